	.target	sm_90a

	.elftype	@"ET_EXEC"


//--------------------- .note.nv.tkinfo           --------------------------
	.section	.note.nv.tkinfo,"",@"SHT_NOTE"
	.sectionflags	@"SHF_NOTE_NV_TKINFO"
	.tkinfo
        /*0018*/ 	.word	0x00000002
        /*0030*/ 	.string	""
        /*0030*/ 	.string	"ptxas"
        /*0030*/ 	.string	"Cuda compilation tools, release 13.0, V13.0.88"
        /*0030*/ 	.string	"Build cuda_13.0.r13.0/compiler.36424714_0"
        /*0030*/ 	.string	"-arch sm_90a -m 64 "



//--------------------- .note.nv.cuinfo           --------------------------
	.section	.note.nv.cuinfo,"",@"SHT_NOTE"
	.sectionflags	@"SHF_NOTE_NV_CUINFO"
        /*0018*/ 	.short	0x0002
        /*001a*/ 	.short	0x005a
        /*001c*/ 	.short	0x0082
	.zero		2


//--------------------- .nv.info                  --------------------------
	.section	.nv.info,"",@"SHT_CUDA_INFO"
	.align	4


	//----- nvinfo : EIATTR_REGCOUNT
	.align		4
        /*0000*/ 	.byte	0x04, 0x2f
        /*0002*/ 	.short	(.L_12 - .L_11)
	.align		4
.L_11:
        /*0004*/ 	.word	index@(_ZN5flash16flash_fwd_kernelI23Flash_fwd_kernel_traitsILi128ELi128ELi32ELi4ELb0ELb0EN7cutlass10bfloat16_tE19Flash_kernel_traitsILi128ELi128ELi32ELi4ES3_EELb0ELb1ELb0ELb1ELb0ELb0ELb1ELb0EEEvNS_16Flash_fwd_paramsE)
        /*0008*/ 	.word	0x000000ff


	//----- nvinfo : EIATTR_FRAME_SIZE
	.align		4
.L_12:
        /*000c*/ 	.byte	0x04, 0x11
        /*000e*/ 	.short	(.L_14 - .L_13)
	.align		4
.L_13:
        /*0010*/ 	.word	index@(_ZN5flash16flash_fwd_kernelI23Flash_fwd_kernel_traitsILi128ELi128ELi32ELi4ELb0ELb0EN7cutlass10bfloat16_tE19Flash_kernel_traitsILi128ELi128ELi32ELi4ES3_EELb0ELb1ELb0ELb1ELb0ELb0ELb1ELb0EEEvNS_16Flash_fwd_paramsE)
        /*0014*/ 	.word	0x00000000


	//----- nvinfo : EIATTR_REGCOUNT
	.align		4
.L_14:
        /*0018*/ 	.byte	0x04, 0x2f
        /*001a*/ 	.short	(.L_16 - .L_15)
	.align		4
.L_15:
        /*001c*/ 	.word	index@(_ZN5flash16flash_fwd_kernelI23Flash_fwd_kernel_traitsILi128ELi128ELi32ELi4ELb0ELb0EN7cutlass10bfloat16_tE19Flash_kernel_traitsILi128ELi128ELi32ELi4ES3_EELb1ELb1ELb0ELb1ELb0ELb0ELb0ELb1EEEvNS_16Flash_fwd_paramsE)
        /*0020*/ 	.word	0x000000ff


	//----- nvinfo : EIATTR_FRAME_SIZE
	.align		4
.L_16:
        /*0024*/ 	.byte	0x04, 0x11
        /*0026*/ 	.short	(.L_18 - .L_17)
	.align		4
.L_17:
        /*0028*/ 	.word	index@(_ZN5flash16flash_fwd_kernelI23Flash_fwd_kernel_traitsILi128ELi128ELi32ELi4ELb0ELb0EN7cutlass10bfloat16_tE19Flash_kernel_traitsILi128ELi128ELi32ELi4ES3_EELb1ELb1ELb0ELb1ELb0ELb0ELb0ELb1EEEvNS_16Flash_fwd_paramsE)
        /*002c*/ 	.word	0x00000128


	//----- nvinfo : EIATTR_REGCOUNT
	.align		4
.L_18:
        /*0030*/ 	.byte	0x04, 0x2f
        /*0032*/ 	.short	(.L_20 - .L_19)
	.align		4
.L_19:
        /*0034*/ 	.word	index@(_ZN5flash16flash_fwd_kernelI23Flash_fwd_kernel_traitsILi128ELi128ELi32ELi4ELb0ELb0EN7cutlass10bfloat16_tE19Flash_kernel_traitsILi128ELi128ELi32ELi4ES3_EELb0ELb1ELb0ELb0ELb0ELb0ELb1ELb0EEEvNS_16Flash_fwd_paramsE)
        /*0038*/ 	.word	0x000000ff


	//----- nvinfo : EIATTR_FRAME_SIZE
	.align		4
.L_20:
        /*003c*/ 	.byte	0x04, 0x11
        /*003e*/ 	.short	(.L_22 - .L_21)
	.align		4
.L_21:
        /*0040*/ 	.word	index@(_ZN5flash16flash_fwd_kernelI23Flash_fwd_kernel_traitsILi128ELi128ELi32ELi4ELb0ELb0EN7cutlass10bfloat16_tE19Flash_kernel_traitsILi128ELi128ELi32ELi4ES3_EELb0ELb1ELb0ELb0ELb0ELb0ELb1ELb0EEEvNS_16Flash_fwd_paramsE)
        /*0044*/ 	.word	0x00000000


	//----- nvinfo : EIATTR_REGCOUNT
	.align		4
.L_22:
        /*0048*/ 	.byte	0x04, 0x2f
        /*004a*/ 	.short	(.L_24 - .L_23)
	.align		4
.L_23:
        /*004c*/ 	.word	index@(_ZN5flash16flash_fwd_kernelI23Flash_fwd_kernel_traitsILi128ELi128ELi32ELi4ELb0ELb0EN7cutlass10bfloat16_tE19Flash_kernel_traitsILi128ELi128ELi32ELi4ES3_EELb1ELb1ELb0ELb0ELb0ELb0ELb0ELb1EEEvNS_16Flash_fwd_paramsE)
        /*0050*/ 	.word	0x000000ff


	//----- nvinfo : EIATTR_FRAME_SIZE
	.align		4
.L_24:
        /*0054*/ 	.byte	0x04, 0x11
        /*0056*/ 	.short	(.L_26 - .L_25)
	.align		4
.L_25:
        /*0058*/ 	.word	index@(_ZN5flash16flash_fwd_kernelI23Flash_fwd_kernel_traitsILi128ELi128ELi32ELi4ELb0ELb0EN7cutlass10bfloat16_tE19Flash_kernel_traitsILi128ELi128ELi32ELi4ES3_EELb1ELb1ELb0ELb0ELb0ELb0ELb0ELb1EEEvNS_16Flash_fwd_paramsE)
        /*005c*/ 	.word	0x00000140


	//----- nvinfo : EIATTR_REGCOUNT
	.align		4
.L_26:
        /*0060*/ 	.byte	0x04, 0x2f
        /*0062*/ 	.short	(.L_28 - .L_27)
	.align		4
.L_27:
        /*0064*/ 	.word	index@(_ZN5flash16flash_fwd_kernelI23Flash_fwd_kernel_traitsILi128ELi128ELi32ELi4ELb0ELb0EN7cutlass10bfloat16_tE19Flash_kernel_traitsILi128ELi128ELi32ELi4ES3_EELb1ELb1ELb0ELb1ELb0ELb0ELb0ELb0EEEvNS_16Flash_fwd_paramsE)
        /*0068*/ 	.word	0x000000ff


	//----- nvinfo : EIATTR_FRAME_SIZE
	.align		4
.L_28:
        /*006c*/ 	.byte	0x04, 0x11
        /*006e*/ 	.short	(.L_30 - .L_29)
	.align		4
.L_29:
        /*0070*/ 	.word	index@(_ZN5flash16flash_fwd_kernelI23Flash_fwd_kernel_traitsILi128ELi128ELi32ELi4ELb0ELb0EN7cutlass10bfloat16_tE19Flash_kernel_traitsILi128ELi128ELi32ELi4ES3_EELb1ELb1ELb0ELb1ELb0ELb0ELb0ELb0EEEvNS_16Flash_fwd_paramsE)
        /*0074*/ 	.word	0x00000048


	//----- nvinfo : EIATTR_REGCOUNT
	.align		4
.L_30:
        /*0078*/ 	.byte	0x04, 0x2f
        /*007a*/ 	.short	(.L_32 - .L_31)
	.align		4
.L_31:
        /*007c*/ 	.word	index@(_ZN5flash16flash_fwd_kernelI23Flash_fwd_kernel_traitsILi128ELi128ELi32ELi4ELb0ELb0EN7cutlass10bfloat16_tE19Flash_kernel_traitsILi128ELi128ELi32ELi4ES3_EELb0ELb1ELb0ELb0ELb0ELb1ELb1ELb0EEEvNS_16Flash_fwd_paramsE)
        /*0080*/ 	.word	0x000000ff


	//----- nvinfo : EIATTR_FRAME_SIZE
	.align		4
.L_32:
        /*0084*/ 	.byte	0x04, 0x11
        /*0086*/ 	.short	(.L_34 - .L_33)
	.align		4
.L_33:
        /*0088*/ 	.word	index@(_ZN5flash16flash_fwd_kernelI23Flash_fwd_kernel_traitsILi128ELi128ELi32ELi4ELb0ELb0EN7cutlass10bfloat16_tE19Flash_kernel_traitsILi128ELi128ELi32ELi4ES3_EELb0ELb1ELb0ELb0ELb0ELb1ELb1ELb0EEEvNS_16Flash_fwd_paramsE)
        /*008c*/ 	.word	0x00000000


	//----- nvinfo : EIATTR_REGCOUNT
	.align		4
.L_34:
        /*0090*/ 	.byte	0x04, 0x2f
        /*0092*/ 	.short	(.L_36 - .L_35)
	.align		4
.L_35:
        /*0094*/ 	.word	index@(_ZN5flash16flash_fwd_kernelI23Flash_fwd_kernel_traitsILi128ELi128ELi32ELi4ELb0ELb0EN7cutlass10bfloat16_tE19Flash_kernel_traitsILi128ELi128ELi32ELi4ES3_EELb1ELb1ELb0ELb0ELb0ELb1ELb0ELb0EEEvNS_16Flash_fwd_paramsE)
        /*0098*/ 	.word	0x000000ff


	//----- nvinfo : EIATTR_FRAME_SIZE
	.align		4
.L_36:
        /*009c*/ 	.byte	0x04, 0x11
        /*009e*/ 	.short	(.L_38 - .L_37)
	.align		4
.L_37:
        /*00a0*/ 	.word	index@(_ZN5flash16flash_fwd_kernelI23Flash_fwd_kernel_traitsILi128ELi128ELi32ELi4ELb0ELb0EN7cutlass10bfloat16_tE19Flash_kernel_traitsILi128ELi128ELi32ELi4ES3_EELb1ELb1ELb0ELb0ELb0ELb1ELb0ELb0EEEvNS_16Flash_fwd_paramsE)
        /*00a4*/ 	.word	0x00000070


	//----- nvinfo : EIATTR_REGCOUNT
	.align		4
.L_38:
        /*00a8*/ 	.byte	0x04, 0x2f
        /*00aa*/ 	.short	(.L_40 - .L_39)
	.align		4
.L_39:
        /*00ac*/ 	.word	index@(_ZN5flash16flash_fwd_kernelI23Flash_fwd_kernel_traitsILi128ELi128ELi32ELi4ELb0ELb0EN7cutlass10bfloat16_tE19Flash_kernel_traitsILi128ELi128ELi32ELi4ES3_EELb0ELb1ELb0ELb0ELb1ELb1ELb1ELb0EEEvNS_16Flash_fwd_paramsE)
        /*00b0*/ 	.word	0x000000ff


	//----- nvinfo : EIATTR_FRAME_SIZE
	.align		4
.L_40:
        /*00b4*/ 	.byte	0x04, 0x11
        /*00b6*/ 	.short	(.L_42 - .L_41)
	.align		4
.L_41:
        /*00b8*/ 	.word	index@(_ZN5flash16flash_fwd_kernelI23Flash_fwd_kernel_traitsILi128ELi128ELi32ELi4ELb0ELb0EN7cutlass10bfloat16_tE19Flash_kernel_traitsILi128ELi128ELi32ELi4ES3_EELb0ELb1ELb0ELb0ELb1ELb1ELb1ELb0EEEvNS_16Flash_fwd_paramsE)
        /*00bc*/ 	.word	0x00000018


	//----- nvinfo : EIATTR_REGCOUNT
	.align		4
.L_42:
        /*00c0*/ 	.byte	0x04, 0x2f
        /*00c2*/ 	.short	(.L_44 - .L_43)
	.align		4
.L_43:
        /*00c4*/ 	.word	index@(_ZN5flash16flash_fwd_kernelI23Flash_fwd_kernel_traitsILi128ELi128ELi32ELi4ELb0ELb0EN7cutlass10bfloat16_tE19Flash_kernel_traitsILi128ELi128ELi32ELi4ES3_EELb1ELb1ELb0ELb0ELb1ELb1ELb0ELb0EEEvNS_16Flash_fwd_paramsE)
        /*00c8*/ 	.word	0x000000ff


	//----- nvinfo : EIATTR_FRAME_SIZE
	.align		4
.L_44:
        /*00cc*/ 	.byte	0x04, 0x11
        /*00ce*/ 	.short	(.L_46 - .L_45)
	.align		4
.L_45:
        /*00d0*/ 	.word	index@(_ZN5flash16flash_fwd_kernelI23Flash_fwd_kernel_traitsILi128ELi128ELi32ELi4ELb0ELb0EN7cutlass10bfloat16_tE19Flash_kernel_traitsILi128ELi128ELi32ELi4ES3_EELb1ELb1ELb0ELb0ELb1ELb1ELb0ELb0EEEvNS_16Flash_fwd_paramsE)
        /*00d4*/ 	.word	0x00000058


	//----- nvinfo : EIATTR_REGCOUNT
	.align		4
.L_46:
        /*00d8*/ 	.byte	0x04, 0x2f
        /*00da*/ 	.short	(.L_48 - .L_47)
	.align		4
.L_47:
        /*00dc*/ 	.word	index@(_ZN5flash16flash_fwd_kernelI23Flash_fwd_kernel_traitsILi128ELi128ELi32ELi4ELb0ELb0EN7cutlass10bfloat16_tE19Flash_kernel_traitsILi128ELi128ELi32ELi4ES3_EELb1ELb1ELb0ELb0ELb0ELb0ELb0ELb0EEEvNS_16Flash_fwd_paramsE)
        /*00e0*/ 	.word	0x000000ff


	//----- nvinfo : EIATTR_FRAME_SIZE
	.align		4
.L_48:
        /*00e4*/ 	.byte	0x04, 0x11
        /*00e6*/ 	.short	(.L_50 - .L_49)
	.align		4
.L_49:
        /*00e8*/ 	.word	index@(_ZN5flash16flash_fwd_kernelI23Flash_fwd_kernel_traitsILi128ELi128ELi32ELi4ELb0ELb0EN7cutlass10bfloat16_tE19Flash_kernel_traitsILi128ELi128ELi32ELi4ES3_EELb1ELb1ELb0ELb0ELb0ELb0ELb0ELb0EEEvNS_16Flash_fwd_paramsE)
        /*00ec*/ 	.word	0x00000060


	//----- nvinfo : EIATTR_REGCOUNT
	.align		4
.L_50:
        /*00f0*/ 	.byte	0x04, 0x2f
        /*00f2*/ 	.short	(.L_52 - .L_51)
	.align		4
.L_51:
        /*00f4*/ 	.word	index@(_ZN5flash16flash_fwd_kernelI23Flash_fwd_kernel_traitsILi128ELi64ELi64ELi4ELb0ELb0EN7cutlass10bfloat16_tE19Flash_kernel_traitsILi128ELi64ELi64ELi4ES3_EELb0ELb1ELb0ELb1ELb0ELb0ELb1ELb0EEEvNS_16Flash_fwd_paramsE)
        /*00f8*/ 	.word	0x000000cc


	//----- nvinfo : EIATTR_FRAME_SIZE
	.align		4
.L_52:
        /*00fc*/ 	.byte	0x04, 0x11
        /*00fe*/ 	.short	(.L_54 - .L_53)
	.align		4
.L_53:
        /*0100*/ 	.word	index@(_ZN5flash16flash_fwd_kernelI23Flash_fwd_kernel_traitsILi128ELi64ELi64ELi4ELb0ELb0EN7cutlass10bfloat16_tE19Flash_kernel_traitsILi128ELi64ELi64ELi4ES3_EELb0ELb1ELb0ELb1ELb0ELb0ELb1ELb0EEEvNS_16Flash_fwd_paramsE)
        /*0104*/ 	.word	0x00000000


	//----- nvinfo : EIATTR_REGCOUNT
	.align		4
.L_54:
        /*0108*/ 	.byte	0x04, 0x2f
        /*010a*/ 	.short	(.L_56 - .L_55)
	.align		4
.L_55:
        /*010c*/ 	.word	index@(_ZN5flash16flash_fwd_kernelI23Flash_fwd_kernel_traitsILi128ELi64ELi64ELi4ELb0ELb0EN7cutlass10bfloat16_tE19Flash_kernel_traitsILi128ELi64ELi64ELi4ES3_EELb0ELb1ELb0ELb1ELb0ELb0ELb0ELb0EEEvNS_16Flash_fwd_paramsE)
        /*0110*/ 	.word	0x000000ca


	//----- nvinfo : EIATTR_FRAME_SIZE
	.align		4
.L_56:
        /*0114*/ 	.byte	0x04, 0x11
        /*0116*/ 	.short	(.L_58 - .L_57)
	.align		4
.L_57:
        /*0118*/ 	.word	index@(_ZN5flash16flash_fwd_kernelI23Flash_fwd_kernel_traitsILi128ELi64ELi64ELi4ELb0ELb0EN7cutlass10bfloat16_tE19Flash_kernel_traitsILi128ELi64ELi64ELi4ES3_EELb0ELb1ELb0ELb1ELb0ELb0ELb0ELb0EEEvNS_16Flash_fwd_paramsE)
        /*011c*/ 	.word	0x00000000


	//----- nvinfo : EIATTR_REGCOUNT
	.align		4
.L_58:
        /*0120*/ 	.byte	0x04, 0x2f
        /*0122*/ 	.short	(.L_60 - .L_59)
	.align		4
.L_59:
        /*0124*/ 	.word	index@(_ZN5flash16flash_fwd_kernelI23Flash_fwd_kernel_traitsILi128ELi64ELi64ELi4ELb0ELb0EN7cutlass10bfloat16_tE19Flash_kernel_traitsILi128ELi64ELi64ELi4ES3_EELb0ELb1ELb0ELb0ELb0ELb0ELb1ELb0EEEvNS_16Flash_fwd_paramsE)
        /*0128*/ 	.word	0x000000d2


	//----- nvinfo : EIATTR_FRAME_SIZE
	.align		4
.L_60:
        /*012c*/ 	.byte	0x04, 0x11
        /*012e*/ 	.short	(.L_62 - .L_61)
	.align		4
.L_61:
        /*0130*/ 	.word	index@(_ZN5flash16flash_fwd_kernelI23Flash_fwd_kernel_traitsILi128ELi64ELi64ELi4ELb0ELb0EN7cutlass10bfloat16_tE19Flash_kernel_traitsILi128ELi64ELi64ELi4ES3_EELb0ELb1ELb0ELb0ELb0ELb0ELb1ELb0EEEvNS_16Flash_fwd_paramsE)
        /*0134*/ 	.word	0x00000000


	//----- nvinfo : EIATTR_REGCOUNT
	.align		4
.L_62:
        /*0138*/ 	.byte	0x04, 0x2f
        /*013a*/ 	.short	(.L_64 - .L_63)
	.align		4
.L_63:
        /*013c*/ 	.word	index@(_ZN5flash16flash_fwd_kernelI23Flash_fwd_kernel_traitsILi128ELi64ELi64ELi4ELb0ELb0EN7cutlass10bfloat16_tE19Flash_kernel_traitsILi128ELi64ELi64ELi4ES3_EELb0ELb1ELb0ELb0ELb0ELb0ELb0ELb0EEEvNS_16Flash_fwd_paramsE)
        /*0140*/ 	.word	0x000000c8


	//----- nvinfo : EIATTR_FRAME_SIZE
	.align		4
.L_64:
        /*0144*/ 	.byte	0x04, 0x11
        /*0146*/ 	.short	(.L_66 - .L_65)
	.align		4
.L_65:
        /*0148*/ 	.word	index@(_ZN5flash16flash_fwd_kernelI23Flash_fwd_kernel_traitsILi128ELi64ELi64ELi4ELb0ELb0EN7cutlass10bfloat16_tE19Flash_kernel_traitsILi128ELi64ELi64ELi4ES3_EELb0ELb1ELb0ELb0ELb0ELb0ELb0ELb0EEEvNS_16Flash_fwd_paramsE)
        /*014c*/ 	.word	0x00000000


	//----- nvinfo : EIATTR_REGCOUNT
	.align		4
.L_66:
        /*0150*/ 	.byte	0x04, 0x2f
        /*0152*/ 	.short	(.L_68 - .L_67)
	.align		4
.L_67:
        /*0154*/ 	.word	index@(_ZN5flash16flash_fwd_kernelI23Flash_fwd_kernel_traitsILi128ELi64ELi64ELi4ELb0ELb0EN7cutlass10bfloat16_tE19Flash_kernel_traitsILi128ELi64ELi64ELi4ES3_EELb0ELb1ELb0ELb0ELb0ELb1ELb1ELb0EEEvNS_16Flash_fwd_paramsE)
        /*0158*/ 	.word	0x000000cd


	//----- nvinfo : EIATTR_FRAME_SIZE
	.align		4
.L_68:
        /*015c*/ 	.byte	0x04, 0x11
        /*015e*/ 	.short	(.L_70 - .L_69)
	.align		4
.L_69:
        /*0160*/ 	.word	index@(_ZN5flash16flash_fwd_kernelI23Flash_fwd_kernel_traitsILi128ELi64ELi64ELi4ELb0ELb0EN7cutlass10bfloat16_tE19Flash_kernel_traitsILi128ELi64ELi64ELi4ES3_EELb0ELb1ELb0ELb0ELb0ELb1ELb1ELb0EEEvNS_16Flash_fwd_paramsE)
        /*0164*/ 	.word	0x00000000


	//----- nvinfo : EIATTR_REGCOUNT
	.align		4
.L_70:
        /*0168*/ 	.byte	0x04, 0x2f
        /*016a*/ 	.short	(.L_72 - .L_71)
	.align		4
.L_71:
        /*016c*/ 	.word	index@(_ZN5flash16flash_fwd_kernelI23Flash_fwd_kernel_traitsILi128ELi64ELi64ELi4ELb0ELb0EN7cutlass10bfloat16_tE19Flash_kernel_traitsILi128ELi64ELi64ELi4ES3_EELb0ELb1ELb0ELb0ELb0ELb1ELb0ELb0EEEvNS_16Flash_fwd_paramsE)
        /*0170*/ 	.word	0x000000bf


	//----- nvinfo : EIATTR_FRAME_SIZE
	.align		4
.L_72:
        /*0174*/ 	.byte	0x04, 0x11
        /*0176*/ 	.short	(.L_74 - .L_73)
	.align		4
.L_73:
        /*0178*/ 	.word	index@(_ZN5flash16flash_fwd_kernelI23Flash_fwd_kernel_traitsILi128ELi64ELi64ELi4ELb0ELb0EN7cutlass10bfloat16_tE19Flash_kernel_traitsILi128ELi64ELi64ELi4ES3_EELb0ELb1ELb0ELb0ELb0ELb1ELb0ELb0EEEvNS_16Flash_fwd_paramsE)
        /*017c*/ 	.word	0x00000000


	//----- nvinfo : EIATTR_REGCOUNT
	.align		4
.L_74:
        /*0180*/ 	.byte	0x04, 0x2f
        /*0182*/ 	.short	(.L_76 - .L_75)
	.align		4
.L_75:
        /*0184*/ 	.word	index@(_ZN5flash16flash_fwd_kernelI23Flash_fwd_kernel_traitsILi128ELi64ELi64ELi4ELb0ELb0EN7cutlass10bfloat16_tE19Flash_kernel_traitsILi128ELi64ELi64ELi4ES3_EELb0ELb1ELb0ELb0ELb1ELb1ELb1ELb0EEEvNS_16Flash_fwd_paramsE)
        /*0188*/ 	.word	0x000000ca


	//----- nvinfo : EIATTR_FRAME_SIZE
	.align		4
.L_76:
        /*018c*/ 	.byte	0x04, 0x11
        /*018e*/ 	.short	(.L_78 - .L_77)
	.align		4
.L_77:
        /*0190*/ 	.word	index@(_ZN5flash16flash_fwd_kernelI23Flash_fwd_kernel_traitsILi128ELi64ELi64ELi4ELb0ELb0EN7cutlass10bfloat16_tE19Flash_kernel_traitsILi128ELi64ELi64ELi4ES3_EELb0ELb1ELb0ELb0ELb1ELb1ELb1ELb0EEEvNS_16Flash_fwd_paramsE)
        /*0194*/ 	.word	0x00000000


	//----- nvinfo : EIATTR_REGCOUNT
	.align		4
.L_78:
        /*0198*/ 	.byte	0x04, 0x2f
        /*019a*/ 	.short	(.L_80 - .L_79)
	.align		4
.L_79:
        /*019c*/ 	.word	index@(_ZN5flash16flash_fwd_kernelI23Flash_fwd_kernel_traitsILi128ELi64ELi64ELi4ELb0ELb0EN7cutlass10bfloat16_tE19Flash_kernel_traitsILi128ELi64ELi64ELi4ES3_EELb0ELb1ELb0ELb0ELb1ELb1ELb0ELb0EEEvNS_16Flash_fwd_paramsE)
        /*01a0*/ 	.word	0x000000ba


	//----- nvinfo : EIATTR_FRAME_SIZE
	.align		4
.L_80:
        /*01a4*/ 	.byte	0x04, 0x11
        /*01a6*/ 	.short	(.L_82 - .L_81)
	.align		4
.L_81:
        /*01a8*/ 	.word	index@(_ZN5flash16flash_fwd_kernelI23Flash_fwd_kernel_traitsILi128ELi64ELi64ELi4ELb0ELb0EN7cutlass10bfloat16_tE19Flash_kernel_traitsILi128ELi64ELi64ELi4ES3_EELb0ELb1ELb0ELb0ELb1ELb1ELb0ELb0EEEvNS_16Flash_fwd_paramsE)
        /*01ac*/ 	.word	0x00000000


	//----- nvinfo : EIATTR_REGCOUNT
	.align		4
.L_82:
        /*01b0*/ 	.byte	0x04, 0x2f
        /*01b2*/ 	.short	(.L_84 - .L_83)
	.align		4
.L_83:
        /*01b4*/ 	.word	index@(_ZN5flash16flash_fwd_kernelI23Flash_fwd_kernel_traitsILi128ELi128ELi64ELi4ELb0ELb0EN7cutlass10bfloat16_tE19Flash_kernel_traitsILi128ELi128ELi64ELi4ES3_EELb0ELb1ELb0ELb1ELb0ELb0ELb1ELb0EEEvNS_16Flash_fwd_paramsE)
        /*01b8*/ 	.word	0x000000ff


	//----- nvinfo : EIATTR_FRAME_SIZE
	.align		4
.L_84:
        /*01bc*/ 	.byte	0x04, 0x11
        /*01be*/ 	.short	(.L_86 - .L_85)
	.align		4
.L_85:
        /*01c0*/ 	.word	index@(_ZN5flash16flash_fwd_kernelI23Flash_fwd_kernel_traitsILi128ELi128ELi64ELi4ELb0ELb0EN7cutlass10bfloat16_tE19Flash_kernel_traitsILi128ELi128ELi64ELi4ES3_EELb0ELb1ELb0ELb1ELb0ELb0ELb1ELb0EEEvNS_16Flash_fwd_paramsE)
        /*01c4*/ 	.word	0x000000e8


	//----- nvinfo : EIATTR_REGCOUNT
	.align		4
.L_86:
        /*01c8*/ 	.byte	0x04, 0x2f
        /*01ca*/ 	.short	(.L_88 - .L_87)
	.align		4
.L_87:
        /*01cc*/ 	.word	index@(_ZN5flash16flash_fwd_kernelI23Flash_fwd_kernel_traitsILi128ELi128ELi64ELi4ELb0ELb0EN7cutlass10bfloat16_tE19Flash_kernel_traitsILi128ELi128ELi64ELi4ES3_EELb0ELb1ELb0ELb1ELb0ELb0ELb0ELb0EEEvNS_16Flash_fwd_paramsE)
        /*01d0*/ 	.word	0x000000ff


	//----- nvinfo : EIATTR_FRAME_SIZE
	.align		4
.L_88:
        /*01d4*/ 	.byte	0x04, 0x11
        /*01d6*/ 	.short	(.L_90 - .L_89)
	.align		4
.L_89:
        /*01d8*/ 	.word	index@(_ZN5flash16flash_fwd_kernelI23Flash_fwd_kernel_traitsILi128ELi128ELi64ELi4ELb0ELb0EN7cutlass10bfloat16_tE19Flash_kernel_traitsILi128ELi128ELi64ELi4ES3_EELb0ELb1ELb0ELb1ELb0ELb0ELb0ELb0EEEvNS_16Flash_fwd_paramsE)
        /*01dc*/ 	.word	0x000000b0


	//----- nvinfo : EIATTR_REGCOUNT
	.align		4
.L_90:
        /*01e0*/ 	.byte	0x04, 0x2f
        /*01e2*/ 	.short	(.L_92 - .L_91)
	.align		4
.L_91:
        /*01e4*/ 	.word	index@(_ZN5flash16flash_fwd_kernelI23Flash_fwd_kernel_traitsILi128ELi128ELi64ELi4ELb0ELb0EN7cutlass10bfloat16_tE19Flash_kernel_traitsILi128ELi128ELi64ELi4ES3_EELb0ELb1ELb0ELb0ELb0ELb0ELb1ELb0EEEvNS_16Flash_fwd_paramsE)
        /*01e8*/ 	.word	0x000000ff


	//----- nvinfo : EIATTR_FRAME_SIZE
	.align		4
.L_92:
        /*01ec*/ 	.byte	0x04, 0x11
        /*01ee*/ 	.short	(.L_94 - .L_93)
	.align		4
.L_93:
        /*01f0*/ 	.word	index@(_ZN5flash16flash_fwd_kernelI23Flash_fwd_kernel_traitsILi128ELi128ELi64ELi4ELb0ELb0EN7cutlass10bfloat16_tE19Flash_kernel_traitsILi128ELi128ELi64ELi4ES3_EELb0ELb1ELb0ELb0ELb0ELb0ELb1ELb0EEEvNS_16Flash_fwd_paramsE)
        /*01f4*/ 	.word	0x000000c8


	//----- nvinfo : EIATTR_REGCOUNT
	.align		4
.L_94:
        /*01f8*/ 	.byte	0x04, 0x2f
        /*01fa*/ 	.short	(.L_96 - .L_95)
	.align		4
.L_95:
        /*01fc*/ 	.word	index@(_ZN5flash16flash_fwd_kernelI23Flash_fwd_kernel_traitsILi128ELi128ELi64ELi4ELb0ELb0EN7cutlass10bfloat16_tE19Flash_kernel_traitsILi128ELi128ELi64ELi4ES3_EELb0ELb1ELb0ELb0ELb0ELb0ELb0ELb0EEEvNS_16Flash_fwd_paramsE)
        /*0200*/ 	.word	0x000000ff


	//----- nvinfo : EIATTR_FRAME_SIZE
	.align		4
.L_96:
        /*0204*/ 	.byte	0x04, 0x11
        /*0206*/ 	.short	(.L_98 - .L_97)
	.align		4
.L_97:
        /*0208*/ 	.word	index@(_ZN5flash16flash_fwd_kernelI23Flash_fwd_kernel_traitsILi128ELi128ELi64ELi4ELb0ELb0EN7cutlass10bfloat16_tE19Flash_kernel_traitsILi128ELi128ELi64ELi4ES3_EELb0ELb1ELb0ELb0ELb0ELb0ELb0ELb0EEEvNS_16Flash_fwd_paramsE)
        /*020c*/ 	.word	0x000000b0


	//----- nvinfo : EIATTR_REGCOUNT
	.align		4
.L_98:
        /*0210*/ 	.byte	0x04, 0x2f
        /*0212*/ 	.short	(.L_100 - .L_99)
	.align		4
.L_99:
        /*0214*/ 	.word	index@(_ZN5flash16flash_fwd_kernelI23Flash_fwd_kernel_traitsILi128ELi128ELi64ELi4ELb0ELb0EN7cutlass10bfloat16_tE19Flash_kernel_traitsILi128ELi128ELi64ELi4ES3_EELb0ELb1ELb0ELb0ELb0ELb1ELb1ELb0EEEvNS_16Flash_fwd_paramsE)
        /*0218*/ 	.word	0x000000ff


	//----- nvinfo : EIATTR_FRAME_SIZE
	.align		4
.L_100:
        /*021c*/ 	.byte	0x04, 0x11
        /*021e*/ 	.short	(.L_102 - .L_101)
	.align		4
.L_101:
        /*0220*/ 	.word	index@(_ZN5flash16flash_fwd_kernelI23Flash_fwd_kernel_traitsILi128ELi128ELi64ELi4ELb0ELb0EN7cutlass10bfloat16_tE19Flash_kernel_traitsILi128ELi128ELi64ELi4ES3_EELb0ELb1ELb0ELb0ELb0ELb1ELb1ELb0EEEvNS_16Flash_fwd_paramsE)
        /*0224*/ 	.word	0x00000190


	//----- nvinfo : EIATTR_REGCOUNT
	.align		4
.L_102:
        /*0228*/ 	.byte	0x04, 0x2f
        /*022a*/ 	.short	(.L_104 - .L_103)
	.align		4
.L_103:
        /*022c*/ 	.word	index@(_ZN5flash16flash_fwd_kernelI23Flash_fwd_kernel_traitsILi128ELi128ELi64ELi4ELb0ELb0EN7cutlass10bfloat16_tE19Flash_kernel_traitsILi128ELi128ELi64ELi4ES3_EELb0ELb1ELb0ELb0ELb0ELb1ELb0ELb0EEEvNS_16Flash_fwd_paramsE)
        /*0230*/ 	.word	0x000000ff


	//----- nvinfo : EIATTR_FRAME_SIZE
	.align		4
.L_104:
        /*0234*/ 	.byte	0x04, 0x11
        /*0236*/ 	.short	(.L_106 - .L_105)
	.align		4
.L_105:
        /*0238*/ 	.word	index@(_ZN5flash16flash_fwd_kernelI23Flash_fwd_kernel_traitsILi128ELi128ELi64ELi4ELb0ELb0EN7cutlass10bfloat16_tE19Flash_kernel_traitsILi128ELi128ELi64ELi4ES3_EELb0ELb1ELb0ELb0ELb0ELb1ELb0ELb0EEEvNS_16Flash_fwd_paramsE)
        /*023c*/ 	.word	0x00000140


	//----- nvinfo : EIATTR_REGCOUNT
	.align		4
.L_106:
        /*0240*/ 	.byte	0x04, 0x2f
        /*0242*/ 	.short	(.L_108 - .L_107)
	.align		4
.L_107:
        /*0244*/ 	.word	index@(_ZN5flash16flash_fwd_kernelI23Flash_fwd_kernel_traitsILi128ELi128ELi64ELi4ELb0ELb0EN7cutlass10bfloat16_tE19Flash_kernel_traitsILi128ELi128ELi64ELi4ES3_EELb0ELb1ELb0ELb0ELb1ELb1ELb1ELb0EEEvNS_16Flash_fwd_paramsE)
        /*0248*/ 	.word	0x000000ff


	//----- nvinfo : EIATTR_FRAME_SIZE
	.align		4
.L_108:
        /*024c*/ 	.byte	0x04, 0x11
        /*024e*/ 	.short	(.L_110 - .L_109)
	.align		4
.L_109:
        /*0250*/ 	.word	index@(_ZN5flash16flash_fwd_kernelI23Flash_fwd_kernel_traitsILi128ELi128ELi64ELi4ELb0ELb0EN7cutlass10bfloat16_tE19Flash_kernel_traitsILi128ELi128ELi64ELi4ES3_EELb0ELb1ELb0ELb0ELb1ELb1ELb1ELb0EEEvNS_16Flash_fwd_paramsE)
        /*0254*/ 	.word	0x00000088


	//----- nvinfo : EIATTR_REGCOUNT
	.align		4
.L_110:
        /*0258*/ 	.byte	0x04, 0x2f
        /*025a*/ 	.short	(.L_112 - .L_111)
	.align		4
.L_111:
        /*025c*/ 	.word	index@(_ZN5flash16flash_fwd_kernelI23Flash_fwd_kernel_traitsILi128ELi128ELi64ELi4ELb0ELb0EN7cutlass10bfloat16_tE19Flash_kernel_traitsILi128ELi128ELi64ELi4ES3_EELb0ELb1ELb0ELb0ELb1ELb1ELb0ELb0EEEvNS_16Flash_fwd_paramsE)
        /*0260*/ 	.word	0x000000ff


	//----- nvinfo : EIATTR_FRAME_SIZE
	.align		4
.L_112:
        /*0264*/ 	.byte	0x04, 0x11
        /*0266*/ 	.short	(.L_114 - .L_113)
	.align		4
.L_113:
        /*0268*/ 	.word	index@(_ZN5flash16flash_fwd_kernelI23Flash_fwd_kernel_traitsILi128ELi128ELi64ELi4ELb0ELb0EN7cutlass10bfloat16_tE19Flash_kernel_traitsILi128ELi128ELi64ELi4ES3_EELb0ELb1ELb0ELb0ELb1ELb1ELb0ELb0EEEvNS_16Flash_fwd_paramsE)
        /*026c*/ 	.word	0x00000080


	//----- nvinfo : EIATTR_MIN_STACK_SIZE
	.align		4
.L_114:
        /*0270*/ 	.byte	0x04, 0x12
        /*0272*/ 	.short	(.L_116 - .L_115)
	.align		4
.L_115:
        /*0274*/ 	.word	index@(_ZN5flash16flash_fwd_kernelI23Flash_fwd_kernel_traitsILi128ELi128ELi64ELi4ELb0ELb0EN7cutlass10bfloat16_tE19Flash_kernel_traitsILi128ELi128ELi64ELi4ES3_EELb0ELb1ELb0ELb0ELb1ELb1ELb0ELb0EEEvNS_16Flash_fwd_paramsE)
        /*0278*/ 	.word	0x00000080


	//----- nvinfo : EIATTR_MIN_STACK_SIZE
	.align		4
.L_116:
        /*027c*/ 	.byte	0x04, 0x12
        /*027e*/ 	.short	(.L_118 - .L_117)
	.align		4
.L_117:
        /*0280*/ 	.word	index@(_ZN5flash16flash_fwd_kernelI23Flash_fwd_kernel_traitsILi128ELi128ELi64ELi4ELb0ELb0EN7cutlass10bfloat16_tE19Flash_kernel_traitsILi128ELi128ELi64ELi4ES3_EELb0ELb1ELb0ELb0ELb1ELb1ELb1ELb0EEEvNS_16Flash_fwd_paramsE)
        /*0284*/ 	.word	0x00000088


	//----- nvinfo : EIATTR_MIN_STACK_SIZE
	.align		4
.L_118:
        /*0288*/ 	.byte	0x04, 0x12
        /*028a*/ 	.short	(.L_120 - .L_119)
	.align		4
.L_119:
        /*028c*/ 	.word	index@(_ZN5flash16flash_fwd_kernelI23Flash_fwd_kernel_traitsILi128ELi128ELi64ELi4ELb0ELb0EN7cutlass10bfloat16_tE19Flash_kernel_traitsILi128ELi128ELi64ELi4ES3_EELb0ELb1ELb0ELb0ELb0ELb1ELb0ELb0EEEvNS_16Flash_fwd_paramsE)
        /*0290*/ 	.word	0x00000140


	//----- nvinfo : EIATTR_MIN_STACK_SIZE
	.align		4
.L_120:
        /*0294*/ 	.byte	0x04, 0x12
        /*0296*/ 	.short	(.L_122 - .L_121)
	.align		4
.L_121:
        /*0298*/ 	.word	index@(_ZN5flash16flash_fwd_kernelI23Flash_fwd_kernel_traitsILi128ELi128ELi64ELi4ELb0ELb0EN7cutlass10bfloat16_tE19Flash_kernel_traitsILi128ELi128ELi64ELi4ES3_EELb0ELb1ELb0ELb0ELb0ELb1ELb1ELb0EEEvNS_16Flash_fwd_paramsE)
        /*029c*/ 	.word	0x00000190


	//----- nvinfo : EIATTR_MIN_STACK_SIZE
	.align		4
.L_122:
        /*02a0*/ 	.byte	0x04, 0x12
        /*02a2*/ 	.short	(.L_124 - .L_123)
	.align		4
.L_123:
        /*02a4*/ 	.word	index@(_ZN5flash16flash_fwd_kernelI23Flash_fwd_kernel_traitsILi128ELi128ELi64ELi4ELb0ELb0EN7cutlass10bfloat16_tE19Flash_kernel_traitsILi128ELi128ELi64ELi4ES3_EELb0ELb1ELb0ELb0ELb0ELb0ELb0ELb0EEEvNS_16Flash_fwd_paramsE)
        /*02a8*/ 	.word	0x000000b0


	//----- nvinfo : EIATTR_MIN_STACK_SIZE
	.align		4
.L_124:
        /*02ac*/ 	.byte	0x04, 0x12
        /*02ae*/ 	.short	(.L_126 - .L_125)
	.align		4
.L_125:
        /*02b0*/ 	.word	index@(_ZN5flash16flash_fwd_kernelI23Flash_fwd_kernel_traitsILi128ELi128ELi64ELi4ELb0ELb0EN7cutlass10bfloat16_tE19Flash_kernel_traitsILi128ELi128ELi64ELi4ES3_EELb0ELb1ELb0ELb0ELb0ELb0ELb1ELb0EEEvNS_16Flash_fwd_paramsE)
        /*02b4*/ 	.word	0x000000c8


	//----- nvinfo : EIATTR_MIN_STACK_SIZE
	.align		4
.L_126:
        /*02b8*/ 	.byte	0x04, 0x12
        /*02ba*/ 	.short	(.L_128 - .L_127)
	.align		4
.L_127:
        /*02bc*/ 	.word	index@(_ZN5flash16flash_fwd_kernelI23Flash_fwd_kernel_traitsILi128ELi128ELi64ELi4ELb0ELb0EN7cutlass10bfloat16_tE19Flash_kernel_traitsILi128ELi128ELi64ELi4ES3_EELb0ELb1ELb0ELb1ELb0ELb0ELb0ELb0EEEvNS_16Flash_fwd_paramsE)
        /*02c0*/ 	.word	0x000000b0


	//----- nvinfo : EIATTR_MIN_STACK_SIZE
	.align		4
.L_128:
        /*02c4*/ 	.byte	0x04, 0x12
        /*02c6*/ 	.short	(.L_130 - .L_129)
	.align		4
.L_129:
        /*02c8*/ 	.word	index@(_ZN5flash16flash_fwd_kernelI23Flash_fwd_kernel_traitsILi128ELi128ELi64ELi4ELb0ELb0EN7cutlass10bfloat16_tE19Flash_kernel_traitsILi128ELi128ELi64ELi4ES3_EELb0ELb1ELb0ELb1ELb0ELb0ELb1ELb0EEEvNS_16Flash_fwd_paramsE)
        /*02cc*/ 	.word	0x000000e8


	//----- nvinfo : EIATTR_MIN_STACK_SIZE
	.align		4
.L_130:
        /*02d0*/ 	.byte	0x04, 0x12
        /*02d2*/ 	.short	(.L_132 - .L_131)
	.align		4
.L_131:
        /*02d4*/ 	.word	index@(_ZN5flash16flash_fwd_kernelI23Flash_fwd_kernel_traitsILi128ELi64ELi64ELi4ELb0ELb0EN7cutlass10bfloat16_tE19Flash_kernel_traitsILi128ELi64ELi64ELi4ES3_EELb0ELb1ELb0ELb0ELb1ELb1ELb0ELb0EEEvNS_16Flash_fwd_paramsE)
        /*02d8*/ 	.word	0x00000000


	//----- nvinfo : EIATTR_MIN_STACK_SIZE
	.align		4
.L_132:
        /*02dc*/ 	.byte	0x04, 0x12
        /*02de*/ 	.short	(.L_134 - .L_133)
	.align		4
.L_133:
        /*02e0*/ 	.word	index@(_ZN5flash16flash_fwd_kernelI23Flash_fwd_kernel_traitsILi128ELi64ELi64ELi4ELb0ELb0EN7cutlass10bfloat16_tE19Flash_kernel_traitsILi128ELi64ELi64ELi4ES3_EELb0ELb1ELb0ELb0ELb1ELb1ELb1ELb0EEEvNS_16Flash_fwd_paramsE)
        /*02e4*/ 	.word	0x00000000


	//----- nvinfo : EIATTR_MIN_STACK_SIZE
	.align		4
.L_134:
        /*02e8*/ 	.byte	0x04, 0x12
        /*02ea*/ 	.short	(.L_136 - .L_135)
	.align		4
.L_135:
        /*02ec*/ 	.word	index@(_ZN5flash16flash_fwd_kernelI23Flash_fwd_kernel_traitsILi128ELi64ELi64ELi4ELb0ELb0EN7cutlass10bfloat16_tE19Flash_kernel_traitsILi128ELi64ELi64ELi4ES3_EELb0ELb1ELb0ELb0ELb0ELb1ELb0ELb0EEEvNS_16Flash_fwd_paramsE)
        /*02f0*/ 	.word	0x00000000


	//----- nvinfo : EIATTR_MIN_STACK_SIZE
	.align		4
.L_136:
        /*02f4*/ 	.byte	0x04, 0x12
        /*02f6*/ 	.short	(.L_138 - .L_137)
	.align		4
.L_137:
        /*02f8*/ 	.word	index@(_ZN5flash16flash_fwd_kernelI23Flash_fwd_kernel_traitsILi128ELi64ELi64ELi4ELb0ELb0EN7cutlass10bfloat16_tE19Flash_kernel_traitsILi128ELi64ELi64ELi4ES3_EELb0ELb1ELb0ELb0ELb0ELb1ELb1ELb0EEEvNS_16Flash_fwd_paramsE)
        /*02fc*/ 	.word	0x00000000


	//----- nvinfo : EIATTR_MIN_STACK_SIZE
	.align		4
.L_138:
        /*0300*/ 	.byte	0x04, 0x12
        /*0302*/ 	.short	(.L_140 - .L_139)
	.align		4
.L_139:
        /*0304*/ 	.word	index@(_ZN5flash16flash_fwd_kernelI23Flash_fwd_kernel_traitsILi128ELi64ELi64ELi4ELb0ELb0EN7cutlass10bfloat16_tE19Flash_kernel_traitsILi128ELi64ELi64ELi4ES3_EELb0ELb1ELb0ELb0ELb0ELb0ELb0ELb0EEEvNS_16Flash_fwd_paramsE)
        /*0308*/ 	.word	0x00000000


	//----- nvinfo : EIATTR_MIN_STACK_SIZE
	.align		4
.L_140:
        /*030c*/ 	.byte	0x04, 0x12
        /*030e*/ 	.short	(.L_142 - .L_141)
	.align		4
.L_141:
        /*0310*/ 	.word	index@(_ZN5flash16flash_fwd_kernelI23Flash_fwd_kernel_traitsILi128ELi64ELi64ELi4ELb0ELb0EN7cutlass10bfloat16_tE19Flash_kernel_traitsILi128ELi64ELi64ELi4ES3_EELb0ELb1ELb0ELb0ELb0ELb0ELb1ELb0EEEvNS_16Flash_fwd_paramsE)
        /*0314*/ 	.word	0x00000000


	//----- nvinfo : EIATTR_MIN_STACK_SIZE
	.align		4
.L_142:
        /*0318*/ 	.byte	0x04, 0x12
        /*031a*/ 	.short	(.L_144 - .L_143)
	.align		4
.L_143:
        /*031c*/ 	.word	index@(_ZN5flash16flash_fwd_kernelI23Flash_fwd_kernel_traitsILi128ELi64ELi64ELi4ELb0ELb0EN7cutlass10bfloat16_tE19Flash_kernel_traitsILi128ELi64ELi64ELi4ES3_EELb0ELb1ELb0ELb1ELb0ELb0ELb0ELb0EEEvNS_16Flash_fwd_paramsE)
        /*0320*/ 	.word	0x00000000


	//----- nvinfo : EIATTR_MIN_STACK_SIZE
	.align		4
.L_144:
        /*0324*/ 	.byte	0x04, 0x12
        /*0326*/ 	.short	(.L_146 - .L_145)
	.align		4
.L_145:
        /*0328*/ 	.word	index@(_ZN5flash16flash_fwd_kernelI23Flash_fwd_kernel_traitsILi128ELi64ELi64ELi4ELb0ELb0EN7cutlass10bfloat16_tE19Flash_kernel_traitsILi128ELi64ELi64ELi4ES3_EELb0ELb1ELb0ELb1ELb0ELb0ELb1ELb0EEEvNS_16Flash_fwd_paramsE)
        /*032c*/ 	.word	0x00000000


	//----- nvinfo : EIATTR_MIN_STACK_SIZE
	.align		4
.L_146:
        /*0330*/ 	.byte	0x04, 0x12
        /*0332*/ 	.short	(.L_148 - .L_147)
	.align		4
.L_147:
        /*0334*/ 	.word	index@(_ZN5flash16flash_fwd_kernelI23Flash_fwd_kernel_traitsILi128ELi128ELi32ELi4ELb0ELb0EN7cutlass10bfloat16_tE19Flash_kernel_traitsILi128ELi128ELi32ELi4ES3_EELb1ELb1ELb0ELb0ELb0ELb0ELb0ELb0EEEvNS_16Flash_fwd_paramsE)
        /*0338*/ 	.word	0x00000060


	//----- nvinfo : EIATTR_MIN_STACK_SIZE
	.align		4
.L_148:
        /*033c*/ 	.byte	0x04, 0x12
        /*033e*/ 	.short	(.L_150 - .L_149)
	.align		4
.L_149:
        /*0340*/ 	.word	index@(_ZN5flash16flash_fwd_kernelI23Flash_fwd_kernel_traitsILi128ELi128ELi32ELi4ELb0ELb0EN7cutlass10bfloat16_tE19Flash_kernel_traitsILi128ELi128ELi32ELi4ES3_EELb1ELb1ELb0ELb0ELb1ELb1ELb0ELb0EEEvNS_16Flash_fwd_paramsE)
        /*0344*/ 	.word	0x00000058


	//----- nvinfo : EIATTR_MIN_STACK_SIZE
	.align		4
.L_150:
        /*0348*/ 	.byte	0x04, 0x12
        /*034a*/ 	.short	(.L_152 - .L_151)
	.align		4
.L_151:
        /*034c*/ 	.word	index@(_ZN5flash16flash_fwd_kernelI23Flash_fwd_kernel_traitsILi128ELi128ELi32ELi4ELb0ELb0EN7cutlass10bfloat16_tE19Flash_kernel_traitsILi128ELi128ELi32ELi4ES3_EELb0ELb1ELb0ELb0ELb1ELb1ELb1ELb0EEEvNS_16Flash_fwd_paramsE)
        /*0350*/ 	.word	0x00000018


	//----- nvinfo : EIATTR_MIN_STACK_SIZE
	.align		4
.L_152:
        /*0354*/ 	.byte	0x04, 0x12
        /*0356*/ 	.short	(.L_154 - .L_153)
	.align		4
.L_153:
        /*0358*/ 	.word	index@(_ZN5flash16flash_fwd_kernelI23Flash_fwd_kernel_traitsILi128ELi128ELi32ELi4ELb0ELb0EN7cutlass10bfloat16_tE19Flash_kernel_traitsILi128ELi128ELi32ELi4ES3_EELb1ELb1ELb0ELb0ELb0ELb1ELb0ELb0EEEvNS_16Flash_fwd_paramsE)
        /*035c*/ 	.word	0x00000070


	//----- nvinfo : EIATTR_MIN_STACK_SIZE
	.align		4
.L_154:
        /*0360*/ 	.byte	0x04, 0x12
        /*0362*/ 	.short	(.L_156 - .L_155)
	.align		4
.L_155:
        /*0364*/ 	.word	index@(_ZN5flash16flash_fwd_kernelI23Flash_fwd_kernel_traitsILi128ELi128ELi32ELi4ELb0ELb0EN7cutlass10bfloat16_tE19Flash_kernel_traitsILi128ELi128ELi32ELi4ES3_EELb0ELb1ELb0ELb0ELb0ELb1ELb1ELb0EEEvNS_16Flash_fwd_paramsE)
        /*0368*/ 	.word	0x00000000


	//----- nvinfo : EIATTR_MIN_STACK_SIZE
	.align		4
.L_156:
        /*036c*/ 	.byte	0x04, 0x12
        /*036e*/ 	.short	(.L_158 - .L_157)
	.align		4
.L_157:
        /*0370*/ 	.word	index@(_ZN5flash16flash_fwd_kernelI23Flash_fwd_kernel_traitsILi128ELi128ELi32ELi4ELb0ELb0EN7cutlass10bfloat16_tE19Flash_kernel_traitsILi128ELi128ELi32ELi4ES3_EELb1ELb1ELb0ELb1ELb0ELb0ELb0ELb0EEEvNS_16Flash_fwd_paramsE)
        /*0374*/ 	.word	0x00000048


	//----- nvinfo : EIATTR_MIN_STACK_SIZE
	.align		4
.L_158:
        /*0378*/ 	.byte	0x04, 0x12
        /*037a*/ 	.short	(.L_160 - .L_159)
	.align		4
.L_159:
        /*037c*/ 	.word	index@(_ZN5flash16flash_fwd_kernelI23Flash_fwd_kernel_traitsILi128ELi128ELi32ELi4ELb0ELb0EN7cutlass10bfloat16_tE19Flash_kernel_traitsILi128ELi128ELi32ELi4ES3_EELb1ELb1ELb0ELb0ELb0ELb0ELb0ELb1EEEvNS_16Flash_fwd_paramsE)
        /*0380*/ 	.word	0x00000140


	//----- nvinfo : EIATTR_MIN_STACK_SIZE
	.align		4
.L_160:
        /*0384*/ 	.byte	0x04, 0x12
        /*0386*/ 	.short	(.L_162 - .L_161)
	.align		4
.L_161:
        /*0388*/ 	.word	index@(_ZN5flash16flash_fwd_kernelI23Flash_fwd_kernel_traitsILi128ELi128ELi32ELi4ELb0ELb0EN7cutlass10bfloat16_tE19Flash_kernel_traitsILi128ELi128ELi32ELi4ES3_EELb0ELb1ELb0ELb0ELb0ELb0ELb1ELb0EEEvNS_16Flash_fwd_paramsE)
        /*038c*/ 	.word	0x00000000


	//----- nvinfo : EIATTR_MIN_STACK_SIZE
	.align		4
.L_162:
        /*0390*/ 	.byte	0x04, 0x12
        /*0392*/ 	.short	(.L_164 - .L_163)
	.align		4
.L_163:
        /*0394*/ 	.word	index@(_ZN5flash16flash_fwd_kernelI23Flash_fwd_kernel_traitsILi128ELi128ELi32ELi4ELb0ELb0EN7cutlass10bfloat16_tE19Flash_kernel_traitsILi128ELi128ELi32ELi4ES3_EELb1ELb1ELb0ELb1ELb0ELb0ELb0ELb1EEEvNS_16Flash_fwd_paramsE)
        /*0398*/ 	.word	0x00000128


	//----- nvinfo : EIATTR_MIN_STACK_SIZE
	.align		4
.L_164:
        /*039c*/ 	.byte	0x04, 0x12
        /*039e*/ 	.short	(.L_166 - .L_165)
	.align		4
.L_165:
        /*03a0*/ 	.word	index@(_ZN5flash16flash_fwd_kernelI23Flash_fwd_kernel_traitsILi128ELi128ELi32ELi4ELb0ELb0EN7cutlass10bfloat16_tE19Flash_kernel_traitsILi128ELi128ELi32ELi4ES3_EELb0ELb1ELb0ELb1ELb0ELb0ELb1ELb0EEEvNS_16Flash_fwd_paramsE)
        /*03a4*/ 	.word	0x00000000
.L_166:


//--------------------- .nv.compat                --------------------------
	.section	.nv.compat,"",@"SHT_CUDA_COMPAT_INFO"
	.align	4
        /*0000*/ 	.byte	0x02, 0x09, 0x01, 0x00, 0x02, 0x02, 0x01, 0x00, 0x02, 0x05, 0x05, 0x00, 0x03, 0x07, 0x01, 0x01
        /*0010*/ 	.byte	0x02, 0x03, 0x00, 0x00, 0x02, 0x06, 0x01, 0x00, 0x04, 0x0b, 0x08, 0x00, 0x00, 0x00, 0x00, 0x00
        /*0020*/ 	.byte	0x00, 0x00, 0x00, 0x00


//--------------------- .nv.info._ZN5flash16flash_fwd_kernelI23Flash_fwd_kernel_traitsILi128ELi128ELi64ELi4ELb0ELb0EN7cutlass10bfloat16_tE19Flash_kernel_traitsILi128ELi128ELi64ELi4ES3_EELb0ELb1ELb0ELb0ELb1ELb1ELb0ELb0EEEvNS_16Flash_fwd_paramsE --------------------------
	.section	.nv.info._ZN5flash16flash_fwd_kernelI23Flash_fwd_kernel_traitsILi128ELi128ELi64ELi4ELb0ELb0EN7cutlass10bfloat16_tE19Flash_kernel_traitsILi128ELi128ELi64ELi4ES3_EELb0ELb1ELb0ELb0ELb1ELb1ELb0ELb0EEEvNS_16Flash_fwd_paramsE,"",@"SHT_CUDA_INFO"
	.sectionflags	@""
	.align	4


	//----- nvinfo : EIATTR_CUDA_API_VERSION
	.align		4
        /*0000*/ 	.byte	0x04, 0x37
        /*0002*/ 	.short	(.L_168 - .L_167)
.L_167:
        /*0004*/ 	.word	0x00000082


	//----- nvinfo : EIATTR_KPARAM_INFO
	.align		4
.L_168:
        /*0008*/ 	.byte	0x04, 0x17
        /*000a*/ 	.short	(.L_170 - .L_169)
.L_169:
        /*000c*/ 	.word	0x00000000
        /*0010*/ 	.short	0x0000
        /*0012*/ 	.short	0x0000
        /*0014*/ 	.byte	0x00, 0xf0, 0x41, 0x07


	//----- nvinfo : EIATTR_SPARSE_MMA_MASK
	.align		4
.L_170:
        /*0018*/ 	.byte	0x03, 0x50
        /*001a*/ 	.short	0x0000


	//----- nvinfo : EIATTR_MAXREG_COUNT
	.align		4
        /*001c*/ 	.byte	0x03, 0x1b
        /*001e*/ 	.short	0x00ff


	//----- nvinfo : EIATTR_NUM_BARRIERS
	.align		4
        /*0020*/ 	.byte	0x02, 0x4c
        /*0022*/ 	.byte	0x01
	.zero		1


	//----- nvinfo : EIATTR_ANNOTATIONS
	.align		4
        /*0024*/ 	.byte	0x04, 0x55
        /*0026*/ 	.short	(.L_172 - .L_171)


	//   ....[0]....
.L_171:
        /*0028*/ 	.word	0x00000001
        /*002c*/ 	.byte	0xc0, 0x02, 0x00, 0x00, 0x01, 0x00, 0x00, 0x00, 0x30, 0x0c, 0x00, 0x00, 0x01, 0x00, 0x00, 0x00
        /* <DEDUP_REMOVED lines=43> */
        /*02ec*/ 	.byte	0x70, 0xe4, 0x00, 0x00, 0x01, 0x00, 0x00, 0x00, 0x80, 0xe4, 0x00, 0x00


	//----- nvinfo : EIATTR_MERCURY_ISA_VERSION
	.align		4
.L_172:
        /*02f8*/ 	.byte	0x03, 0x5f
        /*02fa*/ 	.short	0x0101


	//----- nvinfo : EIATTR_COOP_GROUP_MASK_REGIDS
	.align		4
        /*02fc*/ 	.byte	0x04, 0x29
        /*02fe*/ 	.short	(.L_174 - .L_173)


	//   ....[0]....
.L_173:
        /*0300*/ 	.word	0xffffffff


	//   ....[1]....
        /*0304*/ 	.word	0xffffffff


	//   ....[2]....
        /*0308*/ 	.word	0xffffffff


	//   ....[3]....
        /*030c*/ 	.word	0xffffffff


	//   ....[4]....
        /*0310*/ 	.word	0xffffffff


	//   ....[5]....
        /*0314*/ 	.word	0xffffffff


	//   ....[6]....
        /*0318*/ 	.word	0xffffffff


	//   ....[7]....
        /*031c*/ 	.word	0xffffffff


	//   ....[8]....
        /*0320*/ 	.word	0xffffffff


	//   ....[9]....
        /*0324*/ 	.word	0xffffffff


	//   ....[10]....
        /*0328*/ 	.word	0xffffffff


	//   ....[11]....
        /*032c*/ 	.word	0xffffffff


	//   ....[12]....
        /*0330*/ 	.word	0xffffffff


	//   ....[13]....
        /*0334*/ 	.word	0xffffffff


	//   ....[14]....
        /*0338*/ 	.word	0xffffffff


	//   ....[15]....
        /*033c*/ 	.word	0xffffffff


	//   ....[16]....
        /*0340*/ 	.word	0xffffffff


	//   ....[17]....
        /*0344*/ 	.word	0xffffffff


	//   ....[18]....
        /*0348*/ 	.word	0xffffffff


	//   ....[19]....
        /*034c*/ 	.word	0xffffffff


	//   ....[20]....
        /*0350*/ 	.word	0xffffffff


	//   ....[21]....
        /*0354*/ 	.word	0xffffffff


	//   ....[22]....
        /*0358*/ 	.word	0xffffffff


	//   ....[23]....
        /*035c*/ 	.word	0xffffffff


	//   ....[24]....
        /*0360*/ 	.word	0xffffffff


	//   ....[25]....
        /*0364*/ 	.word	0xffffffff


	//   ....[26]....
        /*0368*/ 	.word	0xffffffff


	//   ....[27]....
        /*036c*/ 	.word	0xffffffff


	//   ....[28]....
        /*0370*/ 	.word	0xffffffff


	//   ....[29]....
        /*0374*/ 	.word	0xffffffff


	//   ....[30]....
        /*0378*/ 	.word	0xffffffff


	//   ....[31]....
        /*037c*/ 	.word	0xffffffff


	//----- nvinfo : EIATTR_COOP_GROUP_INSTR_OFFSETS
	.align		4
.L_174:
        /*0380*/ 	.byte	0x04, 0x28
        /*0382*/ 	.short	(.L_176 - .L_175)


	//   ....[0]....
.L_175:
        /*0384*/ 	.word	0x00002710


	//   ....[1]....
        /*0388*/ 	.word	0x000028e0


	//   ....[2]....
        /*038c*/ 	.word	0x00002a60


	//   ....[3]....
        /*0390*/ 	.word	0x00002c20


	//   ....[4]....
        /*0394*/ 	.word	0x00002e40


	//   ....[5]....
        /*0398*/ 	.word	0x00003070


	//   ....[6]....
        /*039c*/ 	.word	0x000030a0


	//   ....[7]....
        /*03a0*/ 	.word	0x00003100


	//   ....[8]....
        /*03a4*/ 	.word	0x00007ca0


	//   ....[9]....
        /*03a8*/ 	.word	0x00007dd0


	//   ....[10]....
        /*03ac*/ 	.word	0x00007e80


	//   ....[11]....
        /*03b0*/ 	.word	0x00007ef0


	//   ....[12]....
        /*03b4*/ 	.word	0x00007f60


	//   ....[13]....
        /*03b8*/ 	.word	0x00008020


	//   ....[14]....
        /*03bc*/ 	.word	0x00008060


	//   ....[15]....
        /*03c0*/ 	.word	0x00008110


	//   ....[16]....
        /*03c4*/ 	.word	0x0000bc40


	//   ....[17]....
        /*03c8*/ 	.word	0x0000bc80


	//   ....[18]....
        /*03cc*/ 	.word	0x0000bce0


	//   ....[19]....
        /*03d0*/ 	.word	0x0000bd00


	//   ....[20]....
        /*03d4*/ 	.word	0x0000bd50


	//   ....[21]....
        /*03d8*/ 	.word	0x0000bd60


	//   ....[22]....
        /*03dc*/ 	.word	0x0000bd70


	//   ....[23]....
        /*03e0*/ 	.word	0x0000bd80


	//   ....[24]....
        /*03e4*/ 	.word	0x0000e580


	//   ....[25]....
        /*03e8*/ 	.word	0x0000e590


	//   ....[26]....
        /*03ec*/ 	.word	0x0000e5a0


	//   ....[27]....
        /*03f0*/ 	.word	0x0000e5c0


	//   ....[28]....
        /*03f4*/ 	.word	0x0000e5e0


	//   ....[29]....
        /*03f8*/ 	.word	0x0000e600


	//   ....[30]....
        /*03fc*/ 	.word	0x0000e620


	//   ....[31]....
        /*0400*/ 	.word	0x0000e650


	//----- nvinfo : EIATTR_EXIT_INSTR_OFFSETS
	.align		4
.L_176:
        /*0404*/ 	.byte	0x04, 0x1c
        /*0406*/ 	.short	(.L_178 - .L_177)


	//   ....[0]....
.L_177:
        /*0408*/ 	.word	0x000001b0


	//   ....[1]....
        /*040c*/ 	.word	0x00010450


	//   ....[2]....
        /*0410*/ 	.word	0x00010fd0


	//   ....[3]....
        /*0414*/ 	.word	0x00011060


	//----- nvinfo : EIATTR_CRS_STACK_SIZE
	.align		4
.L_178:
        /*0418*/ 	.byte	0x04, 0x1e
        /*041a*/ 	.short	(.L_180 - .L_179)
.L_179:
        /*041c*/ 	.word	0x00000000


	//----- nvinfo : EIATTR_CBANK_PARAM_SIZE
	.align		4
.L_180:
        /*0420*/ 	.byte	0x03, 0x19
        /*0422*/ 	.short	0x01d0


	//----- nvinfo : EIATTR_PARAM_CBANK
	.align		4
        /*0424*/ 	.byte	0x04, 0x0a
        /*0426*/ 	.short	(.L_182 - .L_181)
	.align		4
.L_181:
        /*0428*/ 	.word	index@(.nv.constant0._ZN5flash16flash_fwd_kernelI23Flash_fwd_kernel_traitsILi128ELi128ELi64ELi4ELb0ELb0EN7cutlass10bfloat16_tE19Flash_kernel_traitsILi128ELi128ELi64ELi4ES3_EELb0ELb1ELb0ELb0ELb1ELb1ELb0ELb0EEEvNS_16Flash_fwd_paramsE)
        /*042c*/ 	.short	0x0210
        /*042e*/ 	.short	0x01d0


	//----- nvinfo : EIATTR_SW_WAR
	.align		4
.L_182:
        /*0430*/ 	.byte	0x04, 0x36
        /*0432*/ 	.short	(.L_184 - .L_183)
.L_183:
        /*0434*/ 	.word	0x00000008
.L_184:


//--------------------- .nv.info._ZN5flash16flash_fwd_kernelI23Flash_fwd_kernel_traitsILi128ELi128ELi64ELi4ELb0ELb0EN7cutlass10bfloat16_tE19Flash_kernel_traitsILi128ELi128ELi64ELi4ES3_EELb0ELb1ELb0ELb0ELb1ELb1ELb1ELb0EEEvNS_16Flash_fwd_paramsE --------------------------
	.section	.nv.info._ZN5flash16flash_fwd_kernelI23Flash_fwd_kernel_traitsILi128ELi128ELi64ELi4ELb0ELb0EN7cutlass10bfloat16_tE19Flash_kernel_traitsILi128ELi128ELi64ELi4ES3_EELb0ELb1ELb0ELb0ELb1ELb1ELb1ELb0EEEvNS_16Flash_fwd_paramsE,"",@"SHT_CUDA_INFO"
	.sectionflags	@""
	.align	4


	//----- nvinfo : EIATTR_CUDA_API_VERSION
	.align		4
        /*0000*/ 	.byte	0x04, 0x37
        /*0002*/ 	.short	(.L_186 - .L_185)
.L_185:
        /*0004*/ 	.word	0x00000082


	//----- nvinfo : EIATTR_KPARAM_INFO
	.align		4
.L_186:
        /*0008*/ 	.byte	0x04, 0x17
        /*000a*/ 	.short	(.L_188 - .L_187)
.L_187:
        /*000c*/ 	.word	0x00000000
        /*0010*/ 	.short	0x0000
        /*0012*/ 	.short	0x0000
        /*0014*/ 	.byte	0x00, 0xf0, 0x41, 0x07


	//----- nvinfo : EIATTR_SPARSE_MMA_MASK
	.align		4
.L_188:
        /*0018*/ 	.byte	0x03, 0x50
        /*001a*/ 	.short	0x0000


	//----- nvinfo : EIATTR_MAXREG_COUNT
	.align		4
        /*001c*/ 	.byte	0x03, 0x1b
        /*001e*/ 	.short	0x00ff


	//----- nvinfo : EIATTR_NUM_BARRIERS
	.align		4
        /*0020*/ 	.byte	0x02, 0x4c
        /*0022*/ 	.byte	0x01
	.zero		1


	//----- nvinfo : EIATTR_ANNOTATIONS
	.align		4
        /*0024*/ 	.byte	0x04, 0x55
        /*0026*/ 	.short	(.L_190 - .L_189)


	//   ....[0]....
.L_189:
        /* <DEDUP_REMOVED lines=63> */


	//----- nvinfo : EIATTR_MERCURY_ISA_VERSION
	.align		4
.L_190:
        /*0408*/ 	.byte	0x03, 0x5f
        /*040a*/ 	.short	0x0101


	//----- nvinfo : EIATTR_COOP_GROUP_MASK_REGIDS
	.align		4
        /*040c*/ 	.byte	0x04, 0x29
        /*040e*/ 	.short	(.L_192 - .L_191)


	//   ....[0]....
.L_191:
        /*0410*/ 	.word	0xffffffff


	//   ....[1]....
        /*0414*/ 	.word	0xffffffff


	//   ....[2]....
        /*0418*/ 	.word	0xffffffff


	//   ....[3]....
        /*041c*/ 	.word	0xffffffff


	//   ....[4]....
        /*0420*/ 	.word	0xffffffff


	//   ....[5]....
        /*0424*/ 	.word	0xffffffff


	//   ....[6]....
        /*0428*/ 	.word	0xffffffff


	//   ....[7]....
        /*042c*/ 	.word	0xffffffff


	//   ....[8]....
        /*0430*/ 	.word	0xffffffff


	//   ....[9]....
        /*0434*/ 	.word	0xffffffff


	//   ....[10]....
        /*0438*/ 	.word	0xffffffff


	//   ....[11]....
        /*043c*/ 	.word	0xffffffff


	//   ....[12]....
        /*0440*/ 	.word	0xffffffff


	//   ....[13]....
        /*0444*/ 	.word	0xffffffff


	//   ....[14]....
        /*0448*/ 	.word	0xffffffff


	//   ....[15]....
        /*044c*/ 	.word	0xffffffff


	//   ....[16]....
        /*0450*/ 	.word	0xffffffff


	//   ....[17]....
        /*0454*/ 	.word	0xffffffff


	//   ....[18]....
        /*0458*/ 	.word	0xffffffff


	//   ....[19]....
        /*045c*/ 	.word	0xffffffff


	//   ....[20]....
        /*0460*/ 	.word	0xffffffff


	//   ....[21]....
        /*0464*/ 	.word	0xffffffff


	//   ....[22]....
        /*0468*/ 	.word	0xffffffff


	//   ....[23]....
        /*046c*/ 	.word	0xffffffff


	//   ....[24]....
        /*0470*/ 	.word	0xffffffff


	//   ....[25]....
        /*0474*/ 	.word	0xffffffff


	//   ....[26]....
        /*0478*/ 	.word	0xffffffff


	//   ....[27]....
        /*047c*/ 	.word	0xffffffff


	//   ....[28]....
        /*0480*/ 	.word	0xffffffff


	//   ....[29]....
        /*0484*/ 	.word	0xffffffff


	//   ....[30]....
        /*0488*/ 	.word	0xffffffff


	//   ....[31]....
        /*048c*/ 	.word	0xffffffff


	//----- nvinfo : EIATTR_COOP_GROUP_INSTR_OFFSETS
	.align		4
.L_192:
        /*0490*/ 	.byte	0x04, 0x28
        /*0492*/ 	.short	(.L_194 - .L_193)


	//   ....[0]....
.L_193:
        /*0494*/ 	.word	0x00002ec0


	//   ....[1]....
        /*0498*/ 	.word	0x00003160


	//   ....[2]....
        /*049c*/ 	.word	0x00003320


	//   ....[3]....
        /*04a0*/ 	.word	0x00003480


	//   ....[4]....
        /*04a4*/ 	.word	0x00003590


	//   ....[5]....
        /*04a8*/ 	.word	0x00003850


	//   ....[6]....
        /*04ac*/ 	.word	0x00003870


	//   ....[7]....
        /*04b0*/ 	.word	0x000038d0


	//   ....[8]....
        /*04b4*/ 	.word	0x00008b40


	//   ....[9]....
        /*04b8*/ 	.word	0x00008c90


	//   ....[10]....
        /*04bc*/ 	.word	0x00008d00


	//   ....[11]....
        /*04c0*/ 	.word	0x00008f50


	//   ....[12]....
        /*04c4*/ 	.word	0x00009090


	//   ....[13]....
        /*04c8*/ 	.word	0x00009140


	//   ....[14]....
        /*04cc*/ 	.word	0x00009150


	//   ....[15]....
        /*04d0*/ 	.word	0x00009240


	//   ....[16]....
        /*04d4*/ 	.word	0x0000d7d0


	//   ....[17]....
        /*04d8*/ 	.word	0x0000d7f0


	//   ....[18]....
        /*04dc*/ 	.word	0x0000d810


	//   ....[19]....
        /*04e0*/ 	.word	0x0000d8e0


	//   ....[20]....
        /*04e4*/ 	.word	0x0000d920


	//   ....[21]....
        /*04e8*/ 	.word	0x0000d930


	//   ....[22]....
        /*04ec*/ 	.word	0x0000d940


	//   ....[23]....
        /*04f0*/ 	.word	0x0000d960


	//   ....[24]....
        /*04f4*/ 	.word	0x00010b50


	//   ....[25]....
        /*04f8*/ 	.word	0x00010b60


	//   ....[26]....
        /*04fc*/ 	.word	0x00010b70


	//   ....[27]....
        /*0500*/ 	.word	0x00010b90


	//   ....[28]....
        /*0504*/ 	.word	0x00010bb0


	//   ....[29]....
        /*0508*/ 	.word	0x00010bd0


	//   ....[30]....
        /*050c*/ 	.word	0x00010bf0


	//   ....[31]....
        /*0510*/ 	.word	0x00010c20


	//----- nvinfo : EIATTR_EXIT_INSTR_OFFSETS
	.align		4
.L_194:
        /*0514*/ 	.byte	0x04, 0x1c
        /*0516*/ 	.short	(.L_196 - .L_195)


	//   ....[0]....
.L_195:
        /*0518*/ 	.word	0x000001b0


	//   ....[1]....
        /*051c*/ 	.word	0x00012a20


	//   ....[2]....
        /*0520*/ 	.word	0x000135a0


	//   ....[3]....
        /*0524*/ 	.word	0x00013630


	//----- nvinfo : EIATTR_CRS_STACK_SIZE
	.align		4
.L_196:
        /*0528*/ 	.byte	0x04, 0x1e
        /*052a*/ 	.short	(.L_198 - .L_197)
.L_197:
        /*052c*/ 	.word	0x00000000


	//----- nvinfo : EIATTR_CBANK_PARAM_SIZE
	.align		4
.L_198:
        /*0530*/ 	.byte	0x03, 0x19
        /*0532*/ 	.short	0x01d0


	//----- nvinfo : EIATTR_PARAM_CBANK
	.align		4
        /*0534*/ 	.byte	0x04, 0x0a
        /*0536*/ 	.short	(.L_200 - .L_199)
	.align		4
.L_199:
        /*0538*/ 	.word	index@(.nv.constant0._ZN5flash16flash_fwd_kernelI23Flash_fwd_kernel_traitsILi128ELi128ELi64ELi4ELb0ELb0EN7cutlass10bfloat16_tE19Flash_kernel_traitsILi128ELi128ELi64ELi4ES3_EELb0ELb1ELb0ELb0ELb1ELb1ELb1ELb0EEEvNS_16Flash_fwd_paramsE)
        /*053c*/ 	.short	0x0210
        /*053e*/ 	.short	0x01d0


	//----- nvinfo : EIATTR_SW_WAR
	.align		4
.L_200:
        /*0540*/ 	.byte	0x04, 0x36
        /*0542*/ 	.short	(.L_202 - .L_201)
.L_201:
        /*0544*/ 	.word	0x00000008
.L_202:


//--------------------- .nv.info._ZN5flash16flash_fwd_kernelI23Flash_fwd_kernel_traitsILi128ELi128ELi64ELi4ELb0ELb0EN7cutlass10bfloat16_tE19Flash_kernel_traitsILi128ELi128ELi64ELi4ES3_EELb0ELb1ELb0ELb0ELb0ELb1ELb0ELb0EEEvNS_16Flash_fwd_paramsE --------------------------
	.section	.nv.info._ZN5flash16flash_fwd_kernelI23Flash_fwd_kernel_traitsILi128ELi128ELi64ELi4ELb0ELb0EN7cutlass10bfloat16_tE19Flash_kernel_traitsILi128ELi128ELi64ELi4ES3_EELb0ELb1ELb0ELb0ELb0ELb1ELb0ELb0EEEvNS_16Flash_fwd_paramsE,"",@"SHT_CUDA_INFO"
	.sectionflags	@""
	.align	4


	//----- nvinfo : EIATTR_CUDA_API_VERSION
	.align		4
        /*0000*/ 	.byte	0x04, 0x37
        /*0002*/ 	.short	(.L_204 - .L_203)
.L_203:
        /*0004*/ 	.word	0x00000082


	//----- nvinfo : EIATTR_KPARAM_INFO
	.align		4
.L_204:
        /*0008*/ 	.byte	0x04, 0x17
        /*000a*/ 	.short	(.L_206 - .L_205)
.L_205:
        /*000c*/ 	.word	0x00000000
        /*0010*/ 	.short	0x0000
        /*0012*/ 	.short	0x0000
        /*0014*/ 	.byte	0x00, 0xf0, 0x41, 0x07


	//----- nvinfo : EIATTR_SPARSE_MMA_MASK
	.align		4
.L_206:
        /*0018*/ 	.byte	0x03, 0x50
        /*001a*/ 	.short	0x0000


	//----- nvinfo : EIATTR_MAXREG_COUNT
	.align		4
        /*001c*/ 	.byte	0x03, 0x1b
        /*001e*/ 	.short	0x00ff


	//----- nvinfo : EIATTR_NUM_BARRIERS
	.align		4
        /*0020*/ 	.byte	0x02, 0x4c
        /*0022*/ 	.byte	0x01
	.zero		1


	//----- nvinfo : EIATTR_ANNOTATIONS
	.align		4
        /*0024*/ 	.byte	0x04, 0x55
        /*0026*/ 	.short	(.L_208 - .L_207)


	//   ....[0]....
.L_207:
        /* <DEDUP_REMOVED lines=143> */
        /*090c*/ 	.byte	0x70, 0x7c, 0x01, 0x00


	//----- nvinfo : EIATTR_MERCURY_ISA_VERSION
	.align		4
.L_208:
        /*0910*/ 	.byte	0x03, 0x5f
        /*0912*/ 	.short	0x0101


	//----- nvinfo : EIATTR_INT_WARP_WIDE_INSTR_OFFSETS
	.align		4
        /*0914*/ 	.byte	0x04, 0x31
        /*0916*/ 	.short	(.L_210 - .L_209)


	//   ....[0]....
.L_209:
        /*0918*/ 	.word	0x00001800


	//   ....[1]....
        /*091c*/ 	.word	0x000019c0


	//----- nvinfo : EIATTR_COOP_GROUP_MASK_REGIDS
	.align		4
.L_210:
        /*0920*/ 	.byte	0x04, 0x29
        /*0922*/ 	.short	(.L_212 - .L_211)


	//   ....[0]....
.L_211:
        /*0924*/ 	.word	0xffffffff


	//   ....[1]....
        /*0928*/ 	.word	0xffffffff


	//   ....[2]....
        /*092c*/ 	.word	0xffffffff


	//   ....[3]....
        /*0930*/ 	.word	0xffffffff


	//   ....[4]....
        /*0934*/ 	.word	0xffffffff


	//   ....[5]....
        /*0938*/ 	.word	0xffffffff


	//   ....[6]....
        /*093c*/ 	.word	0xffffffff


	//   ....[7]....
        /*0940*/ 	.word	0xffffffff


	//   ....[8]....
        /*0944*/ 	.word	0xffffffff


	//   ....[9]....
        /*0948*/ 	.word	0xffffffff


	//   ....[10]....
        /*094c*/ 	.word	0xffffffff


	//   ....[11]....
        /*0950*/ 	.word	0xffffffff


	//   ....[12]....
        /*0954*/ 	.word	0xffffffff


	//   ....[13]....
        /*0958*/ 	.word	0xffffffff


	//   ....[14]....
        /*095c*/ 	.word	0xffffffff


	//   ....[15]....
        /*0960*/ 	.word	0xffffffff


	//   ....[16]....
        /*0964*/ 	.word	0xffffffff


	//   ....[17]....
        /*0968*/ 	.word	0xffffffff


	//   ....[18]....
        /*096c*/ 	.word	0xffffffff


	//   ....[19]....
        /*0970*/ 	.word	0xffffffff


	//   ....[20]....
        /*0974*/ 	.word	0xffffffff


	//   ....[21]....
        /*0978*/ 	.word	0xffffffff


	//   ....[22]....
        /*097c*/ 	.word	0xffffffff


	//   ....[23]....
        /*0980*/ 	.word	0xffffffff


	//   ....[24]....
        /*0984*/ 	.word	0xffffffff


	//   ....[25]....
        /*0988*/ 	.word	0xffffffff


	//   ....[26]....
        /*098c*/ 	.word	0xffffffff


	//   ....[27]....
        /*0990*/ 	.word	0xffffffff


	//   ....[28]....
        /*0994*/ 	.word	0xffffffff


	//   ....[29]....
        /*0998*/ 	.word	0xffffffff


	//   ....[30]....
        /*099c*/ 	.word	0xffffffff


	//   ....[31]....
        /*09a0*/ 	.word	0xffffffff


	//   ....[32]....
        /*09a4*/ 	.word	0xffffffff


	//   ....[33]....
        /*09a8*/ 	.word	0xffffffff


	//   ....[34]....
        /*09ac*/ 	.word	0xffffffff


	//   ....[35]....
        /*09b0*/ 	.word	0xffffffff


	//   ....[36]....
        /*09b4*/ 	.word	0xffffffff


	//   ....[37]....
        /*09b8*/ 	.word	0xffffffff


	//   ....[38]....
        /*09bc*/ 	.word	0xffffffff


	//   ....[39]....
        /*09c0*/ 	.word	0xffffffff


	//----- nvinfo : EIATTR_COOP_GROUP_INSTR_OFFSETS
	.align		4
.L_212:
        /*09c4*/ 	.byte	0x04, 0x28
        /*09c6*/ 	.short	(.L_214 - .L_213)


	//   ....[0]....
.L_213:
        /*09c8*/ 	.word	0x000037f0


	//   ....[1]....
        /*09cc*/ 	.word	0x00003a10


	//   ....[2]....
        /*09d0*/ 	.word	0x00003a50


	//   ....[3]....
        /*09d4*/ 	.word	0x00003b30


	//   ....[4]....
        /*09d8*/ 	.word	0x00004130


	//   ....[5]....
        /*09dc*/ 	.word	0x000042b0


	//   ....[6]....
        /*09e0*/ 	.word	0x00004440


	//   ....[7]....
        /*09e4*/ 	.word	0x00004680


	//   ....[8]....
        /*09e8*/ 	.word	0x000092d0


	//   ....[9]....
        /*09ec*/ 	.word	0x00009300


	//   ....[10]....
        /*09f0*/ 	.word	0x000093f0


	//   ....[11]....
        /*09f4*/ 	.word	0x000094e0


	//   ....[12]....
        /*09f8*/ 	.word	0x00009520


	//   ....[13]....
        /*09fc*/ 	.word	0x000095a0


	//   ....[14]....
        /*0a00*/ 	.word	0x000096b0


	//   ....[15]....
        /*0a04*/ 	.word	0x000096d0


	//   ....[16]....
        /*0a08*/ 	.word	0x0000eb60


	//   ....[17]....
        /*0a0c*/ 	.word	0x0000ecc0


	//   ....[18]....
        /*0a10*/ 	.word	0x0000ed10


	//   ....[19]....
        /*0a14*/ 	.word	0x0000eec0


	//   ....[20]....
        /*0a18*/ 	.word	0x0000ef10


	//   ....[21]....
        /*0a1c*/ 	.word	0x0000ef30


	//   ....[22]....
        /*0a20*/ 	.word	0x0000ef40


	//   ....[23]....
        /*0a24*/ 	.word	0x0000ef60


	//   ....[24]....
        /*0a28*/ 	.word	0x00013a00


	//   ....[25]....
        /*0a2c*/ 	.word	0x00013a50


	//   ....[26]....
        /*0a30*/ 	.word	0x00013aa0


	//   ....[27]....
        /*0a34*/ 	.word	0x00013ac0


	//   ....[28]....
        /*0a38*/ 	.word	0x00013b10


	//   ....[29]....
        /*0a3c*/ 	.word	0x00013b20


	//   ....[30]....
        /*0a40*/ 	.word	0x00013b30


	//   ....[31]....
        /*0a44*/ 	.word	0x00013b40


	//   ....[32]....
        /*0a48*/ 	.word	0x000162c0


	//   ....[33]....
        /*0a4c*/ 	.word	0x000162d0


	//   ....[34]....
        /*0a50*/ 	.word	0x000162e0


	//   ....[35]....
        /*0a54*/ 	.word	0x00016300


	//   ....[36]....
        /*0a58*/ 	.word	0x00016320


	//   ....[37]....
        /*0a5c*/ 	.word	0x00016340


	//   ....[38]....
        /*0a60*/ 	.word	0x00016360


	//   ....[39]....
        /*0a64*/ 	.word	0x00016390


	//----- nvinfo : EIATTR_EXIT_INSTR_OFFSETS
	.align		4
.L_214:
        /*0a68*/ 	.byte	0x04, 0x1c
        /*0a6a*/ 	.short	(.L_216 - .L_215)


	//   ....[0]....
.L_215:
        /*0a6c*/ 	.word	0x000004c0


	//   ....[1]....
        /*0a70*/ 	.word	0x000188b0


	//   ....[2]....
        /*0a74*/ 	.word	0x000189a0


	//   ....[3]....
        /*0a78*/ 	.word	0x00019c20


	//   ....[4]....
        /*0a7c*/ 	.word	0x00019cb0


	//----- nvinfo : EIATTR_CRS_STACK_SIZE
	.align		4
.L_216:
        /*0a80*/ 	.byte	0x04, 0x1e
        /*0a82*/ 	.short	(.L_218 - .L_217)
.L_217:
        /*0a84*/ 	.word	0x00000000


	//----- nvinfo : EIATTR_CBANK_PARAM_SIZE
	.align		4
.L_218:
        /*0a88*/ 	.byte	0x03, 0x19
        /*0a8a*/ 	.short	0x01d0


	//----- nvinfo : EIATTR_PARAM_CBANK
	.align		4
        /*0a8c*/ 	.byte	0x04, 0x0a
        /*0a8e*/ 	.short	(.L_220 - .L_219)
	.align		4
.L_219:
        /*0a90*/ 	.word	index@(.nv.constant0._ZN5flash16flash_fwd_kernelI23Flash_fwd_kernel_traitsILi128ELi128ELi64ELi4ELb0ELb0EN7cutlass10bfloat16_tE19Flash_kernel_traitsILi128ELi128ELi64ELi4ES3_EELb0ELb1ELb0ELb0ELb0ELb1ELb0ELb0EEEvNS_16Flash_fwd_paramsE)
        /*0a94*/ 	.short	0x0210
        /*0a96*/ 	.short	0x01d0


	//----- nvinfo : EIATTR_SW_WAR
	.align		4
.L_220:
        /*0a98*/ 	.byte	0x04, 0x36
        /*0a9a*/ 	.short	(.L_222 - .L_221)
.L_221:
        /*0a9c*/ 	.word	0x00000008
.L_222:


//--------------------- .nv.info._ZN5flash16flash_fwd_kernelI23Flash_fwd_kernel_traitsILi128ELi128ELi64ELi4ELb0ELb0EN7cutlass10bfloat16_tE19Flash_kernel_traitsILi128ELi128ELi64ELi4ES3_EELb0ELb1ELb0ELb0ELb0ELb1ELb1ELb0EEEvNS_16Flash_fwd_paramsE --------------------------
	.section	.nv.info._ZN5flash16flash_fwd_kernelI23Flash_fwd_kernel_traitsILi128ELi128ELi64ELi4ELb0ELb0EN7cutlass10bfloat16_tE19Flash_kernel_traitsILi128ELi128ELi64ELi4ES3_EELb0ELb1ELb0ELb0ELb0ELb1ELb1ELb0EEEvNS_16Flash_fwd_paramsE,"",@"SHT_CUDA_INFO"
	.sectionflags	@""
	.align	4


	//----- nvinfo : EIATTR_CUDA_API_VERSION
	.align		4
        /*0000*/ 	.byte	0x04, 0x37
        /*0002*/ 	.short	(.L_224 - .L_223)
.L_223:
        /*0004*/ 	.word	0x00000082


	//----- nvinfo : EIATTR_KPARAM_INFO
	.align		4
.L_224:
        /*0008*/ 	.byte	0x04, 0x17
        /*000a*/ 	.short	(.L_226 - .L_225)
.L_225:
        /*000c*/ 	.word	0x00000000
        /*0010*/ 	.short	0x0000
        /*0012*/ 	.short	0x0000
        /*0014*/ 	.byte	0x00, 0xf0, 0x41, 0x07


	//----- nvinfo : EIATTR_SPARSE_MMA_MASK
	.align		4
.L_226:
        /*0018*/ 	.byte	0x03, 0x50
        /*001a*/ 	.short	0x0000


	//----- nvinfo : EIATTR_MAXREG_COUNT
	.align		4
        /*001c*/ 	.byte	0x03, 0x1b
        /*001e*/ 	.short	0x00ff


	//----- nvinfo : EIATTR_NUM_BARRIERS
	.align		4
        /*0020*/ 	.byte	0x02, 0x4c
        /*0022*/ 	.byte	0x01
	.zero		1


	//----- nvinfo : EIATTR_ANNOTATIONS
	.align		4
        /*0024*/ 	.byte	0x04, 0x55
        /*0026*/ 	.short	(.L_228 - .L_227)


	//   ....[0]....
.L_227:
        /* <DEDUP_REMOVED lines=178> */


	//----- nvinfo : EIATTR_MERCURY_ISA_VERSION
	.align		4
.L_228:
        /*0b30*/ 	.byte	0x03, 0x5f
        /*0b32*/ 	.short	0x0101


	//----- nvinfo : EIATTR_INT_WARP_WIDE_INSTR_OFFSETS
	.align		4
        /*0b34*/ 	.byte	0x04, 0x31
        /*0b36*/ 	.short	(.L_230 - .L_229)


	//   ....[0]....
.L_229:
        /*0b38*/ 	.word	0x000017e0


	//   ....[1]....
        /*0b3c*/ 	.word	0x00001be0


	//----- nvinfo : EIATTR_COOP_GROUP_MASK_REGIDS
	.align		4
.L_230:
        /*0b40*/ 	.byte	0x04, 0x29
        /*0b42*/ 	.short	(.L_232 - .L_231)


	//   ....[0]....
.L_231:
        /*0b44*/ 	.word	0xffffffff


	//   ....[1]....
        /*0b48*/ 	.word	0xffffffff


	//   ....[2]....
        /*0b4c*/ 	.word	0xffffffff


	//   ....[3]....
        /*0b50*/ 	.word	0xffffffff


	//   ....[4]....
        /*0b54*/ 	.word	0xffffffff


	//   ....[5]....
        /*0b58*/ 	.word	0xffffffff


	//   ....[6]....
        /*0b5c*/ 	.word	0xffffffff


	//   ....[7]....
        /*0b60*/ 	.word	0xffffffff


	//   ....[8]....
        /*0b64*/ 	.word	0xffffffff


	//   ....[9]....
        /*0b68*/ 	.word	0xffffffff


	//   ....[10]....
        /*0b6c*/ 	.word	0xffffffff


	//   ....[11]....
        /*0b70*/ 	.word	0xffffffff


	//   ....[12]....
        /*0b74*/ 	.word	0xffffffff


	//   ....[13]....
        /*0b78*/ 	.word	0xffffffff


	//   ....[14]....
        /*0b7c*/ 	.word	0xffffffff


	//   ....[15]....
        /*0b80*/ 	.word	0xffffffff


	//   ....[16]....
        /*0b84*/ 	.word	0xffffffff


	//   ....[17]....
        /*0b88*/ 	.word	0xffffffff


	//   ....[18]....
        /*0b8c*/ 	.word	0xffffffff


	//   ....[19]....
        /*0b90*/ 	.word	0xffffffff


	//   ....[20]....
        /*0b94*/ 	.word	0xffffffff


	//   ....[21]....
        /*0b98*/ 	.word	0xffffffff


	//   ....[22]....
        /*0b9c*/ 	.word	0xffffffff


	//   ....[23]....
        /*0ba0*/ 	.word	0xffffffff


	//   ....[24]....
        /*0ba4*/ 	.word	0xffffffff


	//   ....[25]....
        /*0ba8*/ 	.word	0xffffffff


	//   ....[26]....
        /*0bac*/ 	.word	0xffffffff


	//   ....[27]....
        /*0bb0*/ 	.word	0xffffffff


	//   ....[28]....
        /*0bb4*/ 	.word	0xffffffff


	//   ....[29]....
        /*0bb8*/ 	.word	0xffffffff


	//   ....[30]....
        /*0bbc*/ 	.word	0xffffffff


	//   ....[31]....
        /*0bc0*/ 	.word	0xffffffff


	//   ....[32]....
        /*0bc4*/ 	.word	0xffffffff


	//   ....[33]....
        /*0bc8*/ 	.word	0xffffffff


	//   ....[34]....
        /*0bcc*/ 	.word	0xffffffff


	//   ....[35]....
        /*0bd0*/ 	.word	0xffffffff


	//   ....[36]....
        /*0bd4*/ 	.word	0xffffffff


	//   ....[37]....
        /*0bd8*/ 	.word	0xffffffff


	//   ....[38]....
        /*0bdc*/ 	.word	0xffffffff


	//   ....[39]....
        /*0be0*/ 	.word	0xffffffff


	//----- nvinfo : EIATTR_COOP_GROUP_INSTR_OFFSETS
	.align		4
.L_232:
        /*0be4*/ 	.byte	0x04, 0x28
        /*0be6*/ 	.short	(.L_234 - .L_233)


	//   ....[0]....
.L_233:
        /*0be8*/ 	.word	0x00003f70


	//   ....[1]....
        /*0bec*/ 	.word	0x00004120


	//   ....[2]....
        /*0bf0*/ 	.word	0x00004150


	//   ....[3]....
        /*0bf4*/ 	.word	0x000042a0


	//   ....[4]....
        /*0bf8*/ 	.word	0x00004af0


	//   ....[5]....
        /*0bfc*/ 	.word	0x00004bf0


	//   ....[6]....
        /*0c00*/ 	.word	0x00004de0


	//   ....[7]....
        /*0c04*/ 	.word	0x00004e90


	//   ....[8]....
        /*0c08*/ 	.word	0x0000a200


	//   ....[9]....
        /*0c0c*/ 	.word	0x0000a250


	//   ....[10]....
        /*0c10*/ 	.word	0x0000a280


	//   ....[11]....
        /*0c14*/ 	.word	0x0000a5f0


	//   ....[12]....
        /*0c18*/ 	.word	0x0000a630


	//   ....[13]....
        /*0c1c*/ 	.word	0x0000a670


	//   ....[14]....
        /*0c20*/ 	.word	0x0000a690


	//   ....[15]....
        /*0c24*/ 	.word	0x0000a730


	//   ....[16]....
        /*0c28*/ 	.word	0x00010c80


	//   ....[17]....
        /*0c2c*/ 	.word	0x00010d40


	//   ....[18]....
        /*0c30*/ 	.word	0x00010d90


	//   ....[19]....
        /*0c34*/ 	.word	0x00010e70


	//   ....[20]....
        /*0c38*/ 	.word	0x00010e80


	//   ....[21]....
        /*0c3c*/ 	.word	0x00010ed0


	//   ....[22]....
        /*0c40*/ 	.word	0x00010ee0


	//   ....[23]....
        /*0c44*/ 	.word	0x00010f20


	//   ....[24]....
        /*0c48*/ 	.word	0x00016630


	//   ....[25]....
        /*0c4c*/ 	.word	0x00016650


	//   ....[26]....
        /*0c50*/ 	.word	0x00016660


	//   ....[27]....
        /*0c54*/ 	.word	0x00016710


	//   ....[28]....
        /*0c58*/ 	.word	0x00016750


	//   ....[29]....
        /*0c5c*/ 	.word	0x00016760


	//   ....[30]....
        /*0c60*/ 	.word	0x00016770


	//   ....[31]....
        /*0c64*/ 	.word	0x00016790


	//   ....[32]....
        /*0c68*/ 	.word	0x00019510


	//   ....[33]....
        /*0c6c*/ 	.word	0x00019520


	//   ....[34]....
        /*0c70*/ 	.word	0x00019530


	//   ....[35]....
        /*0c74*/ 	.word	0x00019550


	//   ....[36]....
        /*0c78*/ 	.word	0x00019570


	//   ....[37]....
        /*0c7c*/ 	.word	0x000195a0


	//   ....[38]....
        /*0c80*/ 	.word	0x000195d0


	//   ....[39]....
        /*0c84*/ 	.word	0x00019600


	//----- nvinfo : EIATTR_EXIT_INSTR_OFFSETS
	.align		4
.L_234:
        /*0c88*/ 	.byte	0x04, 0x1c
        /*0c8a*/ 	.short	(.L_236 - .L_235)


	//   ....[0]....
.L_235:
        /*0c8c*/ 	.word	0x000004c0


	//   ....[1]....
        /*0c90*/ 	.word	0x0001bb80


	//   ....[2]....
        /*0c94*/ 	.word	0x0001bc70


	//   ....[3]....
        /*0c98*/ 	.word	0x0001cef0


	//   ....[4]....
        /*0c9c*/ 	.word	0x0001cf80


	//----- nvinfo : EIATTR_CRS_STACK_SIZE
	.align		4
.L_236:
        /*0ca0*/ 	.byte	0x04, 0x1e
        /*0ca2*/ 	.short	(.L_238 - .L_237)
.L_237:
        /*0ca4*/ 	.word	0x00000000


	//----- nvinfo : EIATTR_CBANK_PARAM_SIZE
	.align		4
.L_238:
        /*0ca8*/ 	.byte	0x03, 0x19
        /*0caa*/ 	.short	0x01d0


	//----- nvinfo : EIATTR_PARAM_CBANK
	.align		4
        /*0cac*/ 	.byte	0x04, 0x0a
        /*0cae*/ 	.short	(.L_240 - .L_239)
	.align		4
.L_239:
        /*0cb0*/ 	.word	index@(.nv.constant0._ZN5flash16flash_fwd_kernelI23Flash_fwd_kernel_traitsILi128ELi128ELi64ELi4ELb0ELb0EN7cutlass10bfloat16_tE19Flash_kernel_traitsILi128ELi128ELi64ELi4ES3_EELb0ELb1ELb0ELb0ELb0ELb1ELb1ELb0EEEvNS_16Flash_fwd_paramsE)
        /*0cb4*/ 	.short	0x0210
        /*0cb6*/ 	.short	0x01d0


	//----- nvinfo : EIATTR_SW_WAR
	.align		4
.L_240:
        /*0cb8*/ 	.byte	0x04, 0x36
        /*0cba*/ 	.short	(.L_242 - .L_241)
.L_241:
        /*0cbc*/ 	.word	0x00000008
.L_242:


//--------------------- .nv.info._ZN5flash16flash_fwd_kernelI23Flash_fwd_kernel_traitsILi128ELi128ELi64ELi4ELb0ELb0EN7cutlass10bfloat16_tE19Flash_kernel_traitsILi128ELi128ELi64ELi4ES3_EELb0ELb1ELb0ELb0ELb0ELb0ELb0ELb0EEEvNS_16Flash_fwd_paramsE --------------------------
	.section	.nv.info._ZN5flash16flash_fwd_kernelI23Flash_fwd_kernel_traitsILi128ELi128ELi64ELi4ELb0ELb0EN7cutlass10bfloat16_tE19Flash_kernel_traitsILi128ELi128ELi64ELi4ES3_EELb0ELb1ELb0ELb0ELb0ELb0ELb0ELb0EEEvNS_16Flash_fwd_paramsE,"",@"SHT_CUDA_INFO"
	.sectionflags	@""
	.align	4


	//----- nvinfo : EIATTR_CUDA_API_VERSION
	.align		4
        /*0000*/ 	.byte	0x04, 0x37
        /*0002*/ 	.short	(.L_244 - .L_243)
.L_243:
        /*0004*/ 	.word	0x00000082


	//----- nvinfo : EIATTR_KPARAM_INFO
	.align		4
.L_244:
        /*0008*/ 	.byte	0x04, 0x17
        /*000a*/ 	.short	(.L_246 - .L_245)
.L_245:
        /*000c*/ 	.word	0x00000000
        /*0010*/ 	.short	0x0000
        /*0012*/ 	.short	0x0000
        /*0014*/ 	.byte	0x00, 0xf0, 0x41, 0x07


	//----- nvinfo : EIATTR_SPARSE_MMA_MASK
	.align		4
.L_246:
        /*0018*/ 	.byte	0x03, 0x50
        /*001a*/ 	.short	0x0000


	//----- nvinfo : EIATTR_MAXREG_COUNT
	.align		4
        /*001c*/ 	.byte	0x03, 0x1b
        /*001e*/ 	.short	0x00ff


	//----- nvinfo : EIATTR_NUM_BARRIERS
	.align		4
        /*0020*/ 	.byte	0x02, 0x4c
        /*0022*/ 	.byte	0x01
	.zero		1


	//----- nvinfo : EIATTR_ANNOTATIONS
	.align		4
        /*0024*/ 	.byte	0x04, 0x55
        /*0026*/ 	.short	(.L_248 - .L_247)


	//   ....[0]....
.L_247:
        /* <DEDUP_REMOVED lines=64> */


	//----- nvinfo : EIATTR_MERCURY_ISA_VERSION
	.align		4
.L_248:
        /*0418*/ 	.byte	0x03, 0x5f
        /*041a*/ 	.short	0x0101


	//----- nvinfo : EIATTR_COOP_GROUP_MASK_REGIDS
	.align		4
        /*041c*/ 	.byte	0x04, 0x29
        /*041e*/ 	.short	(.L_250 - .L_249)


	//   ....[0]....
.L_249:
        /*0420*/ 	.word	0xffffffff


	//   ....[1]....
        /*0424*/ 	.word	0xffffffff


	//   ....[2]....
        /*0428*/ 	.word	0xffffffff


	//   ....[3]....
        /*042c*/ 	.word	0xffffffff


	//   ....[4]....
        /*0430*/ 	.word	0xffffffff


	//   ....[5]....
        /*0434*/ 	.word	0xffffffff


	//   ....[6]....
        /*0438*/ 	.word	0xffffffff


	//   ....[7]....
        /*043c*/ 	.word	0xffffffff


	//   ....[8]....
        /*0440*/ 	.word	0xffffffff


	//   ....[9]....
        /*0444*/ 	.word	0xffffffff


	//   ....[10]....
        /*0448*/ 	.word	0xffffffff


	//   ....[11]....
        /*044c*/ 	.word	0xffffffff


	//   ....[12]....
        /*0450*/ 	.word	0xffffffff


	//   ....[13]....
        /*0454*/ 	.word	0xffffffff


	//   ....[14]....
        /*0458*/ 	.word	0xffffffff


	//   ....[15]....
        /*045c*/ 	.word	0xffffffff


	//   ....[16]....
        /*0460*/ 	.word	0xffffffff


	//   ....[17]....
        /*0464*/ 	.word	0xffffffff


	//   ....[18]....
        /*0468*/ 	.word	0xffffffff


	//   ....[19]....
        /*046c*/ 	.word	0xffffffff


	//   ....[20]....
        /*0470*/ 	.word	0xffffffff


	//   ....[21]....
        /*0474*/ 	.word	0xffffffff


	//   ....[22]....
        /*0478*/ 	.word	0xffffffff


	//   ....[23]....
        /*047c*/ 	.word	0xffffffff


	//   ....[24]....
        /*0480*/ 	.word	0xffffffff


	//   ....[25]....
        /*0484*/ 	.word	0xffffffff


	//   ....[26]....
        /*0488*/ 	.word	0xffffffff


	//   ....[27]....
        /*048c*/ 	.word	0xffffffff


	//   ....[28]....
        /*0490*/ 	.word	0xffffffff


	//   ....[29]....
        /*0494*/ 	.word	0xffffffff


	//   ....[30]....
        /*0498*/ 	.word	0xffffffff


	//   ....[31]....
        /*049c*/ 	.word	0xffffffff


	//   ....[32]....
        /*04a0*/ 	.word	0xffffffff


	//   ....[33]....
        /*04a4*/ 	.word	0xffffffff


	//   ....[34]....
        /*04a8*/ 	.word	0xffffffff


	//   ....[35]....
        /*04ac*/ 	.word	0xffffffff


	//   ....[36]....
        /*04b0*/ 	.word	0xffffffff


	//   ....[37]....
        /*04b4*/ 	.word	0xffffffff


	//   ....[38]....
        /*04b8*/ 	.word	0xffffffff


	//   ....[39]....
        /*04bc*/ 	.word	0xffffffff


	//----- nvinfo : EIATTR_COOP_GROUP_INSTR_OFFSETS
	.align		4
.L_250:
        /*04c0*/ 	.byte	0x04, 0x28
        /*04c2*/ 	.short	(.L_252 - .L_251)


	//   ....[0]....
.L_251:
        /*04c4*/ 	.word	0x00004e30


	//   ....[1]....
        /*04c8*/ 	.word	0x00004e50


	//   ....[2]....
        /*04cc*/ 	.word	0x00004f20


	//   ....[3]....
        /*04d0*/ 	.word	0x00004f40


	//   ....[4]....
        /*04d4*/ 	.word	0x00005360


	//   ....[5]....
        /*04d8*/ 	.word	0x00005450


	//   ....[6]....
        /*04dc*/ 	.word	0x00005530


	//   ....[7]....
        /*04e0*/ 	.word	0x00005700


	//   ....[8]....
        /*04e4*/ 	.word	0x00008ed0


	//   ....[9]....
        /*04e8*/ 	.word	0x00009040


	//   ....[10]....
        /*04ec*/ 	.word	0x000091f0


	//   ....[11]....
        /*04f0*/ 	.word	0x00009200


	//   ....[12]....
        /*04f4*/ 	.word	0x00009220


	//   ....[13]....
        /*04f8*/ 	.word	0x00009250


	//   ....[14]....
        /*04fc*/ 	.word	0x00009270


	//   ....[15]....
        /*0500*/ 	.word	0x00009280


	//   ....[16]....
        /*0504*/ 	.word	0x0000df30


	//   ....[17]....
        /*0508*/ 	.word	0x0000e040


	//   ....[18]....
        /*050c*/ 	.word	0x0000e0f0


	//   ....[19]....
        /*0510*/ 	.word	0x0000e110


	//   ....[20]....
        /*0514*/ 	.word	0x0000e180


	//   ....[21]....
        /*0518*/ 	.word	0x0000e220


	//   ....[22]....
        /*051c*/ 	.word	0x0000e270


	//   ....[23]....
        /*0520*/ 	.word	0x0000e2e0


	//   ....[24]....
        /*0524*/ 	.word	0x00013210


	//   ....[25]....
        /*0528*/ 	.word	0x00013290


	//   ....[26]....
        /*052c*/ 	.word	0x000132b0


	//   ....[27]....
        /*0530*/ 	.word	0x000132c0


	//   ....[28]....
        /*0534*/ 	.word	0x00013300


	//   ....[29]....
        /*0538*/ 	.word	0x00013320


	//   ....[30]....
        /*053c*/ 	.word	0x00013330


	//   ....[31]....
        /*0540*/ 	.word	0x00013340


	//   ....[32]....
        /*0544*/ 	.word	0x000157a0


	//   ....[33]....
        /*0548*/ 	.word	0x000157b0


	//   ....[34]....
        /*054c*/ 	.word	0x000157c0


	//   ....[35]....
        /*0550*/ 	.word	0x000157d0


	//   ....[36]....
        /*0554*/ 	.word	0x00015810


	//   ....[37]....
        /*0558*/ 	.word	0x00015850


	//   ....[38]....
        /*055c*/ 	.word	0x00015860


	//   ....[39]....
        /*0560*/ 	.word	0x00015870


	//----- nvinfo : EIATTR_EXIT_INSTR_OFFSETS
	.align		4
.L_252:
        /*0564*/ 	.byte	0x04, 0x1c
        /*0566*/ 	.short	(.L_254 - .L_253)


	//   ....[0]....
.L_253:
        /*0568*/ 	.word	0x000004c0


	//   ....[1]....
        /*056c*/ 	.word	0x00017f40


	//   ....[2]....
        /*0570*/ 	.word	0x00018050


	//   ....[3]....
        /*0574*/ 	.word	0x00018070


	//   ....[4]....
        /*0578*/ 	.word	0x00019470


	//   ....[5]....
        /*057c*/ 	.word	0x00019500


	//----- nvinfo : EIATTR_CRS_STACK_SIZE
	.align		4
.L_254:
        /*0580*/ 	.byte	0x04, 0x1e
        /*0582*/ 	.short	(.L_256 - .L_255)
.L_255:
        /*0584*/ 	.word	0x00000000


	//----- nvinfo : EIATTR_CBANK_PARAM_SIZE
	.align		4
.L_256:
        /*0588*/ 	.byte	0x03, 0x19
        /*058a*/ 	.short	0x01d0


	//----- nvinfo : EIATTR_PARAM_CBANK
	.align		4
        /*058c*/ 	.byte	0x04, 0x0a
        /*058e*/ 	.short	(.L_258 - .L_257)
	.align		4
.L_257:
        /*0590*/ 	.word	index@(.nv.constant0._ZN5flash16flash_fwd_kernelI23Flash_fwd_kernel_traitsILi128ELi128ELi64ELi4ELb0ELb0EN7cutlass10bfloat16_tE19Flash_kernel_traitsILi128ELi128ELi64ELi4ES3_EELb0ELb1ELb0ELb0ELb0ELb0ELb0ELb0EEEvNS_16Flash_fwd_paramsE)
        /*0594*/ 	.short	0x0210
        /*0596*/ 	.short	0x01d0


	//----- nvinfo : EIATTR_SW_WAR
	.align		4
.L_258:
        /*0598*/ 	.byte	0x04, 0x36
        /*059a*/ 	.short	(.L_260 - .L_259)
.L_259:
        /*059c*/ 	.word	0x00000008
.L_260:


//--------------------- .nv.info._ZN5flash16flash_fwd_kernelI23Flash_fwd_kernel_traitsILi128ELi128ELi64ELi4ELb0ELb0EN7cutlass10bfloat16_tE19Flash_kernel_traitsILi128ELi128ELi64ELi4ES3_EELb0ELb1ELb0ELb0ELb0ELb0ELb1ELb0EEEvNS_16Flash_fwd_paramsE --------------------------
	.section	.nv.info._ZN5flash16flash_fwd_kernelI23Flash_fwd_kernel_traitsILi128ELi128ELi64ELi4ELb0ELb0EN7cutlass10bfloat16_tE19Flash_kernel_traitsILi128ELi128ELi64ELi4ES3_EELb0ELb1ELb0ELb0ELb0ELb0ELb1ELb0EEEvNS_16Flash_fwd_paramsE,"",@"SHT_CUDA_INFO"
	.sectionflags	@""
	.align	4


	//----- nvinfo : EIATTR_CUDA_API_VERSION
	.align		4
        /*0000*/ 	.byte	0x04, 0x37
        /*0002*/ 	.short	(.L_262 - .L_261)
.L_261:
        /*0004*/ 	.word	0x00000082


	//----- nvinfo : EIATTR_KPARAM_INFO
	.align		4
.L_262:
        /*0008*/ 	.byte	0x04, 0x17
        /*000a*/ 	.short	(.L_264 - .L_263)
.L_263:
        /*000c*/ 	.word	0x00000000
        /*0010*/ 	.short	0x0000
        /*0012*/ 	.short	0x0000
        /*0014*/ 	.byte	0x00, 0xf0, 0x41, 0x07


	//----- nvinfo : EIATTR_SPARSE_MMA_MASK
	.align		4
.L_264:
        /*0018*/ 	.byte	0x03, 0x50
        /*001a*/ 	.short	0x0000


	//----- nvinfo : EIATTR_MAXREG_COUNT
	.align		4
        /*001c*/ 	.byte	0x03, 0x1b
        /*001e*/ 	.short	0x00ff


	//----- nvinfo : EIATTR_NUM_BARRIERS
	.align		4
        /*0020*/ 	.byte	0x02, 0x4c
        /*0022*/ 	.byte	0x01
	.zero		1


	//----- nvinfo : EIATTR_ANNOTATIONS
	.align		4
        /*0024*/ 	.byte	0x04, 0x55
        /*0026*/ 	.short	(.L_266 - .L_265)


	//   ....[0]....
.L_265:
        /* <DEDUP_REMOVED lines=80> */


	//----- nvinfo : EIATTR_MERCURY_ISA_VERSION
	.align		4
.L_266:
        /*0510*/ 	.byte	0x03, 0x5f
        /*0512*/ 	.short	0x0101


	//----- nvinfo : EIATTR_COOP_GROUP_MASK_REGIDS
	.align		4
        /*0514*/ 	.byte	0x04, 0x29
        /*0516*/ 	.short	(.L_268 - .L_267)


	//   ....[0]....
.L_267:
        /*0518*/ 	.word	0xffffffff


	//   ....[1]....
        /*051c*/ 	.word	0xffffffff


	//   ....[2]....
        /*0520*/ 	.word	0xffffffff


	//   ....[3]....
        /*0524*/ 	.word	0xffffffff


	//   ....[4]....
        /*0528*/ 	.word	0xffffffff


	//   ....[5]....
        /*052c*/ 	.word	0xffffffff


	//   ....[6]....
        /*0530*/ 	.word	0xffffffff


	//   ....[7]....
        /*0534*/ 	.word	0xffffffff


	//   ....[8]....
        /*0538*/ 	.word	0xffffffff


	//   ....[9]....
        /*053c*/ 	.word	0xffffffff


	//   ....[10]....
        /*0540*/ 	.word	0xffffffff


	//   ....[11]....
        /*0544*/ 	.word	0xffffffff


	//   ....[12]....
        /*0548*/ 	.word	0xffffffff


	//   ....[13]....
        /*054c*/ 	.word	0xffffffff


	//   ....[14]....
        /*0550*/ 	.word	0xffffffff


	//   ....[15]....
        /*0554*/ 	.word	0xffffffff


	//   ....[16]....
        /*0558*/ 	.word	0xffffffff


	//   ....[17]....
        /*055c*/ 	.word	0xffffffff


	//   ....[18]....
        /*0560*/ 	.word	0xffffffff


	//   ....[19]....
        /*0564*/ 	.word	0xffffffff


	//   ....[20]....
        /*0568*/ 	.word	0xffffffff


	//   ....[21]....
        /*056c*/ 	.word	0xffffffff


	//   ....[22]....
        /*0570*/ 	.word	0xffffffff


	//   ....[23]....
        /*0574*/ 	.word	0xffffffff


	//   ....[24]....
        /*0578*/ 	.word	0xffffffff


	//   ....[25]....
        /*057c*/ 	.word	0xffffffff


	//   ....[26]....
        /*0580*/ 	.word	0xffffffff


	//   ....[27]....
        /*0584*/ 	.word	0xffffffff


	//   ....[28]....
        /*0588*/ 	.word	0xffffffff


	//   ....[29]....
        /*058c*/ 	.word	0xffffffff


	//   ....[30]....
        /*0590*/ 	.word	0xffffffff


	//   ....[31]....
        /*0594*/ 	.word	0xffffffff


	//   ....[32]....
        /*0598*/ 	.word	0xffffffff


	//   ....[33]....
        /*059c*/ 	.word	0xffffffff


	//   ....[34]....
        /*05a0*/ 	.word	0xffffffff


	//   ....[35]....
        /*05a4*/ 	.word	0xffffffff


	//   ....[36]....
        /*05a8*/ 	.word	0xffffffff


	//   ....[37]....
        /*05ac*/ 	.word	0xffffffff


	//   ....[38]....
        /*05b0*/ 	.word	0xffffffff


	//   ....[39]....
        /*05b4*/ 	.word	0xffffffff


	//----- nvinfo : EIATTR_COOP_GROUP_INSTR_OFFSETS
	.align		4
.L_268:
        /*05b8*/ 	.byte	0x04, 0x28
        /*05ba*/ 	.short	(.L_270 - .L_269)


	//   ....[0]....
.L_269:
        /*05bc*/ 	.word	0x00005740


	//   ....[1]....
        /*05c0*/ 	.word	0x00005810


	//   ....[2]....
        /*05c4*/ 	.word	0x00005820


	//   ....[3]....
        /*05c8*/ 	.word	0x000058a0


	//   ....[4]....
        /*05cc*/ 	.word	0x00005c10


	//   ....[5]....
        /*05d0*/ 	.word	0x00005d20


	//   ....[6]....
        /*05d4*/ 	.word	0x00005ed0


	//   ....[7]....
        /*05d8*/ 	.word	0x00006000


	//   ....[8]....
        /*05dc*/ 	.word	0x0000b570


	//   ....[9]....
        /*05e0*/ 	.word	0x0000b6d0


	//   ....[10]....
        /*05e4*/ 	.word	0x0000b700


	//   ....[11]....
        /*05e8*/ 	.word	0x0000b750


	//   ....[12]....
        /*05ec*/ 	.word	0x0000b790


	//   ....[13]....
        /*05f0*/ 	.word	0x0000b7b0


	//   ....[14]....
        /*05f4*/ 	.word	0x0000b940


	//   ....[15]....
        /*05f8*/ 	.word	0x0000ba80


	//   ....[16]....
        /*05fc*/ 	.word	0x00010fe0


	//   ....[17]....
        /*0600*/ 	.word	0x00011150


	//   ....[18]....
        /*0604*/ 	.word	0x000111a0


	//   ....[19]....
        /*0608*/ 	.word	0x00011200


	//   ....[20]....
        /*060c*/ 	.word	0x00011240


	//   ....[21]....
        /*0610*/ 	.word	0x000112a0


	//   ....[22]....
        /*0614*/ 	.word	0x000112e0


	//   ....[23]....
        /*0618*/ 	.word	0x00011380


	//   ....[24]....
        /*061c*/ 	.word	0x00016250


	//   ....[25]....
        /*0620*/ 	.word	0x000162c0


	//   ....[26]....
        /*0624*/ 	.word	0x00016310


	//   ....[27]....
        /*0628*/ 	.word	0x00016340


	//   ....[28]....
        /*062c*/ 	.word	0x00016400


	//   ....[29]....
        /*0630*/ 	.word	0x00016410


	//   ....[30]....
        /*0634*/ 	.word	0x00016420


	//   ....[31]....
        /*0638*/ 	.word	0x00016430


	//   ....[32]....
        /*063c*/ 	.word	0x00018e90


	//   ....[33]....
        /*0640*/ 	.word	0x00018ea0


	//   ....[34]....
        /*0644*/ 	.word	0x00018eb0


	//   ....[35]....
        /*0648*/ 	.word	0x00018ec0


	//   ....[36]....
        /*064c*/ 	.word	0x00018ef0


	//   ....[37]....
        /*0650*/ 	.word	0x00018f10


	//   ....[38]....
        /*0654*/ 	.word	0x00018f30


	//   ....[39]....
        /*0658*/ 	.word	0x00018f40


	//----- nvinfo : EIATTR_EXIT_INSTR_OFFSETS
	.align		4
.L_270:
        /*065c*/ 	.byte	0x04, 0x1c
        /*065e*/ 	.short	(.L_272 - .L_271)


	//   ....[0]....
.L_271:
        /*0660*/ 	.word	0x000004c0


	//   ....[1]....
        /*0664*/ 	.word	0x0001b5f0


	//   ....[2]....
        /*0668*/ 	.word	0x0001b700


	//   ....[3]....
        /*066c*/ 	.word	0x0001b720


	//   ....[4]....
        /*0670*/ 	.word	0x0001cb30


	//   ....[5]....
        /*0674*/ 	.word	0x0001cbc0


	//----- nvinfo : EIATTR_CRS_STACK_SIZE
	.align		4
.L_272:
        /*0678*/ 	.byte	0x04, 0x1e
        /*067a*/ 	.short	(.L_274 - .L_273)
.L_273:
        /*067c*/ 	.word	0x00000000


	//----- nvinfo : EIATTR_CBANK_PARAM_SIZE
	.align		4
.L_274:
        /*0680*/ 	.byte	0x03, 0x19
        /*0682*/ 	.short	0x01d0


	//----- nvinfo : EIATTR_PARAM_CBANK
	.align		4
        /*0684*/ 	.byte	0x04, 0x0a
        /*0686*/ 	.short	(.L_276 - .L_275)
	.align		4
.L_275:
        /*0688*/ 	.word	index@(.nv.constant0._ZN5flash16flash_fwd_kernelI23Flash_fwd_kernel_traitsILi128ELi128ELi64ELi4ELb0ELb0EN7cutlass10bfloat16_tE19Flash_kernel_traitsILi128ELi128ELi64ELi4ES3_EELb0ELb1ELb0ELb0ELb0ELb0ELb1ELb0EEEvNS_16Flash_fwd_paramsE)
        /*068c*/ 	.short	0x0210
        /*068e*/ 	.short	0x01d0


	//----- nvinfo : EIATTR_SW_WAR
	.align		4
.L_276:
        /*0690*/ 	.byte	0x04, 0x36
        /*0692*/ 	.short	(.L_278 - .L_277)
.L_277:
        /*0694*/ 	.word	0x00000008
.L_278:


//--------------------- .nv.info._ZN5flash16flash_fwd_kernelI23Flash_fwd_kernel_traitsILi128ELi128ELi64ELi4ELb0ELb0EN7cutlass10bfloat16_tE19Flash_kernel_traitsILi128ELi128ELi64ELi4ES3_EELb0ELb1ELb0ELb1ELb0ELb0ELb0ELb0EEEvNS_16Flash_fwd_paramsE --------------------------
	.section	.nv.info._ZN5flash16flash_fwd_kernelI23Flash_fwd_kernel_traitsILi128ELi128ELi64ELi4ELb0ELb0EN7cutlass10bfloat16_tE19Flash_kernel_traitsILi128ELi128ELi64ELi4ES3_EELb0ELb1ELb0ELb1ELb0ELb0ELb0ELb0EEEvNS_16Flash_fwd_paramsE,"",@"SHT_CUDA_INFO"
	.sectionflags	@""
	.align	4


	//----- nvinfo : EIATTR_CUDA_API_VERSION
	.align		4
        /*0000*/ 	.byte	0x04, 0x37
        /*0002*/ 	.short	(.L_280 - .L_279)
.L_279:
        /*0004*/ 	.word	0x00000082


	//----- nvinfo : EIATTR_KPARAM_INFO
	.align		4
.L_280:
        /*0008*/ 	.byte	0x04, 0x17
        /*000a*/ 	.short	(.L_282 - .L_281)
.L_281:
        /*000c*/ 	.word	0x00000000
        /*0010*/ 	.short	0x0000
        /*0012*/ 	.short	0x0000
        /*0014*/ 	.byte	0x00, 0xf0, 0x41, 0x07


	//----- nvinfo : EIATTR_SPARSE_MMA_MASK
	.align		4
.L_282:
        /*0018*/ 	.byte	0x03, 0x50
        /*001a*/ 	.short	0x0000


	//----- nvinfo : EIATTR_MAXREG_COUNT
	.align		4
        /*001c*/ 	.byte	0x03, 0x1b
        /*001e*/ 	.short	0x00ff


	//----- nvinfo : EIATTR_NUM_BARRIERS
	.align		4
        /*0020*/ 	.byte	0x02, 0x4c
        /*0022*/ 	.byte	0x01
	.zero		1


	//----- nvinfo : EIATTR_ANNOTATIONS
	.align		4
        /*0024*/ 	.byte	0x04, 0x55
        /*0026*/ 	.short	(.L_284 - .L_283)


	//   ....[0]....
.L_283:
        /* <DEDUP_REMOVED lines=64> */


	//----- nvinfo : EIATTR_MERCURY_ISA_VERSION
	.align		4
.L_284:
        /*0418*/ 	.byte	0x03, 0x5f
        /*041a*/ 	.short	0x0101


	//----- nvinfo : EIATTR_COOP_GROUP_MASK_REGIDS
	.align		4
        /*041c*/ 	.byte	0x04, 0x29
        /*041e*/ 	.short	(.L_286 - .L_285)


	//   ....[0]....
.L_285:
        /*0420*/ 	.word	0xffffffff


	//   ....[1]....
        /*0424*/ 	.word	0xffffffff


	//   ....[2]....
        /*0428*/ 	.word	0xffffffff


	//   ....[3]....
        /*042c*/ 	.word	0xffffffff


	//   ....[4]....
        /*0430*/ 	.word	0xffffffff


	//   ....[5]....
        /*0434*/ 	.word	0xffffffff


	//   ....[6]....
        /*0438*/ 	.word	0xffffffff


	//   ....[7]....
        /*043c*/ 	.word	0xffffffff


	//   ....[8]....
        /*0440*/ 	.word	0xffffffff


	//   ....[9]....
        /*0444*/ 	.word	0xffffffff


	//   ....[10]....
        /*0448*/ 	.word	0xffffffff


	//   ....[11]....
        /*044c*/ 	.word	0xffffffff


	//   ....[12]....
        /*0450*/ 	.word	0xffffffff


	//   ....[13]....
        /*0454*/ 	.word	0xffffffff


	//   ....[14]....
        /*0458*/ 	.word	0xffffffff


	//   ....[15]....
        /*045c*/ 	.word	0xffffffff


	//   ....[16]....
        /*0460*/ 	.word	0xffffffff


	//   ....[17]....
        /*0464*/ 	.word	0xffffffff


	//   ....[18]....
        /*0468*/ 	.word	0xffffffff


	//   ....[19]....
        /*046c*/ 	.word	0xffffffff


	//   ....[20]....
        /*0470*/ 	.word	0xffffffff


	//   ....[21]....
        /*0474*/ 	.word	0xffffffff


	//   ....[22]....
        /*0478*/ 	.word	0xffffffff


	//   ....[23]....
        /*047c*/ 	.word	0xffffffff


	//   ....[24]....
        /*0480*/ 	.word	0xffffffff


	//   ....[25]....
        /*0484*/ 	.word	0xffffffff


	//   ....[26]....
        /*0488*/ 	.word	0xffffffff


	//   ....[27]....
        /*048c*/ 	.word	0xffffffff


	//   ....[28]....
        /*0490*/ 	.word	0xffffffff


	//   ....[29]....
        /*0494*/ 	.word	0xffffffff


	//   ....[30]....
        /*0498*/ 	.word	0xffffffff


	//   ....[31]....
        /*049c*/ 	.word	0xffffffff


	//   ....[32]....
        /*04a0*/ 	.word	0xffffffff


	//   ....[33]....
        /*04a4*/ 	.word	0xffffffff


	//   ....[34]....
        /*04a8*/ 	.word	0xffffffff


	//   ....[35]....
        /*04ac*/ 	.word	0xffffffff


	//   ....[36]....
        /*04b0*/ 	.word	0xffffffff


	//   ....[37]....
        /*04b4*/ 	.word	0xffffffff


	//   ....[38]....
        /*04b8*/ 	.word	0xffffffff


	//   ....[39]....
        /*04bc*/ 	.word	0xffffffff


	//----- nvinfo : EIATTR_COOP_GROUP_INSTR_OFFSETS
	.align		4
.L_286:
        /*04c0*/ 	.byte	0x04, 0x28
        /*04c2*/ 	.short	(.L_288 - .L_287)


	//   ....[0]....
.L_287:
        /*04c4*/ 	.word	0x000054b0


	//   ....[1]....
        /*04c8*/ 	.word	0x00005550


	//   ....[2]....
        /*04cc*/ 	.word	0x00005630


	//   ....[3]....
        /*04d0*/ 	.word	0x000057a0


	//   ....[4]....
        /*04d4*/ 	.word	0x00005820


	//   ....[5]....
        /*04d8*/ 	.word	0x00005940


	//   ....[6]....
        /*04dc*/ 	.word	0x00005a20


	//   ....[7]....
        /*04e0*/ 	.word	0x00005b60


	//   ....[8]....
        /*04e4*/ 	.word	0x00009ab0


	//   ....[9]....
        /*04e8*/ 	.word	0x00009bd0


	//   ....[10]....
        /*04ec*/ 	.word	0x00009d20


	//   ....[11]....
        /*04f0*/ 	.word	0x00009d70


	//   ....[12]....
        /*04f4*/ 	.word	0x00009e10


	//   ....[13]....
        /*04f8*/ 	.word	0x00009e20


	//   ....[14]....
        /*04fc*/ 	.word	0x00009e50


	//   ....[15]....
        /*0500*/ 	.word	0x00009eb0


	//   ....[16]....
        /*0504*/ 	.word	0x0000f150


	//   ....[17]....
        /*0508*/ 	.word	0x0000f1d0


	//   ....[18]....
        /*050c*/ 	.word	0x0000f250


	//   ....[19]....
        /*0510*/ 	.word	0x0000f270


	//   ....[20]....
        /*0514*/ 	.word	0x0000f2d0


	//   ....[21]....
        /*0518*/ 	.word	0x0000f300


	//   ....[22]....
        /*051c*/ 	.word	0x0000f310


	//   ....[23]....
        /*0520*/ 	.word	0x0000f340


	//   ....[24]....
        /*0524*/ 	.word	0x000149b0


	//   ....[25]....
        /*0528*/ 	.word	0x00014a10


	//   ....[26]....
        /*052c*/ 	.word	0x00014a30


	//   ....[27]....
        /*0530*/ 	.word	0x00014a40


	//   ....[28]....
        /*0534*/ 	.word	0x00014a60


	//   ....[29]....
        /*0538*/ 	.word	0x00014a90


	//   ....[30]....
        /*053c*/ 	.word	0x00014ab0


	//   ....[31]....
        /*0540*/ 	.word	0x00014ac0


	//   ....[32]....
        /*0544*/ 	.word	0x00016f00


	//   ....[33]....
        /*0548*/ 	.word	0x00016f10


	//   ....[34]....
        /*054c*/ 	.word	0x00016f20


	//   ....[35]....
        /*0550*/ 	.word	0x00016f30


	//   ....[36]....
        /*0554*/ 	.word	0x00016f70


	//   ....[37]....
        /*0558*/ 	.word	0x00016f90


	//   ....[38]....
        /*055c*/ 	.word	0x00016fb0


	//   ....[39]....
        /*0560*/ 	.word	0x00016fc0


	//----- nvinfo : EIATTR_EXIT_INSTR_OFFSETS
	.align		4
.L_288:
        /*0564*/ 	.byte	0x04, 0x1c
        /*0566*/ 	.short	(.L_290 - .L_289)


	//   ....[0]....
.L_289:
        /*0568*/ 	.word	0x000004c0


	//   ....[1]....
        /*056c*/ 	.word	0x00019680


	//   ....[2]....
        /*0570*/ 	.word	0x00019790


	//   ....[3]....
        /*0574*/ 	.word	0x000197b0


	//   ....[4]....
        /*0578*/ 	.word	0x0001abb0


	//   ....[5]....
        /*057c*/ 	.word	0x0001ac40


	//----- nvinfo : EIATTR_CRS_STACK_SIZE
	.align		4
.L_290:
        /*0580*/ 	.byte	0x04, 0x1e
        /*0582*/ 	.short	(.L_292 - .L_291)
.L_291:
        /*0584*/ 	.word	0x00000000


	//----- nvinfo : EIATTR_CBANK_PARAM_SIZE
	.align		4
.L_292:
        /*0588*/ 	.byte	0x03, 0x19
        /*058a*/ 	.short	0x01d0


	//----- nvinfo : EIATTR_PARAM_CBANK
	.align		4
        /*058c*/ 	.byte	0x04, 0x0a
        /*058e*/ 	.short	(.L_294 - .L_293)
	.align		4
.L_293:
        /*0590*/ 	.word	index@(.nv.constant0._ZN5flash16flash_fwd_kernelI23Flash_fwd_kernel_traitsILi128ELi128ELi64ELi4ELb0ELb0EN7cutlass10bfloat16_tE19Flash_kernel_traitsILi128ELi128ELi64ELi4ES3_EELb0ELb1ELb0ELb1ELb0ELb0ELb0ELb0EEEvNS_16Flash_fwd_paramsE)
        /*0594*/ 	.short	0x0210
        /*0596*/ 	.short	0x01d0


	//----- nvinfo : EIATTR_SW_WAR
	.align		4
.L_294:
        /*0598*/ 	.byte	0x04, 0x36
        /*059a*/ 	.short	(.L_296 - .L_295)
.L_295:
        /*059c*/ 	.word	0x00000008
.L_296:


//--------------------- .nv.info._ZN5flash16flash_fwd_kernelI23Flash_fwd_kernel_traitsILi128ELi128ELi64ELi4ELb0ELb0EN7cutlass10bfloat16_tE19Flash_kernel_traitsILi128ELi128ELi64ELi4ES3_EELb0ELb1ELb0ELb1ELb0ELb0ELb1ELb0EEEvNS_16Flash_fwd_paramsE --------------------------
	.section	.nv.info._ZN5flash16flash_fwd_kernelI23Flash_fwd_kernel_traitsILi128ELi128ELi64ELi4ELb0ELb0EN7cutlass10bfloat16_tE19Flash_kernel_traitsILi128ELi128ELi64ELi4ES3_EELb0ELb1ELb0ELb1ELb0ELb0ELb1ELb0EEEvNS_16Flash_fwd_paramsE,"",@"SHT_CUDA_INFO"
	.sectionflags	@""
	.align	4


	//----- nvinfo : EIATTR_CUDA_API_VERSION
	.align		4
        /*0000*/ 	.byte	0x04, 0x37
        /*0002*/ 	.short	(.L_298 - .L_297)
.L_297:
        /*0004*/ 	.word	0x00000082


	//----- nvinfo : EIATTR_KPARAM_INFO
	.align		4
.L_298:
        /*0008*/ 	.byte	0x04, 0x17
        /*000a*/ 	.short	(.L_300 - .L_299)
.L_299:
        /*000c*/ 	.word	0x00000000
        /*0010*/ 	.short	0x0000
        /*0012*/ 	.short	0x0000
        /*0014*/ 	.byte	0x00, 0xf0, 0x41, 0x07


	//----- nvinfo : EIATTR_SPARSE_MMA_MASK
	.align		4
.L_300:
        /*0018*/ 	.byte	0x03, 0x50
        /*001a*/ 	.short	0x0000


	//----- nvinfo : EIATTR_MAXREG_COUNT
	.align		4
        /*001c*/ 	.byte	0x03, 0x1b
        /*001e*/ 	.short	0x00ff


	//----- nvinfo : EIATTR_NUM_BARRIERS
	.align		4
        /*0020*/ 	.byte	0x02, 0x4c
        /*0022*/ 	.byte	0x01
	.zero		1


	//----- nvinfo : EIATTR_ANNOTATIONS
	.align		4
        /*0024*/ 	.byte	0x04, 0x55
        /*0026*/ 	.short	(.L_302 - .L_301)


	//   ....[0]....
.L_301:
        /* <DEDUP_REMOVED lines=98> */


	//----- nvinfo : EIATTR_MERCURY_ISA_VERSION
	.align		4
.L_302:
        /*0630*/ 	.byte	0x03, 0x5f
        /*0632*/ 	.short	0x0101


	//----- nvinfo : EIATTR_COOP_GROUP_MASK_REGIDS
	.align		4
        /*0634*/ 	.byte	0x04, 0x29
        /*0636*/ 	.short	(.L_304 - .L_303)


	//   ....[0]....
.L_303:
        /*0638*/ 	.word	0xffffffff


	//   ....[1]....
        /*063c*/ 	.word	0xffffffff


	//   ....[2]....
        /*0640*/ 	.word	0xffffffff


	//   ....[3]....
        /*0644*/ 	.word	0xffffffff


	//   ....[4]....
        /*0648*/ 	.word	0xffffffff


	//   ....[5]....
        /*064c*/ 	.word	0xffffffff


	//   ....[6]....
        /*0650*/ 	.word	0xffffffff


	//   ....[7]....
        /*0654*/ 	.word	0xffffffff


	//   ....[8]....
        /*0658*/ 	.word	0xffffffff


	//   ....[9]....
        /*065c*/ 	.word	0xffffffff


	//   ....[10]....
        /*0660*/ 	.word	0xffffffff


	//   ....[11]....
        /*0664*/ 	.word	0xffffffff


	//   ....[12]....
        /*0668*/ 	.word	0xffffffff


	//   ....[13]....
        /*066c*/ 	.word	0xffffffff


	//   ....[14]....
        /*0670*/ 	.word	0xffffffff


	//   ....[15]....
        /*0674*/ 	.word	0xffffffff


	//   ....[16]....
        /*0678*/ 	.word	0xffffffff


	//   ....[17]....
        /*067c*/ 	.word	0xffffffff


	//   ....[18]....
        /*0680*/ 	.word	0xffffffff


	//   ....[19]....
        /*0684*/ 	.word	0xffffffff


	//   ....[20]....
        /*0688*/ 	.word	0xffffffff


	//   ....[21]....
        /*068c*/ 	.word	0xffffffff


	//   ....[22]....
        /*0690*/ 	.word	0xffffffff


	//   ....[23]....
        /*0694*/ 	.word	0xffffffff


	//   ....[24]....
        /*0698*/ 	.word	0xffffffff


	//   ....[25]....
        /*069c*/ 	.word	0xffffffff


	//   ....[26]....
        /*06a0*/ 	.word	0xffffffff


	//   ....[27]....
        /*06a4*/ 	.word	0xffffffff


	//   ....[28]....
        /*06a8*/ 	.word	0xffffffff


	//   ....[29]....
        /*06ac*/ 	.word	0xffffffff


	//   ....[30]....
        /*06b0*/ 	.word	0xffffffff


	//   ....[31]....
        /*06b4*/ 	.word	0xffffffff


	//   ....[32]....
        /*06b8*/ 	.word	0xffffffff


	//   ....[33]....
        /*06bc*/ 	.word	0xffffffff


	//   ....[34]....
        /*06c0*/ 	.word	0xffffffff


	//   ....[35]....
        /*06c4*/ 	.word	0xffffffff


	//   ....[36]....
        /*06c8*/ 	.word	0xffffffff


	//   ....[37]....
        /*06cc*/ 	.word	0xffffffff


	//   ....[38]....
        /*06d0*/ 	.word	0xffffffff


	//   ....[39]....
        /*06d4*/ 	.word	0xffffffff


	//----- nvinfo : EIATTR_COOP_GROUP_INSTR_OFFSETS
	.align		4
.L_304:
        /*06d8*/ 	.byte	0x04, 0x28
        /*06da*/ 	.short	(.L_306 - .L_305)


	//   ....[0]....
.L_305:
        /*06dc*/ 	.word	0x00005d60


	//   ....[1]....
        /*06e0*/ 	.word	0x00005e50


	//   ....[2]....
        /*06e4*/ 	.word	0x00005f00


	//   ....[3]....
        /*06e8*/ 	.word	0x00006050


	//   ....[4]....
        /*06ec*/ 	.word	0x000060e0


	//   ....[5]....
        /*06f0*/ 	.word	0x00006270


	//   ....[6]....
        /*06f4*/ 	.word	0x000062a0


	//   ....[7]....
        /*06f8*/ 	.word	0x00006360


	//   ....[8]....
        /*06fc*/ 	.word	0x0000c260


	//   ....[9]....
        /*0700*/ 	.word	0x0000c3c0


	//   ....[10]....
        /*0704*/ 	.word	0x0000c3f0


	//   ....[11]....
        /*0708*/ 	.word	0x0000c430


	//   ....[12]....
        /*070c*/ 	.word	0x0000c470


	//   ....[13]....
        /*0710*/ 	.word	0x0000c490


	//   ....[14]....
        /*0714*/ 	.word	0x0000c630


	//   ....[15]....
        /*0718*/ 	.word	0x0000c870


	//   ....[16]....
        /*071c*/ 	.word	0x000121b0


	//   ....[17]....
        /*0720*/ 	.word	0x00012280


	//   ....[18]....
        /*0724*/ 	.word	0x00012300


	//   ....[19]....
        /*0728*/ 	.word	0x00012340


	//   ....[20]....
        /*072c*/ 	.word	0x00012380


	//   ....[21]....
        /*0730*/ 	.word	0x000123c0


	//   ....[22]....
        /*0734*/ 	.word	0x00012410


	//   ....[23]....
        /*0738*/ 	.word	0x000124b0


	//   ....[24]....
        /*073c*/ 	.word	0x000175c0


	//   ....[25]....
        /*0740*/ 	.word	0x00017630


	//   ....[26]....
        /*0744*/ 	.word	0x00017670


	//   ....[27]....
        /*0748*/ 	.word	0x00017680


	//   ....[28]....
        /*074c*/ 	.word	0x00017740


	//   ....[29]....
        /*0750*/ 	.word	0x00017750


	//   ....[30]....
        /*0754*/ 	.word	0x00017760


	//   ....[31]....
        /*0758*/ 	.word	0x00017780


	//   ....[32]....
        /*075c*/ 	.word	0x0001a150


	//   ....[33]....
        /*0760*/ 	.word	0x0001a160


	//   ....[34]....
        /*0764*/ 	.word	0x0001a170


	//   ....[35]....
        /*0768*/ 	.word	0x0001a180


	//   ....[36]....
        /*076c*/ 	.word	0x0001a1b0


	//   ....[37]....
        /*0770*/ 	.word	0x0001a1d0


	//   ....[38]....
        /*0774*/ 	.word	0x0001a1f0


	//   ....[39]....
        /*0778*/ 	.word	0x0001a200


	//----- nvinfo : EIATTR_EXIT_INSTR_OFFSETS
	.align		4
.L_306:
        /*077c*/ 	.byte	0x04, 0x1c
        /*077e*/ 	.short	(.L_308 - .L_307)


	//   ....[0]....
.L_307:
        /*0780*/ 	.word	0x000004c0


	//   ....[1]....
        /*0784*/ 	.word	0x0001c8a0


	//   ....[2]....
        /*0788*/ 	.word	0x0001c9b0


	//   ....[3]....
        /*078c*/ 	.word	0x0001c9d0


	//   ....[4]....
        /*0790*/ 	.word	0x0001dde0


	//   ....[5]....
        /*0794*/ 	.word	0x0001de70


	//----- nvinfo : EIATTR_CRS_STACK_SIZE
	.align		4
.L_308:
        /*0798*/ 	.byte	0x04, 0x1e
        /*079a*/ 	.short	(.L_310 - .L_309)
.L_309:
        /*079c*/ 	.word	0x00000000


	//----- nvinfo : EIATTR_CBANK_PARAM_SIZE
	.align		4
.L_310:
        /*07a0*/ 	.byte	0x03, 0x19
        /*07a2*/ 	.short	0x01d0


	//----- nvinfo : EIATTR_PARAM_CBANK
	.align		4
        /*07a4*/ 	.byte	0x04, 0x0a
        /*07a6*/ 	.short	(.L_312 - .L_311)
	.align		4
.L_311:
        /*07a8*/ 	.word	index@(.nv.constant0._ZN5flash16flash_fwd_kernelI23Flash_fwd_kernel_traitsILi128ELi128ELi64ELi4ELb0ELb0EN7cutlass10bfloat16_tE19Flash_kernel_traitsILi128ELi128ELi64ELi4ES3_EELb0ELb1ELb0ELb1ELb0ELb0ELb1ELb0EEEvNS_16Flash_fwd_paramsE)
        /*07ac*/ 	.short	0x0210
        /*07ae*/ 	.short	0x01d0


	//----- nvinfo : EIATTR_SW_WAR
	.align		4
.L_312:
        /*07b0*/ 	.byte	0x04, 0x36
        /*07b2*/ 	.short	(.L_314 - .L_313)
.L_313:
        /*07b4*/ 	.word	0x00000008
.L_314:


//--------------------- .nv.info._ZN5flash16flash_fwd_kernelI23Flash_fwd_kernel_traitsILi128ELi64ELi64ELi4ELb0ELb0EN7cutlass10bfloat16_tE19Flash_kernel_traitsILi128ELi64ELi64ELi4ES3_EELb0ELb1ELb0ELb0ELb1ELb1ELb0ELb0EEEvNS_16Flash_fwd_paramsE --------------------------
	.section	.nv.info._ZN5flash16flash_fwd_kernelI23Flash_fwd_kernel_traitsILi128ELi64ELi64ELi4ELb0ELb0EN7cutlass10bfloat16_tE19Flash_kernel_traitsILi128ELi64ELi64ELi4ES3_EELb0ELb1ELb0ELb0ELb1ELb1ELb0ELb0EEEvNS_16Flash_fwd_paramsE,"",@"SHT_CUDA_INFO"
	.sectionflags	@""
	.align	4


	//----- nvinfo : EIATTR_CUDA_API_VERSION
	.align		4
        /*0000*/ 	.byte	0x04, 0x37
        /*0002*/ 	.short	(.L_316 - .L_315)
.L_315:
        /*0004*/ 	.word	0x00000082


	//----- nvinfo : EIATTR_KPARAM_INFO
	.align		4
.L_316:
        /*0008*/ 	.byte	0x04, 0x17
        /*000a*/ 	.short	(.L_318 - .L_317)
.L_317:
        /*000c*/ 	.word	0x00000000
        /*0010*/ 	.short	0x0000
        /*0012*/ 	.short	0x0000
        /*0014*/ 	.byte	0x00, 0xf0, 0x41, 0x07


	//----- nvinfo : EIATTR_SPARSE_MMA_MASK
	.align		4
.L_318:
        /*0018*/ 	.byte	0x03, 0x50
        /*001a*/ 	.short	0x0000


	//----- nvinfo : EIATTR_MAXREG_COUNT
	.align		4
        /*001c*/ 	.byte	0x03, 0x1b
        /*001e*/ 	.short	0x00ff


	//----- nvinfo : EIATTR_NUM_BARRIERS
	.align		4
        /*0020*/ 	.byte	0x02, 0x4c
        /*0022*/ 	.byte	0x01
	.zero		1


	//----- nvinfo : EIATTR_MERCURY_ISA_VERSION
	.align		4
        /*0024*/ 	.byte	0x03, 0x5f
        /*0026*/ 	.short	0x0101


	//----- nvinfo : EIATTR_COOP_GROUP_MASK_REGIDS
	.align		4
        /*0028*/ 	.byte	0x04, 0x29
        /*002a*/ 	.short	(.L_320 - .L_319)


	//   ....[0]....
.L_319:
        /*002c*/ 	.word	0xffffffff


	//   ....[1]....
        /*0030*/ 	.word	0xffffffff


	//   ....[2]....
        /*0034*/ 	.word	0xffffffff


	//   ....[3]....
        /*0038*/ 	.word	0xffffffff


	//   ....[4]....
        /*003c*/ 	.word	0xffffffff


	//   ....[5]....
        /*0040*/ 	.word	0xffffffff


	//   ....[6]....
        /*0044*/ 	.word	0xffffffff


	//   ....[7]....
        /*0048*/ 	.word	0xffffffff


	//   ....[8]....
        /*004c*/ 	.word	0xffffffff


	//   ....[9]....
        /*0050*/ 	.word	0xffffffff


	//   ....[10]....
        /*0054*/ 	.word	0xffffffff


	//   ....[11]....
        /*0058*/ 	.word	0xffffffff


	//----- nvinfo : EIATTR_COOP_GROUP_INSTR_OFFSETS
	.align		4
.L_320:
        /*005c*/ 	.byte	0x04, 0x28
        /*005e*/ 	.short	(.L_322 - .L_321)


	//   ....[0]....
.L_321:
        /*0060*/ 	.word	0x00002050


	//   ....[1]....
        /*0064*/ 	.word	0x00002160


	//   ....[2]....
        /*0068*/ 	.word	0x00002190


	//   ....[3]....
        /*006c*/ 	.word	0x000022e0


	//   ....[4]....
        /*0070*/ 	.word	0x00003cf0


	//   ....[5]....
        /*0074*/ 	.word	0x00003d10


	//   ....[6]....
        /*0078*/ 	.word	0x00003d70


	//   ....[7]....
        /*007c*/ 	.word	0x00003d80


	//   ....[8]....
        /*0080*/ 	.word	0x00004f70


	//   ....[9]....
        /*0084*/ 	.word	0x00004fb0


	//   ....[10]....
        /*0088*/ 	.word	0x00005090


	//   ....[11]....
        /*008c*/ 	.word	0x000050b0


	//----- nvinfo : EIATTR_EXIT_INSTR_OFFSETS
	.align		4
.L_322:
        /*0090*/ 	.byte	0x04, 0x1c
        /*0092*/ 	.short	(.L_324 - .L_323)


	//   ....[0]....
.L_323:
        /*0094*/ 	.word	0x000001a0


	//   ....[1]....
        /*0098*/ 	.word	0x000061c0


	//   ....[2]....
        /*009c*/ 	.word	0x000068f0


	//   ....[3]....
        /*00a0*/ 	.word	0x00006980


	//----- nvinfo : EIATTR_CRS_STACK_SIZE
	.align		4
.L_324:
        /*00a4*/ 	.byte	0x04, 0x1e
        /*00a6*/ 	.short	(.L_326 - .L_325)
.L_325:
        /*00a8*/ 	.word	0x00000000


	//----- nvinfo : EIATTR_CBANK_PARAM_SIZE
	.align		4
.L_326:
        /*00ac*/ 	.byte	0x03, 0x19
        /*00ae*/ 	.short	0x01d0


	//----- nvinfo : EIATTR_PARAM_CBANK
	.align		4
        /*00b0*/ 	.byte	0x04, 0x0a
        /*00b2*/ 	.short	(.L_328 - .L_327)
	.align		4
.L_327:
        /*00b4*/ 	.word	index@(.nv.constant0._ZN5flash16flash_fwd_kernelI23Flash_fwd_kernel_traitsILi128ELi64ELi64ELi4ELb0ELb0EN7cutlass10bfloat16_tE19Flash_kernel_traitsILi128ELi64ELi64ELi4ES3_EELb0ELb1ELb0ELb0ELb1ELb1ELb0ELb0EEEvNS_16Flash_fwd_paramsE)
        /*00b8*/ 	.short	0x0210
        /*00ba*/ 	.short	0x01d0


	//----- nvinfo : EIATTR_SW_WAR
	.align		4
.L_328:
        /*00bc*/ 	.byte	0x04, 0x36
        /*00be*/ 	.short	(.L_330 - .L_329)
.L_329:
        /*00c0*/ 	.word	0x00000008
.L_330:


//--------------------- .nv.info._ZN5flash16flash_fwd_kernelI23Flash_fwd_kernel_traitsILi128ELi64ELi64ELi4ELb0ELb0EN7cutlass10bfloat16_tE19Flash_kernel_traitsILi128ELi64ELi64ELi4ES3_EELb0ELb1ELb0ELb0ELb1ELb1ELb1ELb0EEEvNS_16Flash_fwd_paramsE --------------------------
	.section	.nv.info._ZN5flash16flash_fwd_kernelI23Flash_fwd_kernel_traitsILi128ELi64ELi64ELi4ELb0ELb0EN7cutlass10bfloat16_tE19Flash_kernel_traitsILi128ELi64ELi64ELi4ES3_EELb0ELb1ELb0ELb0ELb1ELb1ELb1ELb0EEEvNS_16Flash_fwd_paramsE,"",@"SHT_CUDA_INFO"
	.sectionflags	@""
	.align	4


	//----- nvinfo : EIATTR_CUDA_API_VERSION
	.align		4
        /*0000*/ 	.byte	0x04, 0x37
        /*0002*/ 	.short	(.L_332 - .L_331)
.L_331:
        /*0004*/ 	.word	0x00000082


	//----- nvinfo : EIATTR_KPARAM_INFO
	.align		4
.L_332:
        /*0008*/ 	.byte	0x04, 0x17
        /*000a*/ 	.short	(.L_334 - .L_333)
.L_333:
        /*000c*/ 	.word	0x00000000
        /*0010*/ 	.short	0x0000
        /*0012*/ 	.short	0x0000
        /*0014*/ 	.byte	0x00, 0xf0, 0x41, 0x07


	//----- nvinfo : EIATTR_SPARSE_MMA_MASK
	.align		4
.L_334:
        /*0018*/ 	.byte	0x03, 0x50
        /*001a*/ 	.short	0x0000


	//----- nvinfo : EIATTR_MAXREG_COUNT
	.align		4
        /*001c*/ 	.byte	0x03, 0x1b
        /*001e*/ 	.short	0x00ff


	//----- nvinfo : EIATTR_NUM_BARRIERS
	.align		4
        /*0020*/ 	.byte	0x02, 0x4c
        /*0022*/ 	.byte	0x01
	.zero		1


	//----- nvinfo : EIATTR_MERCURY_ISA_VERSION
	.align		4
        /*0024*/ 	.byte	0x03, 0x5f
        /*0026*/ 	.short	0x0101


	//----- nvinfo : EIATTR_COOP_GROUP_MASK_REGIDS
	.align		4
        /*0028*/ 	.byte	0x04, 0x29
        /*002a*/ 	.short	(.L_336 - .L_335)


	//   ....[0]....
.L_335:
        /*002c*/ 	.word	0xffffffff


	//   ....[1]....
        /*0030*/ 	.word	0xffffffff


	//   ....[2]....
        /*0034*/ 	.word	0xffffffff


	//   ....[3]....
        /*0038*/ 	.word	0xffffffff


	//   ....[4]....
        /*003c*/ 	.word	0xffffffff


	//   ....[5]....
        /*0040*/ 	.word	0xffffffff


	//   ....[6]....
        /*0044*/ 	.word	0xffffffff


	//   ....[7]....
        /*0048*/ 	.word	0xffffffff


	//   ....[8]....
        /*004c*/ 	.word	0xffffffff


	//   ....[9]....
        /*0050*/ 	.word	0xffffffff


	//   ....[10]....
        /*0054*/ 	.word	0xffffffff


	//   ....[11]....
        /*0058*/ 	.word	0xffffffff


	//----- nvinfo : EIATTR_COOP_GROUP_INSTR_OFFSETS
	.align		4
.L_336:
        /*005c*/ 	.byte	0x04, 0x28
        /*005e*/ 	.short	(.L_338 - .L_337)


	//   ....[0]....
.L_337:
        /*0060*/ 	.word	0x00002450


	//   ....[1]....
        /*0064*/ 	.word	0x00002560


	//   ....[2]....
        /*0068*/ 	.word	0x00002590


	//   ....[3]....
        /*006c*/ 	.word	0x00002700


	//   ....[4]....
        /*0070*/ 	.word	0x00004520


	//   ....[5]....
        /*0074*/ 	.word	0x00004540


	//   ....[6]....
        /*0078*/ 	.word	0x000045d0


	//   ....[7]....
        /*007c*/ 	.word	0x000045e0


	//   ....[8]....
        /*0080*/ 	.word	0x000057b0


	//   ....[9]....
        /*0084*/ 	.word	0x000057f0


	//   ....[10]....
        /*0088*/ 	.word	0x000058d0


	//   ....[11]....
        /*008c*/ 	.word	0x000058f0


	//----- nvinfo : EIATTR_EXIT_INSTR_OFFSETS
	.align		4
.L_338:
        /*0090*/ 	.byte	0x04, 0x1c
        /*0092*/ 	.short	(.L_340 - .L_339)


	//   ....[0]....
.L_339:
        /*0094*/ 	.word	0x000001a0


	//   ....[1]....
        /*0098*/ 	.word	0x00006a00


	//   ....[2]....
        /*009c*/ 	.word	0x00007130


	//   ....[3]....
        /*00a0*/ 	.word	0x000071c0


	//----- nvinfo : EIATTR_CRS_STACK_SIZE
	.align		4
.L_340:
        /*00a4*/ 	.byte	0x04, 0x1e
        /*00a6*/ 	.short	(.L_342 - .L_341)
.L_341:
        /*00a8*/ 	.word	0x00000000


	//----- nvinfo : EIATTR_CBANK_PARAM_SIZE
	.align		4
.L_342:
        /*00ac*/ 	.byte	0x03, 0x19
        /*00ae*/ 	.short	0x01d0


	//----- nvinfo : EIATTR_PARAM_CBANK
	.align		4
        /*00b0*/ 	.byte	0x04, 0x0a
        /*00b2*/ 	.short	(.L_344 - .L_343)
	.align		4
.L_343:
        /*00b4*/ 	.word	index@(.nv.constant0._ZN5flash16flash_fwd_kernelI23Flash_fwd_kernel_traitsILi128ELi64ELi64ELi4ELb0ELb0EN7cutlass10bfloat16_tE19Flash_kernel_traitsILi128ELi64ELi64ELi4ES3_EELb0ELb1ELb0ELb0ELb1ELb1ELb1ELb0EEEvNS_16Flash_fwd_paramsE)
        /*00b8*/ 	.short	0x0210
        /*00ba*/ 	.short	0x01d0


	//----- nvinfo : EIATTR_SW_WAR
	.align		4
.L_344:
        /*00bc*/ 	.byte	0x04, 0x36
        /*00be*/ 	.short	(.L_346 - .L_345)
.L_345:
        /*00c0*/ 	.word	0x00000008
.L_346:


//--------------------- .nv.info._ZN5flash16flash_fwd_kernelI23Flash_fwd_kernel_traitsILi128ELi64ELi64ELi4ELb0ELb0EN7cutlass10bfloat16_tE19Flash_kernel_traitsILi128ELi64ELi64ELi4ES3_EELb0ELb1ELb0ELb0ELb0ELb1ELb0ELb0EEEvNS_16Flash_fwd_paramsE --------------------------
	.section	.nv.info._ZN5flash16flash_fwd_kernelI23Flash_fwd_kernel_traitsILi128ELi64ELi64ELi4ELb0ELb0EN7cutlass10bfloat16_tE19Flash_kernel_traitsILi128ELi64ELi64ELi4ES3_EELb0ELb1ELb0ELb0ELb0ELb1ELb0ELb0EEEvNS_16Flash_fwd_paramsE,"",@"SHT_CUDA_INFO"
	.sectionflags	@""
	.align	4


	//----- nvinfo : EIATTR_CUDA_API_VERSION
	.align		4
        /*0000*/ 	.byte	0x04, 0x37
        /*0002*/ 	.short	(.L_348 - .L_347)
.L_347:
        /*0004*/ 	.word	0x00000082


	//----- nvinfo : EIATTR_KPARAM_INFO
	.align		4
.L_348:
        /*0008*/ 	.byte	0x04, 0x17
        /*000a*/ 	.short	(.L_350 - .L_349)
.L_349:
        /*000c*/ 	.word	0x00000000
        /*0010*/ 	.short	0x0000
        /*0012*/ 	.short	0x0000
        /*0014*/ 	.byte	0x00, 0xf0, 0x41, 0x07


	//----- nvinfo : EIATTR_SPARSE_MMA_MASK
	.align		4
.L_350:
        /*0018*/ 	.byte	0x03, 0x50
        /*001a*/ 	.short	0x0000


	//----- nvinfo : EIATTR_MAXREG_COUNT
	.align		4
        /*001c*/ 	.byte	0x03, 0x1b
        /*001e*/ 	.short	0x00ff


	//----- nvinfo : EIATTR_NUM_BARRIERS
	.align		4
        /*0020*/ 	.byte	0x02, 0x4c
        /*0022*/ 	.byte	0x01
	.zero		1


	//----- nvinfo : EIATTR_MERCURY_ISA_VERSION
	.align		4
        /*0024*/ 	.byte	0x03, 0x5f
        /*0026*/ 	.short	0x0101


	//----- nvinfo : EIATTR_COOP_GROUP_MASK_REGIDS
	.align		4
        /*0028*/ 	.byte	0x04, 0x29
        /*002a*/ 	.short	(.L_352 - .L_351)


	//   ....[0]....
.L_351:
        /*002c*/ 	.word	0xffffffff


	//   ....[1]....
        /*0030*/ 	.word	0xffffffff


	//   ....[2]....
        /*0034*/ 	.word	0xffffffff


	//   ....[3]....
        /*0038*/ 	.word	0xffffffff


	//   ....[4]....
        /*003c*/ 	.word	0xffffffff


	//   ....[5]....
        /*0040*/ 	.word	0xffffffff


	//   ....[6]....
        /*0044*/ 	.word	0xffffffff


	//   ....[7]....
        /*0048*/ 	.word	0xffffffff


	//   ....[8]....
        /*004c*/ 	.word	0xffffffff


	//   ....[9]....
        /*0050*/ 	.word	0xffffffff


	//   ....[10]....
        /*0054*/ 	.word	0xffffffff


	//   ....[11]....
        /*0058*/ 	.word	0xffffffff


	//   ....[12]....
        /*005c*/ 	.word	0xffffffff


	//   ....[13]....
        /*0060*/ 	.word	0xffffffff


	//   ....[14]....
        /*0064*/ 	.word	0xffffffff


	//   ....[15]....
        /*0068*/ 	.word	0xffffffff


	//----- nvinfo : EIATTR_COOP_GROUP_INSTR_OFFSETS
	.align		4
.L_352:
        /*006c*/ 	.byte	0x04, 0x28
        /*006e*/ 	.short	(.L_354 - .L_353)


	//   ....[0]....
.L_353:
        /*0070*/ 	.word	0x00002a30


	//   ....[1]....
        /*0074*/ 	.word	0x00002bf0


	//   ....[2]....
        /*0078*/ 	.word	0x00002c10


	//   ....[3]....
        /*007c*/ 	.word	0x00002d00


	//   ....[4]....
        /*0080*/ 	.word	0x00004bb0


	//   ....[5]....
        /*0084*/ 	.word	0x00004ca0


	//   ....[6]....
        /*0088*/ 	.word	0x00004cb0


	//   ....[7]....
        /*008c*/ 	.word	0x00004d00


	//   ....[8]....
        /*0090*/ 	.word	0x00006c70


	//   ....[9]....
        /*0094*/ 	.word	0x00006c90


	//   ....[10]....
        /*0098*/ 	.word	0x00006ce0


	//   ....[11]....
        /*009c*/ 	.word	0x00006cf0


	//   ....[12]....
        /*00a0*/ 	.word	0x00007f10


	//   ....[13]....
        /*00a4*/ 	.word	0x00007f50


	//   ....[14]....
        /*00a8*/ 	.word	0x00007fe0


	//   ....[15]....
        /*00ac*/ 	.word	0x00007ff0


	//----- nvinfo : EIATTR_EXIT_INSTR_OFFSETS
	.align		4
.L_354:
        /*00b0*/ 	.byte	0x04, 0x1c
        /*00b2*/ 	.short	(.L_356 - .L_355)


	//   ....[0]....
.L_355:
        /*00b4*/ 	.word	0x00000320


	//   ....[1]....
        /*00b8*/ 	.word	0x000094b0


	//   ....[2]....
        /*00bc*/ 	.word	0x000095a0


	//   ....[3]....
        /*00c0*/ 	.word	0x0000a020


	//   ....[4]....
        /*00c4*/ 	.word	0x0000a0b0


	//----- nvinfo : EIATTR_CRS_STACK_SIZE
	.align		4
.L_356:
        /*00c8*/ 	.byte	0x04, 0x1e
        /*00ca*/ 	.short	(.L_358 - .L_357)
.L_357:
        /*00cc*/ 	.word	0x00000000


	//----- nvinfo : EIATTR_CBANK_PARAM_SIZE
	.align		4
.L_358:
        /*00d0*/ 	.byte	0x03, 0x19
        /*00d2*/ 	.short	0x01d0


	//----- nvinfo : EIATTR_PARAM_CBANK
	.align		4
        /*00d4*/ 	.byte	0x04, 0x0a
        /*00d6*/ 	.short	(.L_360 - .L_359)
	.align		4
.L_359:
        /*00d8*/ 	.word	index@(.nv.constant0._ZN5flash16flash_fwd_kernelI23Flash_fwd_kernel_traitsILi128ELi64ELi64ELi4ELb0ELb0EN7cutlass10bfloat16_tE19Flash_kernel_traitsILi128ELi64ELi64ELi4ES3_EELb0ELb1ELb0ELb0ELb0ELb1ELb0ELb0EEEvNS_16Flash_fwd_paramsE)
        /*00dc*/ 	.short	0x0210
        /*00de*/ 	.short	0x01d0


	//----- nvinfo : EIATTR_SW_WAR
	.align		4
.L_360:
        /*00e0*/ 	.byte	0x04, 0x36
        /*00e2*/ 	.short	(.L_362 - .L_361)
.L_361:
        /*00e4*/ 	.word	0x00000008
.L_362:


//--------------------- .nv.info._ZN5flash16flash_fwd_kernelI23Flash_fwd_kernel_traitsILi128ELi64ELi64ELi4ELb0ELb0EN7cutlass10bfloat16_tE19Flash_kernel_traitsILi128ELi64ELi64ELi4ES3_EELb0ELb1ELb0ELb0ELb0ELb1ELb1ELb0EEEvNS_16Flash_fwd_paramsE --------------------------
	.section	.nv.info._ZN5flash16flash_fwd_kernelI23Flash_fwd_kernel_traitsILi128ELi64ELi64ELi4ELb0ELb0EN7cutlass10bfloat16_tE19Flash_kernel_traitsILi128ELi64ELi64ELi4ES3_EELb0ELb1ELb0ELb0ELb0ELb1ELb1ELb0EEEvNS_16Flash_fwd_paramsE,"",@"SHT_CUDA_INFO"
	.sectionflags	@""
	.align	4


	//----- nvinfo : EIATTR_CUDA_API_VERSION
	.align		4
        /*0000*/ 	.byte	0x04, 0x37
        /*0002*/ 	.short	(.L_364 - .L_363)
.L_363:
        /*0004*/ 	.word	0x00000082


	//----- nvinfo : EIATTR_KPARAM_INFO
	.align		4
.L_364:
        /*0008*/ 	.byte	0x04, 0x17
        /*000a*/ 	.short	(.L_366 - .L_365)
.L_365:
        /*000c*/ 	.word	0x00000000
        /*0010*/ 	.short	0x0000
        /*0012*/ 	.short	0x0000
        /*0014*/ 	.byte	0x00, 0xf0, 0x41, 0x07


	//----- nvinfo : EIATTR_SPARSE_MMA_MASK
	.align		4
.L_366:
        /*0018*/ 	.byte	0x03, 0x50
        /*001a*/ 	.short	0x0000


	//----- nvinfo : EIATTR_MAXREG_COUNT
	.align		4
        /*001c*/ 	.byte	0x03, 0x1b
        /*001e*/ 	.short	0x00ff


	//----- nvinfo : EIATTR_NUM_BARRIERS
	.align		4
        /*0020*/ 	.byte	0x02, 0x4c
        /*0022*/ 	.byte	0x01
	.zero		1


	//----- nvinfo : EIATTR_MERCURY_ISA_VERSION
	.align		4
        /*0024*/ 	.byte	0x03, 0x5f
        /*0026*/ 	.short	0x0101


	//----- nvinfo : EIATTR_COOP_GROUP_MASK_REGIDS
	.align		4
        /*0028*/ 	.byte	0x04, 0x29
        /*002a*/ 	.short	(.L_368 - .L_367)


	//   ....[0]....
.L_367:
        /*002c*/ 	.word	0xffffffff


	//   ....[1]....
        /*0030*/ 	.word	0xffffffff


	//   ....[2]....
        /*0034*/ 	.word	0xffffffff


	//   ....[3]....
        /*0038*/ 	.word	0xffffffff


	//   ....[4]....
        /*003c*/ 	.word	0xffffffff


	//   ....[5]....
        /*0040*/ 	.word	0xffffffff


	//   ....[6]....
        /*0044*/ 	.word	0xffffffff


	//   ....[7]....
        /*0048*/ 	.word	0xffffffff


	//   ....[8]....
        /*004c*/ 	.word	0xffffffff


	//   ....[9]....
        /*0050*/ 	.word	0xffffffff


	//   ....[10]....
        /*0054*/ 	.word	0xffffffff


	//   ....[11]....
        /*0058*/ 	.word	0xffffffff


	//   ....[12]....
        /*005c*/ 	.word	0xffffffff


	//   ....[13]....
        /*0060*/ 	.word	0xffffffff


	//   ....[14]....
        /*0064*/ 	.word	0xffffffff


	//   ....[15]....
        /*0068*/ 	.word	0xffffffff


	//----- nvinfo : EIATTR_COOP_GROUP_INSTR_OFFSETS
	.align		4
.L_368:
        /*006c*/ 	.byte	0x04, 0x28
        /*006e*/ 	.short	(.L_370 - .L_369)


	//   ....[0]....
.L_369:
        /*0070*/ 	.word	0x00002e60


	//   ....[1]....
        /*0074*/ 	.word	0x00003010


	//   ....[2]....
        /*0078*/ 	.word	0x00003030


	//   ....[3]....
        /*007c*/ 	.word	0x00003120


	//   ....[4]....
        /*0080*/ 	.word	0x000053d0


	//   ....[5]....
        /*0084*/ 	.word	0x000054e0


	//   ....[6]....
        /*0088*/ 	.word	0x000054f0


	//   ....[7]....
        /*008c*/ 	.word	0x00005540


	//   ....[8]....
        /*0090*/ 	.word	0x000078c0


	//   ....[9]....
        /*0094*/ 	.word	0x000078e0


	//   ....[10]....
        /*0098*/ 	.word	0x00007940


	//   ....[11]....
        /*009c*/ 	.word	0x00007950


	//   ....[12]....
        /*00a0*/ 	.word	0x00008b50


	//   ....[13]....
        /*00a4*/ 	.word	0x00008b90


	//   ....[14]....
        /*00a8*/ 	.word	0x00008c10


	//   ....[15]....
        /*00ac*/ 	.word	0x00008c30


	//----- nvinfo : EIATTR_EXIT_INSTR_OFFSETS
	.align		4
.L_370:
        /*00b0*/ 	.byte	0x04, 0x1c
        /*00b2*/ 	.short	(.L_372 - .L_371)


	//   ....[0]....
.L_371:
        /*00b4*/ 	.word	0x00000320


	//   ....[1]....
        /*00b8*/ 	.word	0x0000a0f0


	//   ....[2]....
        /*00bc*/ 	.word	0x0000a1e0


	//   ....[3]....
        /*00c0*/ 	.word	0x0000ac60


	//   ....[4]....
        /*00c4*/ 	.word	0x0000acf0


	//----- nvinfo : EIATTR_CRS_STACK_SIZE
	.align		4
.L_372:
        /*00c8*/ 	.byte	0x04, 0x1e
        /*00ca*/ 	.short	(.L_374 - .L_373)
.L_373:
        /*00cc*/ 	.word	0x00000000


	//----- nvinfo : EIATTR_CBANK_PARAM_SIZE
	.align		4
.L_374:
        /*00d0*/ 	.byte	0x03, 0x19
        /*00d2*/ 	.short	0x01d0


	//----- nvinfo : EIATTR_PARAM_CBANK
	.align		4
        /*00d4*/ 	.byte	0x04, 0x0a
        /*00d6*/ 	.short	(.L_376 - .L_375)
	.align		4
.L_375:
        /*00d8*/ 	.word	index@(.nv.constant0._ZN5flash16flash_fwd_kernelI23Flash_fwd_kernel_traitsILi128ELi64ELi64ELi4ELb0ELb0EN7cutlass10bfloat16_tE19Flash_kernel_traitsILi128ELi64ELi64ELi4ES3_EELb0ELb1ELb0ELb0ELb0ELb1ELb1ELb0EEEvNS_16Flash_fwd_paramsE)
        /*00dc*/ 	.short	0x0210
        /*00de*/ 	.short	0x01d0


	//----- nvinfo : EIATTR_SW_WAR
	.align		4
.L_376:
        /*00e0*/ 	.byte	0x04, 0x36
        /*00e2*/ 	.short	(.L_378 - .L_377)
.L_377:
        /*00e4*/ 	.word	0x00000008
.L_378:


//--------------------- .nv.info._ZN5flash16flash_fwd_kernelI23Flash_fwd_kernel_traitsILi128ELi64ELi64ELi4ELb0ELb0EN7cutlass10bfloat16_tE19Flash_kernel_traitsILi128ELi64ELi64ELi4ES3_EELb0ELb1ELb0ELb0ELb0ELb0ELb0ELb0EEEvNS_16Flash_fwd_paramsE --------------------------
	.section	.nv.info._ZN5flash16flash_fwd_kernelI23Flash_fwd_kernel_traitsILi128ELi64ELi64ELi4ELb0ELb0EN7cutlass10bfloat16_tE19Flash_kernel_traitsILi128ELi64ELi64ELi4ES3_EELb0ELb1ELb0ELb0ELb0ELb0ELb0ELb0EEEvNS_16Flash_fwd_paramsE,"",@"SHT_CUDA_INFO"
	.sectionflags	@""
	.align	4


	//----- nvinfo : EIATTR_CUDA_API_VERSION
	.align		4
        /*0000*/ 	.byte	0x04, 0x37
        /*0002*/ 	.short	(.L_380 - .L_379)
.L_379:
        /*0004*/ 	.word	0x00000082


	//----- nvinfo : EIATTR_KPARAM_INFO
	.align		4
.L_380:
        /*0008*/ 	.byte	0x04, 0x17
        /*000a*/ 	.short	(.L_382 - .L_381)
.L_381:
        /*000c*/ 	.word	0x00000000
        /*0010*/ 	.short	0x0000
        /*0012*/ 	.short	0x0000
        /*0014*/ 	.byte	0x00, 0xf0, 0x41, 0x07


	//----- nvinfo : EIATTR_SPARSE_MMA_MASK
	.align		4
.L_382:
        /*0018*/ 	.byte	0x03, 0x50
        /*001a*/ 	.short	0x0000


	//----- nvinfo : EIATTR_MAXREG_COUNT
	.align		4
        /*001c*/ 	.byte	0x03, 0x1b
        /*001e*/ 	.short	0x00ff


	//----- nvinfo : EIATTR_NUM_BARRIERS
	.align		4
        /*0020*/ 	.byte	0x02, 0x4c
        /*0022*/ 	.byte	0x01
	.zero		1


	//----- nvinfo : EIATTR_MERCURY_ISA_VERSION
	.align		4
        /*0024*/ 	.byte	0x03, 0x5f
        /*0026*/ 	.short	0x0101


	//----- nvinfo : EIATTR_COOP_GROUP_MASK_REGIDS
	.align		4
        /*0028*/ 	.byte	0x04, 0x29
        /*002a*/ 	.short	(.L_384 - .L_383)


	//   ....[0]....
.L_383:
        /*002c*/ 	.word	0xffffffff


	//   ....[1]....
        /*0030*/ 	.word	0xffffffff


	//   ....[2]....
        /*0034*/ 	.word	0xffffffff


	//   ....[3]....
        /*0038*/ 	.word	0xffffffff


	//   ....[4]....
        /*003c*/ 	.word	0xffffffff


	//   ....[5]....
        /*0040*/ 	.word	0xffffffff


	//   ....[6]....
        /*0044*/ 	.word	0xffffffff


	//   ....[7]....
        /*0048*/ 	.word	0xffffffff


	//   ....[8]....
        /*004c*/ 	.word	0xffffffff


	//   ....[9]....
        /*0050*/ 	.word	0xffffffff


	//   ....[10]....
        /*0054*/ 	.word	0xffffffff


	//   ....[11]....
        /*0058*/ 	.word	0xffffffff


	//   ....[12]....
        /*005c*/ 	.word	0xffffffff


	//   ....[13]....
        /*0060*/ 	.word	0xffffffff


	//   ....[14]....
        /*0064*/ 	.word	0xffffffff


	//   ....[15]....
        /*0068*/ 	.word	0xffffffff


	//----- nvinfo : EIATTR_COOP_GROUP_INSTR_OFFSETS
	.align		4
.L_384:
        /*006c*/ 	.byte	0x04, 0x28
        /*006e*/ 	.short	(.L_386 - .L_385)


	//   ....[0]....
.L_385:
        /*0070*/ 	.word	0x00003ae0


	//   ....[1]....
        /*0074*/ 	.word	0x00003b90


	//   ....[2]....
        /*0078*/ 	.word	0x00003ba0


	//   ....[3]....
        /*007c*/ 	.word	0x00003be0


	//   ....[4]....
        /*0080*/ 	.word	0x00006180


	//   ....[5]....
        /*0084*/ 	.word	0x000061a0


	//   ....[6]....
        /*0088*/ 	.word	0x000061c0


	//   ....[7]....
        /*008c*/ 	.word	0x000061e0


	//   ....[8]....
        /*0090*/ 	.word	0x000087b0


	//   ....[9]....
        /*0094*/ 	.word	0x000087d0


	//   ....[10]....
        /*0098*/ 	.word	0x00008820


	//   ....[11]....
        /*009c*/ 	.word	0x00008830


	//   ....[12]....
        /*00a0*/ 	.word	0x00009a30


	//   ....[13]....
        /*00a4*/ 	.word	0x00009a70


	//   ....[14]....
        /*00a8*/ 	.word	0x00009af0


	//   ....[15]....
        /*00ac*/ 	.word	0x00009b00


	//----- nvinfo : EIATTR_EXIT_INSTR_OFFSETS
	.align		4
.L_386:
        /*00b0*/ 	.byte	0x04, 0x1c
        /*00b2*/ 	.short	(.L_388 - .L_387)


	//   ....[0]....
.L_387:
        /*00b4*/ 	.word	0x00000310


	//   ....[1]....
        /*00b8*/ 	.word	0x0000b020


	//   ....[2]....
        /*00bc*/ 	.word	0x0000b130


	//   ....[3]....
        /*00c0*/ 	.word	0x0000b150


	//   ....[4]....
        /*00c4*/ 	.word	0x0000bcb0


	//   ....[5]....
        /*00c8*/ 	.word	0x0000bd40


	//----- nvinfo : EIATTR_CRS_STACK_SIZE
	.align		4
.L_388:
        /*00cc*/ 	.byte	0x04, 0x1e
        /*00ce*/ 	.short	(.L_390 - .L_389)
.L_389:
        /*00d0*/ 	.word	0x00000000


	//----- nvinfo : EIATTR_CBANK_PARAM_SIZE
	.align		4
.L_390:
        /*00d4*/ 	.byte	0x03, 0x19
        /*00d6*/ 	.short	0x01d0


	//----- nvinfo : EIATTR_PARAM_CBANK
	.align		4
        /*00d8*/ 	.byte	0x04, 0x0a
        /*00da*/ 	.short	(.L_392 - .L_391)
	.align		4
.L_391:
        /*00dc*/ 	.word	index@(.nv.constant0._ZN5flash16flash_fwd_kernelI23Flash_fwd_kernel_traitsILi128ELi64ELi64ELi4ELb0ELb0EN7cutlass10bfloat16_tE19Flash_kernel_traitsILi128ELi64ELi64ELi4ES3_EELb0ELb1ELb0ELb0ELb0ELb0ELb0ELb0EEEvNS_16Flash_fwd_paramsE)
        /*00e0*/ 	.short	0x0210
        /*00e2*/ 	.short	0x01d0


	//----- nvinfo : EIATTR_SW_WAR
	.align		4
.L_392:
        /*00e4*/ 	.byte	0x04, 0x36
        /*00e6*/ 	.short	(.L_394 - .L_393)
.L_393:
        /*00e8*/ 	.word	0x00000008
.L_394:


//--------------------- .nv.info._ZN5flash16flash_fwd_kernelI23Flash_fwd_kernel_traitsILi128ELi64ELi64ELi4ELb0ELb0EN7cutlass10bfloat16_tE19Flash_kernel_traitsILi128ELi64ELi64ELi4ES3_EELb0ELb1ELb0ELb0ELb0ELb0ELb1ELb0EEEvNS_16Flash_fwd_paramsE --------------------------
	.section	.nv.info._ZN5flash16flash_fwd_kernelI23Flash_fwd_kernel_traitsILi128ELi64ELi64ELi4ELb0ELb0EN7cutlass10bfloat16_tE19Flash_kernel_traitsILi128ELi64ELi64ELi4ES3_EELb0ELb1ELb0ELb0ELb0ELb0ELb1ELb0EEEvNS_16Flash_fwd_paramsE,"",@"SHT_CUDA_INFO"
	.sectionflags	@""
	.align	4


	//----- nvinfo : EIATTR_CUDA_API_VERSION
	.align		4
        /*0000*/ 	.byte	0x04, 0x37
        /*0002*/ 	.short	(.L_396 - .L_395)
.L_395:
        /*0004*/ 	.word	0x00000082


	//----- nvinfo : EIATTR_KPARAM_INFO
	.align		4
.L_396:
        /*0008*/ 	.byte	0x04, 0x17
        /*000a*/ 	.short	(.L_398 - .L_397)
.L_397:
        /*000c*/ 	.word	0x00000000
        /*0010*/ 	.short	0x0000
        /*0012*/ 	.short	0x0000
        /*0014*/ 	.byte	0x00, 0xf0, 0x41, 0x07


	//----- nvinfo : EIATTR_SPARSE_MMA_MASK
	.align		4
.L_398:
        /*0018*/ 	.byte	0x03, 0x50
        /*001a*/ 	.short	0x0000


	//----- nvinfo : EIATTR_MAXREG_COUNT
	.align		4
        /*001c*/ 	.byte	0x03, 0x1b
        /*001e*/ 	.short	0x00ff


	//----- nvinfo : EIATTR_NUM_BARRIERS
	.align		4
        /*0020*/ 	.byte	0x02, 0x4c
        /*0022*/ 	.byte	0x01
	.zero		1


	//----- nvinfo : EIATTR_MERCURY_ISA_VERSION
	.align		4
        /*0024*/ 	.byte	0x03, 0x5f
        /*0026*/ 	.short	0x0101


	//----- nvinfo : EIATTR_COOP_GROUP_MASK_REGIDS
	.align		4
        /*0028*/ 	.byte	0x04, 0x29
        /*002a*/ 	.short	(.L_400 - .L_399)


	//   ....[0]....
.L_399:
        /*002c*/ 	.word	0xffffffff


	//   ....[1]....
        /*0030*/ 	.word	0xffffffff


	//   ....[2]....
        /*0034*/ 	.word	0xffffffff


	//   ....[3]....
        /*0038*/ 	.word	0xffffffff


	//   ....[4]....
        /*003c*/ 	.word	0xffffffff


	//   ....[5]....
        /*0040*/ 	.word	0xffffffff


	//   ....[6]....
        /*0044*/ 	.word	0xffffffff


	//   ....[7]....
        /*0048*/ 	.word	0xffffffff


	//   ....[8]....
        /*004c*/ 	.word	0xffffffff


	//   ....[9]....
        /*0050*/ 	.word	0xffffffff


	//   ....[10]....
        /*0054*/ 	.word	0xffffffff


	//   ....[11]....
        /*0058*/ 	.word	0xffffffff


	//   ....[12]....
        /*005c*/ 	.word	0xffffffff


	//   ....[13]....
        /*0060*/ 	.word	0xffffffff


	//   ....[14]....
        /*0064*/ 	.word	0xffffffff


	//   ....[15]....
        /*0068*/ 	.word	0xffffffff


	//----- nvinfo : EIATTR_COOP_GROUP_INSTR_OFFSETS
	.align		4
.L_400:
        /*006c*/ 	.byte	0x04, 0x28
        /*006e*/ 	.short	(.L_402 - .L_401)


	//   ....[0]....
.L_401:
        /*0070*/ 	.word	0x00003ef0


	//   ....[1]....
        /*0074*/ 	.word	0x00003f10


	//   ....[2]....
        /*0078*/ 	.word	0x00003fb0


	//   ....[3]....
        /*007c*/ 	.word	0x00004020


	//   ....[4]....
        /*0080*/ 	.word	0x00006990


	//   ....[5]....
        /*0084*/ 	.word	0x000069a0


	//   ....[6]....
        /*0088*/ 	.word	0x000069d0


	//   ....[7]....
        /*008c*/ 	.word	0x000069e0


	//   ....[8]....
        /*0090*/ 	.word	0x000093c0


	//   ....[9]....
        /*0094*/ 	.word	0x00009400


	//   ....[10]....
        /*0098*/ 	.word	0x00009440


	//   ....[11]....
        /*009c*/ 	.word	0x00009460


	//   ....[12]....
        /*00a0*/ 	.word	0x0000a650


	//   ....[13]....
        /*00a4*/ 	.word	0x0000a690


	//   ....[14]....
        /*00a8*/ 	.word	0x0000a710


	//   ....[15]....
        /*00ac*/ 	.word	0x0000a720


	//----- nvinfo : EIATTR_EXIT_INSTR_OFFSETS
	.align		4
.L_402:
        /*00b0*/ 	.byte	0x04, 0x1c
        /*00b2*/ 	.short	(.L_404 - .L_403)


	//   ....[0]....
.L_403:
        /*00b4*/ 	.word	0x00000310


	//   ....[1]....
        /*00b8*/ 	.word	0x0000bc40


	//   ....[2]....
        /*00bc*/ 	.word	0x0000bd50


	//   ....[3]....
        /*00c0*/ 	.word	0x0000bd70


	//   ....[4]....
        /*00c4*/ 	.word	0x0000c8d0


	//   ....[5]....
        /*00c8*/ 	.word	0x0000c960


	//----- nvinfo : EIATTR_CRS_STACK_SIZE
	.align		4
.L_404:
        /*00cc*/ 	.byte	0x04, 0x1e
        /*00ce*/ 	.short	(.L_406 - .L_405)
.L_405:
        /*00d0*/ 	.word	0x00000000


	//----- nvinfo : EIATTR_CBANK_PARAM_SIZE
	.align		4
.L_406:
        /*00d4*/ 	.byte	0x03, 0x19
        /*00d6*/ 	.short	0x01d0


	//----- nvinfo : EIATTR_PARAM_CBANK
	.align		4
        /*00d8*/ 	.byte	0x04, 0x0a
        /*00da*/ 	.short	(.L_408 - .L_407)
	.align		4
.L_407:
        /*00dc*/ 	.word	index@(.nv.constant0._ZN5flash16flash_fwd_kernelI23Flash_fwd_kernel_traitsILi128ELi64ELi64ELi4ELb0ELb0EN7cutlass10bfloat16_tE19Flash_kernel_traitsILi128ELi64ELi64ELi4ES3_EELb0ELb1ELb0ELb0ELb0ELb0ELb1ELb0EEEvNS_16Flash_fwd_paramsE)
        /*00e0*/ 	.short	0x0210
        /*00e2*/ 	.short	0x01d0


	//----- nvinfo : EIATTR_SW_WAR
	.align		4
.L_408:
        /*00e4*/ 	.byte	0x04, 0x36
        /*00e6*/ 	.short	(.L_410 - .L_409)
.L_409:
        /*00e8*/ 	.word	0x00000008
.L_410:


//--------------------- .nv.info._ZN5flash16flash_fwd_kernelI23Flash_fwd_kernel_traitsILi128ELi64ELi64ELi4ELb0ELb0EN7cutlass10bfloat16_tE19Flash_kernel_traitsILi128ELi64ELi64ELi4ES3_EELb0ELb1ELb0ELb1ELb0ELb0ELb0ELb0EEEvNS_16Flash_fwd_paramsE --------------------------
	.section	.nv.info._ZN5flash16flash_fwd_kernelI23Flash_fwd_kernel_traitsILi128ELi64ELi64ELi4ELb0ELb0EN7cutlass10bfloat16_tE19Flash_kernel_traitsILi128ELi64ELi64ELi4ES3_EELb0ELb1ELb0ELb1ELb0ELb0ELb0ELb0EEEvNS_16Flash_fwd_paramsE,"",@"SHT_CUDA_INFO"
	.sectionflags	@""
	.align	4


	//----- nvinfo : EIATTR_CUDA_API_VERSION
	.align		4
        /*0000*/ 	.byte	0x04, 0x37
        /*0002*/ 	.short	(.L_412 - .L_411)
.L_411:
        /*0004*/ 	.word	0x00000082


	//----- nvinfo : EIATTR_KPARAM_INFO
	.align		4
.L_412:
        /*0008*/ 	.byte	0x04, 0x17
        /*000a*/ 	.short	(.L_414 - .L_413)
.L_413:
        /*000c*/ 	.word	0x00000000
        /*0010*/ 	.short	0x0000
        /*0012*/ 	.short	0x0000
        /*0014*/ 	.byte	0x00, 0xf0, 0x41, 0x07


	//----- nvinfo : EIATTR_SPARSE_MMA_MASK
	.align		4
.L_414:
        /*0018*/ 	.byte	0x03, 0x50
        /*001a*/ 	.short	0x0000


	//----- nvinfo : EIATTR_MAXREG_COUNT
	.align		4
        /*001c*/ 	.byte	0x03, 0x1b
        /*001e*/ 	.short	0x00ff


	//----- nvinfo : EIATTR_NUM_BARRIERS
	.align		4
        /*0020*/ 	.byte	0x02, 0x4c
        /*0022*/ 	.byte	0x01
	.zero		1


	//----- nvinfo : EIATTR_MERCURY_ISA_VERSION
	.align		4
        /*0024*/ 	.byte	0x03, 0x5f
        /*0026*/ 	.short	0x0101


	//----- nvinfo : EIATTR_COOP_GROUP_MASK_REGIDS
	.align		4
        /*0028*/ 	.byte	0x04, 0x29
        /*002a*/ 	.short	(.L_416 - .L_415)


	//   ....[0]....
.L_415:
        /*002c*/ 	.word	0xffffffff


	//   ....[1]....
        /*0030*/ 	.word	0xffffffff


	//   ....[2]....
        /*0034*/ 	.word	0xffffffff


	//   ....[3]....
        /*0038*/ 	.word	0xffffffff


	//   ....[4]....
        /*003c*/ 	.word	0xffffffff


	//   ....[5]....
        /*0040*/ 	.word	0xffffffff


	//   ....[6]....
        /*0044*/ 	.word	0xffffffff


	//   ....[7]....
        /*0048*/ 	.word	0xffffffff


	//   ....[8]....
        /*004c*/ 	.word	0xffffffff


	//   ....[9]....
        /*0050*/ 	.word	0xffffffff


	//   ....[10]....
        /*0054*/ 	.word	0xffffffff


	//   ....[11]....
        /*0058*/ 	.word	0xffffffff


	//   ....[12]....
        /*005c*/ 	.word	0xffffffff


	//   ....[13]....
        /*0060*/ 	.word	0xffffffff


	//   ....[14]....
        /*0064*/ 	.word	0xffffffff


	//   ....[15]....
        /*0068*/ 	.word	0xffffffff


	//----- nvinfo : EIATTR_COOP_GROUP_INSTR_OFFSETS
	.align		4
.L_416:
        /*006c*/ 	.byte	0x04, 0x28
        /*006e*/ 	.short	(.L_418 - .L_417)


	//   ....[0]....
.L_417:
        /*0070*/ 	.word	0x00003f10


	//   ....[1]....
        /*0074*/ 	.word	0x00003f60


	//   ....[2]....
        /*0078*/ 	.word	0x00003fc0


	//   ....[3]....
        /*007c*/ 	.word	0x00003fe0


	//   ....[4]....
        /*0080*/ 	.word	0x00006820


	//   ....[5]....
        /*0084*/ 	.word	0x00006830


	//   ....[6]....
        /*0088*/ 	.word	0x00006860


	//   ....[7]....
        /*008c*/ 	.word	0x00006870


	//   ....[8]....
        /*0090*/ 	.word	0x00009280


	//   ....[9]....
        /*0094*/ 	.word	0x00009290


	//   ....[10]....
        /*0098*/ 	.word	0x000092c0


	//   ....[11]....
        /*009c*/ 	.word	0x000092d0


	//   ....[12]....
        /*00a0*/ 	.word	0x0000a4f0


	//   ....[13]....
        /*00a4*/ 	.word	0x0000a530


	//   ....[14]....
        /*00a8*/ 	.word	0x0000a5b0


	//   ....[15]....
        /*00ac*/ 	.word	0x0000a5c0


	//----- nvinfo : EIATTR_EXIT_INSTR_OFFSETS
	.align		4
.L_418:
        /*00b0*/ 	.byte	0x04, 0x1c
        /*00b2*/ 	.short	(.L_420 - .L_419)


	//   ....[0]....
.L_419:
        /*00b4*/ 	.word	0x00000310


	//   ....[1]....
        /*00b8*/ 	.word	0x0000bb10


	//   ....[2]....
        /*00bc*/ 	.word	0x0000bc20


	//   ....[3]....
        /*00c0*/ 	.word	0x0000bc40


	//   ....[4]....
        /*00c4*/ 	.word	0x0000c7b0


	//   ....[5]....
        /*00c8*/ 	.word	0x0000c840


	//----- nvinfo : EIATTR_CRS_STACK_SIZE
	.align		4
.L_420:
        /*00cc*/ 	.byte	0x04, 0x1e
        /*00ce*/ 	.short	(.L_422 - .L_421)
.L_421:
        /*00d0*/ 	.word	0x00000000


	//----- nvinfo : EIATTR_CBANK_PARAM_SIZE
	.align		4
.L_422:
        /*00d4*/ 	.byte	0x03, 0x19
        /*00d6*/ 	.short	0x01d0


	//----- nvinfo : EIATTR_PARAM_CBANK
	.align		4
        /*00d8*/ 	.byte	0x04, 0x0a
        /*00da*/ 	.short	(.L_424 - .L_423)
	.align		4
.L_423:
        /*00dc*/ 	.word	index@(.nv.constant0._ZN5flash16flash_fwd_kernelI23Flash_fwd_kernel_traitsILi128ELi64ELi64ELi4ELb0ELb0EN7cutlass10bfloat16_tE19Flash_kernel_traitsILi128ELi64ELi64ELi4ES3_EELb0ELb1ELb0ELb1ELb0ELb0ELb0ELb0EEEvNS_16Flash_fwd_paramsE)
        /*00e0*/ 	.short	0x0210
        /*00e2*/ 	.short	0x01d0


	//----- nvinfo : EIATTR_SW_WAR
	.align		4
.L_424:
        /*00e4*/ 	.byte	0x04, 0x36
        /*00e6*/ 	.short	(.L_426 - .L_425)
.L_425:
        /*00e8*/ 	.word	0x00000008
.L_426:


//--------------------- .nv.info._ZN5flash16flash_fwd_kernelI23Flash_fwd_kernel_traitsILi128ELi64ELi64ELi4ELb0ELb0EN7cutlass10bfloat16_tE19Flash_kernel_traitsILi128ELi64ELi64ELi4ES3_EELb0ELb1ELb0ELb1ELb0ELb0ELb1ELb0EEEvNS_16Flash_fwd_paramsE --------------------------
	.section	.nv.info._ZN5flash16flash_fwd_kernelI23Flash_fwd_kernel_traitsILi128ELi64ELi64ELi4ELb0ELb0EN7cutlass10bfloat16_tE19Flash_kernel_traitsILi128ELi64ELi64ELi4ES3_EELb0ELb1ELb0ELb1ELb0ELb0ELb1ELb0EEEvNS_16Flash_fwd_paramsE,"",@"SHT_CUDA_INFO"
	.sectionflags	@""
	.align	4


	//----- nvinfo : EIATTR_CUDA_API_VERSION
	.align		4
        /*0000*/ 	.byte	0x04, 0x37
        /*0002*/ 	.short	(.L_428 - .L_427)
.L_427:
        /*0004*/ 	.word	0x00000082


	//----- nvinfo : EIATTR_KPARAM_INFO
	.align		4
.L_428:
        /*0008*/ 	.byte	0x04, 0x17
        /*000a*/ 	.short	(.L_430 - .L_429)
.L_429:
        /*000c*/ 	.word	0x00000000
        /*0010*/ 	.short	0x0000
        /*0012*/ 	.short	0x0000
        /*0014*/ 	.byte	0x00, 0xf0, 0x41, 0x07


	//----- nvinfo : EIATTR_SPARSE_MMA_MASK
	.align		4
.L_430:
        /*0018*/ 	.byte	0x03, 0x50
        /*001a*/ 	.short	0x0000


	//----- nvinfo : EIATTR_MAXREG_COUNT
	.align		4
        /*001c*/ 	.byte	0x03, 0x1b
        /*001e*/ 	.short	0x00ff


	//----- nvinfo : EIATTR_NUM_BARRIERS
	.align		4
        /*0020*/ 	.byte	0x02, 0x4c
        /*0022*/ 	.byte	0x01
	.zero		1


	//----- nvinfo : EIATTR_MERCURY_ISA_VERSION
	.align		4
        /*0024*/ 	.byte	0x03, 0x5f
        /*0026*/ 	.short	0x0101


	//----- nvinfo : EIATTR_COOP_GROUP_MASK_REGIDS
	.align		4
        /*0028*/ 	.byte	0x04, 0x29
        /*002a*/ 	.short	(.L_432 - .L_431)


	//   ....[0]....
.L_431:
        /*002c*/ 	.word	0xffffffff


	//   ....[1]....
        /*0030*/ 	.word	0xffffffff


	//   ....[2]....
        /*0034*/ 	.word	0xffffffff


	//   ....[3]....
        /*0038*/ 	.word	0xffffffff


	//   ....[4]....
        /*003c*/ 	.word	0xffffffff


	//   ....[5]....
        /*0040*/ 	.word	0xffffffff


	//   ....[6]....
        /*0044*/ 	.word	0xffffffff


	//   ....[7]....
        /*0048*/ 	.word	0xffffffff


	//   ....[8]....
        /*004c*/ 	.word	0xffffffff


	//   ....[9]....
        /*0050*/ 	.word	0xffffffff


	//   ....[10]....
        /*0054*/ 	.word	0xffffffff


	//   ....[11]....
        /*0058*/ 	.word	0xffffffff


	//   ....[12]....
        /*005c*/ 	.word	0xffffffff


	//   ....[13]....
        /*0060*/ 	.word	0xffffffff


	//   ....[14]....
        /*0064*/ 	.word	0xffffffff


	//   ....[15]....
        /*0068*/ 	.word	0xffffffff


	//----- nvinfo : EIATTR_COOP_GROUP_INSTR_OFFSETS
	.align		4
.L_432:
        /*006c*/ 	.byte	0x04, 0x28
        /*006e*/ 	.short	(.L_434 - .L_433)


	//   ....[0]....
.L_433:
        /*0070*/ 	.word	0x000042c0


	//   ....[1]....
        /*0074*/ 	.word	0x00004380


	//   ....[2]....
        /*0078*/ 	.word	0x00004390


	//   ....[3]....
        /*007c*/ 	.word	0x00004410


	//   ....[4]....
        /*0080*/ 	.word	0x00007040


	//   ....[5]....
        /*0084*/ 	.word	0x00007050


	//   ....[6]....
        /*0088*/ 	.word	0x00007080


	//   ....[7]....
        /*008c*/ 	.word	0x00007090


	//   ....[8]....
        /*0090*/ 	.word	0x00009ec0


	//   ....[9]....
        /*0094*/ 	.word	0x00009ed0


	//   ....[10]....
        /*0098*/ 	.word	0x00009f00


	//   ....[11]....
        /*009c*/ 	.word	0x00009f10


	//   ....[12]....
        /*00a0*/ 	.word	0x0000b100


	//   ....[13]....
        /*00a4*/ 	.word	0x0000b140


	//   ....[14]....
        /*00a8*/ 	.word	0x0000b1c0


	//   ....[15]....
        /*00ac*/ 	.word	0x0000b1d0


	//----- nvinfo : EIATTR_EXIT_INSTR_OFFSETS
	.align		4
.L_434:
        /*00b0*/ 	.byte	0x04, 0x1c
        /*00b2*/ 	.short	(.L_436 - .L_435)


	//   ....[0]....
.L_435:
        /*00b4*/ 	.word	0x00000310


	//   ....[1]....
        /*00b8*/ 	.word	0x0000c720


	//   ....[2]....
        /*00bc*/ 	.word	0x0000c830


	//   ....[3]....
        /*00c0*/ 	.word	0x0000c850


	//   ....[4]....
        /*00c4*/ 	.word	0x0000d3c0


	//   ....[5]....
        /*00c8*/ 	.word	0x0000d450


	//----- nvinfo : EIATTR_CRS_STACK_SIZE
	.align		4
.L_436:
        /*00cc*/ 	.byte	0x04, 0x1e
        /*00ce*/ 	.short	(.L_438 - .L_437)
.L_437:
        /*00d0*/ 	.word	0x00000000


	//----- nvinfo : EIATTR_CBANK_PARAM_SIZE
	.align		4
.L_438:
        /*00d4*/ 	.byte	0x03, 0x19
        /*00d6*/ 	.short	0x01d0


	//----- nvinfo : EIATTR_PARAM_CBANK
	.align		4
        /*00d8*/ 	.byte	0x04, 0x0a
        /*00da*/ 	.short	(.L_440 - .L_439)
	.align		4
.L_439:
        /*00dc*/ 	.word	index@(.nv.constant0._ZN5flash16flash_fwd_kernelI23Flash_fwd_kernel_traitsILi128ELi64ELi64ELi4ELb0ELb0EN7cutlass10bfloat16_tE19Flash_kernel_traitsILi128ELi64ELi64ELi4ES3_EELb0ELb1ELb0ELb1ELb0ELb0ELb1ELb0EEEvNS_16Flash_fwd_paramsE)
        /*00e0*/ 	.short	0x0210
        /*00e2*/ 	.short	0x01d0


	//----- nvinfo : EIATTR_SW_WAR
	.align		4
.L_440:
        /*00e4*/ 	.byte	0x04, 0x36
        /*00e6*/ 	.short	(.L_442 - .L_441)
.L_441:
        /*00e8*/ 	.word	0x00000008
.L_442:


//--------------------- .nv.info._ZN5flash16flash_fwd_kernelI23Flash_fwd_kernel_traitsILi128ELi128ELi32ELi4ELb0ELb0EN7cutlass10bfloat16_tE19Flash_kernel_traitsILi128ELi128ELi32ELi4ES3_EELb1ELb1ELb0ELb0ELb0ELb0ELb0ELb0EEEvNS_16Flash_fwd_paramsE --------------------------
	.section	.nv.info._ZN5flash16flash_fwd_kernelI23Flash_fwd_kernel_traitsILi128ELi128ELi32ELi4ELb0ELb0EN7cutlass10bfloat16_tE19Flash_kernel_traitsILi128ELi128ELi32ELi4ES3_EELb1ELb1ELb0ELb0ELb0ELb0ELb0ELb0EEEvNS_16Flash_fwd_paramsE,"",@"SHT_CUDA_INFO"
	.sectionflags	@""
	.align	4


	//----- nvinfo : EIATTR_CUDA_API_VERSION
	.align		4
        /*0000*/ 	.byte	0x04, 0x37
        /*0002*/ 	.short	(.L_444 - .L_443)
.L_443:
        /*0004*/ 	.word	0x00000082


	//----- nvinfo : EIATTR_KPARAM_INFO
	.align		4
.L_444:
        /*0008*/ 	.byte	0x04, 0x17
        /*000a*/ 	.short	(.L_446 - .L_445)
.L_445:
        /*000c*/ 	.word	0x00000000
        /*0010*/ 	.short	0x0000
        /*0012*/ 	.short	0x0000
        /*0014*/ 	.byte	0x00, 0xf0, 0x41, 0x07


	//----- nvinfo : EIATTR_SPARSE_MMA_MASK
	.align		4
.L_446:
        /*0018*/ 	.byte	0x03, 0x50
        /*001a*/ 	.short	0x0000


	//----- nvinfo : EIATTR_MAXREG_COUNT
	.align		4
        /*001c*/ 	.byte	0x03, 0x1b
        /*001e*/ 	.short	0x00ff


	//----- nvinfo : EIATTR_NUM_BARRIERS
	.align		4
        /*0020*/ 	.byte	0x02, 0x4c
        /*0022*/ 	.byte	0x01
	.zero		1


	//----- nvinfo : EIATTR_ANNOTATIONS
	.align		4
        /*0024*/ 	.byte	0x04, 0x55
        /*0026*/ 	.short	(.L_448 - .L_447)


	//   ....[0]....
.L_447:
        /* <DEDUP_REMOVED lines=30> */


	//----- nvinfo : EIATTR_MERCURY_ISA_VERSION
	.align		4
.L_448:
        /*01f8*/ 	.byte	0x03, 0x5f
        /*01fa*/ 	.short	0x0101


	//----- nvinfo : EIATTR_COOP_GROUP_MASK_REGIDS
	.align		4
        /*01fc*/ 	.byte	0x04, 0x29
        /*01fe*/ 	.short	(.L_450 - .L_449)


	//   ....[0]....
.L_449:
        /*0200*/ 	.word	0xffffffff


	//   ....[1]....
        /*0204*/ 	.word	0xffffffff


	//   ....[2]....
        /*0208*/ 	.word	0xffffffff


	//   ....[3]....
        /*020c*/ 	.word	0xffffffff


	//   ....[4]....
        /*0210*/ 	.word	0xffffffff


	//   ....[5]....
        /*0214*/ 	.word	0xffffffff


	//   ....[6]....
        /*0218*/ 	.word	0xffffffff


	//   ....[7]....
        /*021c*/ 	.word	0xffffffff


	//   ....[8]....
        /*0220*/ 	.word	0xffffffff


	//   ....[9]....
        /*0224*/ 	.word	0xffffffff


	//   ....[10]....
        /*0228*/ 	.word	0xffffffff


	//   ....[11]....
        /*022c*/ 	.word	0xffffffff


	//   ....[12]....
        /*0230*/ 	.word	0xffffffff


	//   ....[13]....
        /*0234*/ 	.word	0xffffffff


	//   ....[14]....
        /*0238*/ 	.word	0xffffffff


	//   ....[15]....
        /*023c*/ 	.word	0xffffffff


	//   ....[16]....
        /*0240*/ 	.word	0xffffffff


	//   ....[17]....
        /*0244*/ 	.word	0xffffffff


	//   ....[18]....
        /*0248*/ 	.word	0xffffffff


	//   ....[19]....
        /*024c*/ 	.word	0xffffffff


	//   ....[20]....
        /*0250*/ 	.word	0xffffffff


	//   ....[21]....
        /*0254*/ 	.word	0xffffffff


	//   ....[22]....
        /*0258*/ 	.word	0xffffffff


	//   ....[23]....
        /*025c*/ 	.word	0xffffffff


	//   ....[24]....
        /*0260*/ 	.word	0xffffffff


	//   ....[25]....
        /*0264*/ 	.word	0xffffffff


	//   ....[26]....
        /*0268*/ 	.word	0xffffffff


	//   ....[27]....
        /*026c*/ 	.word	0xffffffff


	//   ....[28]....
        /*0270*/ 	.word	0xffffffff


	//   ....[29]....
        /*0274*/ 	.word	0xffffffff


	//   ....[30]....
        /*0278*/ 	.word	0xffffffff


	//   ....[31]....
        /*027c*/ 	.word	0xffffffff


	//   ....[32]....
        /*0280*/ 	.word	0xffffffff


	//   ....[33]....
        /*0284*/ 	.word	0xffffffff


	//   ....[34]....
        /*0288*/ 	.word	0xffffffff


	//   ....[35]....
        /*028c*/ 	.word	0xffffffff


	//   ....[36]....
        /*0290*/ 	.word	0xffffffff


	//   ....[37]....
        /*0294*/ 	.word	0xffffffff


	//   ....[38]....
        /*0298*/ 	.word	0xffffffff


	//   ....[39]....
        /*029c*/ 	.word	0xffffffff


	//   ....[40]....
        /*02a0*/ 	.word	0xffffffff


	//   ....[41]....
        /*02a4*/ 	.word	0xffffffff


	//   ....[42]....
        /*02a8*/ 	.word	0xffffffff


	//   ....[43]....
        /*02ac*/ 	.word	0xffffffff


	//   ....[44]....
        /*02b0*/ 	.word	0xffffffff


	//   ....[45]....
        /*02b4*/ 	.word	0xffffffff


	//   ....[46]....
        /*02b8*/ 	.word	0xffffffff


	//   ....[47]....
        /*02bc*/ 	.word	0xffffffff


	//   ....[48]....
        /*02c0*/ 	.word	0xffffffff


	//   ....[49]....
        /*02c4*/ 	.word	0xffffffff


	//   ....[50]....
        /*02c8*/ 	.word	0xffffffff


	//   ....[51]....
        /*02cc*/ 	.word	0xffffffff


	//   ....[52]....
        /*02d0*/ 	.word	0xffffffff


	//   ....[53]....
        /*02d4*/ 	.word	0xffffffff


	//   ....[54]....
        /*02d8*/ 	.word	0xffffffff


	//   ....[55]....
        /*02dc*/ 	.word	0xffffffff


	//----- nvinfo : EIATTR_COOP_GROUP_INSTR_OFFSETS
	.align		4
.L_450:
        /*02e0*/ 	.byte	0x04, 0x28
        /*02e2*/ 	.short	(.L_452 - .L_451)


	//   ....[0]....
.L_451:
        /*02e4*/ 	.word	0x00003dd0


	//   ....[1]....
        /*02e8*/ 	.word	0x00003e00


	//   ....[2]....
        /*02ec*/ 	.word	0x00003f00


	//   ....[3]....
        /*02f0*/ 	.word	0x00004010


	//   ....[4]....
        /*02f4*/ 	.word	0x00004450


	//   ....[5]....
        /*02f8*/ 	.word	0x00004570


	//   ....[6]....
        /*02fc*/ 	.word	0x000045b0


	//   ....[7]....
        /*0300*/ 	.word	0x00004870


	//   ....[8]....
        /*0304*/ 	.word	0x000069a0


	//   ....[9]....
        /*0308*/ 	.word	0x000069d0


	//   ....[10]....
        /*030c*/ 	.word	0x00006a20


	//   ....[11]....
        /*0310*/ 	.word	0x00006a40


	//   ....[12]....
        /*0314*/ 	.word	0x00006b20


	//   ....[13]....
        /*0318*/ 	.word	0x00006d50


	//   ....[14]....
        /*031c*/ 	.word	0x00006d90


	//   ....[15]....
        /*0320*/ 	.word	0x00006f80


	//   ....[16]....
        /*0324*/ 	.word	0x00009e50


	//   ....[17]....
        /*0328*/ 	.word	0x0000a010


	//   ....[18]....
        /*032c*/ 	.word	0x0000a040


	//   ....[19]....
        /*0330*/ 	.word	0x0000a1f0


	//   ....[20]....
        /*0334*/ 	.word	0x0000a360


	//   ....[21]....
        /*0338*/ 	.word	0x0000a380


	//   ....[22]....
        /*033c*/ 	.word	0x0000a410


	//   ....[23]....
        /*0340*/ 	.word	0x0000a4c0


	//   ....[24]....
        /*0344*/ 	.word	0x0000d700


	//   ....[25]....
        /*0348*/ 	.word	0x0000d8a0


	//   ....[26]....
        /*034c*/ 	.word	0x0000d8d0


	//   ....[27]....
        /*0350*/ 	.word	0x0000da90


	//   ....[28]....
        /*0354*/ 	.word	0x0000dae0


	//   ....[29]....
        /*0358*/ 	.word	0x0000dc40


	//   ....[30]....
        /*035c*/ 	.word	0x0000dc60


	//   ....[31]....
        /*0360*/ 	.word	0x0000dd40


	//   ....[32]....
        /*0364*/ 	.word	0x00011070


	//   ....[33]....
        /*0368*/ 	.word	0x00011090


	//   ....[34]....
        /*036c*/ 	.word	0x00011120


	//   ....[35]....
        /*0370*/ 	.word	0x00011150


	//   ....[36]....
        /*0374*/ 	.word	0x00011180


	//   ....[37]....
        /*0378*/ 	.word	0x000112b0


	//   ....[38]....
        /*037c*/ 	.word	0x000113b0


	//   ....[39]....
        /*0380*/ 	.word	0x00011520


	//   ....[40]....
        /*0384*/ 	.word	0x00014350


	//   ....[41]....
        /*0388*/ 	.word	0x000143e0


	//   ....[42]....
        /*038c*/ 	.word	0x00014430


	//   ....[43]....
        /*0390*/ 	.word	0x00014460


	//   ....[44]....
        /*0394*/ 	.word	0x00014480


	//   ....[45]....
        /*0398*/ 	.word	0x00014740


	//   ....[46]....
        /*039c*/ 	.word	0x00014790


	//   ....[47]....
        /*03a0*/ 	.word	0x000148f0


	//   ....[48]....
        /*03a4*/ 	.word	0x00016480


	//   ....[49]....
        /*03a8*/ 	.word	0x000164c0


	//   ....[50]....
        /*03ac*/ 	.word	0x000164d0


	//   ....[51]....
        /*03b0*/ 	.word	0x000164e0


	//   ....[52]....
        /*03b4*/ 	.word	0x00016520


	//   ....[53]....
        /*03b8*/ 	.word	0x00016540


	//   ....[54]....
        /*03bc*/ 	.word	0x00016550


	//   ....[55]....
        /*03c0*/ 	.word	0x000165d0


	//----- nvinfo : EIATTR_EXIT_INSTR_OFFSETS
	.align		4
.L_452:
        /*03c4*/ 	.byte	0x04, 0x1c
        /*03c6*/ 	.short	(.L_454 - .L_453)


	//   ....[0]....
.L_453:
        /*03c8*/ 	.word	0x00000720


	//   ....[1]....
        /*03cc*/ 	.word	0x00018cd0


	//   ....[2]....
        /*03d0*/ 	.word	0x00018de0


	//   ....[3]....
        /*03d4*/ 	.word	0x00018e00


	//   ....[4]....
        /*03d8*/ 	.word	0x0001a1f0


	//   ....[5]....
        /*03dc*/ 	.word	0x0001a280


	//----- nvinfo : EIATTR_CRS_STACK_SIZE
	.align		4
.L_454:
        /*03e0*/ 	.byte	0x04, 0x1e
        /*03e2*/ 	.short	(.L_456 - .L_455)
.L_455:
        /*03e4*/ 	.word	0x00000000


	//----- nvinfo : EIATTR_CBANK_PARAM_SIZE
	.align		4
.L_456:
        /*03e8*/ 	.byte	0x03, 0x19
        /*03ea*/ 	.short	0x01d0


	//----- nvinfo : EIATTR_PARAM_CBANK
	.align		4
        /*03ec*/ 	.byte	0x04, 0x0a
        /*03ee*/ 	.short	(.L_458 - .L_457)
	.align		4
.L_457:
        /*03f0*/ 	.word	index@(.nv.constant0._ZN5flash16flash_fwd_kernelI23Flash_fwd_kernel_traitsILi128ELi128ELi32ELi4ELb0ELb0EN7cutlass10bfloat16_tE19Flash_kernel_traitsILi128ELi128ELi32ELi4ES3_EELb1ELb1ELb0ELb0ELb0ELb0ELb0ELb0EEEvNS_16Flash_fwd_paramsE)
        /*03f4*/ 	.short	0x0210
        /*03f6*/ 	.short	0x01d0


	//----- nvinfo : EIATTR_SW_WAR
	.align		4
.L_458:
        /*03f8*/ 	.byte	0x04, 0x36
        /*03fa*/ 	.short	(.L_460 - .L_459)
.L_459:
        /*03fc*/ 	.word	0x00000008
.L_460:


//--------------------- .nv.info._ZN5flash16flash_fwd_kernelI23Flash_fwd_kernel_traitsILi128ELi128ELi32ELi4ELb0ELb0EN7cutlass10bfloat16_tE19Flash_kernel_traitsILi128ELi128ELi32ELi4ES3_EELb1ELb1ELb0ELb0ELb1ELb1ELb0ELb0EEEvNS_16Flash_fwd_paramsE --------------------------
	.section	.nv.info._ZN5flash16flash_fwd_kernelI23Flash_fwd_kernel_traitsILi128ELi128ELi32ELi4ELb0ELb0EN7cutlass10bfloat16_tE19Flash_kernel_traitsILi128ELi128ELi32ELi4ES3_EELb1ELb1ELb0ELb0ELb1ELb1ELb0ELb0EEEvNS_16Flash_fwd_paramsE,"",@"SHT_CUDA_INFO"
	.sectionflags	@""
	.align	4


	//----- nvinfo : EIATTR_CUDA_API_VERSION
	.align		4
        /*0000*/ 	.byte	0x04, 0x37
        /*0002*/ 	.short	(.L_462 - .L_461)
.L_461:
        /*0004*/ 	.word	0x00000082


	//----- nvinfo : EIATTR_KPARAM_INFO
	.align		4
.L_462:
        /*0008*/ 	.byte	0x04, 0x17
        /*000a*/ 	.short	(.L_464 - .L_463)
.L_463:
        /*000c*/ 	.word	0x00000000
        /*0010*/ 	.short	0x0000
        /*0012*/ 	.short	0x0000
        /*0014*/ 	.byte	0x00, 0xf0, 0x41, 0x07


	//----- nvinfo : EIATTR_SPARSE_MMA_MASK
	.align		4
.L_464:
        /*0018*/ 	.byte	0x03, 0x50
        /*001a*/ 	.short	0x0000


	//----- nvinfo : EIATTR_MAXREG_COUNT
	.align		4
        /*001c*/ 	.byte	0x03, 0x1b
        /*001e*/ 	.short	0x00ff


	//----- nvinfo : EIATTR_NUM_BARRIERS
	.align		4
        /*0020*/ 	.byte	0x02, 0x4c
        /*0022*/ 	.byte	0x01
	.zero		1


	//----- nvinfo : EIATTR_ANNOTATIONS
	.align		4
        /*0024*/ 	.byte	0x04, 0x55
        /*0026*/ 	.short	(.L_466 - .L_465)


	//   ....[0]....
.L_465:
        /* <DEDUP_REMOVED lines=22> */


	//----- nvinfo : EIATTR_MERCURY_ISA_VERSION
	.align		4
.L_466:
        /*0178*/ 	.byte	0x03, 0x5f
        /*017a*/ 	.short	0x0101


	//----- nvinfo : EIATTR_COOP_GROUP_MASK_REGIDS
	.align		4
        /*017c*/ 	.byte	0x04, 0x29
        /*017e*/ 	.short	(.L_468 - .L_467)


	//   ....[0]....
.L_467:
        /*0180*/ 	.word	0xffffffff


	//   ....[1]....
        /*0184*/ 	.word	0xffffffff


	//   ....[2]....
        /*0188*/ 	.word	0xffffffff


	//   ....[3]....
        /*018c*/ 	.word	0xffffffff


	//   ....[4]....
        /*0190*/ 	.word	0xffffffff


	//   ....[5]....
        /*0194*/ 	.word	0xffffffff


	//   ....[6]....
        /*0198*/ 	.word	0xffffffff


	//   ....[7]....
        /*019c*/ 	.word	0xffffffff


	//   ....[8]....
        /*01a0*/ 	.word	0xffffffff


	//   ....[9]....
        /*01a4*/ 	.word	0xffffffff


	//   ....[10]....
        /*01a8*/ 	.word	0xffffffff


	//   ....[11]....
        /*01ac*/ 	.word	0xffffffff


	//   ....[12]....
        /*01b0*/ 	.word	0xffffffff


	//   ....[13]....
        /*01b4*/ 	.word	0xffffffff


	//   ....[14]....
        /*01b8*/ 	.word	0xffffffff


	//   ....[15]....
        /*01bc*/ 	.word	0xffffffff


	//   ....[16]....
        /*01c0*/ 	.word	0xffffffff


	//   ....[17]....
        /*01c4*/ 	.word	0xffffffff


	//   ....[18]....
        /*01c8*/ 	.word	0xffffffff


	//   ....[19]....
        /*01cc*/ 	.word	0xffffffff


	//   ....[20]....
        /*01d0*/ 	.word	0xffffffff


	//   ....[21]....
        /*01d4*/ 	.word	0xffffffff


	//   ....[22]....
        /*01d8*/ 	.word	0xffffffff


	//   ....[23]....
        /*01dc*/ 	.word	0xffffffff


	//   ....[24]....
        /*01e0*/ 	.word	0xffffffff


	//   ....[25]....
        /*01e4*/ 	.word	0xffffffff


	//   ....[26]....
        /*01e8*/ 	.word	0xffffffff


	//   ....[27]....
        /*01ec*/ 	.word	0xffffffff


	//   ....[28]....
        /*01f0*/ 	.word	0xffffffff


	//   ....[29]....
        /*01f4*/ 	.word	0xffffffff


	//   ....[30]....
        /*01f8*/ 	.word	0xffffffff


	//   ....[31]....
        /*01fc*/ 	.word	0xffffffff


	//   ....[32]....
        /*0200*/ 	.word	0xffffffff


	//   ....[33]....
        /*0204*/ 	.word	0xffffffff


	//   ....[34]....
        /*0208*/ 	.word	0xffffffff


	//   ....[35]....
        /*020c*/ 	.word	0xffffffff


	//   ....[36]....
        /*0210*/ 	.word	0xffffffff


	//   ....[37]....
        /*0214*/ 	.word	0xffffffff


	//   ....[38]....
        /*0218*/ 	.word	0xffffffff


	//   ....[39]....
        /*021c*/ 	.word	0xffffffff


	//   ....[40]....
        /*0220*/ 	.word	0xffffffff


	//   ....[41]....
        /*0224*/ 	.word	0xffffffff


	//   ....[42]....
        /*0228*/ 	.word	0xffffffff


	//   ....[43]....
        /*022c*/ 	.word	0xffffffff


	//   ....[44]....
        /*0230*/ 	.word	0xffffffff


	//   ....[45]....
        /*0234*/ 	.word	0xffffffff


	//   ....[46]....
        /*0238*/ 	.word	0xffffffff


	//   ....[47]....
        /*023c*/ 	.word	0xffffffff


	//----- nvinfo : EIATTR_COOP_GROUP_INSTR_OFFSETS
	.align		4
.L_468:
        /*0240*/ 	.byte	0x04, 0x28
        /*0242*/ 	.short	(.L_470 - .L_469)


	//   ....[0]....
.L_469:
        /*0244*/ 	.word	0x00002130


	//   ....[1]....
        /*0248*/ 	.word	0x00002250


	//   ....[2]....
        /*024c*/ 	.word	0x000023f0


	//   ....[3]....
        /*0250*/ 	.word	0x000024b0


	//   ....[4]....
        /*0254*/ 	.word	0x00002cd0


	//   ....[5]....
        /*0258*/ 	.word	0x00002e30


	//   ....[6]....
        /*025c*/ 	.word	0x00002ed0


	//   ....[7]....
        /*0260*/ 	.word	0x000030d0


	//   ....[8]....
        /*0264*/ 	.word	0x00004920


	//   ....[9]....
        /*0268*/ 	.word	0x00004a40


	//   ....[10]....
        /*026c*/ 	.word	0x00004b00


	//   ....[11]....
        /*0270*/ 	.word	0x00004d10


	//   ....[12]....
        /*0274*/ 	.word	0x00004d40


	//   ....[13]....
        /*0278*/ 	.word	0x00004f10


	//   ....[14]....
        /*027c*/ 	.word	0x00004f60


	//   ....[15]....
        /*0280*/ 	.word	0x00005180


	//   ....[16]....
        /*0284*/ 	.word	0x00007ee0


	//   ....[17]....
        /*0288*/ 	.word	0x000080f0


	//   ....[18]....
        /*028c*/ 	.word	0x00008160


	//   ....[19]....
        /*0290*/ 	.word	0x000082e0


	//   ....[20]....
        /*0294*/ 	.word	0x00008380


	//   ....[21]....
        /*0298*/ 	.word	0x000084b0


	//   ....[22]....
        /*029c*/ 	.word	0x00008560


	//   ....[23]....
        /*02a0*/ 	.word	0x000085f0


	//   ....[24]....
        /*02a4*/ 	.word	0x0000b490


	//   ....[25]....
        /*02a8*/ 	.word	0x0000b650


	//   ....[26]....
        /*02ac*/ 	.word	0x0000b6e0


	//   ....[27]....
        /*02b0*/ 	.word	0x0000b8e0


	//   ....[28]....
        /*02b4*/ 	.word	0x0000b940


	//   ....[29]....
        /*02b8*/ 	.word	0x0000b9e0


	//   ....[30]....
        /*02bc*/ 	.word	0x0000bac0


	//   ....[31]....
        /*02c0*/ 	.word	0x0000bcf0


	//   ....[32]....
        /*02c4*/ 	.word	0x0000e860


	//   ....[33]....
        /*02c8*/ 	.word	0x0000e880


	//   ....[34]....
        /*02cc*/ 	.word	0x0000e8d0


	//   ....[35]....
        /*02d0*/ 	.word	0x0000e8f0


	//   ....[36]....
        /*02d4*/ 	.word	0x0000ea10


	//   ....[37]....
        /*02d8*/ 	.word	0x0000ec60


	//   ....[38]....
        /*02dc*/ 	.word	0x0000ee20


	//   ....[39]....
        /*02e0*/ 	.word	0x0000efe0


	//   ....[40]....
        /*02e4*/ 	.word	0x00010920


	//   ....[41]....
        /*02e8*/ 	.word	0x00010960


	//   ....[42]....
        /*02ec*/ 	.word	0x000109a0


	//   ....[43]....
        /*02f0*/ 	.word	0x000109c0


	//   ....[44]....
        /*02f4*/ 	.word	0x00010a20


	//   ....[45]....
        /*02f8*/ 	.word	0x00010a40


	//   ....[46]....
        /*02fc*/ 	.word	0x00010a60


	//   ....[47]....
        /*0300*/ 	.word	0x00010a80


	//----- nvinfo : EIATTR_EXIT_INSTR_OFFSETS
	.align		4
.L_470:
        /*0304*/ 	.byte	0x04, 0x1c
        /*0306*/ 	.short	(.L_472 - .L_471)


	//   ....[0]....
.L_471:
        /*0308*/ 	.word	0x00000400


	//   ....[1]....
        /*030c*/ 	.word	0x00012930


	//   ....[2]....
        /*0310*/ 	.word	0x000134b0


	//   ....[3]....
        /*0314*/ 	.word	0x00013540


	//----- nvinfo : EIATTR_CRS_STACK_SIZE
	.align		4
.L_472:
        /*0318*/ 	.byte	0x04, 0x1e
        /*031a*/ 	.short	(.L_474 - .L_473)
.L_473:
        /*031c*/ 	.word	0x00000000


	//----- nvinfo : EIATTR_CBANK_PARAM_SIZE
	.align		4
.L_474:
        /*0320*/ 	.byte	0x03, 0x19
        /*0322*/ 	.short	0x01d0


	//----- nvinfo : EIATTR_PARAM_CBANK
	.align		4
        /*0324*/ 	.byte	0x04, 0x0a
        /*0326*/ 	.short	(.L_476 - .L_475)
	.align		4
.L_475:
        /*0328*/ 	.word	index@(.nv.constant0._ZN5flash16flash_fwd_kernelI23Flash_fwd_kernel_traitsILi128ELi128ELi32ELi4ELb0ELb0EN7cutlass10bfloat16_tE19Flash_kernel_traitsILi128ELi128ELi32ELi4ES3_EELb1ELb1ELb0ELb0ELb1ELb1ELb0ELb0EEEvNS_16Flash_fwd_paramsE)
        /*032c*/ 	.short	0x0210
        /*032e*/ 	.short	0x01d0


	//----- nvinfo : EIATTR_SW_WAR
	.align		4
.L_476:
        /*0330*/ 	.byte	0x04, 0x36
        /*0332*/ 	.short	(.L_478 - .L_477)
.L_477:
        /*0334*/ 	.word	0x00000008
.L_478:


//--------------------- .nv.info._ZN5flash16flash_fwd_kernelI23Flash_fwd_kernel_traitsILi128ELi128ELi32ELi4ELb0ELb0EN7cutlass10bfloat16_tE19Flash_kernel_traitsILi128ELi128ELi32ELi4ES3_EELb0ELb1ELb0ELb0ELb1ELb1ELb1ELb0EEEvNS_16Flash_fwd_paramsE --------------------------
	.section	.nv.info._ZN5flash16flash_fwd_kernelI23Flash_fwd_kernel_traitsILi128ELi128ELi32ELi4ELb0ELb0EN7cutlass10bfloat16_tE19Flash_kernel_traitsILi128ELi128ELi32ELi4ES3_EELb0ELb1ELb0ELb0ELb1ELb1ELb1ELb0EEEvNS_16Flash_fwd_paramsE,"",@"SHT_CUDA_INFO"
	.sectionflags	@""
	.align	4


	//----- nvinfo : EIATTR_CUDA_API_VERSION
	.align		4
        /*0000*/ 	.byte	0x04, 0x37
        /*0002*/ 	.short	(.L_480 - .L_479)
.L_479:
        /*0004*/ 	.word	0x00000082


	//----- nvinfo : EIATTR_KPARAM_INFO
	.align		4
.L_480:
        /*0008*/ 	.byte	0x04, 0x17
        /*000a*/ 	.short	(.L_482 - .L_481)
.L_481:
        /*000c*/ 	.word	0x00000000
        /*0010*/ 	.short	0x0000
        /*0012*/ 	.short	0x0000
        /*0014*/ 	.byte	0x00, 0xf0, 0x41, 0x07


	//----- nvinfo : EIATTR_SPARSE_MMA_MASK
	.align		4
.L_482:
        /*0018*/ 	.byte	0x03, 0x50
        /*001a*/ 	.short	0x0000


	//----- nvinfo : EIATTR_MAXREG_COUNT
	.align		4
        /*001c*/ 	.byte	0x03, 0x1b
        /*001e*/ 	.short	0x00ff


	//----- nvinfo : EIATTR_NUM_BARRIERS
	.align		4
        /*0020*/ 	.byte	0x02, 0x4c
        /*0022*/ 	.byte	0x01
	.zero		1


	//----- nvinfo : EIATTR_ANNOTATIONS
	.align		4
        /*0024*/ 	.byte	0x04, 0x55
        /*0026*/ 	.short	(.L_484 - .L_483)


	//   ....[0]....
.L_483:
        /*0028*/ 	.word	0x00000001
        /*002c*/ 	.byte	0x30, 0x0d, 0x00, 0x00, 0x01, 0x00, 0x00, 0x00, 0x20, 0x87, 0x00, 0x00, 0x01, 0x00, 0x00, 0x00
        /*003c*/ 	.byte	0x40, 0x87, 0x00, 0x00, 0x01, 0x00, 0x00, 0x00, 0x30, 0x8c, 0x00, 0x00, 0x01, 0x00, 0x00, 0x00
        /*004c*/ 	.byte	0x60, 0x8c, 0x00, 0x00, 0x01, 0x00, 0x00, 0x00, 0x90, 0xb2, 0x00, 0x00


	//----- nvinfo : EIATTR_MERCURY_ISA_VERSION
	.align		4
.L_484:
        /*0058*/ 	.byte	0x03, 0x5f
        /*005a*/ 	.short	0x0101


	//----- nvinfo : EIATTR_COOP_GROUP_MASK_REGIDS
	.align		4
        /*005c*/ 	.byte	0x04, 0x29
        /*005e*/ 	.short	(.L_486 - .L_485)


	//   ....[0]....
.L_485:
        /*0060*/ 	.word	0xffffffff


	//   ....[1]....
        /*0064*/ 	.word	0xffffffff


	//   ....[2]....
        /*0068*/ 	.word	0xffffffff


	//   ....[3]....
        /*006c*/ 	.word	0xffffffff


	//   ....[4]....
        /*0070*/ 	.word	0xffffffff


	//   ....[5]....
        /*0074*/ 	.word	0xffffffff


	//   ....[6]....
        /*0078*/ 	.word	0xffffffff


	//   ....[7]....
        /*007c*/ 	.word	0xffffffff


	//   ....[8]....
        /*0080*/ 	.word	0xffffffff


	//   ....[9]....
        /*0084*/ 	.word	0xffffffff


	//   ....[10]....
        /*0088*/ 	.word	0xffffffff


	//   ....[11]....
        /*008c*/ 	.word	0xffffffff


	//   ....[12]....
        /*0090*/ 	.word	0xffffffff


	//   ....[13]....
        /*0094*/ 	.word	0xffffffff


	//   ....[14]....
        /*0098*/ 	.word	0xffffffff


	//   ....[15]....
        /*009c*/ 	.word	0xffffffff


	//   ....[16]....
        /*00a0*/ 	.word	0xffffffff


	//   ....[17]....
        /*00a4*/ 	.word	0xffffffff


	//   ....[18]....
        /*00a8*/ 	.word	0xffffffff


	//   ....[19]....
        /*00ac*/ 	.word	0xffffffff


	//   ....[20]....
        /*00b0*/ 	.word	0xffffffff


	//   ....[21]....
        /*00b4*/ 	.word	0xffffffff


	//   ....[22]....
        /*00b8*/ 	.word	0xffffffff


	//   ....[23]....
        /*00bc*/ 	.word	0xffffffff


	//   ....[24]....
        /*00c0*/ 	.word	0xffffffff


	//   ....[25]....
        /*00c4*/ 	.word	0xffffffff


	//   ....[26]....
        /*00c8*/ 	.word	0xffffffff


	//   ....[27]....
        /*00cc*/ 	.word	0xffffffff


	//   ....[28]....
        /*00d0*/ 	.word	0xffffffff


	//   ....[29]....
        /*00d4*/ 	.word	0xffffffff


	//   ....[30]....
        /*00d8*/ 	.word	0xffffffff


	//   ....[31]....
        /*00dc*/ 	.word	0xffffffff


	//   ....[32]....
        /*00e0*/ 	.word	0xffffffff


	//   ....[33]....
        /*00e4*/ 	.word	0xffffffff


	//   ....[34]....
        /*00e8*/ 	.word	0xffffffff


	//   ....[35]....
        /*00ec*/ 	.word	0xffffffff


	//   ....[36]....
        /*00f0*/ 	.word	0xffffffff


	//   ....[37]....
        /*00f4*/ 	.word	0xffffffff


	//   ....[38]....
        /*00f8*/ 	.word	0xffffffff


	//   ....[39]....
        /*00fc*/ 	.word	0xffffffff


	//   ....[40]....
        /*0100*/ 	.word	0xffffffff


	//   ....[41]....
        /*0104*/ 	.word	0xffffffff


	//   ....[42]....
        /*0108*/ 	.word	0xffffffff


	//   ....[43]....
        /*010c*/ 	.word	0xffffffff


	//   ....[44]....
        /*0110*/ 	.word	0xffffffff


	//   ....[45]....
        /*0114*/ 	.word	0xffffffff


	//   ....[46]....
        /*0118*/ 	.word	0xffffffff


	//   ....[47]....
        /*011c*/ 	.word	0xffffffff


	//----- nvinfo : EIATTR_COOP_GROUP_INSTR_OFFSETS
	.align		4
.L_486:
        /*0120*/ 	.byte	0x04, 0x28
        /*0122*/ 	.short	(.L_488 - .L_487)


	//   ....[0]....
.L_487:
        /*0124*/ 	.word	0x00001f30


	//   ....[1]....
        /*0128*/ 	.word	0x000020d0


	//   ....[2]....
        /*012c*/ 	.word	0x00002130


	//   ....[3]....
        /*0130*/ 	.word	0x00002280


	//   ....[4]....
        /*0134*/ 	.word	0x00002400


	//   ....[5]....
        /*0138*/ 	.word	0x000025c0


	//   ....[6]....
        /*013c*/ 	.word	0x00002830


	//   ....[7]....
        /*0140*/ 	.word	0x00002a00


	//   ....[8]....
        /*0144*/ 	.word	0x00004070


	//   ....[9]....
        /*0148*/ 	.word	0x00004240


	//   ....[10]....
        /*014c*/ 	.word	0x00004490


	//   ....[11]....
        /*0150*/ 	.word	0x00004560


	//   ....[12]....
        /*0154*/ 	.word	0x000045a0


	//   ....[13]....
        /*0158*/ 	.word	0x000045c0


	//   ....[14]....
        /*015c*/ 	.word	0x00004690


	//   ....[15]....
        /*0160*/ 	.word	0x00004700


	//   ....[16]....
        /*0164*/ 	.word	0x00006b80


	//   ....[17]....
        /*0168*/ 	.word	0x00006db0


	//   ....[18]....
        /*016c*/ 	.word	0x00007040


	//   ....[19]....
        /*0170*/ 	.word	0x00007090


	//   ....[20]....
        /*0174*/ 	.word	0x000070b0


	//   ....[21]....
        /*0178*/ 	.word	0x00007130


	//   ....[22]....
        /*017c*/ 	.word	0x00007170


	//   ....[23]....
        /*0180*/ 	.word	0x00007190


	//   ....[24]....
        /*0184*/ 	.word	0x00009770


	//   ....[25]....
        /*0188*/ 	.word	0x000098d0


	//   ....[26]....
        /*018c*/ 	.word	0x00009940


	//   ....[27]....
        /*0190*/ 	.word	0x00009b30


	//   ....[28]....
        /*0194*/ 	.word	0x00009b50


	//   ....[29]....
        /*0198*/ 	.word	0x00009b80


	//   ....[30]....
        /*019c*/ 	.word	0x00009cc0


	//   ....[31]....
        /*01a0*/ 	.word	0x00009cf0


	//   ....[32]....
        /*01a4*/ 	.word	0x0000c1e0


	//   ....[33]....
        /*01a8*/ 	.word	0x0000c260


	//   ....[34]....
        /*01ac*/ 	.word	0x0000c290


	//   ....[35]....
        /*01b0*/ 	.word	0x0000c2a0


	//   ....[36]....
        /*01b4*/ 	.word	0x0000c330


	//   ....[37]....
        /*01b8*/ 	.word	0x0000c340


	//   ....[38]....
        /*01bc*/ 	.word	0x0000c350


	//   ....[39]....
        /*01c0*/ 	.word	0x0000c360


	//   ....[40]....
        /*01c4*/ 	.word	0x0000d9d0


	//   ....[41]....
        /*01c8*/ 	.word	0x0000da10


	//   ....[42]....
        /*01cc*/ 	.word	0x0000da50


	//   ....[43]....
        /*01d0*/ 	.word	0x0000da70


	//   ....[44]....
        /*01d4*/ 	.word	0x0000db00


	//   ....[45]....
        /*01d8*/ 	.word	0x0000db30


	//   ....[46]....
        /*01dc*/ 	.word	0x0000db50


	//   ....[47]....
        /*01e0*/ 	.word	0x0000db60


	//----- nvinfo : EIATTR_EXIT_INSTR_OFFSETS
	.align		4
.L_488:
        /*01e4*/ 	.byte	0x04, 0x1c
        /*01e6*/ 	.short	(.L_490 - .L_489)


	//   ....[0]....
.L_489:
        /*01e8*/ 	.word	0x000001b0


	//   ....[1]....
        /*01ec*/ 	.word	0x0000f990


	//   ....[2]....
        /*01f0*/ 	.word	0x00010500


	//   ....[3]....
        /*01f4*/ 	.word	0x00010590


	//----- nvinfo : EIATTR_CRS_STACK_SIZE
	.align		4
.L_490:
        /*01f8*/ 	.byte	0x04, 0x1e
        /*01fa*/ 	.short	(.L_492 - .L_491)
.L_491:
        /*01fc*/ 	.word	0x00000000


	//----- nvinfo : EIATTR_CBANK_PARAM_SIZE
	.align		4
.L_492:
        /*0200*/ 	.byte	0x03, 0x19
        /*0202*/ 	.short	0x01d0


	//----- nvinfo : EIATTR_PARAM_CBANK
	.align		4
        /*0204*/ 	.byte	0x04, 0x0a
        /*0206*/ 	.short	(.L_494 - .L_493)
	.align		4
.L_493:
        /*0208*/ 	.word	index@(.nv.constant0._ZN5flash16flash_fwd_kernelI23Flash_fwd_kernel_traitsILi128ELi128ELi32ELi4ELb0ELb0EN7cutlass10bfloat16_tE19Flash_kernel_traitsILi128ELi128ELi32ELi4ES3_EELb0ELb1ELb0ELb0ELb1ELb1ELb1ELb0EEEvNS_16Flash_fwd_paramsE)
        /*020c*/ 	.short	0x0210
        /*020e*/ 	.short	0x01d0


	//----- nvinfo : EIATTR_SW_WAR
	.align		4
.L_494:
        /*0210*/ 	.byte	0x04, 0x36
        /*0212*/ 	.short	(.L_496 - .L_495)
.L_495:
        /*0214*/ 	.word	0x00000008
.L_496:


//--------------------- .nv.info._ZN5flash16flash_fwd_kernelI23Flash_fwd_kernel_traitsILi128ELi128ELi32ELi4ELb0ELb0EN7cutlass10bfloat16_tE19Flash_kernel_traitsILi128ELi128ELi32ELi4ES3_EELb1ELb1ELb0ELb0ELb0ELb1ELb0ELb0EEEvNS_16Flash_fwd_paramsE --------------------------
	.section	.nv.info._ZN5flash16flash_fwd_kernelI23Flash_fwd_kernel_traitsILi128ELi128ELi32ELi4ELb0ELb0EN7cutlass10bfloat16_tE19Flash_kernel_traitsILi128ELi128ELi32ELi4ES3_EELb1ELb1ELb0ELb0ELb0ELb1ELb0ELb0EEEvNS_16Flash_fwd_paramsE,"",@"SHT_CUDA_INFO"
	.sectionflags	@""
	.align	4


	//----- nvinfo : EIATTR_CUDA_API_VERSION
	.align		4
        /*0000*/ 	.byte	0x04, 0x37
        /*0002*/ 	.short	(.L_498 - .L_497)
.L_497:
        /*0004*/ 	.word	0x00000082


	//----- nvinfo : EIATTR_KPARAM_INFO
	.align		4
.L_498:
        /*0008*/ 	.byte	0x04, 0x17
        /*000a*/ 	.short	(.L_500 - .L_499)
.L_499:
        /*000c*/ 	.word	0x00000000
        /*0010*/ 	.short	0x0000
        /*0012*/ 	.short	0x0000
        /*0014*/ 	.byte	0x00, 0xf0, 0x41, 0x07


	//----- nvinfo : EIATTR_SPARSE_MMA_MASK
	.align		4
.L_500:
        /*0018*/ 	.byte	0x03, 0x50
        /*001a*/ 	.short	0x0000


	//----- nvinfo : EIATTR_MAXREG_COUNT
	.align		4
        /*001c*/ 	.byte	0x03, 0x1b
        /*001e*/ 	.short	0x00ff


	//----- nvinfo : EIATTR_NUM_BARRIERS
	.align		4
        /*0020*/ 	.byte	0x02, 0x4c
        /*0022*/ 	.byte	0x01
	.zero		1


	//----- nvinfo : EIATTR_ANNOTATIONS
	.align		4
        /*0024*/ 	.byte	0x04, 0x55
        /*0026*/ 	.short	(.L_502 - .L_501)


	//   ....[0]....
.L_501:
        /* <DEDUP_REMOVED lines=31> */


	//----- nvinfo : EIATTR_MERCURY_ISA_VERSION
	.align		4
.L_502:
        /*0200*/ 	.byte	0x03, 0x5f
        /*0202*/ 	.short	0x0101


	//----- nvinfo : EIATTR_COOP_GROUP_MASK_REGIDS
	.align		4
        /*0204*/ 	.byte	0x04, 0x29
        /*0206*/ 	.short	(.L_504 - .L_503)


	//   ....[0]....
.L_503:
        /*0208*/ 	.word	0xffffffff


	//   ....[1]....
        /*020c*/ 	.word	0xffffffff


	//   ....[2]....
        /*0210*/ 	.word	0xffffffff


	//   ....[3]....
        /*0214*/ 	.word	0xffffffff


	//   ....[4]....
        /*0218*/ 	.word	0xffffffff


	//   ....[5]....
        /*021c*/ 	.word	0xffffffff


	//   ....[6]....
        /*0220*/ 	.word	0xffffffff


	//   ....[7]....
        /*0224*/ 	.word	0xffffffff


	//   ....[8]....
        /*0228*/ 	.word	0xffffffff


	//   ....[9]....
        /*022c*/ 	.word	0xffffffff


	//   ....[10]....
        /*0230*/ 	.word	0xffffffff


	//   ....[11]....
        /*0234*/ 	.word	0xffffffff


	//   ....[12]....
        /*0238*/ 	.word	0xffffffff


	//   ....[13]....
        /*023c*/ 	.word	0xffffffff


	//   ....[14]....
        /*0240*/ 	.word	0xffffffff


	//   ....[15]....
        /*0244*/ 	.word	0xffffffff


	//   ....[16]....
        /*0248*/ 	.word	0xffffffff


	//   ....[17]....
        /*024c*/ 	.word	0xffffffff


	//   ....[18]....
        /*0250*/ 	.word	0xffffffff


	//   ....[19]....
        /*0254*/ 	.word	0xffffffff


	//   ....[20]....
        /*0258*/ 	.word	0xffffffff


	//   ....[21]....
        /*025c*/ 	.word	0xffffffff


	//   ....[22]....
        /*0260*/ 	.word	0xffffffff


	//   ....[23]....
        /*0264*/ 	.word	0xffffffff


	//   ....[24]....
        /*0268*/ 	.word	0xffffffff


	//   ....[25]....
        /*026c*/ 	.word	0xffffffff


	//   ....[26]....
        /*0270*/ 	.word	0xffffffff


	//   ....[27]....
        /*0274*/ 	.word	0xffffffff


	//   ....[28]....
        /*0278*/ 	.word	0xffffffff


	//   ....[29]....
        /*027c*/ 	.word	0xffffffff


	//   ....[30]....
        /*0280*/ 	.word	0xffffffff


	//   ....[31]....
        /*0284*/ 	.word	0xffffffff


	//   ....[32]....
        /*0288*/ 	.word	0xffffffff


	//   ....[33]....
        /*028c*/ 	.word	0xffffffff


	//   ....[34]....
        /*0290*/ 	.word	0xffffffff


	//   ....[35]....
        /*0294*/ 	.word	0xffffffff


	//   ....[36]....
        /*0298*/ 	.word	0xffffffff


	//   ....[37]....
        /*029c*/ 	.word	0xffffffff


	//   ....[38]....
        /*02a0*/ 	.word	0xffffffff


	//   ....[39]....
        /*02a4*/ 	.word	0xffffffff


	//   ....[40]....
        /*02a8*/ 	.word	0xffffffff


	//   ....[41]....
        /*02ac*/ 	.word	0xffffffff


	//   ....[42]....
        /*02b0*/ 	.word	0xffffffff


	//   ....[43]....
        /*02b4*/ 	.word	0xffffffff


	//   ....[44]....
        /*02b8*/ 	.word	0xffffffff


	//   ....[45]....
        /*02bc*/ 	.word	0xffffffff


	//   ....[46]....
        /*02c0*/ 	.word	0xffffffff


	//   ....[47]....
        /*02c4*/ 	.word	0xffffffff


	//   ....[48]....
        /*02c8*/ 	.word	0xffffffff


	//   ....[49]....
        /*02cc*/ 	.word	0xffffffff


	//   ....[50]....
        /*02d0*/ 	.word	0xffffffff


	//   ....[51]....
        /*02d4*/ 	.word	0xffffffff


	//   ....[52]....
        /*02d8*/ 	.word	0xffffffff


	//   ....[53]....
        /*02dc*/ 	.word	0xffffffff


	//   ....[54]....
        /*02e0*/ 	.word	0xffffffff


	//   ....[55]....
        /*02e4*/ 	.word	0xffffffff


	//----- nvinfo : EIATTR_COOP_GROUP_INSTR_OFFSETS
	.align		4
.L_504:
        /*02e8*/ 	.byte	0x04, 0x28
        /*02ea*/ 	.short	(.L_506 - .L_505)


	//   ....[0]....
.L_505:
        /*02ec*/ 	.word	0x00002d60


	//   ....[1]....
        /*02f0*/ 	.word	0x00002f60


	//   ....[2]....
        /*02f4*/ 	.word	0x00002fa0


	//   ....[3]....
        /*02f8*/ 	.word	0x00003140


	//   ....[4]....
        /*02fc*/ 	.word	0x00003880


	//   ....[5]....
        /*0300*/ 	.word	0x00003b20


	//   ....[6]....
        /*0304*/ 	.word	0x00003b50


	//   ....[7]....
        /*0308*/ 	.word	0x00003db0


	//   ....[8]....
        /*030c*/ 	.word	0x00005a50


	//   ....[9]....
        /*0310*/ 	.word	0x00005bb0


	//   ....[10]....
        /*0314*/ 	.word	0x00005bf0


	//   ....[11]....
        /*0318*/ 	.word	0x00005da0


	//   ....[12]....
        /*031c*/ 	.word	0x00005df0


	//   ....[13]....
        /*0320*/ 	.word	0x00005ed0


	//   ....[14]....
        /*0324*/ 	.word	0x00005f60


	//   ....[15]....
        /*0328*/ 	.word	0x00006050


	//   ....[16]....
        /*032c*/ 	.word	0x00008fd0


	//   ....[17]....
        /*0330*/ 	.word	0x000091c0


	//   ....[18]....
        /*0334*/ 	.word	0x00009220


	//   ....[19]....
        /*0338*/ 	.word	0x00009320


	//   ....[20]....
        /*033c*/ 	.word	0x00009360


	//   ....[21]....
        /*0340*/ 	.word	0x00009430


	//   ....[22]....
        /*0344*/ 	.word	0x00009470


	//   ....[23]....
        /*0348*/ 	.word	0x00009560


	//   ....[24]....
        /*034c*/ 	.word	0x0000c3e0


	//   ....[25]....
        /*0350*/ 	.word	0x0000c5f0


	//   ....[26]....
        /*0354*/ 	.word	0x0000c620


	//   ....[27]....
        /*0358*/ 	.word	0x0000c740


	//   ....[28]....
        /*035c*/ 	.word	0x0000c7a0


	//   ....[29]....
        /*0360*/ 	.word	0x0000c890


	//   ....[30]....
        /*0364*/ 	.word	0x0000c8f0


	//   ....[31]....
        /*0368*/ 	.word	0x0000ca10


	//   ....[32]....
        /*036c*/ 	.word	0x0000f3d0


	//   ....[33]....
        /*0370*/ 	.word	0x0000f670


	//   ....[34]....
        /*0374*/ 	.word	0x0000f6d0


	//   ....[35]....
        /*0378*/ 	.word	0x0000f7b0


	//   ....[36]....
        /*037c*/ 	.word	0x0000f860


	//   ....[37]....
        /*0380*/ 	.word	0x0000f960


	//   ....[38]....
        /*0384*/ 	.word	0x0000f990


	//   ....[39]....
        /*0388*/ 	.word	0x0000fb20


	//   ....[40]....
        /*038c*/ 	.word	0x00012610


	//   ....[41]....
        /*0390*/ 	.word	0x00012630


	//   ....[42]....
        /*0394*/ 	.word	0x00012670


	//   ....[43]....
        /*0398*/ 	.word	0x00012690


	//   ....[44]....
        /*039c*/ 	.word	0x00012810


	//   ....[45]....
        /*03a0*/ 	.word	0x00012a00


	//   ....[46]....
        /*03a4*/ 	.word	0x00012bc0


	//   ....[47]....
        /*03a8*/ 	.word	0x00012d90


	//   ....[48]....
        /*03ac*/ 	.word	0x000146d0


	//   ....[49]....
        /*03b0*/ 	.word	0x00014710


	//   ....[50]....
        /*03b4*/ 	.word	0x00014730


	//   ....[51]....
        /*03b8*/ 	.word	0x00014740


	//   ....[52]....
        /*03bc*/ 	.word	0x00014780


	//   ....[53]....
        /*03c0*/ 	.word	0x000147a0


	//   ....[54]....
        /*03c4*/ 	.word	0x00014820


	//   ....[55]....
        /*03c8*/ 	.word	0x00014850


	//----- nvinfo : EIATTR_EXIT_INSTR_OFFSETS
	.align		4
.L_506:
        /*03cc*/ 	.byte	0x04, 0x1c
        /*03ce*/ 	.short	(.L_508 - .L_507)


	//   ....[0]....
.L_507:
        /*03d0*/ 	.word	0x00000720


	//   ....[1]....
        /*03d4*/ 	.word	0x00016d90


	//   ....[2]....
        /*03d8*/ 	.word	0x00016e80


	//   ....[3]....
        /*03dc*/ 	.word	0x000180e0


	//   ....[4]....
        /*03e0*/ 	.word	0x00018170


	//----- nvinfo : EIATTR_CRS_STACK_SIZE
	.align		4
.L_508:
        /*03e4*/ 	.byte	0x04, 0x1e
        /*03e6*/ 	.short	(.L_510 - .L_509)
.L_509:
        /*03e8*/ 	.word	0x00000000


	//----- nvinfo : EIATTR_CBANK_PARAM_SIZE
	.align		4
.L_510:
        /*03ec*/ 	.byte	0x03, 0x19
        /*03ee*/ 	.short	0x01d0


	//----- nvinfo : EIATTR_PARAM_CBANK
	.align		4
        /*03f0*/ 	.byte	0x04, 0x0a
        /*03f2*/ 	.short	(.L_512 - .L_511)
	.align		4
.L_511:
        /*03f4*/ 	.word	index@(.nv.constant0._ZN5flash16flash_fwd_kernelI23Flash_fwd_kernel_traitsILi128ELi128ELi32ELi4ELb0ELb0EN7cutlass10bfloat16_tE19Flash_kernel_traitsILi128ELi128ELi32ELi4ES3_EELb1ELb1ELb0ELb0ELb0ELb1ELb0ELb0EEEvNS_16Flash_fwd_paramsE)
        /*03f8*/ 	.short	0x0210
        /*03fa*/ 	.short	0x01d0


	//----- nvinfo : EIATTR_SW_WAR
	.align		4
.L_512:
        /*03fc*/ 	.byte	0x04, 0x36
        /*03fe*/ 	.short	(.L_514 - .L_513)
.L_513:
        /*0400*/ 	.word	0x00000008
.L_514:


//--------------------- .nv.info._ZN5flash16flash_fwd_kernelI23Flash_fwd_kernel_traitsILi128ELi128ELi32ELi4ELb0ELb0EN7cutlass10bfloat16_tE19Flash_kernel_traitsILi128ELi128ELi32ELi4ES3_EELb0ELb1ELb0ELb0ELb0ELb1ELb1ELb0EEEvNS_16Flash_fwd_paramsE --------------------------
	.section	.nv.info._ZN5flash16flash_fwd_kernelI23Flash_fwd_kernel_traitsILi128ELi128ELi32ELi4ELb0ELb0EN7cutlass10bfloat16_tE19Flash_kernel_traitsILi128ELi128ELi32ELi4ES3_EELb0ELb1ELb0ELb0ELb0ELb1ELb1ELb0EEEvNS_16Flash_fwd_paramsE,"",@"SHT_CUDA_INFO"
	.sectionflags	@""
	.align	4


	//----- nvinfo : EIATTR_CUDA_API_VERSION
	.align		4
        /*0000*/ 	.byte	0x04, 0x37
        /*0002*/ 	.short	(.L_516 - .L_515)
.L_515:
        /*0004*/ 	.word	0x00000082


	//----- nvinfo : EIATTR_KPARAM_INFO
	.align		4
.L_516:
        /*0008*/ 	.byte	0x04, 0x17
        /*000a*/ 	.short	(.L_518 - .L_517)
.L_517:
        /*000c*/ 	.word	0x00000000
        /*0010*/ 	.short	0x0000
        /*0012*/ 	.short	0x0000
        /*0014*/ 	.byte	0x00, 0xf0, 0x41, 0x07


	//----- nvinfo : EIATTR_SPARSE_MMA_MASK
	.align		4
.L_518:
        /*0018*/ 	.byte	0x03, 0x50
        /*001a*/ 	.short	0x0000


	//----- nvinfo : EIATTR_MAXREG_COUNT
	.align		4
        /*001c*/ 	.byte	0x03, 0x1b
        /*001e*/ 	.short	0x00ff


	//----- nvinfo : EIATTR_NUM_BARRIERS
	.align		4
        /*0020*/ 	.byte	0x02, 0x4c
        /*0022*/ 	.byte	0x01
	.zero		1


	//----- nvinfo : EIATTR_MERCURY_ISA_VERSION
	.align		4
        /*0024*/ 	.byte	0x03, 0x5f
        /*0026*/ 	.short	0x0101


	//----- nvinfo : EIATTR_COOP_GROUP_MASK_REGIDS
	.align		4
        /*0028*/ 	.byte	0x04, 0x29
        /*002a*/ 	.short	(.L_520 - .L_519)


	//   ....[0]....
.L_519:
        /*002c*/ 	.word	0xffffffff


	//   ....[1]....
        /*0030*/ 	.word	0xffffffff


	//   ....[2]....
        /*0034*/ 	.word	0xffffffff


	//   ....[3]....
        /*0038*/ 	.word	0xffffffff


	//   ....[4]....
        /*003c*/ 	.word	0xffffffff


	//   ....[5]....
        /*0040*/ 	.word	0xffffffff


	//   ....[6]....
        /*0044*/ 	.word	0xffffffff


	//   ....[7]....
        /*0048*/ 	.word	0xffffffff


	//   ....[8]....
        /*004c*/ 	.word	0xffffffff


	//   ....[9]....
        /*0050*/ 	.word	0xffffffff


	//   ....[10]....
        /*0054*/ 	.word	0xffffffff


	//   ....[11]....
        /*0058*/ 	.word	0xffffffff


	//   ....[12]....
        /*005c*/ 	.word	0xffffffff


	//   ....[13]....
        /*0060*/ 	.word	0xffffffff


	//   ....[14]....
        /*0064*/ 	.word	0xffffffff


	//   ....[15]....
        /*0068*/ 	.word	0xffffffff


	//   ....[16]....
        /*006c*/ 	.word	0xffffffff


	//   ....[17]....
        /*0070*/ 	.word	0xffffffff


	//   ....[18]....
        /*0074*/ 	.word	0xffffffff


	//   ....[19]....
        /*0078*/ 	.word	0xffffffff


	//   ....[20]....
        /*007c*/ 	.word	0xffffffff


	//   ....[21]....
        /*0080*/ 	.word	0xffffffff


	//   ....[22]....
        /*0084*/ 	.word	0xffffffff


	//   ....[23]....
        /*0088*/ 	.word	0xffffffff


	//   ....[24]....
        /*008c*/ 	.word	0xffffffff


	//   ....[25]....
        /*0090*/ 	.word	0xffffffff


	//   ....[26]....
        /*0094*/ 	.word	0xffffffff


	//   ....[27]....
        /*0098*/ 	.word	0xffffffff


	//   ....[28]....
        /*009c*/ 	.word	0xffffffff


	//   ....[29]....
        /*00a0*/ 	.word	0xffffffff


	//   ....[30]....
        /*00a4*/ 	.word	0xffffffff


	//   ....[31]....
        /*00a8*/ 	.word	0xffffffff


	//   ....[32]....
        /*00ac*/ 	.word	0xffffffff


	//   ....[33]....
        /*00b0*/ 	.word	0xffffffff


	//   ....[34]....
        /*00b4*/ 	.word	0xffffffff


	//   ....[35]....
        /*00b8*/ 	.word	0xffffffff


	//   ....[36]....
        /*00bc*/ 	.word	0xffffffff


	//   ....[37]....
        /*00c0*/ 	.word	0xffffffff


	//   ....[38]....
        /*00c4*/ 	.word	0xffffffff


	//   ....[39]....
        /*00c8*/ 	.word	0xffffffff


	//   ....[40]....
        /*00cc*/ 	.word	0xffffffff


	//   ....[41]....
        /*00d0*/ 	.word	0xffffffff


	//   ....[42]....
        /*00d4*/ 	.word	0xffffffff


	//   ....[43]....
        /*00d8*/ 	.word	0xffffffff


	//   ....[44]....
        /*00dc*/ 	.word	0xffffffff


	//   ....[45]....
        /*00e0*/ 	.word	0xffffffff


	//   ....[46]....
        /*00e4*/ 	.word	0xffffffff


	//   ....[47]....
        /*00e8*/ 	.word	0xffffffff


	//   ....[48]....
        /*00ec*/ 	.word	0xffffffff


	//   ....[49]....
        /*00f0*/ 	.word	0xffffffff


	//   ....[50]....
        /*00f4*/ 	.word	0xffffffff


	//   ....[51]....
        /*00f8*/ 	.word	0xffffffff


	//   ....[52]....
        /*00fc*/ 	.word	0xffffffff


	//   ....[53]....
        /*0100*/ 	.word	0xffffffff


	//   ....[54]....
        /*0104*/ 	.word	0xffffffff


	//   ....[55]....
        /*0108*/ 	.word	0xffffffff


	//----- nvinfo : EIATTR_COOP_GROUP_INSTR_OFFSETS
	.align		4
.L_520:
        /*010c*/ 	.byte	0x04, 0x28
        /*010e*/ 	.short	(.L_522 - .L_521)


	//   ....[0]....
.L_521:
        /*0110*/ 	.word	0x00002ee0


	//   ....[1]....
        /*0114*/ 	.word	0x00002f80


	//   ....[2]....
        /*0118*/ 	.word	0x00003210


	//   ....[3]....
        /*011c*/ 	.word	0x00003250


	//   ....[4]....
        /*0120*/ 	.word	0x00003270


	//   ....[5]....
        /*0124*/ 	.word	0x00003290


	//   ....[6]....
        /*0128*/ 	.word	0x00003300


	//   ....[7]....
        /*012c*/ 	.word	0x00003360


	//   ....[8]....
        /*0130*/ 	.word	0x00004f50


	//   ....[9]....
        /*0134*/ 	.word	0x00005220


	//   ....[10]....
        /*0138*/ 	.word	0x00005420


	//   ....[11]....
        /*013c*/ 	.word	0x00005450


	//   ....[12]....
        /*0140*/ 	.word	0x00005490


	//   ....[13]....
        /*0144*/ 	.word	0x00005560


	//   ....[14]....
        /*0148*/ 	.word	0x00005570


	//   ....[15]....
        /*014c*/ 	.word	0x000055a0


	//   ....[16]....
        /*0150*/ 	.word	0x00007ac0


	//   ....[17]....
        /*0154*/ 	.word	0x00007c60


	//   ....[18]....
        /*0158*/ 	.word	0x00007d20


	//   ....[19]....
        /*015c*/ 	.word	0x00007f10


	//   ....[20]....
        /*0160*/ 	.word	0x00007fb0


	//   ....[21]....
        /*0164*/ 	.word	0x00007ff0


	//   ....[22]....
        /*0168*/ 	.word	0x00008040


	//   ....[23]....
        /*016c*/ 	.word	0x00008090


	//   ....[24]....
        /*0170*/ 	.word	0x0000a620


	//   ....[25]....
        /*0174*/ 	.word	0x0000a780


	//   ....[26]....
        /*0178*/ 	.word	0x0000a860


	//   ....[27]....
        /*017c*/ 	.word	0x0000a990


	//   ....[28]....
        /*0180*/ 	.word	0x0000aa20


	//   ....[29]....
        /*0184*/ 	.word	0x0000aa40


	//   ....[30]....
        /*0188*/ 	.word	0x0000aac0


	//   ....[31]....
        /*018c*/ 	.word	0x0000ab10


	//   ....[32]....
        /*0190*/ 	.word	0x0000d340


	//   ....[33]....
        /*0194*/ 	.word	0x0000d460


	//   ....[34]....
        /*0198*/ 	.word	0x0000d490


	//   ....[35]....
        /*019c*/ 	.word	0x0000d4b0


	//   ....[36]....
        /*01a0*/ 	.word	0x0000d4c0


	//   ....[37]....
        /*01a4*/ 	.word	0x0000d4f0


	//   ....[38]....
        /*01a8*/ 	.word	0x0000d510


	//   ....[39]....
        /*01ac*/ 	.word	0x0000d550


	//   ....[40]....
        /*01b0*/ 	.word	0x0000fb00


	//   ....[41]....
        /*01b4*/ 	.word	0x0000fb90


	//   ....[42]....
        /*01b8*/ 	.word	0x0000fbb0


	//   ....[43]....
        /*01bc*/ 	.word	0x0000fbc0


	//   ....[44]....
        /*01c0*/ 	.word	0x0000fc50


	//   ....[45]....
        /*01c4*/ 	.word	0x0000fc60


	//   ....[46]....
        /*01c8*/ 	.word	0x0000fc70


	//   ....[47]....
        /*01cc*/ 	.word	0x0000fc80


	//   ....[48]....
        /*01d0*/ 	.word	0x000112d0


	//   ....[49]....
        /*01d4*/ 	.word	0x00011310


	//   ....[50]....
        /*01d8*/ 	.word	0x00011320


	//   ....[51]....
        /*01dc*/ 	.word	0x00011340


	//   ....[52]....
        /*01e0*/ 	.word	0x000113d0


	//   ....[53]....
        /*01e4*/ 	.word	0x000113f0


	//   ....[54]....
        /*01e8*/ 	.word	0x00011410


	//   ....[55]....
        /*01ec*/ 	.word	0x00011420


	//----- nvinfo : EIATTR_EXIT_INSTR_OFFSETS
	.align		4
.L_522:
        /*01f0*/ 	.byte	0x04, 0x1c
        /*01f2*/ 	.short	(.L_524 - .L_523)


	//   ....[0]....
.L_523:
        /*01f4*/ 	.word	0x000004b0


	//   ....[1]....
        /*01f8*/ 	.word	0x000139f0


	//   ....[2]....
        /*01fc*/ 	.word	0x00013ae0


	//   ....[3]....
        /*0200*/ 	.word	0x00014d60


	//   ....[4]....
        /*0204*/ 	.word	0x00014df0


	//----- nvinfo : EIATTR_CRS_STACK_SIZE
	.align		4
.L_524:
        /*0208*/ 	.byte	0x04, 0x1e
        /*020a*/ 	.short	(.L_526 - .L_525)
.L_525:
        /*020c*/ 	.word	0x00000000


	//----- nvinfo : EIATTR_CBANK_PARAM_SIZE
	.align		4
.L_526:
        /*0210*/ 	.byte	0x03, 0x19
        /*0212*/ 	.short	0x01d0


	//----- nvinfo : EIATTR_PARAM_CBANK
	.align		4
        /*0214*/ 	.byte	0x04, 0x0a
        /*0216*/ 	.short	(.L_528 - .L_527)
	.align		4
.L_527:
        /*0218*/ 	.word	index@(.nv.constant0._ZN5flash16flash_fwd_kernelI23Flash_fwd_kernel_traitsILi128ELi128ELi32ELi4ELb0ELb0EN7cutlass10bfloat16_tE19Flash_kernel_traitsILi128ELi128ELi32ELi4ES3_EELb0ELb1ELb0ELb0ELb0ELb1ELb1ELb0EEEvNS_16Flash_fwd_paramsE)
        /*021c*/ 	.short	0x0210
        /*021e*/ 	.short	0x01d0


	//----- nvinfo : EIATTR_SW_WAR
	.align		4
.L_528:
        /*0220*/ 	.byte	0x04, 0x36
        /*0222*/ 	.short	(.L_530 - .L_529)
.L_529:
        /*0224*/ 	.word	0x00000008
.L_530:


//--------------------- .nv.info._ZN5flash16flash_fwd_kernelI23Flash_fwd_kernel_traitsILi128ELi128ELi32ELi4ELb0ELb0EN7cutlass10bfloat16_tE19Flash_kernel_traitsILi128ELi128ELi32ELi4ES3_EELb1ELb1ELb0ELb1ELb0ELb0ELb0ELb0EEEvNS_16Flash_fwd_paramsE --------------------------
	.section	.nv.info._ZN5flash16flash_fwd_kernelI23Flash_fwd_kernel_traitsILi128ELi128ELi32ELi4ELb0ELb0EN7cutlass10bfloat16_tE19Flash_kernel_traitsILi128ELi128ELi32ELi4ES3_EELb1ELb1ELb0ELb1ELb0ELb0ELb0ELb0EEEvNS_16Flash_fwd_paramsE,"",@"SHT_CUDA_INFO"
	.sectionflags	@""
	.align	4


	//----- nvinfo : EIATTR_CUDA_API_VERSION
	.align		4
        /*0000*/ 	.byte	0x04, 0x37
        /*0002*/ 	.short	(.L_532 - .L_531)
.L_531:
        /*0004*/ 	.word	0x00000082


	//----- nvinfo : EIATTR_KPARAM_INFO
	.align		4
.L_532:
        /*0008*/ 	.byte	0x04, 0x17
        /*000a*/ 	.short	(.L_534 - .L_533)
.L_533:
        /*000c*/ 	.word	0x00000000
        /*0010*/ 	.short	0x0000
        /*0012*/ 	.short	0x0000
        /*0014*/ 	.byte	0x00, 0xf0, 0x41, 0x07


	//----- nvinfo : EIATTR_SPARSE_MMA_MASK
	.align		4
.L_534:
        /*0018*/ 	.byte	0x03, 0x50
        /*001a*/ 	.short	0x0000


	//----- nvinfo : EIATTR_MAXREG_COUNT
	.align		4
        /*001c*/ 	.byte	0x03, 0x1b
        /*001e*/ 	.short	0x00ff


	//----- nvinfo : EIATTR_NUM_BARRIERS
	.align		4
        /*0020*/ 	.byte	0x02, 0x4c
        /*0022*/ 	.byte	0x01
	.zero		1


	//----- nvinfo : EIATTR_ANNOTATIONS
	.align		4
        /*0024*/ 	.byte	0x04, 0x55
        /*0026*/ 	.short	(.L_536 - .L_535)


	//   ....[0]....
.L_535:
        /* <DEDUP_REMOVED lines=35> */


	//----- nvinfo : EIATTR_MERCURY_ISA_VERSION
	.align		4
.L_536:
        /*0248*/ 	.byte	0x03, 0x5f
        /*024a*/ 	.short	0x0101


	//----- nvinfo : EIATTR_COOP_GROUP_MASK_REGIDS
	.align		4
        /*024c*/ 	.byte	0x04, 0x29
        /*024e*/ 	.short	(.L_538 - .L_537)


	//   ....[0]....
.L_537:
        /*0250*/ 	.word	0xffffffff


	//   ....[1]....
        /*0254*/ 	.word	0xffffffff


	//   ....[2]....
        /*0258*/ 	.word	0xffffffff


	//   ....[3]....
        /*025c*/ 	.word	0xffffffff


	//   ....[4]....
        /*0260*/ 	.word	0xffffffff


	//   ....[5]....
        /*0264*/ 	.word	0xffffffff


	//   ....[6]....
        /*0268*/ 	.word	0xffffffff


	//   ....[7]....
        /*026c*/ 	.word	0xffffffff


	//   ....[8]....
        /*0270*/ 	.word	0xffffffff


	//   ....[9]....
        /*0274*/ 	.word	0xffffffff


	//   ....[10]....
        /*0278*/ 	.word	0xffffffff


	//   ....[11]....
        /*027c*/ 	.word	0xffffffff


	//   ....[12]....
        /*0280*/ 	.word	0xffffffff


	//   ....[13]....
        /*0284*/ 	.word	0xffffffff


	//   ....[14]....
        /*0288*/ 	.word	0xffffffff


	//   ....[15]....
        /*028c*/ 	.word	0xffffffff


	//   ....[16]....
        /*0290*/ 	.word	0xffffffff


	//   ....[17]....
        /*0294*/ 	.word	0xffffffff


	//   ....[18]....
        /*0298*/ 	.word	0xffffffff


	//   ....[19]....
        /*029c*/ 	.word	0xffffffff


	//   ....[20]....
        /*02a0*/ 	.word	0xffffffff


	//   ....[21]....
        /*02a4*/ 	.word	0xffffffff


	//   ....[22]....
        /*02a8*/ 	.word	0xffffffff


	//   ....[23]....
        /*02ac*/ 	.word	0xffffffff


	//   ....[24]....
        /*02b0*/ 	.word	0xffffffff


	//   ....[25]....
        /*02b4*/ 	.word	0xffffffff


	//   ....[26]....
        /*02b8*/ 	.word	0xffffffff


	//   ....[27]....
        /*02bc*/ 	.word	0xffffffff


	//   ....[28]....
        /*02c0*/ 	.word	0xffffffff


	//   ....[29]....
        /*02c4*/ 	.word	0xffffffff


	//   ....[30]....
        /*02c8*/ 	.word	0xffffffff


	//   ....[31]....
        /*02cc*/ 	.word	0xffffffff


	//   ....[32]....
        /*02d0*/ 	.word	0xffffffff


	//   ....[33]....
        /*02d4*/ 	.word	0xffffffff


	//   ....[34]....
        /*02d8*/ 	.word	0xffffffff


	//   ....[35]....
        /*02dc*/ 	.word	0xffffffff


	//   ....[36]....
        /*02e0*/ 	.word	0xffffffff


	//   ....[37]....
        /*02e4*/ 	.word	0xffffffff


	//   ....[38]....
        /*02e8*/ 	.word	0xffffffff


	//   ....[39]....
        /*02ec*/ 	.word	0xffffffff


	//   ....[40]....
        /*02f0*/ 	.word	0xffffffff


	//   ....[41]....
        /*02f4*/ 	.word	0xffffffff


	//   ....[42]....
        /*02f8*/ 	.word	0xffffffff


	//   ....[43]....
        /*02fc*/ 	.word	0xffffffff


	//   ....[44]....
        /*0300*/ 	.word	0xffffffff


	//   ....[45]....
        /*0304*/ 	.word	0xffffffff


	//   ....[46]....
        /*0308*/ 	.word	0xffffffff


	//   ....[47]....
        /*030c*/ 	.word	0xffffffff


	//   ....[48]....
        /*0310*/ 	.word	0xffffffff


	//   ....[49]....
        /*0314*/ 	.word	0xffffffff


	//   ....[50]....
        /*0318*/ 	.word	0xffffffff


	//   ....[51]....
        /*031c*/ 	.word	0xffffffff


	//   ....[52]....
        /*0320*/ 	.word	0xffffffff


	//   ....[53]....
        /*0324*/ 	.word	0xffffffff


	//   ....[54]....
        /*0328*/ 	.word	0xffffffff


	//   ....[55]....
        /*032c*/ 	.word	0xffffffff


	//----- nvinfo : EIATTR_COOP_GROUP_INSTR_OFFSETS
	.align		4
.L_538:
        /*0330*/ 	.byte	0x04, 0x28
        /*0332*/ 	.short	(.L_540 - .L_539)


	//   ....[0]....
.L_539:
        /*0334*/ 	.word	0x000041c0


	//   ....[1]....
        /*0338*/ 	.word	0x00004200


	//   ....[2]....
        /*033c*/ 	.word	0x000042d0


	//   ....[3]....
        /*0340*/ 	.word	0x000042f0


	//   ....[4]....
        /*0344*/ 	.word	0x00004850


	//   ....[5]....
        /*0348*/ 	.word	0x00004940


	//   ....[6]....
        /*034c*/ 	.word	0x00004970


	//   ....[7]....
        /*0350*/ 	.word	0x00004b90


	//   ....[8]....
        /*0354*/ 	.word	0x00006e80


	//   ....[9]....
        /*0358*/ 	.word	0x00006f30


	//   ....[10]....
        /*035c*/ 	.word	0x00006f50


	//   ....[11]....
        /*0360*/ 	.word	0x00007030


	//   ....[12]....
        /*0364*/ 	.word	0x00007090


	//   ....[13]....
        /*0368*/ 	.word	0x00007140


	//   ....[14]....
        /*036c*/ 	.word	0x00007210


	//   ....[15]....
        /*0370*/ 	.word	0x00007330


	//   ....[16]....
        /*0374*/ 	.word	0x0000a8d0


	//   ....[17]....
        /*0378*/ 	.word	0x0000a910


	//   ....[18]....
        /*037c*/ 	.word	0x0000a970


	//   ....[19]....
        /*0380*/ 	.word	0x0000a980


	//   ....[20]....
        /*0384*/ 	.word	0x0000a9b0


	//   ....[21]....
        /*0388*/ 	.word	0x0000a9e0


	//   ....[22]....
        /*038c*/ 	.word	0x0000abe0


	//   ....[23]....
        /*0390*/ 	.word	0x0000acf0


	//   ....[24]....
        /*0394*/ 	.word	0x0000e390


	//   ....[25]....
        /*0398*/ 	.word	0x0000e3d0


	//   ....[26]....
        /*039c*/ 	.word	0x0000e430


	//   ....[27]....
        /*03a0*/ 	.word	0x0000e440


	//   ....[28]....
        /*03a4*/ 	.word	0x0000e470


	//   ....[29]....
        /*03a8*/ 	.word	0x0000e5f0


	//   ....[30]....
        /*03ac*/ 	.word	0x0000e6b0


	//   ....[31]....
        /*03b0*/ 	.word	0x0000e850


	//   ....[32]....
        /*03b4*/ 	.word	0x00011ec0


	//   ....[33]....
        /*03b8*/ 	.word	0x00011f10


	//   ....[34]....
        /*03bc*/ 	.word	0x00011f80


	//   ....[35]....
        /*03c0*/ 	.word	0x00011f90


	//   ....[36]....
        /*03c4*/ 	.word	0x00011fb0


	//   ....[37]....
        /*03c8*/ 	.word	0x00012020


	//   ....[38]....
        /*03cc*/ 	.word	0x00012120


	//   ....[39]....
        /*03d0*/ 	.word	0x00012300


	//   ....[40]....
        /*03d4*/ 	.word	0x000153c0


	//   ....[41]....
        /*03d8*/ 	.word	0x00015400


	//   ....[42]....
        /*03dc*/ 	.word	0x000155a0


	//   ....[43]....
        /*03e0*/ 	.word	0x000155b0


	//   ....[44]....
        /*03e4*/ 	.word	0x00015760


	//   ....[45]....
        /*03e8*/ 	.word	0x00015810


	//   ....[46]....
        /*03ec*/ 	.word	0x00015980


	//   ....[47]....
        /*03f0*/ 	.word	0x000159d0


	//   ....[48]....
        /*03f4*/ 	.word	0x00017670


	//   ....[49]....
        /*03f8*/ 	.word	0x00017680


	//   ....[50]....
        /*03fc*/ 	.word	0x000176c0


	//   ....[51]....
        /*0400*/ 	.word	0x000176d0


	//   ....[52]....
        /*0404*/ 	.word	0x000179f0


	//   ....[53]....
        /*0408*/ 	.word	0x00017a00


	//   ....[54]....
        /*040c*/ 	.word	0x00017a40


	//   ....[55]....
        /*0410*/ 	.word	0x00017a70


	//----- nvinfo : EIATTR_EXIT_INSTR_OFFSETS
	.align		4
.L_540:
        /*0414*/ 	.byte	0x04, 0x1c
        /*0416*/ 	.short	(.L_542 - .L_541)


	//   ....[0]....
.L_541:
        /*0418*/ 	.word	0x00000720


	//   ....[1]....
        /*041c*/ 	.word	0x00019ea0


	//   ....[2]....
        /*0420*/ 	.word	0x00019fb0


	//   ....[3]....
        /*0424*/ 	.word	0x00019fd0


	//   ....[4]....
        /*0428*/ 	.word	0x0001b3c0


	//   ....[5]....
        /*042c*/ 	.word	0x0001b450


	//----- nvinfo : EIATTR_CRS_STACK_SIZE
	.align		4
.L_542:
        /*0430*/ 	.byte	0x04, 0x1e
        /*0432*/ 	.short	(.L_544 - .L_543)
.L_543:
        /*0434*/ 	.word	0x00000000


	//----- nvinfo : EIATTR_CBANK_PARAM_SIZE
	.align		4
.L_544:
        /*0438*/ 	.byte	0x03, 0x19
        /*043a*/ 	.short	0x01d0


	//----- nvinfo : EIATTR_PARAM_CBANK
	.align		4
        /*043c*/ 	.byte	0x04, 0x0a
        /*043e*/ 	.short	(.L_546 - .L_545)
	.align		4
.L_545:
        /*0440*/ 	.word	index@(.nv.constant0._ZN5flash16flash_fwd_kernelI23Flash_fwd_kernel_traitsILi128ELi128ELi32ELi4ELb0ELb0EN7cutlass10bfloat16_tE19Flash_kernel_traitsILi128ELi128ELi32ELi4ES3_EELb1ELb1ELb0ELb1ELb0ELb0ELb0ELb0EEEvNS_16Flash_fwd_paramsE)
        /*0444*/ 	.short	0x0210
        /*0446*/ 	.short	0x01d0


	//----- nvinfo : EIATTR_SW_WAR
	.align		4
.L_546:
        /*0448*/ 	.byte	0x04, 0x36
        /*044a*/ 	.short	(.L_548 - .L_547)
.L_547:
        /*044c*/ 	.word	0x00000008
.L_548:


//--------------------- .nv.info._ZN5flash16flash_fwd_kernelI23Flash_fwd_kernel_traitsILi128ELi128ELi32ELi4ELb0ELb0EN7cutlass10bfloat16_tE19Flash_kernel_traitsILi128ELi128ELi32ELi4ES3_EELb1ELb1ELb0ELb0ELb0ELb0ELb0ELb1EEEvNS_16Flash_fwd_paramsE --------------------------
	.section	.nv.info._ZN5flash16flash_fwd_kernelI23Flash_fwd_kernel_traitsILi128ELi128ELi32ELi4ELb0ELb0EN7cutlass10bfloat16_tE19Flash_kernel_traitsILi128ELi128ELi32ELi4ES3_EELb1ELb1ELb0ELb0ELb0ELb0ELb0ELb1EEEvNS_16Flash_fwd_paramsE,"",@"SHT_CUDA_INFO"
	.sectionflags	@""
	.align	4


	//----- nvinfo : EIATTR_CUDA_API_VERSION
	.align		4
        /*0000*/ 	.byte	0x04, 0x37
        /*0002*/ 	.short	(.L_550 - .L_549)
.L_549:
        /*0004*/ 	.word	0x00000082


	//----- nvinfo : EIATTR_KPARAM_INFO
	.align		4
.L_550:
        /*0008*/ 	.byte	0x04, 0x17
        /*000a*/ 	.short	(.L_552 - .L_551)
.L_551:
        /*000c*/ 	.word	0x00000000
        /*0010*/ 	.short	0x0000
        /*0012*/ 	.short	0x0000
        /*0014*/ 	.byte	0x00, 0xf0, 0x41, 0x07


	//----- nvinfo : EIATTR_SPARSE_MMA_MASK
	.align		4
.L_552:
        /*0018*/ 	.byte	0x03, 0x50
        /*001a*/ 	.short	0x0000


	//----- nvinfo : EIATTR_MAXREG_COUNT
	.align		4
        /*001c*/ 	.byte	0x03, 0x1b
        /*001e*/ 	.short	0x00ff


	//----- nvinfo : EIATTR_NUM_BARRIERS
	.align		4
        /*0020*/ 	.byte	0x02, 0x4c
        /*0022*/ 	.byte	0x01
	.zero		1


	//----- nvinfo : EIATTR_ANNOTATIONS
	.align		4
        /*0024*/ 	.byte	0x04, 0x55
        /*0026*/ 	.short	(.L_554 - .L_553)


	//   ....[0]....
.L_553:
        /* <DEDUP_REMOVED lines=159> */


	//----- nvinfo : EIATTR_MERCURY_ISA_VERSION
	.align		4
.L_554:
        /*0a00*/ 	.byte	0x03, 0x5f
        /*0a02*/ 	.short	0x0101


	//----- nvinfo : EIATTR_COOP_GROUP_MASK_REGIDS
	.align		4
        /*0a04*/ 	.byte	0x04, 0x29
        /*0a06*/ 	.short	(.L_556 - .L_555)


	//   ....[0]....
.L_555:
        /*0a08*/ 	.word	0xffffffff


	//   ....[1]....
        /*0a0c*/ 	.word	0xffffffff


	//   ....[2]....
        /*0a10*/ 	.word	0xffffffff


	//   ....[3]....
        /*0a14*/ 	.word	0xffffffff


	//   ....[4]....
        /*0a18*/ 	.word	0xffffffff


	//   ....[5]....
        /*0a1c*/ 	.word	0xffffffff


	//   ....[6]....
        /*0a20*/ 	.word	0xffffffff


	//   ....[7]....
        /*0a24*/ 	.word	0xffffffff


	//   ....[8]....
        /*0a28*/ 	.word	0xffffffff


	//   ....[9]....
        /*0a2c*/ 	.word	0xffffffff


	//   ....[10]....
        /*0a30*/ 	.word	0xffffffff


	//   ....[11]....
        /*0a34*/ 	.word	0xffffffff


	//   ....[12]....
        /*0a38*/ 	.word	0xffffffff


	//   ....[13]....
        /*0a3c*/ 	.word	0xffffffff


	//   ....[14]....
        /*0a40*/ 	.word	0xffffffff


	//   ....[15]....
        /*0a44*/ 	.word	0xffffffff


	//   ....[16]....
        /*0a48*/ 	.word	0xffffffff


	//   ....[17]....
        /*0a4c*/ 	.word	0xffffffff


	//   ....[18]....
        /*0a50*/ 	.word	0xffffffff


	//   ....[19]....
        /*0a54*/ 	.word	0xffffffff


	//   ....[20]....
        /*0a58*/ 	.word	0xffffffff


	//   ....[21]....
        /*0a5c*/ 	.word	0xffffffff


	//   ....[22]....
        /*0a60*/ 	.word	0xffffffff


	//   ....[23]....
        /*0a64*/ 	.word	0xffffffff


	//   ....[24]....
        /*0a68*/ 	.word	0xffffffff


	//   ....[25]....
        /*0a6c*/ 	.word	0xffffffff


	//   ....[26]....
        /*0a70*/ 	.word	0xffffffff


	//   ....[27]....
        /*0a74*/ 	.word	0xffffffff


	//   ....[28]....
        /*0a78*/ 	.word	0xffffffff


	//   ....[29]....
        /*0a7c*/ 	.word	0xffffffff


	//   ....[30]....
        /*0a80*/ 	.word	0xffffffff


	//   ....[31]....
        /*0a84*/ 	.word	0xffffffff


	//   ....[32]....
        /*0a88*/ 	.word	0xffffffff


	//   ....[33]....
        /*0a8c*/ 	.word	0xffffffff


	//   ....[34]....
        /*0a90*/ 	.word	0xffffffff


	//   ....[35]....
        /*0a94*/ 	.word	0xffffffff


	//   ....[36]....
        /*0a98*/ 	.word	0xffffffff


	//   ....[37]....
        /*0a9c*/ 	.word	0xffffffff


	//   ....[38]....
        /*0aa0*/ 	.word	0xffffffff


	//   ....[39]....
        /*0aa4*/ 	.word	0xffffffff


	//   ....[40]....
        /*0aa8*/ 	.word	0xffffffff


	//   ....[41]....
        /*0aac*/ 	.word	0xffffffff


	//   ....[42]....
        /*0ab0*/ 	.word	0xffffffff


	//   ....[43]....
        /*0ab4*/ 	.word	0xffffffff


	//   ....[44]....
        /*0ab8*/ 	.word	0xffffffff


	//   ....[45]....
        /*0abc*/ 	.word	0xffffffff


	//   ....[46]....
        /*0ac0*/ 	.word	0xffffffff


	//   ....[47]....
        /*0ac4*/ 	.word	0xffffffff


	//   ....[48]....
        /*0ac8*/ 	.word	0xffffffff


	//   ....[49]....
        /*0acc*/ 	.word	0xffffffff


	//   ....[50]....
        /*0ad0*/ 	.word	0xffffffff


	//   ....[51]....
        /*0ad4*/ 	.word	0xffffffff


	//   ....[52]....
        /*0ad8*/ 	.word	0xffffffff


	//   ....[53]....
        /*0adc*/ 	.word	0xffffffff


	//   ....[54]....
        /*0ae0*/ 	.word	0xffffffff


	//   ....[55]....
        /*0ae4*/ 	.word	0xffffffff


	//----- nvinfo : EIATTR_COOP_GROUP_INSTR_OFFSETS
	.align		4
.L_556:
        /*0ae8*/ 	.byte	0x04, 0x28
        /*0aea*/ 	.short	(.L_558 - .L_557)


	//   ....[0]....
.L_557:
        /*0aec*/ 	.word	0x00003f80


	//   ....[1]....
        /*0af0*/ 	.word	0x00004120


	//   ....[2]....
        /*0af4*/ 	.word	0x00004470


	//   ....[3]....
        /*0af8*/ 	.word	0x000044f0


	//   ....[4]....
        /*0afc*/ 	.word	0x00004530


	//   ....[5]....
        /*0b00*/ 	.word	0x00004600


	//   ....[6]....
        /*0b04*/ 	.word	0x00004680


	//   ....[7]....
        /*0b08*/ 	.word	0x000046d0


	//   ....[8]....
        /*0b0c*/ 	.word	0x00007970


	//   ....[9]....
        /*0b10*/ 	.word	0x00007990


	//   ....[10]....
        /*0b14*/ 	.word	0x00008050


	//   ....[11]....
        /*0b18*/ 	.word	0x00008190


	//   ....[12]....
        /*0b1c*/ 	.word	0x000081a0


	//   ....[13]....
        /*0b20*/ 	.word	0x000081b0


	//   ....[14]....
        /*0b24*/ 	.word	0x000081e0


	//   ....[15]....
        /*0b28*/ 	.word	0x00008200


	//   ....[16]....
        /*0b2c*/ 	.word	0x0000caa0


	//   ....[17]....
        /*0b30*/ 	.word	0x0000cb60


	//   ....[18]....
        /*0b34*/ 	.word	0x0000d270


	//   ....[19]....
        /*0b38*/ 	.word	0x0000d290


	//   ....[20]....
        /*0b3c*/ 	.word	0x0000d2b0


	//   ....[21]....
        /*0b40*/ 	.word	0x0000d2e0


	//   ....[22]....
        /*0b44*/ 	.word	0x0000d2f0


	//   ....[23]....
        /*0b48*/ 	.word	0x0000d310


	//   ....[24]....
        /*0b4c*/ 	.word	0x00011c00


	//   ....[25]....
        /*0b50*/ 	.word	0x00011c40


	//   ....[26]....
        /*0b54*/ 	.word	0x00012410


	//   ....[27]....
        /*0b58*/ 	.word	0x00012420


	//   ....[28]....
        /*0b5c*/ 	.word	0x00012430


	//   ....[29]....
        /*0b60*/ 	.word	0x00012470


	//   ....[30]....
        /*0b64*/ 	.word	0x00012480


	//   ....[31]....
        /*0b68*/ 	.word	0x00012490


	//   ....[32]....
        /*0b6c*/ 	.word	0x00016e00


	//   ....[33]....
        /*0b70*/ 	.word	0x00016ed0


	//   ....[34]....
        /*0b74*/ 	.word	0x00017220


	//   ....[35]....
        /*0b78*/ 	.word	0x00017300


	//   ....[36]....
        /*0b7c*/ 	.word	0x00017350


	//   ....[37]....
        /*0b80*/ 	.word	0x00017440


	//   ....[38]....
        /*0b84*/ 	.word	0x00017510


	//   ....[39]....
        /*0b88*/ 	.word	0x00017720


	//   ....[40]....
        /*0b8c*/ 	.word	0x0001c3e0


	//   ....[41]....
        /*0b90*/ 	.word	0x0001c410


	//   ....[42]....
        /*0b94*/ 	.word	0x0001c430


	//   ....[43]....
        /*0b98*/ 	.word	0x0001c460


	//   ....[44]....
        /*0b9c*/ 	.word	0x0001c4f0


	//   ....[45]....
        /*0ba0*/ 	.word	0x0001c530


	//   ....[46]....
        /*0ba4*/ 	.word	0x0001c580


	//   ....[47]....
        /*0ba8*/ 	.word	0x0001c5b0


	//   ....[48]....
        /*0bac*/ 	.word	0x0001f8b0


	//   ....[49]....
        /*0bb0*/ 	.word	0x0001f8f0


	//   ....[50]....
        /*0bb4*/ 	.word	0x0001f910


	//   ....[51]....
        /*0bb8*/ 	.word	0x0001f920


	//   ....[52]....
        /*0bbc*/ 	.word	0x0001f9c0


	//   ....[53]....
        /*0bc0*/ 	.word	0x0001f9e0


	//   ....[54]....
        /*0bc4*/ 	.word	0x0001fa00


	//   ....[55]....
        /*0bc8*/ 	.word	0x0001fa20


	//----- nvinfo : EIATTR_EXIT_INSTR_OFFSETS
	.align		4
.L_558:
        /*0bcc*/ 	.byte	0x04, 0x1c
        /*0bce*/ 	.short	(.L_560 - .L_559)


	//   ....[0]....
.L_559:
        /*0bd0*/ 	.word	0x000006b0


	//   ....[1]....
        /*0bd4*/ 	.word	0x000221c0


	//   ....[2]....
        /*0bd8*/ 	.word	0x000222d0


	//   ....[3]....
        /*0bdc*/ 	.word	0x000222f0


	//   ....[4]....
        /*0be0*/ 	.word	0x00023710


	//   ....[5]....
        /*0be4*/ 	.word	0x000237a0


	//----- nvinfo : EIATTR_CRS_STACK_SIZE
	.align		4
.L_560:
        /*0be8*/ 	.byte	0x04, 0x1e
        /*0bea*/ 	.short	(.L_562 - .L_561)
.L_561:
        /*0bec*/ 	.word	0x00000000


	//----- nvinfo : EIATTR_CBANK_PARAM_SIZE
	.align		4
.L_562:
        /*0bf0*/ 	.byte	0x03, 0x19
        /*0bf2*/ 	.short	0x01d0


	//----- nvinfo : EIATTR_PARAM_CBANK
	.align		4
        /*0bf4*/ 	.byte	0x04, 0x0a
        /*0bf6*/ 	.short	(.L_564 - .L_563)
	.align		4
.L_563:
        /*0bf8*/ 	.word	index@(.nv.constant0._ZN5flash16flash_fwd_kernelI23Flash_fwd_kernel_traitsILi128ELi128ELi32ELi4ELb0ELb0EN7cutlass10bfloat16_tE19Flash_kernel_traitsILi128ELi128ELi32ELi4ES3_EELb1ELb1ELb0ELb0ELb0ELb0ELb0ELb1EEEvNS_16Flash_fwd_paramsE)
        /*0bfc*/ 	.short	0x0210
        /*0bfe*/ 	.short	0x01d0


	//----- nvinfo : EIATTR_SW_WAR
	.align		4
.L_564:
        /*0c00*/ 	.byte	0x04, 0x36
        /*0c02*/ 	.short	(.L_566 - .L_565)
.L_565:
        /*0c04*/ 	.word	0x00000008
.L_566:


//--------------------- .nv.info._ZN5flash16flash_fwd_kernelI23Flash_fwd_kernel_traitsILi128ELi128ELi32ELi4ELb0ELb0EN7cutlass10bfloat16_tE19Flash_kernel_traitsILi128ELi128ELi32ELi4ES3_EELb0ELb1ELb0ELb0ELb0ELb0ELb1ELb0EEEvNS_16Flash_fwd_paramsE --------------------------
	.section	.nv.info._ZN5flash16flash_fwd_kernelI23Flash_fwd_kernel_traitsILi128ELi128ELi32ELi4ELb0ELb0EN7cutlass10bfloat16_tE19Flash_kernel_traitsILi128ELi128ELi32ELi4ES3_EELb0ELb1ELb0ELb0ELb0ELb0ELb1ELb0EEEvNS_16Flash_fwd_paramsE,"",@"SHT_CUDA_INFO"
	.sectionflags	@""
	.align	4


	//----- nvinfo : EIATTR_CUDA_API_VERSION
	.align		4
        /*0000*/ 	.byte	0x04, 0x37
        /*0002*/ 	.short	(.L_568 - .L_567)
.L_567:
        /*0004*/ 	.word	0x00000082


	//----- nvinfo : EIATTR_KPARAM_INFO
	.align		4
.L_568:
        /*0008*/ 	.byte	0x04, 0x17
        /*000a*/ 	.short	(.L_570 - .L_569)
.L_569:
        /*000c*/ 	.word	0x00000000
        /*0010*/ 	.short	0x0000
        /*0012*/ 	.short	0x0000
        /*0014*/ 	.byte	0x00, 0xf0, 0x41, 0x07


	//----- nvinfo : EIATTR_SPARSE_MMA_MASK
	.align		4
.L_570:
        /*0018*/ 	.byte	0x03, 0x50
        /*001a*/ 	.short	0x0000


	//----- nvinfo : EIATTR_MAXREG_COUNT
	.align		4
        /*001c*/ 	.byte	0x03, 0x1b
        /*001e*/ 	.short	0x00ff


	//----- nvinfo : EIATTR_NUM_BARRIERS
	.align		4
        /*0020*/ 	.byte	0x02, 0x4c
        /*0022*/ 	.byte	0x01
	.zero		1


	//----- nvinfo : EIATTR_MERCURY_ISA_VERSION
	.align		4
        /*0024*/ 	.byte	0x03, 0x5f
        /*0026*/ 	.short	0x0101


	//----- nvinfo : EIATTR_COOP_GROUP_MASK_REGIDS
	.align		4
        /*0028*/ 	.byte	0x04, 0x29
        /*002a*/ 	.short	(.L_572 - .L_571)


	//   ....[0]....
.L_571:
        /*002c*/ 	.word	0xffffffff


	//   ....[1]....
        /*0030*/ 	.word	0xffffffff


	//   ....[2]....
        /*0034*/ 	.word	0xffffffff


	//   ....[3]....
        /*0038*/ 	.word	0xffffffff


	//   ....[4]....
        /*003c*/ 	.word	0xffffffff


	//   ....[5]....
        /*0040*/ 	.word	0xffffffff


	//   ....[6]....
        /*0044*/ 	.word	0xffffffff


	//   ....[7]....
        /*0048*/ 	.word	0xffffffff


	//   ....[8]....
        /*004c*/ 	.word	0xffffffff


	//   ....[9]....
        /*0050*/ 	.word	0xffffffff


	//   ....[10]....
        /*0054*/ 	.word	0xffffffff


	//   ....[11]....
        /*0058*/ 	.word	0xffffffff


	//   ....[12]....
        /*005c*/ 	.word	0xffffffff


	//   ....[13]....
        /*0060*/ 	.word	0xffffffff


	//   ....[14]....
        /*0064*/ 	.word	0xffffffff


	//   ....[15]....
        /*0068*/ 	.word	0xffffffff


	//   ....[16]....
        /*006c*/ 	.word	0xffffffff


	//   ....[17]....
        /*0070*/ 	.word	0xffffffff


	//   ....[18]....
        /*0074*/ 	.word	0xffffffff


	//   ....[19]....
        /*0078*/ 	.word	0xffffffff


	//   ....[20]....
        /*007c*/ 	.word	0xffffffff


	//   ....[21]....
        /*0080*/ 	.word	0xffffffff


	//   ....[22]....
        /*0084*/ 	.word	0xffffffff


	//   ....[23]....
        /*0088*/ 	.word	0xffffffff


	//   ....[24]....
        /*008c*/ 	.word	0xffffffff


	//   ....[25]....
        /*0090*/ 	.word	0xffffffff


	//   ....[26]....
        /*0094*/ 	.word	0xffffffff


	//   ....[27]....
        /*0098*/ 	.word	0xffffffff


	//   ....[28]....
        /*009c*/ 	.word	0xffffffff


	//   ....[29]....
        /*00a0*/ 	.word	0xffffffff


	//   ....[30]....
        /*00a4*/ 	.word	0xffffffff


	//   ....[31]....
        /*00a8*/ 	.word	0xffffffff


	//   ....[32]....
        /*00ac*/ 	.word	0xffffffff


	//   ....[33]....
        /*00b0*/ 	.word	0xffffffff


	//   ....[34]....
        /*00b4*/ 	.word	0xffffffff


	//   ....[35]....
        /*00b8*/ 	.word	0xffffffff


	//   ....[36]....
        /*00bc*/ 	.word	0xffffffff


	//   ....[37]....
        /*00c0*/ 	.word	0xffffffff


	//   ....[38]....
        /*00c4*/ 	.word	0xffffffff


	//   ....[39]....
        /*00c8*/ 	.word	0xffffffff


	//   ....[40]....
        /*00cc*/ 	.word	0xffffffff


	//   ....[41]....
        /*00d0*/ 	.word	0xffffffff


	//   ....[42]....
        /*00d4*/ 	.word	0xffffffff


	//   ....[43]....
        /*00d8*/ 	.word	0xffffffff


	//   ....[44]....
        /*00dc*/ 	.word	0xffffffff


	//   ....[45]....
        /*00e0*/ 	.word	0xffffffff


	//   ....[46]....
        /*00e4*/ 	.word	0xffffffff


	//   ....[47]....
        /*00e8*/ 	.word	0xffffffff


	//   ....[48]....
        /*00ec*/ 	.word	0xffffffff


	//   ....[49]....
        /*00f0*/ 	.word	0xffffffff


	//   ....[50]....
        /*00f4*/ 	.word	0xffffffff


	//   ....[51]....
        /*00f8*/ 	.word	0xffffffff


	//   ....[52]....
        /*00fc*/ 	.word	0xffffffff


	//   ....[53]....
        /*0100*/ 	.word	0xffffffff


	//   ....[54]....
        /*0104*/ 	.word	0xffffffff


	//   ....[55]....
        /*0108*/ 	.word	0xffffffff


	//----- nvinfo : EIATTR_COOP_GROUP_INSTR_OFFSETS
	.align		4
.L_572:
        /*010c*/ 	.byte	0x04, 0x28
        /*010e*/ 	.short	(.L_574 - .L_573)


	//   ....[0]....
.L_573:
        /*0110*/ 	.word	0x00003db0


	//   ....[1]....
        /*0114*/ 	.word	0x00003e20


	//   ....[2]....
        /*0118*/ 	.word	0x00003e80


	//   ....[3]....
        /*011c*/ 	.word	0x00003ec0


	//   ....[4]....
        /*0120*/ 	.word	0x00003f30


	//   ....[5]....
        /*0124*/ 	.word	0x00003f80


	//   ....[6]....
        /*0128*/ 	.word	0x00003fd0


	//   ....[7]....
        /*012c*/ 	.word	0x00004150


	//   ....[8]....
        /*0130*/ 	.word	0x000062b0


	//   ....[9]....
        /*0134*/ 	.word	0x00006350


	//   ....[10]....
        /*0138*/ 	.word	0x00006370


	//   ....[11]....
        /*013c*/ 	.word	0x00006390


	//   ....[12]....
        /*0140*/ 	.word	0x000063a0


	//   ....[13]....
        /*0144*/ 	.word	0x000063d0


	//   ....[14]....
        /*0148*/ 	.word	0x000063f0


	//   ....[15]....
        /*014c*/ 	.word	0x00006410


	//   ....[16]....
        /*0150*/ 	.word	0x00008e00


	//   ....[17]....
        /*0154*/ 	.word	0x00009000


	//   ....[18]....
        /*0158*/ 	.word	0x00009030


	//   ....[19]....
        /*015c*/ 	.word	0x000091c0


	//   ....[20]....
        /*0160*/ 	.word	0x000091e0


	//   ....[21]....
        /*0164*/ 	.word	0x00009210


	//   ....[22]....
        /*0168*/ 	.word	0x00009310


	//   ....[23]....
        /*016c*/ 	.word	0x00009330


	//   ....[24]....
        /*0170*/ 	.word	0x0000bc60


	//   ....[25]....
        /*0174*/ 	.word	0x0000bf50


	//   ....[26]....
        /*0178*/ 	.word	0x0000bf80


	//   ....[27]....
        /*017c*/ 	.word	0x0000bfb0


	//   ....[28]....
        /*0180*/ 	.word	0x0000bfc0


	//   ....[29]....
        /*0184*/ 	.word	0x0000c010


	//   ....[30]....
        /*0188*/ 	.word	0x0000c050


	//   ....[31]....
        /*018c*/ 	.word	0x0000c090


	//   ....[32]....
        /*0190*/ 	.word	0x0000ecd0


	//   ....[33]....
        /*0194*/ 	.word	0x0000edd0


	//   ....[34]....
        /*0198*/ 	.word	0x0000edf0


	//   ....[35]....
        /*019c*/ 	.word	0x0000ee00


	//   ....[36]....
        /*01a0*/ 	.word	0x0000ee10


	//   ....[37]....
        /*01a4*/ 	.word	0x0000ee40


	//   ....[38]....
        /*01a8*/ 	.word	0x0000ee60


	//   ....[39]....
        /*01ac*/ 	.word	0x0000ee80


	//   ....[40]....
        /*01b0*/ 	.word	0x00011770


	//   ....[41]....
        /*01b4*/ 	.word	0x00011800


	//   ....[42]....
        /*01b8*/ 	.word	0x00011820


	//   ....[43]....
        /*01bc*/ 	.word	0x00011830


	//   ....[44]....
        /*01c0*/ 	.word	0x000118b0


	//   ....[45]....
        /*01c4*/ 	.word	0x000118c0


	//   ....[46]....
        /*01c8*/ 	.word	0x000118d0


	//   ....[47]....
        /*01cc*/ 	.word	0x000118e0


	//   ....[48]....
        /*01d0*/ 	.word	0x00012f60


	//   ....[49]....
        /*01d4*/ 	.word	0x00012fa0


	//   ....[50]....
        /*01d8*/ 	.word	0x00012fb0


	//   ....[51]....
        /*01dc*/ 	.word	0x00012fc0


	//   ....[52]....
        /*01e0*/ 	.word	0x00013060


	//   ....[53]....
        /*01e4*/ 	.word	0x00013080


	//   ....[54]....
        /*01e8*/ 	.word	0x000130a0


	//   ....[55]....
        /*01ec*/ 	.word	0x000130b0


	//----- nvinfo : EIATTR_EXIT_INSTR_OFFSETS
	.align		4
.L_574:
        /*01f0*/ 	.byte	0x04, 0x1c
        /*01f2*/ 	.short	(.L_576 - .L_575)


	//   ....[0]....
.L_575:
        /*01f4*/ 	.word	0x000004b0


	//   ....[1]....
        /*01f8*/ 	.word	0x00015790


	//   ....[2]....
        /*01fc*/ 	.word	0x000158a0


	//   ....[3]....
        /*0200*/ 	.word	0x000158c0


	//   ....[4]....
        /*0204*/ 	.word	0x00016cc0


	//   ....[5]....
        /*0208*/ 	.word	0x00016d50


	//----- nvinfo : EIATTR_CRS_STACK_SIZE
	.align		4
.L_576:
        /*020c*/ 	.byte	0x04, 0x1e
        /*020e*/ 	.short	(.L_578 - .L_577)
.L_577:
        /*0210*/ 	.word	0x00000000


	//----- nvinfo : EIATTR_CBANK_PARAM_SIZE
	.align		4
.L_578:
        /*0214*/ 	.byte	0x03, 0x19
        /*0216*/ 	.short	0x01d0


	//----- nvinfo : EIATTR_PARAM_CBANK
	.align		4
        /*0218*/ 	.byte	0x04, 0x0a
        /*021a*/ 	.short	(.L_580 - .L_579)
	.align		4
.L_579:
        /*021c*/ 	.word	index@(.nv.constant0._ZN5flash16flash_fwd_kernelI23Flash_fwd_kernel_traitsILi128ELi128ELi32ELi4ELb0ELb0EN7cutlass10bfloat16_tE19Flash_kernel_traitsILi128ELi128ELi32ELi4ES3_EELb0ELb1ELb0ELb0ELb0ELb0ELb1ELb0EEEvNS_16Flash_fwd_paramsE)
        /*0220*/ 	.short	0x0210
        /*0222*/ 	.short	0x01d0


	//----- nvinfo : EIATTR_SW_WAR
	.align		4
.L_580:
        /*0224*/ 	.byte	0x04, 0x36
        /*0226*/ 	.short	(.L_582 - .L_581)
.L_581:
        /*0228*/ 	.word	0x00000008
.L_582:


//--------------------- .nv.info._ZN5flash16flash_fwd_kernelI23Flash_fwd_kernel_traitsILi128ELi128ELi32ELi4ELb0ELb0EN7cutlass10bfloat16_tE19Flash_kernel_traitsILi128ELi128ELi32ELi4ES3_EELb1ELb1ELb0ELb1ELb0ELb0ELb0ELb1EEEvNS_16Flash_fwd_paramsE --------------------------
	.section	.nv.info._ZN5flash16flash_fwd_kernelI23Flash_fwd_kernel_traitsILi128ELi128ELi32ELi4ELb0ELb0EN7cutlass10bfloat16_tE19Flash_kernel_traitsILi128ELi128ELi32ELi4ES3_EELb1ELb1ELb0ELb1ELb0ELb0ELb0ELb1EEEvNS_16Flash_fwd_paramsE,"",@"SHT_CUDA_INFO"
	.sectionflags	@""
	.align	4


	//----- nvinfo : EIATTR_CUDA_API_VERSION
	.align		4
        /*0000*/ 	.byte	0x04, 0x37
        /*0002*/ 	.short	(.L_584 - .L_583)
.L_583:
        /*0004*/ 	.word	0x00000082


	//----- nvinfo : EIATTR_KPARAM_INFO
	.align		4
.L_584:
        /*0008*/ 	.byte	0x04, 0x17
        /*000a*/ 	.short	(.L_586 - .L_585)
.L_585:
        /*000c*/ 	.word	0x00000000
        /*0010*/ 	.short	0x0000
        /*0012*/ 	.short	0x0000
        /*0014*/ 	.byte	0x00, 0xf0, 0x41, 0x07


	//----- nvinfo : EIATTR_SPARSE_MMA_MASK
	.align		4
.L_586:
        /*0018*/ 	.byte	0x03, 0x50
        /*001a*/ 	.short	0x0000


	//----- nvinfo : EIATTR_MAXREG_COUNT
	.align		4
        /*001c*/ 	.byte	0x03, 0x1b
        /*001e*/ 	.short	0x00ff


	//----- nvinfo : EIATTR_NUM_BARRIERS
	.align		4
        /*0020*/ 	.byte	0x02, 0x4c
        /*0022*/ 	.byte	0x01
	.zero		1


	//----- nvinfo : EIATTR_ANNOTATIONS
	.align		4
        /*0024*/ 	.byte	0x04, 0x55
        /*0026*/ 	.short	(.L_588 - .L_587)


	//   ....[0]....
.L_587:
        /* <DEDUP_REMOVED lines=127> */


	//----- nvinfo : EIATTR_MERCURY_ISA_VERSION
	.align		4
.L_588:
        /*0808*/ 	.byte	0x03, 0x5f
        /*080a*/ 	.short	0x0101


	//----- nvinfo : EIATTR_COOP_GROUP_MASK_REGIDS
	.align		4
        /*080c*/ 	.byte	0x04, 0x29
        /*080e*/ 	.short	(.L_590 - .L_589)


	//   ....[0]....
.L_589:
        /*0810*/ 	.word	0xffffffff


	//   ....[1]....
        /*0814*/ 	.word	0xffffffff


	//   ....[2]....
        /*0818*/ 	.word	0xffffffff


	//   ....[3]....
        /*081c*/ 	.word	0xffffffff


	//   ....[4]....
        /*0820*/ 	.word	0xffffffff


	//   ....[5]....
        /*0824*/ 	.word	0xffffffff


	//   ....[6]....
        /*0828*/ 	.word	0xffffffff


	//   ....[7]....
        /*082c*/ 	.word	0xffffffff


	//   ....[8]....
        /*0830*/ 	.word	0xffffffff


	//   ....[9]....
        /*0834*/ 	.word	0xffffffff


	//   ....[10]....
        /*0838*/ 	.word	0xffffffff


	//   ....[11]....
        /*083c*/ 	.word	0xffffffff


	//   ....[12]....
        /*0840*/ 	.word	0xffffffff


	//   ....[13]....
        /*0844*/ 	.word	0xffffffff


	//   ....[14]....
        /*0848*/ 	.word	0xffffffff


	//   ....[15]....
        /*084c*/ 	.word	0xffffffff


	//   ....[16]....
        /*0850*/ 	.word	0xffffffff


	//   ....[17]....
        /*0854*/ 	.word	0xffffffff


	//   ....[18]....
        /*0858*/ 	.word	0xffffffff


	//   ....[19]....
        /*085c*/ 	.word	0xffffffff


	//   ....[20]....
        /*0860*/ 	.word	0xffffffff


	//   ....[21]....
        /*0864*/ 	.word	0xffffffff


	//   ....[22]....
        /*0868*/ 	.word	0xffffffff


	//   ....[23]....
        /*086c*/ 	.word	0xffffffff


	//   ....[24]....
        /*0870*/ 	.word	0xffffffff


	//   ....[25]....
        /*0874*/ 	.word	0xffffffff


	//   ....[26]....
        /*0878*/ 	.word	0xffffffff


	//   ....[27]....
        /*087c*/ 	.word	0xffffffff


	//   ....[28]....
        /*0880*/ 	.word	0xffffffff


	//   ....[29]....
        /*0884*/ 	.word	0xffffffff


	//   ....[30]....
        /*0888*/ 	.word	0xffffffff


	//   ....[31]....
        /*088c*/ 	.word	0xffffffff


	//   ....[32]....
        /*0890*/ 	.word	0xffffffff


	//   ....[33]....
        /*0894*/ 	.word	0xffffffff


	//   ....[34]....
        /*0898*/ 	.word	0xffffffff


	//   ....[35]....
        /*089c*/ 	.word	0xffffffff


	//   ....[36]....
        /*08a0*/ 	.word	0xffffffff


	//   ....[37]....
        /*08a4*/ 	.word	0xffffffff


	//   ....[38]....
        /*08a8*/ 	.word	0xffffffff


	//   ....[39]....
        /*08ac*/ 	.word	0xffffffff


	//   ....[40]....
        /*08b0*/ 	.word	0xffffffff


	//   ....[41]....
        /*08b4*/ 	.word	0xffffffff


	//   ....[42]....
        /*08b8*/ 	.word	0xffffffff


	//   ....[43]....
        /*08bc*/ 	.word	0xffffffff


	//   ....[44]....
        /*08c0*/ 	.word	0xffffffff


	//   ....[45]....
        /*08c4*/ 	.word	0xffffffff


	//   ....[46]....
        /*08c8*/ 	.word	0xffffffff


	//   ....[47]....
        /*08cc*/ 	.word	0xffffffff


	//   ....[48]....
        /*08d0*/ 	.word	0xffffffff


	//   ....[49]....
        /*08d4*/ 	.word	0xffffffff


	//   ....[50]....
        /*08d8*/ 	.word	0xffffffff


	//   ....[51]....
        /*08dc*/ 	.word	0xffffffff


	//   ....[52]....
        /*08e0*/ 	.word	0xffffffff


	//   ....[53]....
        /*08e4*/ 	.word	0xffffffff


	//   ....[54]....
        /*08e8*/ 	.word	0xffffffff


	//   ....[55]....
        /*08ec*/ 	.word	0xffffffff


	//----- nvinfo : EIATTR_COOP_GROUP_INSTR_OFFSETS
	.align		4
.L_590:
        /*08f0*/ 	.byte	0x04, 0x28
        /*08f2*/ 	.short	(.L_592 - .L_591)


	//   ....[0]....
.L_591:
        /*08f4*/ 	.word	0x000041a0


	//   ....[1]....
        /*08f8*/ 	.word	0x000041e0


	//   ....[2]....
        /*08fc*/ 	.word	0x000042f0


	//   ....[3]....
        /*0900*/ 	.word	0x00004300


	//   ....[4]....
        /*0904*/ 	.word	0x00004570


	//   ....[5]....
        /*0908*/ 	.word	0x000045b0


	//   ....[6]....
        /*090c*/ 	.word	0x00004700


	//   ....[7]....
        /*0910*/ 	.word	0x000047b0


	//   ....[8]....
        /*0914*/ 	.word	0x00008510


	//   ....[9]....
        /*0918*/ 	.word	0x00008590


	//   ....[10]....
        /*091c*/ 	.word	0x000085b0


	//   ....[11]....
        /*0920*/ 	.word	0x000085c0


	//   ....[12]....
        /*0924*/ 	.word	0x00008610


	//   ....[13]....
        /*0928*/ 	.word	0x00008660


	//   ....[14]....
        /*092c*/ 	.word	0x000087e0


	//   ....[15]....
        /*0930*/ 	.word	0x00008960


	//   ....[16]....
        /*0934*/ 	.word	0x0000d650


	//   ....[17]....
        /*0938*/ 	.word	0x0000d750


	//   ....[18]....
        /*093c*/ 	.word	0x0000d790


	//   ....[19]....
        /*0940*/ 	.word	0x0000d7a0


	//   ....[20]....
        /*0944*/ 	.word	0x0000d7b0


	//   ....[21]....
        /*0948*/ 	.word	0x0000d7d0


	//   ....[22]....
        /*094c*/ 	.word	0x0000d800


	//   ....[23]....
        /*0950*/ 	.word	0x0000d810


	//   ....[24]....
        /*0954*/ 	.word	0x00012970


	//   ....[25]....
        /*0958*/ 	.word	0x00012a90


	//   ....[26]....
        /*095c*/ 	.word	0x00012ab0


	//   ....[27]....
        /*0960*/ 	.word	0x00012ad0


	//   ....[28]....
        /*0964*/ 	.word	0x00012ae0


	//   ....[29]....
        /*0968*/ 	.word	0x00012b20


	//   ....[30]....
        /*096c*/ 	.word	0x00012b30


	//   ....[31]....
        /*0970*/ 	.word	0x00012b50


	//   ....[32]....
        /*0974*/ 	.word	0x00017ed0


	//   ....[33]....
        /*0978*/ 	.word	0x00017f10


	//   ....[34]....
        /*097c*/ 	.word	0x000180e0


	//   ....[35]....
        /*0980*/ 	.word	0x00018120


	//   ....[36]....
        /*0984*/ 	.word	0x00018220


	//   ....[37]....
        /*0988*/ 	.word	0x00018260


	//   ....[38]....
        /*098c*/ 	.word	0x00018280


	//   ....[39]....
        /*0990*/ 	.word	0x000182f0


	//   ....[40]....
        /*0994*/ 	.word	0x0001d560


	//   ....[41]....
        /*0998*/ 	.word	0x0001d5a0


	//   ....[42]....
        /*099c*/ 	.word	0x0001d5d0


	//   ....[43]....
        /*09a0*/ 	.word	0x0001d610


	//   ....[44]....
        /*09a4*/ 	.word	0x0001d680


	//   ....[45]....
        /*09a8*/ 	.word	0x0001d6b0


	//   ....[46]....
        /*09ac*/ 	.word	0x0001d6f0


	//   ....[47]....
        /*09b0*/ 	.word	0x0001d730


	//   ....[48]....
        /*09b4*/ 	.word	0x00020a20


	//   ....[49]....
        /*09b8*/ 	.word	0x00020a60


	//   ....[50]....
        /*09bc*/ 	.word	0x00020a80


	//   ....[51]....
        /*09c0*/ 	.word	0x00020a90


	//   ....[52]....
        /*09c4*/ 	.word	0x00020b30


	//   ....[53]....
        /*09c8*/ 	.word	0x00020b50


	//   ....[54]....
        /*09cc*/ 	.word	0x00020b70


	//   ....[55]....
        /*09d0*/ 	.word	0x00020b90


	//----- nvinfo : EIATTR_EXIT_INSTR_OFFSETS
	.align		4
.L_592:
        /*09d4*/ 	.byte	0x04, 0x1c
        /*09d6*/ 	.short	(.L_594 - .L_593)


	//   ....[0]....
.L_593:
        /*09d8*/ 	.word	0x000006b0


	//   ....[1]....
        /*09dc*/ 	.word	0x00023330


	//   ....[2]....
        /*09e0*/ 	.word	0x00023440


	//   ....[3]....
        /*09e4*/ 	.word	0x00023460


	//   ....[4]....
        /*09e8*/ 	.word	0x00024880


	//   ....[5]....
        /*09ec*/ 	.word	0x00024910


	//----- nvinfo : EIATTR_CRS_STACK_SIZE
	.align		4
.L_594:
        /*09f0*/ 	.byte	0x04, 0x1e
        /*09f2*/ 	.short	(.L_596 - .L_595)
.L_595:
        /*09f4*/ 	.word	0x00000000


	//----- nvinfo : EIATTR_CBANK_PARAM_SIZE
	.align		4
.L_596:
        /*09f8*/ 	.byte	0x03, 0x19
        /*09fa*/ 	.short	0x01d0


	//----- nvinfo : EIATTR_PARAM_CBANK
	.align		4
        /*09fc*/ 	.byte	0x04, 0x0a
        /*09fe*/ 	.short	(.L_598 - .L_597)
	.align		4
.L_597:
        /*0a00*/ 	.word	index@(.nv.constant0._ZN5flash16flash_fwd_kernelI23Flash_fwd_kernel_traitsILi128ELi128ELi32ELi4ELb0ELb0EN7cutlass10bfloat16_tE19Flash_kernel_traitsILi128ELi128ELi32ELi4ES3_EELb1ELb1ELb0ELb1ELb0ELb0ELb0ELb1EEEvNS_16Flash_fwd_paramsE)
        /*0a04*/ 	.short	0x0210
        /*0a06*/ 	.short	0x01d0


	//----- nvinfo : EIATTR_SW_WAR
	.align		4
.L_598:
        /*0a08*/ 	.byte	0x04, 0x36
        /*0a0a*/ 	.short	(.L_600 - .L_599)
.L_599:
        /*0a0c*/ 	.word	0x00000008
.L_600:


//--------------------- .nv.info._ZN5flash16flash_fwd_kernelI23Flash_fwd_kernel_traitsILi128ELi128ELi32ELi4ELb0ELb0EN7cutlass10bfloat16_tE19Flash_kernel_traitsILi128ELi128ELi32ELi4ES3_EELb0ELb1ELb0ELb1ELb0ELb0ELb1ELb0EEEvNS_16Flash_fwd_paramsE --------------------------
	.section	.nv.info._ZN5flash16flash_fwd_kernelI23Flash_fwd_kernel_traitsILi128ELi128ELi32ELi4ELb0ELb0EN7cutlass10bfloat16_tE19Flash_kernel_traitsILi128ELi128ELi32ELi4ES3_EELb0ELb1ELb0ELb1ELb0ELb0ELb1ELb0EEEvNS_16Flash_fwd_paramsE,"",@"SHT_CUDA_INFO"
	.sectionflags	@""
	.align	4


	//----- nvinfo : EIATTR_CUDA_API_VERSION
	.align		4
        /*0000*/ 	.byte	0x04, 0x37
        /*0002*/ 	.short	(.L_602 - .L_601)
.L_601:
        /*0004*/ 	.word	0x00000082


	//----- nvinfo : EIATTR_KPARAM_INFO
	.align		4
.L_602:
        /*0008*/ 	.byte	0x04, 0x17
        /*000a*/ 	.short	(.L_604 - .L_603)
.L_603:
        /*000c*/ 	.word	0x00000000
        /*0010*/ 	.short	0x0000
        /*0012*/ 	.short	0x0000
        /*0014*/ 	.byte	0x00, 0xf0, 0x41, 0x07


	//----- nvinfo : EIATTR_SPARSE_MMA_MASK
	.align		4
.L_604:
        /*0018*/ 	.byte	0x03, 0x50
        /*001a*/ 	.short	0x0000


	//----- nvinfo : EIATTR_MAXREG_COUNT
	.align		4
        /*001c*/ 	.byte	0x03, 0x1b
        /*001e*/ 	.short	0x00ff


	//----- nvinfo : EIATTR_NUM_BARRIERS
	.align		4
        /*0020*/ 	.byte	0x02, 0x4c
        /*0022*/ 	.byte	0x01
	.zero		1


	//----- nvinfo : EIATTR_MERCURY_ISA_VERSION
	.align		4
        /*0024*/ 	.byte	0x03, 0x5f
        /*0026*/ 	.short	0x0101


	//----- nvinfo : EIATTR_COOP_GROUP_MASK_REGIDS
	.align		4
        /*0028*/ 	.byte	0x04, 0x29
        /*002a*/ 	.short	(.L_606 - .L_605)


	//   ....[0]....
.L_605:
        /*002c*/ 	.word	0xffffffff


	//   ....[1]....
        /*0030*/ 	.word	0xffffffff


	//   ....[2]....
        /*0034*/ 	.word	0xffffffff


	//   ....[3]....
        /*0038*/ 	.word	0xffffffff


	//   ....[4]....
        /*003c*/ 	.word	0xffffffff


	//   ....[5]....
        /*0040*/ 	.word	0xffffffff


	//   ....[6]....
        /*0044*/ 	.word	0xffffffff


	//   ....[7]....
        /*0048*/ 	.word	0xffffffff


	//   ....[8]....
        /*004c*/ 	.word	0xffffffff


	//   ....[9]....
        /*0050*/ 	.word	0xffffffff


	//   ....[10]....
        /*0054*/ 	.word	0xffffffff


	//   ....[11]....
        /*0058*/ 	.word	0xffffffff


	//   ....[12]....
        /*005c*/ 	.word	0xffffffff


	//   ....[13]....
        /*0060*/ 	.word	0xffffffff


	//   ....[14]....
        /*0064*/ 	.word	0xffffffff


	//   ....[15]....
        /*0068*/ 	.word	0xffffffff


	//   ....[16]....
        /*006c*/ 	.word	0xffffffff


	//   ....[17]....
        /*0070*/ 	.word	0xffffffff


	//   ....[18]....
        /*0074*/ 	.word	0xffffffff


	//   ....[19]....
        /*0078*/ 	.word	0xffffffff


	//   ....[20]....
        /*007c*/ 	.word	0xffffffff


	//   ....[21]....
        /*0080*/ 	.word	0xffffffff


	//   ....[22]....
        /*0084*/ 	.word	0xffffffff


	//   ....[23]....
        /*0088*/ 	.word	0xffffffff


	//   ....[24]....
        /*008c*/ 	.word	0xffffffff


	//   ....[25]....
        /*0090*/ 	.word	0xffffffff


	//   ....[26]....
        /*0094*/ 	.word	0xffffffff


	//   ....[27]....
        /*0098*/ 	.word	0xffffffff


	//   ....[28]....
        /*009c*/ 	.word	0xffffffff


	//   ....[29]....
        /*00a0*/ 	.word	0xffffffff


	//   ....[30]....
        /*00a4*/ 	.word	0xffffffff


	//   ....[31]....
        /*00a8*/ 	.word	0xffffffff


	//   ....[32]....
        /*00ac*/ 	.word	0xffffffff


	//   ....[33]....
        /*00b0*/ 	.word	0xffffffff


	//   ....[34]....
        /*00b4*/ 	.word	0xffffffff


	//   ....[35]....
        /*00b8*/ 	.word	0xffffffff


	//   ....[36]....
        /*00bc*/ 	.word	0xffffffff


	//   ....[37]....
        /*00c0*/ 	.word	0xffffffff


	//   ....[38]....
        /*00c4*/ 	.word	0xffffffff


	//   ....[39]....
        /*00c8*/ 	.word	0xffffffff


	//   ....[40]....
        /*00cc*/ 	.word	0xffffffff


	//   ....[41]....
        /*00d0*/ 	.word	0xffffffff


	//   ....[42]....
        /*00d4*/ 	.word	0xffffffff


	//   ....[43]....
        /*00d8*/ 	.word	0xffffffff


	//   ....[44]....
        /*00dc*/ 	.word	0xffffffff


	//   ....[45]....
        /*00e0*/ 	.word	0xffffffff


	//   ....[46]....
        /*00e4*/ 	.word	0xffffffff


	//   ....[47]....
        /*00e8*/ 	.word	0xffffffff


	//   ....[48]....
        /*00ec*/ 	.word	0xffffffff


	//   ....[49]....
        /*00f0*/ 	.word	0xffffffff


	//   ....[50]....
        /*00f4*/ 	.word	0xffffffff


	//   ....[51]....
        /*00f8*/ 	.word	0xffffffff


	//   ....[52]....
        /*00fc*/ 	.word	0xffffffff


	//   ....[53]....
        /*0100*/ 	.word	0xffffffff


	//   ....[54]....
        /*0104*/ 	.word	0xffffffff


	//   ....[55]....
        /*0108*/ 	.word	0xffffffff


	//----- nvinfo : EIATTR_COOP_GROUP_INSTR_OFFSETS
	.align		4
.L_606:
        /*010c*/ 	.byte	0x04, 0x28
        /*010e*/ 	.short	(.L_608 - .L_607)


	//   ....[0]....
.L_607:
        /*0110*/ 	.word	0x00004190


	//   ....[1]....
        /*0114*/ 	.word	0x00004210


	//   ....[2]....
        /*0118*/ 	.word	0x00004280


	//   ....[3]....
        /*011c*/ 	.word	0x000042b0


	//   ....[4]....
        /*0120*/ 	.word	0x000042d0


	//   ....[5]....
        /*0124*/ 	.word	0x00004330


	//   ....[6]....
        /*0128*/ 	.word	0x00004370


	//   ....[7]....
        /*012c*/ 	.word	0x000043d0


	//   ....[8]....
        /*0130*/ 	.word	0x000068d0


	//   ....[9]....
        /*0134*/ 	.word	0x000069d0


	//   ....[10]....
        /*0138*/ 	.word	0x000069f0


	//   ....[11]....
        /*013c*/ 	.word	0x00006a00


	//   ....[12]....
        /*0140*/ 	.word	0x00006a10


	//   ....[13]....
        /*0144*/ 	.word	0x00006a40


	//   ....[14]....
        /*0148*/ 	.word	0x00006a60


	//   ....[15]....
        /*014c*/ 	.word	0x00006a80


	//   ....[16]....
        /*0150*/ 	.word	0x00009930


	//   ....[17]....
        /*0154*/ 	.word	0x000099c0


	//   ....[18]....
        /*0158*/ 	.word	0x00009a00


	//   ....[19]....
        /*015c*/ 	.word	0x00009a20


	//   ....[20]....
        /*0160*/ 	.word	0x00009a70


	//   ....[21]....
        /*0164*/ 	.word	0x00009ab0


	//   ....[22]....
        /*0168*/ 	.word	0x00009ad0


	//   ....[23]....
        /*016c*/ 	.word	0x00009c30


	//   ....[24]....
        /*0170*/ 	.word	0x0000c9a0


	//   ....[25]....
        /*0174*/ 	.word	0x0000caa0


	//   ....[26]....
        /*0178*/ 	.word	0x0000cac0


	//   ....[27]....
        /*017c*/ 	.word	0x0000cad0


	//   ....[28]....
        /*0180*/ 	.word	0x0000cae0


	//   ....[29]....
        /*0184*/ 	.word	0x0000cb10


	//   ....[30]....
        /*0188*/ 	.word	0x0000cb30


	//   ....[31]....
        /*018c*/ 	.word	0x0000cb50


	//   ....[32]....
        /*0190*/ 	.word	0x0000fa10


	//   ....[33]....
        /*0194*/ 	.word	0x0000fb20


	//   ....[34]....
        /*0198*/ 	.word	0x0000fb30


	//   ....[35]....
        /*019c*/ 	.word	0x0000fb40


	//   ....[36]....
        /*01a0*/ 	.word	0x0000fb50


	//   ....[37]....
        /*01a4*/ 	.word	0x0000fb80


	//   ....[38]....
        /*01a8*/ 	.word	0x0000fba0


	//   ....[39]....
        /*01ac*/ 	.word	0x0000fbc0


	//   ....[40]....
        /*01b0*/ 	.word	0x000127f0


	//   ....[41]....
        /*01b4*/ 	.word	0x00012830


	//   ....[42]....
        /*01b8*/ 	.word	0x00012880


	//   ....[43]....
        /*01bc*/ 	.word	0x00012890


	//   ....[44]....
        /*01c0*/ 	.word	0x00012910


	//   ....[45]....
        /*01c4*/ 	.word	0x00012920


	//   ....[46]....
        /*01c8*/ 	.word	0x00012930


	//   ....[47]....
        /*01cc*/ 	.word	0x00012940


	//   ....[48]....
        /*01d0*/ 	.word	0x00013fd0


	//   ....[49]....
        /*01d4*/ 	.word	0x00014010


	//   ....[50]....
        /*01d8*/ 	.word	0x00014020


	//   ....[51]....
        /*01dc*/ 	.word	0x00014030


	//   ....[52]....
        /*01e0*/ 	.word	0x000140d0


	//   ....[53]....
        /*01e4*/ 	.word	0x000140f0


	//   ....[54]....
        /*01e8*/ 	.word	0x00014110


	//   ....[55]....
        /*01ec*/ 	.word	0x00014120


	//----- nvinfo : EIATTR_EXIT_INSTR_OFFSETS
	.align		4
.L_608:
        /*01f0*/ 	.byte	0x04, 0x1c
        /*01f2*/ 	.short	(.L_610 - .L_609)


	//   ....[0]....
.L_609:
        /*01f4*/ 	.word	0x000004b0


	//   ....[1]....
        /*01f8*/ 	.word	0x000167f0


	//   ....[2]....
        /*01fc*/ 	.word	0x00016900


	//   ....[3]....
        /*0200*/ 	.word	0x00016920


	//   ....[4]....
        /*0204*/ 	.word	0x00017d20


	//   ....[5]....
        /*0208*/ 	.word	0x00017db0


	//----- nvinfo : EIATTR_CRS_STACK_SIZE
	.align		4
.L_610:
        /*020c*/ 	.byte	0x04, 0x1e
        /*020e*/ 	.short	(.L_612 - .L_611)
.L_611:
        /*0210*/ 	.word	0x00000000


	//----- nvinfo : EIATTR_CBANK_PARAM_SIZE
	.align		4
.L_612:
        /*0214*/ 	.byte	0x03, 0x19
        /*0216*/ 	.short	0x01d0


	//----- nvinfo : EIATTR_PARAM_CBANK
	.align		4
        /*0218*/ 	.byte	0x04, 0x0a
        /*021a*/ 	.short	(.L_614 - .L_613)
	.align		4
.L_613:
        /*021c*/ 	.word	index@(.nv.constant0._ZN5flash16flash_fwd_kernelI23Flash_fwd_kernel_traitsILi128ELi128ELi32ELi4ELb0ELb0EN7cutlass10bfloat16_tE19Flash_kernel_traitsILi128ELi128ELi32ELi4ES3_EELb0ELb1ELb0ELb1ELb0ELb0ELb1ELb0EEEvNS_16Flash_fwd_paramsE)
        /*0220*/ 	.short	0x0210
        /*0222*/ 	.short	0x01d0


	//----- nvinfo : EIATTR_SW_WAR
	.align		4
.L_614:
        /*0224*/ 	.byte	0x04, 0x36
        /*0226*/ 	.short	(.L_616 - .L_615)
.L_615:
        /*0228*/ 	.word	0x00000008
.L_616:


//--------------------- .nv.callgraph             --------------------------
	.section	.nv.callgraph,"",@"SHT_CUDA_CALLGRAPH"
	.align	4
	.sectionentsize	8
	.align		4
        /*0000*/ 	.word	0x00000000
	.align		4
        /*0004*/ 	.word	0xffffffff
	.align		4
        /*0008*/ 	.word	0x00000000
	.align		4
        /*000c*/ 	.word	0xfffffffe
	.align		4
        /*0010*/ 	.word	0x00000000
	.align		4
        /*0014*/ 	.word	0xfffffffd
	.align		4
        /*0018*/ 	.word	0x00000000
	.align		4
        /*001c*/ 	.word	0xfffffffc


//--------------------- .nv.constant4             --------------------------
	.section	.nv.constant4,"a",@progbits
	.align	8
	.align		8
.nv.constant4:
        /*0000*/ 	.dword	_ZN73_INTERNAL_82ef1d61_37_flash_fwd_hdim128_bf16_causal_sm80_cu_0106449f_28784cuda3std3__45__cpo5beginE
	.align		8
        /*0008*/ 	.dword	_ZN73_INTERNAL_82ef1d61_37_flash_fwd_hdim128_bf16_causal_sm80_cu_0106449f_28784cuda3std3__45__cpo3endE
	.align		8
        /*0010*/ 	.dword	_ZN73_INTERNAL_82ef1d61_37_flash_fwd_hdim128_bf16_causal_sm80_cu_0106449f_28784cuda3std3__45__cpo6cbeginE
	.align		8
        /*0018*/ 	.dword	_ZN73_INTERNAL_82ef1d61_37_flash_fwd_hdim128_bf16_causal_sm80_cu_0106449f_28784cuda3std3__45__cpo4cendE
	.align		8
        /*0020*/ 	.dword	_ZN73_INTERNAL_82ef1d61_37_flash_fwd_hdim128_bf16_causal_sm80_cu_0106449f_28784cuda3std3__475_GLOBAL__N__82ef1d61_37_flash_fwd_hdim128_bf16_causal_sm80_cu_0106449f_28786ignoreE
	.align		8
        /*0028*/ 	.dword	_ZN73_INTERNAL_82ef1d61_37_flash_fwd_hdim128_bf16_causal_sm80_cu_0106449f_28784cuda3std3__419piecewise_constructE
	.align		8
        /*0030*/ 	.dword	_ZN73_INTERNAL_82ef1d61_37_flash_fwd_hdim128_bf16_causal_sm80_cu_0106449f_28784cuda3std3__48in_placeE
	.align		8
        /*0038*/ 	.dword	_ZN73_INTERNAL_82ef1d61_37_flash_fwd_hdim128_bf16_causal_sm80_cu_0106449f_28784cuda3std6ranges3__45__cpo4swapE
	.align		8
        /*0040*/ 	.dword	_ZN73_INTERNAL_82ef1d61_37_flash_fwd_hdim128_bf16_causal_sm80_cu_0106449f_28784cuda3std6ranges3__45__cpo9iter_moveE
	.align		8
        /*0048*/ 	.dword	_ZN73_INTERNAL_82ef1d61_37_flash_fwd_hdim128_bf16_causal_sm80_cu_0106449f_28784cute7productE
	.align		8
        /*0050*/ 	.dword	_ZN73_INTERNAL_82ef1d61_37_flash_fwd_hdim128_bf16_causal_sm80_cu_0106449f_28784cute1_E


//--------------------- .text._ZN5flash16flash_fwd_kernelI23Flash_fwd_kernel_traitsILi128ELi128ELi64ELi4ELb0ELb0EN7cutlass10bfloat16_tE19Flash_kernel_traitsILi128ELi128ELi64ELi4ES3_EELb0ELb1ELb0ELb0ELb1ELb1ELb0ELb0EEEvNS_16Flash_fwd_paramsE --------------------------
	.section	.text._ZN5flash16flash_fwd_kernelI23Flash_fwd_kernel_traitsILi128ELi128ELi64ELi4ELb0ELb0EN7cutlass10bfloat16_tE19Flash_kernel_traitsILi128ELi128ELi64ELi4ES3_EELb0ELb1ELb0ELb0ELb1ELb1ELb0ELb0EEEvNS_16Flash_fwd_paramsE,"ax",@progbits
	.align	128
        .global         _ZN5flash16flash_fwd_kernelI23Flash_fwd_kernel_traitsILi128ELi128ELi64ELi4ELb0ELb0EN7cutlass10bfloat16_tE19Flash_kernel_traitsILi128ELi128ELi64ELi4ES3_EELb0ELb1ELb0ELb0ELb1ELb1ELb0ELb0EEEvNS_16Flash_fwd_paramsE
        .type           _ZN5flash16flash_fwd_kernelI23Flash_fwd_kernel_traitsILi128ELi128ELi64ELi4ELb0ELb0EN7cutlass10bfloat16_tE19Flash_kernel_traitsILi128ELi128ELi64ELi4ES3_EELb0ELb1ELb0ELb0ELb1ELb1ELb0ELb0EEEvNS_16Flash_fwd_paramsE,@function
        .size           _ZN5flash16flash_fwd_kernelI23Flash_fwd_kernel_traitsILi128ELi128ELi64ELi4ELb0ELb0EN7cutlass10bfloat16_tE19Flash_kernel_traitsILi128ELi128ELi64ELi4ES3_EELb0ELb1ELb0ELb0ELb1ELb1ELb0ELb0EEEvNS_16Flash_fwd_paramsE,(.L_x_1737 - _ZN5flash16flash_fwd_kernelI23Flash_fwd_kernel_traitsILi128ELi128ELi64ELi4ELb0ELb0EN7cutlass10bfloat16_tE19Flash_kernel_traitsILi128ELi128ELi64ELi4ES3_EELb0ELb1ELb0ELb0ELb1ELb1ELb0ELb0EEEvNS_16Flash_fwd_paramsE)
        .other          _ZN5flash16flash_fwd_kernelI23Flash_fwd_kernel_traitsILi128ELi128ELi64ELi4ELb0ELb0EN7cutlass10bfloat16_tE19Flash_kernel_traitsILi128ELi128ELi64ELi4ES3_EELb0ELb1ELb0ELb0ELb1ELb1ELb0ELb0EEEvNS_16Flash_fwd_paramsE,@"STO_CUDA_ENTRY STV_DEFAULT"
_ZN5flash16flash_fwd_kernelI23Flash_fwd_kernel_traitsILi128ELi128ELi64ELi4ELb0ELb0EN7cutlass10bfloat16_tE19Flash_kernel_traitsILi128ELi128ELi64ELi4ES3_EELb0ELb1ELb0ELb0ELb1ELb1ELb0ELb0EEEvNS_16Flash_fwd_paramsE:
.text._ZN5flash16flash_fwd_kernelI23Flash_fwd_kernel_traitsILi128ELi128ELi64ELi4ELb0ELb0EN7cutlass10bfloat16_tE19Flash_kernel_traitsILi128ELi128ELi64ELi4ES3_EELb0ELb1ELb0ELb0ELb1ELb1ELb0ELb0EEEvNS_16Flash_fwd_paramsE:
[----:B------:R-:W1:Y:S08]  /*0000*/  LDC R1, c[0x0][0x28] ;  /* 0x00000a00ff017b82 */ /* 0x000e700000000800 */
[----:B------:R-:W2:Y:S01]  /*0010*/  LDC.64 R4, c[0x0][0x300] ;  /* 0x0000c000ff047b82 */ /* 0x000ea20000000a00 */
[----:B------:R-:W3:Y:S01]  /*0020*/  S2R R28, SR_CTAID.Y ;  /* 0x00000000001c7919 */ /* 0x000ee20000002600 */
[----:B------:R-:W-:Y:S01]  /*0030*/  IMAD.MOV.U32 R9, RZ, RZ, RZ ;  /* 0x000000ffff097224 */ /* 0x000fe200078e00ff */
[----:B------:R-:W-:Y:S01]  /*0040*/  ULDC.64 UR20, c[0x0][0x208] ;  /* 0x0000820000147ab9 */ /* 0x000fe20000000a00 */
[----:B------:R-:W-:Y:S01]  /*0050*/  ULDC UR17, c[0x0][0x2c4] ;  /* 0x0000b10000117ab9 */ /* 0x000fe20000000800 */
[----:B-1----:R-:W-:-:S03]  /*0060*/  VIADD R1, R1, 0xffffff80 ;  /* 0xffffff8001017836 */ /* 0x002fc60000000000 */
[----:B------:R-:W1:Y:S01]  /*0070*/  LDC.64 R2, c[0x0][0x308] ;  /* 0x0000c200ff027b82 */ /* 0x000e620000000a00 */
[----:B--2---:R-:W-:-:S04]  /*0080*/  ISETP.NE.U32.AND P0, PT, R4, RZ, PT ;  /* 0x000000ff0400720c */ /* 0x004fc80003f05070 */
[----:B------:R-:W-:Y:S02]  /*0090*/  ISETP.NE.AND.EX P0, PT, R5, RZ, PT, P0 ;  /* 0x000000ff0500720c */ /* 0x000fe40003f05300 */
[----:B-1----:R-:W-:-:S04]  /*00a0*/  ISETP.NE.U32.AND P2, PT, R2, RZ, PT ;  /* 0x000000ff0200720c */ /* 0x002fc80003f45070 */
[----:B------:R-:W-:-:S07]  /*00b0*/  ISETP.NE.AND.EX P2, PT, R3, RZ, PT, P2 ;  /* 0x000000ff0300720c */ /* 0x000fce0003f45320 */
[----:B------:R-:W3:Y:S08]  /*00c0*/  @P0 LDC.64 R2, c[0x0][0x300] ;  /* 0x0000c000ff020b82 */ /* 0x000ef00000000a00 */
[----:B------:R-:W1:Y:S01]  /*00d0*/  @P2 LDC.64 R6, c[0x0][0x308] ;  /* 0x0000c200ff062b82 */ /* 0x000e620000000a00 */
[----:B---3--:R-:W-:-:S05]  /*00e0*/  @P0 IMAD.WIDE R4, R28, 0x4, R2 ;  /* 0x000000041c040825 */ /* 0x008fca00078e0202 */
[----:B------:R2:W3:Y:S01]  /*00f0*/  @P0 LDG.E R9, desc[UR20][R4.64] ;  /* 0x0000001404090981 */ /* 0x0004e2000c1e1900 */
[----:B-1----:R-:W-:-:S05]  /*0100*/  @P2 IMAD.WIDE R2, R28, 0x4, R6 ;  /* 0x000000041c022825 */ /* 0x002fca00078e0206 */
[----:B------:R-:W3:Y:S01]  /*0110*/  @P2 LDG.E R0, desc[UR20][R2.64] ;  /* 0x0000001402002981 */ /* 0x000ee2000c1e1900 */
[----:B------:R-:W1:Y:S01]  /*0120*/  S2R R31, SR_CTAID.X ;  /* 0x00000000001f7919 */ /* 0x000e620000002500 */
[----:B--2---:R-:W2:Y:S08]  /*0130*/  @!P2 LDC.64 R4, c[0x0][0x2c8] ;  /* 0x0000b200ff04ab82 */ /* 0x004eb00000000a00 */
[----:B------:R-:W4:Y:S01]  /*0140*/  @!P2 LDC.64 R2, c[0x0][0x318] ;  /* 0x0000c600ff02ab82 */ /* 0x000f220000000a00 */
[----:B-1----:R-:W-:-:S05]  /*0150*/  IMAD.SHL.U32 R159, R31, 0x80, RZ ;  /* 0x000000801f9f7824 */ /* 0x002fca00078e00ff */
[----:B------:R-:W-:Y:S02]  /*0160*/  ISETP.GE.AND P1, PT, R159, UR17, PT ;  /* 0x000000119f007c0c */ /* 0x000fe4000bf26270 */
[----:B----4-:R-:W-:-:S04]  /*0170*/  @!P2 ISETP.NE.U32.AND P0, PT, R2, RZ, PT ;  /* 0x000000ff0200a20c */ /* 0x010fc80003f05070 */
[----:B------:R-:W-:Y:S01]  /*0180*/  @!P2 ISETP.NE.AND.EX P0, PT, R3, RZ, PT, P0 ;  /* 0x000000ff0300a20c */ /* 0x000fe20003f05300 */
[----:B---3--:R-:W-:-:S03]  /*0190*/  @P2 IMAD.IADD R116, R0, 0x1, -R9 ;  /* 0x0000000100742824 */ /* 0x008fc600078e0a09 */
[----:B--2---:R-:W-:-:S03]  /*01a0*/  @!P2 SEL R0, R5, RZ, P0 ;  /* 0x000000ff0500a207 */ /* 0x004fc60000000000 */
[----:B------:R-:W-:Y:S06]  /*01b0*/  @P1 EXIT ;  /* 0x000000000000194d */ /* 0x000fec0003800000 */
[----:B------:R-:W-:Y:S01]  /*01c0*/  VIADD R2, R159, 0xbf ;  /* 0x000000bf9f027836 */ /* 0x000fe20000000000 */
[----:B------:R-:W-:Y:S01]  /*01d0*/  @!P2 IADD3 R116, R0, R4, -R9 ;  /* 0x000000040074a210 */ /* 0x000fe20007ffe809 */
[----:B------:R-:W-:Y:S01]  /*01e0*/  ULDC UR16, c[0x0][0x398] ;  /* 0x0000e60000107ab9 */ /* 0x000fe20000000800 */
[----:B------:R-:W1:Y:S02]  /*01f0*/  S2R R29, SR_CTAID.Z ;  /* 0x00000000001d7919 */ /* 0x000e640000002700 */
[C---:B------:R-:W-:Y:S01]  /*0200*/  IADD3 R0, R116.reuse, -UR17, R2 ;  /* 0x8000001174007c10 */ /* 0x040fe2000fffe002 */
[----:B------:R-:W-:Y:S01]  /*0210*/  VIADD R2, R116, 0x3f ;  /* 0x0000003f74027836 */ /* 0x000fe20000000000 */
[----:B------:R-:W2:Y:S03]  /*0220*/  S2R R157, SR_TID.X ;  /* 0x00000000009d7919 */ /* 0x000ea60000002100 */
[----:B------:R-:W-:Y:S01]  /*0230*/  VIADD R3, R0, UR16 ;  /* 0x0000001000037c36 */ /* 0x000fe20008000000 */
[----:B------:R-:W-:-:S04]  /*0240*/  SHF.R.S32.HI R0, RZ, 0x1f, R2 ;  /* 0x0000001fff007819 */ /* 0x000fc80000011402 */
[----:B------:R-:W-:Y:S02]  /*0250*/  SHF.R.S32.HI R4, RZ, 0x1f, R3 ;  /* 0x0000001fff047819 */ /* 0x000fe40000011403 */
[----:B------:R-:W-:Y:S02]  /*0260*/  LEA.HI R0, R0, R2, RZ, 0x6 ;  /* 0x0000000200007211 */ /* 0x000fe400078f30ff */
[----:B------:R-:W-:Y:S02]  /*0270*/  LEA.HI R2, R4, R3, RZ, 0x6 ;  /* 0x0000000304027211 */ /* 0x000fe400078f30ff */
[----:B------:R-:W-:Y:S02]  /*0280*/  SHF.R.S32.HI R0, RZ, 0x6, R0 ;  /* 0x00000006ff007819 */ /* 0x000fe40000011400 */
[----:B------:R-:W-:-:S04]  /*0290*/  SHF.R.S32.HI R2, RZ, 0x6, R2 ;  /* 0x00000006ff027819 */ /* 0x000fc80000011402 */
[----:B------:R-:W-:-:S04]  /*02a0*/  VIMNMX R162, R0, R2, PT ;  /* 0x0000000200a27248 */ /* 0x000fc80003fe0100 */
[----:B------:R-:W-:Y:S01]  /*02b0*/  ISETP.GE.AND P0, PT, R162, 0x1, PT ;  /* 0x00000001a200780c */ /* 0x000fe20003f06270 */
[----:B------:R3:W-:-:S12]  /*02c0*/  STL [R1+0xc], R162 ;  /* 0x00000ca201007387 */ /* 0x0007d80000100800 */
[----:B-12---:R-:W-:Y:S05]  /*02d0*/  @!P0 BRA `(.L_x_0) ;  /* 0x0000010000608947 */ /* 0x006fea0003800000 */
[----:B------:R-:W1:Y:S01]  /*02e0*/  LDC R30, c[0x0][0x278] ;  /* 0x00009e00ff1e7b82 */ /* 0x000e620000000800 */
[----:B------:R-:W-:Y:S01]  /*02f0*/  SHF.R.S32.HI R24, RZ, 0x1f, R157 ;  /* 0x0000001fff187819 */ /* 0x000fe2000001149d */
[----:B------:R-:W-:Y:S01]  /*0300*/  ULDC.64 UR10, c[0x0][0x248] ;  /* 0x00009200000a7ab9 */ /* 0x000fe20000000a00 */
[----:B------:R-:W-:Y:S01]  /*0310*/  VIADD R119, R162, 0xffffffff ;  /* 0xffffffffa2777836 */ /* 0x000fe20000000000 */
[----:B------:R-:W-:Y:S01]  /*0320*/  USHF.L.U64.HI UR18, UR10, 0x6, UR11 ;  /* 0x000000060a127899 */ /* 0x000fe2000801020b */
[CC--:B------:R-:W-:Y:S01]  /*0330*/  LEA.HI R22, R24.reuse, R157.reuse, RZ, 0x3 ;  /* 0x0000009d18167211 */ /* 0x0c0fe200078f18ff */
[----:B------:R-:W-:Y:S01]  /*0340*/  USHF.L.U32 UR19, UR10, 0x6, URZ ;  /* 0x000000060a137899 */ /* 0x000fe2000800063f */
[-C--:B------:R-:W-:Y:S01]  /*0350*/  LEA.HI R12, R24, R157.reuse, RZ, 0x4 ;  /* 0x0000009d180c7211 */ /* 0x080fe200078f20ff */
[----:B------:R-:W-:Y:S01]  /*0360*/  ULDC.64 UR12, c[0x0][0x250] ;  /* 0x00009400000c7ab9 */ /* 0x000fe20000000a00 */
[----:B------:R-:W-:Y:S01]  /*0370*/  SHF.R.S32.HI R4, RZ, 0x3, R22 ;  /* 0x00000003ff047819 */ /* 0x000fe20000011416 */
[----:B------:R-:W-:Y:S01]  /*0380*/  IMAD R5, R119, UR18, RZ ;  /* 0x0000001277057c24 */ /* 0x000fe2000f8e02ff */
[----:B------:R-:W-:Y:S01]  /*0390*/  LOP3.LUT R2, R22, 0xfffffff8, RZ, 0xc0, !PT ;  /* 0xfffffff816027812 */ /* 0x000fe200078ec0ff */
[----:B------:R-:W-:Y:S01]  /*03a0*/  USHF.L.U64.HI UR14, UR12, 0x6, UR13 ;  /* 0x000000060c0e7899 */ /* 0x000fe2000801020d */
[----:B------:R-:W-:Y:S01]  /*03b0*/  SHF.R.S32.HI R8, RZ, 0x1f, R119 ;  /* 0x0000001fff087819 */ /* 0x000fe20000011477 */
[----:B------:R-:W-:Y:S01]  /*03c0*/  USHF.L.U32 UR15, UR12, 0x6, URZ ;  /* 0x000000060c0f7899 */ /* 0x000fe2000800063f */
[----:B------:R-:W-:Y:S01]  /*03d0*/  SHF.R.S32.HI R10, RZ, 0x4, R12 ;  /* 0x00000004ff0a7819 */ /* 0x000fe2000001140c */
[----:B------:R-:W-:Y:S01]  /*03e0*/  IMAD.IADD R25, R157, 0x1, -R2 ;  /* 0x000000019d197824 */ /* 0x000fe200078e0a02 */
[----:B------:R-:W-:Y:S01]  /*03f0*/  SHF.R.S32.HI R17, RZ, 0x1f, R28 ;  /* 0x0000001fff117819 */ /* 0x000fe2000001141c */
[----:B------:R-:W-:Y:S01]  /*0400*/  IMAD R21, R8, UR19, R5 ;  /* 0x0000001308157c24 */ /* 0x000fe2000f8e0205 */
[----:B------:R-:W-:Y:S01]  /*0410*/  LEA.HI R5, R24, R157, RZ, 0x6 ;  /* 0x0000009d18057211 */ /* 0x000fe200078f30ff */
[----:B------:R-:W-:Y:S01]  /*0420*/  IMAD.SHL.U32 R2, R25, 0x8, RZ ;  /* 0x0000000819027824 */ /* 0x000fe200078e00ff */
[C---:B------:R-:W-:Y:S01]  /*0430*/  LEA.HI R11, R12.reuse, R10, RZ, 0x1 ;  /* 0x0000000a0c0b7211 */ /* 0x040fe200078f08ff */
[----:B------:R-:W-:Y:S01]  /*0440*/  IMAD R3, R119, UR14, RZ ;  /* 0x0000000e77037c24 */ /* 0x000fe2000f8e02ff */
[----:B------:R-:W-:Y:S01]  /*0450*/  LOP3.LUT R12, R12, 0xfffffff0, RZ, 0xc0, !PT ;  /* 0xfffffff00c0c7812 */ /* 0x000fe200078ec0ff */
[----:B------:R-:W-:Y:S01]  /*0460*/  IMAD.SHL.U32 R5, R5, 0x8, RZ ;  /* 0x0000000805057824 */ /* 0x000fe200078e00ff */
[----:B-1----:R-:W-:Y:S01]  /*0470*/  IABS R0, R30 ;  /* 0x0000001e00007213 */ /* 0x002fe20000000000 */
[----:B------:R-:W-:Y:S01]  /*0480*/  IMAD R23, R8, UR15, R3 ;  /* 0x0000000f08177c24 */ /* 0x000fe2000f8e0203 */
[----:B------:R-:W-:Y:S01]  /*0490*/  LOP3.LUT R3, R11, 0xfffffffe, RZ, 0xc0, !PT ;  /* 0xfffffffe0b037812 */ /* 0x000fe200078ec0ff */
[----:B------:R-:W-:Y:S01]  /*04a0*/  IMAD.IADD R12, R157, 0x1, -R12 ;  /* 0x000000019d0c7824 */ /* 0x000fe200078e0a0c */
[----:B------:R-:W-:Y:S01]  /*04b0*/  IADD3 R8, P0, R4, R9, RZ ;  /* 0x0000000904087210 */ /* 0x000fe20007f1e0ff */
[----:B------:R-:W-:Y:S01]  /*04c0*/  IMAD.MOV.U32 R27, RZ, RZ, R0 ;  /* 0x000000ffff1b7224 */ /* 0x000fe200078e0000 */
[----:B------:R-:W-:Y:S01]  /*04d0*/  ULDC.64 UR4, c[0x0][0x228] ;  /* 0x00008a0000047ab9 */ /* 0x000fe20000000a00 */
[----:B------:R-:W-:Y:S01]  /*04e0*/  IMAD.IADD R20, R10, 0x1, -R3 ;  /* 0x000000010a147824 */ /* 0x000fe200078e0a03 */
[----:B------:R-:W-:Y:S01]  /*04f0*/  SHF.R.S32.HI R3, RZ, 0x1f, R2 ;  /* 0x0000001fff037819 */ /* 0x000fe20000011402 */
[----:B------:R-:W1:Y:S01]  /*0500*/  I2F.RP R0, R27 ;  /* 0x0000001b00007306 */ /* 0x000e620000209400 */
[----:B------:R-:W-:Y:S01]  /*0510*/  IMAD R15, R17, UR4, RZ ;  /* 0x00000004110f7c24 */ /* 0x000fe2000f8e02ff */
[----:B------:R-:W-:Y:S01]  /*0520*/  SHF.R.S32.HI R10, RZ, 0x1f, R12 ;  /* 0x0000001fff0a7819 */ /* 0x000fe2000001140c */
[----:B------:R-:W-:Y:S01]  /*0530*/  ULDC.64 UR8, c[0x0][0x258] ;  /* 0x0000960000087ab9 */ /* 0x000fe20000000a00 */
[----:B------:R-:W-:Y:S01]  /*0540*/  IABS R18, R29 ;  /* 0x0000001d00127213 */ /* 0x000fe20000000000 */
[----:B------:R-:W-:Y:S01]  /*0550*/  IMAD R15, R28, UR5, R15 ;  /* 0x000000051c0f7c24 */ /* 0x000fe2000f8e020f */
[----:B------:R-:W-:Y:S01]  /*0560*/  LEA.HI R19, R10, R12, RZ, 0x3 ;  /* 0x0000000c0a137211 */ /* 0x000fe200078f18ff */
[----:B------:R-:W-:Y:S01]  /*0570*/  IMAD.WIDE.U32 R10, R8, UR10, R2 ;  /* 0x0000000a080a7c25 */ /* 0x000fe2000f8e0002 */
[----:B------:R-:W-:Y:S01]  /*0580*/  ULDC.64 UR6, c[0x0][0x230] ;  /* 0x00008c0000067ab9 */ /* 0x000fe20000000a00 */
[----:B------:R-:W-:Y:S01]  /*0590*/  ISETP.NE.AND P2, PT, R30, RZ, PT ;  /* 0x000000ff1e00720c */ /* 0x000fe20003f45270 */
[----:B------:R-:W-:Y:S01]  /*05a0*/  USHF.L.U32 UR23, UR10, 0x5, URZ ;  /* 0x000000050a177899 */ /* 0x000fe2000800063f */
[----:B------:R-:W-:Y:S01]  /*05b0*/  LEA.HI R158, R24, R157, RZ, 0x5 ;  /* 0x0000009d189e7211 */ /* 0x000fe200078f28ff */
[----:B------:R-:W-:Y:S01]  /*05c0*/  USHF.L.U32 UR24, UR12, 0x5, URZ ;  /* 0x000000050c187899 */ /* 0x000fe2000800063f */
[----:B------:R-:W-:Y:S01]  /*05d0*/  IMAD.MOV.U32 R163, RZ, RZ, R119 ;  /* 0x000000ffffa37224 */ /* 0x000fe200078e0077 */
[----:B-1----:R-:W1:Y:S01]  /*05e0*/  MUFU.RCP R0, R0 ;  /* 0x0000000000007308 */ /* 0x002e620000001000 */
[----:B------:R-:W-:Y:S01]  /*05f0*/  SHF.R.S32.HI R156, RZ, 0x5, R158 ;  /* 0x00000005ff9c7819 */ /* 0x000fe2000001149e */
[----:B-1----:R-:W-:-:S02]  /*0600*/  VIADD R6, R0, 0xffffffe ;  /* 0x0ffffffe00067836 */ /* 0x002fc40000000000 */
[----:B------:R-:W-:-:S04]  /*0610*/  IMAD.SHL.U32 R0, R4, 0x40, RZ ;  /* 0x0000004004007824 */ /* 0x000fc800078e00ff */
[----:B------:R1:W2:Y:S01]  /*0620*/  F2I.FTZ.U32.TRUNC.NTZ R7, R6 ;  /* 0x0000000600077305 */ /* 0x0002a2000021f000 */
[----:B------:R-:W-:-:S04]  /*0630*/  LOP3.LUT R0, R0, 0x1c0, RZ, 0xc0, !PT ;  /* 0x000001c000007812 */ /* 0x000fc800078ec0ff */
[----:B-1----:R-:W-:Y:S02]  /*0640*/  SHF.R.U32.HI R6, RZ, 0x3, R0 ;  /* 0x00000003ff067819 */ /* 0x002fe40000011600 */
[----:B------:R-:W-:-:S04]  /*0650*/  LOP3.LUT R0, R0, 0x38, R2, 0xf8, !PT ;  /* 0x0000003800007812 */ /* 0x000fc800078ef802 */
[----:B------:R-:W-:Y:S01]  /*0660*/  LOP3.LUT R6, R0, R6, RZ, 0x3c, !PT ;  /* 0x0000000600067212 */ /* 0x000fe200078e3cff */
[----:B--2---:R-:W-:-:S03]  /*0670*/  IMAD.MOV R0, RZ, RZ, -R7 ;  /* 0x000000ffff007224 */ /* 0x004fc600078e0a07 */
[----:B------:R-:W-:Y:S01]  /*0680*/  LOP3.LUT R247, R6, 0x7ffffe00, R5, 0xf8, !PT ;  /* 0x7ffffe0006f77812 */ /* 0x000fe200078ef805 */
[----:B------:R-:W-:Y:S01]  /*0690*/  IMAD R0, R0, R27, RZ ;  /* 0x0000001b00007224 */ /* 0x000fe200078e02ff */
[----:B------:R-:W-:Y:S01]  /*06a0*/  SHF.R.S32.HI R5, RZ, 0x1f, R4 ;  /* 0x0000001fff057819 */ /* 0x000fe20000011404 */
[----:B------:R-:W-:-:S04]  /*06b0*/  IMAD.MOV.U32 R6, RZ, RZ, RZ ;  /* 0x000000ffff067224 */ /* 0x000fc800078e00ff */
[----:B------:R-:W-:Y:S01]  /*06c0*/  IMAD.HI.U32 R16, R7, R0, R6 ;  /* 0x0000000007107227 */ /* 0x000fe200078e0006 */
[----:B------:R-:W-:-:S03]  /*06d0*/  LEA.HI.X.SX32 R0, R9, R5, 0x1, P0 ;  /* 0x0000000509007211 */ /* 0x000fc600000f0eff */
[----:B------:R-:W-:Y:S01]  /*06e0*/  IMAD.WIDE.U32 R6, R28, UR4, R2 ;  /* 0x000000041c067c25 */ /* 0x000fe2000f8e0002 */
[----:B------:R-:W-:-:S03]  /*06f0*/  ULDC.64 UR4, c[0x0][0x238] ;  /* 0x00008e0000047ab9 */ /* 0x000fc60000000a00 */
[C---:B------:R-:W-:Y:S02]  /*0700*/  IMAD R9, R0.reuse, UR10, RZ ;  /* 0x0000000a00097c24 */ /* 0x040fe4000f8e02ff */
[----:B------:R-:W-:Y:S02]  /*0710*/  IMAD R0, R0, UR12, RZ ;  /* 0x0000000c00007c24 */ /* 0x000fe4000f8e02ff */
[C---:B------:R-:W-:Y:S02]  /*0720*/  IMAD R13, R8.reuse, UR11, R9 ;  /* 0x0000000b080d7c24 */ /* 0x040fe4000f8e0209 */
[C---:B------:R-:W-:Y:S01]  /*0730*/  IMAD R14, R8.reuse, UR13, R0 ;  /* 0x0000000d080e7c24 */ /* 0x040fe2000f8e0200 */
[----:B------:R-:W-:Y:S01]  /*0740*/  LOP3.LUT R0, R19, 0xfffffff8, RZ, 0xc0, !PT ;  /* 0xfffffff813007812 */ /* 0x000fe200078ec0ff */
[----:B------:R-:W-:Y:S01]  /*0750*/  IMAD.WIDE.U32 R8, R8, UR12, R2 ;  /* 0x0000000c08087c25 */ /* 0x000fe2000f8e0002 */
[----:B------:R-:W-:-:S03]  /*0760*/  USHF.L.U64.HI UR12, UR12, 0x5, UR13 ;  /* 0x000000050c0c7899 */ /* 0x000fc6000801020d */
[----:B------:R-:W-:Y:S02]  /*0770*/  IMAD.IADD R7, R7, 0x1, R15 ;  /* 0x0000000107077824 */ /* 0x000fe400078e020f */
[----:B------:R-:W-:Y:S01]  /*0780*/  IMAD.HI.U32 R15, R16, R18, RZ ;  /* 0x00000012100f7227 */ /* 0x000fe200078e00ff */
[----:B------:R-:W-:-:S03]  /*0790*/  SHF.R.S32.HI R16, RZ, 0x1f, R29 ;  /* 0x0000001fff107819 */ /* 0x000fc6000001141d */
[----:B------:R-:W-:Y:S02]  /*07a0*/  IMAD.IADD R9, R9, 0x1, R14 ;  /* 0x0000000109097824 */ /* 0x000fe400078e020e */
[----:B------:R-:W-:Y:S02]  /*07b0*/  IMAD.MOV R14, RZ, RZ, -R15 ;  /* 0x000000ffff0e7224 */ /* 0x000fe400078e0a0f */
[----:B------:R-:W-:Y:S02]  /*07c0*/  IMAD.IADD R26, R12, 0x1, -R0 ;  /* 0x000000010c1a7824 */ /* 0x000fe400078e0a00 */
[----:B------:R-:W-:Y:S02]  /*07d0*/  IMAD R14, R27, R14, R18 ;  /* 0x0000000e1b0e7224 */ /* 0x000fe400078e0212 */
[----:B------:R-:W-:Y:S02]  /*07e0*/  IMAD.SHL.U32 R0, R25, 0x40, RZ ;  /* 0x0000004019007824 */ /* 0x000fe400078e00ff */
[----:B------:R-:W-:Y:S01]  /*07f0*/  IMAD.IADD R3, R11, 0x1, R13 ;  /* 0x000000010b037824 */ /* 0x000fe200078e020d */
[----:B------:R-:W-:Y:S01]  /*0800*/  ISETP.GT.U32.AND P0, PT, R27, R14, PT ;  /* 0x0000000e1b00720c */ /* 0x000fe20003f04070 */
[----:B------:R-:W-:Y:S01]  /*0810*/  IMAD.MOV.U32 R2, RZ, RZ, R10 ;  /* 0x000000ffff027224 */ /* 0x000fe200078e000a */
[----:B------:R-:W-:Y:S01]  /*0820*/  LOP3.LUT R0, R0, 0x1c0, RZ, 0xc0, !PT ;  /* 0x000001c000007812 */ /* 0x000fe200078ec0ff */
[----:B------:R-:W-:-:S02]  /*0830*/  IMAD R16, R16, UR8, RZ ;  /* 0x0000000810107c24 */ /* 0x000fc4000f8e02ff */
[----:B------:R-:W-:Y:S02]  /*0840*/  IMAD R18, R17, UR6, RZ ;  /* 0x0000000611127c24 */ /* 0x000fe4000f8e02ff */
[----:B------:R-:W-:Y:S01]  /*0850*/  IMAD.WIDE.U32 R12, R28, UR6, R2 ;  /* 0x000000061c0c7c25 */ /* 0x000fe2000f8e0002 */
[----:B------:R-:W-:Y:S02]  /*0860*/  LOP3.LUT R2, R0, 0x8, R22, 0xf8, !PT ;  /* 0x0000000800027812 */ /* 0x000fe400078ef816 */
[----:B------:R-:W-:Y:S01]  /*0870*/  SHF.R.U32.HI R0, RZ, 0x3, R0 ;  /* 0x00000003ff007819 */ /* 0x000fe20000011600 */
[C---:B------:R-:W-:Y:S01]  /*0880*/  IMAD R16, R29.reuse, UR9, R16 ;  /* 0x000000091d107c24 */ /* 0x040fe2000f8e0210 */
[----:B------:R-:W-:Y:S01]  /*0890*/  UMOV UR9, 0x400 ;  /* 0x0000040000097882 */ /* 0x000fe20000000000 */
[----:B------:R-:W-:Y:S01]  /*08a0*/  IMAD.WIDE.U32 R10, R29, UR8, R6 ;  /* 0x000000081d0a7c25 */ /* 0x000fe2000f8e0006 */
[----:B------:R-:W1:Y:S03]  /*08b0*/  S2UR UR8, SR_CgaCtaId ;  /* 0x00000000000879c3 */ /* 0x000e660000008800 */
[----:B------:R-:W-:-:S04]  /*08c0*/  IMAD.WIDE R4, R31, 0x80, R4 ;  /* 0x000000801f047825 */ /* 0x000fc800078e0204 */
[----:B------:R-:W-:Y:S01]  /*08d0*/  IMAD R18, R28, UR7, R18 ;  /* 0x000000071c127c24 */ /* 0x000fe2000f8e0212 */
[----:B------:R-:W-:Y:S01]  /*08e0*/  ULDC.64 UR6, c[0x0][0x240] ;  /* 0x0000900000067ab9 */ /* 0x000fe20000000a00 */
[----:B------:R-:W-:Y:S01]  /*08f0*/  IMAD.IADD R3, R11, 0x1, R16 ;  /* 0x000000010b037824 */ /* 0x000fe200078e0210 */
[----:B------:R-:W-:Y:S01]  /*0900*/  LOP3.LUT R16, R2, R0, RZ, 0x3c, !PT ;  /* 0x0000000002107212 */ /* 0x000fe200078e3cff */
[----:B------:R-:W-:Y:S01]  /*0910*/  IMAD R0, R5, UR6, RZ ;  /* 0x0000000605007c24 */ /* 0x000fe2000f8e02ff */
[----:B------:R-:W-:Y:S01]  /*0920*/  USHF.L.U64.HI UR22, UR6, 0x5, UR7 ;  /* 0x0000000506167899 */ /* 0x000fe20008010207 */
[----:B------:R-:W-:Y:S02]  /*0930*/  IMAD.MOV.U32 R2, RZ, RZ, R10 ;  /* 0x000000ffff027224 */ /* 0x000fe400078e000a */
[----:B------:R-:W-:Y:S02]  /*0940*/  @!P0 IMAD.IADD R14, R14, 0x1, -R27 ;  /* 0x000000010e0e8824 */ /* 0x000fe400078e0a1b */
[----:B------:R-:W-:-:S02]  /*0950*/  IMAD R17, R17, UR4, RZ ;  /* 0x0000000411117c24 */ /* 0x000fc4000f8e02ff */
[----:B------:R-:W-:Y:S01]  /*0960*/  IMAD.WIDE.U32 R6, R28, UR4, R8 ;  /* 0x000000041c067c25 */ /* 0x000fe2000f8e0008 */
[----:B------:R-:W-:-:S03]  /*0970*/  ISETP.GE.U32.AND P3, PT, R14, R27, PT ;  /* 0x0000001b0e00720c */ /* 0x000fc60003f66070 */
[C---:B------:R-:W-:Y:S02]  /*0980*/  IMAD R0, R4.reuse, UR7, R0 ;  /* 0x0000000704007c24 */ /* 0x040fe4000f8e0200 */
[----:B------:R-:W-:-:S04]  /*0990*/  IMAD.WIDE.U32 R2, R4, UR6, R2 ;  /* 0x0000000604027c25 */ /* 0x000fc8000f8e0002 */
[----:B------:R-:W-:Y:S01]  /*09a0*/  IMAD R17, R28, UR5, R17 ;  /* 0x000000051c117c24 */ /* 0x000fe2000f8e0211 */
[----:B------:R-:W-:Y:S01]  /*09b0*/  ULDC.64 UR4, c[0x0][0x210] ;  /* 0x0000840000047ab9 */ /* 0x000fe20000000a00 */
[----:B------:R-:W-:Y:S01]  /*09c0*/  IMAD.MOV.U32 R10, RZ, RZ, R6 ;  /* 0x000000ffff0a7224 */ /* 0x000fe200078e0006 */
[C---:B------:R-:W-:Y:S01]  /*09d0*/  LEA R6, P1, R2.reuse, UR4, 0x1 ;  /* 0x0000000402067c11 */ /* 0x040fe2000f8208ff */
[----:B------:R-:W-:Y:S01]  /*09e0*/  IMAD.IADD R0, R3, 0x1, R0 ;  /* 0x0000000103007824 */ /* 0x000fe200078e0200 */
[----:B------:R-:W-:Y:S01]  /*09f0*/  LOP3.LUT R3, R29, R30, RZ, 0x3c, !PT ;  /* 0x0000001e1d037212 */ /* 0x000fe200078e3cff */
[----:B------:R-:W-:Y:S01]  /*0a00*/  USHF.L.U32 UR4, UR6, 0x5, URZ ;  /* 0x0000000506047899 */ /* 0x000fe2000800063f */
[----:B------:R-:W-:Y:S02]  /*0a10*/  IMAD.IADD R11, R7, 0x1, R17 ;  /* 0x00000001070b7824 */ /* 0x000fe400078e0211 */
[----:B------:R-:W-:Y:S01]  /*0a20*/  LEA.HI.X R7, R2, UR5, R0, 0x1, P1 ;  /* 0x0000000502077c11 */ /* 0x000fe200088f0c00 */
[----:B------:R-:W-:Y:S01]  /*0a30*/  @!P0 VIADD R15, R15, 0x1 ;  /* 0x000000010f0f8836 */ /* 0x000fe20000000000 */
[----:B------:R-:W-:Y:S01]  /*0a40*/  ISETP.GE.AND P1, PT, R3, RZ, PT ;  /* 0x000000ff0300720c */ /* 0x000fe20003f26270 */
[----:B-1----:R-:W-:Y:S01]  /*0a50*/  ULEA UR5, UR8, UR9, 0x18 ;  /* 0x0000000908057291 */ /* 0x002fe2000f8ec03f */
[----:B------:R-:W-:Y:S01]  /*0a60*/  IADD3 R4, P0, R6, UR4, RZ ;  /* 0x0000000406047c10 */ /* 0x000fe2000ff1e0ff */
[----:B------:R-:W-:Y:S01]  /*0a70*/  @P3 VIADD R15, R15, 0x1 ;  /* 0x000000010f0f3836 */ /* 0x000fe20000000000 */
[----:B------:R-:W-:Y:S01]  /*0a80*/  ULDC.64 UR6, c[0x0][0x260] ;  /* 0x0000980000067ab9 */ /* 0x000fe20000000a00 */
[----:B------:R-:W-:Y:S01]  /*0a90*/  IMAD.IADD R13, R13, 0x1, R18 ;  /* 0x000000010d0d7824 */ /* 0x000fe200078e0212 */
[----:B------:R-:W-:Y:S01]  /*0aa0*/  IADD3.X R5, R7, UR22, RZ, P0, !PT ;  /* 0x0000001607057c10 */ /* 0x000fe200087fe4ff */
[----:B------:R-:W-:Y:S01]  /*0ab0*/  IMAD.MOV.U32 R0, RZ, RZ, R15 ;  /* 0x000000ffff007224 */ /* 0x000fe200078e000f */
[----:B------:R-:W-:Y:S01]  /*0ac0*/  IADD3 R2, P0, R4, UR4, RZ ;  /* 0x0000000404027c10 */ /* 0x000fe2000ff1e0ff */
[----:B------:R-:W-:Y:S01]  /*0ad0*/  ULDC.64 UR8, c[0x0][0x218] ;  /* 0x0000860000087ab9 */ /* 0x000fe20000000a00 */
[----:B------:R-:W-:-:S02]  /*0ae0*/  LEA R247, R247, UR5, 0x1 ;  /* 0x00000005f7f77c11 */ /* 0x000fc4000f8e08ff */
[----:B------:R-:W-:Y:S01]  /*0af0*/  IADD3.X R3, R5, UR22, RZ, P0, !PT ;  /* 0x0000001605037c10 */ /* 0x000fe200087fe4ff */
[----:B------:R-:W-:Y:S01]  /*0b00*/  @!P1 IMAD.MOV R0, RZ, RZ, -R0 ;  /* 0x000000ffff009224 */ /* 0x000fe200078e0a00 */
[----:B------:R-:W-:Y:S01]  /*0b10*/  IADD3 R8, P0, R2, UR4, RZ ;  /* 0x0000000402087c10 */ /* 0x000fe2000ff1e0ff */
[----:B------:R-:W-:Y:S01]  /*0b20*/  @!PT LDS RZ, [RZ] ;  /* 0x00000000fffff984 */ /* 0x000fe20000000800 */
[----:B------:R-:W-:Y:S01]  /*0b30*/  @!PT LDS RZ, [RZ] ;  /* 0x00000000fffff984 */ /* 0x000fe20000000800 */
[----:B------:R-:W-:Y:S01]  /*0b40*/  @!PT LDS RZ, [RZ] ;  /* 0x00000000fffff984 */ /* 0x000fe20000000800 */
[----:B------:R-:W-:Y:S01]  /*0b50*/  LDGSTS.E.BYPASS.LTC128B.128 [R247], desc[UR20][R6.64] ;  /* 0x0000000006f77fae */ /* 0x000fe2000b901d54 */
[----:B------:R-:W-:Y:S02]  /*0b60*/  @!P2 LOP3.LUT R0, RZ, R30, RZ, 0x33, !PT ;  /* 0x0000001eff00a212 */ /* 0x000fe400078e33ff */
[----:B------:R-:W-:Y:S01]  /*0b70*/  IADD3.X R9, R3, UR22, RZ, P0, !PT ;  /* 0x0000001603097c10 */ /* 0x000fe200087fe4ff */
[----:B------:R1:W-:Y:S01]  /*0b80*/  LDGSTS.E.BYPASS.LTC128B.128 [R247+0x4000], desc[UR20][R6.64+0x80] ;  /* 0x0400008006f77fae */ /* 0x0003e2000b901d54 */
[----:B------:R-:W-:Y:S01]  /*0b90*/  SHF.R.S32.HI R14, RZ, 0x1f, R0 ;  /* 0x0000001fff0e7819 */ /* 0x000fe20000011400 */
[----:B------:R-:W-:Y:S02]  /*0ba0*/  IMAD.WIDE.U32 R32, R0, UR6, R12 ;  /* 0x0000000600207c25 */ /* 0x000fe4000f8e000c */
[----:B------:R-:W-:Y:S02]  /*0bb0*/  LDGSTS.E.BYPASS.LTC128B.128 [R247+0x800], desc[UR20][R4.64] ;  /* 0x0080000004f77fae */ /* 0x000fe4000b901d54 */
[----:B------:R-:W-:-:S02]  /*0bc0*/  IMAD.MOV.U32 R160, RZ, RZ, R32 ;  /* 0x000000ffffa07224 */ /* 0x000fc400078e0020 */
[----:B------:R2:W-:Y:S04]  /*0bd0*/  LDGSTS.E.BYPASS.LTC128B.128 [R247+0x4800], desc[UR20][R4.64+0x80] ;  /* 0x0480008004f77fae */ /* 0x0005e8000b901d54 */
[----:B------:R-:W-:Y:S04]  /*0be0*/  LDGSTS.E.BYPASS.LTC128B.128 [R247+0x1000], desc[UR20][R2.64] ;  /* 0x0100000002f77fae */ /* 0x000fe8000b901d54 */
[----:B------:R4:W-:Y:S04]  /*0bf0*/  LDGSTS.E.BYPASS.LTC128B.128 [R247+0x5000], desc[UR20][R2.64+0x80] ;  /* 0x0500008002f77fae */ /* 0x0009e8000b901d54 */
[----:B------:R-:W-:Y:S04]  /*0c00*/  LDGSTS.E.BYPASS.LTC128B.128 [R247+0x1800], desc[UR20][R8.64] ;  /* 0x0180000008f77fae */ /* 0x000fe8000b901d54 */
[----:B------:R5:W-:Y:S01]  /*0c10*/  LDGSTS.E.BYPASS.LTC128B.128 [R247+0x5800], desc[UR20][R8.64+0x80] ;  /* 0x0580008008f77fae */ /* 0x000be2000b901d54 */
[----:B-1----:R-:W-:-:S03]  /*0c20*/  IADD3 R6, P0, R8, UR4, RZ ;  /* 0x0000000408067c10 */ /* 0x002fc6000ff1e0ff */
[----:B------:R-:W-:Y:S01]  /*0c30*/  STL.64 [R1+0x28], R32 ;  /* 0x0000282001007387 */ /* 0x000fe20000100a00 */
[----:B------:R-:W-:Y:S02]  /*0c40*/  IADD3.X R7, R9, UR22, RZ, P0, !PT ;  /* 0x0000001609077c10 */ /* 0x000fe400087fe4ff */
[----:B--2---:R-:W-:-:S03]  /*0c50*/  IADD3 R4, P0, R6, UR4, RZ ;  /* 0x0000000406047c10 */ /* 0x004fc6000ff1e0ff */
[----:B------:R-:W-:Y:S01]  /*0c60*/  LDGSTS.E.BYPASS.LTC128B.128 [R247+0x2000], desc[UR20][R6.64] ;  /* 0x0200000006f77fae */ /* 0x000fe2000b901d54 */
[----:B------:R-:W-:-:S03]  /*0c70*/  IADD3.X R5, R7, UR22, RZ, P0, !PT ;  /* 0x0000001607057c10 */ /* 0x000fc600087fe4ff */
[----:B------:R1:W-:Y:S01]  /*0c80*/  LDGSTS.E.BYPASS.LTC128B.128 [R247+0x6000], desc[UR20][R6.64+0x80] ;  /* 0x0600008006f77fae */ /* 0x0003e2000b901d54 */
[----:B----4-:R-:W-:-:S03]  /*0c90*/  IMAD R2, R14, UR6, RZ ;  /* 0x000000060e027c24 */ /* 0x010fc6000f8e02ff */
[----:B------:R-:W-:Y:S04]  /*0ca0*/  LDGSTS.E.BYPASS.LTC128B.128 [R247+0x2800], desc[UR20][R4.64] ;  /* 0x0280000004f77fae */ /* 0x000fe8000b901d54 */
[----:B------:R2:W-:Y:S01]  /*0cb0*/  LDGSTS.E.BYPASS.LTC128B.128 [R247+0x6800], desc[UR20][R4.64+0x80] ;  /* 0x0680008004f77fae */ /* 0x0005e2000b901d54 */
[----:B-----5:R-:W-:Y:S01]  /*0cc0*/  IMAD R8, R0, UR7, R2 ;  /* 0x0000000700087c24 */ /* 0x020fe2000f8e0202 */
[----:B------:R-:W-:Y:S01]  /*0cd0*/  IADD3 R2, P0, R4, UR4, RZ ;  /* 0x0000000404027c10 */ /* 0x000fe2000ff1e0ff */
[----:B------:R-:W-:Y:S02]  /*0ce0*/  ULDC.64 UR6, c[0x0][0x268] ;  /* 0x00009a0000067ab9 */ /* 0x000fe40000000a00 */
[----:B------:R-:W-:Y:S01]  /*0cf0*/  IMAD.IADD R161, R33, 0x1, R8 ;  /* 0x0000000121a17824 */ /* 0x000fe200078e0208 */
[----:B------:R-:W-:Y:S01]  /*0d00*/  IADD3.X R3, R5, UR22, RZ, P0, !PT ;  /* 0x0000001605037c10 */ /* 0x000fe200087fe4ff */
[----:B------:R-:W-:-:S03]  /*0d10*/  IMAD.WIDE.U32 R10, R0, UR6, R10 ;  /* 0x00000006000a7c25 */ /* 0x000fc6000f8e000a */
[----:B------:R-:W-:Y:S01]  /*0d20*/  STL.64 [R1+0x20], R160 ;  /* 0x000020a001007387 */ /* 0x000fe20000100a00 */
[----:B------:R-:W-:-:S03]  /*0d30*/  IMAD.MOV.U32 R8, RZ, RZ, R10 ;  /* 0x000000ffff087224 */ /* 0x000fc600078e000a */
[----:B------:R-:W-:Y:S01]  /*0d40*/  LDGSTS.E.BYPASS.LTC128B.128 [R247+0x3000], desc[UR20][R2.64] ;  /* 0x0300000002f77fae */ /* 0x000fe2000b901d54 */
[----:B-1----:R-:W-:-:S03]  /*0d50*/  IMAD.WIDE.U32 R6, R119, UR19, R160 ;  /* 0x0000001377067c25 */ /* 0x002fc6000f8e00a0 */
[----:B------:R1:W-:Y:S04]  /*0d60*/  LDGSTS.E.BYPASS.LTC128B.128 [R247+0x7000], desc[UR20][R2.64+0x80] ;  /* 0x0700008002f77fae */ /* 0x0003e8000b901d54 */
[----:B------:R-:W-:Y:S01]  /*0d70*/  STL.64 [R1+0x40], R10 ;  /* 0x0000400a01007387 */ /* 0x000fe20000100a00 */
[----:B--2---:R-:W-:Y:S01]  /*0d80*/  IMAD.IADD R5, R7, 0x1, R21 ;  /* 0x0000000107057824 */ /* 0x004fe200078e0215 */
[----:B------:R-:W-:Y:S01]  /*0d90*/  LEA R4, P0, R6, UR8, 0x1 ;  /* 0x0000000806047c11 */ /* 0x000fe2000f8008ff */
[----:B------:R-:W-:-:S03]  /*0da0*/  IMAD R7, R14, UR6, RZ ;  /* 0x000000060e077c24 */ /* 0x000fc6000f8e02ff */
[----:B------:R-:W-:Y:S01]  /*0db0*/  LEA.HI.X R5, R6, UR9, R5, 0x1, P0 ;  /* 0x0000000906057c11 */ /* 0x000fe200080f0c05 */
[----:B------:R-:W-:Y:S01]  /*0dc0*/  IMAD R0, R0, UR7, R7 ;  /* 0x0000000700007c24 */ /* 0x000fe2000f8e0207 */
[----:B------:R-:W-:Y:S01]  /*0dd0*/  IADD3 R6, P0, R4, UR23, RZ ;  /* 0x0000001704067c10 */ /* 0x000fe2000ff1e0ff */
[----:B------:R-:W-:Y:S02]  /*0de0*/  ULDC.64 UR6, c[0x0][0x220] ;  /* 0x0000880000067ab9 */ /* 0x000fe40000000a00 */
[----:B------:R-:W-:Y:S02]  /*0df0*/  IMAD.IADD R9, R11, 0x1, R0 ;  /* 0x000000010b097824 */ /* 0x000fe400078e0200 */
[----:B------:R-:W-:-:S03]  /*0e00*/  IMAD.SHL.U32 R0, R26, 0x40, RZ ;  /* 0x000000401a007824 */ /* 0x000fc600078e00ff */
[----:B------:R-:W-:Y:S04]  /*0e10*/  STL.64 [R1+0x38], R8 ;  /* 0x0000380801007387 */ /* 0x000fe80000100a00 */
[----:B------:R-:W-:Y:S01]  /*0e20*/  STL [R1+0x30], R163 ;  /* 0x000030a301007387 */ /* 0x000fe20000100800 */
[----:B-1----:R-:W-:Y:S01]  /*0e30*/  IADD3 R2, P1, R2, UR4, RZ ;  /* 0x0000000402027c10 */ /* 0x002fe2000ff3e0ff */
[----:B------:R-:W-:-:S03]  /*0e40*/  UIADD3 UR4, UR5, 0x8000, URZ ;  /* 0x0000800005047890 */ /* 0x000fc6000fffe03f */
[----:B------:R-:W-:Y:S01]  /*0e50*/  IADD3.X R3, R3, UR22, RZ, P1, !PT ;  /* 0x0000001603037c10 */ /* 0x000fe20008ffe4ff */
[----:B------:R-:W-:Y:S01]  /*0e60*/  USHF.L.U64.HI UR22, UR10, 0x5, UR11 ;  /* 0x000000050a167899 */ /* 0x000fe2000801020b */
[----:B------:R-:W-:-:S03]  /*0e70*/  LOP3.LUT P1, RZ, R26, 0x2, RZ, 0xc0, !PT ;  /* 0x000000021aff7812 */ /* 0x000fc6000782c0ff */
[----:B------:R-:W-:Y:S02]  /*0e80*/  LDGSTS.E.BYPASS.LTC128B.128 [R247+0x3800], desc[UR20][R2.64] ;  /* 0x0380000002f77fae */ /* 0x000fe4000b901d54 */
[----:B------:R-:W-:Y:S02]  /*0e90*/  IADD3.X R7, R5, UR22, RZ, P0, !PT ;  /* 0x0000001605077c10 */ /* 0x000fe400087fe4ff */
[----:B------:R1:W-:Y:S04]  /*0ea0*/  LDGSTS.E.BYPASS.LTC128B.128 [R247+0x7800], desc[UR20][R2.64+0x80] ;  /* 0x0780008002f77fae */ /* 0x0003e8000b901d54 */
[----:B------:R-:W-:Y:S04]  /*0eb0*/  LDGSTS.E.BYPASS.LTC128B.128 [R247+0x8000], desc[UR20][R4.64] ;  /* 0x0800000004f77fae */ /* 0x000fe8000b901d54 */
[----:B------:R2:W-:Y:S04]  /*0ec0*/  LDGSTS.E.BYPASS.LTC128B.128 [R247+0xa000], desc[UR20][R4.64+0x80] ;  /* 0x0a00008004f77fae */ /* 0x0005e8000b901d54 */
[----:B------:R-:W-:Y:S04]  /*0ed0*/  LDGSTS.E.BYPASS.LTC128B.128 [R247+0x8800], desc[UR20][R6.64] ;  /* 0x0880000006f77fae */ /* 0x000fe8000b901d54 */
[----:B------:R4:W-:Y:S01]  /*0ee0*/  LDGSTS.E.BYPASS.LTC128B.128 [R247+0xa800], desc[UR20][R6.64+0x80] ;  /* 0x0a80008006f77fae */ /* 0x0009e2000b901d54 */
[----:B-1----:R-:W-:-:S04]  /*0ef0*/  IADD3 R2, P0, R6, UR23, RZ ;  /* 0x0000001706027c10 */ /* 0x002fc8000ff1e0ff */
[----:B------:R-:W-:Y:S02]  /*0f00*/  IADD3.X R3, R7, UR22, RZ, P0, !PT ;  /* 0x0000001607037c10 */ /* 0x000fe400087fe4ff */
[----:B--2---:R-:W-:-:S03]  /*0f10*/  IADD3 R4, P0, R2, UR23, RZ ;  /* 0x0000001702047c10 */ /* 0x004fc6000ff1e0ff */
[----:B------:R-:W-:Y:S01]  /*0f20*/  LDGSTS.E.BYPASS.LTC128B.128 [R247+0x9000], desc[UR20][R2.64] ;  /* 0x0900000002f77fae */ /* 0x000fe2000b901d54 */
[----:B------:R-:W-:-:S03]  /*0f30*/  IADD3.X R5, R3, UR22, RZ, P0, !PT ;  /* 0x0000001603057c10 */ /* 0x000fc600087fe4ff */
[----:B------:R1:W-:Y:S01]  /*0f40*/  LDGSTS.E.BYPASS.LTC128B.128 [R247+0xb000], desc[UR20][R2.64+0x80] ;  /* 0x0b00008002f77fae */ /* 0x0003e2000b901d54 */
[----:B----4-:R-:W-:-:S03]  /*0f50*/  IMAD.SHL.U32 R6, R20, 0x8, RZ ;  /* 0x0000000814067824 */ /* 0x010fc600078e00ff */
[----:B------:R-:W-:Y:S04]  /*0f60*/  LDGSTS.E.BYPASS.LTC128B.128 [R247+0x9800], desc[UR20][R4.64] ;  /* 0x0980000004f77fae */ /* 0x000fe8000b901d54 */
[----:B------:R2:W-:Y:S04]  /*0f70*/  LDGSTS.E.BYPASS.LTC128B.128 [R247+0xb800], desc[UR20][R4.64+0x80] ;  /* 0x0b80008004f77fae */ /* 0x0005e8000b901d54 */
[----:B------:R-:W0:Y:S01]  /*0f80*/  LDGDEPBAR ;  /* 0x00000000000079af */ /* 0x000e220000000000 */
[----:B-1----:R-:W-:-:S04]  /*0f90*/  IMAD.WIDE.U32 R2, R119, UR15, R8 ;  /* 0x0000000f77027c25 */ /* 0x002fc8000f8e0008 */
[----:B--2---:R-:W-:Y:S01]  /*0fa0*/  IMAD.IADD R5, R3, 0x1, R23 ;  /* 0x0000000103057824 */ /* 0x004fe200078e0217 */
[----:B------:R-:W-:-:S04]  /*0fb0*/  DEPBAR.LE SB0, 0x0 ;  /* 0x000080000000791a */ /* 0x000fc80000000000 */
[----:B------:R-:W-:Y:S01]  /*0fc0*/  BAR.SYNC.DEFER_BLOCKING 0x0 ;  /* 0x0000000000007b1d */ /* 0x000fe20000010000 */
[----:B------:R-:W-:Y:S02]  /*0fd0*/  LEA R4, P0, R2, UR6, 0x1 ;  /* 0x0000000602047c11 */ /* 0x000fe4000f8008ff */
[----:B------:R-:W-:Y:S01]  /*0fe0*/  LOP3.LUT R3, R0, 0x1c0, RZ, 0xc0, !PT ;  /* 0x000001c000037812 */ /* 0x000fe200078ec0ff */
[----:B------:R-:W-:Y:S01]  /*0ff0*/  IMAD R0, R20, 0x200, R16 ;  /* 0x0000020014007824 */ /* 0x000fe200078e0210 */
[----:B------:R-:W-:Y:S02]  /*1000*/  LEA.HI.X R5, R2, UR7, R5, 0x1, P0 ;  /* 0x0000000702057c11 */ /* 0x000fe400080f0c05 */
[----:B------:R-:W-:Y:S02]  /*1010*/  LOP3.LUT R6, R3, 0x8, R6, 0xf8, !PT ;  /* 0x0000000803067812 */ /* 0x000fe400078ef806 */
[----:B------:R-:W-:Y:S01]  /*1020*/  SHF.R.U32.HI R2, RZ, 0x3, R3 ;  /* 0x00000003ff027819 */ /* 0x000fe20000011603 */
[----:B------:R-:W-:Y:S01]  /*1030*/  IMAD.SHL.U32 R3, R19, 0x40, RZ ;  /* 0x0000004013037824 */ /* 0x000fe200078e00ff */
[----:B------:R-:W-:-:S02]  /*1040*/  LEA R24, R0, UR5, 0x1 ;  /* 0x0000000500187c11 */ /* 0x000fc4000f8e08ff */
[----:B------:R-:W-:Y:S02]  /*1050*/  LOP3.LUT R118, R6, R2, RZ, 0x3c, !PT ;  /* 0x0000000206767212 */ /* 0x000fe400078e3cff */
[----:B------:R-:W-:Y:S02]  /*1060*/  IADD3 R2, P0, R4, UR24, RZ ;  /* 0x0000001804027c10 */ /* 0x000fe4000ff1e0ff */
[----:B------:R-:W-:Y:S02]  /*1070*/  LOP3.LUT R117, R3, 0xfffffe00, RZ, 0xc0, !PT ;  /* 0xfffffe0003757812 */ /* 0x000fe400078ec0ff */
[----:B------:R-:W-:Y:S02]  /*1080*/  IADD3.X R3, R5, UR12, RZ, P0, !PT ;  /* 0x0000000c05037c10 */ /* 0x000fe400087fe4ff */
[----:B------:R-:W-:Y:S02]  /*1090*/  IADD3 R6, P0, R2, UR24, RZ ;  /* 0x0000001802067c10 */ /* 0x000fe4000ff1e0ff */
[----:B------:R-:W-:Y:S01]  /*10a0*/  LEA R233, R0, UR4, 0x1 ;  /* 0x0000000400e97c11 */ /* 0x000fe2000f8e08ff */
[----:B------:R-:W-:Y:S01]  /*10b0*/  @!PT LDS RZ, [RZ] ;  /* 0x00000000fffff984 */ /* 0x000fe20000000800 */
[----:B------:R-:W-:Y:S01]  /*10c0*/  @!PT LDS RZ, [RZ] ;  /* 0x00000000fffff984 */ /* 0x000fe20000000800 */
[----:B------:R-:W-:Y:S01]  /*10d0*/  @!PT LDS RZ, [RZ] ;  /* 0x00000000fffff984 */ /* 0x000fe20000000800 */
[----:B------:R-:W-:Y:S01]  /*10e0*/  LDGSTS.E.BYPASS.LTC128B.128 [R247+0xc000], desc[UR20][R4.64] ;  /* 0x0c00000004f77fae */ /* 0x000fe2000b901d54 */
[----:B------:R-:W-:Y:S01]  /*10f0*/  IADD3.X R7, R3, UR12, RZ, P0, !PT ;  /* 0x0000000c03077c10 */ /* 0x000fe200087fe4ff */
[----:B------:R-:W-:-:S02]  /*1100*/  IMAD.MOV.U32 R0, RZ, RZ, 0x40 ;  /* 0x00000040ff007424 */ /* 0x000fc400078e00ff */
[----:B------:R1:W-:Y:S01]  /*1110*/  LDGSTS.E.BYPASS.LTC128B.128 [R247+0xe000], desc[UR20][R4.64+0x80] ;  /* 0x0e00008004f77fae */ /* 0x0003e2000b901d54 */
[----:B------:R-:W-:-:S03]  /*1120*/  VIADD R238, R233, 0x20 ;  /* 0x00000020e9ee7836 */ /* 0x000fc60000000000 */
[----:B------:R-:W-:Y:S04]  /*1130*/  LDGSTS.E.BYPASS.LTC128B.128 [R247+0xc800], desc[UR20][R2.64] ;  /* 0x0c80000002f77fae */ /* 0x000fe8000b901d54 */
[----:B------:R2:W-:Y:S04]  /*1140*/  LDGSTS.E.BYPASS.LTC128B.128 [R247+0xe800], desc[UR20][R2.64+0x80] ;  /* 0x0e80008002f77fae */ /* 0x0005e8000b901d54 */
[----:B------:R-:W-:Y:S04]  /*1150*/  LDGSTS.E.BYPASS.LTC128B.128 [R247+0xd000], desc[UR20][R6.64] ;  /* 0x0d00000006f77fae */ /* 0x000fe8000b901d54 */
[----:B------:R-:W-:Y:S01]  /*1160*/  LDGSTS.E.BYPASS.LTC128B.128 [R247+0xf000], desc[UR20][R6.64+0x80] ;  /* 0x0f00008006f77fae */ /* 0x000fe2000b901d54 */
[----:B-1----:R-:W-:Y:S01]  /*1170*/  IMAD R5, R156, 0x400, R117 ;  /* 0x000004009c057824 */ /* 0x002fe200078e0275 */
[----:B------:R-:W-:-:S03]  /*1180*/  IADD3 R4, P0, R6, UR24, RZ ;  /* 0x0000001806047c10 */ /* 0x000fc6000ff1e0ff */
[----:B--2---:R-:W-:Y:S01]  /*1190*/  IMAD.IADD R2, R5, 0x1, R118 ;  /* 0x0000000105027824 */ /* 0x004fe200078e0276 */
[----:B------:R-:W-:Y:S01]  /*11a0*/  IADD3.X R5, R7, UR12, RZ, P0, !PT ;  /* 0x0000000c07057c10 */ /* 0x000fe200087fe4ff */
[----:B------:R-:W-:Y:S01]  /*11b0*/  IMAD.MOV.U32 R3, RZ, RZ, 0x20 ;  /* 0x00000020ff037424 */ /* 0x000fe200078e00ff */
[----:B------:R-:W-:Y:S02]  /*11c0*/  LOP3.LUT P0, RZ, R25, 0x2, RZ, 0xc0, !PT ;  /* 0x0000000219ff7812 */ /* 0x000fe4000780c0ff */
[----:B------:R-:W-:Y:S01]  /*11d0*/  LEA R234, R2, UR5, 0x1 ;  /* 0x0000000502ea7c11 */ /* 0x000fe2000f8e08ff */
[----:B------:R-:W-:Y:S01]  /*11e0*/  LDGSTS.E.BYPASS.LTC128B.128 [R247+0xd800], desc[UR20][R4.64] ;  /* 0x0d80000004f77fae */ /* 0x000fe2000b901d54 */
[----:B------:R-:W-:Y:S02]  /*11f0*/  SEL R3, R3, 0xffffffe0, !P1 ;  /* 0xffffffe003037807 */ /* 0x000fe40004800000 */
[----:B------:R-:W-:Y:S01]  /*1200*/  LOP3.LUT P1, RZ, R26, 0x4, RZ, 0xc0, !PT ;  /* 0x000000041aff7812 */ /* 0x000fe2000782c0ff */
[----:B------:R1:W-:Y:S02]  /*1210*/  LDGSTS.E.BYPASS.LTC128B.128 [R247+0xf800], desc[UR20][R4.64+0x80] ;  /* 0x0f80008004f77fae */ /* 0x0003e4000b901d54 */
[----:B------:R-:W-:Y:S01]  /*1220*/  IMAD.IADD R235, R234, 0x1, R3 ;  /* 0x00000001eaeb7824 */ /* 0x000fe200078e0203 */
[----:B------:R-:W-:Y:S01]  /*1230*/  SEL R2, R0, 0xffffffc0, !P1 ;  /* 0xffffffc000027807 */ /* 0x000fe20004800000 */
[----:B------:R-:W-:Y:S02]  /*1240*/  LDSM.16.M88.4 R12, [R234] ;  /* 0x00000000ea0c783b */ /* 0x000fe40000000200 */
[----:B------:R-:W-:Y:S01]  /*1250*/  @P0 VIADD R238, R233, 0xffffffe0 ;  /* 0xffffffe0e9ee0836 */ /* 0x000fe20000000000 */
[----:B------:R-:W-:Y:S01]  /*1260*/  LOP3.LUT P0, RZ, R25, 0x4, RZ, 0xc0, !PT ;  /* 0x0000000419ff7812 */ /* 0x000fe2000780c0ff */
[----:B------:R-:W2:Y:S01]  /*1270*/  LDSM.16.M88.4 R8, [R24+0x8000] ;  /* 0x008000001808783b */ /* 0x000ea20000000200 */
[----:B------:R-:W-:-:S02]  /*1280*/  IMAD.IADD R237, R234, 0x1, R2 ;  /* 0x00000001eaed7824 */ /* 0x000fc400078e0202 */
[----:B------:R-:W-:Y:S01]  /*1290*/  SEL R0, R0, 0xffffffc0, !P0 ;  /* 0xffffffc000007807 */ /* 0x000fe20004000000 */
[----:B------:R-:W4:Y:S01]  /*12a0*/  LDSM.16.M88.4 R16, [R24+0x8800] ;  /* 0x008800001810783b */ /* 0x000f220000000200 */
[----:B------:R-:W-:-:S03]  /*12b0*/  IMAD.IADD R236, R235, 0x1, R2 ;  /* 0x00000001ebec7824 */ /* 0x000fc600078e0202 */
[----:B------:R-:W-:Y:S01]  /*12c0*/  LDSM.16.M88.4 R20, [R24+0x9000] ;  /* 0x009000001814783b */ /* 0x000fe20000000200 */
[----:B------:R-:W-:Y:S02]  /*12d0*/  IMAD.IADD R232, R233, 0x1, R0 ;  /* 0x00000001e9e87824 */ /* 0x000fe400078e0200 */
[----:B------:R-:W-:Y:S01]  /*12e0*/  IMAD.IADD R231, R0, 0x1, R238 ;  /* 0x0000000100e77824 */ /* 0x000fe200078e02ee */
[----:B------:R-:W-:Y:S01]  /*12f0*/  LDSM.16.M88.4 R44, [R24+0x9800] ;  /* 0x00980000182c783b */ /* 0x000fe20000000200 */
[----:B------:R-:W-:-:S03]  /*1300*/  LOP3.LUT R0, R158, 0xffffffe0, RZ, 0xc0, !PT ;  /* 0xffffffe09e007812 */ /* 0x000fc600078ec0ff */
[----:B------:R-:W-:Y:S02]  /*1310*/  LDSM.16.M88.4 R40, [R238] ;  /* 0x00000000ee28783b */ /* 0x000fe40000000200 */
[----:B------:R-:W-:Y:S02]  /*1320*/  IMAD.IADD R0, R157, 0x1, -R0 ;  /* 0x000000019d007824 */ /* 0x000fe400078e0a00 */
[----:B-1----:R-:W1:Y:S04]  /*1330*/  LDSM.16.M88.4 R4, [R234+0x2000] ;  /* 0x00200000ea04783b */ /* 0x002e680000000200 */
[----:B------:R-:W-:Y:S04]  /*1340*/  LDSM.16.M88.4 R36, [R238+0x800] ;  /* 0x00080000ee24783b */ /* 0x000fe80000000200 */
[----:B------:R-:W-:Y:S04]  /*1350*/  LDSM.16.M88.4 R28, [R238+0x1000] ;  /* 0x00100000ee1c783b */ /* 0x000fe80000000200 */
[----:B------:R-:W-:Y:S04]  /*1360*/  LDSM.16.M88.4 R32, [R238+0x1800] ;  /* 0x00180000ee20783b */ /* 0x000fe80000000200 */
[----:B------:R-:W-:Y:S01]  /*1370*/  LDSM.16.M88.4 R88, [R232] ;  /* 0x00000000e858783b */ /* 0x000fe20000000200 */
[C---:B--2---:R-:W-:Y:S03]  /*1380*/  HMMA.16816.F32.BF16 R112, R12.reuse, R8, RZ ;  /* 0x000000080c70723c */ /* 0x044fe600000418ff */
[----:B------:R-:W-:Y:S04]  /*1390*/  LDSM.16.M88.4 R72, [R232+0x800] ;  /* 0x00080000e848783b */ /* 0x000fe80000000200 */
[----:B------:R-:W-:Y:S01]  /*13a0*/  LDSM.16.M88.4 R108, [R232+0x1000] ;  /* 0x00100000e86c783b */ /* 0x000fe20000000200 */
[C---:B------:R-:W-:Y:S03]  /*13b0*/  HMMA.16816.F32.BF16 R96, R12.reuse, R10, RZ ;  /* 0x0000000a0c60723c */ /* 0x040fe600000418ff */
[----:B------:R-:W0:Y:S03]  /*13c0*/  LDGDEPBAR ;  /* 0x00000000000079af */ /* 0x000e260000000000 */
[C---:B----4-:R-:W-:Y:S06]  /*13d0*/  HMMA.16816.F32.BF16 R60, R12.reuse, R16, RZ ;  /* 0x000000100c3c723c */ /* 0x050fec00000418ff */
[----:B------:R-:W-:Y:S06]  /*13e0*/  HMMA.16816.F32.BF16 R56, R12, R18, RZ ;  /* 0x000000120c38723c */ /* 0x000fec00000418ff */
[C---:B-1----:R-:W-:Y:S06]  /*13f0*/  HMMA.16816.F32.BF16 R104, R4.reuse, R8, RZ ;  /* 0x000000080468723c */ /* 0x042fec00000418ff */
[C---:B------:R-:W-:Y:S01]  /*1400*/  HMMA.16816.F32.BF16 R100, R4.reuse, R10, RZ ;  /* 0x0000000a0464723c */ /* 0x040fe200000418ff */
[----:B------:R-:W1:Y:S05]  /*1410*/  LDSM.16.M88.4 R8, [R235+0x2000] ;  /* 0x00200000eb08783b */ /* 0x000e6a0000000200 */
[C---:B------:R-:W-:Y:S06]  /*1420*/  HMMA.16816.F32.BF16 R92, R4.reuse, R16, RZ ;  /* 0x00000010045c723c */ /* 0x040fec00000418ff */
[C---:B------:R-:W-:Y:S06]  /*1430*/  HMMA.16816.F32.BF16 R80, R4.reuse, R20, RZ ;  /* 0x000000140450723c */ /* 0x040fec00000418ff */
[C---:B------:R-:W-:Y:S06]  /*1440*/  HMMA.16816.F32.BF16 R68, R4.reuse, R44, RZ ;  /* 0x0000002c0444723c */ /* 0x040fec00000418ff */
[C---:B------:R-:W-:Y:S06]  /*1450*/  HMMA.16816.F32.BF16 R84, R4.reuse, R18, RZ ;  /* 0x000000120454723c */ /* 0x040fec00000418ff */
[C---:B------:R-:W-:Y:S06]  /*1460*/  HMMA.16816.F32.BF16 R76, R4.reuse, R22, RZ ;  /* 0x00000016044c723c */ /* 0x040fec00000418ff */
[----:B------:R-:W-:Y:S01]  /*1470*/  HMMA.16816.F32.BF16 R64, R4, R46, RZ ;  /* 0x0000002e0440723c */ /* 0x000fe200000418ff */
[----:B------:R-:W2:Y:S05]  /*1480*/  LDSM.16.M88.4 R4, [R235] ;  /* 0x00000000eb04783b */ /* 0x000eaa0000000200 */
[C---:B------:R-:W-:Y:S06]  /*1490*/  HMMA.16816.F32.BF16 R52, R12.reuse, R20, RZ ;  /* 0x000000140c34723c */ /* 0x040fec00000418ff */
[C---:B------:R-:W-:Y:S01]  /*14a0*/  HMMA.16816.F32.BF16 R48, R12.reuse, R22, RZ ;  /* 0x000000160c30723c */ /* 0x040fe200000418ff */
[----:B------:R-:W4:Y:S05]  /*14b0*/  LDSM.16.M88.4 R20, [R237+0x2000] ;  /* 0x00200000ed14783b */ /* 0x000f2a0000000200 */
[C---:B------:R-:W-:Y:S06]  /*14c0*/  HMMA.16816.F32.BF16 R16, R12.reuse, R44, RZ ;  /* 0x0000002c0c10723c */ /* 0x040fec00000418ff */
[----:B------:R-:W-:Y:S06]  /*14d0*/  HMMA.16816.F32.BF16 R12, R12, R46, RZ ;  /* 0x0000002e0c0c723c */ /* 0x000fec00000418ff */
[C---:B-1----:R-:W-:Y:S01]  /*14e0*/  HMMA.16816.F32.BF16 R44, R8.reuse, R40, R104 ;  /* 0x00000028082c723c */ /* 0x042fe20000041868 */
[----:B------:R-:W1:Y:S05]  /*14f0*/  LDSM.16.M88.4 R104, [R232+0x1800] ;  /* 0x00180000e868783b */ /* 0x000e6a0000000200 */
[C---:B------:R-:W-:Y:S06]  /*1500*/  HMMA.16816.F32.BF16 R132, R8.reuse, R42, R100 ;  /* 0x0000002a0884723c */ /* 0x040fec0000041864 */
[C---:B------:R-:W-:Y:S06]  /*1510*/  HMMA.16816.F32.BF16 R128, R8.reuse, R36, R92 ;  /* 0x000000240880723c */ /* 0x040fec000004185c */
[C---:B------:R-:W-:Y:S06]  /*1520*/  HMMA.16816.F32.BF16 R124, R8.reuse, R28, R80 ;  /* 0x0000001c087c723c */ /* 0x040fec0000041850 */
[C---:B------:R-:W-:Y:S06]  /*1530*/  HMMA.16816.F32.BF16 R120, R8.reuse, R32, R68 ;  /* 0x000000200878723c */ /* 0x040fec0000041844 */
[C---:B------:R-:W-:Y:S06]  /*1540*/  HMMA.16816.F32.BF16 R100, R8.reuse, R38, R84 ;  /* 0x000000260864723c */ /* 0x040fec0000041854 */
[C---:B------:R-:W-:Y:S06]  /*1550*/  HMMA.16816.F32.BF16 R144, R8.reuse, R30, R76 ;  /* 0x0000001e0890723c */ /* 0x040fec000004184c */
[----:B------:R-:W-:Y:S01]  /*1560*/  HMMA.16816.F32.BF16 R84, R8, R34, R64 ;  /* 0x000000220854723c */ /* 0x000fe20000041840 */
[----:B------:R-:W5:Y:S05]  /*1570*/  LDSM.16.M88.4 R8, [R237] ;  /* 0x00000000ed08783b */ /* 0x000f6a0000000200 */
[C---:B--2---:R-:W-:Y:S06]  /*1580*/  HMMA.16816.F32.BF16 R92, R4.reuse, R40, R112 ;  /* 0x00000028045c723c */ /* 0x044fec0000041870 */
[C---:B------:R-:W-:Y:S06]  /*1590*/  HMMA.16816.F32.BF16 R112, R4.reuse, R36, R60 ;  /* 0x000000240470723c */ /* 0x040fec000004183c */
[C---:B------:R-:W-:Y:S06]  /*15a0*/  HMMA.16816.F32.BF16 R136, R4.reuse, R28, R52 ;  /* 0x0000001c0488723c */ /* 0x040fec0000041834 */
[C---:B------:R-:W-:Y:S01]  /*15b0*/  HMMA.16816.F32.BF16 R140, R4.reuse, R32, R16 ;  /* 0x00000020048c723c */ /* 0x040fe20000041810 */
[----:B------:R-:W-:Y:S05]  /*15c0*/  LDSM.16.M88.4 R16, [R236] ;  /* 0x00000000ec10783b */ /* 0x000fea0000000200 */
[C---:B------:R-:W-:Y:S06]  /*15d0*/  HMMA.16816.F32.BF16 R96, R4.reuse, R42, R96 ;  /* 0x0000002a0460723c */ /* 0x040fec0000041860 */
[C---:B------:R-:W-:Y:S01]  /*15e0*/  HMMA.16816.F32.BF16 R80, R4.reuse, R38, R56 ;  /* 0x000000260450723c */ /* 0x040fe20000041838 */
[----:B------:R-:W-:Y:S04]  /*15f0*/  LDSM.16.M88.4 R36, [R231+0x1000] ;  /* 0x00100000e724783b */ /* 0x000fe80000000200 */
[----:B------:R-:W-:Y:S01]  /*1600*/  LDSM.16.M88.4 R56, [R231+0x1800] ;  /* 0x00180000e738783b */ /* 0x000fe20000000200 */
[C---:B------:R-:W-:Y:S03]  /*1610*/  HMMA.16816.F32.BF16 R76, R4.reuse, R30, R48 ;  /* 0x0000001e044c723c */ /* 0x040fe60000041830 */
[----:B------:R-:W-:Y:S03]  /*1620*/  LDSM.16.M88.4 R28, [R231] ;  /* 0x00000000e71c783b */ /* 0x000fe60000000200 */
[----:B------:R-:W-:Y:S01]  /*1630*/  HMMA.16816.F32.BF16 R68, R4, R34, R12 ;  /* 0x000000220444723c */ /* 0x000fe2000004180c */
[----:B------:R-:W2:Y:S04]  /*1640*/  LDSM.16.M88.4 R4, [R236+0x2000] ;  /* 0x00200000ec04783b */ /* 0x000ea80000000200 */
[----:B------:R-:W3:Y:S01]  /*1650*/  LDSM.16.M88.4 R32, [R231+0x800] ;  /* 0x00080000e720783b */ /* 0x000ee20000000200 */
[C---:B----4-:R-:W-:Y:S06]  /*1660*/  HMMA.16816.F32.BF16 R64, R20.reuse, R88, R44 ;  /* 0x000000581440723c */ /* 0x050fec000004182c */
[C---:B------:R-:W-:Y:S06]  /*1670*/  HMMA.16816.F32.BF16 R52, R20.reuse, R72, R128 ;  /* 0x000000481434723c */ /* 0x040fec0000041880 */
[C---:B------:R-:W-:Y:S06]  /*1680*/  HMMA.16816.F32.BF16 R44, R20.reuse, R108, R124 ;  /* 0x0000006c142c723c */ /* 0x040fec000004187c */
[C---:B-1----:R-:W-:Y:S06]  /*1690*/  HMMA.16816.F32.BF16 R12, R20.reuse, R104, R120 ;  /* 0x00000068140c723c */ /* 0x042fec0000041878 */
[C---:B------:R-:W-:Y:S06]  /*16a0*/  HMMA.16816.F32.BF16 R60, R20.reuse, R90, R132 ;  /* 0x0000005a143c723c */ /* 0x040fec0000041884 */
[C---:B------:R-:W-:Y:S06]  /*16b0*/  HMMA.16816.F32.BF16 R48, R20.reuse, R74, R100 ;  /* 0x0000004a1430723c */ /* 0x040fec0000041864 */
[C---:B------:R-:W-:Y:S06]  /*16c0*/  HMMA.16816.F32.BF16 R40, R20.reuse, R110, R144 ;  /* 0x0000006e1428723c */ /* 0x040fec0000041890 */
[----:B------:R-:W-:Y:S06]  /*16d0*/  HMMA.16816.F32.BF16 R20, R20, R106, R84 ;  /* 0x0000006a1414723c */ /* 0x000fec0000041854 */
[C---:B-----5:R-:W-:Y:S06]  /*16e0*/  HMMA.16816.F32.BF16 R84, R8.reuse, R74, R80 ;  /* 0x0000004a0854723c */ /* 0x060fec0000041850 */
[C---:B------:R-:W-:Y:S06]  /*16f0*/  HMMA.16816.F32.BF16 R92, R8.reuse, R88, R92 ;  /* 0x00000058085c723c */ /* 0x040fec000004185c */
[C---:B------:R-:W-:Y:S06]  /*1700*/  HMMA.16816.F32.BF16 R96, R8.reuse, R90, R96 ;  /* 0x0000005a0860723c */ /* 0x040fec0000041860 */
[----:B------:R-:W-:Y:S06]  /*1710*/  HMMA.16816.F32.BF16 R80, R8, R108, R136 ;  /* 0x0000006c0850723c */ /* 0x000fec0000041888 */
[----:B--2---:R-:W-:Y:S06]  /*1720*/  HMMA.16816.F32.BF16 R128, R4, R28, R64 ;  /* 0x0000001c0480723c */ /* 0x004fec0000041840 */
[----:B------:R-:W-:Y:S06]  /*1730*/  HMMA.16816.F32.BF16 R88, R8, R72, R112 ;  /* 0x000000480858723c */ /* 0x000fec0000041870 */
[C---:B---3--:R-:W-:Y:S01]  /*1740*/  HMMA.16816.F32.BF16 R64, R4.reuse, R34, R48 ;  /* 0x000000220440723c */ /* 0x048fe20000041830 */
[----:B------:R-:W-:Y:S05]  /*1750*/  LDSM.16.M88.4 R48, [R24+0xa000] ;  /* 0x00a000001830783b */ /* 0x000fea0000000200 */
[C---:B------:R-:W-:Y:S01]  /*1760*/  HMMA.16816.F32.BF16 R136, R4.reuse, R38, R40 ;  /* 0x000000260488723c */ /* 0x040fe20000041828 */
[----:B------:R-:W-:Y:S05]  /*1770*/  LDSM.16.M88.4 R40, [R24+0xa800] ;  /* 0x00a800001828783b */ /* 0x000fea0000000200 */
[----:B------:R-:W-:Y:S01]  /*1780*/  HMMA.16816.F32.BF16 R120, R4, R58, R20 ;  /* 0x0000003a0478723c */ /* 0x000fe20000041814 */
[----:B------:R-:W-:Y:S04]  /*1790*/  LDSM.16.M88.4 R20, [R24+0xb000] ;  /* 0x00b000001814783b */ /* 0x000fe80000000200 */
[----:B------:R-:W-:Y:S01]  /*17a0*/  LDSM.16.M88.4 R24, [R24+0xb800] ;  /* 0x00b800001818783b */ /* 0x000fe20000000200 */
[C---:B------:R-:W-:Y:S06]  /*17b0*/  HMMA.16816.F32.BF16 R72, R8.reuse, R104, R140 ;  /* 0x000000680848723c */ /* 0x040fec000004188c */
[----:B------:R-:W-:Y:S06]  /*17c0*/  HMMA.16816.F32.BF16 R68, R8, R106, R68 ;  /* 0x0000006a0844723c */ /* 0x000fec0000041844 */
[----:B------:R-:W-:Y:S01]  /*17d0*/  HMMA.16816.F32.BF16 R132, R4, R56, R12 ;  /* 0x000000380484723c */ /* 0x000fe2000004180c */
[----:B------:R-:W1:Y:S05]  /*17e0*/  LDSM.16.M88.4 R12, [R234+0x6000] ;  /* 0x00600000ea0c783b */ /* 0x000e6a0000000200 */
[----:B------:R-:W-:Y:S01]  /*17f0*/  HMMA.16816.F32.BF16 R76, R8, R110, R76 ;  /* 0x0000006e084c723c */ /* 0x000fe2000004184c */
[----:B------:R-:W2:Y:S05]  /*1800*/  LDSM.16.M88.4 R8, [R234+0x4000] ;  /* 0x00400000ea08783b */ /* 0x000eaa0000000200 */
[C---:B------:R-:W-:Y:S06]  /*1810*/  HMMA.16816.F32.BF16 R124, R4.reuse, R30, R60 ;  /* 0x0000001e047c723c */ /* 0x040fec000004183c */
[C---:B------:R-:W-:Y:S01]  /*1820*/  HMMA.16816.F32.BF16 R60, R4.reuse, R32, R52 ;  /* 0x00000020043c723c */ /* 0x040fe20000041834 */
[----:B------:R-:W-:Y:S05]  /*1830*/  LDSM.16.M88.4 R52, [R238+0x3000] ;  /* 0x00300000ee34783b */ /* 0x000fea0000000200 */
[----:B------:R-:W-:Y:S01]  /*1840*/  HMMA.16816.F32.BF16 R140, R4, R36, R44 ;  /* 0x00000024048c723c */ /* 0x000fe2000004182c */
[----:B------:R-:W3:Y:S04]  /*1850*/  LDSM.16.M88.4 R4, [R235+0x6000] ;  /* 0x00600000eb04783b */ /* 0x000ee80000000200 */
[----:B------:R-:W-:Y:S01]  /*1860*/  LDSM.16.M88.4 R44, [R238+0x2800] ;  /* 0x00280000ee2c783b */ /* 0x000fe20000000200 */
[C---:B------:R-:W-:Y:S06]  /*1870*/  HMMA.16816.F32.BF16 R112, R16.reuse, R28, R92 ;  /* 0x0000001c1070723c */ /* 0x040fec000004185c */
[C---:B------:R-:W-:Y:S06]  /*1880*/  HMMA.16816.F32.BF16 R92, R16.reuse, R30, R96 ;  /* 0x0000001e105c723c */ /* 0x040fec0000041860 */
[C---:B------:R-:W-:Y:S06]  /*1890*/  HMMA.16816.F32.BF16 R108, R16.reuse, R36, R80 ;  /* 0x00000024106c723c */ /* 0x040fec0000041850 */
[C---:B------:R-:W-:Y:S06]  /*18a0*/  HMMA.16816.F32.BF16 R96, R16.reuse, R56, R72 ;  /* 0x000000381060723c */ /* 0x040fec0000041848 */
[C---:B------:R-:W-:Y:S01]  /*18b0*/  HMMA.16816.F32.BF16 R80, R16.reuse, R58, R68 ;  /* 0x0000003a1050723c */ /* 0x040fe20000041844 */
[----:B------:R-:W4:Y:S05]  /*18c0*/  LDSM.16.M88.4 R56, [R238+0x3800] ;  /* 0x00380000ee38783b */ /* 0x000f2a0000000200 */
[C---:B------:R-:W-:Y:S06]  /*18d0*/  HMMA.16816.F32.BF16 R104, R16.reuse, R32, R88 ;  /* 0x000000201068723c */ /* 0x040fec0000041858 */
[C---:B------:R-:W-:Y:S06]  /*18e0*/  HMMA.16816.F32.BF16 R88, R16.reuse, R34, R84 ;  /* 0x000000221058723c */ /* 0x040fec0000041854 */
[----:B------:R-:W-:Y:S01]  /*18f0*/  HMMA.16816.F32.BF16 R100, R16, R38, R76 ;  /* 0x000000261064723c */ /* 0x000fe2000004184c */
[----:B------:R-:W5:Y:S04]  /*1900*/  LDSM.16.M88.4 R36, [R238+0x2000] ;  /* 0x00200000ee24783b */ /* 0x000f680000000200 */
[----:B------:R-:W5:Y:S01]  /*1910*/  LDSM.16.M88.4 R16, [R235+0x4000] ;  /* 0x00400000eb10783b */ /* 0x000f620000000200 */
[C---:B-1----:R-:W-:Y:S06]  /*1920*/  HMMA.16816.F32.BF16 R32, R12.reuse, R22, R136 ;  /* 0x000000160c20723c */ /* 0x042fec0000041888 */
[C---:B------:R-:W-:Y:S06]  /*1930*/  HMMA.16816.F32.BF16 R28, R12.reuse, R24, R132 ;  /* 0x000000180c1c723c */ /* 0x040fec0000041884 */
[C---:B------:R-:W-:Y:S06]  /*1940*/  HMMA.16816.F32.BF16 R68, R12.reuse, R40, R60 ;  /* 0x000000280c44723c */ /* 0x040fec000004183c */
[C---:B------:R-:W-:Y:S06]  /*1950*/  HMMA.16816.F32.BF16 R76, R12.reuse, R48, R128 ;  /* 0x000000300c4c723c */ /* 0x040fec0000041880 */
[C---:B------:R-:W-:Y:S06]  /*1960*/  HMMA.16816.F32.BF16 R72, R12.reuse, R50, R124 ;  /* 0x000000320c48723c */ /* 0x040fec000004187c */
[C---:B------:R-:W-:Y:S06]  /*1970*/  HMMA.16816.F32.BF16 R64, R12.reuse, R42, R64 ;  /* 0x0000002a0c40723c */ /* 0x040fec0000041840 */
[C---:B------:R-:W-:Y:S06]  /*1980*/  HMMA.16816.F32.BF16 R60, R12.reuse, R20, R140 ;  /* 0x000000140c3c723c */ /* 0x040fec000004188c */
[----:B------:R-:W-:Y:S06]  /*1990*/  HMMA.16816.F32.BF16 R12, R12, R26, R120 ;  /* 0x0000001a0c0c723c */ /* 0x000fec0000041878 */
[C---:B--2---:R-:W-:Y:S06]  /*19a0*/  HMMA.16816.F32.BF16 R84, R8.reuse, R48, R112 ;  /* 0x000000300854723c */ /* 0x044fec0000041870 */
[C---:B------:R-:W-:Y:S06]  /*19b0*/  HMMA.16816.F32.BF16 R92, R8.reuse, R50, R92 ;  /* 0x00000032085c723c */ /* 0x040fec000004185c */
[C---:B------:R-:W-:Y:S06]  /*19c0*/  HMMA.16816.F32.BF16 R104, R8.reuse, R40, R104 ;  /* 0x000000280868723c */ /* 0x040fec0000041868 */
[C---:B------:R-:W-:Y:S06]  /*19d0*/  HMMA.16816.F32.BF16 R88, R8.reuse, R42, R88 ;  /* 0x0000002a0858723c */ /* 0x040fec0000041858 */
[C---:B------:R-:W-:Y:S06]  /*19e0*/  HMMA.16816.F32.BF16 R40, R8.reuse, R20, R108 ;  /* 0x000000140828723c */ /* 0x040fec000004186c */
[C---:B------:R-:W-:Y:S01]  /*19f0*/  HMMA.16816.F32.BF16 R48, R8.reuse, R22, R100 ;  /* 0x000000160830723c */ /* 0x040fe20000041864 */
[----:B------:R-:W-:Y:S05]  /*1a00*/  LDSM.16.M88.4 R20, [R232+0x3800] ;  /* 0x00380000e814783b */ /* 0x000fea0000000200 */
[C---:B------:R-:W-:Y:S06]  /*1a10*/  HMMA.16816.F32.BF16 R96, R8.reuse, R24, R96 ;  /* 0x000000180860723c */ /* 0x040fec0000041860 */
[----:B------:R-:W-:Y:S01]  /*1a20*/  HMMA.16816.F32.BF16 R80, R8, R26, R80 ;  /* 0x0000001a0850723c */ /* 0x000fe20000041850 */
[----:B------:R-:W-:Y:S04]  /*1a30*/  LDSM.16.M88.4 R8, [R237+0x6000] ;  /* 0x00600000ed08783b */ /* 0x000fe80000000200 */
[----:B------:R-:W-:Y:S01]  /*1a40*/  LDSM.16.M88.4 R24, [R232+0x3000] ;  /* 0x00300000e818783b */ /* 0x000fe20000000200 */
[C---:B---3--:R-:W-:Y:S03]  /*1a50*/  HMMA.16816.F32.BF16 R152, R4.reuse, R54, R32 ;  /* 0x000000360498723c */ /* 0x048fe60000041820 */
[----:B------:R-:W1:Y:S03]  /*1a60*/  LDSM.16.M88.4 R32, [R232+0x2000] ;  /* 0x00200000e820783b */ /* 0x000e660000000200 */
[C---:B----4-:R-:W-:Y:S01]  /*1a70*/  HMMA.16816.F32.BF16 R148, R4.reuse, R56, R28 ;  /* 0x000000380494723c */ /* 0x050fe2000004181c */
[----:B------:R-:W2:Y:S05]  /*1a80*/  LDSM.16.M88.4 R28, [R232+0x2800] ;  /* 0x00280000e81c783b */ /* 0x000eaa0000000200 */
[C---:B------:R-:W-:Y:S01]  /*1a90*/  HMMA.16816.F32.BF16 R132, R4.reuse, R58, R12 ;  /* 0x0000003a0484723c */ /* 0x040fe2000004180c */
[----:B------:R-:W3:Y:S05]  /*1aa0*/  LDSM.16.M88.4 R12, [R237+0x4000] ;  /* 0x00400000ed0c783b */ /* 0x000eea0000000200 */
[C---:B-----5:R-:W-:Y:S06]  /*1ab0*/  HMMA.16816.F32.BF16 R124, R4.reuse, R36, R76 ;  /* 0x00000024047c723c */ /* 0x060fec000004184c */
[C---:B------:R-:W-:Y:S06]  /*1ac0*/  HMMA.16816.F32.BF16 R120, R4.reuse, R38, R72 ;  /* 0x000000260478723c */ /* 0x040fec0000041848 */
[C---:B------:R-:W-:Y:S06]  /*1ad0*/  HMMA.16816.F32.BF16 R144, R4.reuse, R44, R68 ;  /* 0x0000002c0490723c */ /* 0x040fec0000041844 */
[C---:B------:R-:W-:Y:S06]  /*1ae0*/  HMMA.16816.F32.BF16 R140, R4.reuse, R46, R64 ;  /* 0x0000002e048c723c */ /* 0x040fec0000041840 */
[----:B------:R-:W-:Y:S01]  /*1af0*/  HMMA.16816.F32.BF16 R136, R4, R52, R60 ;  /* 0x000000340488723c */ /* 0x000fe2000004183c */
[----:B------:R-:W-:Y:S05]  /*1b00*/  LDSM.16.M88.4 R4, [R236+0x6000] ;  /* 0x00600000ec04783b */ /* 0x000fea0000000200 */
[C---:B------:R-:W-:Y:S06]  /*1b10*/  HMMA.16816.F32.BF16 R128, R16.reuse, R36, R84 ;  /* 0x000000241080723c */ /* 0x040fec0000041854 */
[C---:B------:R-:W-:Y:S01]  /*1b20*/  HMMA.16816.F32.BF16 R112, R16.reuse, R38, R92 ;  /* 0x000000261070723c */ /* 0x040fe2000004185c */
[----:B------:R-:W4:Y:S05]  /*1b30*/  LDSM.16.M88.4 R36, [R231+0x2000] ;  /* 0x00200000e724783b */ /* 0x000f2a0000000200 */
[C---:B------:R-:W-:Y:S06]  /*1b40*/  HMMA.16816.F32.BF16 R108, R16.reuse, R44, R104 ;  /* 0x0000002c106c723c */ /* 0x040fec0000041868 */
[C---:B------:R-:W-:Y:S01]  /*1b50*/  HMMA.16816.F32.BF16 R92, R16.reuse, R54, R48 ;  /* 0x00000036105c723c */ /* 0x040fe20000041830 */
[----:B------:R-:W5:Y:S05]  /*1b60*/  LDSM.16.M88.4 R48, [R231+0x3800] ;  /* 0x00380000e730783b */ /* 0x000f6a0000000200 */
[C---:B------:R-:W-:Y:S01]  /*1b70*/  HMMA.16816.F32.BF16 R104, R16.reuse, R46, R88 ;  /* 0x0000002e1068723c */ /* 0x040fe20000041858 */
[----:B------:R-:W-:Y:S05]  /*1b80*/  LDSM.16.M88.4 R44, [R231+0x3000] ;  /* 0x00300000e72c783b */ /* 0x000fea0000000200 */
[C---:B------:R-:W-:Y:S01]  /*1b90*/  HMMA.16816.F32.BF16 R100, R16.reuse, R52, R40 ;  /* 0x000000341064723c */ /* 0x040fe20000041828 */
[----:B------:R-:W5:Y:S05]  /*1ba0*/  LDSM.16.M88.4 R40, [R231+0x2800] ;  /* 0x00280000e728783b */ /* 0x000f6a0000000200 */
[C---:B------:R-:W-:Y:S06]  /*1bb0*/  HMMA.16816.F32.BF16 R88, R16.reuse, R56, R96 ;  /* 0x000000381058723c */ /* 0x040fec0000041860 */
[----:B------:R-:W-:Y:S01]  /*1bc0*/  HMMA.16816.F32.BF16 R76, R16, R58, R80 ;  /* 0x0000003a104c723c */ /* 0x000fe20000041850 */
[----:B------:R-:W5:Y:S01]  /*1bd0*/  LDSM.16.M88.4 R16, [R236+0x4000] ;  /* 0x00400000ec10783b */ /* 0x000f620000000200 */
[----:B------:R-:W-:-:S04]  /*1be0*/  DEPBAR.LE SB0, 0x0 ;  /* 0x000080000000791a */ /* 0x000fc80000000000 */
[C---:B-1----:R-:W-:Y:S06]  /*1bf0*/  HMMA.16816.F32.BF16 R72, R8.reuse, R32, R124 ;  /* 0x000000200848723c */ /* 0x042fec000004187c */
[C---:B------:R-:W-:Y:S06]  /*1c00*/  HMMA.16816.F32.BF16 R68, R8.reuse, R34, R120 ;  /* 0x000000220844723c */ /* 0x040fec0000041878 */
[C---:B--2---:R-:W-:Y:S06]  /*1c10*/  HMMA.16816.F32.BF16 R64, R8.reuse, R28, R144 ;  /* 0x0000001c0840723c */ /* 0x044fec0000041890 */
[C---:B------:R-:W-:Y:S06]  /*1c20*/  HMMA.16816.F32.BF16 R60, R8.reuse, R30, R140 ;  /* 0x0000001e083c723c */ /* 0x040fec000004188c */
[C---:B------:R-:W-:Y:S06]  /*1c30*/  HMMA.16816.F32.BF16 R56, R8.reuse, R24, R136 ;  /* 0x000000180838723c */ /* 0x040fec0000041888 */
[C---:B------:R-:W-:Y:S06]  /*1c40*/  HMMA.16816.F32.BF16 R80, R8.reuse, R26, R152 ;  /* 0x0000001a0850723c */ /* 0x040fec0000041898 */
[C---:B------:R-:W-:Y:S06]  /*1c50*/  HMMA.16816.F32.BF16 R84, R8.reuse, R20, R148 ;  /* 0x000000140854723c */ /* 0x040fec0000041894 */
[----:B------:R-:W-:Y:S06]  /*1c60*/  HMMA.16816.F32.BF16 R8, R8, R22, R132 ;  /* 0x000000160808723c */ /* 0x000fec0000041884 */
[C---:B---3--:R-:W-:Y:S06]  /*1c70*/  HMMA.16816.F32.BF16 R52, R12.reuse, R32, R128 ;  /* 0x000000200c34723c */ /* 0x048fec0000041880 */
[C---:B------:R-:W-:Y:S06]  /*1c80*/  HMMA.16816.F32.BF16 R32, R12.reuse, R34, R112 ;  /* 0x000000220c20723c */ /* 0x040fec0000041870 */
[C---:B------:R-:W-:Y:S06]  /*1c90*/  HMMA.16816.F32.BF16 R96, R12.reuse, R28, R108 ;  /* 0x0000001c0c60723c */ /* 0x040fec000004186c */
[C---:B------:R-:W-:Y:S06]  /*1ca0*/  HMMA.16816.F32.BF16 R104, R12.reuse, R30, R104 ;  /* 0x0000001e0c68723c */ /* 0x040fec0000041868 */
[C---:B------:R-:W-:Y:S06]  /*1cb0*/  HMMA.16816.F32.BF16 R100, R12.reuse, R24, R100 ;  /* 0x000000180c64723c */ /* 0x040fec0000041864 */
[C---:B------:R-:W-:Y:S06]  /*1cc0*/  HMMA.16816.F32.BF16 R92, R12.reuse, R26, R92 ;  /* 0x0000001a0c5c723c */ /* 0x040fec000004185c */
[C---:B------:R-:W-:Y:S06]  /*1cd0*/  HMMA.16816.F32.BF16 R88, R12.reuse, R20, R88 ;  /* 0x000000140c58723c */ /* 0x040fec0000041858 */
[----:B------:R-:W-:Y:S06]  /*1ce0*/  HMMA.16816.F32.BF16 R76, R12, R22, R76 ;  /* 0x000000160c4c723c */ /* 0x000fec000004184c */
[----:B----4-:R-:W-:Y:S01]  /*1cf0*/  HMMA.16816.F32.BF16 R112, R4, R36, R72 ;  /* 0x000000240470723c */ /* 0x010fe20000041848 */
[----:B------:R-:W-:-:S04]  /*1d00*/  SHF.R.S32.HI R12, RZ, 0x1f, R0 ;  /* 0x0000001fff0c7819 */ /* 0x000fc80000011400 */
[----:B------:R-:W-:Y:S01]  /*1d10*/  LEA.HI R0, R12, R0, RZ, 0x2 ;  /* 0x000000000c007211 */ /* 0x000fe200078f10ff */
[----:B-----5:R-:W-:Y:S03]  /*1d20*/  HMMA.16816.F32.BF16 R120, R4, R48, R84 ;  /* 0x000000300478723c */ /* 0x020fe60000041854 */
[----:B------:R-:W-:-:S03]  /*1d30*/  SHF.R.S32.HI R0, RZ, 0x2, R0 ;  /* 0x00000002ff007819 */ /* 0x000fc60000011400 */
[C---:B------:R-:W-:Y:S06]  /*1d40*/  HMMA.16816.F32.BF16 R68, R4.reuse, R38, R68 ;  /* 0x000000260444723c */ /* 0x040fec0000041844 */
[C---:B------:R-:W-:Y:S06]  /*1d50*/  HMMA.16816.F32.BF16 R72, R4.reuse, R40, R64 ;  /* 0x000000280448723c */ /* 0x040fec0000041840 */
[C---:B------:R-:W-:Y:S06]  /*1d60*/  HMMA.16816.F32.BF16 R108, R4.reuse, R42, R60 ;  /* 0x0000002a046c723c */ /* 0x040fec000004183c */
[C---:B------:R-:W-:Y:S06]  /*1d70*/  HMMA.16816.F32.BF16 R152, R4.reuse, R44, R56 ;  /* 0x0000002c0498723c */ /* 0x040fec0000041838 */
[C---:B------:R-:W-:Y:S06]  /*1d80*/  HMMA.16816.F32.BF16 R80, R4.reuse, R46, R80 ;  /* 0x0000002e0450723c */ /* 0x040fec0000041850 */
[----:B------:R-:W-:Y:S06]  /*1d90*/  HMMA.16816.F32.BF16 R84, R4, R50, R8 ;  /* 0x000000320454723c */ /* 0x000fec0000041808 */
[----:B------:R-:W-:Y:S01]  /*1da0*/  HMMA.16816.F32.BF16 R12, R16, R38, R32 ;  /* 0x00000026100c723c */ /* 0x000fe20000041820 */
[----:B------:R-:W-:-:S02]  /*1db0*/  IMAD R4, R156, 0x10, R159 ;  /* 0x000000109c047824 */ /* 0x000fc400078e029f */
[----:B------:R-:W-:-:S03]  /*1dc0*/  IMAD.SHL.U32 R5, R157, 0x2, RZ ;  /* 0x000000029d057824 */ /* 0x000fc600078e00ff */
[----:B------:R-:W-:Y:S01]  /*1dd0*/  IADD3 R0, R4, 0x1, R0 ;  /* 0x0000000104007810 */ /* 0x000fe20007ffe000 */
[----:B------:R-:W-:Y:S01]  /*1de0*/  HMMA.16816.F32.BF16 R8, R16, R40, R96 ;  /* 0x000000281008723c */ /* 0x000fe20000041860 */
[----:B------:R-:W-:Y:S02]  /*1df0*/  LOP3.LUT R5, R5, 0x6, RZ, 0xc0, !PT ;  /* 0x0000000605057812 */ /* 0x000fe400078ec0ff */
[----:B------:R-:W-:-:S03]  /*1e00*/  IADD3 R4, R116, -UR17, R0 ;  /* 0x8000001174047c10 */ /* 0x000fc6000fffe000 */
[----:B------:R-:W-:Y:S01]  /*1e10*/  IMAD R0, R163, 0x40, R5 ;  /* 0x00000040a3007824 */ /* 0x000fe200078e0205 */
[----:B------:R-:W-:Y:S01]  /*1e20*/  HMMA.16816.F32.BF16 R28, R16, R36, R52 ;  /* 0x00000024101c723c */ /* 0x000fe20000041834 */
[----:B------:R-:W-:Y:S02]  /*1e30*/  VIADD R5, R4, UR16 ;  /* 0x0000001004057c36 */ /* 0x000fe40008000000 */
[----:B------:R-:W-:-:S03]  /*1e40*/  VIADD R4, R0, 0x1 ;  /* 0x0000000100047836 */ /* 0x000fc60000000000 */
[C---:B------:R-:W-:Y:S01]  /*1e50*/  VIMNMX R23, R5.reuse, R116, PT ;  /* 0x0000007405177248 */ /* 0x040fe20003fe0100 */
[C---:B------:R-:W-:Y:S01]  /*1e60*/  HMMA.16816.F32.BF16 R52, R16.reuse, R42, R104 ;  /* 0x0000002a1034723c */ /* 0x040fe20000041868 */
[C-C-:B------:R-:W-:Y:S02]  /*1e70*/  VIADDMNMX R24, R5.reuse, 0x8, R116.reuse, PT ;  /* 0x0000000805187846 */ /* 0x140fe40003800174 */
[C-C-:B------:R-:W-:Y:S02]  /*1e80*/  VIADDMNMX R25, R5.reuse, 0x40, R116.reuse, PT ;  /* 0x0000004005197846 */ /* 0x140fe40003800174 */
[----:B------:R-:W-:Y:S01]  /*1e90*/  VIADDMNMX R26, R5, 0x48, R116, PT ;  /* 0x00000048051a7846 */ /* 0x000fe20003800174 */
[----:B------:R-:W-:Y:S01]  /*1ea0*/  VIADD R5, R0, 0x8 ;  /* 0x0000000800057836 */ /* 0x000fe20000000000 */
[C---:B------:R-:W-:Y:S01]  /*1eb0*/  ISETP.GE.AND P6, PT, R4.reuse, R23, PT ;  /* 0x000000170400720c */ /* 0x040fe20003fc6270 */
[----:B------:R-:W-:Y:S01]  /*1ec0*/  HMMA.16816.F32.BF16 R56, R16, R44, R100 ;  /* 0x0000002c1038723c */ /* 0x000fe20000041864 */
[----:B------:R-:W-:-:S02]  /*1ed0*/  ISETP.GE.AND P4, PT, R4, R24, PT ;  /* 0x000000180400720c */ /* 0x000fc40003f86270 */
[C---:B------:R-:W-:Y:S02]  /*1ee0*/  ISETP.GE.AND P2, PT, R4.reuse, R25, PT ;  /* 0x000000190400720c */ /* 0x040fe40003f46270 */
[----:B------:R-:W-:Y:S01]  /*1ef0*/  ISETP.GE.AND P0, PT, R4, R26, PT ;  /* 0x0000001a0400720c */ /* 0x000fe20003f06270 */
[----:B------:R-:W-:Y:S01]  /*1f00*/  VIADD R4, R0, 0x9 ;  /* 0x0000000900047836 */ /* 0x000fe20000000000 */
[----:B------:R-:W-:Y:S01]  /*1f10*/  BAR.SYNC.DEFER_BLOCKING 0x0 ;  /* 0x0000000000007b1d */ /* 0x000fe20000010000 */
[C---:B------:R-:W-:Y:S01]  /*1f20*/  ISETP.GE.AND P1, PT, R5.reuse, R23, PT ;  /* 0x000000170500720c */ /* 0x040fe20003f26270 */
[C---:B------:R-:W-:Y:S01]  /*1f30*/  HMMA.16816.F32.BF16 R36, R16.reuse, R48, R88 ;  /* 0x000000301024723c */ /* 0x040fe20000041858 */
[C---:B------:R-:W-:Y:S02]  /*1f40*/  ISETP.GE.AND P3, PT, R5.reuse, R24, PT ;  /* 0x000000180500720c */ /* 0x040fe40003f66270 */
[----:B------:R-:W-:Y:S01]  /*1f50*/  FSEL R35, R12, -INF , !P1 ;  /* 0xff8000000c237808 */ /* 0x000fe20004800000 */
[----:B------:R-:W-:Y:S01]  /*1f60*/  VIADD R12, R0, 0x11 ;  /* 0x00000011000c7836 */ /* 0x000fe20000000000 */
[----:B------:R-:W-:Y:S01]  /*1f70*/  FSEL R62, R14, -INF , !P3 ;  /* 0xff8000000e3e7808 */ /* 0x000fe20005800000 */
[----:B------:R-:W-:Y:S01]  /*1f80*/  HMMA.16816.F32.BF16 R44, R16, R46, R92 ;  /* 0x0000002e102c723c */ /* 0x000fe2000004185c */
[----:B------:R-:W-:-:S02]  /*1f90*/  ISETP.GE.AND P5, PT, R5, R25, PT ;  /* 0x000000190500720c */ /* 0x000fc40003fa6270 */
[----:B------:R-:W-:Y:S02]  /*1fa0*/  ISETP.GE.AND P1, PT, R5, R26, PT ;  /* 0x0000001a0500720c */ /* 0x000fe40003f26270 */
[----:B------:R-:W-:Y:S01]  /*1fb0*/  ISETP.GE.AND P3, PT, R4, R23, PT ;  /* 0x000000170400720c */ /* 0x000fe20003f66270 */
[----:B------:R-:W-:Y:S01]  /*1fc0*/  HMMA.16816.F32.BF16 R48, R16, R50, R76 ;  /* 0x000000321030723c */ /* 0x000fe2000004184c */
[----:B------:R-:W-:Y:S02]  /*1fd0*/  FSEL R65, R68, -INF , !P5 ;  /* 0xff80000044417808 */ /* 0x000fe40006800000 */
[----:B------:R-:W-:Y:S02]  /*1fe0*/  FSEL R66, R70, -INF , !P1 ;  /* 0xff80000046427808 */ /* 0x000fe40004800000 */
[----:B------:R-:W-:Y:S02]  /*1ff0*/  FSEL R40, R13, -INF , !P3 ;  /* 0xff8000000d287808 */ /* 0x000fe40005800000 */
[----:B------:R-:W-:-:S02]  /*2000*/  ISETP.GE.AND P5, PT, R4, R24, PT ;  /* 0x000000180400720c */ /* 0x000fc40003fa6270 */
[C---:B------:R-:W-:Y:S02]  /*2010*/  ISETP.GE.AND P1, PT, R4.reuse, R25, PT ;  /* 0x000000190400720c */ /* 0x040fe40003f26270 */
[----:B------:R-:W-:Y:S01]  /*2020*/  ISETP.GE.AND P3, PT, R4, R26, PT ;  /* 0x0000001a0400720c */ /* 0x000fe20003f66270 */
[----:B------:R-:W-:Y:S01]  /*2030*/  VIADD R4, R0, 0x10 ;  /* 0x0000001000047836 */ /* 0x000fe20000000000 */
[----:B------:R-:W-:Y:S02]  /*2040*/  FSEL R61, R15, -INF , !P5 ;  /* 0xff8000000f3d7808 */ /* 0x000fe40006800000 */
[----:B------:R-:W-:Y:S02]  /*2050*/  FSEL R60, R31, -INF , !P4 ;  /* 0xff8000001f3c7808 */ /* 0x000fe40006000000 */
[----:B------:R-:W-:Y:S02]  /*2060*/  ISETP.GE.AND P5, PT, R4, R24, PT ;  /* 0x000000180400720c */ /* 0x000fe40003fa6270 */
[----:B------:R-:W-:-:S02]  /*2070*/  FSEL R64, R71, -INF , !P3 ;  /* 0xff80000047407808 */ /* 0x000fc40005800000 */
[----:B------:R-:W-:Y:S02]  /*2080*/  FSEL R43, R10, -INF , !P5 ;  /* 0xff8000000a2b7808 */ /* 0x000fe40006800000 */
[-C--:B------:R-:W-:Y:S02]  /*2090*/  ISETP.GE.AND P5, PT, R12, R23.reuse, PT ;  /* 0x000000170c00720c */ /* 0x080fe40003fa6270 */
[----:B------:R-:W-:Y:S02]  /*20a0*/  ISETP.GE.AND P3, PT, R0, R23, PT ;  /* 0x000000170000720c */ /* 0x000fe40003f66270 */
[----:B------:R-:W-:Y:S02]  /*20b0*/  FSEL R31, R9, -INF , !P5 ;  /* 0xff800000091f7808 */ /* 0x000fe40006800000 */
[----:B------:R-:W-:Y:S02]  /*20c0*/  ISETP.NE.AND P5, PT, R162, 0x1, PT ;  /* 0x00000001a200780c */ /* 0x000fe40003fa5270 */
[----:B------:R-:W-:-:S02]  /*20d0*/  FSEL R21, R29, -INF , !P6 ;  /* 0xff8000001d157808 */ /* 0x000fc40007000000 */
[----:B------:R-:W-:Y:S02]  /*20e0*/  ISETP.GE.AND P6, PT, R4, R23, PT ;  /* 0x000000170400720c */ /* 0x000fe40003fc6270 */
[----:B------:R-:W-:Y:S02]  /*20f0*/  FSEL R14, R28, -INF , !P3 ;  /* 0xff8000001c0e7808 */ /* 0x000fe40005800000 */
[----:B------:R-:W-:Y:S02]  /*2100*/  FSEL R63, R69, -INF , !P1 ;  /* 0xff800000453f7808 */ /* 0x000fe40004800000 */
[C---:B------:R-:W-:Y:S02]  /*2110*/  ISETP.GE.AND P4, PT, R4.reuse, R25, PT ;  /* 0x000000190400720c */ /* 0x040fe40003f86270 */
[----:B------:R-:W-:Y:S02]  /*2120*/  ISETP.GE.AND P1, PT, R4, R26, PT ;  /* 0x0000001a0400720c */ /* 0x000fe40003f26270 */
[----:B------:R-:W-:-:S02]  /*2130*/  FSEL R32, R8, -INF , !P6 ;  /* 0xff80000008207808 */ /* 0x000fc40007000000 */
[-C--:B------:R-:W-:Y:S02]  /*2140*/  ISETP.GE.AND P6, PT, R0, R24.reuse, PT ;  /* 0x000000180000720c */ /* 0x080fe40003fc6270 */
[----:B------:R-:W-:Y:S02]  /*2150*/  ISETP.GE.AND P3, PT, R12, R24, PT ;  /* 0x000000180c00720c */ /* 0x000fe40003f66270 */
[----:B------:R-:W-:Y:S02]  /*2160*/  FMNMX.FTZ R4, R14, R21, !PT ;  /* 0x000000150e047209 */ /* 0x000fe40007810000 */
[----:B------:R-:W-:Y:S02]  /*2170*/  FSEL R41, R30, -INF , !P6 ;  /* 0xff8000001e297808 */ /* 0x000fe40007000000 */
[----:B------:R-:W-:Y:S02]  /*2180*/  FSEL R42, R11, -INF , !P3 ;  /* 0xff8000000b2a7808 */ /* 0x000fe40005800000 */
[----:B------:R-:W-:Y:S01]  /*2190*/  FMNMX.FTZ R13, R35, R4, !PT ;  /* 0x00000004230d7209 */ /* 0x000fe20007810000 */
[----:B------:R-:W-:Y:S06]  /*21a0*/  @!P5 BRA `(.L_x_1) ;  /* 0x000000000068d947 */ /* 0x000fec0003800000 */
[----:B------:R-:W-:-:S04]  /*21b0*/  VIADD R4, R162, 0xfffffffe ;  /* 0xfffffffea2047836 */ /* 0x000fc80000000000 */
[C---:B------:R-:W-:Y:S01]  /*21c0*/  IMAD R6, R4.reuse, UR18, RZ ;  /* 0x0000001204067c24 */ /* 0x040fe2000f8e02ff */
[----:B------:R-:W-:Y:S01]  /*21d0*/  SHF.R.S32.HI R7, RZ, 0x1f, R4 ;  /* 0x0000001fff077819 */ /* 0x000fe20000011404 */
[----:B------:R-:W-:-:S04]  /*21e0*/  IMAD.WIDE.U32 R4, R4, UR19, R160 ;  /* 0x0000001304047c25 */ /* 0x000fc8000f8e00a0 */
[----:B------:R-:W-:Y:S01]  /*21f0*/  IMAD R6, R7, UR19, R6 ;  /* 0x0000001307067c24 */ /* 0x000fe2000f8e0206 */
[----:B------:R-:W-:-:S03]  /*2200*/  LEA R8, P5, R4, UR8, 0x1 ;  /* 0x0000000804087c11 */ /* 0x000fc6000f8a08ff */
[----:B------:R-:W-:Y:S01]  /*2210*/  IMAD.IADD R5, R5, 0x1, R6 ;  /* 0x0000000105057824 */ /* 0x000fe200078e0206 */
[----:B------:R-:W-:-:S04]  /*2220*/  IADD3 R6, P3, R8, UR23, RZ ;  /* 0x0000001708067c10 */ /* 0x000fc8000ff7e0ff */
[----:B------:R-:W-:Y:S02]  /*2230*/  LEA.HI.X R9, R4, UR9, R5, 0x1, P5 ;  /* 0x0000000904097c11 */ /* 0x000fe4000a8f0c05 */
[----:B------:R-:W-:Y:S02]  /*2240*/  IADD3 R4, P5, R6, UR23, RZ ;  /* 0x0000001706047c10 */ /* 0x000fe4000ffbe0ff */
[----:B------:R-:W-:Y:S01]  /*2250*/  IADD3.X R7, R9, UR22, RZ, P3, !PT ;  /* 0x0000001609077c10 */ /* 0x000fe20009ffe4ff */
[----:B------:R-:W-:Y:S01]  /*2260*/  @!PT LDS RZ, [RZ] ;  /* 0x00000000fffff984 */ /* 0x000fe20000000800 */
[----:B------:R-:W-:Y:S01]  /*2270*/  @!PT LDS RZ, [RZ] ;  /* 0x00000000fffff984 */ /* 0x000fe20000000800 */
[----:B------:R-:W-:Y:S01]  /*2280*/  @!PT LDS RZ, [RZ] ;  /* 0x00000000fffff984 */ /* 0x000fe20000000800 */
[----:B------:R1:W-:Y:S01]  /*2290*/  LDGSTS.E.BYPASS.LTC128B.128 [R247+0x8000], desc[UR20][R8.64] ;  /* 0x0800000008f77fae */ /* 0x0003e2000b901d54 */
[----:B------:R-:W-:Y:S02]  /*22a0*/  IADD3 R10, P3, R4, UR23, RZ ;  /* 0x00000017040a7c10 */ /* 0x000fe4000ff7e0ff */
[----:B------:R-:W-:Y:S01]  /*22b0*/  IADD3.X R5, R7, UR22, RZ, P5, !PT ;  /* 0x0000001607057c10 */ /* 0x000fe2000affe4ff */
[----:B------:R1:W-:Y:S03]  /*22c0*/  LDGSTS.E.BYPASS.LTC128B.128 [R247+0xa000], desc[UR20][R8.64+0x80] ;  /* 0x0a00008008f77fae */ /* 0x0003e6000b901d54 */
[----:B------:R-:W-:Y:S01]  /*22d0*/  IADD3.X R11, R5, UR22, RZ, P3, !PT ;  /* 0x00000016050b7c10 */ /* 0x000fe20009ffe4ff */
[----:B------:R1:W-:Y:S04]  /*22e0*/  LDGSTS.E.BYPASS.LTC128B.128 [R247+0x8800], desc[UR20][R6.64] ;  /* 0x0880000006f77fae */ /* 0x0003e8000b901d54 */
[----:B------:R1:W-:Y:S04]  /*22f0*/  LDGSTS.E.BYPASS.LTC128B.128 [R247+0xa800], desc[UR20][R6.64+0x80] ;  /* 0x0a80008006f77fae */ /* 0x0003e8000b901d54 */
[----:B------:R1:W-:Y:S04]  /*2300*/  LDGSTS.E.BYPASS.LTC128B.128 [R247+0x9000], desc[UR20][R4.64] ;  /* 0x0900000004f77fae */ /* 0x0003e8000b901d54 */
[----:B------:R1:W-:Y:S04]  /*2310*/  LDGSTS.E.BYPASS.LTC128B.128 [R247+0xb000], desc[UR20][R4.64+0x80] ;  /* 0x0b00008004f77fae */ /* 0x0003e8000b901d54 */
[----:B------:R1:W-:Y:S04]  /*2320*/  LDGSTS.E.BYPASS.LTC128B.128 [R247+0x9800], desc[UR20][R10.64] ;  /* 0x098000000af77fae */ /* 0x0003e8000b901d54 */
[----:B------:R1:W-:Y:S04]  /*2330*/  LDGSTS.E.BYPASS.LTC128B.128 [R247+0xb800], desc[UR20][R10.64+0x80] ;  /* 0x0b8000800af77fae */ /* 0x0003e8000b901d54 */
[----:B------:R-:W0:Y:S02]  /*2340*/  LDGDEPBAR ;  /* 0x00000000000079af */ /* 0x000e240000000000 */
.L_x_1:
[----:B-1----:R-:W-:Y:S01]  /*2350*/  VIADD R7, R0, 0x18 ;  /* 0x0000001800077836 */ /* 0x002fe20000000000 */
[----:B------:R-:W-:Y:S01]  /*2360*/  FMNMX.FTZ R4, R40, R13, !PT ;  /* 0x0000000d28047209 */ /* 0x000fe20007810000 */
[C---:B------:R-:W-:Y:S01]  /*2370*/  VIADD R8, R0.reuse, 0x19 ;  /* 0x0000001900087836 */ /* 0x040fe20000000000 */
[C---:B------:R-:W-:Y:S01]  /*2380*/  IADD3 R9, R0.reuse, 0x20, RZ ;  /* 0x0000002000097810 */ /* 0x040fe20007ffe0ff */
[C---:B------:R-:W-:Y:S01]  /*2390*/  VIADD R10, R0.reuse, 0x21 ;  /* 0x00000021000a7836 */ /* 0x040fe20000000000 */
[-C--:B------:R-:W-:Y:S01]  /*23a0*/  ISETP.GE.AND P3, PT, R7, R23.reuse, PT ;  /* 0x000000170700720c */ /* 0x080fe20003f66270 */
[----:B------:R-:W-:Y:S01]  /*23b0*/  VIADD R11, R0, 0x28 ;  /* 0x00000028000b7836 */ /* 0x000fe20000000000 */
[----:B------:R-:W-:Y:S01]  /*23c0*/  FMNMX.FTZ R4, R32, R4, !PT ;  /* 0x0000000420047209 */ /* 0x000fe20007810000 */
[----:B------:R-:W-:Y:S01]  /*23d0*/  VIADD R18, R0, 0x30 ;  /* 0x0000003000127836 */ /* 0x000fe20000000000 */
[-C--:B------:R-:W-:Y:S01]  /*23e0*/  ISETP.GE.AND P5, PT, R8, R23.reuse, PT ;  /* 0x000000170800720c */ /* 0x080fe20003fa6270 */
[----:B------:R-:W-:Y:S01]  /*23f0*/  VIADD R20, R0, 0x31 ;  /* 0x0000003100147836 */ /* 0x000fe20000000000 */
[----:B------:R-:W-:Y:S01]  /*2400*/  FSEL R16, R52, -INF , !P3 ;  /* 0xff80000034107808 */ /* 0x000fe20005800000 */
[----:B------:R-:W-:Y:S01]  /*2410*/  VIADD R30, R0, 0x39 ;  /* 0x00000039001e7836 */ /* 0x000fe20000000000 */
[----:B------:R-:W-:Y:S01]  /*2420*/  FMNMX.FTZ R4, R31, R4, !PT ;  /* 0x000000041f047209 */ /* 0x000fe20007810000 */
[----:B------:R-:W-:Y:S01]  /*2430*/  ULDC UR4, c[0x0][0x2ec] ;  /* 0x0000bb0000047ab9 */ /* 0x000fe20000000800 */
[----:B------:R-:W-:Y:S01]  /*2440*/  ISETP.GE.AND P3, PT, R9, R23, PT ;  /* 0x000000170900720c */ /* 0x000fe20003f66270 */
[----:B------:R-:W-:Y:S01]  /*2450*/  STL [R1+0x68], R238 ;  /* 0x000068ee01007387 */ /* 0x000fe20000100800 */
[----:B------:R-:W-:-:S02]  /*2460*/  FSEL R17, R53, -INF , !P5 ;  /* 0xff80000035117808 */ /* 0x000fc40006800000 */
[----:B------:R-:W-:Y:S01]  /*2470*/  FMNMX.FTZ R4, R16, R4, !PT ;  /* 0x0000000410047209 */ /* 0x000fe20007810000 */
[----:B------:R-:W-:Y:S01]  /*2480*/  STL [R1+0x64], R247 ;  /* 0x000064f701007387 */ /* 0x000fe20000100800 */
[-C--:B------:R-:W-:Y:S02]  /*2490*/  ISETP.GE.AND P5, PT, R10, R23.reuse, PT ;  /* 0x000000170a00720c */ /* 0x080fe40003fa6270 */
[----:B------:R-:W-:Y:S01]  /*24a0*/  FSEL R172, R56, -INF , !P3 ;  /* 0xff80000038ac7808 */ /* 0x000fe20005800000 */
[----:B------:R-:W-:Y:S01]  /*24b0*/  STL [R1+0x60], R237 ;  /* 0x000060ed01007387 */ /* 0x000fe20000100800 */
[----:B------:R-:W-:Y:S02]  /*24c0*/  FMNMX.FTZ R4, R17, R4, !PT ;  /* 0x0000000411047209 */ /* 0x000fe40007810000 */
[----:B------:R-:W-:Y:S01]  /*24d0*/  IADD3 R13, R0, 0x29, RZ ;  /* 0x00000029000d7810 */ /* 0x000fe20007ffe0ff */
[----:B------:R-:W-:Y:S01]  /*24e0*/  STL [R1+0x5c], R236 ;  /* 0x00005cec01007387 */ /* 0x000fe20000100800 */
[----:B------:R-:W-:-:S02]  /*24f0*/  ISETP.GE.AND P3, PT, R11, R23, PT ;  /* 0x000000170b00720c */ /* 0x000fc40003f66270 */
[----:B------:R-:W-:Y:S01]  /*2500*/  FSEL R171, R57, -INF , !P5 ;  /* 0xff80000039ab7808 */ /* 0x000fe20006800000 */
[----:B------:R-:W-:Y:S01]  /*2510*/  STL [R1+0x58], R235 ;  /* 0x000058eb01007387 */ /* 0x000fe20000100800 */
[----:B------:R-:W-:Y:S02]  /*2520*/  FMNMX.FTZ R4, R172, R4, !PT ;  /* 0x00000004ac047209 */ /* 0x000fe40007810000 */
[-C--:B------:R-:W-:Y:S01]  /*2530*/  ISETP.GE.AND P5, PT, R13, R23.reuse, PT ;  /* 0x000000170d00720c */ /* 0x080fe20003fa6270 */
[----:B------:R-:W-:Y:S01]  /*2540*/  STL [R1+0x54], R234 ;  /* 0x000054ea01007387 */ /* 0x000fe20000100800 */
[----:B------:R-:W-:Y:S02]  /*2550*/  FSEL R170, R44, -INF , !P3 ;  /* 0xff8000002caa7808 */ /* 0x000fe40005800000 */
[----:B------:R-:W-:Y:S01]  /*2560*/  FMNMX.FTZ R4, R171, R4, !PT ;  /* 0x00000004ab047209 */ /* 0x000fe20007810000 */
[----:B------:R-:W-:Y:S01]  /*2570*/  STL [R1+0x50], R233 ;  /* 0x000050e901007387 */ /* 0x000fe20000100800 */
[----:B------:R-:W-:-:S02]  /*2580*/  ISETP.GE.AND P3, PT, R18, R23, PT ;  /* 0x000000171200720c */ /* 0x000fc40003f66270 */
[----:B------:R-:W-:Y:S01]  /*2590*/  FSEL R169, R45, -INF , !P5 ;  /* 0xff8000002da97808 */ /* 0x000fe20006800000 */
[----:B------:R-:W-:Y:S01]  /*25a0*/  STL [R1+0x4c], R232 ;  /* 0x00004ce801007387 */ /* 0x000fe20000100800 */
[----:B------:R-:W-:Y:S02]  /*25b0*/  FMNMX.FTZ R4, R170, R4, !PT ;  /* 0x00000004aa047209 */ /* 0x000fe40007810000 */
[----:B------:R-:W-:Y:S01]  /*25c0*/  IADD3 R27, R0, 0x38, RZ ;  /* 0x00000038001b7810 */ /* 0x000fe20007ffe0ff */
[----:B------:R-:W-:Y:S01]  /*25d0*/  STL [R1+0x48], R231 ;  /* 0x000048e701007387 */ /* 0x000fe20000100800 */
[----:B------:R-:W-:Y:S02]  /*25e0*/  ISETP.GE.AND P5, PT, R20, R23, PT ;  /* 0x000000171400720c */ /* 0x000fe40003fa6270 */
[----:B------:R-:W-:Y:S01]  /*25f0*/  FSEL R211, R36, -INF , !P3 ;  /* 0xff80000024d37808 */ /* 0x000fe20005800000 */
[----:B------:R-:W-:Y:S01]  /*2600*/  STL [R1+0x6c], R23 ;  /* 0x00006c1701007387 */ /* 0x000fe20000100800 */
[----:B------:R-:W-:-:S02]  /*2610*/  FMNMX.FTZ R4, R169, R4, !PT ;  /* 0x00000004a9047209 */ /* 0x000fc40007810000 */
[-C--:B------:R-:W-:Y:S01]  /*2620*/  ISETP.GE.AND P3, PT, R27, R23.reuse, PT ;  /* 0x000000171b00720c */ /* 0x080fe20003f66270 */
[----:B------:R-:W-:Y:S01]  /*2630*/  STL [R1+0x70], R24 ;  /* 0x0000701801007387 */ /* 0x000fe20000100800 */
[----:B------:R-:W-:Y:S02]  /*2640*/  FSEL R220, R37, -INF , !P5 ;  /* 0xff80000025dc7808 */ /* 0x000fe40006800000 */
[----:B------:R-:W-:Y:S02]  /*2650*/  FMNMX.FTZ R5, R211, R4, !PT ;  /* 0x00000004d3057209 */ /* 0x000fe40007810000 */
[----:B------:R-:W-:Y:S02]  /*2660*/  FMNMX.FTZ R4, R41, R60, !PT ;  /* 0x0000003c29047209 */ /* 0x000fe40007810000 */
[----:B------:R-:W-:Y:S02]  /*2670*/  FSEL R48, R48, -INF , !P3 ;  /* 0xff80000030307808 */ /* 0x000fe40005800000 */
[----:B------:R-:W-:-:S02]  /*2680*/  ISETP.GE.AND P6, PT, R30, R23, PT ;  /* 0x000000171e00720c */ /* 0x000fc40003fc6270 */
[----:B------:R-:W-:Y:S02]  /*2690*/  FMNMX.FTZ R5, R220, R5, !PT ;  /* 0x00000005dc057209 */ /* 0x000fe40007810000 */
[----:B------:R-:W-:Y:S02]  /*26a0*/  FMNMX.FTZ R4, R62, R4, !PT ;  /* 0x000000043e047209 */ /* 0x000fe40007810000 */
[----:B------:R-:W-:Y:S02]  /*26b0*/  FSEL R250, R49, -INF , !P6 ;  /* 0xff80000031fa7808 */ /* 0x000fe40007000000 */
[----:B------:R-:W-:Y:S02]  /*26c0*/  FMNMX.FTZ R6, R48, R5, !PT ;  /* 0x0000000530067209 */ /* 0x000fe40007810000 */
[----:B------:R-:W-:Y:S02]  /*26d0*/  FMNMX.FTZ R5, R61, R4, !PT ;  /* 0x000000043d057209 */ /* 0x000fe40007810000 */
[----:B------:R-:W-:-:S02]  /*26e0*/  FMNMX.FTZ R4, R250, R6, !PT ;  /* 0x00000006fa047209 */ /* 0x000fc40007810000 */
[----:B------:R-:W-:Y:S02]  /*26f0*/  FSEL R33, R72, -INF , !P4 ;  /* 0xff80000048217808 */ /* 0x000fe40006000000 */
[-C--:B------:R-:W-:Y:S01]  /*2700*/  ISETP.GE.AND P4, PT, R7, R24.reuse, PT ;  /* 0x000000180700720c */ /* 0x080fe20003f86270 */
[----:B------:R-:W1:Y:S01]  /*2710*/  SHFL.BFLY PT, R6, R4, 0x2, 0x1f ;  /* 0x0c401f0004067f89 */ /* 0x000e6200000e0000 */
[----:B------:R-:W-:Y:S02]  /*2720*/  FMNMX.FTZ R5, R43, R5, !PT ;  /* 0x000000052b057209 */ /* 0x000fe40007810000 */
[----:B------:R-:W-:Y:S02]  /*2730*/  ISETP.GE.AND P5, PT, R12, R25, PT ;  /* 0x000000190c00720c */ /* 0x000fe40003fa6270 */
[----:B------:R-:W-:Y:S02]  /*2740*/  FSEL R37, R74, -INF , !P1 ;  /* 0xff8000004a257808 */ /* 0x000fe40004800000 */
[----:B------:R-:W-:-:S02]  /*2750*/  ISETP.GE.AND P1, PT, R8, R24, PT ;  /* 0x000000180800720c */ /* 0x000fc40003f26270 */
[----:B------:R-:W-:Y:S02]  /*2760*/  FSEL R19, R54, -INF , !P4 ;  /* 0xff80000036137808 */ /* 0x000fe40006000000 */
[----:B------:R-:W-:Y:S02]  /*2770*/  FMNMX.FTZ R5, R42, R5, !PT ;  /* 0x000000052a057209 */ /* 0x000fe40007810000 */
[----:B------:R-:W-:Y:S02]  /*2780*/  ISETP.GE.AND P3, PT, R12, R26, PT ;  /* 0x0000001a0c00720c */ /* 0x000fe40003f66270 */
[----:B------:R-:W-:Y:S02]  /*2790*/  FSEL R34, R73, -INF , !P5 ;  /* 0xff80000049227808 */ /* 0x000fe40006800000 */
[----:B------:R-:W-:Y:S02]  /*27a0*/  FSEL R28, R55, -INF , !P1 ;  /* 0xff800000371c7808 */ /* 0x000fe40004800000 */
[----:B------:R-:W-:-:S02]  /*27b0*/  ISETP.GE.AND P5, PT, R9, R24, PT ;  /* 0x000000180900720c */ /* 0x000fc40003fa6270 */
[----:B------:R-:W-:Y:S02]  /*27c0*/  FMNMX.FTZ R5, R19, R5, !PT ;  /* 0x0000000513057209 */ /* 0x000fe40007810000 */
[----:B------:R-:W-:Y:S02]  /*27d0*/  FSEL R44, R75, -INF , !P3 ;  /* 0xff8000004b2c7808 */ /* 0x000fe40005800000 */
[----:B------:R-:W-:Y:S02]  /*27e0*/  ISETP.GE.AND P3, PT, R10, R24, PT ;  /* 0x000000180a00720c */ /* 0x000fe40003f66270 */
[----:B------:R-:W-:Y:S02]  /*27f0*/  FSEL R168, R58, -INF , !P5 ;  /* 0xff8000003aa87808 */ /* 0x000fe40006800000 */
[----:B------:R-:W-:Y:S02]  /*2800*/  FMNMX.FTZ R5, R28, R5, !PT ;  /* 0x000000051c057209 */ /* 0x000fe40007810000 */
[----:B------:R-:W-:-:S02]  /*2810*/  FSEL R166, R59, -INF , !P3 ;  /* 0xff8000003ba67808 */ /* 0x000fc40005800000 */
[-C--:B------:R-:W-:Y:S02]  /*2820*/  ISETP.GE.AND P3, PT, R11, R24.reuse, PT ;  /* 0x000000180b00720c */ /* 0x080fe40003f66270 */
[----:B------:R-:W-:Y:S02]  /*2830*/  FMNMX.FTZ R5, R168, R5, !PT ;  /* 0x00000005a8057209 */ /* 0x000fe40007810000 */
[----:B------:R-:W-:Y:S02]  /*2840*/  ISETP.GE.AND P6, PT, R13, R24, PT ;  /* 0x000000180d00720c */ /* 0x000fe40003fc6270 */
[----:B------:R-:W-:Y:S02]  /*2850*/  FSEL R165, R46, -INF , !P3 ;  /* 0xff8000002ea57808 */ /* 0x000fe40005800000 */
[----:B------:R-:W-:Y:S02]  /*2860*/  FMNMX.FTZ R5, R166, R5, !PT ;  /* 0x00000005a6057209 */ /* 0x000fe40007810000 */
[----:B-1----:R-:W-:-:S02]  /*2870*/  FMNMX.FTZ R4, R4, R6, !PT ;  /* 0x0000000604047209 */ /* 0x002fc40007810000 */
[----:B------:R-:W-:Y:S02]  /*2880*/  ISETP.GE.AND P5, PT, R18, R24, PT ;  /* 0x000000181200720c */ /* 0x000fe40003fa6270 */
[----:B------:R-:W-:Y:S02]  /*2890*/  FSEL R161, R47, -INF , !P6 ;  /* 0xff8000002fa17808 */ /* 0x000fe40007000000 */
[----:B------:R-:W-:Y:S02]  /*28a0*/  FMNMX.FTZ R5, R165, R5, !PT ;  /* 0x00000005a5057209 */ /* 0x000fe40007810000 */
[C---:B------:R-:W-:Y:S02]  /*28b0*/  ISETP.GE.AND P1, PT, R7.reuse, R25, PT ;  /* 0x000000190700720c */ /* 0x040fe40003f26270 */
[----:B------:R-:W-:Y:S02]  /*28c0*/  ISETP.GE.AND P4, PT, R7, R26, PT ;  /* 0x0000001a0700720c */ /* 0x000fe40003f86270 */
[----:B------:R-:W-:Y:S01]  /*28d0*/  ISETP.GE.AND P3, PT, R20, R24, PT ;  /* 0x000000181400720c */ /* 0x000fe20003f66270 */
[----:B------:R-:W1:Y:S01]  /*28e0*/  SHFL.BFLY PT, R7, R4, 0x1, 0x1f ;  /* 0x0c201f0004077f89 */ /* 0x000e6200000e0000 */
[----:B------:R-:W-:-:S02]  /*28f0*/  FSEL R252, R38, -INF , !P5 ;  /* 0xff80000026fc7808 */ /* 0x000fc40006800000 */
[----:B------:R-:W-:Y:S02]  /*2900*/  FMNMX.FTZ R5, R161, R5, !PT ;  /* 0x00000005a1057209 */ /* 0x000fe40007810000 */
[----:B------:R-:W-:Y:S01]  /*2910*/  FSEL R214, R39, -INF , !P3 ;  /* 0xff80000027d67808 */ /* 0x000fe20005800000 */
[----:B------:R-:W-:Y:S01]  /*2920*/  STL [R1+0x74], R252 ;  /* 0x000074fc01007387 */ /* 0x000fe20000100800 */
[----:B------:R-:W-:Y:S02]  /*2930*/  FSEL R15, R113, -INF , !P2 ;  /* 0xff800000710f7808 */ /* 0x000fe40005000000 */
[----:B------:R-:W-:Y:S02]  /*2940*/  ISETP.GE.AND P3, PT, R27, R24, PT ;  /* 0x000000181b00720c */ /* 0x000fe40003f66270 */
[----:B------:R-:W-:Y:S02]  /*2950*/  FMNMX.FTZ R5, R252, R5, !PT ;  /* 0x00000005fc057209 */ /* 0x000fe40007810000 */
[----:B------:R-:W-:-:S02]  /*2960*/  ISETP.GE.AND P2, PT, R0, R25, PT ;  /* 0x000000190000720c */ /* 0x000fc40003f46270 */
[----:B------:R-:W-:Y:S02]  /*2970*/  ISETP.GE.AND P6, PT, R30, R24, PT ;  /* 0x000000181e00720c */ /* 0x000fe40003fc6270 */
[----:B------:R-:W-:Y:S02]  /*2980*/  FSEL R246, R50, -INF , !P3 ;  /* 0xff80000032f67808 */ /* 0x000fe40005800000 */
[----:B------:R-:W-:Y:S02]  /*2990*/  FMNMX.FTZ R5, R214, R5, !PT ;  /* 0x00000005d6057209 */ /* 0x000fe40007810000 */
[----:B------:R-:W-:Y:S01]  /*29a0*/  FSEL R12, R112, -INF , !P2 ;  /* 0xff800000700c7808 */ /* 0x000fe20005000000 */
[----:B------:R-:W-:Y:S01]  /*29b0*/  STL [R1+0x78], R246 ;  /* 0x000078f601007387 */ /* 0x000fe20000100800 */
[----:B------:R-:W-:Y:S02]  /*29c0*/  FSEL R245, R51, -INF , !P6 ;  /* 0xff80000033f57808 */ /* 0x000fe40007000000 */
[----:B------:R-:W-:-:S02]  /*29d0*/  FMNMX.FTZ R5, R246, R5, !PT ;  /* 0x00000005f6057209 */ /* 0x000fc40007810000 */
[----:B------:R-:W-:Y:S02]  /*29e0*/  FMNMX.FTZ R6, R12, R15, !PT ;  /* 0x0000000f0c067209 */ /* 0x000fe40007810000 */
[----:B------:R-:W-:Y:S02]  /*29f0*/  FMNMX.FTZ R5, R245, R5, !PT ;  /* 0x00000005f5057209 */ /* 0x000fe40007810000 */
[----:B------:R-:W-:Y:S02]  /*2a00*/  FMNMX.FTZ R6, R65, R6, !PT ;  /* 0x0000000641067209 */ /* 0x000fe40007810000 */
[----:B------:R-:W-:Y:S02]  /*2a10*/  FSEL R36, R110, -INF , !P4 ;  /* 0xff8000006e247808 */ /* 0x000fe40006000000 */
[----:B------:R-:W-:Y:S02]  /*2a20*/  ISETP.GE.AND P4, PT, R0, R26, PT ;  /* 0x0000001a0000720c */ /* 0x000fe40003f86270 */
[----:B------:R-:W-:-:S02]  /*2a30*/  ISETP.GE.AND P5, PT, R8, R25, PT ;  /* 0x000000190800720c */ /* 0x000fc40003fa6270 */
[----:B------:R-:W-:Y:S02]  /*2a40*/  ISETP.GE.AND P3, PT, R8, R26, PT ;  /* 0x0000001a0800720c */ /* 0x000fe40003f66270 */
[----:B------:R-:W-:Y:S01]  /*2a50*/  FMNMX.FTZ R0, R63, R6, !PT ;  /* 0x000000063f007209 */ /* 0x000fe20007810000 */
[----:B------:R-:W2:Y:S01]  /*2a60*/  SHFL.BFLY PT, R8, R5, 0x2, 0x1f ;  /* 0x0c401f0005087f89 */ /* 0x000ea200000e0000 */
[----:B-1----:R-:W-:Y:S02]  /*2a70*/  FMNMX.FTZ R164, R4, R7, !PT ;  /* 0x0000000704a47209 */ /* 0x002fe40007810000 */
[----:B------:R-:W-:Y:S02]  /*2a80*/  FMNMX.FTZ R0, R33, R0, !PT ;  /* 0x0000000021007209 */ /* 0x000fe40007810000 */
[----:B------:R-:W-:Y:S02]  /*2a90*/  FSEL R29, R115, -INF , !P0 ;  /* 0xff800000731d7808 */ /* 0x000fe40004000000 */
[----:B------:R-:W-:-:S02]  /*2aa0*/  ISETP.GE.AND P0, PT, R9, R25, PT ;  /* 0x000000190900720c */ /* 0x000fc40003f06270 */
[----:B------:R-:W-:Y:S02]  /*2ab0*/  ISETP.GE.AND P2, PT, R9, R26, PT ;  /* 0x0000001a0900720c */ /* 0x000fe40003f46270 */
[----:B------:R-:W-:Y:S02]  /*2ac0*/  FSEL R9, R108, -INF , !P1 ;  /* 0xff8000006c097808 */ /* 0x000fe40004800000 */
[----:B------:R-:W-:Y:S01]  /*2ad0*/  FMNMX.FTZ R4, R34, R0, !PT ;  /* 0x0000000022047209 */ /* 0x000fe20007810000 */
[----:B------:R-:W-:Y:S01]  /*2ae0*/  FMUL.FTZ R0, R164, UR4 ;  /* 0x00000004a4007c20 */ /* 0x000fe20008410000 */
[----:B------:R-:W-:Y:S02]  /*2af0*/  FSEL R7, R114, -INF , !P4 ;  /* 0xff80000072077808 */ /* 0x000fe40006000000 */
[----:B------:R-:W-:Y:S02]  /*2b00*/  FSETP.NEU.FTZ.AND P4, PT, R164, -INF , PT ;  /* 0xff800000a400780b */ /* 0x000fe40003f9d000 */
[----:B------:R-:W-:-:S02]  /*2b10*/  ISETP.GE.AND P6, PT, R10, R25, PT ;  /* 0x000000190a00720c */ /* 0x000fc40003fc6270 */
[----:B------:R-:W-:Y:S02]  /*2b20*/  ISETP.GE.AND P1, PT, R10, R26, PT ;  /* 0x0000001a0a00720c */ /* 0x000fe40003f26270 */
[----:B------:R-:W-:Y:S02]  /*2b30*/  FSEL R10, R109, -INF , !P5 ;  /* 0xff8000006d0a7808 */ /* 0x000fe40006800000 */
[----:B------:R-:W-:Y:S02]  /*2b40*/  FMNMX.FTZ R4, R9, R4, !PT ;  /* 0x0000000409047209 */ /* 0x000fe40007810000 */
[----:B------:R-:W-:Y:S02]  /*2b50*/  FSEL R22, R0, RZ, P4 ;  /* 0x000000ff00167208 */ /* 0x000fe40002000000 */
[----:B------:R-:W-:Y:S02]  /*2b60*/  FSEL R159, R152, -INF , !P0 ;  /* 0xff800000989f7808 */ /* 0x000fe40004000000 */
[----:B------:R-:W-:Y:S01]  /*2b70*/  FMNMX.FTZ R0, R10, R4, !PT ;  /* 0x000000040a007209 */ /* 0x000fe20007810000 */
[----:B------:R-:W-:Y:S01]  /*2b80*/  FFMA.FTZ R4, R14, UR4, -R22 ;  /* 0x000000040e047c23 */ /* 0x000fe20008010816 */
[----:B------:R-:W-:-:S02]  /*2b90*/  ISETP.GE.AND P5, PT, R11, R25, PT ;  /* 0x000000190b00720c */ /* 0x000fc40003fa6270 */
[----:B------:R-:W-:Y:S01]  /*2ba0*/  FSEL R157, R153, -INF , !P6 ;  /* 0xff800000999d7808 */ /* 0x000fe20007000000 */
[----:B------:R1:W-:Y:S01]  /*2bb0*/  MUFU.EX2 R248, R4 ;  /* 0x0000000400f87308 */ /* 0x0003e20000000800 */
[----:B------:R-:W-:Y:S02]  /*2bc0*/  FMNMX.FTZ R0, R159, R0, !PT ;  /* 0x000000009f007209 */ /* 0x000fe40007810000 */
[----:B------:R-:W-:Y:S02]  /*2bd0*/  FSEL R156, R80, -INF , !P5 ;  /* 0xff800000509c7808 */ /* 0x000fe40006800000 */
[----:B------:R-:W-:Y:S02]  /*2be0*/  ISETP.GE.AND P5, PT, R13, R25, PT ;  /* 0x000000190d00720c */ /* 0x000fe40003fa6270 */
[----:B--2---:R-:W-:Y:S02]  /*2bf0*/  FMNMX.FTZ R6, R5, R8, !PT ;  /* 0x0000000805067209 */ /* 0x004fe40007810000 */
[----:B------:R-:W-:-:S02]  /*2c00*/  FMNMX.FTZ R5, R7, R29, !PT ;  /* 0x0000001d07057209 */ /* 0x000fc40007810000 */
[----:B------:R-:W-:Y:S01]  /*2c10*/  FSEL R158, R81, -INF , !P5 ;  /* 0xff800000519e7808 */ /* 0x000fe20006800000 */
[----:B------:R-:W2:Y:S01]  /*2c20*/  SHFL.BFLY PT, R163, R6, 0x1, 0x1f ;  /* 0x0c201f0006a37f89 */ /* 0x000ea200000e0000 */
[-C--:B------:R-:W-:Y:S02]  /*2c30*/  ISETP.GE.AND P5, PT, R18, R25.reuse, PT ;  /* 0x000000191200720c */ /* 0x080fe40003fa6270 */
[-C--:B------:R-:W-:Y:S02]  /*2c40*/  ISETP.GE.AND P6, PT, R27, R25.reuse, PT ;  /* 0x000000191b00720c */ /* 0x080fe40003fc6270 */
[----:B-1----:R-:W-:Y:S01]  /*2c50*/  FMNMX.FTZ R4, R157, R0, !PT ;  /* 0x000000009d047209 */ /* 0x002fe20007810000 */
[----:B------:R-:W-:Y:S01]  /*2c60*/  FFMA.FTZ R0, R21, UR4, -R22 ;  /* 0x0000000415007c23 */ /* 0x000fe20008010816 */
[----:B------:R-:W-:Y:S02]  /*2c70*/  FSEL R244, R120, -INF , !P5 ;  /* 0xff80000078f47808 */ /* 0x000fe40006800000 */
[----:B------:R-:W-:Y:S01]  /*2c80*/  FMNMX.FTZ R4, R156, R4, !PT ;  /* 0x000000049c047209 */ /* 0x000fe20007810000 */
[----:B------:R1:W-:Y:S01]  /*2c90*/  MUFU.EX2 R249, R0 ;  /* 0x0000000000f97308 */ /* 0x0003e20000000800 */
[----:B------:R-:W-:-:S02]  /*2ca0*/  ISETP.GE.AND P5, PT, R20, R25, PT ;  /* 0x000000191400720c */ /* 0x000fc40003fa6270 */
[----:B------:R-:W-:Y:S02]  /*2cb0*/  FMNMX.FTZ R4, R158, R4, !PT ;  /* 0x000000049e047209 */ /* 0x000fe40007810000 */
[----:B------:R-:W-:Y:S02]  /*2cc0*/  FSEL R239, R121, -INF , !P5 ;  /* 0xff80000079ef7808 */ /* 0x000fe40006800000 */
[----:B------:R-:W-:Y:S02]  /*2cd0*/  FMNMX.FTZ R4, R244, R4, !PT ;  /* 0x00000004f4047209 */ /* 0x000fe40007810000 */
[----:B------:R-:W-:Y:S02]  /*2ce0*/  ISETP.GE.AND P5, PT, R30, R25, PT ;  /* 0x000000191e00720c */ /* 0x000fe40003fa6270 */
[----:B------:R-:W-:Y:S02]  /*2cf0*/  FMNMX.FTZ R162, R239, R4, !PT ;  /* 0x00000004efa27209 */ /* 0x000fe40007810000 */
[----:B------:R-:W-:-:S02]  /*2d00*/  FSEL R222, R84, -INF , !P6 ;  /* 0xff80000054de7808 */ /* 0x000fc40007000000 */
[----:B------:R-:W-:Y:S02]  /*2d10*/  FSEL R8, R111, -INF , !P3 ;  /* 0xff8000006f087808 */ /* 0x000fe40005800000 */
[----:B-1----:R-:W-:Y:S01]  /*2d20*/  FMNMX.FTZ R0, R66, R5, !PT ;  /* 0x0000000542007209 */ /* 0x002fe20007810000 */
[----:B------:R-:W-:Y:S01]  /*2d30*/  FFMA.FTZ R5, R35, UR4, -R22 ;  /* 0x0000000423057c23 */ /* 0x000fe20008010816 */
[----:B------:R-:W-:Y:S02]  /*2d40*/  FSEL R223, R85, -INF , !P5 ;  /* 0xff80000055df7808 */ /* 0x000fe40006800000 */
[----:B------:R-:W-:Y:S01]  /*2d50*/  FMNMX.FTZ R0, R64, R0, !PT ;  /* 0x0000000040007209 */ /* 0x000fe20007810000 */
[----:B------:R1:W-:Y:S01]  /*2d60*/  MUFU.EX2 R207, R5 ;  /* 0x0000000500cf7308 */ /* 0x0003e20000000800 */
[----:B------:R-:W-:Y:S02]  /*2d70*/  FMNMX.FTZ R162, R222, R162, !PT ;  /* 0x000000a2dea27209 */ /* 0x000fe40007810000 */
[----:B------:R-:W-:-:S02]  /*2d80*/  FSEL R154, R154, -INF , !P2 ;  /* 0xff8000009a9a7808 */ /* 0x000fc40005000000 */
[----:B------:R-:W-:Y:S02]  /*2d90*/  FMNMX.FTZ R162, R223, R162, !PT ;  /* 0x000000a2dfa27209 */ /* 0x000fe40007810000 */
[-C--:B------:R-:W-:Y:S02]  /*2da0*/  ISETP.GE.AND P0, PT, R11, R26.reuse, PT ;  /* 0x0000001a0b00720c */ /* 0x080fe40003f06270 */
[----:B------:R-:W-:Y:S02]  /*2db0*/  FSEL R153, R155, -INF , !P1 ;  /* 0xff8000009b997808 */ /* 0x000fe40004800000 */
[-C--:B------:R-:W-:Y:S02]  /*2dc0*/  ISETP.GE.AND P4, PT, R13, R26.reuse, PT ;  /* 0x0000001a0d00720c */ /* 0x080fe40003f86270 */
[----:B------:R-:W-:Y:S02]  /*2dd0*/  FSEL R152, R82, -INF , !P0 ;  /* 0xff80000052987808 */ /* 0x000fe40004000000 */
[----:B------:R-:W-:-:S02]  /*2de0*/  ISETP.GE.AND P1, PT, R27, R26, PT ;  /* 0x0000001a1b00720c */ /* 0x000fc40003f26270 */
[----:B-1----:R-:W-:Y:S01]  /*2df0*/  FMNMX.FTZ R5, R37, R0, !PT ;  /* 0x0000000025057209 */ /* 0x002fe20007810000 */
[----:B------:R-:W-:Y:S01]  /*2e00*/  FFMA.FTZ R0, R40, UR4, -R22 ;  /* 0x0000000428007c23 */ /* 0x000fe20008010816 */
[----:B------:R-:W-:Y:S02]  /*2e10*/  ISETP.GE.AND P3, PT, R18, R26, PT ;  /* 0x0000001a1200720c */ /* 0x000fe40003f66270 */
[----:B------:R-:W-:Y:S01]  /*2e20*/  FMNMX.FTZ R4, R44, R5, !PT ;  /* 0x000000052c047209 */ /* 0x000fe20007810000 */
[----:B------:R1:W3:Y:S01]  /*2e30*/  MUFU.EX2 R213, R0 ;  /* 0x0000000000d57308 */ /* 0x0002e20000000800 */
[----:B------:R-:W4:Y:S01]  /*2e40*/  SHFL.BFLY PT, R5, R162, 0x2, 0x1f ;  /* 0x0c401f00a2057f89 */ /* 0x000f2200000e0000 */
[----:B------:R-:W-:Y:S02]  /*2e50*/  FSEL R27, R83, -INF , !P4 ;  /* 0xff800000531b7808 */ /* 0x000fe40006000000 */
[----:B------:R-:W-:Y:S02]  /*2e60*/  FMNMX.FTZ R4, R36, R4, !PT ;  /* 0x0000000424047209 */ /* 0x000fe40007810000 */
[----:B------:R-:W-:-:S02]  /*2e70*/  ISETP.GE.AND P2, PT, R20, R26, PT ;  /* 0x0000001a1400720c */ /* 0x000fc40003f46270 */
[----:B------:R-:W-:Y:S02]  /*2e80*/  FMNMX.FTZ R4, R8, R4, !PT ;  /* 0x0000000408047209 */ /* 0x000fe40007810000 */
[----:B------:R-:W-:Y:S02]  /*2e90*/  FSEL R221, R122, -INF , !P3 ;  /* 0xff8000007add7808 */ /* 0x000fe40005800000 */
[----:B------:R-:W-:Y:S02]  /*2ea0*/  FMNMX.FTZ R4, R154, R4, !PT ;  /* 0x000000049a047209 */ /* 0x000fe40007810000 */
[----:B--2---:R-:W-:Y:S02]  /*2eb0*/  FMNMX.FTZ R163, R6, R163, !PT ;  /* 0x000000a306a37209 */ /* 0x004fe40007810000 */
[----:B------:R-:W-:Y:S01]  /*2ec0*/  FSEL R203, R123, -INF , !P2 ;  /* 0xff8000007bcb7808 */ /* 0x000fe20005000000 */
[----:B-1----:R-:W-:Y:S01]  /*2ed0*/  FFMA.FTZ R0, R32, UR4, -R22 ;  /* 0x0000000420007c23 */ /* 0x002fe20008010816 */
[----:B------:R-:W-:Y:S01]  /*2ee0*/  ISETP.GE.AND P0, PT, R30, R26, PT ;  /* 0x0000001a1e00720c */ /* 0x000fe20003f06270 */
[C---:B------:R-:W-:Y:S01]  /*2ef0*/  FMUL.FTZ R21, R163.reuse, UR4 ;  /* 0x00000004a3157c20 */ /* 0x040fe20008410000 */
[----:B------:R-:W-:Y:S01]  /*2f00*/  FSEL R201, R86, -INF , !P1 ;  /* 0xff80000056c97808 */ /* 0x000fe20004800000 */
[----:B------:R1:W-:Y:S01]  /*2f10*/  MUFU.EX2 R175, R0 ;  /* 0x0000000000af7308 */ /* 0x0003e20000000800 */
[----:B------:R-:W-:-:S02]  /*2f20*/  FSETP.NEU.FTZ.AND P3, PT, R163, -INF , PT ;  /* 0xff800000a300780b */ /* 0x000fc40003f7d000 */
[----:B------:R-:W-:Y:S02]  /*2f30*/  FSEL R202, R87, -INF , !P0 ;  /* 0xff80000057ca7808 */ /* 0x000fe40004000000 */
[----:B------:R-:W-:Y:S02]  /*2f40*/  FSEL R21, R21, RZ, P3 ;  /* 0x000000ff15157208 */ /* 0x000fe40001800000 */
[----:B----4-:R-:W-:Y:S02]  /*2f50*/  FMNMX.FTZ R162, R162, R5, !PT ;  /* 0x00000005a2a27209 */ /* 0x010fe40007810000 */
[----:B---3--:R-:W-:Y:S01]  /*2f60*/  F2FP.BF16.F32.PACK_AB R18, R213, R207 ;  /* 0x000000cfd512723e */ /* 0x008fe200000010ff */
[----:B-1----:R-:W-:-:S04]  /*2f70*/  FFMA.FTZ R0, R31, UR4, -R22 ;  /* 0x000000041f007c23 */ /* 0x002fc80008010816 */
[----:B------:R1:W-:Y:S02]  /*2f80*/  MUFU.EX2 R88, R0 ;  /* 0x0000000000587308 */ /* 0x0003e40000000800 */
[----:B-1----:R-:W-:Y:S01]  /*2f90*/  FMNMX.FTZ R0, R153, R4, !PT ;  /* 0x0000000499007209 */ /* 0x002fe20007810000 */
[----:B------:R-:W-:Y:S01]  /*2fa0*/  FFMA.FTZ R4, R16, UR4, -R22 ;  /* 0x0000000410047c23 */ /* 0x000fe20008010816 */
[----:B------:R-:W-:Y:S02]  /*2fb0*/  F2FP.BF16.F32.PACK_AB R16, R249, R248 ;  /* 0x000000f8f910723e */ /* 0x000fe400000010ff */
[----:B------:R-:W-:Y:S02]  /*2fc0*/  FMNMX.FTZ R0, R152, R0, !PT ;  /* 0x0000000098007209 */ /* 0x000fe40007810000 */
[----:B------:R1:W-:Y:S02]  /*2fd0*/  MUFU.EX2 R24, R4 ;  /* 0x0000000400187308 */ /* 0x0003e40000000800 */
[----:B------:R-:W-:-:S04]  /*2fe0*/  FMNMX.FTZ R0, R27, R0, !PT ;  /* 0x000000001b007209 */ /* 0x000fc80007810000 */
[----:B------:R-:W-:-:S04]  /*2ff0*/  FMNMX.FTZ R0, R221, R0, !PT ;  /* 0x00000000dd007209 */ /* 0x000fc80007810000 */
[----:B------:R-:W-:Y:S01]  /*3000*/  FMNMX.FTZ R160, R203, R0, !PT ;  /* 0x00000000cba07209 */ /* 0x000fe20007810000 */
[----:B------:R-:W-:-:S03]  /*3010*/  FFMA.FTZ R0, R41, UR4, -R21 ;  /* 0x0000000429007c23 */ /* 0x000fc60008010815 */
[----:B------:R-:W-:Y:S01]  /*3020*/  FMNMX.FTZ R160, R201, R160, !PT ;  /* 0x000000a0c9a07209 */ /* 0x000fe20007810000 */
[----:B------:R2:W-:Y:S01]  /*3030*/  MUFU.EX2 R233, R0 ;  /* 0x0000000000e97308 */ /* 0x0005e20000000800 */
[----:B-1----:R-:W-:Y:S02]  /*3040*/  FFMA.FTZ R4, R17, UR4, -R22 ;  /* 0x0000000411047c23 */ /* 0x002fe40008010816 */
[----:B------:R-:W-:-:S05]  /*3050*/  FMNMX.FTZ R160, R202, R160, !PT ;  /* 0x000000a0caa07209 */ /* 0x000fca0007810000 */
[----:B------:R1:W-:Y:S01]  /*3060*/  MUFU.EX2 R206, R4 ;  /* 0x0000000400ce7308 */ /* 0x0003e20000000800 */
[----:B------:R-:W3:Y:S01]  /*3070*/  SHFL.BFLY PT, R5, R160, 0x2, 0x1f ;  /* 0x0c401f00a0057f89 */ /* 0x000ee200000e0000 */
[----:B--2---:R-:W-:-:S06]  /*3080*/  FFMA.FTZ R0, R60, UR4, -R21 ;  /* 0x000000043c007c23 */ /* 0x004fcc0008010815 */
[----:B------:R2:W4:Y:S01]  /*3090*/  MUFU.EX2 R232, R0 ;  /* 0x0000000000e87308 */ /* 0x0005220000000800 */
[----:B-1----:R-:W1:Y:S01]  /*30a0*/  SHFL.BFLY PT, R4, R162, 0x1, 0x1f ;  /* 0x0c201f00a2047f89 */ /* 0x002e6200000e0000 */
[----:B---3--:R-:W-:Y:S01]  /*30b0*/  FMNMX.FTZ R160, R160, R5, !PT ;  /* 0x00000005a0a07209 */ /* 0x008fe20007810000 */
[----:B--2---:R-:W-:Y:S01]  /*30c0*/  FFMA.FTZ R0, R62, UR4, -R21 ;  /* 0x000000043e007c23 */ /* 0x004fe20008010815 */
[----:B----4-:R-:W-:-:S04]  /*30d0*/  F2FP.BF16.F32.PACK_AB R17, R232, R233 ;  /* 0x000000e9e811723e */ /* 0x010fc800000010ff */
[----:B------:R2:W-:Y:S01]  /*30e0*/  MUFU.EX2 R208, R0 ;  /* 0x0000000000d07308 */ /* 0x0005e20000000800 */
[----:B-1----:R-:W-:Y:S02]  /*30f0*/  FMNMX.FTZ R162, R162, R4, !PT ;  /* 0x00000004a2a27209 */ /* 0x002fe40007810000 */
[----:B------:R-:W1:Y:S02]  /*3100*/  SHFL.BFLY PT, R4, R160, 0x1, 0x1f ;  /* 0x0c201f00a0047f89 */ /* 0x000e6400000e0000 */
[C---:B------:R-:W-:Y:S01]  /*3110*/  FSETP.NEU.FTZ.AND P0, PT, R162.reuse, -INF , PT ;  /* 0xff800000a200780b */ /* 0x040fe20003f1d000 */
[----:B------:R-:W-:Y:S01]  /*3120*/  FMUL.FTZ R20, R162, UR4 ;  /* 0x00000004a2147c20 */ /* 0x000fe20008410000 */
[----:B--2---:R-:W-:-:S04]  /*3130*/  FFMA.FTZ R0, R61, UR4, -R21 ;  /* 0x000000043d007c23 */ /* 0x004fc80008010815 */
[----:B------:R-:W-:Y:S01]  /*3140*/  FSEL R20, R20, RZ, P0 ;  /* 0x000000ff14147208 */ /* 0x000fe20000000000 */
[----:B------:R2:W3:Y:S01]  /*3150*/  MUFU.EX2 R212, R0 ;  /* 0x0000000000d47308 */ /* 0x0004e20000000800 */
[----:B-1----:R-:W-:-:S03]  /*3160*/  FMNMX.FTZ R160, R160, R4, !PT ;  /* 0x00000004a0a07209 */ /* 0x002fc60007810000 */
[--C-:B------:R-:W-:Y:S01]  /*3170*/  FFMA.FTZ R4, R33, UR4, -R20.reuse ;  /* 0x0000000421047c23 */ /* 0x100fe20008010814 */
[C---:B------:R-:W-:Y:S01]  /*3180*/  FSETP.NEU.FTZ.AND P0, PT, R160.reuse, -INF , PT ;  /* 0xff800000a000780b */ /* 0x040fe20003f1d000 */
[----:B--2---:R-:W-:Y:S01]  /*3190*/  FFMA.FTZ R0, R43, UR4, -R21 ;  /* 0x000000042b007c23 */ /* 0x004fe20008010815 */
[----:B------:R-:W-:Y:S01]  /*31a0*/  FMUL.FTZ R5, R160, UR4 ;  /* 0x00000004a0057c20 */ /* 0x000fe20008410000 */
[----:B------:R1:W-:Y:S08]  /*31b0*/  MUFU.EX2 R252, R4 ;  /* 0x0000000400fc7308 */ /* 0x0003f00000000800 */
[----:B------:R2:W-:Y:S01]  /*31c0*/  MUFU.EX2 R246, R0 ;  /* 0x0000000000f67308 */ /* 0x0005e20000000800 */
[----:B-1----:R-:W-:-:S07]  /*31d0*/  FFMA.FTZ R4, R34, UR4, -R20 ;  /* 0x0000000422047c23 */ /* 0x002fce0008010814 */
[----:B------:R-:W-:Y:S01]  /*31e0*/  MUFU.EX2 R204, R4 ;  /* 0x0000000400cc7308 */ /* 0x000fe20000000800 */
[----:B--2---:R-:W-:-:S07]  /*31f0*/  FFMA.FTZ R0, R42, UR4, -R21 ;  /* 0x000000042a007c23 */ /* 0x004fce0008010815 */
[----:B------:R1:W-:Y:S02]  /*3200*/  MUFU.EX2 R209, R0 ;  /* 0x0000000000d17308 */ /* 0x0003e40000000800 */
[----:B-1----:R-:W-:Y:S01]  /*3210*/  FFMA.FTZ R0, R19, UR4, -R21 ;  /* 0x0000000413007c23 */ /* 0x002fe20008010815 */
[----:B---3--:R-:W-:-:S05]  /*3220*/  F2FP.BF16.F32.PACK_AB R19, R212, R208 ;  /* 0x000000d0d413723e */ /* 0x008fca00000010ff */
[----:B------:R1:W-:Y:S02]  /*3230*/  MUFU.EX2 R23, R0 ;  /* 0x0000000000177308 */ /* 0x0003e40000000800 */
[----:B-1----:R-:W-:-:S06]  /*3240*/  FFMA.FTZ R0, R28, UR4, -R21 ;  /* 0x000000041c007c23 */ /* 0x002fcc0008010815 */
[----:B------:R1:W2:Y:S02]  /*3250*/  MUFU.EX2 R234, R0 ;  /* 0x0000000000ea7308 */ /* 0x0002a40000000800 */
[----:B-1----:R-:W-:Y:S01]  /*3260*/  FFMA.FTZ R0, R12, UR4, -R20 ;  /* 0x000000040c007c23 */ /* 0x002fe20008010814 */
[----:B--2---:R-:W-:-:S05]  /*3270*/  F2FP.BF16.F32.PACK_AB R11, R234, R23 ;  /* 0x00000017ea0b723e */ /* 0x004fca00000010ff */
        /* <DEDUP_REMOVED lines=8> */
[----:B-1----:R-:W-:Y:S02]  /*3300*/  LOP3.LUT R0, R118, R117, RZ, 0xfc, !PT ;  /* 0x0000007576007212 */ /* 0x002fe400078efcff */
[----:B--2---:R-:W-:Y:S02]  /*3310*/  F2FP.BF16.F32.PACK_AB R14, R231, R205 ;  /* 0x000000cde70e723e */ /* 0x004fe400000010ff */
[----:B------:R-:W-:Y:S02]  /*3320*/  LEA R167, R0, UR5, 0x1 ;  /* 0x0000000500a77c11 */ /* 0x000fe4000f8e08ff */
[----:B------:R-:W-:Y:S02]  /*3330*/  FSEL R0, R5, RZ, P0 ;  /* 0x000000ff05007208 */ /* 0x000fe40000000000 */
[----:B------:R-:W-:Y:S01]  /*3340*/  IADD3 R230, R2, R167, RZ ;  /* 0x000000a702e67210 */ /* 0x000fe20007ffe0ff */
[----:B------:R-:W-:Y:S01]  /*3350*/  IMAD.IADD R228, R3, 0x1, R167 ;  /* 0x0000000103e47824 */ /* 0x000fe200078e02a7 */
[----:B------:R-:W1:Y:S01]  /*3360*/  LDSM.16.MT88.4 R52, [R167+0xc000] ;  /* 0x00c00000a734783b */ /* 0x000e620000004200 */
[--C-:B------:R-:W-:Y:S01]  /*3370*/  FFMA.FTZ R3, R66, UR4, -R0.reuse ;  /* 0x0000000442037c23 */ /* 0x100fe20008010800 */
[----:B------:R-:W-:Y:S01]  /*3380*/  FFMA.FTZ R4, R7, UR4, -R0 ;  /* 0x0000000407047c23 */ /* 0x000fe20008010800 */
[----:B------:R-:W-:Y:S01]  /*3390*/  IMAD.IADD R229, R2, 0x1, R228 ;  /* 0x0000000102e57824 */ /* 0x000fe200078e02e4 */
[----:B------:R-:W2:Y:S01]  /*33a0*/  LDSM.16.MT88.4 R32, [R228+0xc000] ;  /* 0x00c00000e420783b */ /* 0x000ea20000004200 */
[----:B------:R3:W-:Y:S01]  /*33b0*/  MUFU.EX2 R237, R3 ;  /* 0x0000000300ed7308 */ /* 0x0007e20000000800 */
[----:B------:R-:W-:Y:S01]  /*33c0*/  FFMA.FTZ R2, R9, UR4, -R20 ;  /* 0x0000000409027c23 */ /* 0x000fe20008010814 */
[----:B------:R-:W-:Y:S01]  /*33d0*/  F2FP.BF16.F32.PACK_AB R9, R209, R246 ;  /* 0x000000f6d109723e */ /* 0x000fe200000010ff */
[----:B------:R-:W-:Y:S04]  /*33e0*/  LDSM.16.MT88.4 R68, [R167+0xe000] ;  /* 0x00e00000a744783b */ /* 0x000fe80000004200 */
[----:B------:R-:W-:Y:S01]  /*33f0*/  LDSM.16.MT88.4 R84, [R167+0xc800] ;  /* 0x00c80000a754783b */ /* 0x000fe20000004200 */
[----:B------:R4:W-:Y:S03]  /*3400*/  MUFU.EX2 R251, R4 ;  /* 0x0000000400fb7308 */ /* 0x0009e60000000800 */
[----:B------:R-:W-:Y:S04]  /*3410*/  LDSM.16.MT88.4 R80, [R228+0xc800] ;  /* 0x00c80000e450783b */ /* 0x000fe80000004200 */
[----:B------:R-:W-:Y:S01]  /*3420*/  LDSM.16.MT88.4 R76, [R230+0xc000] ;  /* 0x00c00000e64c783b */ /* 0x000fe20000004200 */
[----:B------:R1:W-:Y:S01]  /*3430*/  MUFU.EX2 R238, R2 ;  /* 0x0000000200ee7308 */ /* 0x0003e20000000800 */
[----:B---3--:R-:W-:-:S02]  /*3440*/  FFMA.FTZ R3, R64, UR4, -R0 ;  /* 0x0000000440037c23 */ /* 0x008fc40008010800 */
[----:B------:R-:W3:Y:S04]  /*3450*/  LDSM.16.MT88.4 R64, [R228+0xe000] ;  /* 0x00e00000e440783b */ /* 0x000ee80000004200 */
[----:B------:R-:W3:Y:S01]  /*3460*/  LDSM.16.MT88.4 R72, [R229+0xc000] ;  /* 0x00c00000e548783b */ /* 0x000ee20000004200 */
[----:B------:R2:W2:Y:S01]  /*3470*/  MUFU.EX2 R174, R3 ;  /* 0x0000000300ae7308 */ /* 0x0004a20000000800 */
[----:B----4-:R-:W-:Y:S02]  /*3480*/  FFMA.FTZ R4, R29, UR4, -R0 ;  /* 0x000000041d047c23 */ /* 0x010fe40008010800 */
[----:B------:R-:W4:Y:S04]  /*3490*/  LDSM.16.MT88.4 R56, [R230+0xe000] ;  /* 0x00e00000e638783b */ /* 0x000f280000004200 */
[----:B------:R-:W4:Y:S01]  /*34a0*/  LDSM.16.MT88.4 R60, [R229+0xe000] ;  /* 0x00e00000e53c783b */ /* 0x000f220000004200 */
[----:B------:R-:W2:Y:S01]  /*34b0*/  MUFU.EX2 R247, R4 ;  /* 0x0000000400f77308 */ /* 0x000ea20000000800 */
[----:B-1----:R-:W-:Y:S01]  /*34c0*/  FFMA.FTZ R2, R10, UR4, -R20 ;  /* 0x000000040a027c23 */ /* 0x002fe20008010814 */
[----:B------:R-:W-:Y:S01]  /*34d0*/  F2FP.BF16.F32.PACK_AB R10, R206, R24 ;  /* 0x00000018ce0a723e */ /* 0x000fe200000010ff */
[C---:B------:R-:W-:Y:S01]  /*34e0*/  HMMA.16816.F32.BF16 R120, R16.reuse, R52, RZ ;  /* 0x000000341078723c */ /* 0x040fe200000418ff */
[----:B------:R-:W-:Y:S04]  /*34f0*/  LDSM.16.MT88.4 R40, [R167+0xe800] ;  /* 0x00e80000a728783b */ /* 0x000fe80000004200 */
[----:B------:R1:W1:Y:S01]  /*3500*/  MUFU.EX2 R173, R2 ;  /* 0x0000000200ad7308 */ /* 0x0002620000000800 */
[----:B--2---:R-:W-:Y:S01]  /*3510*/  FFMA.FTZ R3, R37, UR4, -R0 ;  /* 0x0000000425037c23 */ /* 0x004fe20008010800 */
[----:B------:R-:W-:Y:S01]  /*3520*/  F2FP.BF16.F32.PACK_AB R15, R174, R237 ;  /* 0x000000edae0f723e */ /* 0x000fe200000010ff */
[----:B------:R-:W-:Y:S01]  /*3530*/  HMMA.16816.F32.BF16 R112, R16, R32, RZ ;  /* 0x000000201070723c */ /* 0x000fe200000418ff */
[----:B------:R-:W-:Y:S04]  /*3540*/  LDSM.16.MT88.4 R28, [R230+0xe800] ;  /* 0x00e80000e61c783b */ /* 0x000fe80000004200 */
[----:B------:R2:W-:Y:S01]  /*3550*/  MUFU.EX2 R235, R3 ;  /* 0x0000000300eb7308 */ /* 0x0005e20000000800 */
[----:B------:R-:W-:-:S02]  /*3560*/  F2FP.BF16.F32.PACK_AB R13, R247, R251 ;  /* 0x000000fbf70d723e */ /* 0x000fc400000010ff */
[----:B------:R-:W-:-:S05]  /*3570*/  F2FP.BF16.F32.PACK_AB R4, R204, R252 ;  /* 0x000000fccc04723e */ /* 0x000fca00000010ff */
[C---:B------:R-:W-:Y:S01]  /*3580*/  HMMA.16816.F32.BF16 R116, R12.reuse, R52, RZ ;  /* 0x000000340c74723c */ /* 0x040fe200000418ff */
[----:B-1----:R-:W-:Y:S01]  /*3590*/  FFMA.FTZ R2, R44, UR4, -R0 ;  /* 0x000000042c027c23 */ /* 0x002fe20008010800 */
[----:B------:R-:W-:Y:S01]  /*35a0*/  F2FP.BF16.F32.PACK_AB R6, R173, R238 ;  /* 0x000000eead06723e */ /* 0x000fe200000010ff */
[----:B------:R-:W-:Y:S02]  /*35b0*/  LDSM.16.MT88.4 R44, [R229+0xc800] ;  /* 0x00c80000e52c783b */ /* 0x000fe40000004200 */
[----:B------:R1:W4:Y:S01]  /*35c0*/  MUFU.EX2 R215, R2 ;  /* 0x0000000200d77308 */ /* 0x0003220000000800 */
[C---:B---3--:R-:W-:Y:S01]  /*35d0*/  HMMA.16816.F32.BF16 R92, R12.reuse, R64, RZ ;  /* 0x000000400c5c723c */ /* 0x048fe200000418ff */
[----:B------:R-:W-:Y:S01]  /*35e0*/  MOV R53, R88 ;  /* 0x0000005800357202 */ /* 0x000fe20000000f00 */
[----:B--2---:R-:W-:Y:S01]  /*35f0*/  IMAD.MOV.U32 R3, RZ, RZ, R48 ;  /* 0x000000ffff037224 */ /* 0x004fe200078e0030 */
[----:B------:R-:W-:Y:S03]  /*3600*/  LDSM.16.MT88.4 R88, [R229+0xe800] ;  /* 0x00e80000e558783b */ /* 0x000fe60000004200 */
[C---:B------:R-:W-:Y:S01]  /*3610*/  HMMA.16816.F32.BF16 R108, R12.reuse, R32, RZ ;  /* 0x000000200c6c723c */ /* 0x040fe200000418ff */
[----:B------:R-:W-:Y:S05]  /*3620*/  LDSM.16.MT88.4 R48, [R230+0xc800] ;  /* 0x00c80000e630783b */ /* 0x000fea0000004200 */
[C---:B------:R-:W-:Y:S01]  /*3630*/  HMMA.16816.F32.BF16 R96, R12.reuse, R68, RZ ;  /* 0x000000440c60723c */ /* 0x040fe200000418ff */
[--C-:B-1----:R-:W-:Y:S01]  /*3640*/  FFMA.FTZ R2, R36, UR4, -R0.reuse ;  /* 0x0000000424027c23 */ /* 0x102fe20008010800 */
[----:B----4-:R-:W-:Y:S01]  /*3650*/  F2FP.BF16.F32.PACK_AB R5, R215, R235 ;  /* 0x000000ebd705723e */ /* 0x010fe200000010ff */
[----:B------:R-:W1:Y:S03]  /*3660*/  LDSM.16.MT88.4 R36, [R228+0xe800] ;  /* 0x00e80000e424783b */ /* 0x000e660000004200 */
[C---:B------:R-:W-:Y:S01]  /*3670*/  HMMA.16816.F32.BF16 R104, R12.reuse, R76, RZ ;  /* 0x0000004c0c68723c */ /* 0x040fe200000418ff */
[----:B------:R2:W-:Y:S05]  /*3680*/  MUFU.EX2 R210, R2 ;  /* 0x0000000200d27308 */ /* 0x0005ea0000000800 */
[C---:B------:R-:W-:Y:S06]  /*3690*/  HMMA.16816.F32.BF16 R100, R12.reuse, R72, RZ ;  /* 0x000000480c64723c */ /* 0x040fec00000418ff */
[----:B------:R-:W-:Y:S01]  /*36a0*/  HMMA.16816.F32.BF16 R124, R12, R56, RZ ;  /* 0x000000380c7c723c */ /* 0x000fe200000418ff */
[----:B--2---:R-:W-:Y:S01]  /*36b0*/  FFMA.FTZ R2, R8, UR4, -R0 ;  /* 0x0000000408027c23 */ /* 0x004fe20008010800 */
[----:B------:R-:W-:-:S04]  /*36c0*/  F2FP.BF16.F32.PACK_AB R8, R53, R175 ;  /* 0x000000af3508723e */ /* 0x000fc800000010ff */
[----:B------:R-:W-:Y:S01]  /*36d0*/  HMMA.16816.F32.BF16 R148, R12, R54, RZ ;  /* 0x000000360c94723c */ /* 0x000fe200000418ff */
[----:B------:R-:W2:Y:S05]  /*36e0*/  MUFU.EX2 R236, R2 ;  /* 0x0000000200ec7308 */ /* 0x000eaa0000000800 */
[C---:B------:R-:W-:Y:S06]  /*36f0*/  HMMA.16816.F32.BF16 R176, R8.reuse, R84, R120 ;  /* 0x0000005408b0723c */ /* 0x040fec0000041878 */
[----:B------:R-:W-:Y:S06]  /*3700*/  HMMA.16816.F32.BF16 R188, R8, R80, R112 ;  /* 0x0000005008bc723c */ /* 0x000fec0000041870 */
[----:B------:R-:W-:Y:S01]  /*3710*/  HMMA.16816.F32.BF16 R144, R12, R34, RZ ;  /* 0x000000220c90723c */ /* 0x000fe200000418ff */
[----:B--2---:R-:W-:-:S05]  /*3720*/  F2FP.BF16.F32.PACK_AB R7, R236, R210 ;  /* 0x000000d2ec07723e */ /* 0x004fca00000010ff */
[----:B------:R-:W-:Y:S06]  /*3730*/  HMMA.16816.F32.BF16 R140, R12, R78, RZ ;  /* 0x0000004e0c8c723c */ /* 0x000fec00000418ff */
[----:B------:R-:W-:Y:S06]  /*3740*/  HMMA.16816.F32.BF16 R180, R4, R84, R116 ;  /* 0x0000005404b4723c */ /* 0x000fec0000041874 */
[C---:B------:R-:W-:Y:S06]  /*3750*/  HMMA.16816.F32.BF16 R116, R12.reuse, R60, RZ ;  /* 0x0000003c0c74723c */ /* 0x040fec00000418ff */
[C---:B------:R-:W-:Y:S06]  /*3760*/  HMMA.16816.F32.BF16 R136, R12.reuse, R74, RZ ;  /* 0x0000004a0c88723c */ /* 0x040fec00000418ff */
[C---:B------:R-:W-:Y:S06]  /*3770*/  HMMA.16816.F32.BF16 R132, R12.reuse, R70, RZ ;  /* 0x000000460c84723c */ /* 0x040fec00000418ff */
[C---:B------:R-:W-:Y:S06]  /*3780*/  HMMA.16816.F32.BF16 R128, R12.reuse, R66, RZ ;  /* 0x000000420c80723c */ /* 0x040fec00000418ff */
[C---:B------:R-:W-:Y:S06]  /*3790*/  HMMA.16816.F32.BF16 R120, R12.reuse, R58, RZ ;  /* 0x0000003a0c78723c */ /* 0x040fec00000418ff */
[----:B------:R-:W-:Y:S06]  /*37a0*/  HMMA.16816.F32.BF16 R112, R12, R62, RZ ;  /* 0x0000003e0c70723c */ /* 0x000fec00000418ff */
[C---:B-1----:R-:W-:Y:S06]  /*37b0*/  HMMA.16816.F32.BF16 R12, R4.reuse, R36, R92 ;  /* 0x00000024040c723c */ /* 0x042fec000004185c */
[----:B------:R-:W-:Y:S06]  /*37c0*/  HMMA.16816.F32.BF16 R184, R4, R80, R108 ;  /* 0x0000005004b8723c */ /* 0x000fec000004186c */
[----:B------:R-:W-:Y:S06]  /*37d0*/  HMMA.16816.F32.BF16 R108, R16, R76, RZ ;  /* 0x0000004c106c723c */ /* 0x000fec00000418ff */
[C---:B------:R-:W-:Y:S06]  /*37e0*/  HMMA.16816.F32.BF16 R196, R4.reuse, R40, R96 ;  /* 0x0000002804c4723c */ /* 0x040fec0000041860 */
[----:B------:R-:W-:Y:S01]  /*37f0*/  IMAD.MOV.U32 R32, RZ, RZ, R15 ;  /* 0x000000ffff207224 */ /* 0x000fe200078e000f */
[----:B------:R-:W-:Y:S01]  /*3800*/  MOV R2, R12 ;  /* 0x0000000c00027202 */ /* 0x000fe20000000f00 */
[----:B------:R-:W-:Y:S01]  /*3810*/  IMAD.MOV.U32 R85, RZ, RZ, R13 ;  /* 0x000000ffff557224 */ /* 0x000fe200078e000d */
[----:B------:R-:W-:Y:S01]  /*3820*/  HMMA.16816.F32.BF16 R192, R4, R48, R104 ;  /* 0x0000003004c0723c */ /* 0x000fe20000041868 */
[----:B------:R-:W-:-:S05]  /*3830*/  IMAD.MOV.U32 R84, RZ, RZ, R14 ;  /* 0x000000ffff547224 */ /* 0x000fca00078e000e */
[C---:B------:R-:W-:Y:S06]  /*3840*/  HMMA.16816.F32.BF16 R12, R16.reuse, R60, RZ ;  /* 0x0000003c100c723c */ /* 0x040fec00000418ff */
[----:B------:R-:W-:Y:S01]  /*3850*/  HMMA.16816.F32.BF16 R104, R16, R72, RZ ;  /* 0x000000481068723c */ /* 0x000fe200000418ff */
[----:B------:R-:W-:Y:S01]  /*3860*/  MOV R60, R212 ;  /* 0x000000d4003c7202 */ /* 0x000fe20000000f00 */
[----:B------:R-:W-:Y:S01]  /*3870*/  IMAD.MOV.U32 R61, RZ, RZ, R32 ;  /* 0x000000ffff3d7224 */ /* 0x000fe200078e0020 */
[----:B------:R-:W-:Y:S01]  /*3880*/  MOV R33, R197 ;  /* 0x000000c500217202 */ /* 0x000fe20000000f00 */
[----:B------:R-:W-:-:S02]  /*3890*/  IMAD.MOV.U32 R81, RZ, RZ, R198 ;  /* 0x000000ffff517224 */ /* 0x000fc400078e00c6 */
[----:B------:R-:W-:Y:S01]  /*38a0*/  HMMA.16816.F32.BF16 R96, R16, R64, RZ ;  /* 0x000000401060723c */ /* 0x000fe200000418ff */
[----:B------:R-:W-:Y:S02]  /*38b0*/  IMAD.MOV.U32 R52, RZ, RZ, R199 ;  /* 0x000000ffff347224 */ /* 0x000fe400078e00c7 */
[----:B------:R-:W-:-:S03]  /*38c0*/  IMAD.MOV.U32 R80, RZ, RZ, R196 ;  /* 0x000000ffff507224 */ /* 0x000fc600078e00c4 */
[----:B------:R-:W-:Y:S01]  /*38d0*/  HMMA.16816.F32.BF16 R216, R4, R44, R100 ;  /* 0x0000002c04d8723c */ /* 0x000fe20000041864 */
[----:B------:R-:W-:Y:S01]  /*38e0*/  MOV R65, R2 ;  /* 0x0000000200417202 */ /* 0x000fe20000000f00 */
[----:B------:R-:W-:Y:S01]  /*38f0*/  FFMA.FTZ R2, R172, UR4, -R22 ;  /* 0x00000004ac027c23 */ /* 0x000fe20008010816 */
[----:B------:R-:W-:-:S03]  /*3900*/  MOV R64, R209 ;  /* 0x000000d100407202 */ /* 0x000fc60000000f00 */
[----:B------:R-:W-:Y:S06]  /*3910*/  HMMA.16816.F32.BF16 R108, R8, R48, R108 ;  /* 0x00000030086c723c */ /* 0x000fec000004186c */
[----:B------:R-:W-:Y:S01]  /*3920*/  HMMA.16816.F32.BF16 R100, R16, R68, RZ ;  /* 0x000000441064723c */ /* 0x000fe200000418ff */
[----:B------:R-:W-:Y:S02]  /*3930*/  IMAD.MOV.U32 R49, RZ, RZ, R213 ;  /* 0x000000ffff317224 */ /* 0x000fe400078e00d5 */
[----:B------:R1:W-:Y:S01]  /*3940*/  MUFU.EX2 R213, R2 ;  /* 0x0000000200d57308 */ /* 0x0003e20000000800 */
[----:B------:R-:W-:-:S02]  /*3950*/  IMAD.MOV.U32 R48, RZ, RZ, R214 ;  /* 0x000000ffff307224 */ /* 0x000fc400078e00d6 */
[C---:B------:R-:W-:Y:S06]  /*3960*/  HMMA.16816.F32.BF16 R240, R4.reuse, R28, R124 ;  /* 0x0000001c04f0723c */ /* 0x040fec000004187c */
[C---:B------:R-:W-:Y:S06]  /*3970*/  HMMA.16816.F32.BF16 R124, R4.reuse, R42, R132 ;  /* 0x0000002a047c723c */ /* 0x040fec0000041884 */
[----:B------:R-:W-:Y:S01]  /*3980*/  HMMA.16816.F32.BF16 R132, R4, R30, R120 ;  /* 0x0000001e0484723c */ /* 0x000fe20000041878 */
[----:B-1----:R-:W-:-:S04]  /*3990*/  FFMA.FTZ R2, R171, UR4, -R22 ;  /* 0x00000004ab027c23 */ /* 0x002fc80008010816 */
[----:B------:R1:W2:Y:S01]  /*39a0*/  MUFU.EX2 R214, R2 ;  /* 0x0000000200d67308 */ /* 0x0002a20000000800 */
[----:B------:R-:W-:Y:S01]  /*39b0*/  HMMA.16816.F32.BF16 R92, R16, R56, RZ ;  /* 0x00000038105c723c */ /* 0x000fe200000418ff */
[----:B------:R-:W-:Y:S01]  /*39c0*/  IMAD.MOV.U32 R122, RZ, RZ, R81 ;  /* 0x000000ffff7a7224 */ /* 0x000fe200078e0051 */
[----:B------:R-:W-:Y:S01]  /*39d0*/  MOV R81, R215 ;  /* 0x000000d700517202 */ /* 0x000fe20000000f00 */
[----:B------:R-:W-:Y:S01]  /*39e0*/  IMAD.MOV.U32 R123, RZ, RZ, R52 ;  /* 0x000000ffff7b7224 */ /* 0x000fe200078e0034 */
[----:B------:R-:W-:Y:S01]  /*39f0*/  MOV R121, R33 ;  /* 0x0000002100797202 */ /* 0x000fe20000000f00 */
[----:B------:R-:W-:Y:S01]  /*3a00*/  IMAD.MOV.U32 R120, RZ, RZ, R53 ;  /* 0x000000ffff787224 */ /* 0x000fe200078e0035 */
[----:B------:R-:W-:Y:S01]  /*3a10*/  HMMA.16816.F32.BF16 R12, R8, R88, R12 ;  /* 0x00000058080c723c */ /* 0x000fe2000004180c */
[----:B------:R-:W-:Y:S02]  /*3a20*/  IMAD.MOV.U32 R56, RZ, RZ, R207 ;  /* 0x000000ffff387224 */ /* 0x000fe400078e00cf */
[----:B------:R-:W-:-:S03]  /*3a30*/  IMAD.MOV.U32 R57, RZ, RZ, R208 ;  /* 0x000000ffff397224 */ /* 0x000fc600078e00d0 */
[----:B------:R-:W-:Y:S01]  /*3a40*/  HMMA.16816.F32.BF16 R104, R8, R44, R104 ;  /* 0x0000002c0868723c */ /* 0x000fe20000041868 */
[----:B-1----:R-:W-:-:S05]  /*3a50*/  FFMA.FTZ R2, R170, UR4, -R22 ;  /* 0x00000004aa027c23 */ /* 0x002fca0008010816 */
[----:B------:R-:W-:Y:S01]  /*3a60*/  HMMA.16816.F32.BF16 R224, R4, R88, R116 ;  /* 0x0000005804e0723c */ /* 0x000fe20000041874 */
[----:B------:R-:W-:Y:S01]  /*3a70*/  IMAD.MOV.U32 R45, RZ, RZ, R220 ;  /* 0x000000ffff2d7224 */ /* 0x000fe200078e00dc */
[----:B------:R1:W-:Y:S01]  /*3a80*/  MUFU.EX2 R215, R2 ;  /* 0x0000000200d77308 */ /* 0x0003e20000000800 */
[----:B------:R-:W-:-:S03]  /*3a90*/  IMAD.MOV.U32 R44, RZ, RZ, R211 ;  /* 0x000000ffff2c7224 */ /* 0x000fc600078e00d3 */
[----:B------:R-:W-:Y:S06]  /*3aa0*/  HMMA.16816.F32.BF16 R116, R4, R90, R112 ;  /* 0x0000005a0474723c */ /* 0x000fec0000041870 */
[----:B------:R-:W-:Y:S06]  /*3ab0*/  HMMA.16816.F32.BF16 R112, R8, R40, R100 ;  /* 0x000000280870723c */ /* 0x000fec0000041864 */
[----:B------:R-:W-:Y:S01]  /*3ac0*/  HMMA.16816.F32.BF16 R196, R4, R38, R128 ;  /* 0x0000002604c4723c */ /* 0x000fe20000041880 */
[----:B-1----:R-:W-:Y:S01]  /*3ad0*/  FFMA.FTZ R2, R169, UR4, -R22 ;  /* 0x00000004a9027c23 */ /* 0x002fe20008010816 */
[----:B------:R-:W-:-:S02]  /*3ae0*/  IMAD.MOV.U32 R103, RZ, RZ, R210 ;  /* 0x000000ffff677224 */ /* 0x000fc400078e00d2 */
[----:B------:R-:W-:Y:S01]  /*3af0*/  IMAD.MOV.U32 R102, RZ, RZ, R205 ;  /* 0x000000ffff667224 */ /* 0x000fe200078e00cd */
[----:B------:R1:W-:Y:S01]  /*3b00*/  MUFU.EX2 R220, R2 ;  /* 0x0000000200dc7308 */ /* 0x0003e20000000800 */
[C---:B------:R-:W-:Y:S01]  /*3b10*/  HMMA.16816.F32.BF16 R128, R8.reuse, R28, R92 ;  /* 0x0000001c0880723c */ /* 0x040fe2000004185c */
[----:B------:R-:W-:Y:S02]  /*3b20*/  IMAD.MOV.U32 R101, RZ, RZ, R206 ;  /* 0x000000ffff657224 */ /* 0x000fe400078e00ce */
[----:B------:R-:W-:Y:S01]  /*3b30*/  IMAD.MOV.U32 R100, RZ, RZ, R103 ;  /* 0x000000ffff647224 */ /* 0x000fe200078e0067 */
[----:B------:R-:W-:Y:S01]  /*3b40*/  MOV R103, R120 ;  /* 0x0000007800677202 */ /* 0x000fe20000000f00 */
[----:B------:R-:W-:Y:S01]  /*3b50*/  IMAD.MOV.U32 R120, RZ, RZ, R80 ;  /* 0x000000ffff787224 */ /* 0x000fe200078e0050 */
[----:B------:R-:W-:Y:S01]  /*3b60*/  HMMA.16816.F32.BF16 R96, R8, R36, R96 ;  /* 0x000000240860723c */ /* 0x000fe20000041860 */
[----:B------:R-:W-:Y:S01]  /*3b70*/  MOV R93, R15 ;  /* 0x0000000f005d7202 */ /* 0x000fe20000000f00 */
[----:B------:R-:W-:Y:S01]  /*3b80*/  IMAD.MOV.U32 R92, RZ, RZ, R12 ;  /* 0x000000ffff5c7224 */ /* 0x000fe200078e000c */
[----:B------:R-:W-:Y:S01]  /*3b90*/  MOV R28, R13 ;  /* 0x0000000d001c7202 */ /* 0x000fe20000000f00 */
[----:B------:R-:W-:-:S02]  /*3ba0*/  IMAD.MOV.U32 R29, RZ, RZ, R14 ;  /* 0x000000ffff1d7224 */ /* 0x000fc400078e000e */
[----:B------:R-:W-:Y:S01]  /*3bb0*/  HMMA.16816.F32.BF16 R12, R16, R66, RZ ;  /* 0x00000042100c723c */ /* 0x000fe200000418ff */
[----:B------:R-:W-:Y:S02]  /*3bc0*/  IMAD.MOV.U32 R80, RZ, RZ, R173 ;  /* 0x000000ffff507224 */ /* 0x000fe400078e00ad */
[----:B-1----:R-:W-:-:S03]  /*3bd0*/  FFMA.FTZ R2, R168, UR4, -R21 ;  /* 0x00000004a8027c23 */ /* 0x002fc60008010815 */
[C---:B------:R-:W-:Y:S01]  /*3be0*/  HMMA.16816.F32.BF16 R148, R4.reuse, R86, R148 ;  /* 0x000000560494723c */ /* 0x040fe20000041894 */
[----:B------:R1:W-:Y:S05]  /*3bf0*/  MUFU.EX2 R209, R2 ;  /* 0x0000000200d17308 */ /* 0x0003ea0000000800 */
[C---:B------:R-:W-:Y:S06]  /*3c00*/  HMMA.16816.F32.BF16 R144, R4.reuse, R82, R144 ;  /* 0x000000520490723c */ /* 0x040fec0000041890 */
[----:B------:R-:W-:Y:S06]  /*3c10*/  HMMA.16816.F32.BF16 R140, R4, R50, R140 ;  /* 0x00000032048c723c */ /* 0x000fec000004188c */
[----:B------:R-:W-:Y:S01]  /*3c20*/  HMMA.16816.F32.BF16 R36, R8, R38, R12 ;  /* 0x000000260824723c */ /* 0x000fe2000004180c */
[--C-:B-1----:R-:W-:Y:S01]  /*3c30*/  FFMA.FTZ R2, R166, UR4, -R21.reuse ;  /* 0x00000004a6027c23 */ /* 0x102fe20008010815 */
[----:B------:R-:W1:Y:S03]  /*3c40*/  LDSM.16.MT88.4 R12, [R167+0xd000] ;  /* 0x00d00000a70c783b */ /* 0x000e660000004200 */
[----:B------:R3:W4:Y:S01]  /*3c50*/  MUFU.EX2 R210, R2 ;  /* 0x0000000200d27308 */ /* 0x0007220000000800 */
[----:B------:R-:W-:Y:S06]  /*3c60*/  HMMA.16816.F32.BF16 R136, R4, R46, R136 ;  /* 0x0000002e0488723c */ /* 0x000fec0000041888 */
[C---:B------:R-:W-:Y:S06]  /*3c70*/  HMMA.16816.F32.BF16 R68, R16.reuse, R70, RZ ;  /* 0x000000461044723c */ /* 0x040fec00000418ff */
[----:B------:R-:W-:Y:S01]  /*3c80*/  HMMA.16816.F32.BF16 R4, R16, R58, RZ ;  /* 0x0000003a1004723c */ /* 0x000fe200000418ff */
[----:B---3--:R-:W-:-:S05]  /*3c90*/  FFMA.FTZ R2, R165, UR4, -R21 ;  /* 0x00000004a5027c23 */ /* 0x008fca0008010815 */
[C---:B------:R-:W-:Y:S01]  /*3ca0*/  HMMA.16816.F32.BF16 R52, R16.reuse, R54, RZ ;  /* 0x000000361034723c */ /* 0x040fe200000418ff */
[----:B------:R3:W-:Y:S05]  /*3cb0*/  MUFU.EX2 R211, R2 ;  /* 0x0000000200d37308 */ /* 0x0007ea0000000800 */
[C---:B------:R-:W-:Y:S06]  /*3cc0*/  HMMA.16816.F32.BF16 R32, R16.reuse, R34, RZ ;  /* 0x000000221020723c */ /* 0x040fec00000418ff */
[C---:B------:R-:W-:Y:S06]  /*3cd0*/  HMMA.16816.F32.BF16 R76, R16.reuse, R78, RZ ;  /* 0x0000004e104c723c */ /* 0x040fec00000418ff */
[----:B------:R-:W-:Y:S01]  /*3ce0*/  HMMA.16816.F32.BF16 R72, R16, R74, RZ ;  /* 0x0000004a1048723c */ /* 0x000fe200000418ff */
[----:B---3--:R-:W-:-:S04]  /*3cf0*/  FFMA.FTZ R2, R161, UR4, -R21 ;  /* 0x00000004a1027c23 */ /* 0x008fc80008010815 */
[----:B------:R3:W1:Y:S01]  /*3d00*/  MUFU.EX2 R212, R2 ;  /* 0x0000000200d47308 */ /* 0x0006620000000800 */
[----:B------:R-:W-:Y:S06]  /*3d10*/  HMMA.16816.F32.BF16 R16, R16, R62, RZ ;  /* 0x0000003e1010723c */ /* 0x000fec00000418ff */
[C---:B------:R-:W-:Y:S06]  /*3d20*/  HMMA.16816.F32.BF16 R68, R8.reuse, R42, R68 ;  /* 0x0000002a0844723c */ /* 0x040fec0000041844 */
[----:B------:R-:W-:Y:S01]  /*3d30*/  HMMA.16816.F32.BF16 R40, R8, R30, R4 ;  /* 0x0000001e0828723c */ /* 0x000fe20000041804 */
[----:B---3--:R-:W-:Y:S01]  /*3d40*/  FFMA.FTZ R2, R159, UR4, -R20 ;  /* 0x000000049f027c23 */ /* 0x008fe20008010814 */
[----:B------:R-:W-:-:S04]  /*3d50*/  MOV R159, R48 ;  /* 0x00000030009f7202 */ /* 0x000fc80000000f00 */
[C---:B------:R-:W-:Y:S01]  /*3d60*/  HMMA.16816.F32.BF16 R52, R8.reuse, R86, R52 ;  /* 0x000000560834723c */ /* 0x040fe20000041834 */
[----:B------:R3:W-:Y:S05]  /*3d70*/  MUFU.EX2 R207, R2 ;  /* 0x0000000200cf7308 */ /* 0x0007ea0000000800 */
[C---:B------:R-:W-:Y:S01]  /*3d80*/  HMMA.16816.F32.BF16 R88, R8.reuse, R90, R16 ;  /* 0x0000005a0858723c */ /* 0x040fe20000041810 */
[----:B------:R-:W1:Y:S05]  /*3d90*/  LDSM.16.MT88.4 R16, [R230+0xd000] ;  /* 0x00d00000e610783b */ /* 0x000e6a0000004200 */
[C---:B------:R-:W-:Y:S06]  /*3da0*/  HMMA.16816.F32.BF16 R32, R8.reuse, R82, R32 ;  /* 0x000000520820723c */ /* 0x040fec0000041820 */
[----:B------:R-:W-:Y:S01]  /*3db0*/  HMMA.16816.F32.BF16 R76, R8, R50, R76 ;  /* 0x00000032084c723c */ /* 0x000fe2000004184c */
[----:B---3--:R-:W-:Y:S01]  /*3dc0*/  FFMA.FTZ R2, R157, UR4, -R20 ;  /* 0x000000049d027c23 */ /* 0x008fe20008010814 */
[----:B------:R-:W-:-:S03]  /*3dd0*/  IMAD.MOV.U32 R157, RZ, RZ, R49 ;  /* 0x000000ffff9d7224 */ /* 0x000fc600078e0031 */
[----:B------:R3:W3:Y:S01]  /*3de0*/  MUFU.EX2 R208, R2 ;  /* 0x0000000200d07308 */ /* 0x0006e20000000800 */
[----:B------:R-:W-:Y:S07]  /*3df0*/  HMMA.16816.F32.BF16 R72, R8, R46, R72 ;  /* 0x0000002e0848723c */ /* 0x000fee0000041848 */
[----:B--2---:R-:W-:Y:S02]  /*3e00*/  F2FP.BF16.F32.PACK_AB R8, R214, R213 ;  /* 0x000000d5d608723e */ /* 0x004fe400000010ff */
[----:B----4-:R-:W-:-:S02]  /*3e10*/  F2FP.BF16.F32.PACK_AB R9, R210, R209 ;  /* 0x000000d1d209723e */ /* 0x010fc400000010ff */
[----:B------:R-:W-:Y:S02]  /*3e20*/  F2FP.BF16.F32.PACK_AB R10, R220, R215 ;  /* 0x000000d7dc0a723e */ /* 0x000fe400000010ff */
[----:B-1----:R-:W-:Y:S01]  /*3e30*/  F2FP.BF16.F32.PACK_AB R11, R212, R211 ;  /* 0x000000d3d40b723e */ /* 0x002fe200000010ff */
[----:B---3--:R-:W-:Y:S01]  /*3e40*/  FFMA.FTZ R2, R156, UR4, -R20 ;  /* 0x000000049c027c23 */ /* 0x008fe20008010814 */
[----:B------:R-:W-:Y:S01]  /*3e50*/  F2FP.BF16.F32.PACK_AB R4, R208, R207 ;  /* 0x000000cfd004723e */ /* 0x000fe200000010ff */
[----:B------:R-:W-:Y:S02]  /*3e60*/  IMAD.MOV.U32 R156, RZ, RZ, R60 ;  /* 0x000000ffff9c7224 */ /* 0x000fe400078e003c */
[----:B------:R1:W-:Y:S02]  /*3e70*/  MUFU.EX2 R205, R2 ;  /* 0x0000000200cd7308 */ /* 0x0003e40000000800 */
[----:B------:R-:W-:Y:S01]  /*3e80*/  HMMA.16816.F32.BF16 R52, R8, R14, R52 ;  /* 0x0000000e0834723c */ /* 0x000fe20000041834 */
[----:B-1----:R-:W-:Y:S01]  /*3e90*/  FFMA.FTZ R2, R158, UR4, -R20 ;  /* 0x000000049e027c23 */ /* 0x002fe20008010814 */
[----:B------:R-:W-:Y:S01]  /*3ea0*/  MOV R158, R102 ;  /* 0x00000066009e7202 */ /* 0x000fe20000000f00 */
[----:B------:R-:W-:Y:S01]  /*3eb0*/  IMAD.MOV.U32 R102, RZ, RZ, R45 ;  /* 0x000000ffff667224 */ /* 0x000fe200078e002d */
[----:B------:R-:W-:-:S02]  /*3ec0*/  MOV R45, R174 ;  /* 0x000000ae002d7202 */ /* 0x000fc40000000f00 */
[----:B------:R1:W2:Y:S03]  /*3ed0*/  MUFU.EX2 R206, R2 ;  /* 0x0000000200ce7308 */ /* 0x0002a60000000800 */
[----:B------:R-:W-:Y:S02]  /*3ee0*/  IMAD.MOV.U32 R83, RZ, RZ, R45 ;  /* 0x000000ffff537224 */ /* 0x000fe400078e002d */
[----:B-1----:R-:W-:Y:S01]  /*3ef0*/  FFMA.FTZ R2, R154, UR4, -R0 ;  /* 0x000000049a027c23 */ /* 0x002fe20008010800 */
[----:B--2---:R-:W-:-:S03]  /*3f00*/  F2FP.BF16.F32.PACK_AB R6, R206, R205 ;  /* 0x000000cdce06723e */ /* 0x004fc600000010ff */
[----:B------:R1:W-:Y:S02]  /*3f10*/  MUFU.EX2 R161, R2 ;  /* 0x0000000200a17308 */ /* 0x0003e40000000800 */
[----:B-1----:R-:W-:-:S06]  /*3f20*/  FFMA.FTZ R2, R153, UR4, -R0 ;  /* 0x0000000499027c23 */ /* 0x002fcc0008010800 */
[----:B------:R1:W2:Y:S02]  /*3f30*/  MUFU.EX2 R165, R2 ;  /* 0x0000000200a57308 */ /* 0x0002a40000000800 */
[----:B-1----:R-:W-:Y:S01]  /*3f40*/  FFMA.FTZ R2, R152, UR4, -R0 ;  /* 0x0000000498027c23 */ /* 0x002fe20008010800 */
[----:B--2---:R-:W-:-:S05]  /*3f50*/  F2FP.BF16.F32.PACK_AB R5, R165, R161 ;  /* 0x000000a1a505723e */ /* 0x004fca00000010ff */
[----:B------:R1:W-:Y:S02]  /*3f60*/  MUFU.EX2 R166, R2 ;  /* 0x0000000200a67308 */ /* 0x0003e40000000800 */
[----:B-1----:R-:W-:Y:S01]  /*3f70*/  FFMA.FTZ R2, R27, UR4, -R0 ;  /* 0x000000041b027c23 */ /* 0x002fe20008010800 */
[----:B------:R-:W-:-:S05]  /*3f80*/  MOV R27, R204 ;  /* 0x000000cc001b7202 */ /* 0x000fca0000000f00 */
[----:B------:R-:W1:Y:S02]  /*3f90*/  MUFU.EX2 R204, R2 ;  /* 0x0000000200cc7308 */ /* 0x000e640000000800 */
[----:B-1----:R-:W-:Y:S01]  /*3fa0*/  F2FP.BF16.F32.PACK_AB R7, R204, R166 ;  /* 0x000000a6cc07723e */ /* 0x002fe200000010ff */
[----:B------:R-:W-:Y:S02]  /*3fb0*/  IMAD.MOV.U32 R2, RZ, RZ, R44 ;  /* 0x000000ffff027224 */ /* 0x000fe400078e002c */
[----:B------:R-:W-:Y:S02]  /*3fc0*/  IMAD.MOV.U32 R44, RZ, RZ, R175 ;  /* 0x000000ffff2c7224 */ /* 0x000fe400078e00af */
[----:B------:R-:W-:Y:S02]  /*3fd0*/  HMMA.16816.F32.BF16 R172, R8, R12, R176 ;  /* 0x0000000c08ac723c */ /* 0x000fe400000418b0 */
[----:B------:R-:W-:-:S04]  /*3fe0*/  IMAD.MOV.U32 R82, RZ, RZ, R44 ;  /* 0x000000ffff527224 */ /* 0x000fc800078e002c */
[C---:B------:R-:W-:Y:S01]  /*3ff0*/  HMMA.16816.F32.BF16 R168, R4.reuse, R12, R180 ;  /* 0x0000000c04a8723c */ /* 0x040fe200000418b4 */
[----:B------:R-:W-:Y:S01]  /*4000*/  IMAD.MOV.U32 R176, RZ, RZ, R93 ;  /* 0x000000ffffb07224 */ /* 0x000fe200078e005d */
[----:B------:R-:W-:Y:S01]  /*4010*/  MOV R178, R101 ;  /* 0x0000006500b27202 */ /* 0x000fe20000000f00 */
[----:B------:R-:W-:Y:S02]  /*4020*/  IMAD.MOV.U32 R177, RZ, RZ, R92 ;  /* 0x000000ffffb17224 */ /* 0x000fe400078e005c */
[----:B------:R-:W-:Y:S01]  /*4030*/  IMAD.MOV.U32 R179, RZ, RZ, R100 ;  /* 0x000000ffffb37224 */ /* 0x000fe200078e0064 */
[C---:B------:R-:W-:Y:S01]  /*4040*/  HMMA.16816.F32.BF16 R180, R4.reuse, R14, R148 ;  /* 0x0000000e04b4723c */ /* 0x040fe20000041894 */
[----:B------:R-:W1:Y:S05]  /*4050*/  LDSM.16.MT88.4 R12, [R229+0xd000] ;  /* 0x00d00000e50c783b */ /* 0x000e6a0000004200 */
[----:B------:R-:W-:Y:S01]  /*4060*/  HMMA.16816.F32.BF16 R92, R4, R18, R140 ;  /* 0x00000012045c723c */ /* 0x000fe2000004188c */
[----:B------:R-:W-:Y:S01]  /*4070*/  MOV R151, R29 ;  /* 0x0000001d00977202 */ /* 0x000fe20000000f00 */
[----:B------:R-:W-:Y:S01]  /*4080*/  IMAD.MOV.U32 R150, RZ, RZ, R28 ;  /* 0x000000ffff967224 */ /* 0x000fe200078e001c */
[----:B------:R-:W-:Y:S01]  /*4090*/  MOV R148, R103 ;  /* 0x0000006700947202 */ /* 0x000fe20000000f00 */
[----:B------:R-:W2:Y:S01]  /*40a0*/  LDSM.16.MT88.4 R28, [R228+0xd000] ;  /* 0x00d00000e41c783b */ /* 0x000ea20000004200 */
[----:B------:R-:W-:-:S02]  /*40b0*/  IMAD.MOV.U32 R149, RZ, RZ, R102 ;  /* 0x000000ffff957224 */ /* 0x000fc400078e0066 */
[----:B------:R-:W-:Y:S01]  /*40c0*/  FFMA.FTZ R2, R2, UR4, -R22 ;  /* 0x0000000402027c23 */ /* 0x000fe20008010816 */
[C---:B------:R-:W-:Y:S06]  /*40d0*/  HMMA.16816.F32.BF16 R100, R8.reuse, R18, R76 ;  /* 0x000000120864723c */ /* 0x040fec000004184c */
[C---:B-1----:R-:W-:Y:S06]  /*40e0*/  HMMA.16816.F32.BF16 R104, R8.reuse, R12, R104 ;  /* 0x0000000c0868723c */ /* 0x042fec0000041868 */
[-C--:B--2---:R-:W-:Y:S06]  /*40f0*/  HMMA.16816.F32.BF16 R44, R8, R28.reuse, R188 ;  /* 0x0000001c082c723c */ /* 0x084fec00000418bc */
[----:B------:R-:W-:Y:S01]  /*4100*/  HMMA.16816.F32.BF16 R48, R4, R28, R184 ;  /* 0x0000001c0430723c */ /* 0x000fe200000418b8 */
[----:B------:R-:W-:Y:S01]  /*4110*/  MOV R188, R61 ;  /* 0x0000003d00bc7202 */ /* 0x000fe20000000f00 */
[----:B------:R-:W-:Y:S01]  /*4120*/  IMAD.MOV.U32 R189, RZ, RZ, R56 ;  /* 0x000000ffffbd7224 */ /* 0x000fe200078e0038 */
[----:B------:R-:W-:Y:S01]  /*4130*/  MOV R191, R64 ;  /* 0x0000004000bf7202 */ /* 0x000fe20000000f00 */
[----:B------:R-:W-:-:S02]  /*4140*/  IMAD.MOV.U32 R190, RZ, RZ, R57 ;  /* 0x000000ffffbe7224 */ /* 0x000fc400078e0039 */
[----:B------:R-:W-:Y:S01]  /*4150*/  HMMA.16816.F32.BF16 R60, R4, R30, R144 ;  /* 0x0000001e043c723c */ /* 0x000fe20000041890 */
[----:B------:R-:W-:Y:S01]  /*4160*/  IMAD.MOV.U32 R185, RZ, RZ, R65 ;  /* 0x000000ffffb97224 */ /* 0x000fe200078e0041 */
[----:B------:R-:W-:Y:S01]  /*4170*/  MOV R187, R84 ;  /* 0x0000005400bb7202 */ /* 0x000fe20000000f00 */
[----:B------:R-:W-:-:S03]  /*4180*/  IMAD.MOV.U32 R186, RZ, RZ, R85 ;  /* 0x000000ffffba7224 */ /* 0x000fc600078e0055 */
[----:B------:R-:W-:Y:S01]  /*4190*/  MOV R153, R106 ;  /* 0x0000006a00997202 */ /* 0x000fe20000000f00 */
[----:B------:R-:W-:Y:S01]  /*41a0*/  IMAD.MOV.U32 R184, RZ, RZ, R104 ;  /* 0x000000ffffb87224 */ /* 0x000fe200078e0068 */
[-C--:B------:R-:W-:Y:S01]  /*41b0*/  HMMA.16816.F32.BF16 R64, R4, R16.reuse, R192 ;  /* 0x000000100440723c */ /* 0x080fe200000418c0 */
[----:B------:R-:W-:Y:S01]  /*41c0*/  IMAD.MOV.U32 R144, RZ, RZ, R185 ;  /* 0x000000ffff907224 */ /* 0x000fe200078e00b9 */
[----:B------:R-:W-:Y:S01]  /*41d0*/  MOV R145, R186 ;  /* 0x000000ba00917202 */ /* 0x000fe20000000f00 */
        /* <DEDUP_REMOVED lines=13> */
[----:B------:R-:W-:Y:S01]  /*42b0*/  HMMA.16816.F32.BF16 R84, R8, R16, R108 ;  /* 0x000000100854723c */ /* 0x000fe2000004186c */
[----:B------:R-:W-:Y:S01]  /*42c0*/  IMAD.MOV.U32 R147, RZ, RZ, R148 ;  /* 0x000000ffff937224 */ /* 0x000fe200078e0094 */
[----:B------:R-:W-:Y:S01]  /*42d0*/  MOV R77, R238 ;  /* 0x000000ee004d7202 */ /* 0x000fe20000000f00 */
[----:B------:R-:W-:Y:S01]  /*42e0*/  IMAD.MOV.U32 R144, RZ, RZ, R188 ;  /* 0x000000ffff907224 */ /* 0x000fe200078e00bc */
[----:B------:R-:W1:Y:S01]  /*42f0*/  LDSM.16.MT88.4 R16, [R167+0xf000] ;  /* 0x00f00000a710783b */ /* 0x000e620000004200 */
        /* <DEDUP_REMOVED lines=8> */
[----:B------:R-:W-:-:S02]  /*4380*/  IMAD.MOV.U32 R158, RZ, RZ, R246 ;  /* 0x000000ffff9e7224 */ /* 0x000fc400078e00f6 */
[----:B------:R-:W2:Y:S01]  /*4390*/  LDL.LU R246, [R1+0x78] ;  /* 0x0000780001f67983 */ /* 0x000ea20000300800 */
[----:B------:R-:W-:Y:S01]  /*43a0*/  IMAD.MOV.U32 R146, RZ, RZ, R187 ;  /* 0x000000ffff927224 */ /* 0x000fe200078e00bb */
[----:B------:R-:W-:Y:S01]  /*43b0*/  HMMA.16816.F32.BF16 R56, R8, R30, R32 ;  /* 0x0000001e0838723c */ /* 0x000fe20000041820 */
[----:B------:R-:W-:Y:S01]  /*43c0*/  IMAD.MOV.U32 R187, RZ, RZ, R190 ;  /* 0x000000ffffbb7224 */ /* 0x000fe200078e00be */
[----:B------:R-:W3:Y:S01]  /*43d0*/  LDL.LU R252, [R1+0x74] ;  /* 0x0000740001fc7983 */ /* 0x000ee20000300800 */
[----:B------:R-:W-:Y:S01]  /*43e0*/  IMAD.MOV.U32 R189, RZ, RZ, R150 ;  /* 0x000000ffffbd7224 */ /* 0x000fe200078e0096 */
[----:B------:R-:W-:Y:S01]  /*43f0*/  MOV R190, R151 ;  /* 0x0000009700be7202 */ /* 0x000fe20000000f00 */
[----:B------:R-:W-:Y:S01]  /*4400*/  IMAD.MOV.U32 R151, RZ, RZ, R179 ;  /* 0x000000ffff977224 */ /* 0x000fe200078e00b3 */
[----:B------:R-:W-:Y:S01]  /*4410*/  MOV R150, R178 ;  /* 0x000000b200967202 */ /* 0x000fe20000000f00 */
[----:B------:R-:W-:Y:S01]  /*4420*/  IMAD.MOV.U32 R178, RZ, RZ, R3 ;  /* 0x000000ffffb27224 */ /* 0x000fe200078e0003 */
[----:B------:R-:W-:Y:S01]  /*4430*/  LDSM.16.MT88.4 R28, [R230+0xf000] ;  /* 0x00f00000e61c783b */ /* 0x000fe20000004200 */
[----:B------:R-:W-:-:S02]  /*4440*/  IMAD.MOV.U32 R154, RZ, RZ, R105 ;  /* 0x000000ffff9a7224 */ /* 0x000fc400078e0069 */
[----:B------:R-:W-:Y:S01]  /*4450*/  IMAD.MOV.U32 R152, RZ, RZ, R107 ;  /* 0x000000ffff987224 */ /* 0x000fe200078e006b */
[----:B------:R-:W-:Y:S01]  /*4460*/  LDSM.16.MT88.4 R32, [R229+0xf000] ;  /* 0x00f00000e520783b */ /* 0x000fe20000004200 */
[----:B------:R-:W-:Y:S01]  /*4470*/  IMAD.MOV.U32 R179, RZ, RZ, R251 ;  /* 0x000000ffffb37224 */ /* 0x000fe200078e00fb */
[----:B------:R-:W-:Y:S01]  /*4480*/  HMMA.16816.F32.BF16 R104, R4, R12, R216 ;  /* 0x0000000c0468723c */ /* 0x000fe200000418d8 */
[----:B------:R-:W-:Y:S02]  /*4490*/  IMAD.MOV.U32 R3, RZ, RZ, R248 ;  /* 0x000000ffff037224 */ /* 0x000fe400078e00f8 */
[----:B------:R-:W-:Y:S02]  /*44a0*/  IMAD.MOV.U32 R193, RZ, RZ, R145 ;  /* 0x000000ffffc17224 */ /* 0x000fe400078e0091 */
[----:B------:R-:W-:Y:S01]  /*44b0*/  IMAD.MOV.U32 R145, RZ, RZ, R189 ;  /* 0x000000ffff917224 */ /* 0x000fe200078e00bd */
[----:B------:R-:W-:Y:S01]  /*44c0*/  HMMA.16816.F32.BF16 R248, R8, R14, R72 ;  /* 0x0000000e08f8723c */ /* 0x000fe20000041848 */
[----:B------:R-:W4:Y:S01]  /*44d0*/  LDSM.16.MT88.4 R12, [R228+0xf000] ;  /* 0x00f00000e40c783b */ /* 0x000f220000004200 */
[----:B------:R-:W-:Y:S01]  /*44e0*/  MOV R189, R150 ;  /* 0x0000009600bd7202 */ /* 0x000fe20000000f00 */
[----:B------:R-:W-:Y:S01]  /*44f0*/  IMAD.MOV.U32 R150, RZ, RZ, R178 ;  /* 0x000000ffff967224 */ /* 0x000fe200078e00b2 */
[----:B------:R-:W-:Y:S01]  /*4500*/  MOV R178, R157 ;  /* 0x0000009d00b27202 */ /* 0x000fe20000000f00 */
[----:B------:R-:W-:Y:S01]  /*4510*/  IMAD.MOV.U32 R194, RZ, RZ, R146 ;  /* 0x000000ffffc27224 */ /* 0x000fe200078e0092 */
[----:B------:R-:W-:Y:S01]  /*4520*/  MOV R146, R190 ;  /* 0x000000be00927202 */ /* 0x000fe20000000f00 */
[----:B------:R-:W-:Y:S01]  /*4530*/  IMAD.MOV.U32 R190, RZ, RZ, R151 ;  /* 0x000000ffffbe7224 */ /* 0x000fe200078e0097 */
[----:B-1----:R-:W-:Y:S01]  /*4540*/  HMMA.16816.F32.BF16 R120, R4, R16, R120 ;  /* 0x000000100478723c */ /* 0x002fe20000041878 */
[----:B------:R-:W-:-:S02]  /*4550*/  IMAD.MOV.U32 R151, RZ, RZ, R179 ;  /* 0x000000ffff977224 */ /* 0x000fc400078e00b3 */
[----:B------:R-:W-:Y:S02]  /*4560*/  IMAD.MOV.U32 R72, RZ, RZ, R150 ;  /* 0x000000ffff487224 */ /* 0x000fe400078e0096 */
[----:B------:R-:W-:Y:S02]  /*4570*/  IMAD.MOV.U32 R179, RZ, RZ, R159 ;  /* 0x000000ffffb37224 */ /* 0x000fe400078e009f */
[----:B------:R-:W-:Y:S01]  /*4580*/  IMAD.MOV.U32 R73, RZ, RZ, R176 ;  /* 0x000000ffff497224 */ /* 0x000fe200078e00b0 */
[----:B------:R-:W-:Y:S01]  /*4590*/  MOV R75, R178 ;  /* 0x000000b2004b7202 */ /* 0x000fe20000000f00 */
[----:B------:R-:W-:Y:S02]  /*45a0*/  IMAD.MOV.U32 R74, RZ, RZ, R177 ;  /* 0x000000ffff4a7224 */ /* 0x000fe400078e00b1 */
[----:B------:R-:W-:Y:S02]  /*45b0*/  IMAD.MOV.U32 R76, RZ, RZ, R179 ;  /* 0x000000ffff4c7224 */ /* 0x000fe400078e00b3 */
[----:B------:R-:W-:-:S02]  /*45c0*/  IMAD.MOV.U32 R78, RZ, RZ, R190 ;  /* 0x000000ffff4e7224 */ /* 0x000fc400078e00be */
[----:B------:R-:W-:Y:S01]  /*45d0*/  IMAD.MOV.U32 R79, RZ, RZ, R189 ;  /* 0x000000ffff4f7224 */ /* 0x000fe200078e00bd */
[----:B----4-:R-:W-:Y:S07]  /*45e0*/  HMMA.16816.F32.BF16 R140, R4, R14, R196 ;  /* 0x0000000e048c723c */ /* 0x010fee00000418c4 */
[----:B------:R-:W-:-:S04]  /*45f0*/  IMAD.MOV.U32 R199, RZ, RZ, R191 ;  /* 0x000000ffffc77224 */ /* 0x000fc800078e00bf */
[----:B------:R-:W-:Y:S01]  /*4600*/  IMAD.MOV.U32 R198, RZ, RZ, R199 ;  /* 0x000000ffffc67224 */ /* 0x000fe200078e00c7 */
[----:B------:R-:W-:Y:S01]  /*4610*/  MOV R199, R72 ;  /* 0x0000004800c77202 */ /* 0x000fe20000000f00 */
[----:B------:R-:W-:Y:S01]  /*4620*/  IMAD.MOV.U32 R72, RZ, RZ, R73 ;  /* 0x000000ffff487224 */ /* 0x000fe200078e0049 */
[----:B------:R-:W-:Y:S01]  /*4630*/  HMMA.16816.F32.BF16 R216, R8, R14, R36 ;  /* 0x0000000e08d8723c */ /* 0x000fe20000041824 */
[----:B------:R-:W-:Y:S01]  /*4640*/  IMAD.MOV.U32 R73, RZ, RZ, R74 ;  /* 0x000000ffff497224 */ /* 0x000fe200078e004a */
[----:B------:R-:W-:Y:S01]  /*4650*/  MOV R74, R75 ;  /* 0x0000004b004a7202 */ /* 0x000fe20000000f00 */
[----:B------:R-:W-:Y:S01]  /*4660*/  IMAD.MOV.U32 R75, RZ, RZ, R76 ;  /* 0x000000ffff4b7224 */ /* 0x000fe200078e004c */
[----:B------:R1:W-:Y:S01]  /*4670*/  MUFU.EX2 R36, R2 ;  /* 0x0000000200247308 */ /* 0x0003e20000000800 */
[----:B------:R-:W-:Y:S01]  /*4680*/  IMAD.MOV.U32 R76, RZ, RZ, R77 ;  /* 0x000000ffff4c7224 */ /* 0x000fe200078e004d */
[----:B------:R-:W-:Y:S01]  /*4690*/  MOV R77, R78 ;  /* 0x0000004e004d7202 */ /* 0x000fe20000000f00 */
[----:B------:R-:W-:Y:S01]  /*46a0*/  HMMA.16816.F32.BF16 R136, R4, R12, R192 ;  /* 0x0000000c0488723c */ /* 0x000fe200000418c0 */
[----:B------:R-:W-:-:S02]  /*46b0*/  IMAD.MOV.U32 R78, RZ, RZ, R79 ;  /* 0x000000ffff4e7224 */ /* 0x000fc400078e004f */
[----:B------:R-:W-:Y:S01]  /*46c0*/  IMAD.MOV.U32 R79, RZ, RZ, R144 ;  /* 0x000000ffff4f7224 */ /* 0x000fe200078e0090 */
[----:B------:R-:W-:-:S03]  /*46d0*/  MOV R144, R185 ;  /* 0x000000b900907202 */ /* 0x000fc60000000f00 */
[----:B------:R-:W-:Y:S02]  /*46e0*/  MOV R193, R145 ;  /* 0x0000009100c17202 */ /* 0x000fe40000000f00 */
[----:B------:R-:W-:Y:S01]  /*46f0*/  MOV R145, R148 ;  /* 0x0000009400917202 */ /* 0x000fe20000000f00 */
[----:B-1----:R-:W-:Y:S01]  /*4700*/  FFMA.FTZ R2, R198, UR4, -R22 ;  /* 0x00000004c6027c23 */ /* 0x002fe20008010816 */
[----:B------:R-:W-:Y:S01]  /*4710*/  IMAD.MOV.U32 R198, RZ, RZ, R199 ;  /* 0x000000ffffc67224 */ /* 0x000fe200078e00c7 */
[----:B------:R-:W-:Y:S01]  /*4720*/  MOV R199, R72 ;  /* 0x0000004800c77202 */ /* 0x000fe20000000f00 */
[----:B------:R-:W-:Y:S01]  /*4730*/  IMAD.MOV.U32 R72, RZ, RZ, R75 ;  /* 0x000000ffff487224 */ /* 0x000fe200078e004b */
[----:B------:R1:W4:Y:S01]  /*4740*/  MUFU.EX2 R37, R2 ;  /* 0x0000000200257308 */ /* 0x0003220000000800 */
[----:B------:R-:W-:Y:S01]  /*4750*/  IMAD.MOV.U32 R75, RZ, RZ, R76 ;  /* 0x000000ffff4b7224 */ /* 0x000fe200078e004c */
[----:B------:R-:W-:Y:S01]  /*4760*/  MOV R76, R77 ;  /* 0x0000004d004c7202 */ /* 0x000fe20000000f00 */
[----:B------:R-:W-:-:S02]  /*4770*/  IMAD.MOV.U32 R77, RZ, RZ, R78 ;  /* 0x000000ffff4d7224 */ /* 0x000fc400078e004e */
[----:B------:R-:W-:Y:S01]  /*4780*/  IMAD.MOV.U32 R78, RZ, RZ, R79 ;  /* 0x000000ffff4e7224 */ /* 0x000fe200078e004f */
[----:B------:R-:W-:Y:S01]  /*4790*/  MOV R79, R144 ;  /* 0x00000090004f7202 */ /* 0x000fe20000000f00 */
[----:B------:R-:W-:Y:S02]  /*47a0*/  IMAD.MOV.U32 R194, RZ, RZ, R146 ;  /* 0x000000ffffc27224 */ /* 0x000fe400078e0092 */
[----:B------:R-:W-:Y:S02]  /*47b0*/  IMAD.MOV.U32 R144, RZ, RZ, R145 ;  /* 0x000000ffff907224 */ /* 0x000fe400078e0091 */
[----:B------:R-:W-:Y:S02]  /*47c0*/  IMAD.MOV.U32 R146, RZ, RZ, R149 ;  /* 0x000000ffff927224 */ /* 0x000fe400078e0095 */
[----:B-1----:R-:W-:Y:S01]  /*47d0*/  FFMA.FTZ R2, R198, UR4, -R22 ;  /* 0x00000004c6027c23 */ /* 0x002fe20008010816 */
[----:B------:R-:W-:Y:S01]  /*47e0*/  MOV R198, R199 ;  /* 0x000000c700c67202 */ /* 0x000fe20000000f00 */
[----:B------:R-:W-:-:S02]  /*47f0*/  IMAD.MOV.U32 R199, RZ, RZ, R72 ;  /* 0x000000ffffc77224 */ /* 0x000fc400078e0048 */
[----:B------:R-:W-:Y:S01]  /*4800*/  IMAD.MOV.U32 R72, RZ, RZ, R75 ;  /* 0x000000ffff487224 */ /* 0x000fe200078e004b */
[----:B------:R-:W-:Y:S01]  /*4810*/  MOV R75, R76 ;  /* 0x0000004c004b7202 */ /* 0x000fe20000000f00 */
[----:B------:R-:W-:Y:S02]  /*4820*/  IMAD.MOV.U32 R145, RZ, RZ, R237 ;  /* 0x000000ffff917224 */ /* 0x000fe400078e00ed */
[----:B------:R-:W-:Y:S02]  /*4830*/  IMAD.MOV.U32 R76, RZ, RZ, R77 ;  /* 0x000000ffff4c7224 */ /* 0x000fe400078e004d */
[----:B------:R-:W-:Y:S02]  /*4840*/  IMAD.MOV.U32 R157, RZ, RZ, R24 ;  /* 0x000000ffff9d7224 */ /* 0x000fe400078e0018 */
[----:B------:R-:W-:Y:S01]  /*4850*/  IMAD.MOV.U32 R77, RZ, RZ, R78 ;  /* 0x000000ffff4d7224 */ /* 0x000fe200078e004e */
[----:B------:R1:W5:Y:S01]  /*4860*/  LDL.LU R24, [R1+0x70] ;  /* 0x0000700001187983 */ /* 0x0003620000300800 */
[----:B------:R-:W-:Y:S01]  /*4870*/  IMAD.MOV.U32 R159, RZ, RZ, R23 ;  /* 0x000000ffff9f7224 */ /* 0x000fe200078e0017 */
[----:B------:R-:W-:Y:S01]  /*4880*/  MOV R78, R79 ;  /* 0x0000004f004e7202 */ /* 0x000fe20000000f00 */
[----:B------:R-:W-:Y:S01]  /*4890*/  IMAD.MOV.U32 R79, RZ, RZ, R144 ;  /* 0x000000ffff4f7224 */ /* 0x000fe200078e0090 */
[----:B------:R1:W5:Y:S01]  /*48a0*/  LDL.LU R23, [R1+0x6c] ;  /* 0x00006c0001177983 */ /* 0x0003620000300800 */
[----:B------:R-:W-:-:S02]  /*48b0*/  IMAD.MOV.U32 R185, RZ, RZ, R247 ;  /* 0x000000ffffb97224 */ /* 0x000fc400078e00f7 */
[----:B------:R-:W-:Y:S01]  /*48c0*/  IMAD.MOV.U32 R144, RZ, RZ, R145 ;  /* 0x000000ffff907224 */ /* 0x000fe200078e0091 */
[----:B------:R-:W4:Y:S01]  /*48d0*/  LDL.LU R238, [R1+0x68] ;  /* 0x0000680001ee7983 */ /* 0x000f220000300800 */
[----:B------:R-:W-:Y:S01]  /*48e0*/  MOV R145, R146 ;  /* 0x0000009200917202 */ /* 0x000fe20000000f00 */
[----:B------:R-:W-:Y:S02]  /*48f0*/  IMAD.MOV.U32 R146, RZ, RZ, R236 ;  /* 0x000000ffff927224 */ /* 0x000fe400078e00ec */
[----:B------:R1:W5:Y:S01]  /*4900*/  LDL.LU R247, [R1+0x64] ;  /* 0x0000640001f77983 */ /* 0x0003620000300800 */
[----:B------:R-:W-:-:S03]  /*4910*/  MOV R196, R75 ;  /* 0x0000004b00c47202 */ /* 0x000fc60000000f00 */
[----:B------:R1:W5:Y:S04]  /*4920*/  LDL.LU R237, [R1+0x60] ;  /* 0x0000600001ed7983 */ /* 0x0003680000300800 */
[----:B------:R1:W5:Y:S04]  /*4930*/  LDL.LU R236, [R1+0x5c] ;  /* 0x00005c0001ec7983 */ /* 0x0003680000300800 */
[----:B------:R-:W4:Y:S01]  /*4940*/  LDL R75, [R1+0xc] ;  /* 0x00000c00014b7983 */ /* 0x000f220000100800 */
        /* <DEDUP_REMOVED lines=8> */
[----:B------:R1:W-:Y:S01]  /*49d0*/  MUFU.EX2 R38, R2 ;  /* 0x0000000200267308 */ /* 0x0003e20000000800 */
[----:B------:R-:W-:-:S04]  /*49e0*/  IMAD.MOV.U32 R197, RZ, RZ, R79 ;  /* 0x000000ffffc57224 */ /* 0x000fc800078e004f */
[----:B------:R-:W-:Y:S01]  /*49f0*/  HMMA.16816.F32.BF16 R156, R4, R32, R224 ;  /* 0x00000020049c723c */ /* 0x000fe200000418e0 */
[----:B------:R-:W-:-:S05]  /*4a00*/  IMAD.MOV.U32 R79, RZ, RZ, R144 ;  /* 0x000000ffff4f7224 */ /* 0x000fca00078e0090 */
[C---:B------:R-:W-:Y:S06]  /*4a10*/  HMMA.16816.F32.BF16 R124, R4.reuse, R18, R124 ;  /* 0x00000012047c723c */ /* 0x040fec000004187c */
[----:B------:R-:W-:Y:S01]  /*4a20*/  HMMA.16816.F32.BF16 R188, R4, R30, R132 ;  /* 0x0000001e04bc723c */ /* 0x000fe20000041884 */
[----:B-1----:R-:W-:Y:S01]  /*4a30*/  FFMA.FTZ R2, R198, UR4, -R22 ;  /* 0x00000004c6027c23 */ /* 0x002fe20008010816 */
[----:B------:R-:W-:-:S04]  /*4a40*/  MOV R198, R78 ;  /* 0x0000004e00c67202 */ /* 0x000fc80000000f00 */
[----:B------:R-:W-:Y:S01]  /*4a50*/  HMMA.16816.F32.BF16 R116, R4, R34, R116 ;  /* 0x000000220474723c */ /* 0x000fe20000041874 */
[----:B------:R-:W-:-:S06]  /*4a60*/  MOV R78, R145 ;  /* 0x00000091004e7202 */ /* 0x000fcc0000000f00 */
[----:B------:R-:W-:Y:S02]  /*4a70*/  IMAD.MOV.U32 R6, RZ, RZ, R199 ;  /* 0x000000ffff067224 */ /* 0x000fe400078e00c7 */
[----:B------:R-:W-:Y:S02]  /*4a80*/  IMAD.MOV.U32 R7, RZ, RZ, R76 ;  /* 0x000000ffff077224 */ /* 0x000fe400078e004c */
[----:B------:R-:W-:Y:S02]  /*4a90*/  IMAD.MOV.U32 R199, RZ, RZ, R77 ;  /* 0x000000ffffc77224 */ /* 0x000fe400078e004d */
[----:B------:R-:W-:Y:S02]  /*4aa0*/  IMAD.MOV.U32 R77, RZ, RZ, R146 ;  /* 0x000000ffff4d7224 */ /* 0x000fe400078e0092 */
[----:B------:R-:W-:Y:S02]  /*4ab0*/  IMAD.MOV.U32 R76, RZ, RZ, R147 ;  /* 0x000000ffff4c7224 */ /* 0x000fe400078e0093 */
[C---:B------:R-:W-:Y:S01]  /*4ac0*/  HMMA.16816.F32.BF16 R144, R8.reuse, R28, R128 ;  /* 0x0000001c0890723c */ /* 0x040fe20000041880 */
[----:B------:R3:W-:Y:S05]  /*4ad0*/  MUFU.EX2 R28, R2 ;  /* 0x00000002001c7308 */ /* 0x0007ea0000000800 */
[C---:B------:R-:W-:Y:S06]  /*4ae0*/  HMMA.16816.F32.BF16 R224, R8.reuse, R18, R68 ;  /* 0x0000001208e0723c */ /* 0x040fec0000041844 */
[----:B------:R-:W-:Y:S07]  /*4af0*/  HMMA.16816.F32.BF16 R240, R8, R16, R112 ;  /* 0x0000001008f0723c */ /* 0x000fee0000041870 */
[----:B------:R-:W-:Y:S01]  /*4b00*/  MOV R114, R27 ;  /* 0x0000001b00727202 */ /* 0x000fe20000000f00 */
[----:B------:R-:W-:-:S02]  /*4b10*/  IMAD.MOV.U32 R115, RZ, RZ, R235 ;  /* 0x000000ffff737224 */ /* 0x000fc400078e00eb */
[----:B------:R-:W-:Y:S01]  /*4b20*/  IMAD.MOV.U32 R4, RZ, RZ, R234 ;  /* 0x000000ffff047224 */ /* 0x000fe200078e00ea */
[C---:B------:R-:W-:Y:S01]  /*4b30*/  HMMA.16816.F32.BF16 R192, R8.reuse, R32, R192 ;  /* 0x0000002008c0723c */ /* 0x040fe200000418c0 */
[----:B------:R-:W-:Y:S01]  /*4b40*/  IMAD.MOV.U32 R39, RZ, RZ, R114 ;  /* 0x000000ffff277224 */ /* 0x000fe200078e0072 */
[----:B------:R-:W-:Y:S01]  /*4b50*/  MOV R114, R115 ;  /* 0x0000007300727202 */ /* 0x000fe20000000f00 */
[----:B------:R-:W-:Y:S01]  /*4b60*/  IMAD.MOV.U32 R113, RZ, RZ, R4 ;  /* 0x000000ffff717224 */ /* 0x000fe200078e0004 */
[----:B------:R-:W-:Y:S01]  /*4b70*/  MOV R115, R178 ;  /* 0x000000b200737202 */ /* 0x000fe20000000f00 */
[----:B------:R-:W-:Y:S01]  /*4b80*/  IMAD.MOV.U32 R71, RZ, RZ, R176 ;  /* 0x000000ffff477224 */ /* 0x000fe200078e00b0 */
[----:B------:R-:W-:Y:S01]  /*4b90*/  HMMA.16816.F32.BF16 R132, R8, R12, R96 ;  /* 0x0000000c0884723c */ /* 0x000fe20000041860 */
[----:B------:R-:W-:-:S05]  /*4ba0*/  IMAD.MOV.U32 R112, RZ, RZ, R177 ;  /* 0x000000ffff707224 */ /* 0x000fca00078e00b1 */
[C---:B------:R-:W-:Y:S01]  /*4bb0*/  HMMA.16816.F32.BF16 R40, R8.reuse, R30, R40 ;  /* 0x0000001e0828723c */ /* 0x040fe20000041828 */
[----:B------:R-:W-:Y:S01]  /*4bc0*/  IMAD.MOV.U32 R4, RZ, RZ, R179 ;  /* 0x000000ffff047224 */ /* 0x000fe200078e00b3 */
[----:B------:R-:W-:Y:S01]  /*4bd0*/  MOV R5, R233 ;  /* 0x000000e900057202 */ /* 0x000fe20000000f00 */
[----:B------:R-:W1:Y:S03]  /*4be0*/  LDSM.16.MT88.4 R176, [R167+0xd800] ;  /* 0x00d80000a7b0783b */ /* 0x000e660000004200 */
[----:B------:R-:W-:Y:S01]  /*4bf0*/  HMMA.16816.F32.BF16 R32, R8, R34, R88 ;  /* 0x000000220820723c */ /* 0x000fe20000041858 */
[----:B---3--:R-:W-:Y:S01]  /*4c00*/  FFMA.FTZ R2, R252, UR4, -R21 ;  /* 0x00000004fc027c23 */ /* 0x008fe20008010815 */
[----:B------:R-:W-:Y:S02]  /*4c10*/  IMAD.MOV.U32 R68, RZ, RZ, R7 ;  /* 0x000000ffff447224 */ /* 0x000fe400078e0007 */
[----:B------:R-:W-:Y:S01]  /*4c20*/  IMAD.MOV.U32 R69, RZ, RZ, R196 ;  /* 0x000000ffff457224 */ /* 0x000fe200078e00c4 */
[----:B------:R3:W-:Y:S01]  /*4c30*/  MUFU.EX2 R18, R2 ;  /* 0x0000000200127308 */ /* 0x0007e20000000800 */
[----:B------:R-:W-:Y:S01]  /*4c40*/  MOV R70, R72 ;  /* 0x0000004800467202 */ /* 0x000fe20000000f00 */
[----:B------:R-:W-:Y:S01]  /*4c50*/  FADD.FTZ R3, R3, R39 ;  /* 0x0000002703037221 */ /* 0x000fe20000010000 */
[----:B------:R-:W-:Y:S01]  /*4c60*/  IMAD.MOV.U32 R29, RZ, RZ, R77 ;  /* 0x000000ffff1d7224 */ /* 0x000fe200078e004d */
[----:B------:R-:W-:Y:S04]  /*4c70*/  LDSM.16.MT88.4 R96, [R230+0xd800] ;  /* 0x00d80000e660783b */ /* 0x000fe80000004200 */
[----:B------:R1:W5:Y:S01]  /*4c80*/  LDL.LU R235, [R1+0x58] ;  /* 0x0000580001eb7983 */ /* 0x0003620000300800 */
[----:B---3--:R-:W-:Y:S01]  /*4c90*/  FFMA.FTZ R2, R6, UR4, -R21 ;  /* 0x0000000406027c23 */ /* 0x008fe20008010815 */
[----:B------:R-:W-:-:S02]  /*4ca0*/  IMAD.MOV.U32 R13, RZ, RZ, R5 ;  /* 0x000000ffff0d7224 */ /* 0x000fc400078e0005 */
[----:B------:R-:W-:Y:S01]  /*4cb0*/  IMAD.MOV.U32 R7, RZ, RZ, R80 ;  /* 0x000000ffff077224 */ /* 0x000fe200078e0050 */
[----:B------:R2:W3:Y:S01]  /*4cc0*/  MUFU.EX2 R22, R2 ;  /* 0x0000000200167308 */ /* 0x0004e20000000800 */
[----:B------:R-:W-:Y:S01]  /*4cd0*/  IMAD.MOV.U32 R196, RZ, RZ, R81 ;  /* 0x000000ffffc47224 */ /* 0x000fe200078e0051 */
[----:B------:R-:W-:Y:S01]  /*4ce0*/  MOV R130, R69 ;  /* 0x0000004500827202 */ /* 0x000fe20000000f00 */
[----:B------:R-:W-:Y:S01]  /*4cf0*/  IMAD.MOV.U32 R129, RZ, RZ, R68 ;  /* 0x000000ffff817224 */ /* 0x000fe200078e0044 */
[----:B------:R-:W-:Y:S01]  /*4d00*/  MOV R39, R71 ;  /* 0x0000004700277202 */ /* 0x000fe20000000f00 */
[----:B------:R-:W-:Y:S01]  /*4d10*/  IMAD.MOV.U32 R131, RZ, RZ, R70 ;  /* 0x000000ffff837224 */ /* 0x000fe200078e0046 */
[----:B------:R-:W-:Y:S01]  /*4d20*/  MOV R72, R231 ;  /* 0x000000e700487202 */ /* 0x000fe20000000f00 */
[----:B------:R1:W5:Y:S01]  /*4d30*/  LDL.LU R234, [R1+0x54] ;  /* 0x0000540001ea7983 */ /* 0x0003620000300800 */
[----:B--2---:R-:W-:Y:S01]  /*4d40*/  FFMA.FTZ R2, R246, UR4, -R21 ;  /* 0x00000004f6027c23 */ /* 0x004fe20008010815 */
[----:B------:R-:W-:-:S02]  /*4d50*/  IMAD.MOV.U32 R6, RZ, RZ, R232 ;  /* 0x000000ffff067224 */ /* 0x000fc400078e00e8 */
[----:B------:R-:W-:Y:S01]  /*4d60*/  IMAD.MOV.U32 R5, RZ, RZ, R82 ;  /* 0x000000ffff057224 */ /* 0x000fe200078e0052 */
[----:B------:R2:W-:Y:S01]  /*4d70*/  MUFU.EX2 R27, R2 ;  /* 0x00000002001b7308 */ /* 0x0005e20000000800 */
        /* <DEDUP_REMOVED lines=10> */
[----:B------:R-:W-:Y:S01]  /*4e20*/  MOV R12, R6 ;  /* 0x00000006000c7202 */ /* 0x000fe20000000f00 */
[----:B------:R-:W-:Y:S01]  /*4e30*/  IMAD.MOV.U32 R112, RZ, RZ, R199 ;  /* 0x000000ffff707224 */ /* 0x000fe200078e00c7 */
[----:B----4-:R-:W-:Y:S01]  /*4e40*/  F2FP.BF16.F32.PACK_AB R196, R37, R36 ;  /* 0x0000002425c4723e */ /* 0x010fe200000010ff */
[----:B------:R2:W4:Y:S01]  /*4e50*/  MUFU.EX2 R19, R2 ;  /* 0x0000000200137308 */ /* 0x0005220000000800 */
[----:B---3--:R-:W-:Y:S01]  /*4e60*/  F2FP.BF16.F32.PACK_AB R197, R22, R18 ;  /* 0x0000001216c5723e */ /* 0x008fe200000010ff */
[----:B------:R-:W-:Y:S01]  /*4e70*/  IMAD.MOV.U32 R246, RZ, RZ, R113 ;  /* 0x000000fffff67224 */ /* 0x000fe200078e0071 */
[----:B------:R-:W-:Y:S01]  /*4e80*/  F2FP.BF16.F32.PACK_AB R198, R28, R38 ;  /* 0x000000261cc6723e */ /* 0x000fe200000010ff */
[----:B------:R3:W5:Y:S01]  /*4e90*/  LDL.LU R232, [R1+0x4c] ;  /* 0x00004c0001e87983 */ /* 0x0007620000300800 */
[----:B------:R-:W-:Y:S01]  /*4ea0*/  IMAD.MOV.U32 R128, RZ, RZ, R12 ;  /* 0x000000ffff807224 */ /* 0x000fe200078e000c */
[----:B------:R-:W-:-:S02]  /*4eb0*/  MOV R6, R83 ;  /* 0x0000005300067202 */ /* 0x000fc40000000f00 */
[----:B------:R-:W3:Y:S01]  /*4ec0*/  LDSM.16.MT88.4 R80, [R228+0xd800] ;  /* 0x00d80000e450783b */ /* 0x000ee20000004200 */
[----:B--2---:R-:W-:Y:S01]  /*4ed0*/  FFMA.FTZ R2, R244, UR4, -R20 ;  /* 0x00000004f4027c23 */ /* 0x004fe20008010814 */
[----:B----4-:R-:W-:Y:S01]  /*4ee0*/  F2FP.BF16.F32.PACK_AB R199, R19, R27 ;  /* 0x0000001b13c7723e */ /* 0x010fe200000010ff */
[----:B------:R-:W-:Y:S01]  /*4ef0*/  IMAD.MOV.U32 R245, RZ, RZ, R130 ;  /* 0x000000fffff57224 */ /* 0x000fe200078e0082 */
[----:B------:R-:W-:Y:S01]  /*4f00*/  MOV R21, R129 ;  /* 0x0000008100157202 */ /* 0x000fe20000000f00 */
[----:B------:R2:W-:Y:S01]  /*4f10*/  MUFU.EX2 R15, R2 ;  /* 0x00000002000f7308 */ /* 0x0005e20000000800 */
[----:B------:R4:W5:Y:S01]  /*4f20*/  LDL.LU R231, [R1+0x48] ;  /* 0x0000480001e77983 */ /* 0x0009620000300800 */
[----:B--2---:R-:W-:-:S06]  /*4f30*/  FFMA.FTZ R2, R239, UR4, -R20 ;  /* 0x00000004ef027c23 */ /* 0x004fcc0008010814 */
[----:B------:R2:W-:Y:S02]  /*4f40*/  MUFU.EX2 R16, R2 ;  /* 0x0000000200107308 */ /* 0x0005e40000000800 */
[----:B--2---:R-:W-:-:S06]  /*4f50*/  FFMA.FTZ R2, R222, UR4, -R20 ;  /* 0x00000004de027c23 */ /* 0x004fcc0008010814 */
[----:B------:R2:W-:Y:S02]  /*4f60*/  MUFU.EX2 R17, R2 ;  /* 0x0000000200117308 */ /* 0x0005e40000000800 */
[----:B--2---:R-:W-:-:S06]  /*4f70*/  FFMA.FTZ R2, R223, UR4, -R20 ;  /* 0x00000004df027c23 */ /* 0x004fcc0008010814 */
[----:B------:R2:W1:Y:S02]  /*4f80*/  MUFU.EX2 R14, R2 ;  /* 0x00000002000e7308 */ /* 0x0004640000000800 */
[----:B--2---:R-:W-:-:S06]  /*4f90*/  FFMA.FTZ R2, R221, UR4, -R0 ;  /* 0x00000004dd027c23 */ /* 0x004fcc0008010800 */
[----:B------:R2:W-:Y:S02]  /*4fa0*/  MUFU.EX2 R9, R2 ;  /* 0x0000000200097308 */ /* 0x0005e40000000800 */
[----:B--2---:R-:W-:-:S06]  /*4fb0*/  FFMA.FTZ R2, R203, UR4, -R0 ;  /* 0x00000004cb027c23 */ /* 0x004fcc0008010800 */
[----:B------:R2:W3:Y:S02]  /*4fc0*/  MUFU.EX2 R10, R2 ;  /* 0x00000002000a7308 */ /* 0x0004e40000000800 */
[--C-:B--2---:R-:W-:Y:S01]  /*4fd0*/  FFMA.FTZ R2, R201, UR4, -R0.reuse ;  /* 0x00000004c9027c23 */ /* 0x104fe20008010800 */
[----:B------:R-:W-:-:S05]  /*4fe0*/  FFMA.FTZ R0, R202, UR4, -R0 ;  /* 0x00000004ca007c23 */ /* 0x000fca0008010800 */
[----:B------:R-:W-:Y:S08]  /*4ff0*/  MUFU.EX2 R11, R2 ;  /* 0x00000002000b7308 */ /* 0x000ff00000000800 */
[----:B------:R2:W4:Y:S01]  /*5000*/  MUFU.EX2 R12, R0 ;  /* 0x00000000000c7308 */ /* 0x0005220000000800 */
[----:B-1----:R-:W-:Y:S02]  /*5010*/  F2FP.BF16.F32.PACK_AB R202, R14, R17 ;  /* 0x000000110eca723e */ /* 0x002fe400000010ff */
[----:B---3--:R-:W-:Y:S01]  /*5020*/  F2FP.BF16.F32.PACK_AB R201, R10, R9 ;  /* 0x000000090ac9723e */ /* 0x008fe200000010ff */
[----:B------:R-:W-:Y:S01]  /*5030*/  HMMA.16816.F32.BF16 R172, R196, R176, R172 ;  /* 0x000000b0c4ac723c */ /* 0x000fe200000418ac */
[----:B--2---:R-:W-:Y:S01]  /*5040*/  FADD.FTZ R0, R200, R155 ;  /* 0x0000009bc8007221 */ /* 0x004fe20000010000 */
[----:B------:R-:W-:-:S02]  /*5050*/  F2FP.BF16.F32.PACK_AB R200, R16, R15 ;  /* 0x0000000f10c8723e */ /* 0x000fc400000010ff */
[----:B----4-:R-:W-:-:S07]  /*5060*/  F2FP.BF16.F32.PACK_AB R203, R12, R11 ;  /* 0x0000000b0ccb723e */ /* 0x010fce00000010ff */
[C---:B------:R-:W-:Y:S06]  /*5070*/  HMMA.16816.F32.BF16 R168, R200.reuse, R176, R168 ;  /* 0x000000b0c8a8723c */ /* 0x040fec00000418a8 */
[-C--:B------:R-:W-:Y:S06]  /*5080*/  HMMA.16816.F32.BF16 R180, R200, R178.reuse, R180 ;  /* 0x000000b2c8b4723c */ /* 0x080fec00000418b4 */
[----:B------:R-:W-:Y:S07]  /*5090*/  HMMA.16816.F32.BF16 R176, R196, R178, R52 ;  /* 0x000000b2c4b0723c */ /* 0x000fee0000041834 */
[----:B------:R-:W-:Y:S01]  /*50a0*/  MOV R54, R4 ;  /* 0x0000000400367202 */ /* 0x000fe20000000f00 */
[----:B------:R-:W-:Y:S01]  /*50b0*/  IMAD.MOV.U32 R53, RZ, RZ, R5 ;  /* 0x000000ffff357224 */ /* 0x000fe200078e0005 */
[----:B------:R-:W-:-:S02]  /*50c0*/  MOV R52, R6 ;  /* 0x0000000600347202 */ /* 0x000fc40000000f00 */
[----:B------:R-:W1:Y:S01]  /*50d0*/  LDSM.16.MT88.4 R4, [R229+0xf800] ;  /* 0x00f80000e504783b */ /* 0x000e620000004200 */
[----:B------:R-:W-:Y:S01]  /*50e0*/  MOV R244, R68 ;  /* 0x0000004400f47202 */ /* 0x000fe20000000f00 */
[----:B------:R-:W-:Y:S01]  /*50f0*/  IMAD.MOV.U32 R239, RZ, RZ, R69 ;  /* 0x000000ffffef7224 */ /* 0x000fe200078e0045 */
[----:B------:R-:W-:Y:S01]  /*5100*/  MOV R222, R70 ;  /* 0x0000004600de7202 */ /* 0x000fe20000000f00 */
[----:B------:R-:W-:Y:S02]  /*5110*/  IMAD.MOV.U32 R20, RZ, RZ, R71 ;  /* 0x000000ffff147224 */ /* 0x000fe400078e0047 */
[----:B------:R-:W-:Y:S01]  /*5120*/  HMMA.16816.F32.BF16 R68, R196, R80, R44 ;  /* 0x00000050c444723c */ /* 0x000fe2000004182c */
[----:B------:R-:W-:Y:S01]  /*5130*/  IMAD.MOV.U32 R39, RZ, RZ, R75 ;  /* 0x000000ffff277224 */ /* 0x000fe200078e004b */
[----:B------:R-:W-:-:S05]  /*5140*/  MOV R2, R76 ;  /* 0x0000004c00027202 */ /* 0x000fca0000000f00 */
[----:B------:R-:W-:Y:S01]  /*5150*/  MOV R47, R72 ;  /* 0x00000048002f7202 */ /* 0x000fe20000000f00 */
[----:B------:R-:W-:Y:S02]  /*5160*/  IMAD.MOV.U32 R46, RZ, RZ, R73 ;  /* 0x000000ffff2e7224 */ /* 0x000fe400078e0049 */
[C---:B------:R-:W-:Y:S01]  /*5170*/  HMMA.16816.F32.BF16 R72, R200.reuse, R80, R48 ;  /* 0x00000050c848723c */ /* 0x040fe20000041830 */
[----:B------:R-:W-:Y:S01]  /*5180*/  FADD.FTZ R13, R13, R128 ;  /* 0x000000800d0d7221 */ /* 0x000fe20000010000 */
[----:B------:R-:W-:Y:S01]  /*5190*/  MOV R44, R78 ;  /* 0x0000004e002c7202 */ /* 0x000fe20000000f00 */
[----:B------:R-:W-:Y:S01]  /*51a0*/  IMAD.MOV.U32 R45, RZ, RZ, R79 ;  /* 0x000000ffff2d7224 */ /* 0x000fe200078e004f */
[----:B------:R-:W-:Y:S01]  /*51b0*/  MOV R221, R114 ;  /* 0x0000007200dd7202 */ /* 0x000fe20000000f00 */
[----:B------:R-:W-:Y:S01]  /*51c0*/  IMAD.MOV.U32 R55, RZ, RZ, R115 ;  /* 0x000000ffff377224 */ /* 0x000fe200078e0073 */
[----:B------:R-:W-:Y:S02]  /*51d0*/  MOV R223, R112 ;  /* 0x0000007000df7202 */ /* 0x000fe40000000f00 */
[----:B------:R-:W-:Y:S01]  /*51e0*/  MOV R49, R185 ;  /* 0x000000b900317202 */ /* 0x000fe20000000f00 */
[----:B------:R-:W-:Y:S01]  /*51f0*/  IMAD.MOV.U32 R50, RZ, RZ, R186 ;  /* 0x000000ffff327224 */ /* 0x000fe200078e00ba */
[----:B------:R-:W-:Y:S01]  /*5200*/  MOV R51, R187 ;  /* 0x000000bb00337202 */ /* 0x000fe20000000f00 */
[----:B------:R-:W-:Y:S01]  /*5210*/  FADD.FTZ R0, R44, R0 ;  /* 0x000000002c007221 */ /* 0x000fe20000010000 */
[-C--:B-1----:R-:W-:Y:S01]  /*5220*/  HMMA.16816.F32.BF16 R156, R200, R4.reuse, R156 ;  /* 0x00000004c89c723c */ /* 0x082fe2000004189c */
[----:B------:R-:W-:Y:S01]  /*5230*/  FADD.FTZ R2, R2, R49 ;  /* 0x0000003102027221 */ /* 0x000fe20000010000 */
[----:B------:R-:W-:Y:S01]  /*5240*/  FADD.FTZ R3, R50, R3 ;  /* 0x0000000332037221 */ /* 0x000fe20000010000 */
[----:B------:R-:W-:Y:S01]  /*5250*/  FADD.FTZ R13, R51, R13 ;  /* 0x0000000d330d7221 */ /* 0x000fe20000010000 */
[----:B------:R-:W1:Y:S01]  /*5260*/  LDSM.16.MT88.4 R112, [R229+0xd800] ;  /* 0x00d80000e570783b */ /* 0x000e620000004200 */
[----:B------:R-:W-:Y:S01]  /*5270*/  FADD.FTZ R2, R45, R2 ;  /* 0x000000022d027221 */ /* 0x000fe20000010000 */
[----:B------:R-:W-:Y:S01]  /*5280*/  FADD.FTZ R8, R8, R3 ;  /* 0x0000000308087221 */ /* 0x000fe20000010000 */
[----:B------:R-:W-:Y:S01]  /*5290*/  FADD.FTZ R13, R46, R13 ;  /* 0x0000000d2e0d7221 */ /* 0x000fe20000010000 */
[----:B------:R-:W-:Y:S01]  /*52a0*/  FADD.FTZ R3, R47, R0 ;  /* 0x000000002f037221 */ /* 0x000fe20000010000 */
[----:B------:R-:W-:Y:S01]  /*52b0*/  FADD.FTZ R0, R52, R2 ;  /* 0x0000000234007221 */ /* 0x000fe20000010000 */
[----:B------:R-:W-:Y:S01]  /*52c0*/  FADD.FTZ R2, R53, R8 ;  /* 0x0000000835027221 */ /* 0x000fe20000010000 */
[----:B------:R-:W-:Y:S01]  /*52d0*/  HMMA.16816.F32.BF16 R192, R196, R4, R192 ;  /* 0x00000004c4c0723c */ /* 0x000fe200000418c0 */
[----:B------:R-:W-:Y:S01]  /*52e0*/  FADD.FTZ R8, R54, R13 ;  /* 0x0000000d36087221 */ /* 0x000fe20000010000 */
[----:B------:R-:W2:Y:S05]  /*52f0*/  LDSM.16.MT88.4 R128, [R167+0xf800] ;  /* 0x00f80000a780783b */ /* 0x000eaa0000004200 */
[----:B------:R-:W-:Y:S01]  /*5300*/  FADD.FTZ R5, R55, R3 ;  /* 0x0000000337057221 */ /* 0x000fe20000010000 */
        /* <DEDUP_REMOVED lines=22> */
[----:B------:R-:W-:Y:S01]  /*5470*/  FADD.FTZ R4, R215, R4 ;  /* 0x00000004d7047221 */ /* 0x000fe20000010000 */
[----:B------:R-:W-:Y:S01]  /*5480*/  FADD.FTZ R3, R211, R3 ;  /* 0x00000003d3037221 */ /* 0x000fe20000010000 */
[----:B------:R-:W-:-:S03]  /*5490*/  FADD.FTZ R2, R205, R2 ;  /* 0x00000002cd027221 */ /* 0x000fc60000010000 */
[----:B------:R-:W-:Y:S01]  /*54a0*/  IMAD.MOV.U32 R60, RZ, RZ, R184 ;  /* 0x000000ffff3c7224 */ /* 0x000fe200078e00b8 */
[----:B------:R-:W-:Y:S01]  /*54b0*/  MOV R61, R154 ;  /* 0x0000009a003d7202 */ /* 0x000fe20000000f00 */
[----:B------:R-:W-:Y:S01]  /*54c0*/  IMAD.MOV.U32 R62, RZ, RZ, R153 ;  /* 0x000000ffff3e7224 */ /* 0x000fe200078e0099 */
[----:B------:R-:W-:Y:S01]  /*54d0*/  MOV R63, R152 ;  /* 0x00000098003f7202 */ /* 0x000fe20000000f00 */
[----:B------:R-:W3:Y:S01]  /*54e0*/  LDSM.16.MT88.4 R184, [R228+0xf800] ;  /* 0x00f80000e4b8783b */ /* 0x000ee20000004200 */
[----:B------:R-:W-:-:S03]  /*54f0*/  FADD.FTZ R0, R166, R0 ;  /* 0x00000000a6007221 */ /* 0x000fc60000010000 */
[----:B------:R-:W4:Y:S01]  /*5500*/  LDSM.16.MT88.4 R152, [R230+0xf800] ;  /* 0x00f80000e698783b */ /* 0x000f220000004200 */
        /* <DEDUP_REMOVED lines=19> */
[----:B------:R-:W-:-:S02]  /*5640*/  FADD.FTZ R0, R12, R0 ;  /* 0x000000000c007221 */ /* 0x000fc40000010000 */
[----:B------:R1:W-:Y:S01]  /*5650*/  STL [R1+0x8], R4 ;  /* 0x0000080401007387 */ /* 0x0003e20000100800 */
[----:B------:R-:W-:-:S03]  /*5660*/  IMAD.MOV.U32 R246, RZ, RZ, R39 ;  /* 0x000000fffff67224 */ /* 0x000fc600078e0027 */
[----:B------:R1:W-:Y:S04]  /*5670*/  STL [R1+0x4], R3 ;  /* 0x0000040301007387 */ /* 0x0003e80000100800 */
[----:B------:R2:W-:Y:S04]  /*5680*/  STL [R1+0x10], R2 ;  /* 0x0000100201007387 */ /* 0x0005e80000100800 */
[----:B------:R2:W-:Y:S01]  /*5690*/  STL [R1+0x14], R0 ;  /* 0x0000140001007387 */ /* 0x0005e20000100800 */
[----:B------:R-:W-:Y:S01]  /*56a0*/  ISETP.GE.AND P0, PT, R246, 0x2, PT ;  /* 0x00000002f600780c */ /* 0x000fe20003f06270 */
[-C--:B------:R-:W-:Y:S06]  /*56b0*/  HMMA.16816.F32.BF16 R84, R196, R96.reuse, R84 ;  /* 0x00000060c454723c */ /* 0x080fec0000041854 */
[C---:B------:R-:W-:Y:S06]  /*56c0*/  HMMA.16816.F32.BF16 R88, R200.reuse, R96, R64 ;  /* 0x00000060c858723c */ /* 0x040fec0000041840 */
[C---:B------:R-:W-:Y:S06]  /*56d0*/  HMMA.16816.F32.BF16 R92, R200.reuse, R98, R92 ;  /* 0x00000062c85c723c */ /* 0x040fec000004185c */
[C---:B-1----:R-:W-:Y:S06]  /*56e0*/  HMMA.16816.F32.BF16 R104, R200.reuse, R112, R104 ;  /* 0x00000070c868723c */ /* 0x042fec0000041868 */
[C---:B------:R-:W-:Y:S06]  /*56f0*/  HMMA.16816.F32.BF16 R108, R200.reuse, R114, R108 ;  /* 0x00000072c86c723c */ /* 0x040fec000004186c */
[C---:B--2---:R-:W-:Y:S06]  /*5700*/  HMMA.16816.F32.BF16 R120, R200.reuse, R128, R120 ;  /* 0x00000080c878723c */ /* 0x044fec0000041878 */
[C---:B------:R-:W-:Y:S06]  /*5710*/  HMMA.16816.F32.BF16 R124, R200.reuse, R130, R124 ;  /* 0x00000082c87c723c */ /* 0x040fec000004187c */
[C---:B---3--:R-:W-:Y:S06]  /*5720*/  HMMA.16816.F32.BF16 R136, R200.reuse, R184, R136 ;  /* 0x000000b8c888723c */ /* 0x048fec0000041888 */
[C---:B------:R-:W-:Y:S06]  /*5730*/  HMMA.16816.F32.BF16 R140, R200.reuse, R186, R140 ;  /* 0x000000bac88c723c */ /* 0x040fec000004188c */
[C---:B----4-:R-:W-:Y:S06]  /*5740*/  HMMA.16816.F32.BF16 R148, R200.reuse, R152, R148 ;  /* 0x00000098c894723c */ /* 0x050fec0000041894 */
[----:B------:R-:W-:Y:S06]  /*5750*/  HMMA.16816.F32.BF16 R188, R200, R154, R188 ;  /* 0x0000009ac8bc723c */ /* 0x000fec00000418bc */
[----:B------:R-:W-:Y:S06]  /*5760*/  HMMA.16816.F32.BF16 R96, R196, R98, R100 ;  /* 0x00000062c460723c */ /* 0x000fec0000041864 */
[----:B------:R-:W-:Y:S01]  /*5770*/  HMMA.16816.F32.BF16 R200, R200, R6, R116 ;  /* 0x00000006c8c8723c */ /* 0x000fe20000041874 */
[----:B------:R-:W-:-:S05]  /*5780*/  IADD3 R245, R238, 0x800, RZ ;  /* 0x00000800eef57810 */ /* 0x000fca0007ffe0ff */
[----:B------:R-:W-:Y:S01]  /*5790*/  HMMA.16816.F32.BF16 R100, R196, R112, R60 ;  /* 0x00000070c464723c */ /* 0x000fe2000004183c */
[----:B------:R-:W-:-:S05]  /*57a0*/  VIADD R244, R238, 0x1000 ;  /* 0x00001000eef47836 */ /* 0x000fca0000000000 */
[----:B------:R-:W-:Y:S01]  /*57b0*/  HMMA.16816.F32.BF16 R116, R196, R128, R240 ;  /* 0x00000080c474723c */ /* 0x000fe200000418f0 */
[----:B------:R-:W-:-:S05]  /*57c0*/  IADD3 R239, R238, 0x3800, RZ ;  /* 0x00003800eeef7810 */ /* 0x000fca0007ffe0ff */
[----:B------:R-:W-:Y:S01]  /*57d0*/  HMMA.16816.F32.BF16 R132, R196, R184, R132 ;  /* 0x000000b8c484723c */ /* 0x000fe20000041884 */
[----:B------:R-:W-:-:S05]  /*57e0*/  IADD3 R243, R238, 0x1800, RZ ;  /* 0x00001800eef37810 */ /* 0x000fca0007ffe0ff */
[----:B------:R-:W-:Y:S01]  /*57f0*/  HMMA.16816.F32.BF16 R144, R196, R152, R144 ;  /* 0x00000098c490723c */ /* 0x000fe20000041890 */
[C---:B------:R-:W-:Y:S01]  /*5800*/  VIADD R242, R238.reuse, 0x2000 ;  /* 0x00002000eef27836 */ /* 0x040fe20000000000 */
[----:B------:R-:W-:-:S04]  /*5810*/  IADD3 R241, R238, 0x2800, RZ ;  /* 0x00002800eef17810 */ /* 0x000fc80007ffe0ff */
[----:B------:R-:W-:Y:S01]  /*5820*/  HMMA.16816.F32.BF16 R80, R196, R82, R56 ;  /* 0x00000052c450723c */ /* 0x000fe20000041838 */
[----:B------:R-:W-:-:S05]  /*5830*/  VIADD R240, R238, 0x3000 ;  /* 0x00003000eef07836 */ /* 0x000fca0000000000 */
[C---:B------:R-:W-:Y:S06]  /*5840*/  HMMA.16816.F32.BF16 R112, R196.reuse, R114, R248 ;  /* 0x00000072c470723c */ /* 0x040fec00000418f8 */
[C---:B------:R-:W-:Y:S06]  /*5850*/  HMMA.16816.F32.BF16 R128, R196.reuse, R130, R224 ;  /* 0x00000082c480723c */ /* 0x040fec00000418e0 */
[C---:B------:R-:W-:Y:S06]  /*5860*/  HMMA.16816.F32.BF16 R184, R196.reuse, R186, R216 ;  /* 0x000000bac4b8723c */ /* 0x040fec00000418d8 */
[C---:B------:R-:W-:Y:S06]  /*5870*/  HMMA.16816.F32.BF16 R152, R196.reuse, R154, R40 ;  /* 0x0000009ac498723c */ /* 0x040fec0000041828 */
[----:B------:R-:W-:Y:S01]  /*5880*/  HMMA.16816.F32.BF16 R196, R196, R6, R32 ;  /* 0x00000006c4c4723c */ /* 0x000fe20000041820 */
[----:B------:R-:W-:-:S08]  /*5890*/  NOP ;  /* 0x0000000000007918 */ /* 0x000fd00000000000 */
[----:B------:R-:W-:-:S15]  /*58a0*/  @!P0 BRA `(.L_x_2) ;  /* 0x0000005000048947 */ /* 0x000fde0003800000 */
[----:B------:R-:W2:Y:S01]  /*58b0*/  LDL.64 R30, [R1+0x38] ;  /* 0x00003800011e7983 */ /* 0x000ea20000100a00 */
[----:B------:R-:W-:Y:S01]  /*58c0*/  VIADD R2, R246, 0xfffffffe ;  /* 0xfffffffef6027836 */ /* 0x000fe20000000000 */
[----:B------:R-:W-:-:S04]  /*58d0*/  DEPBAR.LE SB0, 0x0 ;  /* 0x000080000000791a */ /* 0x000fc80000000000 */
[----:B------:R-:W-:Y:S01]  /*58e0*/  SHF.R.S32.HI R0, RZ, 0x1f, R2 ;  /* 0x0000001fff007819 */ /* 0x000fe20000011402 */
[----:B------:R-:W-:Y:S01]  /*58f0*/  IMAD R4, R2, UR14, RZ ;  /* 0x0000000e02047c24 */ /* 0x000fe2000f8e02ff */
[----:B------:R2:W-:Y:S03]  /*5900*/  STL [R1+0x30], R2 ;  /* 0x0000300201007387 */ /* 0x0005e60000100800 */
[----:B------:R-:W-:Y:S01]  /*5910*/  IMAD R0, R0, UR15, R4 ;  /* 0x0000000f00007c24 */ /* 0x000fe2000f8e0204 */
[----:B------:R-:W-:Y:S01]  /*5920*/  BAR.SYNC.DEFER_BLOCKING 0x0 ;  /* 0x0000000000007b1d */ /* 0x000fe20000010000 */
[----:B--2---:R-:W-:-:S04]  /*5930*/  IMAD.WIDE.U32 R2, R2, UR15, R30 ;  /* 0x0000000f02027c25 */ /* 0x004fc8000f8e001e */
[----:B------:R-:W-:Y:S01]  /*5940*/  IMAD.IADD R0, R3, 0x1, R0 ;  /* 0x0000000103007824 */ /* 0x000fe200078e0200 */
[----:B------:R-:W-:-:S04]  /*5950*/  LEA R6, P1, R2, UR6, 0x1 ;  /* 0x0000000602067c11 */ /* 0x000fc8000f8208ff */
[----:B------:R-:W-:Y:S02]  /*5960*/  IADD3 R4, P0, R6, UR24, RZ ;  /* 0x0000001806047c10 */ /* 0x000fe4000ff1e0ff */
[----:B------:R-:W-:Y:S02]  /*5970*/  LEA.HI.X R7, R2, UR7, R0, 0x1, P1 ;  /* 0x0000000702077c11 */ /* 0x000fe400088f0c00 */
[----:B------:R-:W-:Y:S02]  /*5980*/  IADD3 R2, P1, R4, UR24, RZ ;  /* 0x0000001804027c10 */ /* 0x000fe4000ff3e0ff */
[----:B------:R-:W-:Y:S01]  /*5990*/  IADD3.X R5, R7, UR12, RZ, P0, !PT ;  /* 0x0000000c07057c10 */ /* 0x000fe200087fe4ff */
[----:B------:R-:W-:Y:S01]  /*59a0*/  @!PT LDS RZ, [RZ] ;  /* 0x00000000fffff984 */ /* 0x000fe20000000800 */
[----:B------:R-:W-:Y:S01]  /*59b0*/  @!PT LDS RZ, [RZ] ;  /* 0x00000000fffff984 */ /* 0x000fe20000000800 */
[----:B------:R-:W-:Y:S01]  /*59c0*/  @!PT LDS RZ, [RZ] ;  /* 0x00000000fffff984 */ /* 0x000fe20000000800 */
[----:B-----5:R-:W-:Y:S01]  /*59d0*/  LDGSTS.E.BYPASS.LTC128B.128 [R247+0xc000], desc[UR20][R6.64] ;  /* 0x0c00000006f77fae */ /* 0x020fe2000b901d54 */
[----:B------:R-:W-:Y:S02]  /*59e0*/  IADD3 R8, P0, R2, UR24, RZ ;  /* 0x0000001802087c10 */ /* 0x000fe4000ff1e0ff */
[----:B------:R-:W-:Y:S01]  /*59f0*/  IADD3.X R3, R5, UR12, RZ, P1, !PT ;  /* 0x0000000c05037c10 */ /* 0x000fe20008ffe4ff */
[----:B------:R-:W-:Y:S03]  /*5a00*/  LDGSTS.E.BYPASS.LTC128B.128 [R247+0xe000], desc[UR20][R6.64+0x80] ;  /* 0x0e00008006f77fae */ /* 0x000fe6000b901d54 */
[----:B------:R-:W-:Y:S01]  /*5a10*/  IADD3.X R9, R3, UR12, RZ, P0, !PT ;  /* 0x0000000c03097c10 */ /* 0x000fe200087fe4ff */
[----:B------:R-:W-:Y:S04]  /*5a20*/  LDGSTS.E.BYPASS.LTC128B.128 [R247+0xc800], desc[UR20][R4.64] ;  /* 0x0c80000004f77fae */ /* 0x000fe8000b901d54 */
[----:B------:R-:W-:Y:S04]  /*5a30*/  LDGSTS.E.BYPASS.LTC128B.128 [R247+0xe800], desc[UR20][R4.64+0x80] ;  /* 0x0e80008004f77fae */ /* 0x000fe8000b901d54 */
[----:B------:R-:W-:Y:S04]  /*5a40*/  LDGSTS.E.BYPASS.LTC128B.128 [R247+0xd000], desc[UR20][R2.64] ;  /* 0x0d00000002f77fae */ /* 0x000fe8000b901d54 */
[----:B------:R-:W-:Y:S04]  /*5a50*/  LDGSTS.E.BYPASS.LTC128B.128 [R247+0xf000], desc[UR20][R2.64+0x80] ;  /* 0x0f00008002f77fae */ /* 0x000fe8000b901d54 */
[----:B------:R-:W-:Y:S04]  /*5a60*/  LDGSTS.E.BYPASS.LTC128B.128 [R247+0xd800], desc[UR20][R8.64] ;  /* 0x0d80000008f77fae */ /* 0x000fe8000b901d54 */
[----:B------:R1:W-:Y:S04]  /*5a70*/  LDGSTS.E.BYPASS.LTC128B.128 [R247+0xf800], desc[UR20][R8.64+0x80] ;  /* 0x0f80008008f77fae */ /* 0x0003e8000b901d54 */
[----:B------:R-:W-:Y:S04]  /*5a80*/  LDSM.16.M88.4 R16, [R234] ;  /* 0x00000000ea10783b */ /* 0x000fe80000000200 */
[----:B------:R-:W2:Y:S04]  /*5a90*/  LDSM.16.M88.4 R32, [R233] ;  /* 0x00000000e920783b */ /* 0x000ea80000000200 */
[----:B------:R-:W-:Y:S04]  /*5aa0*/  LDSM.16.M88.4 R44, [R238] ;  /* 0x00000000ee2c783b */ /* 0x000fe80000000200 */
[----:B------:R-:W3:Y:S04]  /*5ab0*/  LDSM.16.M88.4 R12, [R234+0x2000] ;  /* 0x00200000ea0c783b */ /* 0x000ee80000000200 */
[----:B------:R-:W4:Y:S04]  /*5ac0*/  LDSM.16.M88.4 R52, [R233+0x1000] ;  /* 0x00100000e934783b */ /* 0x000f280000000200 */
[----:B------:R-:W-:Y:S04]  /*5ad0*/  LDSM.16.M88.4 R48, [R233+0x1800] ;  /* 0x00180000e930783b */ /* 0x000fe80000000200 */
[----:B-1----:R-:W1:Y:S04]  /*5ae0*/  LDSM.16.M88.4 R8, [R235] ;  /* 0x00000000eb08783b */ /* 0x002e680000000200 */
[----:B------:R-:W-:Y:S04]  /*5af0*/  LDSM.16.M88.4 R4, [R235+0x2000] ;  /* 0x00200000eb04783b */ /* 0x000fe80000000200 */
[----:B------:R-:W-:Y:S04]  /*5b00*/  LDSM.16.M88.4 R36, [R244] ;  /* 0x00000000f424783b */ /* 0x000fe80000000200 */
[----:B------:R-:W1:Y:S04]  /*5b10*/  LDSM.16.M88.4 R56, [R233+0x800] ;  /* 0x00080000e938783b */ /* 0x000e680000000200 */
[----:B------:R-:W1:Y:S01]  /*5b20*/  LDSM.16.M88.4 R28, [R243] ;  /* 0x00000000f31c783b */ /* 0x000e620000000200 */
[-C--:B--2---:R-:W-:Y:S03]  /*5b30*/  HMMA.16816.F32.BF16 R64, R16, R32.reuse, RZ ;  /* 0x000000201040723c */ /* 0x084fe600000418ff */
[----:B------:R-:W2:Y:S04]  /*5b40*/  LDSM.16.M88.4 R40, [R245] ;  /* 0x00000000f528783b */ /* 0x000ea80000000200 */
[----:B------:R-:W0:Y:S01]  /*5b50*/  LDGDEPBAR ;  /* 0x00000000000079af */ /* 0x000e220000000000 */
[C---:B---3--:R-:W-:Y:S06]  /*5b60*/  HMMA.16816.F32.BF16 R60, R12.reuse, R32, RZ ;  /* 0x000000200c3c723c */ /* 0x048fec00000418ff */
[C---:B----4-:R-:W-:Y:S06]  /*5b70*/  HMMA.16816.F32.BF16 R212, R12.reuse, R52, RZ ;  /* 0x000000340cd4723c */ /* 0x050fec00000418ff */
[----:B------:R-:W-:Y:S06]  /*5b80*/  HMMA.16816.F32.BF16 R224, R12, R34, RZ ;  /* 0x000000220ce0723c */ /* 0x000fec00000418ff */
[----:B-1----:R-:W-:Y:S06]  /*5b90*/  HMMA.16816.F32.BF16 R204, R8, R44, R64 ;  /* 0x0000002c08cc723c */ /* 0x002fec0000041840 */
[----:B------:R-:W-:Y:S06]  /*5ba0*/  HMMA.16816.F32.BF16 R220, R12, R56, RZ ;  /* 0x000000380cdc723c */ /* 0x000fec00000418ff */
[----:B------:R-:W-:Y:S06]  /*5bb0*/  HMMA.16816.F32.BF16 R212, R4, R36, R212 ;  /* 0x0000002404d4723c */ /* 0x000fec00000418d4 */
[C---:B------:R-:W-:Y:S06]  /*5bc0*/  HMMA.16816.F32.BF16 R216, R12.reuse, R58, RZ ;  /* 0x0000003a0cd8723c */ /* 0x040fec00000418ff */
[----:B------:R-:W-:Y:S01]  /*5bd0*/  IMAD.MOV.U32 R0, RZ, RZ, R204 ;  /* 0x000000ffff007224 */ /* 0x000fe200078e00cc */
[----:B------:R-:W-:Y:S01]  /*5be0*/  HMMA.16816.F32.BF16 R208, R12, R54, RZ ;  /* 0x000000360cd0723c */ /* 0x000fe200000418ff */
[----:B------:R-:W-:-:S02]  /*5bf0*/  IMAD.MOV.U32 R252, RZ, RZ, R205 ;  /* 0x000000fffffc7224 */ /* 0x000fc400078e00cd */
[----:B------:R-:W-:Y:S02]  /*5c00*/  IMAD.MOV.U32 R33, RZ, RZ, R206 ;  /* 0x000000ffff217224 */ /* 0x000fe400078e00ce */
[----:B------:R-:W-:Y:S01]  /*5c10*/  IMAD.MOV.U32 R32, RZ, RZ, R207 ;  /* 0x000000ffff207224 */ /* 0x000fe200078e00cf */
[C---:B------:R-:W-:Y:S05]  /*5c20*/  HMMA.16816.F32.BF16 R64, R12.reuse, R50, RZ ;  /* 0x000000320c40723c */ /* 0x040fea00000418ff */
[----:B------:R-:W-:Y:S01]  /*5c30*/  IMAD.MOV.U32 R20, RZ, RZ, R212 ;  /* 0x000000ffff147224 */ /* 0x000fe200078e00d4 */
[----:B------:R-:W-:Y:S01]  /*5c40*/  HMMA.16816.F32.BF16 R204, R12, R48, RZ ;  /* 0x000000300ccc723c */ /* 0x000fe200000418ff */
[----:B------:R-:W-:-:S02]  /*5c50*/  IMAD.MOV.U32 R3, RZ, RZ, R213 ;  /* 0x000000ffff037224 */ /* 0x000fc400078e00d5 */
[----:B------:R-:W-:-:S03]  /*5c60*/  IMAD.MOV.U32 R2, RZ, RZ, R214 ;  /* 0x000000ffff027224 */ /* 0x000fc600078e00d6 */
[----:B------:R-:W-:Y:S06]  /*5c70*/  HMMA.16816.F32.BF16 R12, R16, R52, RZ ;  /* 0x00000034100c723c */ /* 0x000fec00000418ff */
[----:B------:R-:W-:Y:S06]  /*5c80*/  HMMA.16816.F32.BF16 R248, R4, R44, R60 ;  /* 0x0000002c04f8723c */ /* 0x000fec000004183c */
[----:B------:R-:W-:Y:S06]  /*5c90*/  HMMA.16816.F32.BF16 R60, R16, R56, RZ ;  /* 0x00000038103c723c */ /* 0x000fec00000418ff */
[----:B------:R-:W-:Y:S01]  /*5ca0*/  HMMA.16816.F32.BF16 R204, R4, R28, R204 ;  /* 0x0000001c04cc723c */ /* 0x000fe200000418cc */
[----:B------:R-:W-:-:S02]  /*5cb0*/  IMAD.MOV.U32 R57, RZ, RZ, R0 ;  /* 0x000000ffff397224 */ /* 0x000fc400078e0000 */
[----:B------:R-:W-:-:S03]  /*5cc0*/  IMAD.MOV.U32 R0, RZ, RZ, R215 ;  /* 0x000000ffff007224 */ /* 0x000fc600078e00d7 */
[C---:B--2---:R-:W-:Y:S06]  /*5cd0*/  HMMA.16816.F32.BF16 R220, R4.reuse, R40, R220 ;  /* 0x0000002804dc723c */ /* 0x044fec00000418dc */
[C---:B------:R-:W-:Y:S06]  /*5ce0*/  HMMA.16816.F32.BF16 R224, R4.reuse, R46, R224 ;  /* 0x0000002e04e0723c */ /* 0x040fec00000418e0 */
[C---:B------:R-:W-:Y:S06]  /*5cf0*/  HMMA.16816.F32.BF16 R212, R4.reuse, R42, R216 ;  /* 0x0000002a04d4723c */ /* 0x040fec00000418d8 */
[----:B------:R-:W-:Y:S01]  /*5d00*/  HMMA.16816.F32.BF16 R208, R4, R38, R208 ;  /* 0x0000002604d0723c */ /* 0x000fe200000418d0 */
[----:B------:R-:W-:-:S02]  /*5d10*/  IMAD.MOV.U32 R166, RZ, RZ, R204 ;  /* 0x000000ffffa67224 */ /* 0x000fc400078e00cc */
[----:B------:R-:W-:Y:S02]  /*5d20*/  IMAD.MOV.U32 R165, RZ, RZ, R205 ;  /* 0x000000ffffa57224 */ /* 0x000fe400078e00cd */
[----:B------:R-:W-:Y:S01]  /*5d30*/  IMAD.MOV.U32 R161, RZ, RZ, R206 ;  /* 0x000000ffffa17224 */ /* 0x000fe200078e00ce */
[----:B------:R-:W-:Y:S01]  /*5d40*/  HMMA.16816.F32.BF16 R64, R4, R30, R64 ;  /* 0x0000001e0440723c */ /* 0x000fe20000041840 */
[----:B------:R-:W-:-:S05]  /*5d50*/  IMAD.MOV.U32 R45, RZ, RZ, R207 ;  /* 0x000000ffff2d7224 */ /* 0x000fca00078e00cf */
[C---:B------:R-:W-:Y:S06]  /*5d60*/  HMMA.16816.F32.BF16 R4, R8.reuse, R36, R12 ;  /* 0x000000240804723c */ /* 0x040fec000004180c */
[----:B------:R-:W-:Y:S06]  /*5d70*/  HMMA.16816.F32.BF16 R204, R8, R40, R60 ;  /* 0x0000002808cc723c */ /* 0x000fec000004183c */
[----:B------:R-:W-:Y:S01]  /*5d80*/  HMMA.16816.F32.BF16 R52, R16, R54, RZ ;  /* 0x000000361034723c */ /* 0x000fe200000418ff */
[----:B------:R-:W-:-:S02]  /*5d90*/  IMAD.MOV.U32 R61, RZ, RZ, R252 ;  /* 0x000000ffff3d7224 */ /* 0x000fc400078e00fc */
[----:B------:R-:W-:Y:S02]  /*5da0*/  IMAD.MOV.U32 R60, RZ, RZ, R57 ;  /* 0x000000ffff3c7224 */ /* 0x000fe400078e0039 */
[----:B------:R-:W-:Y:S01]  /*5db0*/  IMAD.MOV.U32 R62, RZ, RZ, R33 ;  /* 0x000000ffff3e7224 */ /* 0x000fe200078e0021 */
[C---:B------:R-:W-:Y:S01]  /*5dc0*/  HMMA.16816.F32.BF16 R56, R16.reuse, R58, RZ ;  /* 0x0000003a1038723c */ /* 0x040fe200000418ff */
[----:B------:R-:W-:Y:S01]  /*5dd0*/  IMAD.MOV.U32 R63, RZ, RZ, R32 ;  /* 0x000000ffff3f7224 */ /* 0x000fe200078e0020 */
[----:B------:R-:W-:Y:S01]  /*5de0*/  MOV R27, R65 ;  /* 0x00000041001b7202 */ /* 0x000fe20000000f00 */
[----:B------:R-:W-:Y:S02]  /*5df0*/  IMAD.MOV.U32 R44, RZ, RZ, R64 ;  /* 0x000000ffff2c7224 */ /* 0x000fe400078e0040 */
[----:B------:R-:W-:Y:S01]  /*5e00*/  IMAD.MOV.U32 R22, RZ, RZ, R66 ;  /* 0x000000ffff167224 */ /* 0x000fe200078e0042 */
[----:B------:R-:W-:Y:S01]  /*5e10*/  HMMA.16816.F32.BF16 R32, R16, R34, RZ ;  /* 0x000000221020723c */ /* 0x000fe200000418ff */
[----:B------:R-:W-:-:S02]  /*5e20*/  IMAD.MOV.U32 R12, RZ, RZ, R4 ;  /* 0x000000ffff0c7224 */ /* 0x000fc400078e0004 */
[----:B------:R-:W-:Y:S02]  /*5e30*/  IMAD.MOV.U32 R252, RZ, RZ, R5 ;  /* 0x000000fffffc7224 */ /* 0x000fe400078e0005 */
[----:B------:R-:W-:Y:S02]  /*5e40*/  IMAD.MOV.U32 R37, RZ, RZ, R6 ;  /* 0x000000ffff257224 */ /* 0x000fe400078e0006 */
[----:B------:R-:W-:Y:S02]  /*5e50*/  IMAD.MOV.U32 R36, RZ, RZ, R7 ;  /* 0x000000ffff247224 */ /* 0x000fe400078e0007 */
[----:B------:R-:W-:Y:S01]  /*5e60*/  HMMA.16816.F32.BF16 R4, R16, R48, RZ ;  /* 0x000000301004723c */ /* 0x000fe200000418ff */
[----:B------:R-:W-:-:S05]  /*5e70*/  IMAD.MOV.U32 R21, RZ, RZ, R67 ;  /* 0x000000ffff157224 */ /* 0x000fca00078e0043 */
[----:B------:R-:W-:Y:S01]  /*5e80*/  HMMA.16816.F32.BF16 R16, R16, R50, RZ ;  /* 0x000000321010723c */ /* 0x000fe200000418ff */
[----:B------:R-:W-:Y:S02]  /*5e90*/  IMAD.MOV.U32 R49, RZ, RZ, R12 ;  /* 0x000000ffff317224 */ /* 0x000fe400078e000c */
[----:B------:R-:W-:Y:S03]  /*5ea0*/  LDSM.16.M88.4 R12, [R232+0x800] ;  /* 0x00080000e80c783b */ /* 0x000fe60000000200 */
[C---:B------:R-:W-:Y:S06]  /*5eb0*/  HMMA.16816.F32.BF16 R40, R8.reuse, R42, R56 ;  /* 0x0000002a0828723c */ /* 0x040fec0000041838 */
[C---:B------:R-:W-:Y:S06]  /*5ec0*/  HMMA.16816.F32.BF16 R32, R8.reuse, R46, R32 ;  /* 0x0000002e0820723c */ /* 0x040fec0000041820 */
[C---:B------:R-:W-:Y:S01]  /*5ed0*/  HMMA.16816.F32.BF16 R216, R8.reuse, R28, R4 ;  /* 0x0000001c08d8723c */ /* 0x040fe20000041804 */
[----:B------:R-:W-:Y:S05]  /*5ee0*/  LDSM.16.M88.4 R4, [R237+0x2000] ;  /* 0x00200000ed04783b */ /* 0x000fea0000000200 */
[C---:B------:R-:W-:Y:S01]  /*5ef0*/  HMMA.16816.F32.BF16 R28, R8.reuse, R30, R16 ;  /* 0x0000001e081c723c */ /* 0x040fe20000041810 */
[----:B------:R-:W1:Y:S05]  /*5f00*/  LDSM.16.M88.4 R16, [R232] ;  /* 0x00000000e810783b */ /* 0x000e6a0000000200 */
[----:B------:R-:W-:Y:S01]  /*5f10*/  HMMA.16816.F32.BF16 R52, R8, R38, R52 ;  /* 0x000000260834723c */ /* 0x000fe20000041834 */
[----:B------:R-:W2:Y:S05]  /*5f20*/  LDSM.16.M88.4 R8, [R237] ;  /* 0x00000000ed08783b */ /* 0x000eaa0000000200 */
[C---:B-1----:R-:W-:Y:S06]  /*5f30*/  HMMA.16816.F32.BF16 R64, R4.reuse, R16, R248 ;  /* 0x000000100440723c */ /* 0x042fec00000418f8 */
[----:B------:R-:W-:Y:S01]  /*5f40*/  HMMA.16816.F32.BF16 R56, R4, R18, R224 ;  /* 0x000000120438723c */ /* 0x000fe200000418e0 */
[----:B------:R-:W-:-:S02]  /*5f50*/  IMAD.MOV.U32 R248, RZ, RZ, R49 ;  /* 0x000000fffff87224 */ /* 0x000fc400078e0031 */
[----:B------:R-:W-:Y:S02]  /*5f60*/  IMAD.MOV.U32 R250, RZ, RZ, R37 ;  /* 0x000000fffffa7224 */ /* 0x000fe400078e0025 */
[----:B------:R-:W-:Y:S01]  /*5f70*/  IMAD.MOV.U32 R251, RZ, RZ, R36 ;  /* 0x000000fffffb7224 */ /* 0x000fe200078e0024 */
[----:B--2---:R-:W-:Y:S01]  /*5f80*/  HMMA.16816.F32.BF16 R48, R8, R18, R32 ;  /* 0x000000120830723c */ /* 0x004fe20000041820 */
[----:B------:R-:W-:Y:S01]  /*5f90*/  IMAD.MOV.U32 R227, RZ, RZ, R45 ;  /* 0x000000ffffe37224 */ /* 0x000fe200078e002d */
[----:B------:R-:W-:Y:S01]  /*5fa0*/  MOV R224, R166 ;  /* 0x000000a600e07202 */ /* 0x000fe20000000f00 */
[----:B------:R-:W-:Y:S02]  /*5fb0*/  IMAD.MOV.U32 R249, RZ, RZ, R252 ;  /* 0x000000fffff97224 */ /* 0x000fe400078e00fc */
[----:B------:R-:W-:Y:S01]  /*5fc0*/  IMAD.MOV.U32 R225, RZ, RZ, R165 ;  /* 0x000000ffffe17224 */ /* 0x000fe200078e00a5 */
[----:B------:R-:W-:Y:S01]  /*5fd0*/  HMMA.16816.F32.BF16 R32, R4, R12, R220 ;  /* 0x0000000c0420723c */ /* 0x000fe200000418dc */
[----:B------:R-:W-:-:S05]  /*5fe0*/  IMAD.MOV.U32 R226, RZ, RZ, R161 ;  /* 0x000000ffffe27224 */ /* 0x000fca00078e00a1 */
[C---:B------:R-:W-:Y:S01]  /*5ff0*/  HMMA.16816.F32.BF16 R60, R8.reuse, R16, R60 ;  /* 0x00000010083c723c */ /* 0x040fe2000004183c */
[----:B------:R-:W-:Y:S01]  /*6000*/  IMAD.MOV.U32 R220, RZ, RZ, R44 ;  /* 0x000000ffffdc7224 */ /* 0x000fe200078e002c */
[----:B------:R-:W1:Y:S01]  /*6010*/  LDSM.16.M88.4 R16, [R232+0x1000] ;  /* 0x00100000e810783b */ /* 0x000e620000000200 */
[----:B------:R-:W-:Y:S02]  /*6020*/  IMAD.MOV.U32 R221, RZ, RZ, R27 ;  /* 0x000000ffffdd7224 */ /* 0x000fe400078e001b */
[----:B------:R-:W-:Y:S01]  /*6030*/  IMAD.MOV.U32 R222, RZ, RZ, R22 ;  /* 0x000000ffffde7224 */ /* 0x000fe200078e0016 */
[----:B------:R-:W-:Y:S01]  /*6040*/  HMMA.16816.F32.BF16 R36, R8, R12, R204 ;  /* 0x0000000c0824723c */ /* 0x000fe200000418cc */
[----:B------:R-:W-:-:S05]  /*6050*/  IMAD.MOV.U32 R223, RZ, RZ, R21 ;  /* 0x000000ffffdf7224 */ /* 0x000fca00078e0015 */
[-C--:B------:R-:W-:Y:S06]  /*6060*/  HMMA.16816.F32.BF16 R204, R4, R14.reuse, R212 ;  /* 0x0000000e04cc723c */ /* 0x080fec00000418d4 */
[----:B------:R-:W-:Y:S01]  /*6070*/  HMMA.16816.F32.BF16 R44, R8, R14, R40 ;  /* 0x0000000e082c723c */ /* 0x000fe20000041828 */
[----:B------:R-:W2:Y:S01]  /*6080*/  LDSM.16.M88.4 R12, [R232+0x1800] ;  /* 0x00180000e80c783b */ /* 0x000ea20000000200 */
[----:B------:R-:W-:Y:S02]  /*6090*/  IMAD.MOV.U32 R212, RZ, RZ, R20 ;  /* 0x000000ffffd47224 */ /* 0x000fe400078e0014 */
[----:B------:R-:W-:-:S02]  /*60a0*/  IMAD.MOV.U32 R213, RZ, RZ, R3 ;  /* 0x000000ffffd57224 */ /* 0x000fc400078e0003 */
[----:B------:R-:W-:Y:S02]  /*60b0*/  IMAD.MOV.U32 R214, RZ, RZ, R2 ;  /* 0x000000ffffd67224 */ /* 0x000fe400078e0002 */
[----:B------:R-:W-:Y:S01]  /*60c0*/  IMAD.MOV.U32 R215, RZ, RZ, R0 ;  /* 0x000000ffffd77224 */ /* 0x000fe200078e0000 */
[-C--:B-1----:R-:W-:Y:S06]  /*60d0*/  HMMA.16816.F32.BF16 R40, R8, R16.reuse, R248 ;  /* 0x000000100828723c */ /* 0x082fec00000418f8 */
[C---:B------:R-:W-:Y:S06]  /*60e0*/  HMMA.16816.F32.BF16 R212, R4.reuse, R16, R212 ;  /* 0x0000001004d4723c */ /* 0x040fec00000418d4 */
[C---:B------:R-:W-:Y:S06]  /*60f0*/  HMMA.16816.F32.BF16 R208, R4.reuse, R18, R208 ;  /* 0x0000001204d0723c */ /* 0x040fec00000418d0 */
[C---:B--2---:R-:W-:Y:S06]  /*6100*/  HMMA.16816.F32.BF16 R224, R4.reuse, R12, R224 ;  /* 0x0000000c04e0723c */ /* 0x044fec00000418e0 */
[----:B------:R-:W-:Y:S01]  /*6110*/  HMMA.16816.F32.BF16 R220, R4, R14, R220 ;  /* 0x0000000e04dc723c */ /* 0x000fe200000418dc */
[----:B------:R-:W-:Y:S01]  /*6120*/  LDSM.16.M88.4 R4, [R236+0x2000] ;  /* 0x00200000ec04783b */ /* 0x000fe20000000200 */
[----:B------:R-:W-:-:S02]  /*6130*/  IMAD.MOV.U32 R20, RZ, RZ, R40 ;  /* 0x000000ffff147224 */ /* 0x000fc400078e0028 */
[----:B------:R-:W-:Y:S02]  /*6140*/  IMAD.MOV.U32 R3, RZ, RZ, R41 ;  /* 0x000000ffff037224 */ /* 0x000fe400078e0029 */
[C---:B------:R-:W-:Y:S01]  /*6150*/  HMMA.16816.F32.BF16 R248, R8.reuse, R18, R52 ;  /* 0x0000001208f8723c */ /* 0x040fe20000041834 */
[----:B------:R-:W1:Y:S01]  /*6160*/  LDSM.16.M88.4 R16, [R231] ;  /* 0x00000000e710783b */ /* 0x000e620000000200 */
[----:B------:R-:W-:Y:S02]  /*6170*/  IMAD.MOV.U32 R2, RZ, RZ, R42 ;  /* 0x000000ffff027224 */ /* 0x000fe400078e002a */
[----:B------:R-:W-:Y:S02]  /*6180*/  IMAD.MOV.U32 R0, RZ, RZ, R43 ;  /* 0x000000ffff007224 */ /* 0x000fe400078e002b */
[C---:B------:R-:W-:Y:S06]  /*6190*/  HMMA.16816.F32.BF16 R216, R8.reuse, R12, R216 ;  /* 0x0000000c08d8723c */ /* 0x040fec00000418d8 */
[----:B------:R-:W-:Y:S01]  /*61a0*/  HMMA.16816.F32.BF16 R28, R8, R14, R28 ;  /* 0x0000000e081c723c */ /* 0x000fe2000004181c */
[----:B------:R-:W2:Y:S04]  /*61b0*/  LDSM.16.M88.4 R8, [R236] ;  /* 0x00000000ec08783b */ /* 0x000ea80000000200 */
[----:B------:R-:W3:Y:S01]  /*61c0*/  LDSM.16.M88.4 R12, [R231+0x800] ;  /* 0x00080000e70c783b */ /* 0x000ee20000000200 */
[----:B-1----:R-:W-:Y:S07]  /*61d0*/  HMMA.16816.F32.BF16 R40, R4, R16, R64 ;  /* 0x000000100428723c */ /* 0x002fee0000041840 */
[----:B------:R-:W-:-:S02]  /*61e0*/  IMAD.MOV.U32 R67, RZ, RZ, R0 ;  /* 0x000000ffff437224 */ /* 0x000fc400078e0000 */
[----:B------:R-:W-:Y:S02]  /*61f0*/  IMAD.MOV.U32 R64, RZ, RZ, R20 ;  /* 0x000000ffff407224 */ /* 0x000fe400078e0014 */
[----:B------:R-:W-:Y:S02]  /*6200*/  IMAD.MOV.U32 R65, RZ, RZ, R3 ;  /* 0x000000ffff417224 */ /* 0x000fe400078e0003 */
[----:B------:R-:W-:-:S11]  /*6210*/  IMAD.MOV.U32 R66, RZ, RZ, R2 ;  /* 0x000000ffff427224 */ /* 0x000fd600078e0002 */
[----:B------:R-:W-:Y:S01]  /*6220*/  MOV R161, R40 ;  /* 0x0000002800a17202 */ /* 0x000fe20000000f00 */
[----:B------:R-:W-:Y:S02]  /*6230*/  IMAD.MOV.U32 R27, RZ, RZ, R41 ;  /* 0x000000ffff1b7224 */ /* 0x000fe400078e0029 */
[----:B------:R-:W-:Y:S02]  /*6240*/  IMAD.MOV.U32 R22, RZ, RZ, R42 ;  /* 0x000000ffff167224 */ /* 0x000fe400078e002a */
[----:B------:R-:W-:Y:S02]  /*6250*/  IMAD.MOV.U32 R21, RZ, RZ, R43 ;  /* 0x000000ffff157224 */ /* 0x000fe400078e002b */
[C---:B--2---:R-:W-:Y:S06]  /*6260*/  HMMA.16816.F32.BF16 R40, R8.reuse, R16, R60 ;  /* 0x000000100828723c */ /* 0x044fec000004183c */
[----:B------:R-:W-:-:S15]  /*6270*/  HMMA.16816.F32.BF16 R60, R8, R18, R48 ;  /* 0x00000012083c723c */ /* 0x000fde0000041830 */
[----:B------:R-:W-:-:S03]  /*6280*/  NOP ;  /* 0x0000000000007918 */ /* 0x000fc60000000000 */
[----:B------:R-:W-:Y:S02]  /*6290*/  IMAD.MOV.U32 R0, RZ, RZ, R40 ;  /* 0x000000ffff007224 */ /* 0x000fe400078e0028 */
[----:B------:R-:W-:Y:S02]  /*62a0*/  IMAD.MOV.U32 R252, RZ, RZ, R41 ;  /* 0x000000fffffc7224 */ /* 0x000fe400078e0029 */
[----:B------:R-:W-:Y:S02]  /*62b0*/  IMAD.MOV.U32 R166, RZ, RZ, R42 ;  /* 0x000000ffffa67224 */ /* 0x000fe400078e002a */
[----:B------:R-:W-:Y:S02]  /*62c0*/  IMAD.MOV.U32 R165, RZ, RZ, R43 ;  /* 0x000000ffffa57224 */ /* 0x000fe400078e002b */
[----:B------:R-:W-:Y:S01]  /*62d0*/  HMMA.16816.F32.BF16 R40, R4, R18, R56 ;  /* 0x000000120428723c */ /* 0x000fe20000041838 */
[----:B------:R-:W1:Y:S05]  /*62e0*/  LDSM.16.M88.4 R16, [R231+0x1000] ;  /* 0x00100000e710783b */ /* 0x000e6a0000000200 */
[----:B---3--:R-:W-:Y:S06]  /*62f0*/  HMMA.16816.F32.BF16 R56, R8, R12, R36 ;  /* 0x0000000c0838723c */ /* 0x008fec0000041824 */
[----:B------:R-:W-:Y:S07]  /*6300*/  HMMA.16816.F32.BF16 R36, R4, R14, R204 ;  /* 0x0000000e0424723c */ /* 0x000fee00000418cc */
[----:B------:R-:W-:-:S05]  /*6310*/  MOV R207, R0 ;  /* 0x0000000000cf7202 */ /* 0x000fca0000000f00 */
[----:B------:R-:W-:Y:S02]  /*6320*/  IMAD.MOV.U32 R55, RZ, RZ, R40 ;  /* 0x000000ffff377224 */ /* 0x000fe400078e0028 */
[----:B------:R-:W-:Y:S02]  /*6330*/  IMAD.MOV.U32 R54, RZ, RZ, R41 ;  /* 0x000000ffff367224 */ /* 0x000fe400078e0029 */
[----:B------:R-:W-:Y:S02]  /*6340*/  IMAD.MOV.U32 R53, RZ, RZ, R42 ;  /* 0x000000ffff357224 */ /* 0x000fe400078e002a */
[----:B------:R-:W-:Y:S02]  /*6350*/  IMAD.MOV.U32 R52, RZ, RZ, R43 ;  /* 0x000000ffff347224 */ /* 0x000fe400078e002b */
[----:B------:R-:W-:Y:S06]  /*6360*/  HMMA.16816.F32.BF16 R40, R4, R12, R32 ;  /* 0x0000000c0428723c */ /* 0x000fec0000041820 */
[----:B------:R-:W-:Y:S01]  /*6370*/  HMMA.16816.F32.BF16 R32, R8, R14, R44 ;  /* 0x0000000e0820723c */ /* 0x000fe2000004182c */
[----:B------:R-:W2:Y:S05]  /*6380*/  LDSM.16.M88.4 R12, [R231+0x1800] ;  /* 0x00180000e70c783b */ /* 0x000eaa0000000200 */
[-C--:B-1----:R-:W-:Y:S06]  /*6390*/  HMMA.16816.F32.BF16 R48, R4, R16.reuse, R212 ;  /* 0x000000100430723c */ /* 0x082fec00000418d4 */
[----:B------:R-:W-:Y:S01]  /*63a0*/  HMMA.16816.F32.BF16 R64, R8, R16, R64 ;  /* 0x000000100840723c */ /* 0x000fe20000041840 */
[----:B------:R-:W-:-:S02]  /*63b0*/  IMAD.MOV.U32 R212, RZ, RZ, R55 ;  /* 0x000000ffffd47224 */ /* 0x000fc400078e0037 */
[----:B------:R-:W-:Y:S02]  /*63c0*/  IMAD.MOV.U32 R213, RZ, RZ, R54 ;  /* 0x000000ffffd57224 */ /* 0x000fe400078e0036 */
[----:B------:R-:W-:Y:S02]  /*63d0*/  IMAD.MOV.U32 R214, RZ, RZ, R53 ;  /* 0x000000ffffd67224 */ /* 0x000fe400078e0035 */
[----:B------:R-:W-:Y:S02]  /*63e0*/  IMAD.MOV.U32 R215, RZ, RZ, R52 ;  /* 0x000000ffffd77224 */ /* 0x000fe400078e0034 */
[----:B------:R-:W-:Y:S09]  /*63f0*/  HMMA.16816.F32.BF16 R52, R4, R18, R208 ;  /* 0x000000120434723c */ /* 0x000ff200000418d0 */
[----:B------:R-:W-:-:S02]  /*6400*/  IMAD.MOV.U32 R20, RZ, RZ, R48 ;  /* 0x000000ffff147224 */ /* 0x000fc400078e0030 */
[----:B------:R-:W-:Y:S02]  /*6410*/  IMAD.MOV.U32 R3, RZ, RZ, R49 ;  /* 0x000000ffff037224 */ /* 0x000fe400078e0031 */
[----:B------:R-:W-:Y:S02]  /*6420*/  IMAD.MOV.U32 R2, RZ, RZ, R50 ;  /* 0x000000ffff027224 */ /* 0x000fe400078e0032 */
[----:B------:R-:W-:Y:S02]  /*6430*/  IMAD.MOV.U32 R0, RZ, RZ, R51 ;  /* 0x000000ffff007224 */ /* 0x000fe400078e0033 */
[C---:B--2---:R-:W-:Y:S06]  /*6440*/  HMMA.16816.F32.BF16 R48, R4.reuse, R12, R224 ;  /* 0x0000000c0430723c */ /* 0x044fec00000418e0 */
[----:B------:R-:W-:Y:S01]  /*6450*/  HMMA.16816.F32.BF16 R44, R4, R14, R220 ;  /* 0x0000000e042c723c */ /* 0x000fe200000418dc */
[----:B------:R-:W-:Y:S01]  /*6460*/  IMAD.MOV.U32 R224, RZ, RZ, R207 ;  /* 0x000000ffffe07224 */ /* 0x000fe200078e00cf */
[----:B------:R-:W-:Y:S01]  /*6470*/  LDSM.16.M88.4 R4, [R234+0x6000] ;  /* 0x00600000ea04783b */ /* 0x000fe20000000200 */
[----:B------:R-:W-:-:S02]  /*6480*/  IMAD.MOV.U32 R225, RZ, RZ, R252 ;  /* 0x000000ffffe17224 */ /* 0x000fc400078e00fc */
[----:B------:R-:W-:Y:S01]  /*6490*/  IMAD.MOV.U32 R226, RZ, RZ, R166 ;  /* 0x000000ffffe27224 */ /* 0x000fe200078e00a6 */
[C---:B------:R-:W-:Y:S01]  /*64a0*/  HMMA.16816.F32.BF16 R204, R8.reuse, R18, R248 ;  /* 0x0000001208cc723c */ /* 0x040fe200000418f8 */
[----:B------:R-:W1:Y:S01]  /*64b0*/  LDSM.16.M88.4 R16, [R233+0x2000] ;  /* 0x00200000e910783b */ /* 0x000e620000000200 */
[----:B------:R-:W-:Y:S01]  /*64c0*/  IMAD.MOV.U32 R220, RZ, RZ, R161 ;  /* 0x000000ffffdc7224 */ /* 0x000fe200078e00a1 */
[----:B------:R-:W-:Y:S01]  /*64d0*/  MOV R223, R21 ;  /* 0x0000001500df7202 */ /* 0x000fe20000000f00 */
[----:B------:R-:W-:Y:S02]  /*64e0*/  IMAD.MOV.U32 R221, RZ, RZ, R27 ;  /* 0x000000ffffdd7224 */ /* 0x000fe400078e001b */
[----:B------:R-:W-:Y:S01]  /*64f0*/  HMMA.16816.F32.BF16 R208, R8, R12, R216 ;  /* 0x0000000c08d0723c */ /* 0x000fe200000418d8 */
[----:B------:R-:W-:Y:S02]  /*6500*/  IMAD.MOV.U32 R222, RZ, RZ, R22 ;  /* 0x000000ffffde7224 */ /* 0x000fe400078e0016 */
[----:B------:R-:W-:-:S02]  /*6510*/  IMAD.MOV.U32 R227, RZ, RZ, R165 ;  /* 0x000000ffffe37224 */ /* 0x000fc400078e00a5 */
[----:B------:R-:W-:Y:S01]  /*6520*/  IMAD.MOV.U32 R248, RZ, RZ, R20 ;  /* 0x000000fffff87224 */ /* 0x000fe200078e0014 */
[----:B------:R-:W-:Y:S01]  /*6530*/  HMMA.16816.F32.BF16 R28, R8, R14, R28 ;  /* 0x0000000e081c723c */ /* 0x000fe2000004181c */
[----:B------:R-:W2:Y:S01]  /*6540*/  LDSM.16.M88.4 R8, [R234+0x4000] ;  /* 0x00400000ea08783b */ /* 0x000ea20000000200 */
[----:B------:R-:W-:Y:S02]  /*6550*/  IMAD.MOV.U32 R249, RZ, RZ, R3 ;  /* 0x000000fffff97224 */ /* 0x000fe400078e0003 */
[----:B------:R-:W-:Y:S01]  /*6560*/  IMAD.MOV.U32 R250, RZ, RZ, R2 ;  /* 0x000000fffffa7224 */ /* 0x000fe200078e0002 */
[----:B------:R-:W3:Y:S01]  /*6570*/  LDSM.16.M88.4 R12, [R233+0x2800] ;  /* 0x00280000e90c783b */ /* 0x000ee20000000200 */
[----:B------:R-:W-:Y:S01]  /*6580*/  IMAD.MOV.U32 R251, RZ, RZ, R0 ;  /* 0x000000fffffb7224 */ /* 0x000fe200078e0000 */
[----:B-1----:R-:W-:Y:S06]  /*6590*/  HMMA.16816.F32.BF16 R220, R4, R16, R220 ;  /* 0x0000001004dc723c */ /* 0x002fec00000418dc */
[----:B--2---:R-:W-:Y:S06]  /*65a0*/  HMMA.16816.F32.BF16 R216, R8, R18, R60 ;  /* 0x0000001208d8723c */ /* 0x004fec000004183c */
[----:B---3--:R-:W-:-:S12]  /*65b0*/  HMMA.16816.F32.BF16 R60, R4, R12, R40 ;  /* 0x0000000c043c723c */ /* 0x008fd80000041828 */
[----:B------:R-:W-:Y:S01]  /*65c0*/  IMAD.MOV.U32 R20, RZ, RZ, R220 ;  /* 0x000000ffff147224 */ /* 0x000fe200078e00dc */
[C---:B------:R-:W-:Y:S01]  /*65d0*/  HMMA.16816.F32.BF16 R32, R8.reuse, R14, R32 ;  /* 0x0000000e0820723c */ /* 0x040fe20000041820 */
[----:B------:R-:W-:Y:S02]  /*65e0*/  IMAD.MOV.U32 R3, RZ, RZ, R221 ;  /* 0x000000ffff037224 */ /* 0x000fe400078e00dd */
[----:B------:R-:W-:Y:S02]  /*65f0*/  IMAD.MOV.U32 R2, RZ, RZ, R222 ;  /* 0x000000ffff027224 */ /* 0x000fe400078e00de */
[----:B------:R-:W-:Y:S02]  /*6600*/  IMAD.MOV.U32 R0, RZ, RZ, R223 ;  /* 0x000000ffff007224 */ /* 0x000fe400078e00df */
[----:B------:R-:W-:Y:S06]  /*6610*/  HMMA.16816.F32.BF16 R220, R8, R16, R224 ;  /* 0x0000001008dc723c */ /* 0x000fec00000418e0 */
[----:B------:R-:W-:Y:S01]  /*6620*/  HMMA.16816.F32.BF16 R224, R4, R18, R212 ;  /* 0x0000001204e0723c */ /* 0x000fe200000418d4 */
[----:B------:R-:W1:Y:S05]  /*6630*/  LDSM.16.M88.4 R16, [R233+0x3000] ;  /* 0x00300000e910783b */ /* 0x000e6a0000000200 */
[----:B------:R-:W-:Y:S06]  /*6640*/  HMMA.16816.F32.BF16 R212, R8, R12, R56 ;  /* 0x0000000c08d4723c */ /* 0x000fec0000041838 */
[C---:B------:R-:W-:Y:S01]  /*6650*/  HMMA.16816.F32.BF16 R56, R4.reuse, R14, R36 ;  /* 0x0000000e0438723c */ /* 0x040fe20000041824 */
[----:B------:R-:W2:Y:S05]  /*6660*/  LDSM.16.M88.4 R12, [R233+0x3800] ;  /* 0x00380000e90c783b */ /* 0x000eaa0000000200 */
[-C--:B-1----:R-:W-:Y:S06]  /*6670*/  HMMA.16816.F32.BF16 R248, R4, R16.reuse, R248 ;  /* 0x0000001004f8723c */ /* 0x082fec00000418f8 */
[----:B------:R-:W-:Y:S06]  /*6680*/  HMMA.16816.F32.BF16 R36, R8, R16, R64 ;  /* 0x000000100824723c */ /* 0x000fec0000041840 */
[----:B--2---:R-:W-:Y:S01]  /*6690*/  HMMA.16816.F32.BF16 R40, R4, R14, R44 ;  /* 0x0000000e0428723c */ /* 0x004fe2000004182c */
[----:B------:R-:W-:Y:S01]  /*66a0*/  IMAD.MOV.U32 R64, RZ, RZ, R20 ;  /* 0x000000ffff407224 */ /* 0x000fe200078e0014 */
[----:B------:R-:W-:Y:S01]  /*66b0*/  MOV R66, R2 ;  /* 0x0000000200427202 */ /* 0x000fe20000000f00 */
[----:B------:R-:W-:-:S02]  /*66c0*/  IMAD.MOV.U32 R65, RZ, RZ, R3 ;  /* 0x000000ffff417224 */ /* 0x000fc400078e0003 */
[----:B------:R-:W-:Y:S01]  /*66d0*/  IMAD.MOV.U32 R67, RZ, RZ, R0 ;  /* 0x000000ffff437224 */ /* 0x000fe200078e0000 */
[C---:B------:R-:W-:Y:S06]  /*66e0*/  HMMA.16816.F32.BF16 R44, R8.reuse, R18, R204 ;  /* 0x00000012082c723c */ /* 0x040fec00000418cc */
[----:B------:R-:W-:Y:S01]  /*66f0*/  IMAD.MOV.U32 R161, RZ, RZ, R248 ;  /* 0x000000ffffa17224 */ /* 0x000fe200078e00f8 */
[----:B------:R-:W-:Y:S01]  /*6700*/  HMMA.16816.F32.BF16 R28, R8, R14, R28 ;  /* 0x0000000e081c723c */ /* 0x000fe2000004181c */
[----:B------:R-:W-:Y:S02]  /*6710*/  IMAD.MOV.U32 R27, RZ, RZ, R249 ;  /* 0x000000ffff1b7224 */ /* 0x000fe400078e00f9 */
[----:B------:R-:W-:-:S02]  /*6720*/  IMAD.MOV.U32 R22, RZ, RZ, R250 ;  /* 0x000000ffff167224 */ /* 0x000fc400078e00fa */
[----:B------:R-:W-:Y:S02]  /*6730*/  IMAD.MOV.U32 R21, RZ, RZ, R251 ;  /* 0x000000ffff157224 */ /* 0x000fe400078e00fb */
[C---:B------:R-:W-:Y:S01]  /*6740*/  HMMA.16816.F32.BF16 R248, R4.reuse, R18, R52 ;  /* 0x0000001204f8723c */ /* 0x040fe20000041834 */
[----:B------:R-:W-:Y:S05]  /*6750*/  LDSM.16.M88.4 R16, [R242] ;  /* 0x00000000f210783b */ /* 0x000fea0000000200 */
[-C--:B------:R-:W-:Y:S01]  /*6760*/  HMMA.16816.F32.BF16 R52, R4, R12.reuse, R48 ;  /* 0x0000000c0434723c */ /* 0x080fe20000041830 */
[----:B------:R-:W1:Y:S05]  /*6770*/  LDSM.16.M88.4 R4, [R235+0x6000] ;  /* 0x00600000eb04783b */ /* 0x000e6a0000000200 */
[----:B------:R-:W-:Y:S01]  /*6780*/  HMMA.16816.F32.BF16 R48, R8, R12, R208 ;  /* 0x0000000c0830723c */ /* 0x000fe200000418d0 */
[----:B------:R-:W2:Y:S04]  /*6790*/  LDSM.16.M88.4 R8, [R235+0x4000] ;  /* 0x00400000eb08783b */ /* 0x000ea80000000200 */
[----:B------:R-:W3:Y:S01]  /*67a0*/  LDSM.16.M88.4 R12, [R241] ;  /* 0x00000000f10c783b */ /* 0x000ee20000000200 */
[-C--:B-1----:R-:W-:Y:S06]  /*67b0*/  HMMA.16816.F32.BF16 R64, R4, R16.reuse, R64 ;  /* 0x000000100440723c */ /* 0x082fec0000041840 */
[----:B--2---:R-:W-:Y:S06]  /*67c0*/  HMMA.16816.F32.BF16 R208, R8, R16, R220 ;  /* 0x0000001008d0723c */ /* 0x004fec00000418dc */
[-C--:B------:R-:W-:Y:S06]  /*67d0*/  HMMA.16816.F32.BF16 R224, R4, R18.reuse, R224 ;  /* 0x0000001204e0723c */ /* 0x080fec00000418e0 */
[C---:B------:R-:W-:Y:S01]  /*67e0*/  HMMA.16816.F32.BF16 R220, R8.reuse, R18, R216 ;  /* 0x0000001208dc723c */ /* 0x040fe200000418d8 */
[----:B------:R-:W1:Y:S05]  /*67f0*/  LDSM.16.M88.4 R16, [R240] ;  /* 0x00000000f010783b */ /* 0x000e6a0000000200 */
[----:B------:R-:W-:Y:S01]  /*6800*/  IMAD.MOV.U32 R20, RZ, RZ, R64 ;  /* 0x000000ffff147224 */ /* 0x000fe200078e0040 */
[----:B---3--:R-:W-:Y:S01]  /*6810*/  HMMA.16816.F32.BF16 R216, R8, R12, R212 ;  /* 0x0000000c08d8723c */ /* 0x008fe200000418d4 */
[----:B------:R-:W-:-:S02]  /*6820*/  IMAD.MOV.U32 R3, RZ, RZ, R65 ;  /* 0x000000ffff037224 */ /* 0x000fc400078e0041 */
[----:B------:R-:W-:Y:S02]  /*6830*/  IMAD.MOV.U32 R2, RZ, RZ, R66 ;  /* 0x000000ffff027224 */ /* 0x000fe400078e0042 */
[----:B------:R-:W-:Y:S01]  /*6840*/  IMAD.MOV.U32 R0, RZ, RZ, R67 ;  /* 0x000000ffff007224 */ /* 0x000fe200078e0043 */
[C---:B------:R-:W-:Y:S06]  /*6850*/  HMMA.16816.F32.BF16 R212, R4.reuse, R12, R60 ;  /* 0x0000000c04d4723c */ /* 0x040fec000004183c */
[----:B------:R-:W-:Y:S01]  /*6860*/  HMMA.16816.F32.BF16 R204, R4, R14, R56 ;  /* 0x0000000e04cc723c */ /* 0x000fe20000041838 */
[----:B------:R-:W-:-:S02]  /*6870*/  IMAD.MOV.U32 R60, RZ, RZ, R161 ;  /* 0x000000ffff3c7224 */ /* 0x000fc400078e00a1 */
[----:B------:R-:W-:Y:S02]  /*6880*/  IMAD.MOV.U32 R61, RZ, RZ, R27 ;  /* 0x000000ffff3d7224 */ /* 0x000fe400078e001b */
[----:B------:R-:W-:Y:S01]  /*6890*/  IMAD.MOV.U32 R62, RZ, RZ, R22 ;  /* 0x000000ffff3e7224 */ /* 0x000fe200078e0016 */
[----:B------:R-:W-:Y:S01]  /*68a0*/  HMMA.16816.F32.BF16 R64, R8, R14, R32 ;  /* 0x0000000e0840723c */ /* 0x000fe20000041820 */
[----:B------:R-:W2:Y:S01]  /*68b0*/  LDSM.16.M88.4 R12, [R239] ;  /* 0x00000000ef0c783b */ /* 0x000ea20000000200 */
[----:B------:R-:W-:Y:S02]  /*68c0*/  IMAD.MOV.U32 R63, RZ, RZ, R21 ;  /* 0x000000ffff3f7224 */ /* 0x000fe400078e0015 */
[----:B------:R-:W-:Y:S02]  /*68d0*/  IMAD.MOV.U32 R56, RZ, RZ, R20 ;  /* 0x000000ffff387224 */ /* 0x000fe400078e0014 */
[----:B------:R-:W-:Y:S02]  /*68e0*/  IMAD.MOV.U32 R57, RZ, RZ, R3 ;  /* 0x000000ffff397224 */ /* 0x000fe400078e0003 */
[----:B------:R-:W-:-:S02]  /*68f0*/  IMAD.MOV.U32 R58, RZ, RZ, R2 ;  /* 0x000000ffff3a7224 */ /* 0x000fc400078e0002 */
[----:B------:R-:W-:Y:S01]  /*6900*/  IMAD.MOV.U32 R59, RZ, RZ, R0 ;  /* 0x000000ffff3b7224 */ /* 0x000fe200078e0000 */
[C---:B-1----:R-:W-:Y:S06]  /*6910*/  HMMA.16816.F32.BF16 R60, R4.reuse, R16, R60 ;  /* 0x00000010043c723c */ /* 0x042fec000004183c */
[----:B------:R-:W-:-:S15]  /*6920*/  HMMA.16816.F32.BF16 R32, R4, R18, R248 ;  /* 0x000000120420723c */ /* 0x000fde00000418f8 */
[----:B------:R-:W-:-:S03]  /*6930*/  NOP ;  /* 0x0000000000007918 */ /* 0x000fc60000000000 */
[----:B------:R-:W-:Y:S01]  /*6940*/  IMAD.MOV.U32 R20, RZ, RZ, R60 ;  /* 0x000000ffff147224 */ /* 0x000fe200078e003c */
[----:B------:R-:W-:Y:S01]  /*6950*/  MOV R3, R61 ;  /* 0x0000003d00037202 */ /* 0x000fe20000000f00 */
[----:B------:R-:W-:Y:S01]  /*6960*/  IMAD.MOV.U32 R2, RZ, RZ, R62 ;  /* 0x000000ffff027224 */ /* 0x000fe200078e003e */
[C---:B--2---:R-:W-:Y:S01]  /*6970*/  HMMA.16816.F32.BF16 R248, R4.reuse, R12, R52 ;  /* 0x0000000c04f8723c */ /* 0x044fe20000041834 */
[----:B------:R-:W-:Y:S02]  /*6980*/  IMAD.MOV.U32 R0, RZ, RZ, R63 ;  /* 0x000000ffff007224 */ /* 0x000fe400078e003f */
[----:B------:R-:W-:Y:S02]  /*6990*/  IMAD.MOV.U32 R161, RZ, RZ, R32 ;  /* 0x000000ffffa17224 */ /* 0x000fe400078e0020 */
[----:B------:R-:W-:Y:S01]  /*69a0*/  IMAD.MOV.U32 R27, RZ, RZ, R33 ;  /* 0x000000ffff1b7224 */ /* 0x000fe200078e0021 */
[----:B------:R-:W-:Y:S01]  /*69b0*/  HMMA.16816.F32.BF16 R60, R4, R14, R40 ;  /* 0x0000000e043c723c */ /* 0x000fe20000041828 */
[----:B------:R-:W-:Y:S01]  /*69c0*/  IMAD.MOV.U32 R22, RZ, RZ, R34 ;  /* 0x000000ffff167224 */ /* 0x000fe200078e0022 */
[----:B------:R-:W-:Y:S01]  /*69d0*/  LDSM.16.M88.4 R4, [R237+0x6000] ;  /* 0x00600000ed04783b */ /* 0x000fe20000000200 */
[----:B------:R-:W-:-:S03]  /*69e0*/  IMAD.MOV.U32 R21, RZ, RZ, R35 ;  /* 0x000000ffff157224 */ /* 0x000fc600078e0023 */
[C---:B------:R-:W-:Y:S06]  /*69f0*/  HMMA.16816.F32.BF16 R40, R8.reuse, R16, R36 ;  /* 0x000000100828723c */ /* 0x040fec0000041824 */
[C---:B------:R-:W-:Y:S01]  /*6a00*/  HMMA.16816.F32.BF16 R36, R8.reuse, R18, R44 ;  /* 0x000000120824723c */ /* 0x040fe2000004182c */
[----:B------:R-:W1:Y:S05]  /*6a10*/  LDSM.16.M88.4 R16, [R232+0x2000] ;  /* 0x00200000e810783b */ /* 0x000e6a0000000200 */
[C---:B------:R-:W-:Y:S06]  /*6a20*/  HMMA.16816.F32.BF16 R32, R8.reuse, R12, R48 ;  /* 0x0000000c0820723c */ /* 0x040fec0000041830 */
[----:B------:R-:W-:Y:S01]  /*6a30*/  HMMA.16816.F32.BF16 R28, R8, R14, R28 ;  /* 0x0000000e081c723c */ /* 0x000fe2000004181c */
[----:B------:R-:W2:Y:S04]  /*6a40*/  LDSM.16.M88.4 R8, [R237+0x4000] ;  /* 0x00400000ed08783b */ /* 0x000ea80000000200 */
[----:B------:R-:W3:Y:S01]  /*6a50*/  LDSM.16.M88.4 R12, [R232+0x2800] ;  /* 0x00280000e80c783b */ /* 0x000ee20000000200 */
[C---:B-1----:R-:W-:Y:S06]  /*6a60*/  HMMA.16816.F32.BF16 R52, R4.reuse, R16, R56 ;  /* 0x000000100434723c */ /* 0x042fec0000041838 */
[----:B------:R-:W-:Y:S06]  /*6a70*/  HMMA.16816.F32.BF16 R56, R4, R18, R224 ;  /* 0x000000120438723c */ /* 0x000fec00000418e0 */
[C---:B--2---:R-:W-:Y:S06]  /*6a80*/  HMMA.16816.F32.BF16 R44, R8.reuse, R16, R208 ;  /* 0x00000010082c723c */ /* 0x044fec00000418d0 */
[----:B------:R-:W-:Y:S01]  /*6a90*/  HMMA.16816.F32.BF16 R48, R8, R18, R220 ;  /* 0x000000120830723c */ /* 0x000fe200000418dc */
[----:B------:R-:W1:Y:S05]  /*6aa0*/  LDSM.16.M88.4 R16, [R232+0x3000] ;  /* 0x00300000e810783b */ /* 0x000e6a0000000200 */
[C---:B---3--:R-:W-:Y:S06]  /*6ab0*/  HMMA.16816.F32.BF16 R224, R4.reuse, R12, R212 ;  /* 0x0000000c04e0723c */ /* 0x048fec00000418d4 */
[----:B------:R-:W-:Y:S06]  /*6ac0*/  HMMA.16816.F32.BF16 R212, R4, R14, R204 ;  /* 0x0000000e04d4723c */ /* 0x000fec00000418cc */
[----:B------:R-:W-:Y:S01]  /*6ad0*/  HMMA.16816.F32.BF16 R208, R8, R12, R216 ;  /* 0x0000000c08d0723c */ /* 0x000fe200000418d8 */
[----:B------:R-:W-:-:S02]  /*6ae0*/  IMAD.MOV.U32 R204, RZ, RZ, R20 ;  /* 0x000000ffffcc7224 */ /* 0x000fc400078e0014 */
[----:B------:R-:W-:Y:S02]  /*6af0*/  IMAD.MOV.U32 R205, RZ, RZ, R3 ;  /* 0x000000ffffcd7224 */ /* 0x000fe400078e0003 */
[----:B------:R-:W-:Y:S01]  /*6b00*/  IMAD.MOV.U32 R206, RZ, RZ, R2 ;  /* 0x000000ffffce7224 */ /* 0x000fe200078e0002 */
[----:B------:R-:W-:Y:S01]  /*6b10*/  HMMA.16816.F32.BF16 R220, R8, R14, R64 ;  /* 0x0000000e08dc723c */ /* 0x000fe20000041840 */
[----:B------:R-:W-:Y:S01]  /*6b20*/  IMAD.MOV.U32 R207, RZ, RZ, R0 ;  /* 0x000000ffffcf7224 */ /* 0x000fe200078e0000 */
[----:B------:R-:W2:Y:S01]  /*6b30*/  LDSM.16.M88.4 R12, [R232+0x3800] ;  /* 0x00380000e80c783b */ /* 0x000ea20000000200 */
[----:B------:R-:W-:Y:S02]  /*6b40*/  IMAD.MOV.U32 R216, RZ, RZ, R161 ;  /* 0x000000ffffd87224 */ /* 0x000fe400078e00a1 */
[----:B------:R-:W-:Y:S02]  /*6b50*/  IMAD.MOV.U32 R217, RZ, RZ, R27 ;  /* 0x000000ffffd97224 */ /* 0x000fe400078e001b */
[----:B------:R-:W-:-:S02]  /*6b60*/  IMAD.MOV.U32 R218, RZ, RZ, R22 ;  /* 0x000000ffffda7224 */ /* 0x000fc400078e0016 */
[----:B------:R-:W-:Y:S01]  /*6b70*/  IMAD.MOV.U32 R219, RZ, RZ, R21 ;  /* 0x000000ffffdb7224 */ /* 0x000fe200078e0015 */
[-C--:B-1----:R-:W-:Y:S06]  /*6b80*/  HMMA.16816.F32.BF16 R204, R4, R16.reuse, R204 ;  /* 0x0000001004cc723c */ /* 0x082fec00000418cc */
[----:B------:R-:W-:-:S15]  /*6b90*/  HMMA.16816.F32.BF16 R40, R8, R16, R40 ;  /* 0x000000100828723c */ /* 0x000fde0000041828 */
[----:B------:R-:W-:-:S03]  /*6ba0*/  NOP ;  /* 0x0000000000007918 */ /* 0x000fc60000000000 */
[----:B------:R-:W-:Y:S01]  /*6bb0*/  MOV R64, R204 ;  /* 0x000000cc00407202 */ /* 0x000fe20000000f00 */
[----:B------:R-:W-:Y:S01]  /*6bc0*/  IMAD.MOV.U32 R252, RZ, RZ, R205 ;  /* 0x000000fffffc7224 */ /* 0x000fe200078e00cd */
[----:B--2---:R-:W-:Y:S01]  /*6bd0*/  HMMA.16816.F32.BF16 R28, R8, R14, R28 ;  /* 0x0000000e081c723c */ /* 0x004fe2000004181c */
[----:B------:R-:W-:Y:S02]  /*6be0*/  IMAD.MOV.U32 R166, RZ, RZ, R206 ;  /* 0x000000ffffa67224 */ /* 0x000fe400078e00ce */
[----:B------:R-:W-:-:S03]  /*6bf0*/  IMAD.MOV.U32 R165, RZ, RZ, R207 ;  /* 0x000000ffffa57224 */ /* 0x000fc600078e00cf */
[-C--:B------:R-:W-:Y:S06]  /*6c00*/  HMMA.16816.F32.BF16 R204, R4, R18.reuse, R216 ;  /* 0x0000001204cc723c */ /* 0x080fec00000418d8 */
[C---:B------:R-:W-:Y:S01]  /*6c10*/  HMMA.16816.F32.BF16 R216, R8.reuse, R18, R36 ;  /* 0x0000001208d8723c */ /* 0x040fe20000041824 */
[----:B------:R-:W-:Y:S05]  /*6c20*/  LDSM.16.M88.4 R16, [R231+0x3000] ;  /* 0x00300000e710783b */ /* 0x000fea0000000200 */
[----:B------:R-:W-:Y:S01]  /*6c30*/  HMMA.16816.F32.BF16 R36, R8, R12, R32 ;  /* 0x0000000c0824723c */ /* 0x000fe20000041820 */
[----:B------:R-:W-:Y:S11]  /*6c40*/  LDSM.16.M88.4 R8, [R236+0x4000] ;  /* 0x00400000ec08783b */ /* 0x000ff60000000200 */
[----:B------:R-:W-:-:S02]  /*6c50*/  IMAD.MOV.U32 R20, RZ, RZ, R204 ;  /* 0x000000ffff147224 */ /* 0x000fc400078e00cc */
[----:B------:R-:W-:Y:S02]  /*6c60*/  IMAD.MOV.U32 R3, RZ, RZ, R205 ;  /* 0x000000ffff037224 */ /* 0x000fe400078e00cd */
[----:B------:R-:W-:Y:S02]  /*6c70*/  IMAD.MOV.U32 R2, RZ, RZ, R206 ;  /* 0x000000ffff027224 */ /* 0x000fe400078e00ce */
[----:B------:R-:W-:Y:S02]  /*6c80*/  IMAD.MOV.U32 R0, RZ, RZ, R207 ;  /* 0x000000ffff007224 */ /* 0x000fe400078e00cf */
[C---:B------:R-:W-:Y:S06]  /*6c90*/  HMMA.16816.F32.BF16 R204, R4.reuse, R12, R248 ;  /* 0x0000000c04cc723c */ /* 0x040fec00000418f8 */
[----:B------:R-:W-:Y:S01]  /*6ca0*/  HMMA.16816.F32.BF16 R248, R4, R14, R60 ;  /* 0x0000000e04f8723c */ /* 0x000fe2000004183c */
[----:B------:R-:W1:Y:S04]  /*6cb0*/  LDSM.16.M88.4 R12, [R231+0x2000] ;  /* 0x00200000e70c783b */ /* 0x000e680000000200 */
[----:B------:R-:W2:Y:S02]  /*6cc0*/  LDSM.16.M88.4 R4, [R236+0x6000] ;  /* 0x00600000ec04783b */ /* 0x000ea40000000200 */
[----:B------:R-:W-:-:S11]  /*6cd0*/  IMAD.MOV.U32 R63, RZ, RZ, R64 ;  /* 0x000000ffff3f7224 */ /* 0x000fd600078e0040 */
[----:B------:R-:W-:Y:S02]  /*6ce0*/  IMAD.MOV.U32 R161, RZ, RZ, R204 ;  /* 0x000000ffffa17224 */ /* 0x000fe400078e00cc */
[----:B------:R-:W-:Y:S02]  /*6cf0*/  IMAD.MOV.U32 R27, RZ, RZ, R205 ;  /* 0x000000ffff1b7224 */ /* 0x000fe400078e00cd */
[----:B------:R-:W-:Y:S02]  /*6d00*/  IMAD.MOV.U32 R22, RZ, RZ, R206 ;  /* 0x000000ffff167224 */ /* 0x000fe400078e00ce */
[----:B------:R-:W-:Y:S01]  /*6d10*/  IMAD.MOV.U32 R21, RZ, RZ, R207 ;  /* 0x000000ffff157224 */ /* 0x000fe200078e00cf */
[-C--:B-1----:R-:W-:Y:S06]  /*6d20*/  HMMA.16816.F32.BF16 R32, R8, R12.reuse, R44 ;  /* 0x0000000c0820723c */ /* 0x082fec000004182c */
[C---:B--2---:R-:W-:Y:S06]  /*6d30*/  HMMA.16816.F32.BF16 R204, R4.reuse, R12, R52 ;  /* 0x0000000c04cc723c */ /* 0x044fec0000041834 */
[-C--:B------:R-:W-:Y:S06]  /*6d40*/  HMMA.16816.F32.BF16 R64, R4, R14.reuse, R56 ;  /* 0x0000000e0440723c */ /* 0x080fec0000041838 */
[C---:B------:R-:W-:Y:S01]  /*6d50*/  HMMA.16816.F32.BF16 R44, R8.reuse, R14, R48 ;  /* 0x0000000e082c723c */ /* 0x040fe20000041830 */
[----:B------:R-:W1:Y:S05]  /*6d60*/  LDSM.16.M88.4 R12, [R231+0x2800] ;  /* 0x00280000e70c783b */ /* 0x000e6a0000000200 */
[----:B------:R-:W-:Y:S01]  /*6d70*/  HMMA.16816.F32.BF16 R52, R8, R16, R40 ;  /* 0x000000100834723c */ /* 0x000fe20000041828 */
[----:B------:R-:W-:Y:S01]  /*6d80*/  IMAD.MOV.U32 R48, RZ, RZ, R63 ;  /* 0x000000ffff307224 */ /* 0x000fe200078e003f */
[----:B------:R-:W-:Y:S01]  /*6d90*/  MOV R50, R166 ;  /* 0x000000a600327202 */ /* 0x000fe20000000f00 */
[----:B------:R-:W-:-:S02]  /*6da0*/  IMAD.MOV.U32 R49, RZ, RZ, R252 ;  /* 0x000000ffff317224 */ /* 0x000fc400078e00fc */
[----:B------:R-:W-:Y:S01]  /*6db0*/  IMAD.MOV.U32 R51, RZ, RZ, R165 ;  /* 0x000000ffff337224 */ /* 0x000fe200078e00a5 */
[----:B------:R-:W-:Y:S06]  /*6dc0*/  HMMA.16816.F32.BF16 R40, R8, R18, R216 ;  /* 0x000000120828723c */ /* 0x000fec00000418d8 */
[----:B------:R-:W-:Y:S06]  /*6dd0*/  HMMA.16816.F32.BF16 R48, R4, R16, R48 ;  /* 0x000000100430723c */ /* 0x000fec0000041830 */
[C---:B-1----:R-:W-:Y:S06]  /*6de0*/  HMMA.16816.F32.BF16 R56, R8.reuse, R14, R220 ;  /* 0x0000000e0838723c */ /* 0x042fec00000418dc */
[----:B------:R-:W-:Y:S01]  /*6df0*/  HMMA.16816.F32.BF16 R208, R8, R12, R208 ;  /* 0x0000000c08d0723c */ /* 0x000fe200000418d0 */
[----:B------:R-:W-:-:S02]  /*6e00*/  IMAD.MOV.U32 R222, RZ, RZ, R2 ;  /* 0x000000ffffde7224 */ /* 0x000fc400078e0002 */
[----:B------:R-:W1:Y:S01]  /*6e10*/  S2R R2, SR_TID.X ;  /* 0x0000000000027919 */ /* 0x000e620000002100 */
[----:B------:R-:W-:Y:S02]  /*6e20*/  IMAD.MOV.U32 R223, RZ, RZ, R0 ;  /* 0x000000ffffdf7224 */ /* 0x000fe400078e0000 */
[C---:B------:R-:W-:Y:S01]  /*6e30*/  HMMA.16816.F32.BF16 R60, R4.reuse, R12, R224 ;  /* 0x0000000c043c723c */ /* 0x040fe200000418e0 */
[----:B------:R-:W-:Y:S02]  /*6e40*/  VIADD R0, R246, 0xfffffffe ;  /* 0xfffffffef6007836 */ /* 0x000fe40000000000 */
[----:B------:R-:W-:Y:S02]  /*6e50*/  IMAD.MOV.U32 R220, RZ, RZ, R20 ;  /* 0x000000ffffdc7224 */ /* 0x000fe400078e0014 */
[----:B------:R-:W-:Y:S01]  /*6e60*/  IMAD.MOV.U32 R221, RZ, RZ, R3 ;  /* 0x000000ffffdd7224 */ /* 0x000fe200078e0003 */
[----:B------:R-:W-:Y:S01]  /*6e70*/  HMMA.16816.F32.BF16 R212, R4, R14, R212 ;  /* 0x0000000e04d4723c */ /* 0x000fe200000418d4 */
[----:B------:R-:W2:Y:S01]  /*6e80*/  LDSM.16.M88.4 R12, [R231+0x3800] ;  /* 0x00380000e70c783b */ /* 0x000ea20000000200 */
[----:B------:R-:W-:Y:S01]  /*6e90*/  IMAD.MOV.U32 R224, RZ, RZ, R161 ;  /* 0x000000ffffe07224 */ /* 0x000fe200078e00a1 */
[----:B------:R-:W-:-:S04]  /*6ea0*/  DEPBAR.LE SB0, 0x0 ;  /* 0x000080000000791a */ /* 0x000fc80000000000 */
[----:B------:R-:W-:Y:S01]  /*6eb0*/  IMAD.MOV.U32 R225, RZ, RZ, R27 ;  /* 0x000000ffffe17224 */ /* 0x000fe200078e001b */
[----:B------:R-:W-:Y:S01]  /*6ec0*/  HMMA.16816.F32.BF16 R220, R4, R18, R220 ;  /* 0x0000001204dc723c */ /* 0x000fe200000418dc */
[----:B------:R-:W-:Y:S02]  /*6ed0*/  IMAD.MOV.U32 R226, RZ, RZ, R22 ;  /* 0x000000ffffe27224 */ /* 0x000fe400078e0016 */
[----:B------:R-:W-:Y:S02]  /*6ee0*/  IMAD.MOV.U32 R227, RZ, RZ, R21 ;  /* 0x000000ffffe37224 */ /* 0x000fe400078e0015 */
[----:B-1----:R-:W-:-:S05]  /*6ef0*/  IMAD.SHL.U32 R2, R2, 0x2, RZ ;  /* 0x0000000202027824 */ /* 0x002fca00078e00ff */
[----:B------:R-:W-:-:S05]  /*6f00*/  LOP3.LUT R2, R2, 0x6, RZ, 0xc0, !PT ;  /* 0x0000000602027812 */ /* 0x000fca00078ec0ff */
[----:B------:R-:W-:-:S04]  /*6f10*/  IMAD R0, R0, 0x40, R2 ;  /* 0x0000004000007824 */ /* 0x000fc800078e0202 */
[C---:B------:R-:W-:Y:S01]  /*6f20*/  VIADD R2, R0.reuse, 0x1 ;  /* 0x0000000100027836 */ /* 0x040fe20000000000 */
[CC--:B------:R-:W-:Y:S01]  /*6f30*/  ISETP.GE.AND P3, PT, R0.reuse, R23.reuse, PT ;  /* 0x000000170000720c */ /* 0x0c0fe20003f66270 */
[C---:B------:R-:W-:Y:S01]  /*6f40*/  VIADD R3, R0.reuse, 0x31 ;  /* 0x0000003100037836 */ /* 0x040fe20000000000 */
[-C--:B------:R-:W-:Y:S01]  /*6f50*/  ISETP.GE.AND P0, PT, R0, R24.reuse, PT ;  /* 0x000000180000720c */ /* 0x080fe20003f06270 */
[C---:B--2---:R-:W-:Y:S01]  /*6f60*/  HMMA.16816.F32.BF16 R224, R4.reuse, R12, R224 ;  /* 0x0000000c04e0723c */ /* 0x044fe200000418e0 */
[C---:B------:R-:W-:Y:S01]  /*6f70*/  ISETP.GE.AND P6, PT, R2.reuse, R23, PT ;  /* 0x000000170200720c */ /* 0x040fe20003fc6270 */
[----:B------:R-:W-:Y:S01]  /*6f80*/  BAR.SYNC.DEFER_BLOCKING 0x0 ;  /* 0x0000000000007b1d */ /* 0x000fe20000010000 */
[C---:B------:R-:W-:Y:S02]  /*6f90*/  ISETP.GE.AND P5, PT, R2.reuse, R24, PT ;  /* 0x000000180200720c */ /* 0x040fe40003fa6270 */
[CC--:B------:R-:W-:Y:S01]  /*6fa0*/  ISETP.GE.AND P1, PT, R2.reuse, R25.reuse, PT ;  /* 0x000000190200720c */ /* 0x0c0fe20003f26270 */
[----:B------:R-:W-:Y:S01]  /*6fb0*/  HMMA.16816.F32.BF16 R248, R4, R14, R248 ;  /* 0x0000000e04f8723c */ /* 0x000fe200000418f8 */
[----:B------:R-:W-:Y:S01]  /*6fc0*/  ISETP.GE.AND P4, PT, R2, R26, PT ;  /* 0x0000001a0200720c */ /* 0x000fe20003f86270 */
[C---:B------:R-:W-:Y:S01]  /*6fd0*/  VIADD R2, R0.reuse, 0x8 ;  /* 0x0000000800027836 */ /* 0x040fe20000000000 */
[----:B------:R-:W-:-:S02]  /*6fe0*/  ISETP.GE.AND P2, PT, R0, R25, PT ;  /* 0x000000190000720c */ /* 0x000fc40003f46270 */
[----:B------:R-:W-:Y:S01]  /*6ff0*/  FSEL R19, R205, -INF , !P1 ;  /* 0xff800000cd137808 */ /* 0x000fe20004800000 */
[C---:B------:R-:W-:Y:S01]  /*7000*/  HMMA.16816.F32.BF16 R36, R8.reuse, R12, R36 ;  /* 0x0000000c0824723c */ /* 0x040fe20000041824 */
[----:B------:R-:W-:Y:S01]  /*7010*/  FSEL R6, R32, -INF , !P3 ;  /* 0xff80000020067808 */ /* 0x000fe20005800000 */
[C---:B------:R-:W-:Y:S01]  /*7020*/  VIADD R4, R0.reuse, 0x30 ;  /* 0x0000003000047836 */ /* 0x040fe20000000000 */
[-C--:B------:R-:W-:Y:S02]  /*7030*/  ISETP.GE.AND P3, PT, R0, R26.reuse, PT ;  /* 0x0000001a0000720c */ /* 0x080fe40003f66270 */
[----:B------:R-:W-:Y:S01]  /*7040*/  ISETP.GE.AND P1, PT, R2, R26, PT ;  /* 0x0000001a0200720c */ /* 0x000fe20003f26270 */
[----:B------:R-:W-:Y:S01]  /*7050*/  HMMA.16816.F32.BF16 R28, R8, R14, R28 ;  /* 0x0000000e081c723c */ /* 0x000fe2000004181c */
[----:B------:R-:W-:Y:S02]  /*7060*/  FSEL R13, R204, -INF , !P2 ;  /* 0xff800000cc0d7808 */ /* 0x000fe40005000000 */
[----:B------:R-:W-:-:S02]  /*7070*/  FSEL R17, R206, -INF , !P3 ;  /* 0xff800000ce117808 */ /* 0x000fc40005800000 */
[----:B------:R-:W-:Y:S02]  /*7080*/  ISETP.GE.AND P2, PT, R2, R24, PT ;  /* 0x000000180200720c */ /* 0x000fe40003f46270 */
[----:B------:R-:W-:Y:S02]  /*7090*/  FSEL R11, R34, -INF , !P0 ;  /* 0xff800000220b7808 */ /* 0x000fe40004000000 */
[C---:B------:R-:W-:Y:S02]  /*70a0*/  ISETP.GE.AND P0, PT, R2.reuse, R23, PT ;  /* 0x000000170200720c */ /* 0x040fe40003f06270 */
[----:B------:R-:W-:Y:S02]  /*70b0*/  ISETP.GE.AND P3, PT, R2, R25, PT ;  /* 0x000000190200720c */ /* 0x000fe40003f66270 */
[----:B------:R-:W-:Y:S02]  /*70c0*/  IADD3 R2, R0, 0x9, RZ ;  /* 0x0000000900027810 */ /* 0x000fe40007ffe0ff */
[----:B------:R-:W-:-:S02]  /*70d0*/  FSEL R27, R207, -INF , !P4 ;  /* 0xff800000cf1b7808 */ /* 0x000fc40006000000 */
[----:B------:R-:W-:Y:S02]  /*70e0*/  FSEL R8, R33, -INF , !P6 ;  /* 0xff80000021087808 */ /* 0x000fe40007000000 */
[----:B------:R-:W-:Y:S02]  /*70f0*/  FSEL R12, R35, -INF , !P5 ;  /* 0xff800000230c7808 */ /* 0x000fe40006800000 */
[----:B------:R-:W-:Y:S02]  /*7100*/  FSEL R10, R44, -INF , !P0 ;  /* 0xff8000002c0a7808 */ /* 0x000fe40004000000 */
[C---:B------:R-:W-:Y:S02]  /*7110*/  ISETP.GE.AND P6, PT, R2.reuse, R23, PT ;  /* 0x000000170200720c */ /* 0x040fe40003fc6270 */
[C---:B------:R-:W-:Y:S02]  /*7120*/  ISETP.GE.AND P5, PT, R2.reuse, R24, PT ;  /* 0x000000180200720c */ /* 0x040fe40003fa6270 */
[----:B------:R-:W-:-:S02]  /*7130*/  ISETP.GE.AND P4, PT, R2, R25, PT ;  /* 0x000000190200720c */ /* 0x000fc40003f86270 */
[----:B------:R-:W-:Y:S01]  /*7140*/  ISETP.GE.AND P0, PT, R2, R26, PT ;  /* 0x0000001a0200720c */ /* 0x000fe20003f06270 */
[----:B------:R-:W-:Y:S01]  /*7150*/  VIADD R2, R0, 0x10 ;  /* 0x0000001000027836 */ /* 0x000fe20000000000 */
[----:B------:R-:W-:Y:S02]  /*7160*/  FSEL R14, R46, -INF , !P2 ;  /* 0xff8000002e0e7808 */ /* 0x000fe40005000000 */
[----:B------:R-:W-:Y:S02]  /*7170*/  FSEL R18, R64, -INF , !P3 ;  /* 0xff80000040127808 */ /* 0x000fe40005800000 */
[----:B------:R-:W-:Y:S02]  /*7180*/  FSEL R32, R66, -INF , !P1 ;  /* 0xff80000042207808 */ /* 0x000fe40004800000 */
[----:B------:R-:W-:Y:S02]  /*7190*/  FSEL R22, R65, -INF , !P4 ;  /* 0xff80000041167808 */ /* 0x000fe40006000000 */
[----:B------:R-:W-:-:S02]  /*71a0*/  ISETP.GE.AND P2, PT, R2, R23, PT ;  /* 0x000000170200720c */ /* 0x000fc40003f46270 */
[C---:B------:R-:W-:Y:S02]  /*71b0*/  ISETP.GE.AND P3, PT, R2.reuse, R24, PT ;  /* 0x000000180200720c */ /* 0x040fe40003f66270 */
[C---:B------:R-:W-:Y:S02]  /*71c0*/  ISETP.GE.AND P1, PT, R2.reuse, R25, PT ;  /* 0x000000190200720c */ /* 0x040fe40003f26270 */
[----:B------:R-:W-:Y:S01]  /*71d0*/  ISETP.GE.AND P4, PT, R2, R26, PT ;  /* 0x0000001a0200720c */ /* 0x000fe20003f86270 */
[----:B------:R-:W-:Y:S01]  /*71e0*/  VIADD R2, R0, 0x11 ;  /* 0x0000001100027836 */ /* 0x000fe20000000000 */
[----:B------:R-:W-:Y:S02]  /*71f0*/  FSEL R33, R67, -INF , !P0 ;  /* 0xff80000043217808 */ /* 0x000fe40004000000 */
[----:B------:R-:W-:Y:S02]  /*7200*/  FSEL R9, R45, -INF , !P6 ;  /* 0xff8000002d097808 */ /* 0x000fe40007000000 */
[----:B------:R-:W-:-:S02]  /*7210*/  FSEL R16, R47, -INF , !P5 ;  /* 0xff8000002f107808 */ /* 0x000fc40006800000 */
[----:B------:R-:W-:Y:S01]  /*7220*/  FSEL R64, R208, -INF , !P2 ;  /* 0xff800000d0407808 */ /* 0x000fe20005000000 */
[----:B------:R-:W-:Y:S01]  /*7230*/  IMAD.MOV.U32 R208, RZ, RZ, R246 ;  /* 0x000000ffffd07224 */ /* 0x000fe200078e00f6 */
[C---:B------:R-:W-:Y:S02]  /*7240*/  ISETP.GE.AND P0, PT, R2.reuse, R23, PT ;  /* 0x000000170200720c */ /* 0x040fe40003f06270 */
[C---:B------:R-:W-:Y:S02]  /*7250*/  ISETP.GE.AND P6, PT, R2.reuse, R24, PT ;  /* 0x000000180200720c */ /* 0x040fe40003fc6270 */
[C---:B------:R-:W-:Y:S02]  /*7260*/  ISETP.GE.AND P5, PT, R2.reuse, R25, PT ;  /* 0x000000190200720c */ /* 0x040fe40003fa6270 */
[----:B------:R-:W-:Y:S01]  /*7270*/  ISETP.GE.AND P2, PT, R2, R26, PT ;  /* 0x0000001a0200720c */ /* 0x000fe20003f46270 */
[----:B------:R-:W-:Y:S01]  /*7280*/  VIADD R2, R0, 0x18 ;  /* 0x0000001800027836 */ /* 0x000fe20000000000 */
        /* <DEDUP_REMOVED lines=21> */
[----:B------:R-:W-:Y:S02]  /*73e0*/  FSEL R46, R213, -INF , !P2 ;  /* 0xff800000d52e7808 */ /* 0x000fe40005000000 */
        /* <DEDUP_REMOVED lines=32> */
[----:B------:R-:W-:Y:S01]  /*75f0*/  FSEL R213, R42, -INF , !P0 ;  /* 0xff8000002ad57808 */ /* 0x000fe20004000000 */
[----:B------:R-:W-:Y:S01]  /*7600*/  VIADD R0, R0, 0x39 ;  /* 0x0000003900007836 */ /* 0x000fe20000000000 */
[----:B------:R-:W-:-:S02]  /*7610*/  FSEL R220, R220, -INF , !P2 ;  /* 0xff800000dcdc7808 */ /* 0x000fc40005000000 */
[-C--:B------:R-:W-:Y:S02]  /*7620*/  ISETP.GE.AND P0, PT, R4, R23.reuse, PT ;  /* 0x000000170400720c */ /* 0x080fe40003f06270 */
[----:B------:R-:W-:Y:S02]  /*7630*/  ISETP.GE.AND P2, PT, R3, R23, PT ;  /* 0x000000170300720c */ /* 0x000fe40003f46270 */
[----:B------:R-:W-:Y:S02]  /*7640*/  FSEL R216, R36, -INF , !P0 ;  /* 0xff80000024d87808 */ /* 0x000fe40004000000 */
[----:B------:R-:W-:Y:S02]  /*7650*/  FSEL R215, R37, -INF , !P2 ;  /* 0xff80000025d77808 */ /* 0x000fe40005000000 */
[-C--:B------:R-:W-:Y:S02]  /*7660*/  ISETP.GE.AND P0, PT, R3, R24.reuse, PT ;  /* 0x000000180300720c */ /* 0x080fe40003f06270 */
[----:B------:R-:W-:-:S02]  /*7670*/  ISETP.GE.AND P2, PT, R2, R24, PT ;  /* 0x000000180200720c */ /* 0x000fc40003f46270 */
[----:B------:R-:W-:Y:S02]  /*7680*/  FSEL R5, R222, -INF , !P6 ;  /* 0xff800000de057808 */ /* 0x000fe40007000000 */
[----:B------:R-:W-:Y:S02]  /*7690*/  FSEL R246, R39, -INF , !P0 ;  /* 0xff80000027f67808 */ /* 0x000fe40004000000 */
[----:B------:R-:W-:Y:S01]  /*76a0*/  FSEL R222, R30, -INF , !P2 ;  /* 0xff8000001ede7808 */ /* 0x000fe20005000000 */
[----:B------:R1:W-:Y:S01]  /*76b0*/  STL [R1], R5 ;  /* 0x0000000501007387 */ /* 0x0003e20000100800 */
[C---:B------:R-:W-:Y:S02]  /*76c0*/  ISETP.GE.AND P0, PT, R3.reuse, R25, PT ;  /* 0x000000190300720c */ /* 0x040fe40003f06270 */
[----:B------:R-:W-:Y:S02]  /*76d0*/  ISETP.GE.AND P2, PT, R3, R26, PT ;  /* 0x0000001a0300720c */ /* 0x000fe40003f46270 */
[----:B------:R-:W-:-:S02]  /*76e0*/  FMNMX.FTZ R3, R164, R6, !PT ;  /* 0x00000006a4037209 */ /* 0x000fc40007810000 */
[----:B------:R-:W-:Y:S02]  /*76f0*/  FSEL R205, R41, -INF , !P1 ;  /* 0xff80000029cd7808 */ /* 0x000fe40004800000 */
[----:B------:R-:W-:Y:S02]  /*7700*/  FSEL R206, R43, -INF , !P3 ;  /* 0xff8000002bce7808 */ /* 0x000fe40005800000 */
[----:B------:R-:W-:Y:S02]  /*7710*/  ISETP.GE.AND P1, PT, R0, R23, PT ;  /* 0x000000170000720c */ /* 0x000fe40003f26270 */
[----:B------:R-:W-:Y:S02]  /*7720*/  ISETP.GE.AND P3, PT, R4, R24, PT ;  /* 0x000000180400720c */ /* 0x000fe40003f66270 */
[----:B------:R-:W-:Y:S02]  /*7730*/  FMNMX.FTZ R3, R8, R3, !PT ;  /* 0x0000000308037209 */ /* 0x000fe40007810000 */
[----:B------:R-:W-:-:S02]  /*7740*/  FSEL R207, R29, -INF , !P1 ;  /* 0xff8000001dcf7808 */ /* 0x000fc40004800000 */
[----:B------:R-:W-:Y:S02]  /*7750*/  FSEL R217, R38, -INF , !P3 ;  /* 0xff80000026d97808 */ /* 0x000fe40005800000 */
[C---:B------:R-:W-:Y:S02]  /*7760*/  ISETP.GE.AND P1, PT, R4.reuse, R25, PT ;  /* 0x000000190400720c */ /* 0x040fe40003f26270 */
[----:B------:R-:W-:Y:S02]  /*7770*/  ISETP.GE.AND P3, PT, R4, R26, PT ;  /* 0x0000001a0400720c */ /* 0x000fe40003f66270 */
[----:B------:R-:W-:Y:S02]  /*7780*/  FMNMX.FTZ R4, R10, R3, !PT ;  /* 0x000000030a047209 */ /* 0x000fe40007810000 */
[----:B------:R-:W-:Y:S02]  /*7790*/  FMNMX.FTZ R3, R163, R11, !PT ;  /* 0x0000000ba3037209 */ /* 0x000fe40007810000 */
[----:B------:R-:W-:-:S02]  /*77a0*/  FMNMX.FTZ R4, R9, R4, !PT ;  /* 0x0000000409047209 */ /* 0x000fc40007810000 */
[----:B------:R-:W-:Y:S02]  /*77b0*/  FMNMX.FTZ R3, R12, R3, !PT ;  /* 0x000000030c037209 */ /* 0x000fe40007810000 */
[----:B------:R-:W-:Y:S02]  /*77c0*/  FMNMX.FTZ R4, R64, R4, !PT ;  /* 0x0000000440047209 */ /* 0x000fe40007810000 */
[----:B------:R-:W-:Y:S02]  /*77d0*/  FMNMX.FTZ R3, R14, R3, !PT ;  /* 0x000000030e037209 */ /* 0x000fe40007810000 */
[----:B------:R-:W-:Y:S02]  /*77e0*/  FMNMX.FTZ R4, R60, R4, !PT ;  /* 0x000000043c047209 */ /* 0x000fe40007810000 */
[----:B------:R-:W-:Y:S02]  /*77f0*/  FMNMX.FTZ R3, R16, R3, !PT ;  /* 0x0000000310037209 */ /* 0x000fe40007810000 */
[----:B------:R-:W-:-:S02]  /*7800*/  FMNMX.FTZ R4, R44, R4, !PT ;  /* 0x000000042c047209 */ /* 0x000fc40007810000 */
[----:B------:R-:W-:Y:S02]  /*7810*/  FMNMX.FTZ R3, R65, R3, !PT ;  /* 0x0000000341037209 */ /* 0x000fe40007810000 */
[----:B------:R-:W-:Y:S02]  /*7820*/  ISETP.GE.AND P6, PT, R2, R23, PT ;  /* 0x000000170200720c */ /* 0x000fe40003fc6270 */
[----:B------:R-:W-:Y:S02]  /*7830*/  FMNMX.FTZ R4, R34, R4, !PT ;  /* 0x0000000422047209 */ /* 0x000fe40007810000 */
[----:B------:R-:W-:Y:S02]  /*7840*/  FMNMX.FTZ R3, R62, R3, !PT ;  /* 0x000000033e037209 */ /* 0x000fe40007810000 */
[----:B------:R-:W-:Y:S02]  /*7850*/  FSEL R214, R28, -INF , !P6 ;  /* 0xff8000001cd67808 */ /* 0x000fe40007000000 */
[----:B------:R-:W-:-:S02]  /*7860*/  FMNMX.FTZ R4, R59, R4, !PT ;  /* 0x000000043b047209 */ /* 0x000fc40007810000 */
[----:B------:R-:W-:Y:S02]  /*7870*/  FSEL R225, R225, -INF , !P0 ;  /* 0xff800000e1e17808 */ /* 0x000fe40004000000 */
[----:B------:R-:W-:Y:S02]  /*7880*/  ISETP.GE.AND P6, PT, R0, R24, PT ;  /* 0x000000180000720c */ /* 0x000fe40003fc6270 */
[----:B------:R-:W-:Y:S02]  /*7890*/  ISETP.NE.AND P0, PT, R208, 0x2, PT ;  /* 0x00000002d000780c */ /* 0x000fe40003f05270 */
[----:B------:R-:W-:Y:S02]  /*78a0*/  FMNMX.FTZ R3, R45, R3, !PT ;  /* 0x000000032d037209 */ /* 0x000fe40007810000 */
        /* <DEDUP_REMOVED lines=9> */
[----:B------:R-:W-:Y:S02]  /*7940*/  FSEL R221, R221, -INF , !P5 ;  /* 0xff800000dddd7808 */ /* 0x000fe40006800000 */
[----:B------:R-:W-:Y:S02]  /*7950*/  ISETP.GE.AND P5, PT, R0, R25, PT ;  /* 0x000000190000720c */ /* 0x000fe40003fa6270 */
[----:B------:R-:W-:Y:S02]  /*7960*/  FMNMX.FTZ R15, R252, R2, !PT ;  /* 0x00000002fc0f7209 */ /* 0x000fe40007810000 */
[----:B------:R-:W-:Y:S01]  /*7970*/  FMNMX.FTZ R7, R216, R3, !PT ;  /* 0x00000003d8077209 */ /* 0x000fe20007810000 */
[----:B-1----:R-:W-:Y:S08]  /*7980*/  @!P0 BRA `(.L_x_3) ;  /* 0x0000000000788947 */ /* 0x002ff00003800000 */
[----:B------:R-:W2:Y:S04]  /*7990*/  LDL.64 R50, [R1+0x28] ;  /* 0x0000280001327983 */ /* 0x000ea80000100a00 */
[----:B------:R-:W3:Y:S01]  /*79a0*/  LDL.64 R210, [R1+0x20] ;  /* 0x0000200001d27983 */ /* 0x000ee20000100a00 */
[----:B------:R-:W-:-:S05]  /*79b0*/  VIADD R2, R208, 0xfffffffd ;  /* 0xfffffffdd0027836 */ /* 0x000fca0000000000 */
[----:B------:R-:W-:-:S05]  /*79c0*/  SHF.R.S32.HI R3, RZ, 0x1f, R2 ;  /* 0x0000001fff037819 */ /* 0x000fca0000011402 */
[----:B------:R-:W-:-:S04]  /*79d0*/  IMAD R3, R3, UR10, RZ ;  /* 0x0000000a03037c24 */ /* 0x000fc8000f8e02ff */
[C---:B------:R-:W-:Y:S02]  /*79e0*/  IMAD R4, R2.reuse, UR11, R3 ;  /* 0x0000000b02047c24 */ /* 0x040fe4000f8e0203 */
[----:B------:R-:W-:-:S04]  /*79f0*/  IMAD.WIDE.U32 R2, R2, UR10, RZ ;  /* 0x0000000a02027c25 */ /* 0x000fc8000f8e00ff */
[----:B------:R-:W-:Y:S01]  /*7a00*/  IMAD.IADD R4, R3, 0x1, R4 ;  /* 0x0000000103047824 */ /* 0x000fe200078e0204 */
[----:B--2---:R-:W-:-:S04]  /*7a10*/  LEA R3, P0, R2, R50, 0x6 ;  /* 0x0000003202037211 */ /* 0x004fc800078030ff */
[----:B---3--:R-:W-:Y:S02]  /*7a20*/  LEA.HI.X R4, R2, R211, R4, 0x6, P0 ;  /* 0x000000d302047211 */ /* 0x008fe400000f3404 */
[----:B------:R-:W-:-:S04]  /*7a30*/  LEA R2, P0, R3, UR8, 0x1 ;  /* 0x0000000803027c11 */ /* 0x000fc8000f8008ff */
[----:B------:R-:W-:-:S05]  /*7a40*/  LEA.HI.X R3, R3, UR9, R4, 0x1, P0 ;  /* 0x0000000903037c11 */ /* 0x000fca00080f0c04 */
[----:B------:R-:W-:Y:S01]  /*7a50*/  @!PT LDS RZ, [RZ] ;  /* 0x00000000fffff984 */ /* 0x000fe20000000800 */
[----:B------:R-:W-:Y:S01]  /*7a60*/  @!PT LDS RZ, [RZ] ;  /* 0x00000000fffff984 */ /* 0x000fe20000000800 */
[----:B------:R-:W-:Y:S01]  /*7a70*/  @!PT LDS RZ, [RZ] ;  /* 0x00000000fffff984 */ /* 0x000fe20000000800 */
[----:B------:R-:W-:Y:S04]  /*7a80*/  LDGSTS.E.BYPASS.LTC128B.128 [R247+0x8000], desc[UR20][R2.64] ;  /* 0x0800000002f77fae */ /* 0x000fe8000b901d54 */
[----:B------:R1:W-:Y:S02]  /*7a90*/  LDGSTS.E.BYPASS.LTC128B.128 [R247+0xa000], desc[UR20][R2.64+0x80] ;  /* 0x0a00008002f77fae */ /* 0x0003e4000b901d54 */
[----:B-1----:R-:W-:-:S04]  /*7aa0*/  IADD3 R2, P0, R2, UR23, RZ ;  /* 0x0000001702027c10 */ /* 0x002fc8000ff1e0ff */
[----:B------:R-:W-:-:S05]  /*7ab0*/  IADD3.X R3, R3, UR22, RZ, P0, !PT ;  /* 0x0000001603037c10 */ /* 0x000fca00087fe4ff */
[----:B------:R-:W-:Y:S04]  /*7ac0*/  LDGSTS.E.BYPASS.LTC128B.128 [R247+0x8800], desc[UR20][R2.64] ;  /* 0x0880000002f77fae */ /* 0x000fe8000b901d54 */
[----:B------:R1:W-:Y:S02]  /*7ad0*/  LDGSTS.E.BYPASS.LTC128B.128 [R247+0xa800], desc[UR20][R2.64+0x80] ;  /* 0x0a80008002f77fae */ /* 0x0003e4000b901d54 */
[----:B-1----:R-:W-:-:S04]  /*7ae0*/  IADD3 R2, P0, R2, UR23, RZ ;  /* 0x0000001702027c10 */ /* 0x002fc8000ff1e0ff */
[----:B------:R-:W-:Y:S02]  /*7af0*/  IADD3.X R3, R3, UR22, RZ, P0, !PT ;  /* 0x0000001603037c10 */ /* 0x000fe400087fe4ff */
[----:B------:R-:W-:-:S03]  /*7b00*/  IADD3 R4, P0, R2, UR23, RZ ;  /* 0x0000001702047c10 */ /* 0x000fc6000ff1e0ff */
[----:B------:R1:W-:Y:S01]  /*7b10*/  LDGSTS.E.BYPASS.LTC128B.128 [R247+0x9000], desc[UR20][R2.64] ;  /* 0x0900000002f77fae */ /* 0x0003e2000b901d54 */
[----:B------:R-:W-:-:S03]  /*7b20*/  IADD3.X R5, R3, UR22, RZ, P0, !PT ;  /* 0x0000001603057c10 */ /* 0x000fc600087fe4ff */
[----:B------:R1:W-:Y:S04]  /*7b30*/  LDGSTS.E.BYPASS.LTC128B.128 [R247+0xb000], desc[UR20][R2.64+0x80] ;  /* 0x0b00008002f77fae */ /* 0x0003e8000b901d54 */
[----:B------:R1:W-:Y:S04]  /*7b40*/  LDGSTS.E.BYPASS.LTC128B.128 [R247+0x9800], desc[UR20][R4.64] ;  /* 0x0980000004f77fae */ /* 0x0003e8000b901d54 */
[----:B------:R1:W-:Y:S04]  /*7b50*/  LDGSTS.E.BYPASS.LTC128B.128 [R247+0xb800], desc[UR20][R4.64+0x80] ;  /* 0x0b80008004f77fae */ /* 0x0003e8000b901d54 */
[----:B------:R-:W0:Y:S02]  /*7b60*/  LDGDEPBAR ;  /* 0x00000000000079af */ /* 0x000e240000000000 */
.L_x_3:
[----:B------:R-:W-:Y:S01]  /*7b70*/  STL [R1+0x6c], R240 ;  /* 0x00006cf001007387 */ /* 0x000fe20000100800 */
[----:B------:R-:W-:-:S03]  /*7b80*/  MOV R24, R20 ;  /* 0x0000001400187202 */ /* 0x000fc60000000f00 */
[----:B------:R-:W-:Y:S04]  /*7b90*/  STL [R1+0x68], R239 ;  /* 0x000068ef01007387 */ /* 0x000fe80000100800 */
[----:B------:R2:W-:Y:S04]  /*7ba0*/  STL [R1+0x64], R238 ;  /* 0x000064ee01007387 */ /* 0x0005e80000100800 */
[----:B--2---:R-:W2:Y:S01]  /*7bb0*/  LDL.LU R238, [R1] ;  /* 0x0000000001ee7983 */ /* 0x004ea20000300800 */
[----:B-1----:R-:W-:Y:S02]  /*7bc0*/  FMNMX.FTZ R3, R215, R7, !PT ;  /* 0x00000007d7037209 */ /* 0x002fe40007810000 */
[----:B------:R-:W-:Y:S01]  /*7bd0*/  ISETP.GE.AND P0, PT, R0, R26, PT ;  /* 0x0000001a0000720c */ /* 0x000fe20003f06270 */
[----:B------:R-:W-:Y:S01]  /*7be0*/  STL [R1+0x60], R237 ;  /* 0x000060ed01007387 */ /* 0x000fe20000100800 */
[----:B------:R-:W-:-:S02]  /*7bf0*/  FMNMX.FTZ R2, R213, R15, !PT ;  /* 0x0000000fd5027209 */ /* 0x000fc40007810000 */
[----:B------:R-:W-:Y:S01]  /*7c00*/  FMNMX.FTZ R0, R162, R13, !PT ;  /* 0x0000000da2007209 */ /* 0x000fe20007810000 */
[----:B------:R-:W-:Y:S01]  /*7c10*/  STL [R1+0x5c], R236 ;  /* 0x00005cec01007387 */ /* 0x000fe20000100800 */
[----:B------:R-:W-:Y:S02]  /*7c20*/  FMNMX.FTZ R4, R214, R3, !PT ;  /* 0x00000003d6047209 */ /* 0x000fe40007810000 */
[----:B------:R-:W-:Y:S01]  /*7c30*/  FMNMX.FTZ R3, R206, R2, !PT ;  /* 0x00000002ce037209 */ /* 0x000fe20007810000 */
[----:B------:R-:W-:Y:S01]  /*7c40*/  STL [R1+0x58], R235 ;  /* 0x000058eb01007387 */ /* 0x000fe20000100800 */
[----:B------:R-:W-:Y:S02]  /*7c50*/  FMNMX.FTZ R2, R19, R0, !PT ;  /* 0x0000000013027209 */ /* 0x000fe40007810000 */
[----:B------:R-:W-:Y:S01]  /*7c60*/  FMNMX.FTZ R0, R207, R4, !PT ;  /* 0x00000004cf007209 */ /* 0x000fe20007810000 */
[----:B------:R-:W-:Y:S01]  /*7c70*/  STL [R1+0x54], R234 ;  /* 0x000054ea01007387 */ /* 0x000fe20000100800 */
[----:B------:R-:W-:-:S02]  /*7c80*/  FMNMX.FTZ R2, R18, R2, !PT ;  /* 0x0000000212027209 */ /* 0x000fc40007810000 */
[----:B------:R-:W-:Y:S01]  /*7c90*/  FMNMX.FTZ R3, R217, R3, !PT ;  /* 0x00000003d9037209 */ /* 0x000fe20007810000 */
[----:B------:R-:W1:Y:S01]  /*7ca0*/  SHFL.BFLY PT, R5, R0, 0x2, 0x1f ;  /* 0x0c401f0000057f89 */ /* 0x000e6200000e0000 */
        /* <DEDUP_REMOVED lines=8> */
[----:B------:R-:W-:Y:S01]  /*7d30*/  STL [R1+0x48], R231 ;  /* 0x000048e701007387 */ /* 0x000fe20000100800 */
[----:B------:R-:W-:Y:S02]  /*7d40*/  FMNMX.FTZ R4, R56, R4, !PT ;  /* 0x0000000438047209 */ /* 0x000fe40007810000 */
[----:B------:R-:W-:Y:S02]  /*7d50*/  FMNMX.FTZ R2, R32, R2, !PT ;  /* 0x0000000220027209 */ /* 0x000fe40007810000 */
[----:B------:R-:W-:Y:S02]  /*7d60*/  FMNMX.FTZ R4, R46, R4, !PT ;  /* 0x000000042e047209 */ /* 0x000fe40007810000 */
[----:B------:R-:W-:Y:S02]  /*7d70*/  FMNMX.FTZ R2, R33, R2, !PT ;  /* 0x0000000221027209 */ /* 0x000fe40007810000 */
[----:B------:R-:W-:-:S02]  /*7d80*/  FMNMX.FTZ R4, R24, R4, !PT ;  /* 0x0000000418047209 */ /* 0x000fc40007810000 */
[----:B------:R-:W-:Y:S02]  /*7d90*/  FMNMX.FTZ R2, R204, R2, !PT ;  /* 0x00000002cc027209 */ /* 0x000fe40007810000 */
[----:B-1----:R-:W-:Y:S02]  /*7da0*/  FMNMX.FTZ R0, R0, R5, !PT ;  /* 0x0000000500007209 */ /* 0x002fe40007810000 */
[----:B------:R-:W-:Y:S02]  /*7db0*/  FMNMX.FTZ R4, R49, R4, !PT ;  /* 0x0000000431047209 */ /* 0x000fe40007810000 */
[----:B------:R-:W-:Y:S01]  /*7dc0*/  FMNMX.FTZ R2, R67, R2, !PT ;  /* 0x0000000243027209 */ /* 0x000fe20007810000 */
[----:B------:R-:W1:Y:S01]  /*7dd0*/  SHFL.BFLY PT, R5, R0, 0x1, 0x1f ;  /* 0x0c201f0000057f89 */ /* 0x000e6200000e0000 */
[----:B------:R-:W-:Y:S02]  /*7de0*/  FMNMX.FTZ R4, R220, R4, !PT ;  /* 0x00000004dc047209 */ /* 0x000fe40007810000 */
[----:B------:R-:W-:-:S02]  /*7df0*/  FMNMX.FTZ R3, R222, R3, !PT ;  /* 0x00000003de037209 */ /* 0x000fc40007810000 */
[----:B------:R-:W-:Y:S02]  /*7e00*/  FMNMX.FTZ R4, R221, R4, !PT ;  /* 0x00000004dd047209 */ /* 0x000fe40007810000 */
[----:B------:R-:W-:Y:S02]  /*7e10*/  FMNMX.FTZ R2, R63, R2, !PT ;  /* 0x000000023f027209 */ /* 0x000fe40007810000 */
[----:B------:R-:W-:Y:S02]  /*7e20*/  FMNMX.FTZ R4, R224, R4, !PT ;  /* 0x00000004e0047209 */ /* 0x000fe40007810000 */
[----:B------:R-:W-:Y:S02]  /*7e30*/  FSEL R248, R248, -INF , !P6 ;  /* 0xff800000f8f87808 */ /* 0x000fe40007000000 */
[----:B------:R-:W-:Y:S02]  /*7e40*/  FMNMX.FTZ R4, R225, R4, !PT ;  /* 0x00000004e1047209 */ /* 0x000fe40007810000 */
[----:B------:R-:W-:-:S02]  /*7e50*/  FMNMX.FTZ R3, R218, R3, !PT ;  /* 0x00000003da037209 */ /* 0x000fc40007810000 */
[----:B------:R-:W-:Y:S02]  /*7e60*/  FMNMX.FTZ R2, R58, R2, !PT ;  /* 0x000000023a027209 */ /* 0x000fe40007810000 */
[----:B------:R-:W-:Y:S01]  /*7e70*/  FSEL R249, R249, -INF , !P5 ;  /* 0xff800000f9f97808 */ /* 0x000fe20006800000 */
[----:B------:R-:W3:Y:S01]  /*7e80*/  SHFL.BFLY PT, R7, R3, 0x2, 0x1f ;  /* 0x0c401f0003077f89 */ /* 0x000ee200000e0000 */
[----:B------:R-:W-:Y:S02]  /*7e90*/  FMNMX.FTZ R4, R248, R4, !PT ;  /* 0x00000004f8047209 */ /* 0x000fe40007810000 */
[----:B------:R-:W-:Y:S02]  /*7ea0*/  FMNMX.FTZ R2, R52, R2, !PT ;  /* 0x0000000234027209 */ /* 0x000fe40007810000 */
[----:B------:R-:W-:Y:S02]  /*7eb0*/  FMNMX.FTZ R15, R249, R4, !PT ;  /* 0x00000004f90f7209 */ /* 0x000fe40007810000 */
[----:B------:R-:W-:-:S02]  /*7ec0*/  FMNMX.FTZ R2, R53, R2, !PT ;  /* 0x0000000235027209 */ /* 0x000fc40007810000 */
[----:B-1----:R-:W-:Y:S02]  /*7ed0*/  FMNMX.FTZ R166, R0, R5, !PT ;  /* 0x0000000500a67209 */ /* 0x002fe40007810000 */
[----:B------:R-:W-:Y:S01]  /*7ee0*/  FSEL R223, R223, -INF , !P4 ;  /* 0xff800000dfdf7808 */ /* 0x000fe20006000000 */
[----:B------:R-:W1:Y:S01]  /*7ef0*/  SHFL.BFLY PT, R5, R15, 0x2, 0x1f ;  /* 0x0c401f000f057f89 */ /* 0x000e6200000e0000 */
[----:B------:R-:W-:Y:S02]  /*7f00*/  FSEL R226, R226, -INF , !P3 ;  /* 0xff800000e2e27808 */ /* 0x000fe40005800000 */
[----:B------:R-:W-:Y:S02]  /*7f10*/  FSEL R227, R227, -INF , !P2 ;  /* 0xff800000e3e37808 */ /* 0x000fe40005000000 */
[----:B------:R-:W-:Y:S02]  /*7f20*/  FSEL R250, R250, -INF , !P1 ;  /* 0xff800000fafa7808 */ /* 0x000fe40004800000 */
[----:B------:R-:W-:-:S02]  /*7f30*/  FSEL R251, R251, -INF , !P0 ;  /* 0xff800000fbfb7808 */ /* 0x000fc40004000000 */
[----:B------:R-:W-:Y:S02]  /*7f40*/  FSETP.NEU.FTZ.AND P1, PT, R166, -INF , PT ;  /* 0xff800000a600780b */ /* 0x000fe40003f3d000 */
[----:B---3--:R-:W-:-:S05]  /*7f50*/  FMNMX.FTZ R3, R3, R7, !PT ;  /* 0x0000000703037209 */ /* 0x008fca0007810000 */
[----:B------:R-:W3:Y:S01]  /*7f60*/  SHFL.BFLY PT, R7, R3, 0x1, 0x1f ;  /* 0x0c201f0003077f89 */ /* 0x000ee200000e0000 */
[----:B-1----:R-:W-:Y:S02]  /*7f70*/  FMNMX.FTZ R15, R15, R5, !PT ;  /* 0x000000050f0f7209 */ /* 0x002fe40007810000 */
[----:B---3--:R-:W-:-:S04]  /*7f80*/  FMNMX.FTZ R165, R3, R7, !PT ;  /* 0x0000000703a57209 */ /* 0x008fc80007810000 */
[----:B------:R-:W-:Y:S02]  /*7f90*/  FSETP.NEU.FTZ.AND P3, PT, R165, -INF , PT ;  /* 0xff800000a500780b */ /* 0x000fe40003f7d000 */
[----:B--2---:R-:W-:-:S04]  /*7fa0*/  FMNMX.FTZ R2, R238, R2, !PT ;  /* 0x00000002ee027209 */ /* 0x004fc80007810000 */
[----:B------:R-:W-:Y:S01]  /*7fb0*/  FMNMX.FTZ R0, R223, R2, !PT ;  /* 0x00000002df007209 */ /* 0x000fe20007810000 */
[----:B------:R-:W-:-:S03]  /*7fc0*/  FMUL.FTZ R2, R166, UR4 ;  /* 0x00000004a6027c20 */ /* 0x000fc60008410000 */
[----:B------:R-:W-:Y:S02]  /*7fd0*/  FMNMX.FTZ R0, R226, R0, !PT ;  /* 0x00000000e2007209 */ /* 0x000fe40007810000 */
[----:B------:R-:W-:Y:S02]  /*7fe0*/  FSEL R2, R2, RZ, P1 ;  /* 0x000000ff02027208 */ /* 0x000fe40000800000 */
[----:B------:R-:W-:-:S03]  /*7ff0*/  FMNMX.FTZ R0, R227, R0, !PT ;  /* 0x00000000e3007209 */ /* 0x000fc60007810000 */
[--C-:B------:R-:W-:Y:S01]  /*8000*/  FFMA.FTZ R4, R6, UR4, -R2.reuse ;  /* 0x0000000406047c23 */ /* 0x100fe20008010802 */
[----:B------:R-:W-:Y:S01]  /*8010*/  FMNMX.FTZ R0, R250, R0, !PT ;  /* 0x00000000fa007209 */ /* 0x000fe20007810000 */
[----:B------:R-:W1:Y:S01]  /*8020*/  SHFL.BFLY PT, R6, R15, 0x1, 0x1f ;  /* 0x0c201f000f067f89 */ /* 0x000e6200000e0000 */
[----:B------:R-:W-:Y:S01]  /*8030*/  FFMA.FTZ R3, R10, UR4, -R2 ;  /* 0x000000040a037c23 */ /* 0x000fe20008010802 */
[----:B------:R2:W-:Y:S01]  /*8040*/  MUFU.EX2 R57, R4 ;  /* 0x0000000400397308 */ /* 0x0005e20000000800 */
[----:B------:R-:W-:-:S05]  /*8050*/  FMNMX.FTZ R0, R251, R0, !PT ;  /* 0x00000000fb007209 */ /* 0x000fca0007810000 */
[----:B------:R-:W3:Y:S02]  /*8060*/  SHFL.BFLY PT, R5, R0, 0x2, 0x1f ;  /* 0x0c401f0000057f89 */ /* 0x000ee400000e0000 */
[----:B------:R4:W-:Y:S01]  /*8070*/  MUFU.EX2 R236, R3 ;  /* 0x0000000300ec7308 */ /* 0x0009e20000000800 */
[----:B--2---:R-:W-:-:S07]  /*8080*/  FFMA.FTZ R4, R8, UR4, -R2 ;  /* 0x0000000408047c23 */ /* 0x004fce0008010802 */
[----:B------:R2:W-:Y:S01]  /*8090*/  MUFU.EX2 R21, R4 ;  /* 0x0000000400157308 */ /* 0x0005e20000000800 */
[----:B-1----:R-:W-:Y:S01]  /*80a0*/  FMNMX.FTZ R161, R15, R6, !PT ;  /* 0x000000060fa17209 */ /* 0x002fe20007810000 */
[----:B----4-:R-:W-:-:S03]  /*80b0*/  FMUL.FTZ R3, R165, UR4 ;  /* 0x00000004a5037c20 */ /* 0x010fc60008410000 */
[C---:B------:R-:W-:Y:S01]  /*80c0*/  FSETP.NEU.FTZ.AND P2, PT, R161.reuse, -INF , PT ;  /* 0xff800000a100780b */ /* 0x040fe20003f5d000 */
[----:B------:R-:W-:Y:S01]  /*80d0*/  FMUL.FTZ R20, R161, UR4 ;  /* 0x00000004a1147c20 */ /* 0x000fe20008410000 */
[----:B---3--:R-:W-:Y:S02]  /*80e0*/  FMNMX.FTZ R0, R0, R5, !PT ;  /* 0x0000000500007209 */ /* 0x008fe40007810000 */
[----:B------:R-:W-:Y:S02]  /*80f0*/  FSEL R3, R3, RZ, P3 ;  /* 0x000000ff03037208 */ /* 0x000fe40001800000 */
[----:B------:R-:W-:Y:S01]  /*8100*/  FSEL R20, R20, RZ, P2 ;  /* 0x000000ff14147208 */ /* 0x000fe20001000000 */
[----:B------:R-:W1:Y:S01]  /*8110*/  SHFL.BFLY PT, R5, R0, 0x1, 0x1f ;  /* 0x0c201f0000057f89 */ /* 0x000e6200000e0000 */
[----:B--2---:R-:W-:-:S04]  /*8120*/  FFMA.FTZ R4, R9, UR4, -R2 ;  /* 0x0000000409047c23 */ /* 0x004fc80008010802 */
[----:B------:R2:W3:Y:S02]  /*8130*/  MUFU.EX2 R233, R4 ;  /* 0x0000000400e97308 */ /* 0x0004e40000000800 */
[----:B--2---:R-:W-:Y:S01]  /*8140*/  FFMA.FTZ R4, R11, UR4, -R3 ;  /* 0x000000040b047c23 */ /* 0x004fe20008010803 */
[----:B-1----:R-:W-:Y:S01]  /*8150*/  FMNMX.FTZ R47, R0, R5, !PT ;  /* 0x00000005002f7209 */ /* 0x002fe20007810000 */
[----:B------:R-:W-:Y:S01]  /*8160*/  FFMA.FTZ R0, R19, UR4, -R20 ;  /* 0x0000000413007c23 */ /* 0x000fe20008010814 */
[----:B---3--:R-:W-:-:S03]  /*8170*/  F2FP.BF16.F32.PACK_AB R10, R233, R236 ;  /* 0x000000ece90a723e */ /* 0x008fc600000010ff */
[----:B------:R1:W-:Y:S01]  /*8180*/  MUFU.EX2 R15, R4 ;  /* 0x00000004000f7308 */ /* 0x0003e20000000800 */
[----:B------:R-:W-:-:S07]  /*8190*/  FSETP.NEU.FTZ.AND P0, PT, R47, -INF , PT ;  /* 0xff8000002f00780b */ /* 0x000fce0003f1d000 */
[----:B------:R2:W-:Y:S01]  /*81a0*/  MUFU.EX2 R6, R0 ;  /* 0x0000000000067308 */ /* 0x0005e20000000800 */
[----:B-1----:R-:W-:-:S07]  /*81b0*/  FFMA.FTZ R4, R12, UR4, -R3 ;  /* 0x000000040c047c23 */ /* 0x002fce0008010803 */
[----:B------:R1:W-:Y:S01]  /*81c0*/  MUFU.EX2 R23, R4 ;  /* 0x0000000400177308 */ /* 0x0003e20000000800 */
[----:B--2---:R-:W-:-:S07]  /*81d0*/  FFMA.FTZ R0, R18, UR4, -R20 ;  /* 0x0000000412007c23 */ /* 0x004fce0008010814 */
[----:B------:R2:W-:Y:S01]  /*81e0*/  MUFU.EX2 R234, R0 ;  /* 0x0000000000ea7308 */ /* 0x0005e20000000800 */
[----:B-1----:R-:W-:Y:S01]  /*81f0*/  FFMA.FTZ R4, R14, UR4, -R3 ;  /* 0x000000040e047c23 */ /* 0x002fe20008010803 */
[----:B------:R-:W-:-:S06]  /*8200*/  MOV R14, R49 ;  /* 0x00000031000e7202 */ /* 0x000fcc0000000f00 */
[----:B------:R1:W-:Y:S01]  /*8210*/  MUFU.EX2 R235, R4 ;  /* 0x0000000400eb7308 */ /* 0x0003e20000000800 */
[----:B--2---:R-:W-:-:S07]  /*8220*/  FFMA.FTZ R0, R22, UR4, -R20 ;  /* 0x0000000416007c23 */ /* 0x004fce0008010814 */
[----:B------:R-:W-:Y:S01]  /*8230*/  MUFU.EX2 R231, R0 ;  /* 0x0000000000e77308 */ /* 0x000fe20000000800 */
[----:B-1----:R-:W-:-:S07]  /*8240*/  FFMA.FTZ R4, R16, UR4, -R3 ;  /* 0x0000000410047c23 */ /* 0x002fce0008010803 */
[----:B------:R1:W2:Y:S02]  /*8250*/  MUFU.EX2 R232, R4 ;  /* 0x0000000400e87308 */ /* 0x0002a40000000800 */
[----:B-1----:R-:W-:Y:S01]  /*8260*/  FFMA.FTZ R4, R13, UR4, -R20 ;  /* 0x000000040d047c23 */ /* 0x002fe20008010814 */
[----:B------:R-:W-:Y:S01]  /*8270*/  MOV R13, R21 ;  /* 0x00000015000d7202 */ /* 0x000fe20000000f00 */
[----:B------:R-:W-:Y:S01]  /*8280*/  FMUL.FTZ R21, R47, UR4 ;  /* 0x000000042f157c20 */ /* 0x000fe20008410000 */
[----:B--2---:R-:W-:-:S03]  /*8290*/  F2FP.BF16.F32.PACK_AB R11, R232, R235 ;  /* 0x000000ebe80b723e */ /* 0x004fc600000010ff */
[----:B------:R1:W-:Y:S01]  /*82a0*/  MUFU.EX2 R240, R4 ;  /* 0x0000000400f07308 */ /* 0x0003e20000000800 */
[----:B------:R-:W-:Y:S02]  /*82b0*/  F2FP.BF16.F32.PACK_AB R8, R13, R57 ;  /* 0x000000390d08723e */ /* 0x000fe400000010ff */
[----:B------:R-:W-:-:S05]  /*82c0*/  FSEL R21, R21, RZ, P0 ;  /* 0x000000ff15157208 */ /* 0x000fca0000000000 */
[----:B------:R-:W-:Y:S02]  /*82d0*/  FFMA.FTZ R0, R17, UR4, -R21 ;  /* 0x0000000411007c23 */ /* 0x000fe40008010815 */
[----:B------:R-:W2:Y:S02]  /*82e0*/  LDSM.16.MT88.4 R16, [R167+0xc000] ;  /* 0x00c00000a710783b */ /* 0x000ea40000004200 */
[----:B------:R3:W-:Y:S01]  /*82f0*/  MUFU.EX2 R239, R0 ;  /* 0x0000000000ef7308 */ /* 0x0007e20000000800 */
[----:B-1----:R-:W-:-:S05]  /*8300*/  FSEL R4, R166, RZ, P1 ;  /* 0x000000ffa6047208 */ /* 0x002fca0000800000 */
[----:B------:R-:W-:-:S04]  /*8310*/  FADD.FTZ R4, R164, -R4 ;  /* 0x80000004a4047221 */ /* 0x000fc80000010000 */
[----:B------:R-:W-:Y:S01]  /*8320*/  FMUL.FTZ R12, R4, UR4 ;  /* 0x00000004040c7c20 */ /* 0x000fe20008410000 */
[----:B---3--:R-:W-:-:S05]  /*8330*/  FFMA.FTZ R0, R27, UR4, -R21 ;  /* 0x000000041b007c23 */ /* 0x008fca0008010815 */
[----:B------:R-:W1:Y:S08]  /*8340*/  MUFU.EX2 R12, R12 ;  /* 0x0000000c000c7308 */ /* 0x000e700000000800 */
[----:B------:R3:W-:Y:S01]  /*8350*/  MUFU.EX2 R237, R0 ;  /* 0x0000000000ed7308 */ /* 0x0007e20000000800 */
[-C--:B-1----:R-:W-:Y:S01]  /*8360*/  FMUL.FTZ R172, R172, R12.reuse ;  /* 0x0000000cacac7220 */ /* 0x082fe20000410000 */
[-C--:B------:R-:W-:Y:S01]  /*8370*/  FMUL.FTZ R173, R173, R12.reuse ;  /* 0x0000000cadad7220 */ /* 0x080fe20000410000 */
[-C--:B------:R-:W-:Y:S01]  /*8380*/  FMUL.FTZ R176, R176, R12.reuse ;  /* 0x0000000cb0b07220 */ /* 0x080fe20000410000 */
[-C--:B------:R-:W-:Y:S01]  /*8390*/  FMUL.FTZ R177, R177, R12.reuse ;  /* 0x0000000cb1b17220 */ /* 0x080fe20000410000 */
[-C--:B------:R-:W-:Y:S01]  /*83a0*/  FMUL.FTZ R68, R68, R12.reuse ;  /* 0x0000000c44447220 */ /* 0x080fe20000410000 */
[----:B------:R-:W-:Y:S01]  /*83b0*/  FMUL.FTZ R69, R69, R12 ;  /* 0x0000000c45457220 */ /* 0x000fe20000410000 */
[----:B---3--:R-:W-:Y:S01]  /*83c0*/  FFMA.FTZ R0, R32, UR4, -R21 ;  /* 0x0000000420007c23 */ /* 0x008fe20008010815 */
[----:B------:R-:W-:-:S03]  /*83d0*/  MOV R32, R23 ;  /* 0x0000001700207202 */ /* 0x000fc60000000f00 */
[----:B------:R1:W-:Y:S01]  /*83e0*/  MUFU.EX2 R164, R0 ;  /* 0x0000000000a47308 */ /* 0x0003e20000000800 */
[----:B------:R-:W-:Y:S02]  /*83f0*/  F2FP.BF16.F32.PACK_AB R9, R32, R15 ;  /* 0x0000000f2009723e */ /* 0x000fe400000010ff */
[----:B-1----:R-:W-:-:S05]  /*8400*/  FSEL R0, R165, RZ, P3 ;  /* 0x000000ffa5007208 */ /* 0x002fca0001800000 */
[----:B------:R-:W-:Y:S01]  /*8410*/  FADD.FTZ R4, R163, -R0 ;  /* 0x80000000a3047221 */ /* 0x000fe20000010000 */
[----:B------:R-:W-:Y:S02]  /*8420*/  FSEL R0, R161, RZ, P2 ;  /* 0x000000ffa1007208 */ /* 0x000fe40001000000 */
[----:B------:R-:W-:Y:S01]  /*8430*/  MOV R163, R6 ;  /* 0x0000000600a37202 */ /* 0x000fe20000000f00 */
[----:B------:R-:W-:Y:S01]  /*8440*/  FMUL.FTZ R4, R4, UR4 ;  /* 0x0000000404047c20 */ /* 0x000fe20008410000 */
[----:B------:R-:W-:Y:S01]  /*8450*/  F2FP.BF16.F32.PACK_AB R6, R231, R234 ;  /* 0x000000eae706723e */ /* 0x000fe200000010ff */
[----:B------:R-:W-:Y:S01]  /*8460*/  FADD.FTZ R5, R162, -R0 ;  /* 0x80000000a2057221 */ /* 0x000fe20000010000 */
[-C--:B------:R-:W-:Y:S01]  /*8470*/  FMUL.FTZ R80, R80, R12.reuse ;  /* 0x0000000c50507220 */ /* 0x080fe20000410000 */
[----:B------:R1:W3:Y:S01]  /*8480*/  MUFU.EX2 R0, R4 ;  /* 0x0000000400007308 */ /* 0x0002e20000000800 */
[----:B------:R-:W-:Y:S01]  /*8490*/  FMUL.FTZ R81, R81, R12 ;  /* 0x0000000c51517220 */ /* 0x000fe20000410000 */
[----:B------:R-:W-:Y:S01]  /*84a0*/  FMUL.FTZ R5, R5, UR4 ;  /* 0x0000000405057c20 */ /* 0x000fe20008410000 */
[----:B------:R-:W-:-:S05]  /*84b0*/  MOV R162, R208 ;  /* 0x000000d000a27202 */ /* 0x000fca0000000f00 */
[----:B------:R-:W4:Y:S01]  /*84c0*/  MUFU.EX2 R22, R5 ;  /* 0x0000000500167308 */ /* 0x000f220000000800 */
[----:B-1----:R-:W-:Y:S01]  /*84d0*/  FSEL R4, R47, RZ, P0 ;  /* 0x000000ff2f047208 */ /* 0x002fe20000000000 */
[-C--:B---3--:R-:W-:Y:S01]  /*84e0*/  FMUL.FTZ R174, R174, R0.reuse ;  /* 0x00000000aeae7220 */ /* 0x088fe20000410000 */
[-C--:B------:R-:W-:Y:S01]  /*84f0*/  FMUL.FTZ R175, R175, R0.reuse ;  /* 0x00000000afaf7220 */ /* 0x080fe20000410000 */
[-C--:B------:R-:W-:Y:S01]  /*8500*/  FMUL.FTZ R178, R178, R0.reuse ;  /* 0x00000000b2b27220 */ /* 0x080fe20000410000 */
[-C--:B------:R-:W-:Y:S01]  /*8510*/  FMUL.FTZ R179, R179, R0.reuse ;  /* 0x00000000b3b37220 */ /* 0x080fe20000410000 */
[----:B------:R-:W-:Y:S01]  /*8520*/  FADD.FTZ R4, R160, -R4 ;  /* 0x80000004a0047221 */ /* 0x000fe20000010000 */
[-C--:B------:R-:W-:Y:S01]  /*8530*/  FMUL.FTZ R70, R70, R0.reuse ;  /* 0x0000000046467220 */ /* 0x080fe20000410000 */
[----:B------:R-:W-:Y:S01]  /*8540*/  FMUL.FTZ R71, R71, R0 ;  /* 0x0000000047477220 */ /* 0x000fe20000410000 */
[-C--:B----4-:R-:W-:Y:S01]  /*8550*/  FMUL.FTZ R168, R168, R22.reuse ;  /* 0x00000016a8a87220 */ /* 0x090fe20000410000 */
[----:B------:R-:W-:Y:S01]  /*8560*/  FMUL.FTZ R4, R4, UR4 ;  /* 0x0000000404047c20 */ /* 0x000fe20008410000 */
[-C--:B------:R-:W-:Y:S01]  /*8570*/  FMUL.FTZ R169, R169, R22.reuse ;  /* 0x00000016a9a97220 */ /* 0x080fe20000410000 */
[----:B------:R-:W-:Y:S01]  /*8580*/  F2FP.BF16.F32.PACK_AB R5, R237, R239 ;  /* 0x000000efed05723e */ /* 0x000fe200000010ff */
[-C--:B------:R-:W-:Y:S01]  /*8590*/  FMUL.FTZ R180, R180, R22.reuse ;  /* 0x00000016b4b47220 */ /* 0x080fe20000410000 */
[----:B------:R1:W3:Y:S01]  /*85a0*/  MUFU.EX2 R23, R4 ;  /* 0x0000000400177308 */ /* 0x0002e20000000800 */
[-C--:B------:R-:W-:Y:S01]  /*85b0*/  FMUL.FTZ R181, R181, R22.reuse ;  /* 0x00000016b5b57220 */ /* 0x080fe20000410000 */
[----:B--2---:R-:W-:Y:S01]  /*85c0*/  HMMA.16816.F32.BF16 R172, R8, R16, R172 ;  /* 0x0000001008ac723c */ /* 0x004fe200000418ac */
[-C--:B------:R-:W-:Y:S01]  /*85d0*/  FMUL.FTZ R72, R72, R22.reuse ;  /* 0x0000001648487220 */ /* 0x080fe20000410000 */
[----:B------:R-:W-:-:S04]  /*85e0*/  FMUL.FTZ R73, R73, R22 ;  /* 0x0000001649497220 */ /* 0x000fc80000410000 */
[----:B------:R-:W-:Y:S01]  /*85f0*/  HMMA.16816.F32.BF16 R48, R8, R18, R176 ;  /* 0x000000120830723c */ /* 0x000fe200000418b0 */
[----:B-1----:R-:W-:Y:S01]  /*8600*/  FFMA.FTZ R4, R33, UR4, -R21 ;  /* 0x0000000421047c23 */ /* 0x002fe20008010815 */
[-C--:B---3--:R-:W-:Y:S01]  /*8610*/  FMUL.FTZ R170, R170, R23.reuse ;  /* 0x00000017aaaa7220 */ /* 0x088fe20000410000 */
[-C--:B------:R-:W-:Y:S01]  /*8620*/  FMUL.FTZ R171, R171, R23.reuse ;  /* 0x00000017abab7220 */ /* 0x080fe20000410000 */
[-C--:B------:R-:W-:Y:S01]  /*8630*/  FMUL.FTZ R182, R182, R23.reuse ;  /* 0x00000017b6b67220 */ /* 0x080fe20000410000 */
[----:B------:R1:W2:Y:S01]  /*8640*/  MUFU.EX2 R160, R4 ;  /* 0x0000000400a07308 */ /* 0x0002a20000000800 */
[-C--:B------:R-:W-:Y:S01]  /*8650*/  FMUL.FTZ R183, R183, R23.reuse ;  /* 0x00000017b7b77220 */ /* 0x080fe20000410000 */
[-C--:B------:R-:W-:Y:S01]  /*8660*/  FMUL.FTZ R74, R74, R23.reuse ;  /* 0x000000174a4a7220 */ /* 0x080fe20000410000 */
[-C--:B------:R-:W-:Y:S01]  /*8670*/  FMUL.FTZ R75, R75, R23.reuse ;  /* 0x000000174b4b7220 */ /* 0x080fe20000410000 */
[----:B------:R-:W-:Y:S01]  /*8680*/  FMUL.FTZ R82, R82, R0 ;  /* 0x0000000052527220 */ /* 0x000fe20000410000 */
[-C--:B------:R-:W-:Y:S01]  /*8690*/  FMUL.FTZ R76, R76, R22.reuse ;  /* 0x000000164c4c7220 */ /* 0x080fe20000410000 */
[----:B------:R-:W-:Y:S01]  /*86a0*/  FMUL.FTZ R77, R77, R22 ;  /* 0x000000164d4d7220 */ /* 0x000fe20000410000 */
[-C--:B------:R-:W-:Y:S01]  /*86b0*/  FMUL.FTZ R78, R78, R23.reuse ;  /* 0x000000174e4e7220 */ /* 0x080fe20000410000 */
[----:B------:R-:W-:Y:S01]  /*86c0*/  FMUL.FTZ R79, R79, R23 ;  /* 0x000000174f4f7220 */ /* 0x000fe20000410000 */
[----:B------:R-:W-:Y:S01]  /*86d0*/  FMUL.FTZ R83, R83, R0 ;  /* 0x0000000053537220 */ /* 0x000fe20000410000 */
[-C--:B------:R-:W-:Y:S01]  /*86e0*/  FMUL.FTZ R84, R84, R12.reuse ;  /* 0x0000000c54547220 */ /* 0x080fe20000410000 */
[----:B------:R-:W-:Y:S01]  /*86f0*/  FMUL.FTZ R85, R85, R12 ;  /* 0x0000000c55557220 */ /* 0x000fe20000410000 */
[-C--:B------:R-:W-:Y:S01]  /*8700*/  FMUL.FTZ R86, R86, R0.reuse ;  /* 0x0000000056567220 */ /* 0x080fe20000410000 */
[----:B------:R-:W-:Y:S01]  /*8710*/  FMUL.FTZ R87, R87, R0 ;  /* 0x0000000057577220 */ /* 0x000fe20000410000 */
[----:B------:R-:W-:-:S02]  /*8720*/  MOV R33, R53 ;  /* 0x0000003500217202 */ /* 0x000fc40000000f00 */
[----:B-1----:R-:W-:Y:S02]  /*8730*/  F2FP.BF16.F32.PACK_AB R4, R163, R240 ;  /* 0x000000f0a304723e */ /* 0x002fe400000010ff */
[----:B--2---:R-:W-:-:S07]  /*8740*/  F2FP.BF16.F32.PACK_AB R7, R160, R164 ;  /* 0x000000a4a007723e */ /* 0x004fce00000010ff */
[C---:B------:R-:W-:Y:S06]  /*8750*/  HMMA.16816.F32.BF16 R168, R4.reuse, R16, R168 ;  /* 0x0000001004a8723c */ /* 0x040fec00000418a8 */
[C---:B------:R-:W-:Y:S01]  /*8760*/  HMMA.16816.F32.BF16 R180, R4.reuse, R18, R180 ;  /* 0x0000001204b4723c */ /* 0x040fe200000418b4 */
[----:B------:R-:W1:Y:S05]  /*8770*/  LDSM.16.MT88.4 R16, [R228+0xc000] ;  /* 0x00c00000e410783b */ /* 0x000e6a0000004200 */
[-C--:B-1----:R-:W-:Y:S01]  /*8780*/  HMMA.16816.F32.BF16 R176, R4, R16.reuse, R72 ;  /* 0x0000001004b0723c */ /* 0x082fe20000041848 */
[----:B------:R-:W2:Y:S05]  /*8790*/  LDL.LU R72, [R1+0x4] ;  /* 0x0000040001487983 */ /* 0x000eaa0000300800 */
[----:B------:R-:W-:Y:S01]  /*87a0*/  HMMA.16816.F32.BF16 R208, R8, R16, R68 ;  /* 0x0000001008d0723c */ /* 0x000fe20000041844 */
[----:B------:R-:W-:-:S02]  /*87b0*/  MOV R74, R54 ;  /* 0x00000036004a7202 */ /* 0x000fc40000000f00 */
[----:B------:R-:W-:Y:S01]  /*87c0*/  MOV R75, R52 ;  /* 0x00000034004b7202 */ /* 0x000fe20000000f00 */
[-C--:B------:R-:W-:Y:S01]  /*87d0*/  FMUL.FTZ R88, R88, R22.reuse ;  /* 0x0000001658587220 */ /* 0x080fe20000410000 */
[----:B------:R-:W-:Y:S01]  /*87e0*/  FMUL.FTZ R89, R89, R22 ;  /* 0x0000001659597220 */ /* 0x000fe20000410000 */
[-C--:B------:R-:W-:Y:S01]  /*87f0*/  HMMA.16816.F32.BF16 R40, R4, R18.reuse, R76 ;  /* 0x000000120428723c */ /* 0x080fe2000004184c */
[-C--:B------:R-:W-:Y:S01]  /*8800*/  FMUL.FTZ R90, R90, R23.reuse ;  /* 0x000000175a5a7220 */ /* 0x080fe20000410000 */
[-C--:B------:R-:W-:Y:S01]  /*8810*/  FMUL.FTZ R91, R91, R23.reuse ;  /* 0x000000175b5b7220 */ /* 0x080fe20000410000 */
[-C--:B------:R-:W-:Y:S01]  /*8820*/  FMUL.FTZ R96, R96, R12.reuse ;  /* 0x0000000c60607220 */ /* 0x080fe20000410000 */
[----:B------:R-:W-:Y:S01]  /*8830*/  FMUL.FTZ R97, R97, R12 ;  /* 0x0000000c61617220 */ /* 0x000fe20000410000 */
[----:B------:R-:W-:Y:S01]  /*8840*/  FMUL.FTZ R98, R98, R0 ;  /* 0x0000000062627220 */ /* 0x000fe20000410000 */
[C---:B------:R-:W-:Y:S01]  /*8850*/  HMMA.16816.F32.BF16 R36, R8.reuse, R18, R80 ;  /* 0x000000120824723c */ /* 0x040fe20000041850 */
[----:B------:R-:W1:Y:S01]  /*8860*/  LDSM.16.MT88.4 R16, [R230+0xc000] ;  /* 0x00c00000e610783b */ /* 0x000e620000004200 */
[-C--:B------:R-:W-:Y:S01]  /*8870*/  FMUL.FTZ R92, R92, R22.reuse ;  /* 0x000000165c5c7220 */ /* 0x080fe20000410000 */
[----:B------:R-:W-:Y:S01]  /*8880*/  FMUL.FTZ R93, R93, R22 ;  /* 0x000000165d5d7220 */ /* 0x000fe20000410000 */
[-C--:B------:R-:W-:Y:S01]  /*8890*/  FMUL.FTZ R94, R94, R23.reuse ;  /* 0x000000175e5e7220 */ /* 0x080fe20000410000 */
[-C--:B------:R-:W-:Y:S01]  /*88a0*/  FMUL.FTZ R95, R95, R23.reuse ;  /* 0x000000175f5f7220 */ /* 0x080fe20000410000 */
[----:B------:R-:W-:Y:S01]  /*88b0*/  FMUL.FTZ R99, R99, R0 ;  /* 0x0000000063637220 */ /* 0x000fe20000410000 */
[-C--:B------:R-:W-:Y:S01]  /*88c0*/  FMUL.FTZ R100, R100, R12.reuse ;  /* 0x0000000c64647220 */ /* 0x080fe20000410000 */
[----:B------:R-:W-:Y:S01]  /*88d0*/  FMUL.FTZ R101, R101, R12 ;  /* 0x0000000c65657220 */ /* 0x000fe20000410000 */
[-C--:B------:R-:W-:Y:S01]  /*88e0*/  FMUL.FTZ R102, R102, R0.reuse ;  /* 0x0000000066667220 */ /* 0x080fe20000410000 */
[----:B------:R-:W-:Y:S01]  /*88f0*/  FMUL.FTZ R103, R103, R0 ;  /* 0x0000000067677220 */ /* 0x000fe20000410000 */
[-C--:B------:R-:W-:Y:S01]  /*8900*/  FMUL.FTZ R104, R104, R22.reuse ;  /* 0x0000001668687220 */ /* 0x080fe20000410000 */
[----:B------:R-:W-:Y:S01]  /*8910*/  FMUL.FTZ R105, R105, R22 ;  /* 0x0000001669697220 */ /* 0x000fe20000410000 */
[-C--:B------:R-:W-:Y:S01]  /*8920*/  FMUL.FTZ R106, R106, R23.reuse ;  /* 0x000000176a6a7220 */ /* 0x080fe20000410000 */
[-C--:B------:R-:W-:Y:S01]  /*8930*/  FMUL.FTZ R107, R107, R23.reuse ;  /* 0x000000176b6b7220 */ /* 0x080fe20000410000 */
[-C--:B------:R-:W-:Y:S01]  /*8940*/  FMUL.FTZ R112, R112, R12.reuse ;  /* 0x0000000c70707220 */ /* 0x080fe20000410000 */
[----:B------:R-:W-:Y:S01]  /*8950*/  FMUL.FTZ R113, R113, R12 ;  /* 0x0000000c71717220 */ /* 0x000fe20000410000 */
[----:B------:R-:W-:Y:S01]  /*8960*/  FMUL.FTZ R114, R114, R0 ;  /* 0x0000000072727220 */ /* 0x000fe20000410000 */
        /* <DEDUP_REMOVED lines=23> */
[-C--:B-1----:R-:W-:Y:S01]  /*8ae0*/  HMMA.16816.F32.BF16 R52, R8, R16.reuse, R84 ;  /* 0x000000100834723c */ /* 0x082fe20000041854 */
[----:B------:R-:W3:Y:S01]  /*8af0*/  LDL.LU R87, [R1+0x8] ;  /* 0x0000080001577983 */ /* 0x000ee20000300800 */
[-C--:B------:R-:W-:Y:S01]  /*8b00*/  FMUL.FTZ R134, R134, R0.reuse ;  /* 0x0000000086867220 */ /* 0x080fe20000410000 */
[----:B------:R-:W-:Y:S01]  /*8b10*/  FMUL.FTZ R135, R135, R0 ;  /* 0x0000000087877220 */ /* 0x000fe20000410000 */
[-C--:B------:R-:W-:Y:S01]  /*8b20*/  FMUL.FTZ R136, R136, R22.reuse ;  /* 0x0000001688887220 */ /* 0x080fe20000410000 */
[----:B------:R-:W-:Y:S01]  /*8b30*/  FMUL.FTZ R137, R137, R22 ;  /* 0x0000001689897220 */ /* 0x000fe20000410000 */
[C---:B------:R-:W-:Y:S01]  /*8b40*/  HMMA.16816.F32.BF16 R28, R4.reuse, R16, R88 ;  /* 0x00000010041c723c */ /* 0x040fe20000041858 */
[-C--:B------:R-:W-:Y:S01]  /*8b50*/  FMUL.FTZ R138, R138, R23.reuse ;  /* 0x000000178a8a7220 */ /* 0x080fe20000410000 */
[-C--:B------:R-:W-:Y:S01]  /*8b60*/  FMUL.FTZ R139, R139, R23.reuse ;  /* 0x000000178b8b7220 */ /* 0x080fe20000410000 */
[-C--:B------:R-:W-:Y:S01]  /*8b70*/  FMUL.FTZ R184, R184, R12.reuse ;  /* 0x0000000cb8b87220 */ /* 0x080fe20000410000 */
[----:B------:R-:W-:Y:S01]  /*8b80*/  FMUL.FTZ R185, R185, R12 ;  /* 0x0000000cb9b97220 */ /* 0x000fe20000410000 */
[----:B------:R-:W-:Y:S01]  /*8b90*/  FMUL.FTZ R186, R186, R0 ;  /* 0x00000000baba7220 */ /* 0x000fe20000410000 */
[-C--:B------:R-:W-:Y:S01]  /*8ba0*/  HMMA.16816.F32.BF16 R92, R4, R18.reuse, R92 ;  /* 0x00000012045c723c */ /* 0x080fe2000004185c */
[-C--:B------:R-:W-:Y:S01]  /*8bb0*/  FMUL.FTZ R140, R140, R22.reuse ;  /* 0x000000168c8c7220 */ /* 0x080fe20000410000 */
[----:B------:R-:W-:Y:S01]  /*8bc0*/  FMUL.FTZ R141, R141, R22 ;  /* 0x000000168d8d7220 */ /* 0x000fe20000410000 */
[-C--:B------:R-:W-:Y:S01]  /*8bd0*/  FMUL.FTZ R142, R142, R23.reuse ;  /* 0x000000178e8e7220 */ /* 0x080fe20000410000 */
[----:B------:R-:W-:Y:S01]  /*8be0*/  FMUL.FTZ R143, R143, R23 ;  /* 0x000000178f8f7220 */ /* 0x000fe20000410000 */
[-C--:B------:R-:W-:Y:S01]  /*8bf0*/  FMUL.FTZ R187, R187, R0.reuse ;  /* 0x00000000bbbb7220 */ /* 0x080fe20000410000 */
[----:B------:R-:W-:Y:S01]  /*8c00*/  HMMA.16816.F32.BF16 R68, R8, R18, R96 ;  /* 0x000000120844723c */ /* 0x000fe20000041860 */
[----:B------:R-:W1:Y:S01]  /*8c10*/  LDSM.16.MT88.4 R16, [R229+0xc000] ;  /* 0x00c00000e510783b */ /* 0x000e620000004200 */
[-C--:B------:R-:W-:Y:S01]  /*8c20*/  FMUL.FTZ R146, R146, R0.reuse ;  /* 0x0000000092927220 */ /* 0x080fe20000410000 */
[-C--:B------:R-:W-:Y:S01]  /*8c30*/  FMUL.FTZ R147, R147, R0.reuse ;  /* 0x0000000093937220 */ /* 0x080fe20000410000 */
[-C--:B------:R-:W-:Y:S01]  /*8c40*/  FMUL.FTZ R154, R154, R0.reuse ;  /* 0x000000009a9a7220 */ /* 0x080fe20000410000 */
[-C--:B------:R-:W-:Y:S01]  /*8c50*/  FMUL.FTZ R155, R155, R0.reuse ;  /* 0x000000009b9b7220 */ /* 0x080fe20000410000 */
[-C--:B------:R-:W-:Y:S01]  /*8c60*/  FMUL.FTZ R194, R194, R0.reuse ;  /* 0x00000000c2c27220 */ /* 0x080fe20000410000 */
[-C--:B------:R-:W-:Y:S01]  /*8c70*/  FMUL.FTZ R195, R195, R0.reuse ;  /* 0x00000000c3c37220 */ /* 0x080fe20000410000 */
[-C--:B------:R-:W-:Y:S01]  /*8c80*/  FMUL.FTZ R198, R198, R0.reuse ;  /* 0x00000000c6c67220 */ /* 0x080fe20000410000 */
[----:B------:R-:W-:Y:S01]  /*8c90*/  FMUL.FTZ R199, R199, R0 ;  /* 0x00000000c7c77220 */ /* 0x000fe20000410000 */
[----:B------:R-:W-:-:S02]  /*8ca0*/  MOV R73, R24 ;  /* 0x0000001800497202 */ /* 0x000fc40000000f00 */
[----:B------:R-:W-:Y:S01]  /*8cb0*/  MOV R85, R162 ;  /* 0x000000a200557202 */ /* 0x000fe20000000f00 */
[----:B------:R-:W-:Y:S01]  /*8cc0*/  LDSM.16.MT88.4 R24, [R230+0xe000] ;  /* 0x00e00000e618783b */ /* 0x000fe20000004200 */
[-C--:B-1----:R-:W-:Y:S06]  /*8cd0*/  HMMA.16816.F32.BF16 R100, R8, R16.reuse, R100 ;  /* 0x000000100864723c */ /* 0x082fec0000041864 */
[C---:B------:R-:W-:Y:S06]  /*8ce0*/  HMMA.16816.F32.BF16 R104, R4.reuse, R16, R104 ;  /* 0x000000100468723c */ /* 0x040fec0000041868 */
[-C--:B------:R-:W-:Y:S06]  /*8cf0*/  HMMA.16816.F32.BF16 R108, R4, R18.reuse, R108 ;  /* 0x00000012046c723c */ /* 0x080fec000004186c */
[C---:B------:R-:W-:Y:S01]  /*8d00*/  HMMA.16816.F32.BF16 R112, R8.reuse, R18, R112 ;  /* 0x000000120870723c */ /* 0x040fe20000041870 */
[----:B------:R-:W1:Y:S05]  /*8d10*/  LDSM.16.MT88.4 R16, [R167+0xe000] ;  /* 0x00e00000a710783b */ /* 0x000e6a0000004200 */
[-C--:B-1----:R-:W-:Y:S06]  /*8d20*/  HMMA.16816.F32.BF16 R116, R8, R16.reuse, R116 ;  /* 0x000000100874723c */ /* 0x082fec0000041874 */
[C---:B------:R-:W-:Y:S06]  /*8d30*/  HMMA.16816.F32.BF16 R120, R4.reuse, R16, R120 ;  /* 0x000000100478723c */ /* 0x040fec0000041878 */
[-C--:B------:R-:W-:Y:S06]  /*8d40*/  HMMA.16816.F32.BF16 R124, R4, R18.reuse, R124 ;  /* 0x00000012047c723c */ /* 0x080fec000004187c */
[C---:B------:R-:W-:Y:S01]  /*8d50*/  HMMA.16816.F32.BF16 R128, R8.reuse, R18, R128 ;  /* 0x000000120880723c */ /* 0x040fe20000041880 */
[----:B------:R-:W1:Y:S01]  /*8d60*/  LDSM.16.MT88.4 R16, [R228+0xe000] ;  /* 0x00e00000e410783b */ /* 0x000e620000004200 */
[-C--:B------:R-:W-:Y:S01]  /*8d70*/  FMUL.FTZ R156, R156, R22.reuse ;  /* 0x000000169c9c7220 */ /* 0x080fe20000410000 */
[-C--:B------:R-:W-:Y:S01]  /*8d80*/  FMUL.FTZ R157, R157, R22.reuse ;  /* 0x000000169d9d7220 */ /* 0x080fe20000410000 */
[-C--:B------:R-:W-:Y:S01]  /*8d90*/  FMUL.FTZ R200, R200, R22.reuse ;  /* 0x00000016c8c87220 */ /* 0x080fe20000410000 */
[----:B------:R-:W-:Y:S01]  /*8da0*/  FMUL.FTZ R201, R201, R22 ;  /* 0x00000016c9c97220 */ /* 0x000fe20000410000 */
[-C--:B------:R-:W-:Y:S01]  /*8db0*/  FMUL.FTZ R158, R158, R23.reuse ;  /* 0x000000179e9e7220 */ /* 0x080fe20000410000 */
[-C--:B------:R-:W-:Y:S01]  /*8dc0*/  FMUL.FTZ R159, R159, R23.reuse ;  /* 0x000000179f9f7220 */ /* 0x080fe20000410000 */
[-C--:B-1----:R-:W-:Y:S06]  /*8dd0*/  HMMA.16816.F32.BF16 R80, R8, R16.reuse, R132 ;  /* 0x000000100850723c */ /* 0x082fec0000041884 */
[C---:B------:R-:W-:Y:S06]  /*8de0*/  HMMA.16816.F32.BF16 R136, R4.reuse, R16, R136 ;  /* 0x000000100488723c */ /* 0x040fec0000041888 */
[-C--:B------:R-:W-:Y:S06]  /*8df0*/  HMMA.16816.F32.BF16 R140, R4, R18.reuse, R140 ;  /* 0x00000012048c723c */ /* 0x080fec000004188c */
[----:B------:R-:W-:Y:S01]  /*8e00*/  HMMA.16816.F32.BF16 R76, R8, R18, R184 ;  /* 0x00000012084c723c */ /* 0x000fe200000418b8 */
[----:B------:R-:W1:Y:S01]  /*8e10*/  LDSM.16.MT88.4 R16, [R229+0xe000] ;  /* 0x00e00000e510783b */ /* 0x000e620000004200 */
[-C--:B------:R-:W-:Y:S01]  /*8e20*/  FMUL.FTZ R202, R202, R23.reuse ;  /* 0x00000017caca7220 */ /* 0x080fe20000410000 */
[----:B------:R-:W-:Y:S01]  /*8e30*/  FMUL.FTZ R203, R203, R23 ;  /* 0x00000017cbcb7220 */ /* 0x000fe20000410000 */
[-C--:B------:R-:W-:Y:S01]  /*8e40*/  FMUL.FTZ R192, R192, R12.reuse ;  /* 0x0000000cc0c07220 */ /* 0x080fe20000410000 */
[-C--:B------:R-:W-:Y:S01]  /*8e50*/  FMUL.FTZ R193, R193, R12.reuse ;  /* 0x0000000cc1c17220 */ /* 0x080fe20000410000 */
[-C--:B------:R-:W-:Y:S01]  /*8e60*/  FMUL.FTZ R196, R196, R12.reuse ;  /* 0x0000000cc4c47220 */ /* 0x080fe20000410000 */
[----:B------:R-:W-:Y:S01]  /*8e70*/  FMUL.FTZ R197, R197, R12 ;  /* 0x0000000cc5c57220 */ /* 0x000fe20000410000 */
[----:B------:R-:W-:Y:S01]  /*8e80*/  MOV R86, R163 ;  /* 0x000000a300567202 */ /* 0x000fe20000000f00 */
[----:B--2---:R-:W-:Y:S01]  /*8e90*/  FFMA.FTZ R96, R72, R0, R15 ;  /* 0x0000000048607223 */ /* 0x004fe2000001000f */
[----:B------:R-:W-:-:S04]  /*8ea0*/  FFMA.FTZ R0, R64, UR4, -R2 ;  /* 0x0000000440007c23 */ /* 0x000fc80008010802 */
[----:B------:R2:W-:Y:S02]  /*8eb0*/  MUFU.EX2 R162, R0 ;  /* 0x0000000000a27308 */ /* 0x0005e40000000800 */
[----:B--2---:R-:W-:-:S06]  /*8ec0*/  FFMA.FTZ R0, R60, UR4, -R2 ;  /* 0x000000043c007c23 */ /* 0x004fcc0008010802 */
[----:B------:R2:W4:Y:S01]  /*8ed0*/  MUFU.EX2 R88, R0 ;  /* 0x0000000000587308 */ /* 0x0005220000000800 */
[----:B-1----:R-:W-:Y:S01]  /*8ee0*/  HMMA.16816.F32.BF16 R156, R4, R16, R156 ;  /* 0x00000010049c723c */ /* 0x002fe2000004189c */
[----:B--2---:R-:W-:-:S06]  /*8ef0*/  FFMA.FTZ R0, R44, UR4, -R2 ;  /* 0x000000042c007c23 */ /* 0x004fcc0008010802 */
[----:B------:R1:W-:Y:S01]  /*8f00*/  MUFU.EX2 R187, R0 ;  /* 0x0000000000bb7308 */ /* 0x0003e20000000800 */
[----:B------:R-:W-:Y:S06]  /*8f10*/  HMMA.16816.F32.BF16 R200, R4, R18, R200 ;  /* 0x0000001204c8723c */ /* 0x000fec00000418c8 */
[----:B------:R-:W-:Y:S01]  /*8f20*/  HMMA.16816.F32.BF16 R192, R8, R16, R192 ;  /* 0x0000001008c0723c */ /* 0x000fe200000418c0 */
[----:B-1----:R-:W-:-:S05]  /*8f30*/  FFMA.FTZ R0, R34, UR4, -R2 ;  /* 0x0000000422007c23 */ /* 0x002fca0008010802 */
[----:B------:R-:W-:Y:S01]  /*8f40*/  HMMA.16816.F32.BF16 R196, R8, R18, R196 ;  /* 0x0000001208c4723c */ /* 0x000fe200000418c4 */
[----:B------:R-:W1:Y:S01]  /*8f50*/  LDSM.16.MT88.4 R16, [R228+0xc800] ;  /* 0x00c80000e410783b */ /* 0x000e620000004200 */
[----:B------:R2:W-:Y:S01]  /*8f60*/  MUFU.EX2 R84, R0 ;  /* 0x0000000000547308 */ /* 0x0005e20000000800 */
[-C--:B------:R-:W-:Y:S01]  /*8f70*/  FMUL.FTZ R144, R144, R12.reuse ;  /* 0x0000000c90907220 */ /* 0x080fe20000410000 */
[-C--:B------:R-:W-:Y:S01]  /*8f80*/  FMUL.FTZ R145, R145, R12.reuse ;  /* 0x0000000c91917220 */ /* 0x080fe20000410000 */
[-C--:B------:R-:W-:Y:S01]  /*8f90*/  FMUL.FTZ R152, R152, R12.reuse ;  /* 0x0000000c98987220 */ /* 0x080fe20000410000 */
[----:B------:R-:W-:Y:S01]  /*8fa0*/  FMUL.FTZ R153, R153, R12 ;  /* 0x0000000c99997220 */ /* 0x000fe20000410000 */
[----:B------:R-:W-:Y:S01]  /*8fb0*/  MOV R72, R14 ;  /* 0x0000000e00487202 */ /* 0x000fe20000000f00 */
[----:B------:R-:W3:Y:S01]  /*8fc0*/  LDL.LU R34, [R1+0x10] ;  /* 0x0000100001227983 */ /* 0x000ee20000300800 */
[----:B--2---:R-:W-:-:S04]  /*8fd0*/  FFMA.FTZ R0, R65, UR4, -R3 ;  /* 0x0000000441007c23 */ /* 0x004fc80008010803 */
[----:B------:R2:W-:Y:S02]  /*8fe0*/  MUFU.EX2 R163, R0 ;  /* 0x0000000000a37308 */ /* 0x0005e40000000800 */
[----:B--2---:R-:W-:-:S06]  /*8ff0*/  FFMA.FTZ R0, R62, UR4, -R3 ;  /* 0x000000043e007c23 */ /* 0x004fcc0008010803 */
[----:B------:R2:W1:Y:S02]  /*9000*/  MUFU.EX2 R184, R0 ;  /* 0x0000000000b87308 */ /* 0x0004640000000800 */
[----:B--2---:R-:W-:-:S06]  /*9010*/  FFMA.FTZ R0, R45, UR4, -R3 ;  /* 0x000000042d007c23 */ /* 0x004fcc0008010803 */
[----:B------:R2:W-:Y:S02]  /*9020*/  MUFU.EX2 R98, R0 ;  /* 0x0000000000627308 */ /* 0x0005e40000000800 */
[----:B--2---:R-:W-:-:S06]  /*9030*/  FFMA.FTZ R0, R35, UR4, -R3 ;  /* 0x0000000423007c23 */ /* 0x004fcc0008010803 */
[----:B------:R2:W1:Y:S01]  /*9040*/  MUFU.EX2 R135, R0 ;  /* 0x0000000000877308 */ /* 0x0004620000000800 */
[C---:B------:R-:W-:Y:S06]  /*9050*/  HMMA.16816.F32.BF16 R144, R8.reuse, R24, R144 ;  /* 0x000000180890723c */ /* 0x040fec0000041890 */
[----:B------:R-:W-:Y:S01]  /*9060*/  HMMA.16816.F32.BF16 R152, R8, R26, R152 ;  /* 0x0000001a0898723c */ /* 0x000fe20000041898 */
[----:B--2---:R-:W-:-:S04]  /*9070*/  FFMA.FTZ R0, R66, UR4, -R20 ;  /* 0x0000000442007c23 */ /* 0x004fc80008010814 */
[----:B------:R2:W-:Y:S02]  /*9080*/  MUFU.EX2 R90, R0 ;  /* 0x00000000005a7308 */ /* 0x0005e40000000800 */
[----:B----4-:R-:W-:Y:S02]  /*9090*/  F2FP.BF16.F32.PACK_AB R8, R88, R162 ;  /* 0x000000a25808723e */ /* 0x010fe400000010ff */
[----:B-1----:R-:W-:Y:S02]  /*90a0*/  F2FP.BF16.F32.PACK_AB R9, R184, R163 ;  /* 0x000000a3b809723e */ /* 0x002fe400000010ff */
[----:B------:R-:W-:Y:S02]  /*90b0*/  F2FP.BF16.F32.PACK_AB R10, R84, R187 ;  /* 0x000000bb540a723e */ /* 0x000fe400000010ff */
[----:B------:R-:W-:Y:S01]  /*90c0*/  F2FP.BF16.F32.PACK_AB R11, R135, R98 ;  /* 0x00000062870b723e */ /* 0x000fe200000010ff */
[----:B--2---:R-:W-:-:S04]  /*90d0*/  FFMA.FTZ R0, R61, UR4, -R20 ;  /* 0x000000043d007c23 */ /* 0x004fc80008010814 */
[----:B------:R1:W-:Y:S01]  /*90e0*/  MUFU.EX2 R185, R0 ;  /* 0x0000000000b97308 */ /* 0x0003e20000000800 */
[----:B------:R-:W-:Y:S02]  /*90f0*/  MOV R45, R72 ;  /* 0x00000048002d7202 */ /* 0x000fe40000000f00 */
[----:B------:R-:W-:Y:S02]  /*9100*/  MOV R134, R74 ;  /* 0x0000004a00867202 */ /* 0x000fe40000000f00 */
[----:B------:R-:W-:Y:S01]  /*9110*/  MOV R133, R75 ;  /* 0x0000004b00857202 */ /* 0x000fe20000000f00 */
[----:B-1----:R-:W-:-:S04]  /*9120*/  FFMA.FTZ R0, R56, UR4, -R20 ;  /* 0x0000000438007c23 */ /* 0x002fc80008010814 */
[----:B------:R1:W-:Y:S02]  /*9130*/  MUFU.EX2 R99, R0 ;  /* 0x0000000000637308 */ /* 0x0003e40000000800 */
[----:B-1----:R-:W-:Y:S01]  /*9140*/  FFMA.FTZ R0, R46, UR4, -R20 ;  /* 0x000000042e007c23 */ /* 0x002fe20008010814 */
[----:B------:R-:W-:Y:S02]  /*9150*/  MOV R46, R73 ;  /* 0x00000049002e7202 */ /* 0x000fe40000000f00 */
[----:B------:R-:W-:Y:S01]  /*9160*/  HMMA.16816.F32.BF16 R72, R8, R16, R208 ;  /* 0x000000100848723c */ /* 0x000fe200000418d0 */
[----:B------:R-:W2:Y:S01]  /*9170*/  LDL.LU R208, [R1+0x14] ;  /* 0x0000140001d07983 */ /* 0x000ea20000300800 */
[-C--:B------:R-:W-:Y:S01]  /*9180*/  FMUL.FTZ R148, R148, R22.reuse ;  /* 0x0000001694947220 */ /* 0x080fe20000410000 */
[-C--:B------:R-:W-:Y:S01]  /*9190*/  FMUL.FTZ R149, R149, R22.reuse ;  /* 0x0000001695957220 */ /* 0x080fe20000410000 */
[-C--:B------:R-:W-:Y:S01]  /*91a0*/  FMUL.FTZ R188, R188, R22.reuse ;  /* 0x00000016bcbc7220 */ /* 0x080fe20000410000 */
[-C--:B------:R-:W-:Y:S01]  /*91b0*/  FMUL.FTZ R150, R150, R23.reuse ;  /* 0x0000001796967220 */ /* 0x080fe20000410000 */
[-C--:B------:R-:W-:Y:S01]  /*91c0*/  FMUL.FTZ R151, R151, R23.reuse ;  /* 0x0000001797977220 */ /* 0x080fe20000410000 */
[----:B------:R-:W-:Y:S01]  /*91d0*/  FMUL.FTZ R189, R189, R22 ;  /* 0x00000016bdbd7220 */ /* 0x000fe20000410000 */
[-C--:B------:R-:W-:Y:S01]  /*91e0*/  FMUL.FTZ R190, R190, R23.reuse ;  /* 0x00000017bebe7220 */ /* 0x080fe20000410000 */
[----:B------:R-:W-:Y:S01]  /*91f0*/  FMUL.FTZ R191, R191, R23 ;  /* 0x00000017bfbf7220 */ /* 0x000fe20000410000 */
[----:B---3--:R-:W-:-:S03]  /*9200*/  FFMA.FTZ R97, R87, R12, R57 ;  /* 0x0000000c57617223 */ /* 0x008fc60000010039 */
[C---:B------:R-:W-:Y:S01]  /*9210*/  HMMA.16816.F32.BF16 R148, R4.reuse, R24, R148 ;  /* 0x000000180494723c */ /* 0x040fe20000041894 */
[----:B------:R-:W-:Y:S02]  /*9220*/  MOV R87, R13 ;  /* 0x0000000d00577202 */ /* 0x000fe40000000f00 */
[----:B------:R-:W1:Y:S03]  /*9230*/  LDSM.16.MT88.4 R12, [R167+0xc800] ;  /* 0x00c80000a70c783b */ /* 0x000e660000004200 */
[----:B------:R-:W-:Y:S01]  /*9240*/  HMMA.16816.F32.BF16 R188, R4, R26, R188 ;  /* 0x0000001a04bc723c */ /* 0x000fe200000418bc */
[----:B------:R3:W4:Y:S01]  /*9250*/  MUFU.EX2 R4, R0 ;  /* 0x0000000000047308 */ /* 0x0007220000000800 */
[----:B------:R-:W-:Y:S01]  /*9260*/  MOV R132, R59 ;  /* 0x0000003b00847202 */ /* 0x000fe20000000f00 */
[----:B------:R-:W-:Y:S01]  /*9270*/  LDSM.16.MT88.4 R24, [R228+0xe800] ;  /* 0x00e80000e418783b */ /* 0x000fe20000004200 */
[----:B---3--:R-:W-:-:S05]  /*9280*/  FFMA.FTZ R0, R204, UR4, -R21 ;  /* 0x00000004cc007c23 */ /* 0x008fca0008010815 */
[----:B------:R3:W-:Y:S02]  /*9290*/  MUFU.EX2 R89, R0 ;  /* 0x0000000000597308 */ /* 0x0007e40000000800 */
[----:B---3--:R-:W-:-:S06]  /*92a0*/  FFMA.FTZ R0, R67, UR4, -R21 ;  /* 0x0000000443007c23 */ /* 0x008fcc0008010815 */
[----:B------:R3:W1:Y:S02]  /*92b0*/  MUFU.EX2 R186, R0 ;  /* 0x0000000000ba7308 */ /* 0x0006640000000800 */
[----:B---3--:R-:W-:-:S06]  /*92c0*/  FFMA.FTZ R0, R63, UR4, -R21 ;  /* 0x000000043f007c23 */ /* 0x008fcc0008010815 */
[----:B------:R3:W-:Y:S02]  /*92d0*/  MUFU.EX2 R91, R0 ;  /* 0x00000000005b7308 */ /* 0x0007e40000000800 */
[----:B---3--:R-:W-:-:S06]  /*92e0*/  FFMA.FTZ R0, R58, UR4, -R21 ;  /* 0x000000043a007c23 */ /* 0x008fcc0008010815 */
[----:B------:R-:W3:Y:S01]  /*92f0*/  MUFU.EX2 R44, R0 ;  /* 0x00000000002c7308 */ /* 0x000ee20000000800 */
[----:B----4-:R-:W-:Y:S02]  /*9300*/  MOV R204, R4 ;  /* 0x0000000400cc7202 */ /* 0x010fe40000000f00 */
[----:B------:R-:W-:Y:S02]  /*9310*/  F2FP.BF16.F32.PACK_AB R4, R185, R90 ;  /* 0x0000005ab904723e */ /* 0x000fe400000010ff */
[----:B-1----:R-:W-:Y:S02]  /*9320*/  F2FP.BF16.F32.PACK_AB R5, R186, R89 ;  /* 0x00000059ba05723e */ /* 0x002fe400000010ff */
[----:B------:R-:W-:Y:S01]  /*9330*/  F2FP.BF16.F32.PACK_AB R6, R204, R99 ;  /* 0x00000063cc06723e */ /* 0x000fe200000010ff */
[----:B------:R-:W-:Y:S01]  /*9340*/  HMMA.16816.F32.BF16 R172, R8, R12, R172 ;  /* 0x0000000c08ac723c */ /* 0x000fe200000418ac */
[----:B---3--:R-:W-:-:S05]  /*9350*/  F2FP.BF16.F32.PACK_AB R7, R44, R91 ;  /* 0x0000005b2c07723e */ /* 0x008fca00000010ff */
[----:B------:R-:W-:Y:S06]  /*9360*/  HMMA.16816.F32.BF16 R48, R8, R14, R48 ;  /* 0x0000000e0830723c */ /* 0x000fec0000041830 */
[C---:B------:R-:W-:Y:S06]  /*9370*/  HMMA.16816.F32.BF16 R168, R4.reuse, R12, R168 ;  /* 0x0000000c04a8723c */ /* 0x040fec00000418a8 */
[C---:B------:R-:W-:Y:S01]  /*9380*/  HMMA.16816.F32.BF16 R180, R4.reuse, R14, R180 ;  /* 0x0000000e04b4723c */ /* 0x040fe200000418b4 */
[----:B------:R-:W1:Y:S05]  /*9390*/  LDSM.16.MT88.4 R12, [R230+0xc800] ;  /* 0x00c80000e60c783b */ /* 0x000e6a0000004200 */
[C---:B------:R-:W-:Y:S06]  /*93a0*/  HMMA.16816.F32.BF16 R64, R4.reuse, R16, R176 ;  /* 0x000000100440723c */ /* 0x040fec00000418b0 */
[-C--:B------:R-:W-:Y:S06]  /*93b0*/  HMMA.16816.F32.BF16 R60, R4, R18.reuse, R40 ;  /* 0x00000012043c723c */ /* 0x080fec0000041828 */
[C---:B------:R-:W-:Y:S01]  /*93c0*/  HMMA.16816.F32.BF16 R56, R8.reuse, R18, R36 ;  /* 0x000000120838723c */ /* 0x040fe20000041824 */
[----:B------:R-:W3:Y:S05]  /*93d0*/  LDSM.16.MT88.4 R16, [R229+0xc800] ;  /* 0x00c80000e510783b */ /* 0x000eea0000004200 */
[-C--:B-1----:R-:W-:Y:S06]  /*93e0*/  HMMA.16816.F32.BF16 R52, R8, R12.reuse, R52 ;  /* 0x0000000c0834723c */ /* 0x082fec0000041834 */
[C---:B------:R-:W-:Y:S06]  /*93f0*/  HMMA.16816.F32.BF16 R28, R4.reuse, R12, R28 ;  /* 0x0000000c041c723c */ /* 0x040fec000004181c */
[-C--:B------:R-:W-:Y:S06]  /*9400*/  HMMA.16816.F32.BF16 R92, R4, R14.reuse, R92 ;  /* 0x0000000e045c723c */ /* 0x080fec000004185c */
[C---:B------:R-:W-:Y:S01]  /*9410*/  HMMA.16816.F32.BF16 R68, R8.reuse, R14, R68 ;  /* 0x0000000e0844723c */ /* 0x040fe20000041844 */
[----:B------:R-:W1:Y:S05]  /*9420*/  LDSM.16.MT88.4 R12, [R167+0xe800] ;  /* 0x00e80000a70c783b */ /* 0x000e6a0000004200 */
[-C--:B---3--:R-:W-:Y:S06]  /*9430*/  HMMA.16816.F32.BF16 R100, R8, R16.reuse, R100 ;  /* 0x000000100864723c */ /* 0x088fec0000041864 */
[C---:B------:R-:W-:Y:S06]  /*9440*/  HMMA.16816.F32.BF16 R104, R4.reuse, R16, R104 ;  /* 0x000000100468723c */ /* 0x040fec0000041868 */
[-C--:B------:R-:W-:Y:S06]  /*9450*/  HMMA.16816.F32.BF16 R108, R4, R18.reuse, R108 ;  /* 0x00000012046c723c */ /* 0x080fec000004186c */
[C---:B------:R-:W-:Y:S01]  /*9460*/  HMMA.16816.F32.BF16 R112, R8.reuse, R18, R112 ;  /* 0x000000120870723c */ /* 0x040fe20000041870 */
[----:B------:R-:W3:Y:S05]  /*9470*/  LDSM.16.MT88.4 R16, [R230+0xe800] ;  /* 0x00e80000e610783b */ /* 0x000eea0000004200 */
[-C--:B-1----:R-:W-:Y:S06]  /*9480*/  HMMA.16816.F32.BF16 R116, R8, R12.reuse, R116 ;  /* 0x0000000c0874723c */ /* 0x082fec0000041874 */
[C---:B------:R-:W-:Y:S06]  /*9490*/  HMMA.16816.F32.BF16 R120, R4.reuse, R12, R120 ;  /* 0x0000000c0478723c */ /* 0x040fec0000041878 */
[-C--:B------:R-:W-:Y:S06]  /*94a0*/  HMMA.16816.F32.BF16 R124, R4, R14.reuse, R124 ;  /* 0x0000000e047c723c */ /* 0x080fec000004187c */
[----:B------:R-:W-:Y:S01]  /*94b0*/  HMMA.16816.F32.BF16 R128, R8, R14, R128 ;  /* 0x0000000e0880723c */ /* 0x000fe20000041880 */
[----:B------:R-:W1:Y:S01]  /*94c0*/  LDSM.16.MT88.4 R12, [R229+0xe800] ;  /* 0x00e80000e50c783b */ /* 0x000e620000004200 */
[----:B------:R-:W-:-:S04]  /*94d0*/  FFMA.FTZ R0, R132, UR4, -R2 ;  /* 0x0000000484007c23 */ /* 0x000fc80008010802 */
[C---:B------:R-:W-:Y:S06]  /*94e0*/  HMMA.16816.F32.BF16 R136, R4.reuse, R24, R136 ;  /* 0x000000180488723c */ /* 0x040fec0000041888 */
[C---:B------:R-:W-:Y:S06]  /*94f0*/  HMMA.16816.F32.BF16 R140, R4.reuse, R26, R140 ;  /* 0x0000001a048c723c */ /* 0x040fec000004188c */
[C---:B---3--:R-:W-:Y:S06]  /*9500*/  HMMA.16816.F32.BF16 R148, R4.reuse, R16, R148 ;  /* 0x000000100494723c */ /* 0x048fec0000041894 */
[----:B------:R-:W-:Y:S01]  /*9510*/  HMMA.16816.F32.BF16 R188, R4, R18, R188 ;  /* 0x0000001204bc723c */ /* 0x000fe200000418bc */
[----:B------:R-:W-:-:S05]  /*9520*/  MOV R35, R133 ;  /* 0x0000008500237202 */ /* 0x000fca0000000f00 */
[C---:B-1----:R-:W-:Y:S06]  /*9530*/  HMMA.16816.F32.BF16 R156, R4.reuse, R12, R156 ;  /* 0x0000000c049c723c */ /* 0x042fec000004189c */
[----:B------:R-:W-:Y:S01]  /*9540*/  HMMA.16816.F32.BF16 R200, R4, R14, R200 ;  /* 0x0000000e04c8723c */ /* 0x000fe200000418c8 */
[----:B------:R1:W3:Y:S02]  /*9550*/  MUFU.EX2 R4, R0 ;  /* 0x0000000000047308 */ /* 0x0002e40000000800 */
[----:B-1----:R-:W-:-:S06]  /*9560*/  FFMA.FTZ R0, R219, UR4, -R2 ;  /* 0x00000004db007c23 */ /* 0x002fcc0008010802 */
[----:B------:R1:W-:Y:S02]  /*9570*/  MUFU.EX2 R176, R0 ;  /* 0x0000000000b07308 */ /* 0x0003e40000000800 */
        /* <DEDUP_REMOVED lines=9> */
[----:B------:R1:W-:Y:S01]  /*9610*/  MUFU.EX2 R132, R0 ;  /* 0x0000000000847308 */ /* 0x0003e20000000800 */
[----:B---3--:R-:W-:Y:S01]  /*9620*/  MOV R205, R4 ;  /* 0x0000000400cd7202 */ /* 0x008fe20000000f00 */
[----:B-1----:R-:W-:-:S06]  /*9630*/  FFMA.FTZ R0, R206, UR4, -R3 ;  /* 0x00000004ce007c23 */ /* 0x002fcc0008010803 */
[----:B------:R1:W3:Y:S01]  /*9640*/  MUFU.EX2 R7, R0 ;  /* 0x0000000000077308 */ /* 0x0002e20000000800 */
[----:B------:R-:W-:Y:S01]  /*9650*/  HMMA.16816.F32.BF16 R144, R8, R16, R144 ;  /* 0x000000100890723c */ /* 0x000fe20000041890 */
[----:B-1----:R-:W-:-:S06]  /*9660*/  FFMA.FTZ R0, R46, UR4, -R20 ;  /* 0x000000042e007c23 */ /* 0x002fcc0008010814 */
[----:B------:R1:W-:Y:S01]  /*9670*/  MUFU.EX2 R252, R0 ;  /* 0x0000000000fc7308 */ /* 0x0003e20000000800 */
[----:B------:R-:W-:Y:S01]  /*9680*/  HMMA.16816.F32.BF16 R152, R8, R18, R152 ;  /* 0x000000120898723c */ /* 0x000fe20000041898 */
[----:B------:R-:W4:Y:S01]  /*9690*/  LDSM.16.MT88.4 R16, [R228+0xd000] ;  /* 0x00d00000e410783b */ /* 0x000f220000004200 */
[----:B-1----:R-:W-:-:S05]  /*96a0*/  FFMA.FTZ R0, R45, UR4, -R20 ;  /* 0x000000042d007c23 */ /* 0x002fca0008010814 */
[----:B------:R1:W-:Y:S01]  /*96b0*/  MUFU.EX2 R4, R0 ;  /* 0x0000000000047308 */ /* 0x0003e20000000800 */
[C---:B------:R-:W-:Y:S06]  /*96c0*/  HMMA.16816.F32.BF16 R192, R8.reuse, R12, R192 ;  /* 0x0000000c08c0723c */ /* 0x040fec00000418c0 */
[----:B------:R-:W-:Y:S01]  /*96d0*/  HMMA.16816.F32.BF16 R196, R8, R14, R196 ;  /* 0x0000000e08c4723c */ /* 0x000fe200000418c4 */
[----:B------:R-:W4:Y:S01]  /*96e0*/  LDSM.16.MT88.4 R12, [R230+0xd000] ;  /* 0x00d00000e60c783b */ /* 0x000f220000004200 */
[----:B-1----:R-:W-:-:S04]  /*96f0*/  FFMA.FTZ R0, R220, UR4, -R20 ;  /* 0x00000004dc007c23 */ /* 0x002fc80008010814 */
[C---:B------:R-:W-:Y:S01]  /*9700*/  HMMA.16816.F32.BF16 R80, R8.reuse, R24, R80 ;  /* 0x000000180850723c */ /* 0x040fe20000041850 */
[----:B------:R1:W-:Y:S05]  /*9710*/  MUFU.EX2 R5, R0 ;  /* 0x0000000000057308 */ /* 0x0003ea0000000800 */
[----:B------:R-:W-:Y:S01]  /*9720*/  HMMA.16816.F32.BF16 R76, R8, R26, R76 ;  /* 0x0000001a084c723c */ /* 0x000fe2000004184c */
[----:B------:R-:W4:Y:S01]  /*9730*/  LDSM.16.MT88.4 R24, [R167+0xd000] ;  /* 0x00d00000a718783b */ /* 0x000f220000004200 */
[----:B-1----:R-:W-:-:S04]  /*9740*/  FFMA.FTZ R0, R221, UR4, -R20 ;  /* 0x00000004dd007c23 */ /* 0x002fc80008010814 */
[----:B------:R1:W3:Y:S01]  /*9750*/  MUFU.EX2 R8, R0 ;  /* 0x0000000000087308 */ /* 0x0002e20000000800 */
[----:B------:R-:W-:Y:S01]  /*9760*/  MOV R209, R44 ;  /* 0x0000002c00d17202 */ /* 0x000fe20000000f00 */
[--C-:B------:R-:W-:Y:S01]  /*9770*/  FFMA.FTZ R45, R216, UR4, -R2.reuse ;  /* 0x00000004d82d7c23 */ /* 0x100fe20008010802 */
[--C-:B------:R-:W-:Y:S01]  /*9780*/  FFMA.FTZ R44, R215, UR4, -R2.reuse ;  /* 0x00000004d72c7c23 */ /* 0x100fe20008010802 */
[--C-:B------:R-:W-:Y:S01]  /*9790*/  FFMA.FTZ R43, R214, UR4, -R2.reuse ;  /* 0x00000004d62b7c23 */ /* 0x100fe20008010802 */
[----:B------:R-:W-:Y:S01]  /*97a0*/  FFMA.FTZ R41, R207, UR4, -R2 ;  /* 0x00000004cf297c23 */ /* 0x000fe20008010802 */
[--C-:B------:R-:W-:Y:S01]  /*97b0*/  FFMA.FTZ R2, R223, UR4, -R21.reuse ;  /* 0x00000004df027c23 */ /* 0x100fe20008010815 */
[----:B-1----:R-:W-:-:S04]  /*97c0*/  FFMA.FTZ R0, R35, UR4, -R21 ;  /* 0x0000000423007c23 */ /* 0x002fc80008010815 */
[----:B------:R1:W-:Y:S01]  /*97d0*/  MUFU.EX2 R211, R0 ;  /* 0x0000000000d37308 */ /* 0x0003e20000000800 */
[----:B--2---:R-:W-:Y:S01]  /*97e0*/  FFMA.FTZ R42, R208, R23, R239 ;  /* 0x00000017d02a7223 */ /* 0x004fe200000100ef */
[----:B------:R-:W-:-:S06]  /*97f0*/  MOV R206, R209 ;  /* 0x000000d100ce7202 */ /* 0x000fcc0000000f00 */
[----:B------:R-:W-:Y:S01]  /*9800*/  MUFU.EX2 R208, R2 ;  /* 0x0000000200d07308 */ /* 0x000fe20000000800 */
[----:B-1----:R-:W-:-:S07]  /*9810*/  FFMA.FTZ R0, R33, UR4, -R21 ;  /* 0x0000000421007c23 */ /* 0x002fce0008010815 */
[----:B------:R1:W-:Y:S01]  /*9820*/  MUFU.EX2 R210, R0 ;  /* 0x0000000000d27308 */ /* 0x0003e20000000800 */
[----:B------:R-:W-:Y:S01]  /*9830*/  FFMA.FTZ R38, R246, UR4, -R3 ;  /* 0x00000004f6267c23 */ /* 0x000fe20008010803 */
[----:B------:R-:W-:Y:S01]  /*9840*/  MOV R246, R84 ;  /* 0x0000005400f67202 */ /* 0x000fe20000000f00 */
[----:B------:R-:W-:Y:S01]  /*9850*/  FFMA.FTZ R46, R34, R22, R240 ;  /* 0x00000016222e7223 */ /* 0x000fe200000100f0 */
[----:B------:R-:W-:Y:S01]  /*9860*/  MOV R84, R85 ;  /* 0x0000005500547202 */ /* 0x000fe20000000f00 */
[----:B-1----:R-:W-:Y:S01]  /*9870*/  FFMA.FTZ R0, R238, UR4, -R21 ;  /* 0x00000004ee007c23 */ /* 0x002fe20008010815 */
[--C-:B------:R-:W-:Y:S01]  /*9880*/  FFMA.FTZ R34, R225, UR4, -R20.reuse ;  /* 0x00000004e1227c23 */ /* 0x100fe20008010814 */
[--C-:B------:R-:W-:Y:S01]  /*9890*/  FFMA.FTZ R33, R248, UR4, -R20.reuse ;  /* 0x00000004f8217c23 */ /* 0x100fe20008010814 */
[--C-:B------:R-:W-:Y:S01]  /*98a0*/  FFMA.FTZ R40, R217, UR4, -R3.reuse ;  /* 0x00000004d9287c23 */ /* 0x100fe20008010803 */
[----:B------:R-:W1:Y:S01]  /*98b0*/  MUFU.EX2 R209, R0 ;  /* 0x0000000000d17308 */ /* 0x000e620000000800 */
[----:B------:R-:W-:Y:S01]  /*98c0*/  MOV R85, R86 ;  /* 0x0000005600557202 */ /* 0x000fe20000000f00 */
[--C-:B------:R-:W-:Y:S01]  /*98d0*/  FFMA.FTZ R37, R222, UR4, -R3.reuse ;  /* 0x00000004de257c23 */ /* 0x100fe20008010803 */
[----:B------:R-:W-:Y:S01]  /*98e0*/  MOV R86, R87 ;  /* 0x0000005700567202 */ /* 0x000fe20000000f00 */
[----:B------:R-:W-:Y:S01]  /*98f0*/  FFMA.FTZ R36, R218, UR4, -R3 ;  /* 0x00000004da247c23 */ /* 0x000fe20008010803 */
[----:B---3--:R-:W-:Y:S01]  /*9900*/  MOV R225, R7 ;  /* 0x0000000700e17202 */ /* 0x008fe20000000f00 */
[--C-:B------:R-:W-:Y:S01]  /*9910*/  FFMA.FTZ R35, R224, UR4, -R20.reuse ;  /* 0x00000004e0237c23 */ /* 0x100fe20008010814 */
[----:B------:R-:W-:Y:S01]  /*9920*/  MOV R248, R6 ;  /* 0x0000000600f87202 */ /* 0x000fe20000000f00 */
[----:B------:R-:W-:Y:S01]  /*9930*/  FFMA.FTZ R3, R249, UR4, -R20 ;  /* 0x00000004f9037c23 */ /* 0x000fe20008010814 */
[----:B------:R-:W-:Y:S01]  /*9940*/  MOV R87, R32 ;  /* 0x0000002000577202 */ /* 0x000fe20000000f00 */
[----:B------:R-:W-:Y:S01]  /*9950*/  FFMA.FTZ R32, R250, UR4, -R21 ;  /* 0x00000004fa207c23 */ /* 0x000fe20008010815 */
[----:B------:R-:W-:-:S02]  /*9960*/  MOV R224, R8 ;  /* 0x0000000800e07202 */ /* 0x000fc40000000f00 */
[----:B------:R-:W-:Y:S02]  /*9970*/  F2FP.BF16.F32.PACK_AB R9, R134, R177 ;  /* 0x000000b18609723e */ /* 0x000fe400000010ff */
[----:B------:R-:W-:Y:S01]  /*9980*/  MOV R207, R204 ;  /* 0x000000cc00cf7202 */ /* 0x000fe20000000f00 */
[--C-:B------:R-:W-:Y:S01]  /*9990*/  FFMA.FTZ R2, R226, UR4, -R21.reuse ;  /* 0x00000004e2027c23 */ /* 0x100fe20008010815 */
[----:B------:R-:W-:Y:S01]  /*99a0*/  MOV R249, R5 ;  /* 0x0000000500f97202 */ /* 0x000fe20000000f00 */
[----:B------:R-:W-:Y:S01]  /*99b0*/  FFMA.FTZ R39, R251, UR4, -R21 ;  /* 0x00000004fb277c23 */ /* 0x000fe20008010815 */
[----:B------:R-:W-:Y:S01]  /*99c0*/  MOV R250, R4 ;  /* 0x0000000400fa7202 */ /* 0x000fe20000000f00 */
[----:B------:R-:W-:Y:S01]  /*99d0*/  MUFU.EX2 R45, R45 ;  /* 0x0000002d002d7308 */ /* 0x000fe20000000800 */
[----:B------:R-:W-:Y:S01]  /*99e0*/  F2FP.BF16.F32.PACK_AB R8, R176, R205 ;  /* 0x000000cdb008723e */ /* 0x000fe200000010ff */
[----:B------:R2:W5:Y:S01]  /*99f0*/  LDL.LU R240, [R1+0x6c] ;  /* 0x00006c0001f07983 */ /* 0x0005620000300800 */
[----:B------:R-:W-:-:S02]  /*9a00*/  F2FP.BF16.F32.PACK_AB R10, R248, R133 ;  /* 0x00000085f80a723e */ /* 0x000fc400000010ff */
[----:B------:R-:W-:Y:S02]  /*9a10*/  F2FP.BF16.F32.PACK_AB R11, R225, R132 ;  /* 0x00000084e10b723e */ /* 0x000fe400000010ff */
[----:B------:R-:W-:Y:S02]  /*9a20*/  MOV R22, R135 ;  /* 0x0000008700167202 */ /* 0x000fe40000000f00 */
[----:B-1----:R-:W-:Y:S01]  /*9a30*/  F2FP.BF16.F32.PACK_AB R7, R208, R209 ;  /* 0x000000d1d007723e */ /* 0x002fe200000010ff */
[----:B------:R-:W-:Y:S01]  /*9a40*/  FFMA.FTZ R0, R227, UR4, -R21 ;  /* 0x00000004e3007c23 */ /* 0x000fe20008010815 */
[----:B------:R-:W-:Y:S02]  /*9a50*/  F2FP.BF16.F32.PACK_AB R4, R250, R252 ;  /* 0x000000fcfa04723e */ /* 0x000fe400000010ff */
[----:B------:R-:W-:Y:S02]  /*9a60*/  F2FP.BF16.F32.PACK_AB R5, R210, R211 ;  /* 0x000000d3d205723e */ /* 0x000fe400000010ff */
[----:B------:R-:W-:Y:S01]  /*9a70*/  F2FP.BF16.F32.PACK_AB R6, R224, R249 ;  /* 0x000000f9e006723e */ /* 0x000fe200000010ff */
[----:B----4-:R-:W-:Y:S01]  /*9a80*/  HMMA.16816.F32.BF16 R220, R8, R16, R72 ;  /* 0x0000001008dc723c */ /* 0x010fe20000041848 */
[----:B------:R-:W-:-:S02]  /*9a90*/  MOV R135, R84 ;  /* 0x0000005400877202 */ /* 0x000fc40000000f00 */
[----:B------:R-:W-:Y:S01]  /*9aa0*/  MOV R178, R86 ;  /* 0x0000005600b27202 */ /* 0x000fe20000000f00 */
[----:B------:R-:W-:Y:S01]  /*9ab0*/  MUFU.EX2 R44, R44 ;  /* 0x0000002c002c7308 */ /* 0x000fe20000000800 */
[----:B------:R-:W-:Y:S01]  /*9ac0*/  MOV R204, R85 ;  /* 0x0000005500cc7202 */ /* 0x000fe20000000f00 */
[C---:B------:R-:W-:Y:S01]  /*9ad0*/  HMMA.16816.F32.BF16 R212, R8.reuse, R14, R68 ;  /* 0x0000000e08d4723c */ /* 0x040fe20000041844 */
[----:B------:R-:W-:Y:S01]  /*9ae0*/  MOV R75, R91 ;  /* 0x0000005b004b7202 */ /* 0x000fe20000000f00 */
[----:B------:R2:W5:Y:S01]  /*9af0*/  LDL.LU R239, [R1+0x68] ;  /* 0x0000680001ef7983 */ /* 0x0005620000300800 */
[----:B------:R-:W-:Y:S02]  /*9b00*/  MOV R74, R90 ;  /* 0x0000005a004a7202 */ /* 0x000fe40000000f00 */
[----:B------:R-:W-:Y:S01]  /*9b10*/  MOV R73, R89 ;  /* 0x0000005900497202 */ /* 0x000fe20000000f00 */
[-C--:B------:R-:W-:Y:S01]  /*9b20*/  HMMA.16816.F32.BF16 R172, R8, R24.reuse, R172 ;  /* 0x0000001808ac723c */ /* 0x080fe200000418ac */
[----:B------:R-:W-:Y:S01]  /*9b30*/  MOV R72, R88 ;  /* 0x0000005800487202 */ /* 0x000fe20000000f00 */
[----:B------:R-:W-:Y:S01]  /*9b40*/  MUFU.EX2 R43, R43 ;  /* 0x0000002b002b7308 */ /* 0x000fe20000000800 */
[----:B------:R-:W-:Y:S01]  /*9b50*/  MOV R179, R87 ;  /* 0x0000005700b37202 */ /* 0x000fe20000000f00 */
[----:B------:R2:W5:Y:S01]  /*9b60*/  LDL.LU R238, [R1+0x64] ;  /* 0x0000640001ee7983 */ /* 0x0005620000300800 */
[----:B------:R-:W-:Y:S01]  /*9b70*/  MOV R70, R22 ;  /* 0x0000001600467202 */ /* 0x000fe20000000f00 */
[C---:B------:R-:W-:Y:S02]  /*9b80*/  HMMA.16816.F32.BF16 R168, R4.reuse, R24, R168 ;  /* 0x0000001804a8723c */ /* 0x040fe400000418a8 */
[----:B------:R-:W-:Y:S04]  /*9b90*/  LDSM.16.MT88.4 R20, [R167+0xf000] ;  /* 0x00f00000a714783b */ /* 0x000fe80000004200 */
[-C--:B------:R-:W-:Y:S06]  /*9ba0*/  HMMA.16816.F32.BF16 R180, R4, R26.reuse, R180 ;  /* 0x0000001a04b4723c */ /* 0x080fec00000418b4 */
[----:B------:R-:W-:Y:S01]  /*9bb0*/  HMMA.16816.F32.BF16 R48, R8, R26, R48 ;  /* 0x0000001a0830723c */ /* 0x000fe20000041830 */
[----:B------:R-:W1:Y:S05]  /*9bc0*/  LDSM.16.MT88.4 R24, [R229+0xd000] ;  /* 0x00d00000e518783b */ /* 0x000e6a0000004200 */
[C---:B------:R-:W-:Y:S06]  /*9bd0*/  HMMA.16816.F32.BF16 R64, R4.reuse, R16, R64 ;  /* 0x000000100440723c */ /* 0x040fec0000041840 */
[-C--:B------:R-:W-:Y:S06]  /*9be0*/  HMMA.16816.F32.BF16 R60, R4, R18.reuse, R60 ;  /* 0x00000012043c723c */ /* 0x080fec000004183c */
[C---:B------:R-:W-:Y:S01]  /*9bf0*/  HMMA.16816.F32.BF16 R216, R8.reuse, R18, R56 ;  /* 0x0000001208d8723c */ /* 0x040fe20000041838 */
[----:B------:R-:W3:Y:S05]  /*9c00*/  LDSM.16.MT88.4 R16, [R228+0xf000] ;  /* 0x00f00000e410783b */ /* 0x000eea0000004200 */
[-C--:B------:R-:W-:Y:S06]  /*9c10*/  HMMA.16816.F32.BF16 R84, R8, R12.reuse, R52 ;  /* 0x0000000c0854723c */ /* 0x080fec0000041834 */
[C---:B------:R-:W-:Y:S01]  /*9c20*/  HMMA.16816.F32.BF16 R88, R4.reuse, R12, R28 ;  /* 0x0000000c0458723c */ /* 0x040fe2000004181c */
[----:B------:R-:W-:Y:S05]  /*9c30*/  LDSM.16.MT88.4 R28, [R229+0xf000] ;  /* 0x00f00000e51c783b */ /* 0x000fea0000004200 */
[C---:B------:R-:W-:Y:S01]  /*9c40*/  HMMA.16816.F32.BF16 R92, R4.reuse, R14, R92 ;  /* 0x0000000e045c723c */ /* 0x040fe2000004185c */
[----:B------:R-:W4:Y:S05]  /*9c50*/  LDSM.16.MT88.4 R12, [R230+0xf000] ;  /* 0x00f00000e60c783b */ /* 0x000f2a0000004200 */
[C---:B-1----:R-:W-:Y:S06]  /*9c60*/  HMMA.16816.F32.BF16 R104, R4.reuse, R24, R104 ;  /* 0x000000180468723c */ /* 0x042fec0000041868 */
[C---:B------:R-:W-:Y:S06]  /*9c70*/  HMMA.16816.F32.BF16 R108, R4.reuse, R26, R108 ;  /* 0x0000001a046c723c */ /* 0x040fec000004186c */
[C---:B------:R-:W-:Y:S06]  /*9c80*/  HMMA.16816.F32.BF16 R120, R4.reuse, R20, R120 ;  /* 0x000000140478723c */ /* 0x040fec0000041878 */
[C---:B------:R-:W-:Y:S06]  /*9c90*/  HMMA.16816.F32.BF16 R124, R4.reuse, R22, R124 ;  /* 0x00000016047c723c */ /* 0x040fec000004187c */
[C---:B---3--:R-:W-:Y:S06]  /*9ca0*/  HMMA.16816.F32.BF16 R136, R4.reuse, R16, R136 ;  /* 0x000000100488723c */ /* 0x048fec0000041888 */
[C---:B------:R-:W-:Y:S06]  /*9cb0*/  HMMA.16816.F32.BF16 R140, R4.reuse, R18, R140 ;  /* 0x00000012048c723c */ /* 0x040fec000004188c */
[C---:B----4-:R-:W-:Y:S06]  /*9cc0*/  HMMA.16816.F32.BF16 R148, R4.reuse, R12, R148 ;  /* 0x0000000c0494723c */ /* 0x050fec0000041894 */
[C---:B------:R-:W-:Y:S06]  /*9cd0*/  HMMA.16816.F32.BF16 R188, R4.reuse, R14, R188 ;  /* 0x0000000e04bc723c */ /* 0x040fec00000418bc */
[C---:B------:R-:W-:Y:S06]  /*9ce0*/  HMMA.16816.F32.BF16 R156, R4.reuse, R28, R156 ;  /* 0x0000001c049c723c */ /* 0x040fec000004189c */
[----:B------:R-:W-:Y:S07]  /*9cf0*/  HMMA.16816.F32.BF16 R52, R4, R30, R200 ;  /* 0x0000001e0434723c */ /* 0x000fee00000418c8 */
[----:B------:R-:W-:-:S02]  /*9d00*/  MOV R202, R177 ;  /* 0x000000b100ca7202 */ /* 0x000fc40000000f00 */
[----:B------:R-:W-:Y:S02]  /*9d10*/  MOV R201, R176 ;  /* 0x000000b000c97202 */ /* 0x000fe40000000f00 */
[----:B------:R-:W-:Y:S02]  /*9d20*/  MOV R6, R178 ;  /* 0x000000b200067202 */ /* 0x000fe40000000f00 */
[----:B------:R-:W-:Y:S02]  /*9d30*/  MOV R7, R179 ;  /* 0x000000b300077202 */ /* 0x000fe40000000f00 */
[----:B------:R-:W1:Y:S01]  /*9d40*/  LDSM.16.MT88.4 R176, [R167+0xd800] ;  /* 0x00d80000a7b0783b */ /* 0x000e620000004200 */
[----:B------:R-:W-:Y:S01]  /*9d50*/  MOV R71, R246 ;  /* 0x000000f600477202 */ /* 0x000fe20000000f00 */
[----:B------:R-:W-:Y:S01]  /*9d60*/  HMMA.16816.F32.BF16 R116, R8, R20, R116 ;  /* 0x000000140874723c */ /* 0x000fe20000041874 */
[----:B------:R-:W-:Y:S02]  /*9d70*/  MOV R69, R207 ;  /* 0x000000cf00457202 */ /* 0x000fe40000000f00 */
[----:B------:R-:W-:-:S02]  /*9d80*/  MOV R68, R206 ;  /* 0x000000ce00447202 */ /* 0x000fc40000000f00 */
[----:B------:R-:W-:Y:S02]  /*9d90*/  MOV R203, R205 ;  /* 0x000000cd00cb7202 */ /* 0x000fe40000000f00 */
[----:B------:R-:W-:Y:S01]  /*9da0*/  MOV R200, R204 ;  /* 0x000000cc00c87202 */ /* 0x000fe20000000f00 */
[C---:B------:R-:W-:Y:S01]  /*9db0*/  HMMA.16816.F32.BF16 R144, R8.reuse, R12, R144 ;  /* 0x0000000c0890723c */ /* 0x040fe20000041890 */
[----:B------:R-:W-:Y:S02]  /*9dc0*/  MOV R251, R134 ;  /* 0x0000008600fb7202 */ /* 0x000fe40000000f00 */
[----:B------:R-:W-:Y:S02]  /*9dd0*/  MOV R227, R133 ;  /* 0x0000008500e37202 */ /* 0x000fe40000000f00 */
[----:B------:R-:W-:Y:S01]  /*9de0*/  MOV R226, R132 ;  /* 0x0000008400e27202 */ /* 0x000fe20000000f00 */
[C---:B------:R-:W-:Y:S01]  /*9df0*/  HMMA.16816.F32.BF16 R204, R8.reuse, R22, R128 ;  /* 0x0000001608cc723c */ /* 0x040fe20000041880 */
[----:B------:R-:W-:Y:S01]  /*9e00*/  MOV R246, R135 ;  /* 0x0000008700f67202 */ /* 0x000fe20000000f00 */
[----:B------:R-:W-:Y:S08]  /*9e10*/  MUFU.EX2 R41, R41 ;  /* 0x0000002900297308 */ /* 0x000ff00000000800 */
[----:B------:R-:W-:Y:S01]  /*9e20*/  MUFU.EX2 R40, R40 ;  /* 0x0000002800287308 */ /* 0x000fe20000000800 */
[C---:B------:R-:W-:Y:S07]  /*9e30*/  HMMA.16816.F32.BF16 R132, R8.reuse, R16, R80 ;  /* 0x000000100884723c */ /* 0x040fee0000041850 */
[----:B------:R-:W-:Y:S01]  /*9e40*/  MUFU.EX2 R38, R38 ;  /* 0x0000002600267308 */ /* 0x000fe20000000800 */
[C---:B------:R-:W-:Y:S07]  /*9e50*/  HMMA.16816.F32.BF16 R20, R8.reuse, R14, R152 ;  /* 0x0000000e0814723c */ /* 0x040fee0000041898 */
[----:B------:R-:W-:Y:S08]  /*9e60*/  MUFU.EX2 R37, R37 ;  /* 0x0000002500257308 */ /* 0x000ff00000000800 */
[----:B------:R-:W-:Y:S08]  /*9e70*/  MUFU.EX2 R36, R36 ;  /* 0x0000002400247308 */ /* 0x000ff00000000800 */
[----:B------:R-:W-:Y:S08]  /*9e80*/  MUFU.EX2 R35, R35 ;  /* 0x0000002300237308 */ /* 0x000ff00000000800 */
[----:B------:R-:W3:Y:S01]  /*9e90*/  MUFU.EX2 R34, R34 ;  /* 0x0000002200227308 */ /* 0x000ee20000000800 */
[C---:B------:R-:W-:Y:S01]  /*9ea0*/  HMMA.16816.F32.BF16 R100, R8.reuse, R24, R100 ;  /* 0x000000180864723c */ /* 0x040fe20000041864 */
[----:B------:R-:W-:Y:S01]  /*9eb0*/  FADD.FTZ R5, R237, R42 ;  /* 0x0000002aed057221 */ /* 0x000fe20000010000 */
[----:B------:R-:W4:Y:S04]  /*9ec0*/  LDSM.16.MT88.4 R80, [R228+0xd800] ;  /* 0x00d80000e450783b */ /* 0x000f280000004200 */
[C---:B------:R-:W-:Y:S01]  /*9ed0*/  HMMA.16816.F32.BF16 R56, R8.reuse, R26, R112 ;  /* 0x0000001a0838723c */ /* 0x040fe20000041870 */
[----:B------:R-:W-:Y:S01]  /*9ee0*/  MUFU.EX2 R16, R33 ;  /* 0x0000002100107308 */ /* 0x000fe20000000800 */
[----:B------:R-:W-:Y:S04]  /*9ef0*/  LDSM.16.MT88.4 R112, [R229+0xd800] ;  /* 0x00d80000e570783b */ /* 0x000fe80000004200 */
[C---:B------:R-:W-:Y:S01]  /*9f00*/  HMMA.16816.F32.BF16 R192, R8.reuse, R28, R192 ;  /* 0x0000001c08c0723c */ /* 0x040fe200000418c0 */
[----:B------:R-:W-:Y:S02]  /*9f10*/  LDSM.16.MT88.4 R128, [R167+0xf800] ;  /* 0x00f80000a780783b */ /* 0x000fe40000004200 */
[----:B------:R-:W-:Y:S02]  /*9f20*/  MUFU.EX2 R17, R3 ;  /* 0x0000000300117308 */ /* 0x000fe40000000800 */
[----:B------:R-:W-:Y:S06]  /*9f30*/  LDSM.16.MT88.4 R152, [R230+0xf800] ;  /* 0x00f80000e698783b */ /* 0x000fec0000004200 */
[----:B------:R-:W-:Y:S08]  /*9f40*/  MUFU.EX2 R12, R2 ;  /* 0x00000002000c7308 */ /* 0x000ff00000000800 */
[----:B------:R2:W1:Y:S08]  /*9f50*/  MUFU.EX2 R13, R0 ;  /* 0x00000000000d7308 */ /* 0x0004700000000800 */
[----:B------:R4:W-:Y:S08]  /*9f60*/  MUFU.EX2 R15, R32 ;  /* 0x00000020000f7308 */ /* 0x0009f00000000800 */
[----:B------:R-:W1:Y:S01]  /*9f70*/  MUFU.EX2 R14, R39 ;  /* 0x00000027000e7308 */ /* 0x000e620000000800 */
[C---:B------:R-:W-:Y:S01]  /*9f80*/  HMMA.16816.F32.BF16 R24, R8.reuse, R18, R76 ;  /* 0x000000120818723c */ /* 0x040fe2000004184c */
[----:B--2---:R-:W-:Y:S01]  /*9f90*/  FADD.FTZ R0, R6, R97 ;  /* 0x0000006106007221 */ /* 0x004fe20000010000 */
[----:B------:R-:W-:Y:S01]  /*9fa0*/  FADD.FTZ R2, R200, R46 ;  /* 0x0000002ec8027221 */ /* 0x000fe20000010000 */
[----:B------:R-:W-:Y:S01]  /*9fb0*/  MOV R33, R202 ;  /* 0x000000ca00217202 */ /* 0x000fe20000000f00 */
[----:B------:R2:W5:Y:S01]  /*9fc0*/  LDL.LU R237, [R1+0x60] ;  /* 0x0000600001ed7983 */ /* 0x0005620000300800 */
[----:B---3--:R-:W-:Y:S01]  /*9fd0*/  F2FP.BF16.F32.PACK_AB R200, R34, R35 ;  /* 0x0000002322c8723e */ /* 0x008fe200000010ff */
[----:B------:R-:W-:Y:S01]  /*9fe0*/  HMMA.16816.F32.BF16 R8, R8, R30, R196 ;  /* 0x0000001e0808723c */ /* 0x000fe200000418c4 */
[----:B------:R-:W-:-:S02]  /*9ff0*/  MOV R19, R201 ;  /* 0x000000c900137202 */ /* 0x000fc40000000f00 */
[----:B----4-:R-:W-:Y:S02]  /*a000*/  MOV R32, R203 ;  /* 0x000000cb00207202 */ /* 0x010fe40000000f00 */
[----:B-1----:R-:W-:Y:S02]  /*a010*/  F2FP.BF16.F32.PACK_AB R201, R13, R12 ;  /* 0x0000000c0dc9723e */ /* 0x002fe400000010ff */
[----:B------:R-:W-:Y:S02]  /*a020*/  F2FP.BF16.F32.PACK_AB R196, R44, R45 ;  /* 0x0000002d2cc4723e */ /* 0x000fe400000010ff */
[----:B------:R-:W-:Y:S02]  /*a030*/  F2FP.BF16.F32.PACK_AB R197, R38, R40 ;  /* 0x0000002826c5723e */ /* 0x000fe400000010ff */
[----:B------:R-:W-:Y:S02]  /*a040*/  F2FP.BF16.F32.PACK_AB R198, R41, R43 ;  /* 0x0000002b29c6723e */ /* 0x000fe400000010ff */
[----:B------:R-:W-:-:S02]  /*a050*/  F2FP.BF16.F32.PACK_AB R199, R36, R37 ;  /* 0x0000002524c7723e */ /* 0x000fc400000010ff */
[----:B------:R-:W-:Y:S02]  /*a060*/  F2FP.BF16.F32.PACK_AB R202, R17, R16 ;  /* 0x0000001011ca723e */ /* 0x000fe400000010ff */
[----:B------:R-:W-:Y:S01]  /*a070*/  F2FP.BF16.F32.PACK_AB R203, R14, R15 ;  /* 0x0000000f0ecb723e */ /* 0x000fe200000010ff */
[----:B------:R-:W-:Y:S01]  /*a080*/  FADD.FTZ R4, R236, R0 ;  /* 0x00000000ec047221 */ /* 0x000fe20000010000 */
[----:B------:R-:W-:Y:S01]  /*a090*/  FADD.FTZ R3, R7, R96 ;  /* 0x0000006007037221 */ /* 0x000fe20000010000 */
[----:B------:R-:W-:Y:S01]  /*a0a0*/  FADD.FTZ R0, R164, R5 ;  /* 0x00000005a4007221 */ /* 0x000fe20000010000 */
[----:B------:R-:W-:Y:S01]  /*a0b0*/  HMMA.16816.F32.BF16 R172, R196, R176, R172 ;  /* 0x000000b0c4ac723c */ /* 0x000fe200000418ac */
[----:B------:R-:W-:Y:S01]  /*a0c0*/  FADD.FTZ R18, R233, R4 ;  /* 0x00000004e9127221 */ /* 0x000fe20000010000 */
[----:B------:R-:W-:Y:S01]  /*a0d0*/  MOV R31, R99 ;  /* 0x00000063001f7202 */ /* 0x000fe20000000f00 */
[----:B------:R-:W1:Y:S01]  /*a0e0*/  LDSM.16.MT88.4 R4, [R229+0xf800] ;  /* 0x00f80000e504783b */ /* 0x000e620000004200 */
[----:B------:R-:W-:-:S02]  /*a0f0*/  MOV R30, R98 ;  /* 0x00000062001e7202 */ /* 0x000fc40000000f00 */
[C---:B------:R-:W-:Y:S01]  /*a100*/  HMMA.16816.F32.BF16 R168, R200.reuse, R176, R168 ;  /* 0x000000b0c8a8723c */ /* 0x040fe200000418a8 */
[----:B------:R-:W3:Y:S05]  /*a110*/  LDSM.16.MT88.4 R96, [R230+0xd800] ;  /* 0x00d80000e660783b */ /* 0x000eea0000004200 */
[-C--:B------:R-:W-:Y:S01]  /*a120*/  HMMA.16816.F32.BF16 R180, R200, R178.reuse, R180 ;  /* 0x000000b2c8b4723c */ /* 0x080fe200000418b4 */
[----:B------:R-:W-:Y:S01]  /*a130*/  MOV R28, R71 ;  /* 0x00000047001c7202 */ /* 0x000fe20000000f00 */
[----:B------:R-:W-:Y:S01]  /*a140*/  FADD.FTZ R2, R234, R2 ;  /* 0x00000002ea027221 */ /* 0x000fe20000010000 */
[----:B------:R-:W-:Y:S01]  /*a150*/  MOV R42, R69 ;  /* 0x00000045002a7202 */ /* 0x000fe20000000f00 */
[----:B------:R2:W5:Y:S02]  /*a160*/  LDL.LU R236, [R1+0x5c] ;  /* 0x00005c0001ec7983 */ /* 0x0005640000300800 */
[----:B------:R-:W-:Y:S07]  /*a170*/  HMMA.16816.F32.BF16 R176, R196, R178, R48 ;  /* 0x000000b2c4b0723c */ /* 0x000fee0000041830 */
[----:B------:R-:W-:-:S02]  /*a180*/  MOV R51, R187 ;  /* 0x000000bb00337202 */ /* 0x000fc40000000f00 */
[----:B------:R-:W-:Y:S02]  /*a190*/  MOV R50, R186 ;  /* 0x000000ba00327202 */ /* 0x000fe40000000f00 */
[----:B------:R-:W-:Y:S02]  /*a1a0*/  MOV R49, R185 ;  /* 0x000000b900317202 */ /* 0x000fe40000000f00 */
[----:B------:R-:W-:Y:S02]  /*a1b0*/  MOV R48, R184 ;  /* 0x000000b800307202 */ /* 0x000fe40000000f00 */
[----:B------:R-:W4:Y:S01]  /*a1c0*/  LDSM.16.MT88.4 R184, [R228+0xf800] ;  /* 0x00f80000e4b8783b */ /* 0x000f220000004200 */
[----:B------:R-:W-:Y:S01]  /*a1d0*/  FADD.FTZ R3, R235, R3 ;  /* 0x00000003eb037221 */ /* 0x000fe20000010000 */
[----:B------:R-:W-:Y:S01]  /*a1e0*/  MOV R29, R70 ;  /* 0x00000046001d7202 */ /* 0x000fe20000000f00 */
[----:B------:R-:W-:Y:S01]  /*a1f0*/  HMMA.16816.F32.BF16 R76, R200, R82, R60 ;  /* 0x00000052c84c723c */ /* 0x000fe2000004183c */
[----:B------:R-:W-:-:S02]  /*a200*/  MOV R71, R74 ;  /* 0x0000004a00477202 */ /* 0x000fc40000000f00 */
[----:B------:R-:W-:Y:S01]  /*a210*/  MOV R39, R75 ;  /* 0x0000004b00277202 */ /* 0x000fe20000000f00 */
[----:B------:R-:W-:Y:S01]  /*a220*/  FADD.FTZ R2, R231, R2 ;  /* 0x00000002e7027221 */ /* 0x000fe20000010000 */
[----:B------:R-:W-:Y:S01]  /*a230*/  MOV R69, R72 ;  /* 0x0000004800457202 */ /* 0x000fe20000000f00 */
[----:B------:R-:W-:Y:S01]  /*a240*/  FADD.FTZ R0, R160, R0 ;  /* 0x00000000a0007221 */ /* 0x000fe20000010000 */
[----:B------:R-:W-:Y:S01]  /*a250*/  MOV R70, R73 ;  /* 0x0000004900467202 */ /* 0x000fe20000000f00 */
[C---:B-1----:R-:W-:Y:S01]  /*a260*/  HMMA.16816.F32.BF16 R156, R200.reuse, R4, R156 ;  /* 0x00000004c89c723c */ /* 0x042fe2000004189c */
[----:B------:R-:W-:Y:S01]  /*a270*/  MOV R63, R162 ;  /* 0x000000a2003f7202 */ /* 0x000fe20000000f00 */
[----:B------:R-:W-:Y:S01]  /*a280*/  FADD.FTZ R3, R232, R3 ;  /* 0x00000003e8037221 */ /* 0x000fe20000010000 */
[----:B------:R-:W-:Y:S01]  /*a290*/  MOV R46, R68 ;  /* 0x00000044002e7202 */ /* 0x000fe20000000f00 */
[----:B------:R2:W5:Y:S02]  /*a2a0*/  LDL.LU R235, [R1+0x58] ;  /* 0x0000580001eb7983 */ /* 0x0005640000300800 */
[----:B------:R-:W-:Y:S02]  /*a2b0*/  HMMA.16816.F32.BF16 R72, R200, R80, R64 ;  /* 0x00000050c848723c */ /* 0x000fe40000041840 */
[----:B------:R2:W5:Y:S04]  /*a2c0*/  LDL.LU R234, [R1+0x54] ;  /* 0x0000540001ea7983 */ /* 0x0005680000300800 */
[----:B------:R-:W-:Y:S01]  /*a2d0*/  HMMA.16816.F32.BF16 R192, R196, R4, R192 ;  /* 0x00000004c4c0723c */ /* 0x000fe200000418c0 */
[----:B------:R-:W-:Y:S01]  /*a2e0*/  MOV R64, R163 ;  /* 0x000000a300407202 */ /* 0x000fe20000000f00 */
[----:B------:R2:W5:Y:S01]  /*a2f0*/  LDL.LU R233, [R1+0x50] ;  /* 0x0000500001e97983 */ /* 0x0005620000300800 */
[----:B------:R-:W-:-:S02]  /*a300*/  MOV R65, R71 ;  /* 0x0000004700417202 */ /* 0x000fc40000000f00 */
[----:B------:R-:W-:Y:S02]  /*a310*/  MOV R66, R70 ;  /* 0x0000004600427202 */ /* 0x000fe40000000f00 */
[----:B------:R-:W-:Y:S01]  /*a320*/  MOV R67, R69 ;  /* 0x0000004500437202 */ /* 0x000fe20000000f00 */
[----:B------:R-:W-:Y:S01]  /*a330*/  FADD.FTZ R4, R63, R18 ;  /* 0x000000123f047221 */ /* 0x000fe20000010000 */
[C---:B---3--:R-:W-:Y:S01]  /*a340*/  HMMA.16816.F32.BF16 R88, R200.reuse, R96, R88 ;  /* 0x00000060c858723c */ /* 0x048fe20000041858 */
[----:B------:R-:W-:Y:S01]  /*a350*/  FADD.FTZ R3, R64, R3 ;  /* 0x0000000340037221 */ /* 0x000fe20000010000 */
[----:B------:R-:W-:Y:S01]  /*a360*/  FADD.FTZ R2, R65, R2 ;  /* 0x0000000241027221 */ /* 0x000fe20000010000 */
[----:B------:R-:W-:Y:S01]  /*a370*/  FADD.FTZ R0, R66, R0 ;  /* 0x0000000042007221 */ /* 0x000fe20000010000 */
[----:B------:R2:W5:Y:S02]  /*a380*/  LDL.LU R232, [R1+0x4c] ;  /* 0x00004c0001e87983 */ /* 0x0005640000300800 */
[C---:B------:R-:W-:Y:S01]  /*a390*/  HMMA.16816.F32.BF16 R92, R200.reuse, R98, R92 ;  /* 0x00000062c85c723c */ /* 0x040fe2000004185c */
[----:B------:R-:W-:Y:S01]  /*a3a0*/  FADD.FTZ R5, R49, R2 ;  /* 0x0000000231057221 */ /* 0x000fe20000010000 */
[----:B------:R2:W5:Y:S04]  /*a3b0*/  LDL.LU R231, [R1+0x48] ;  /* 0x0000480001e77983 */ /* 0x0005680000300800 */
[C---:B------:R-:W-:Y:S06]  /*a3c0*/  HMMA.16816.F32.BF16 R104, R200.reuse, R112, R104 ;  /* 0x00000070c868723c */ /* 0x040fec0000041868 */
[C---:B------:R-:W-:Y:S06]  /*a3d0*/  HMMA.16816.F32.BF16 R108, R200.reuse, R114, R108 ;  /* 0x00000072c86c723c */ /* 0x040fec000004186c */
[C---:B------:R-:W-:Y:S06]  /*a3e0*/  HMMA.16816.F32.BF16 R120, R200.reuse, R128, R120 ;  /* 0x00000080c878723c */ /* 0x040fec0000041878 */
[C---:B------:R-:W-:Y:S06]  /*a3f0*/  HMMA.16816.F32.BF16 R124, R200.reuse, R130, R124 ;  /* 0x00000082c87c723c */ /* 0x040fec000004187c */
[C---:B----4-:R-:W-:Y:S06]  /*a400*/  HMMA.16816.F32.BF16 R136, R200.reuse, R184, R136 ;  /* 0x000000b8c888723c */ /* 0x050fec0000041888 */
[C---:B------:R-:W-:Y:S06]  /*a410*/  HMMA.16816.F32.BF16 R140, R200.reuse, R186, R140 ;  /* 0x000000bac88c723c */ /* 0x040fec000004188c */
[C---:B------:R-:W-:Y:S06]  /*a420*/  HMMA.16816.F32.BF16 R148, R200.reuse, R152, R148 ;  /* 0x00000098c894723c */ /* 0x040fec0000041894 */
[----:B------:R-:W-:Y:S06]  /*a430*/  HMMA.16816.F32.BF16 R188, R200, R154, R188 ;  /* 0x0000009ac8bc723c */ /* 0x000fec00000418bc */
[C---:B------:R-:W-:Y:S06]  /*a440*/  HMMA.16816.F32.BF16 R68, R196.reuse, R80, R220 ;  /* 0x00000050c444723c */ /* 0x040fec00000418dc */
        /* <DEDUP_REMOVED lines=10> */
[----:B------:R-:W-:Y:S06]  /*a4f0*/  HMMA.16816.F32.BF16 R152, R196, R154, R20 ;  /* 0x0000009ac498723c */ /* 0x000fec0000041814 */
[-C--:B------:R-:W-:Y:S06]  /*a500*/  HMMA.16816.F32.BF16 R200, R200, R6.reuse, R52 ;  /* 0x00000006c8c8723c */ /* 0x080fec0000041834 */
[----:B------:R-:W-:Y:S07]  /*a510*/  HMMA.16816.F32.BF16 R196, R196, R6, R8 ;  /* 0x00000006c4c4723c */ /* 0x000fee0000041808 */
[----:B------:R-:W-:Y:S01]  /*a520*/  FADD.FTZ R7, R67, R4 ;  /* 0x0000000443077221 */ /* 0x000fe20000010000 */
[----:B------:R-:W-:Y:S01]  /*a530*/  FADD.FTZ R6, R48, R3 ;  /* 0x0000000330067221 */ /* 0x000fe20000010000 */
[----:B------:R-:W-:-:S02]  /*a540*/  FADD.FTZ R4, R50, R0 ;  /* 0x0000000032047221 */ /* 0x000fc40000010000 */
        /* <DEDUP_REMOVED lines=40> */
[----:B------:R2:W-:Y:S04]  /*a7d0*/  STL [R1+0x8], R4 ;  /* 0x0000080401007387 */ /* 0x0005e80000100800 */
[----:B------:R2:W-:Y:S04]  /*a7e0*/  STL [R1+0x4], R3 ;  /* 0x0000040301007387 */ /* 0x0005e80000100800 */
[----:B------:R2:W-:Y:S04]  /*a7f0*/  STL [R1+0x10], R2 ;  /* 0x0000100201007387 */ /* 0x0005e80000100800 */
[----:B------:R2:W-:Y:S01]  /*a800*/  STL [R1+0x14], R0 ;  /* 0x0000140001007387 */ /* 0x0005e20000100800 */
[----:B------:R-:W-:-:S02]  /*a810*/  ISETP.GE.AND P0, PT, R246, 0x3, PT ;  /* 0x00000003f600780c */ /* 0x000fc40003f06270 */
[----:B------:R-:W-:Y:S02]  /*a820*/  MOV R163, R165 ;  /* 0x000000a500a37202 */ /* 0x000fe40000000f00 */
[----:B------:R-:W-:Y:S02]  /*a830*/  MOV R164, R166 ;  /* 0x000000a600a47202 */ /* 0x000fe40000000f00 */
[----:B------:R-:W-:Y:S02]  /*a840*/  MOV R160, R47 ;  /* 0x0000002f00a07202 */ /* 0x000fe40000000f00 */
[----:B------:R-:W-:-:S05]  /*a850*/  MOV R162, R161 ;  /* 0x000000a100a27202 */ /* 0x000fca0000000f00 */
[----:B------:R-:W-:Y:S02]  /*a860*/  @P0 MOV R163, R165 ;  /* 0x000000a500a30202 */ /* 0x000fe40000000f00 */
[----:B------:R-:W-:Y:S02]  /*a870*/  @P0 MOV R164, R166 ;  /* 0x000000a600a40202 */ /* 0x000fe40000000f00 */
[----:B------:R-:W-:Y:S02]  /*a880*/  @P0 MOV R160, R47 ;  /* 0x0000002f00a00202 */ /* 0x000fe40000000f00 */
[----:B------:R-:W-:Y:S02]  /*a890*/  @P0 MOV R162, R161 ;  /* 0x000000a100a20202 */ /* 0x000fe40000000f00 */
[----:B------:R-:W-:Y:S01]  /*a8a0*/  @P0 IADD3 R246, R246, -0x3, RZ ;  /* 0xfffffffdf6f60810 */ /* 0x000fe20007ffe0ff */
[----:B------:R-:W-:Y:S06]  /*a8b0*/  @P0 BRA `(.L_x_4) ;  /* 0x0000000000080947 */ /* 0x000fec0003800000 */
.L_x_2:
[----:B--2---:R-:W2:Y:S02]  /*a8c0*/  LDL.LU R0, [R1+0x30] ;  /* 0x0000300001007983 */ /* 0x004ea40000300800 */
[----:B--2---:R-:W-:-:S07]  /*a8d0*/  IADD3 R246, R0, -0x1, RZ ;  /* 0xffffffff00f67810 */ /* 0x004fce0007ffe0ff */
.L_x_4:
[----:B------:R-:W-:-:S13]  /*a8e0*/  ISETP.GE.AND P0, PT, R246, RZ, PT ;  /* 0x000000fff600720c */ /* 0x000fda0003f06270 */
[----:B------:R-:W-:Y:S05]  /*a8f0*/  @!P0 BRA `(.L_x_5) ;  /* 0x0000003800d48947 */ /* 0x000fea0003800000 */
[----:B------:R-:W3:Y:S01]  /*a900*/  LDL.LU.64 R6, [R1+0x38] ;  /* 0x0000380001067983 */ /* 0x000ee20000300a00 */
[----:B------:R-:W-:Y:S01]  /*a910*/  MOV R161, R163 ;  /* 0x000000a300a17202 */ /* 0x000fe20000000f00 */
[----:B------:R-:W-:Y:S01]  /*a920*/  IMAD.MOV.U32 R166, RZ, RZ, R160 ;  /* 0x000000ffffa67224 */ /* 0x000fe200078e00a0 */
[----:B--2---:R-:W-:Y:S01]  /*a930*/  MOV R3, R164 ;  /* 0x000000a400037202 */ /* 0x004fe20000000f00 */
[----:B------:R-:W3:Y:S01]  /*a940*/  LDL.LU.64 R4, [R1+0x40] ;  /* 0x0000400001047983 */ /* 0x000ee20000300a00 */
[----:B------:R-:W-:Y:S01]  /*a950*/  MOV R165, R162 ;  /* 0x000000a200a57202 */ /* 0x000fe20000000f00 */
[----:B------:R-:W-:Y:S01]  /*a960*/  ULDC UR4, c[0x0][0x2ec] ;  /* 0x0000bb0000047ab9 */ /* 0x000fe20000000800 */
[----:B------:R-:W-:Y:S01]  /*a970*/  ULDC.64 UR10, c[0x0][0x220] ;  /* 0x00008800000a7ab9 */ /* 0x000fe20000000a00 */
[----:B------:R-:W-:Y:S01]  /*a980*/  ULDC.64 UR6, c[0x0][0x218] ;  /* 0x0000860000067ab9 */ /* 0x000fe20000000a00 */
[----:B------:R-:W-:Y:S01]  /*a990*/  ULDC.64 UR8, c[0x0][0x248] ;  /* 0x0000920000087ab9 */ /* 0x000fe20000000a00 */
[----:B---3--:R-:W-:-:S05]  /*a9a0*/  IMAD.MOV.U32 R5, RZ, RZ, R7 ;  /* 0x000000ffff057224 */ /* 0x008fca00078e0007 */
[----:B------:R1:W-:Y:S01]  /*a9b0*/  STL.64 [R1+0x18], R4 ;  /* 0x0000180401007387 */ /* 0x0003e20000100a00 */
[----:B------:R-:W-:Y:S05]  /*a9c0*/  BRA `(.L_x_6) ;  /* 0x00000000007c7947 */ /* 0x000fea0003800000 */
.L_x_8:
[----:B------:R-:W2:Y:S01]  /*a9d0*/  LDL.64 R250, [R1+0x28] ;  /* 0x0000280001fa7983 */ /* 0x000ea20000100a00 */
[----:B------:R-:W-:Y:S03]  /*a9e0*/  VIADD R0, R246, 0xffffffff ;  /* 0xfffffffff6007836 */ /* 0x000fe60000000000 */
[----:B------:R-:W3:Y:S01]  /*a9f0*/  LDL.64 R248, [R1+0x20] ;  /* 0x0000200001f87983 */ /* 0x000ee20000100a00 */
[----:B------:R-:W-:Y:S01]  /*aa00*/  IMAD.WIDE.U32 R162, R0, UR8, RZ ;  /* 0x0000000800a27c25 */ /* 0x000fe2000f8e00ff */
[----:B------:R-:W-:Y:S05]  /*aa10*/  SHF.R.S32.HI R2, RZ, 0x1f, R0 ;  /* 0x0000001fff027819 */ /* 0x000fea0000011400 */
[----:B------:R-:W-:Y:S04]  /*aa20*/  IMAD R2, R2, UR8, RZ ;  /* 0x0000000802027c24 */ /* 0x000fe8000f8e02ff */
[----:B------:R-:W-:Y:S04]  /*aa30*/  IMAD R2, R0, UR9, R2 ;  /* 0x0000000900027c24 */ /* 0x000fe8000f8e0202 */
[----:B------:R-:W-:Y:S01]  /*aa40*/  IMAD.IADD R2, R163, 0x1, R2 ;  /* 0x00000001a3027824 */ /* 0x000fe200078e0202 */
[----:B--2---:R-:W-:Y:S04]  /*aa50*/  LEA R0, P1, R162, R250, 0x6 ;  /* 0x000000faa2007211 */ /* 0x004fe800078230ff */
[----:B------:R-:W-:Y:S02]  /*aa60*/  LEA R206, P2, R0, UR6, 0x1 ;  /* 0x0000000600ce7c11 */ /* 0x000fe4000f8408ff */
[----:B---3--:R-:W-:Y:S02]  /*aa70*/  LEA.HI.X R2, R162, R249, R2, 0x6, P1 ;  /* 0x000000f9a2027211 */ /* 0x008fe400008f3402 */
[----:B------:R-:W-:Y:S02]  /*aa80*/  IADD3 R204, P1, R206, UR23, RZ ;  /* 0x00000017cecc7c10 */ /* 0x000fe4000ff3e0ff */
        /* <DEDUP_REMOVED lines=17> */
[----:B------:R-:W0:Y:S01]  /*aba0*/  LDGDEPBAR ;  /* 0x00000000000079af */ /* 0x000e220000000000 */
[----:B------:R-:W-:Y:S05]  /*abb0*/  BRA `(.L_x_7) ;  /* 0x0000001000207947 */ /* 0x000fea0003800000 */
.L_x_6:
[----:B-1----:R-:W2:Y:S01]  /*abc0*/  LDL.64 R4, [R1+0x18] ;  /* 0x0000180001047983 */ /* 0x002ea20000100a00 */
[----:B------:R-:W-:Y:S04]  /*abd0*/  DEPBAR.LE SB0, 0x0 ;  /* 0x000080000000791a */ /* 0x000fe80000000000 */
[----:B------:R-:W-:Y:S01]  /*abe0*/  BAR.SYNC.DEFER_BLOCKING 0x0 ;  /* 0x0000000000007b1d */ /* 0x000fe20000010000 */
[----:B---3--:R-:W-:Y:S01]  /*abf0*/  SHF.R.S32.HI R2, RZ, 0x1f, R246 ;  /* 0x0000001fff027819 */ /* 0x008fe200000114f6 */
[----:B------:R-:W-:Y:S04]  /*ac00*/  IMAD R0, R246, UR14, RZ ;  /* 0x0000000ef6007c24 */ /* 0x000fe8000f8e02ff */
[----:B------:R-:W-:Y:S02]  /*ac10*/  IMAD R0, R2, UR15, R0 ;  /* 0x0000000f02007c24 */ /* 0x000fe4000f8e0200 */
[----:B--2---:R-:W-:Y:S04]  /*ac20*/  IMAD.WIDE.U32 R4, R246, UR15, R4 ;  /* 0x0000000ff6047c25 */ /* 0x004fe8000f8e0004 */
[----:B------:R-:W-:Y:S01]  /*ac30*/  IMAD.IADD R0, R5, 0x1, R0 ;  /* 0x0000000105007824 */ /* 0x000fe200078e0200 */
[C---:B------:R-:W-:Y:S04]  /*ac40*/  LEA R8, P1, R4.reuse, UR10, 0x1 ;  /* 0x0000000a04087c11 */ /* 0x040fe8000f8208ff */
[----:B------:R-:W-:Y:S02]  /*ac50*/  LEA.HI.X R9, R4, UR11, R0, 0x1, P1 ;  /* 0x0000000b04097c11 */ /* 0x000fe400088f0c00 */
[----:B------:R-:W-:Y:S03]  /*ac60*/  IADD3 R6, P0, R8, UR24, RZ ;  /* 0x0000001808067c10 */ /* 0x000fe6000ff1e0ff */
[----:B------:R-:W-:Y:S01]  /*ac70*/  @!PT LDS RZ, [RZ] ;  /* 0x00000000fffff984 */ /* 0x000fe20000000800 */
[----:B------:R-:W-:Y:S01]  /*ac80*/  @!PT LDS RZ, [RZ] ;  /* 0x00000000fffff984 */ /* 0x000fe20000000800 */
[----:B------:R-:W-:Y:S01]  /*ac90*/  @!PT LDS RZ, [RZ] ;  /* 0x00000000fffff984 */ /* 0x000fe20000000800 */
[----:B-----5:R-:W-:Y:S01]  /*aca0*/  LDGSTS.E.BYPASS.LTC128B.128 [R247+0xc000], desc[UR20][R8.64] ;  /* 0x0c00000008f77fae */ /* 0x020fe2000b901d54 */
[----:B------:R-:W-:Y:S02]  /*acb0*/  IADD3.X R7, R9, UR12, RZ, P0, !PT ;  /* 0x0000000c09077c10 */ /* 0x000fe400087fe4ff */
[----:B------:R-:W-:Y:S03]  /*acc0*/  IADD3 R4, P1, R6, UR24, RZ ;  /* 0x0000001806047c10 */ /* 0x000fe6000ff3e0ff */
[----:B------:R-:W-:Y:S01]  /*acd0*/  LDGSTS.E.BYPASS.LTC128B.128 [R247+0xe000], desc[UR20][R8.64+0x80] ;  /* 0x0e00008008f77fae */ /* 0x000fe2000b901d54 */
[----:B------:R-:W-:Y:S05]  /*ace0*/  IADD3.X R5, R7, UR12, RZ, P1, !PT ;  /* 0x0000000c07057c10 */ /* 0x000fea0008ffe4ff */
[----:B------:R-:W-:Y:S01]  /*acf0*/  LDGSTS.E.BYPASS.LTC128B.128 [R247+0xc800], desc[UR20][R6.64] ;  /* 0x0c80000006f77fae */ /* 0x000fe2000b901d54 */
[----:B------:R-:W-:Y:S05]  /*ad00*/  IADD3 R10, P0, R4, UR24, RZ ;  /* 0x00000018040a7c10 */ /* 0x000fea000ff1e0ff */
[----:B------:R-:W-:Y:S01]  /*ad10*/  LDGSTS.E.BYPASS.LTC128B.128 [R247+0xe800], desc[UR20][R6.64+0x80] ;  /* 0x0e80008006f77fae */ /* 0x000fe2000b901d54 */
[----:B------:R-:W-:Y:S02]  /*ad20*/  IADD3.X R11, R5, UR12, RZ, P0, !PT ;  /* 0x0000000c050b7c10 */ /* 0x000fe400087fe4ff */
[----:B------:R-:W-:Y:S03]  /*ad30*/  ISETP.GT.AND P0, PT, R246, RZ, PT ;  /* 0x000000fff600720c */ /* 0x000fe60003f04270 */
[----:B------:R-:W-:Y:S06]  /*ad40*/  LDGSTS.E.BYPASS.LTC128B.128 [R247+0xd000], desc[UR20][R4.64] ;  /* 0x0d00000004f77fae */ /* 0x000fec000b901d54 */
[----:B------:R1:W-:Y:S06]  /*ad50*/  LDGSTS.E.BYPASS.LTC128B.128 [R247+0xf000], desc[UR20][R4.64+0x80] ;  /* 0x0f00008004f77fae */ /* 0x0003ec000b901d54 */
[----:B------:R-:W-:Y:S06]  /*ad60*/  LDGSTS.E.BYPASS.LTC128B.128 [R247+0xd800], desc[UR20][R10.64] ;  /* 0x0d8000000af77fae */ /* 0x000fec000b901d54 */
[----:B------:R2:W-:Y:S06]  /*ad70*/  LDGSTS.E.BYPASS.LTC128B.128 [R247+0xf800], desc[UR20][R10.64+0x80] ;  /* 0x0f8000800af77fae */ /* 0x0005ec000b901d54 */
[----:B------:R-:W-:Y:S06]  /*ad80*/  LDSM.16.M88.4 R64, [R234] ;  /* 0x00000000ea40783b */ /* 0x000fec0000000200 */
[----:B------:R-:W1:Y:S06]  /*ad90*/  LDSM.16.M88.4 R16, [R233] ;  /* 0x00000000e910783b */ /* 0x000e6c0000000200 */
[----:B------:R-:W2:Y:S06]  /*ada0*/  LDSM.16.M88.4 R60, [R234+0x2000] ;  /* 0x00200000ea3c783b */ /* 0x000eac0000000200 */
[----:B------:R-:W3:Y:S06]  /*adb0*/  LDSM.16.M88.4 R32, [R233+0x800] ;  /* 0x00080000e920783b */ /* 0x000eec0000000200 */
[----:B------:R-:W0:Y:S06]  /*adc0*/  LDGDEPBAR ;  /* 0x00000000000079af */ /* 0x000e2c0000000000 */
[----:B------:R-:W4:Y:S06]  /*add0*/  LDSM.16.M88.4 R48, [R233+0x1000] ;  /* 0x00100000e930783b */ /* 0x000f2c0000000200 */
[----:B------:R-:W4:Y:S06]  /*ade0*/  LDSM.16.M88.4 R204, [R233+0x1800] ;  /* 0x00180000e9cc783b */ /* 0x000f2c0000000200 */
[----:B------:R-:W-:Y:S01]  /*adf0*/  LDSM.16.M88.4 R208, [R235] ;  /* 0x00000000ebd0783b */ /* 0x000fe20000000200 */
[-C--:B-1----:R-:W-:Y:S05]  /*ae00*/  HMMA.16816.F32.BF16 R4, R64, R16.reuse, RZ ;  /* 0x000000104004723c */ /* 0x082fea00000418ff */
[----:B------:R-:W1:Y:S01]  /*ae10*/  LDSM.16.M88.4 R212, [R238] ;  /* 0x00000000eed4783b */ /* 0x000e620000000200 */
[C---:B--2---:R-:W-:Y:S05]  /*ae20*/  HMMA.16816.F32.BF16 R8, R60.reuse, R16, RZ ;  /* 0x000000103c08723c */ /* 0x044fea00000418ff */
[----:B------:R-:W2:Y:S01]  /*ae30*/  LDSM.16.M88.4 R216, [R235+0x2000] ;  /* 0x00200000ebd8783b */ /* 0x000ea20000000200 */
[-C--:B------:R-:W-:Y:S05]  /*ae40*/  HMMA.16816.F32.BF16 R12, R60, R18.reuse, RZ ;  /* 0x000000123c0c723c */ /* 0x080fea00000418ff */
[----:B------:R-:W-:Y:S01]  /*ae50*/  LDSM.16.M88.4 R220, [R244] ;  /* 0x00000000f4dc783b */ /* 0x000fe20000000200 */
[C---:B------:R-:W-:Y:S05]  /*ae60*/  HMMA.16816.F32.BF16 R16, R64.reuse, R18, RZ ;  /* 0x000000124010723c */ /* 0x040fea00000418ff */
[----:B------:R-:W-:Y:S01]  /*ae70*/  LDSM.16.M88.4 R224, [R243] ;  /* 0x00000000f3e0783b */ /* 0x000fe20000000200 */
[-C--:B---3--:R-:W-:Y:S06]  /*ae80*/  HMMA.16816.F32.BF16 R20, R64, R32.reuse, RZ ;  /* 0x000000204014723c */ /* 0x088fec00000418ff */
[C---:B------:R-:W-:Y:S06]  /*ae90*/  HMMA.16816.F32.BF16 R24, R60.reuse, R32, RZ ;  /* 0x000000203c18723c */ /* 0x040fec00000418ff */
[-C--:B------:R-:W-:Y:S06]  /*aea0*/  HMMA.16816.F32.BF16 R28, R60, R34.reuse, RZ ;  /* 0x000000223c1c723c */ /* 0x080fec00000418ff */
[C---:B------:R-:W-:Y:S06]  /*aeb0*/  HMMA.16816.F32.BF16 R32, R64.reuse, R34, RZ ;  /* 0x000000224020723c */ /* 0x040fec00000418ff */
[-C--:B----4-:R-:W-:Y:S06]  /*aec0*/  HMMA.16816.F32.BF16 R36, R64, R48.reuse, RZ ;  /* 0x000000304024723c */ /* 0x090fec00000418ff */
[C---:B------:R-:W-:Y:S06]  /*aed0*/  HMMA.16816.F32.BF16 R40, R60.reuse, R48, RZ ;  /* 0x000000303c28723c */ /* 0x040fec00000418ff */
[-C--:B------:R-:W-:Y:S06]  /*aee0*/  HMMA.16816.F32.BF16 R44, R60, R50.reuse, RZ ;  /* 0x000000323c2c723c */ /* 0x080fec00000418ff */
[C---:B------:R-:W-:Y:S06]  /*aef0*/  HMMA.16816.F32.BF16 R48, R64.reuse, R50, RZ ;  /* 0x000000324030723c */ /* 0x040fec00000418ff */
[-C--:B------:R-:W-:Y:S06]  /*af00*/  HMMA.16816.F32.BF16 R52, R64, R204.reuse, RZ ;  /* 0x000000cc4034723c */ /* 0x080fec00000418ff */
[C---:B------:R-:W-:Y:S06]  /*af10*/  HMMA.16816.F32.BF16 R56, R60.reuse, R204, RZ ;  /* 0x000000cc3c38723c */ /* 0x040fec00000418ff */
[-C--:B------:R-:W-:Y:S06]  /*af20*/  HMMA.16816.F32.BF16 R60, R60, R206.reuse, RZ ;  /* 0x000000ce3c3c723c */ /* 0x080fec00000418ff */
[----:B------:R-:W-:Y:S01]  /*af30*/  HMMA.16816.F32.BF16 R64, R64, R206, RZ ;  /* 0x000000ce4040723c */ /* 0x000fe200000418ff */
[----:B------:R-:W3:Y:S05]  /*af40*/  LDSM.16.M88.4 R204, [R245] ;  /* 0x00000000f5cc783b */ /* 0x000eea0000000200 */
[-C--:B-1----:R-:W-:Y:S06]  /*af50*/  HMMA.16816.F32.BF16 R4, R208, R212.reuse, R4 ;  /* 0x000000d4d004723c */ /* 0x082fec0000041804 */
[C---:B--2---:R-:W-:Y:S06]  /*af60*/  HMMA.16816.F32.BF16 R8, R216.reuse, R212, R8 ;  /* 0x000000d4d808723c */ /* 0x044fec0000041808 */
[-C--:B------:R-:W-:Y:S06]  /*af70*/  HMMA.16816.F32.BF16 R12, R216, R214.reuse, R12 ;  /* 0x000000d6d80c723c */ /* 0x080fec000004180c */
[C---:B------:R-:W-:Y:S01]  /*af80*/  HMMA.16816.F32.BF16 R16, R208.reuse, R214, R16 ;  /* 0x000000d6d010723c */ /* 0x040fe20000041810 */
[----:B------:R-:W-:Y:S05]  /*af90*/  LDSM.16.M88.4 R212, [R232] ;  /* 0x00000000e8d4783b */ /* 0x000fea0000000200 */
[-C--:B---3--:R-:W-:Y:S06]  /*afa0*/  HMMA.16816.F32.BF16 R20, R208, R204.reuse, R20 ;  /* 0x000000ccd014723c */ /* 0x088fec0000041814 */
[C---:B------:R-:W-:Y:S06]  /*afb0*/  HMMA.16816.F32.BF16 R24, R216.reuse, R204, R24 ;  /* 0x000000ccd818723c */ /* 0x040fec0000041818 */
[-C--:B------:R-:W-:Y:S06]  /*afc0*/  HMMA.16816.F32.BF16 R28, R216, R206.reuse, R28 ;  /* 0x000000ced81c723c */ /* 0x080fec000004181c */
[C---:B------:R-:W-:Y:S01]  /*afd0*/  HMMA.16816.F32.BF16 R32, R208.reuse, R206, R32 ;  /* 0x000000ced020723c */ /* 0x040fe20000041820 */
[----:B------:R-:W1:Y:S05]  /*afe0*/  LDSM.16.M88.4 R204, [R237] ;  /* 0x00000000edcc783b */ /* 0x000e6a0000000200 */
[-C--:B------:R-:W-:Y:S06]  /*aff0*/  HMMA.16816.F32.BF16 R36, R208, R220.reuse, R36 ;  /* 0x000000dcd024723c */ /* 0x080fec0000041824 */
[C---:B------:R-:W-:Y:S06]  /*b000*/  HMMA.16816.F32.BF16 R40, R216.reuse, R220, R40 ;  /* 0x000000dcd828723c */ /* 0x040fec0000041828 */
[-C--:B------:R-:W-:Y:S06]  /*b010*/  HMMA.16816.F32.BF16 R44, R216, R222.reuse, R44 ;  /* 0x000000ded82c723c */ /* 0x080fec000004182c */
[C---:B------:R-:W-:Y:S01]  /*b020*/  HMMA.16816.F32.BF16 R48, R208.reuse, R222, R48 ;  /* 0x000000ded030723c */ /* 0x040fe20000041830 */
[----:B------:R-:W2:Y:S05]  /*b030*/  LDSM.16.M88.4 R220, [R237+0x2000] ;  /* 0x00200000eddc783b */ /* 0x000eaa0000000200 */
[-C--:B------:R-:W-:Y:S06]  /*b040*/  HMMA.16816.F32.BF16 R52, R208, R224.reuse, R52 ;  /* 0x000000e0d034723c */ /* 0x080fec0000041834 */
[C---:B------:R-:W-:Y:S06]  /*b050*/  HMMA.16816.F32.BF16 R56, R216.reuse, R224, R56 ;  /* 0x000000e0d838723c */ /* 0x040fec0000041838 */
[-C--:B------:R-:W-:Y:S01]  /*b060*/  HMMA.16816.F32.BF16 R60, R216, R226.reuse, R60 ;  /* 0x000000e2d83c723c */ /* 0x080fe2000004183c */
[----:B------:R-:W-:Y:S05]  /*b070*/  LDSM.16.M88.4 R216, [R232+0x1000] ;  /* 0x00100000e8d8783b */ /* 0x000fea0000000200 */
[----:B------:R-:W-:Y:S01]  /*b080*/  HMMA.16816.F32.BF16 R64, R208, R226, R64 ;  /* 0x000000e2d040723c */ /* 0x000fe20000041840 */
[----:B------:R-:W3:Y:S05]  /*b090*/  LDSM.16.M88.4 R208, [R232+0x800] ;  /* 0x00080000e8d0783b */ /* 0x000eea0000000200 */
[-C--:B-1----:R-:W-:Y:S01]  /*b0a0*/  HMMA.16816.F32.BF16 R4, R204, R212.reuse, R4 ;  /* 0x000000d4cc04723c */ /* 0x082fe20000041804 */
[----:B------:R-:W1:Y:S05]  /*b0b0*/  LDSM.16.M88.4 R224, [R232+0x1800] ;  /* 0x00180000e8e0783b */ /* 0x000e6a0000000200 */
        /* <DEDUP_REMOVED lines=8> */
[----:B------:R-:W2:Y:S05]  /*b140*/  LDSM.16.M88.4 R208, [R236] ;  /* 0x00000000ecd0783b */ /* 0x000eaa0000000200 */
[-C--:B------:R-:W-:Y:S06]  /*b150*/  HMMA.16816.F32.BF16 R36, R204, R216.reuse, R36 ;  /* 0x000000d8cc24723c */ /* 0x080fec0000041824 */
[C---:B------:R-:W-:Y:S06]  /*b160*/  HMMA.16816.F32.BF16 R40, R220.reuse, R216, R40 ;  /* 0x000000d8dc28723c */ /* 0x040fec0000041828 */
[-C--:B------:R-:W-:Y:S06]  /*b170*/  HMMA.16816.F32.BF16 R44, R220, R218.reuse, R44 ;  /* 0x000000dadc2c723c */ /* 0x080fec000004182c */
[C---:B------:R-:W-:Y:S01]  /*b180*/  HMMA.16816.F32.BF16 R48, R204.reuse, R218, R48 ;  /* 0x000000dacc30723c */ /* 0x040fe20000041830 */
[----:B------:R-:W3:Y:S05]  /*b190*/  LDSM.16.M88.4 R216, [R236+0x2000] ;  /* 0x00200000ecd8783b */ /* 0x000eea0000000200 */
[-C--:B-1----:R-:W-:Y:S06]  /*b1a0*/  HMMA.16816.F32.BF16 R52, R204, R224.reuse, R52 ;  /* 0x000000e0cc34723c */ /* 0x082fec0000041834 */
[C---:B------:R-:W-:Y:S06]  /*b1b0*/  HMMA.16816.F32.BF16 R56, R220.reuse, R224, R56 ;  /* 0x000000e0dc38723c */ /* 0x040fec0000041838 */
[-C--:B------:R-:W-:Y:S01]  /*b1c0*/  HMMA.16816.F32.BF16 R60, R220, R226.reuse, R60 ;  /* 0x000000e2dc3c723c */ /* 0x080fe2000004183c */
[----:B------:R-:W-:Y:S05]  /*b1d0*/  LDSM.16.M88.4 R220, [R231+0x1000] ;  /* 0x00100000e7dc783b */ /* 0x000fea0000000200 */
[----:B------:R-:W-:Y:S01]  /*b1e0*/  HMMA.16816.F32.BF16 R64, R204, R226, R64 ;  /* 0x000000e2cc40723c */ /* 0x000fe20000041840 */
[----:B------:R-:W1:Y:S05]  /*b1f0*/  LDSM.16.M88.4 R204, [R231+0x800] ;  /* 0x00080000e7cc783b */ /* 0x000e6a0000000200 */
[-C--:B--2---:R-:W-:Y:S01]  /*b200*/  HMMA.16816.F32.BF16 R4, R208, R212.reuse, R4 ;  /* 0x000000d4d004723c */ /* 0x084fe20000041804 */
[----:B------:R-:W2:Y:S05]  /*b210*/  LDSM.16.M88.4 R224, [R231+0x1800] ;  /* 0x00180000e7e0783b */ /* 0x000eaa0000000200 */
[C---:B---3--:R-:W-:Y:S06]  /*b220*/  HMMA.16816.F32.BF16 R8, R216.reuse, R212, R8 ;  /* 0x000000d4d808723c */ /* 0x048fec0000041808 */
[-C--:B------:R-:W-:Y:S06]  /*b230*/  HMMA.16816.F32.BF16 R12, R216, R214.reuse, R12 ;  /* 0x000000d6d80c723c */ /* 0x080fec000004180c */
[C---:B------:R-:W-:Y:S01]  /*b240*/  HMMA.16816.F32.BF16 R16, R208.reuse, R214, R16 ;  /* 0x000000d6d010723c */ /* 0x040fe20000041810 */
[----:B------:R-:W-:Y:S05]  /*b250*/  LDSM.16.M88.4 R212, [R233+0x2000] ;  /* 0x00200000e9d4783b */ /* 0x000fea0000000200 */
[-C--:B-1----:R-:W-:Y:S06]  /*b260*/  HMMA.16816.F32.BF16 R20, R208, R204.reuse, R20 ;  /* 0x000000ccd014723c */ /* 0x082fec0000041814 */
[C---:B------:R-:W-:Y:S06]  /*b270*/  HMMA.16816.F32.BF16 R24, R216.reuse, R204, R24 ;  /* 0x000000ccd818723c */ /* 0x040fec0000041818 */
[-C--:B------:R-:W-:Y:S06]  /*b280*/  HMMA.16816.F32.BF16 R28, R216, R206.reuse, R28 ;  /* 0x000000ced81c723c */ /* 0x080fec000004181c */
[C---:B------:R-:W-:Y:S01]  /*b290*/  HMMA.16816.F32.BF16 R32, R208.reuse, R206, R32 ;  /* 0x000000ced020723c */ /* 0x040fe20000041820 */
[----:B------:R-:W1:Y:S05]  /*b2a0*/  LDSM.16.M88.4 R204, [R234+0x4000] ;  /* 0x00400000eacc783b */ /* 0x000e6a0000000200 */
[-C--:B------:R-:W-:Y:S06]  /*b2b0*/  HMMA.16816.F32.BF16 R36, R208, R220.reuse, R36 ;  /* 0x000000dcd024723c */ /* 0x080fec0000041824 */
[C---:B------:R-:W-:Y:S06]  /*b2c0*/  HMMA.16816.F32.BF16 R40, R216.reuse, R220, R40 ;  /* 0x000000dcd828723c */ /* 0x040fec0000041828 */
[-C--:B------:R-:W-:Y:S06]  /*b2d0*/  HMMA.16816.F32.BF16 R44, R216, R222.reuse, R44 ;  /* 0x000000ded82c723c */ /* 0x080fec000004182c */
[C---:B------:R-:W-:Y:S01]  /*b2e0*/  HMMA.16816.F32.BF16 R48, R208.reuse, R222, R48 ;  /* 0x000000ded030723c */ /* 0x040fe20000041830 */
[----:B------:R-:W3:Y:S05]  /*b2f0*/  LDSM.16.M88.4 R220, [R234+0x6000] ;  /* 0x00600000eadc783b */ /* 0x000eea0000000200 */
[-C--:B--2---:R-:W-:Y:S06]  /*b300*/  HMMA.16816.F32.BF16 R52, R208, R224.reuse, R52 ;  /* 0x000000e0d034723c */ /* 0x084fec0000041834 */
[C---:B------:R-:W-:Y:S06]  /*b310*/  HMMA.16816.F32.BF16 R56, R216.reuse, R224, R56 ;  /* 0x000000e0d838723c */ /* 0x040fec0000041838 */
[-C--:B------:R-:W-:Y:S01]  /*b320*/  HMMA.16816.F32.BF16 R60, R216, R226.reuse, R60 ;  /* 0x000000e2d83c723c */ /* 0x080fe2000004183c */
[----:B------:R-:W-:Y:S05]  /*b330*/  LDSM.16.M88.4 R216, [R233+0x3000] ;  /* 0x00300000e9d8783b */ /* 0x000fea0000000200 */
[----:B------:R-:W-:Y:S01]  /*b340*/  HMMA.16816.F32.BF16 R64, R208, R226, R64 ;  /* 0x000000e2d040723c */ /* 0x000fe20000041840 */
[----:B------:R-:W2:Y:S05]  /*b350*/  LDSM.16.M88.4 R208, [R233+0x2800] ;  /* 0x00280000e9d0783b */ /* 0x000eaa0000000200 */
[-C--:B-1----:R-:W-:Y:S01]  /*b360*/  HMMA.16816.F32.BF16 R4, R204, R212.reuse, R4 ;  /* 0x000000d4cc04723c */ /* 0x082fe20000041804 */
[----:B------:R-:W1:Y:S05]  /*b370*/  LDSM.16.M88.4 R224, [R233+0x3800] ;  /* 0x00380000e9e0783b */ /* 0x000e6a0000000200 */
[C---:B---3--:R-:W-:Y:S06]  /*b380*/  HMMA.16816.F32.BF16 R8, R220.reuse, R212, R8 ;  /* 0x000000d4dc08723c */ /* 0x048fec0000041808 */
[-C--:B------:R-:W-:Y:S06]  /*b390*/  HMMA.16816.F32.BF16 R12, R220, R214.reuse, R12 ;  /* 0x000000d6dc0c723c */ /* 0x080fec000004180c */
[C---:B------:R-:W-:Y:S01]  /*b3a0*/  HMMA.16816.F32.BF16 R16, R204.reuse, R214, R16 ;  /* 0x000000d6cc10723c */ /* 0x040fe20000041810 */
[----:B------:R-:W-:Y:S05]  /*b3b0*/  LDSM.16.M88.4 R212, [R242] ;  /* 0x00000000f2d4783b */ /* 0x000fea0000000200 */
[-C--:B--2---:R-:W-:Y:S06]  /*b3c0*/  HMMA.16816.F32.BF16 R20, R204, R208.reuse, R20 ;  /* 0x000000d0cc14723c */ /* 0x084fec0000041814 */
[C---:B------:R-:W-:Y:S06]  /*b3d0*/  HMMA.16816.F32.BF16 R24, R220.reuse, R208, R24 ;  /* 0x000000d0dc18723c */ /* 0x040fec0000041818 */
[-C--:B------:R-:W-:Y:S06]  /*b3e0*/  HMMA.16816.F32.BF16 R28, R220, R210.reuse, R28 ;  /* 0x000000d2dc1c723c */ /* 0x080fec000004181c */
[C---:B------:R-:W-:Y:S01]  /*b3f0*/  HMMA.16816.F32.BF16 R32, R204.reuse, R210, R32 ;  /* 0x000000d2cc20723c */ /* 0x040fe20000041820 */
[----:B------:R-:W2:Y:S05]  /*b400*/  LDSM.16.M88.4 R208, [R235+0x4000] ;  /* 0x00400000ebd0783b */ /* 0x000eaa0000000200 */
        /* <DEDUP_REMOVED lines=8> */
[----:B------:R-:W-:Y:S05]  /*b490*/  LDSM.16.M88.4 R220, [R240] ;  /* 0x00000000f0dc783b */ /* 0x000fea0000000200 */
[----:B------:R-:W-:Y:S01]  /*b4a0*/  HMMA.16816.F32.BF16 R64, R204, R226, R64 ;  /* 0x000000e2cc40723c */ /* 0x000fe20000041840 */
[----:B------:R-:W1:Y:S05]  /*b4b0*/  LDSM.16.M88.4 R204, [R241] ;  /* 0x00000000f1cc783b */ /* 0x000e6a0000000200 */
[-C--:B--2---:R-:W-:Y:S01]  /*b4c0*/  HMMA.16816.F32.BF16 R4, R208, R212.reuse, R4 ;  /* 0x000000d4d004723c */ /* 0x084fe20000041804 */
[----:B------:R-:W2:Y:S05]  /*b4d0*/  LDSM.16.M88.4 R224, [R239] ;  /* 0x00000000efe0783b */ /* 0x000eaa0000000200 */
        /* <DEDUP_REMOVED lines=25> */
[----:B------:R-:W-:Y:S05]  /*b670*/  LDSM.16.M88.4 R212, [R231+0x2000] ;  /* 0x00200000e7d4783b */ /* 0x000fea0000000200 */
        /* <DEDUP_REMOVED lines=13> */
[----:B------:R-:W1:Y:S05]  /*b750*/  LDSM.16.M88.4 R220, [R231+0x2800] ;  /* 0x00280000e7dc783b */ /* 0x000e6a0000000200 */
[----:B------:R-:W-:Y:S01]  /*b760*/  HMMA.16816.F32.BF16 R64, R204, R226, R64 ;  /* 0x000000e2cc40723c */ /* 0x000fe20000041840 */
[----:B------:R-:W4:Y:S05]  /*b770*/  LDSM.16.M88.4 R204, [R231+0x3000] ;  /* 0x00300000e7cc783b */ /* 0x000f2a0000000200 */
[-C--:B--2---:R-:W-:Y:S01]  /*b780*/  HMMA.16816.F32.BF16 R4, R208, R212.reuse, R4 ;  /* 0x000000d4d004723c */ /* 0x084fe20000041804 */
[----:B------:R-:W2:Y:S01]  /*b790*/  LDSM.16.M88.4 R224, [R231+0x3800] ;  /* 0x00380000e7e0783b */ /* 0x000ea20000000200 */
[----:B------:R-:W-:Y:S04]  /*b7a0*/  DEPBAR.LE SB0, 0x0 ;  /* 0x000080000000791a */ /* 0x000fe80000000000 */
[----:B------:R-:W-:Y:S01]  /*b7b0*/  BAR.SYNC.DEFER_BLOCKING 0x0 ;  /* 0x0000000000007b1d */ /* 0x000fe20000010000 */
[C---:B---3--:R-:W-:Y:S06]  /*b7c0*/  HMMA.16816.F32.BF16 R8, R216.reuse, R212, R8 ;  /* 0x000000d4d808723c */ /* 0x048fec0000041808 */
[-C--:B------:R-:W-:Y:S06]  /*b7d0*/  HMMA.16816.F32.BF16 R12, R216, R214.reuse, R12 ;  /* 0x000000d6d80c723c */ /* 0x080fec000004180c */
[C---:B------:R-:W-:Y:S05]  /*b7e0*/  HMMA.16816.F32.BF16 R16, R208.reuse, R214, R16 ;  /* 0x000000d6d010723c */ /* 0x040fea0000041810 */
[----:B------:R-:W-:Y:S01]  /*b7f0*/  FMNMX.FTZ R0, R4, R3, !PT ;  /* 0x0000000304007209 */ /* 0x000fe20007810000 */
[-C--:B-1----:R-:W-:Y:S05]  /*b800*/  HMMA.16816.F32.BF16 R20, R208, R220.reuse, R20 ;  /* 0x000000dcd014723c */ /* 0x082fea0000041814 */
[----:B------:R-:W-:Y:S01]  /*b810*/  FMNMX.FTZ R2, R6, R161, !PT ;  /* 0x000000a106027209 */ /* 0x000fe20007810000 */
[C---:B------:R-:W-:Y:S05]  /*b820*/  HMMA.16816.F32.BF16 R24, R216.reuse, R220, R24 ;  /* 0x000000dcd818723c */ /* 0x040fea0000041818 */
[----:B------:R-:W-:Y:S01]  /*b830*/  FMNMX.FTZ R160, R5, R0, !PT ;  /* 0x0000000005a07209 */ /* 0x000fe20007810000 */
[-C--:B------:R-:W-:Y:S05]  /*b840*/  HMMA.16816.F32.BF16 R28, R216, R222.reuse, R28 ;  /* 0x000000ded81c723c */ /* 0x080fea000004181c */
[----:B------:R-:W-:Y:S01]  /*b850*/  FMNMX.FTZ R0, R7, R2, !PT ;  /* 0x0000000207007209 */ /* 0x000fe20007810000 */
[C---:B------:R-:W-:Y:S05]  /*b860*/  HMMA.16816.F32.BF16 R32, R208.reuse, R222, R32 ;  /* 0x000000ded020723c */ /* 0x040fea0000041820 */
[----:B------:R-:W-:Y:S01]  /*b870*/  FMNMX.FTZ R2, R16, R160, !PT ;  /* 0x000000a010027209 */ /* 0x000fe20007810000 */
[-C--:B----4-:R-:W-:Y:S05]  /*b880*/  HMMA.16816.F32.BF16 R36, R208, R204.reuse, R36 ;  /* 0x000000ccd024723c */ /* 0x090fea0000041824 */
[----:B------:R-:W-:Y:S01]  /*b890*/  FMNMX.FTZ R160, R8, R165, !PT ;  /* 0x000000a508a07209 */ /* 0x000fe20007810000 */
[C---:B------:R-:W-:Y:S05]  /*b8a0*/  HMMA.16816.F32.BF16 R40, R216.reuse, R204, R40 ;  /* 0x000000ccd828723c */ /* 0x040fea0000041828 */
[----:B------:R-:W-:Y:S01]  /*b8b0*/  FMNMX.FTZ R162, R18, R0, !PT ;  /* 0x0000000012a27209 */ /* 0x000fe20007810000 */
[-C--:B------:R-:W-:Y:S05]  /*b8c0*/  HMMA.16816.F32.BF16 R44, R216, R206.reuse, R44 ;  /* 0x000000ced82c723c */ /* 0x080fea000004182c */
[----:B------:R-:W-:Y:S01]  /*b8d0*/  FMNMX.FTZ R163, R17, R2, !PT ;  /* 0x0000000211a37209 */ /* 0x000fe20007810000 */
[C---:B------:R-:W-:Y:S05]  /*b8e0*/  HMMA.16816.F32.BF16 R48, R208.reuse, R206, R48 ;  /* 0x000000ced030723c */ /* 0x040fea0000041830 */
[----:B------:R-:W-:Y:S01]  /*b8f0*/  FMNMX.FTZ R0, R10, R166, !PT ;  /* 0x000000a60a007209 */ /* 0x000fe20007810000 */
[-C--:B--2---:R-:W-:Y:S05]  /*b900*/  HMMA.16816.F32.BF16 R52, R208, R224.reuse, R52 ;  /* 0x000000e0d034723c */ /* 0x084fea0000041834 */
[----:B------:R-:W-:Y:S01]  /*b910*/  FMNMX.FTZ R2, R9, R160, !PT ;  /* 0x000000a009027209 */ /* 0x000fe20007810000 */
[C---:B------:R-:W-:Y:S05]  /*b920*/  HMMA.16816.F32.BF16 R56, R216.reuse, R224, R56 ;  /* 0x000000e0d838723c */ /* 0x040fea0000041838 */
[----:B------:R-:W-:Y:S01]  /*b930*/  FMNMX.FTZ R160, R19, R162, !PT ;  /* 0x000000a213a07209 */ /* 0x000fe20007810000 */
[-C--:B------:R-:W-:Y:S05]  /*b940*/  HMMA.16816.F32.BF16 R60, R216, R226.reuse, R60 ;  /* 0x000000e2d83c723c */ /* 0x080fea000004183c */
[----:B------:R-:W-:Y:S01]  /*b950*/  FMNMX.FTZ R163, R20, R163, !PT ;  /* 0x000000a314a37209 */ /* 0x000fe20007810000 */
[----:B------:R-:W-:Y:S05]  /*b960*/  HMMA.16816.F32.BF16 R64, R208, R226, R64 ;  /* 0x000000e2d040723c */ /* 0x000fea0000041840 */
[----:B------:R-:W-:Y:S02]  /*b970*/  FMNMX.FTZ R0, R11, R0, !PT ;  /* 0x000000000b007209 */ /* 0x000fe40007810000 */
[----:B------:R-:W-:Y:S04]  /*b980*/  FMNMX.FTZ R2, R12, R2, !PT ;  /* 0x000000020c027209 */ /* 0x000fe80007810000 */
[----:B------:R-:W-:Y:S02]  /*b990*/  FMNMX.FTZ R160, R22, R160, !PT ;  /* 0x000000a016a07209 */ /* 0x000fe40007810000 */
        /* <DEDUP_REMOVED lines=40> */
[----:B------:R-:W-:Y:S01]  /*bc20*/  FMNMX.FTZ R164, R65, R164, !PT ;  /* 0x000000a441a47209 */ /* 0x000fe20007810000 */
[----:B------:R-:W-:Y:S06]  /*bc30*/  @P0 BRA `(.L_x_8) ;  /* 0xffffffec00640947 */ /* 0x000fec000383ffff */
.L_x_7:
[----:B-1----:R-:W-:Y:S01]  /*bc40*/  SHFL.BFLY PT, R163, R164, 0x2, 0x1f ;  /* 0x0c401f00a4a37f89 */ /* 0x002fe200000e0000 */
[----:B------:R-:W-:Y:S02]  /*bc50*/  FMNMX.FTZ R162, R67, R210, !PT ;  /* 0x000000d243a27209 */ /* 0x000fe40007810000 */
[----:B------:R-:W-:Y:S02]  /*bc60*/  FMNMX.FTZ R2, R57, R160, !PT ;  /* 0x000000a039027209 */ /* 0x000fe40007810000 */
[----:B------:R-:W-:Y:S03]  /*bc70*/  FMNMX.FTZ R0, R58, R211, !PT ;  /* 0x000000d33a007209 */ /* 0x000fe60007810000 */
[----:B------:R-:W-:Y:S01]  /*bc80*/  SHFL.BFLY PT, R205, R162, 0x2, 0x1f ;  /* 0x0c401f00a2cd7f89 */ /* 0x000fe200000e0000 */
[----:B------:R-:W-:Y:S02]  /*bc90*/  FMNMX.FTZ R2, R60, R2, !PT ;  /* 0x000000023c027209 */ /* 0x000fe40007810000 */
[----:B------:R-:W-:Y:S02]  /*bca0*/  FMNMX.FTZ R0, R59, R0, !PT ;  /* 0x000000003b007209 */ /* 0x000fe40007810000 */
[----:B------:R-:W-:Y:S02]  /*bcb0*/  FMNMX.FTZ R160, R61, R2, !PT ;  /* 0x000000023da07209 */ /* 0x000fe40007810000 */
[----:B------:R-:W-:Y:S02]  /*bcc0*/  FMNMX.FTZ R0, R62, R0, !PT ;  /* 0x000000003e007209 */ /* 0x000fe40007810000 */
[----:B------:R-:W-:Y:S01]  /*bcd0*/  IADD3 R246, R246, -0x1, RZ ;  /* 0xfffffffff6f67810 */ /* 0x000fe20007ffe0ff */
[----:B------:R-:W-:Y:S01]  /*bce0*/  SHFL.BFLY PT, R204, R160, 0x2, 0x1f ;  /* 0x0c401f00a0cc7f89 */ /* 0x000fe200000e0000 */
[----:B------:R-:W-:Y:S07]  /*bcf0*/  FMNMX.FTZ R0, R63, R0, !PT ;  /* 0x000000003f007209 */ /* 0x000fee0007810000 */
[----:B------:R-:W1:Y:S02]  /*bd00*/  SHFL.BFLY PT, R2, R0, 0x2, 0x1f ;  /* 0x0c401f0000027f89 */ /* 0x000e6400000e0000 */
[----:B-1----:R-:W-:Y:S02]  /*bd10*/  FMNMX.FTZ R2, R0, R2, !PT ;  /* 0x0000000200027209 */ /* 0x002fe40007810000 */
[----:B------:R-:W-:Y:S02]  /*bd20*/  FMNMX.FTZ R164, R164, R163, !PT ;  /* 0x000000a3a4a47209 */ /* 0x000fe40007810000 */
[----:B------:R-:W-:Y:S02]  /*bd30*/  FMNMX.FTZ R162, R162, R205, !PT ;  /* 0x000000cda2a27209 */ /* 0x000fe40007810000 */
[----:B------:R-:W-:Y:S01]  /*bd40*/  FMNMX.FTZ R204, R160, R204, !PT ;  /* 0x000000cca0cc7209 */ /* 0x000fe20007810000 */
[----:B------:R-:W1:Y:S08]  /*bd50*/  SHFL.BFLY PT, R163, R164, 0x1, 0x1f ;  /* 0x0c201f00a4a37f89 */ /* 0x000e7000000e0000 */
[----:B------:R-:W2:Y:S08]  /*bd60*/  SHFL.BFLY PT, R205, R162, 0x1, 0x1f ;  /* 0x0c201f00a2cd7f89 */ /* 0x000eb000000e0000 */
[----:B------:R-:W3:Y:S08]  /*bd70*/  SHFL.BFLY PT, R206, R204, 0x1, 0x1f ;  /* 0x0c201f00ccce7f89 */ /* 0x000ef000000e0000 */
[----:B------:R-:W4:Y:S01]  /*bd80*/  SHFL.BFLY PT, R160, R2, 0x1, 0x1f ;  /* 0x0c201f0002a07f89 */ /* 0x000f2200000e0000 */
[----:B-1----:R-:W-:Y:S02]  /*bd90*/  FMNMX.FTZ R164, R164, R163, !PT ;  /* 0x000000a3a4a47209 */ /* 0x002fe40007810000 */
[----:B--2---:R-:W-:Y:S03]  /*bda0*/  FMNMX.FTZ R163, R162, R205, !PT ;  /* 0x000000cda2a37209 */ /* 0x004fe60007810000 */
[C---:B------:R-:W-:Y:S01]  /*bdb0*/  FADD.FTZ R0, -R164.reuse, R3 ;  /* 0x00000003a4007221 */ /* 0x040fe20000010100 */
[----:B------:R-:W-:Y:S02]  /*bdc0*/  FSETP.NEU.FTZ.AND P1, PT, R164, -INF , PT ;  /* 0xff800000a400780b */ /* 0x000fe40003f3d000 */
[----:B---3--:R-:W-:Y:S01]  /*bdd0*/  FMNMX.FTZ R162, R204, R206, !PT ;  /* 0x000000cecca27209 */ /* 0x008fe20007810000 */
[----:B------:R-:W-:Y:S01]  /*bde0*/  FMUL.FTZ R3, R0, UR4 ;  /* 0x0000000400037c20 */ /* 0x000fe20008410000 */
[----:B------:R-:W-:Y:S01]  /*bdf0*/  FADD.FTZ R0, -R163, R161 ;  /* 0x000000a1a3007221 */ /* 0x000fe20000010100 */
[----:B------:R-:W1:Y:S01]  /*be00*/  LDSM.16.MT88.4 R204, [R167+0xc000] ;  /* 0x00c00000a7cc783b */ /* 0x000e620000004200 */
[----:B----4-:R-:W-:Y:S01]  /*be10*/  FMNMX.FTZ R160, R2, R160, !PT ;  /* 0x000000a002a07209 */ /* 0x010fe20007810000 */
[----:B------:R2:W3:Y:S01]  /*be20*/  MUFU.EX2 R161, R3 ;  /* 0x0000000300a17308 */ /* 0x0004e20000000800 */
[----:B------:R-:W-:Y:S03]  /*be30*/  FMUL.FTZ R212, R162, UR4 ;  /* 0x00000004a2d47c20 */ /* 0x000fe60008410000 */
[----:B------:R-:W-:Y:S01]  /*be40*/  FMUL.FTZ R213, R160, UR4 ;  /* 0x00000004a0d57c20 */ /* 0x000fe20008410000 */
[----:B--2---:R-:W-:Y:S01]  /*be50*/  FMUL.FTZ R3, R0, UR4 ;  /* 0x0000000400037c20 */ /* 0x004fe20008410000 */
[----:B------:R-:W-:Y:S01]  /*be60*/  FADD.FTZ R0, -R162, R165 ;  /* 0x000000a5a2007221 */ /* 0x000fe20000010100 */
[----:B------:R-:W-:Y:S01]  /*be70*/  FMUL.FTZ R165, R164, UR4 ;  /* 0x00000004a4a57c20 */ /* 0x000fe20008410000 */
[C---:B---3--:R-:W-:Y:S01]  /*be80*/  FMUL.FTZ R68, R161.reuse, R68 ;  /* 0x00000044a1447220 */ /* 0x048fe20000410000 */
[----:B------:R-:W-:Y:S01]  /*be90*/  FMUL.FTZ R69, R161, R69 ;  /* 0x00000045a1457220 */ /* 0x000fe20000410000 */
[----:B------:R-:W-:Y:S01]  /*bea0*/  FMUL.FTZ R2, R0, UR4 ;  /* 0x0000000400027c20 */ /* 0x000fe20008410000 */
[----:B------:R-:W-:Y:S01]  /*beb0*/  FADD.FTZ R0, -R160, R166 ;  /* 0x000000a6a0007221 */ /* 0x000fe20000010100 */
[----:B------:R-:W-:Y:S01]  /*bec0*/  FSEL R165, R165, RZ, P1 ;  /* 0x000000ffa5a57208 */ /* 0x000fe20000800000 */
[C---:B------:R-:W-:Y:S01]  /*bed0*/  FMUL.FTZ R166, R163.reuse, UR4 ;  /* 0x00000004a3a67c20 */ /* 0x040fe20008410000 */
[----:B------:R-:W-:Y:S01]  /*bee0*/  FSETP.NEU.FTZ.AND P1, PT, R163, -INF , PT ;  /* 0xff800000a300780b */ /* 0x000fe20003f3d000 */
[----:B------:R-:W-:Y:S01]  /*bef0*/  FMUL.FTZ R0, R0, UR4 ;  /* 0x0000000400007c20 */ /* 0x000fe20008410000 */
[----:B------:R-:W2:Y:S01]  /*bf00*/  MUFU.EX2 R2, R2 ;  /* 0x0000000200027308 */ /* 0x000ea20000000800 */
[--C-:B------:R-:W-:Y:S01]  /*bf10*/  FFMA.FTZ R4, R4, UR4, -R165.reuse ;  /* 0x0000000404047c23 */ /* 0x100fe200080108a5 */
[----:B------:R-:W-:Y:S01]  /*bf20*/  FSEL R166, R166, RZ, P1 ;  /* 0x000000ffa6a67208 */ /* 0x000fe20000800000 */
[--C-:B------:R-:W-:Y:S01]  /*bf30*/  FFMA.FTZ R5, R5, UR4, -R165.reuse ;  /* 0x0000000405057c23 */ /* 0x100fe200080108a5 */
[----:B------:R-:W-:Y:S01]  /*bf40*/  FSETP.NEU.FTZ.AND P1, PT, R162, -INF , PT ;  /* 0xff800000a200780b */ /* 0x000fe20003f3d000 */
[--C-:B------:R-:W-:Y:S01]  /*bf50*/  FFMA.FTZ R16, R16, UR4, -R165.reuse ;  /* 0x0000000410107c23 */ /* 0x100fe200080108a5 */
[----:B------:R-:W-:Y:S01]  /*bf60*/  FFMA.FTZ R17, R17, UR4, -R165 ;  /* 0x0000000411117c23 */ /* 0x000fe200080108a5 */
        /* <DEDUP_REMOVED lines=9> */
[----:B------:R-:W3:Y:S01]  /*c000*/  MUFU.EX2 R0, R0 ;  /* 0x0000000000007308 */ /* 0x000ee20000000800 */
[--C-:B------:R-:W-:Y:S01]  /*c010*/  FFMA.FTZ R12, R12, UR4, -R212.reuse ;  /* 0x000000040c0c7c23 */ /* 0x100fe200080108d4 */
[----:B------:R-:W-:Y:S01]  /*c020*/  FFMA.FTZ R13, R13, UR4, -R212 ;  /* 0x000000040d0d7c23 */ /* 0x000fe200080108d4 */
[--C-:B------:R-:W-:Y:S01]  /*c030*/  FFMA.FTZ R10, R10, UR4, -R213.reuse ;  /* 0x000000040a0a7c23 */ /* 0x100fe200080108d5 */
[--C-:B------:R-:W-:Y:S01]  /*c040*/  FFMA.FTZ R11, R11, UR4, -R213.reuse ;  /* 0x000000040b0b7c23 */ /* 0x100fe200080108d5 */
[--C-:B------:R-:W-:Y:S01]  /*c050*/  FFMA.FTZ R14, R14, UR4, -R213.reuse ;  /* 0x000000040e0e7c23 */ /* 0x100fe200080108d5 */
[----:B------:R-:W-:Y:S01]  /*c060*/  FFMA.FTZ R15, R15, UR4, -R213 ;  /* 0x000000040f0f7c23 */ /* 0x000fe200080108d5 */
[C---:B--2---:R-:W-:Y:S03]  /*c070*/  FMUL.FTZ R72, R2.reuse, R72 ;  /* 0x0000004802487220 */ /* 0x044fe60000410000 */
[----:B------:R2:W-:Y:S01]  /*c080*/  MUFU.EX2 R214, R8 ;  /* 0x0000000800d67308 */ /* 0x0005e20000000800 */
[C---:B------:R-:W-:Y:S01]  /*c090*/  FMUL.FTZ R73, R2.reuse, R73 ;  /* 0x0000004902497220 */ /* 0x040fe20000410000 */
[C---:B------:R-:W-:Y:S01]  /*c0a0*/  FMUL.FTZ R76, R2.reuse, R76 ;  /* 0x0000004c024c7220 */ /* 0x040fe20000410000 */
[----:B------:R-:W-:Y:S01]  /*c0b0*/  FMUL.FTZ R77, R2, R77 ;  /* 0x0000004d024d7220 */ /* 0x000fe20000410000 */
[C---:B------:R-:W-:Y:S01]  /*c0c0*/  FMUL.FTZ R80, R161.reuse, R80 ;  /* 0x00000050a1507220 */ /* 0x040fe20000410000 */
[C---:B------:R-:W-:Y:S01]  /*c0d0*/  FMUL.FTZ R81, R161.reuse, R81 ;  /* 0x00000051a1517220 */ /* 0x040fe20000410000 */
[C---:B------:R-:W-:Y:S01]  /*c0e0*/  FMUL.FTZ R84, R161.reuse, R84 ;  /* 0x00000054a1547220 */ /* 0x040fe20000410000 */
[C---:B------:R-:W-:Y:S03]  /*c0f0*/  FMUL.FTZ R85, R161.reuse, R85 ;  /* 0x00000055a1557220 */ /* 0x040fe60000410000 */
[----:B------:R4:W-:Y:S01]  /*c100*/  MUFU.EX2 R251, R9 ;  /* 0x0000000900fb7308 */ /* 0x0009e20000000800 */
[C---:B---3--:R-:W-:Y:S01]  /*c110*/  FMUL.FTZ R74, R0.reuse, R74 ;  /* 0x0000004a004a7220 */ /* 0x048fe20000410000 */
[C---:B------:R-:W-:Y:S01]  /*c120*/  FMUL.FTZ R75, R0.reuse, R75 ;  /* 0x0000004b004b7220 */ /* 0x040fe20000410000 */
[C---:B------:R-:W-:Y:S01]  /*c130*/  FMUL.FTZ R78, R0.reuse, R78 ;  /* 0x0000004e004e7220 */ /* 0x040fe20000410000 */
[----:B------:R-:W-:Y:S01]  /*c140*/  FMUL.FTZ R79, R0, R79 ;  /* 0x0000004f004f7220 */ /* 0x000fe20000410000 */
[C---:B------:R-:W-:Y:S01]  /*c150*/  FMUL.FTZ R88, R2.reuse, R88 ;  /* 0x0000005802587220 */ /* 0x040fe20000410000 */
[----:B------:R-:W-:Y:S01]  /*c160*/  FMUL.FTZ R89, R2, R89 ;  /* 0x0000005902597220 */ /* 0x000fe20000410000 */
[----:B------:R-:W-:Y:S03]  /*c170*/  FMUL.FTZ R90, R0, R90 ;  /* 0x0000005a005a7220 */ /* 0x000fe60000410000 */
[----:B------:R3:W-:Y:S01]  /*c180*/  MUFU.EX2 R249, R10 ;  /* 0x0000000a00f97308 */ /* 0x0007e20000000800 */
[----:B--2---:R-:W-:Y:S01]  /*c190*/  FMUL.FTZ R8, R2, R168 ;  /* 0x000000a802087220 */ /* 0x004fe20000410000 */
[----:B------:R-:W-:Y:S01]  /*c1a0*/  FMUL.FTZ R91, R0, R91 ;  /* 0x0000005b005b7220 */ /* 0x000fe20000410000 */
[C---:B------:R-:W-:Y:S01]  /*c1b0*/  FMUL.FTZ R92, R2.reuse, R92 ;  /* 0x0000005c025c7220 */ /* 0x040fe20000410000 */
[----:B------:R-:W-:Y:S01]  /*c1c0*/  FMUL.FTZ R93, R2, R93 ;  /* 0x0000005d025d7220 */ /* 0x000fe20000410000 */
[C---:B------:R-:W-:Y:S01]  /*c1d0*/  FMUL.FTZ R94, R0.reuse, R94 ;  /* 0x0000005e005e7220 */ /* 0x040fe20000410000 */
[----:B------:R-:W-:Y:S01]  /*c1e0*/  FMUL.FTZ R95, R0, R95 ;  /* 0x0000005f005f7220 */ /* 0x000fe20000410000 */
[C---:B------:R-:W-:Y:S03]  /*c1f0*/  FMUL.FTZ R96, R161.reuse, R96 ;  /* 0x00000060a1607220 */ /* 0x040fe60000410000 */
[----:B------:R2:W5:Y:S01]  /*c200*/  MUFU.EX2 R219, R11 ;  /* 0x0000000b00db7308 */ /* 0x0005620000000800 */
[C---:B----4-:R-:W-:Y:S01]  /*c210*/  FMUL.FTZ R9, R2.reuse, R169 ;  /* 0x000000a902097220 */ /* 0x050fe20000410000 */
[C---:B------:R-:W-:Y:S01]  /*c220*/  FMUL.FTZ R97, R161.reuse, R97 ;  /* 0x00000061a1617220 */ /* 0x040fe20000410000 */
[C---:B------:R-:W-:Y:S01]  /*c230*/  FMUL.FTZ R100, R161.reuse, R100 ;  /* 0x00000064a1647220 */ /* 0x040fe20000410000 */
[C---:B------:R-:W-:Y:S01]  /*c240*/  FMUL.FTZ R101, R161.reuse, R101 ;  /* 0x00000065a1657220 */ /* 0x040fe20000410000 */
[C---:B------:R-:W-:Y:S01]  /*c250*/  FMUL.FTZ R104, R2.reuse, R104 ;  /* 0x0000006802687220 */ /* 0x040fe20000410000 */
[----:B------:R-:W-:Y:S01]  /*c260*/  FMUL.FTZ R105, R2, R105 ;  /* 0x0000006902697220 */ /* 0x000fe20000410000 */
[C---:B------:R-:W-:Y:S03]  /*c270*/  FMUL.FTZ R106, R0.reuse, R106 ;  /* 0x0000006a006a7220 */ /* 0x040fe60000410000 */
[----:B------:R4:W-:Y:S01]  /*c280*/  MUFU.EX2 R209, R5 ;  /* 0x0000000500d17308 */ /* 0x0009e20000000800 */
[C---:B---3--:R-:W-:Y:S01]  /*c290*/  FMUL.FTZ R10, R0.reuse, R170 ;  /* 0x000000aa000a7220 */ /* 0x048fe20000410000 */
[----:B------:R-:W-:Y:S01]  /*c2a0*/  FMUL.FTZ R107, R0, R107 ;  /* 0x0000006b006b7220 */ /* 0x000fe20000410000 */
[C---:B------:R-:W-:Y:S01]  /*c2b0*/  FMUL.FTZ R108, R2.reuse, R108 ;  /* 0x0000006c026c7220 */ /* 0x040fe20000410000 */
[----:B------:R-:W-:Y:S01]  /*c2c0*/  FMUL.FTZ R109, R2, R109 ;  /* 0x0000006d026d7220 */ /* 0x000fe20000410000 */
[C---:B------:R-:W-:Y:S01]  /*c2d0*/  FMUL.FTZ R110, R0.reuse, R110 ;  /* 0x0000006e006e7220 */ /* 0x040fe20000410000 */
[C---:B------:R-:W-:Y:S01]  /*c2e0*/  FMUL.FTZ R111, R0.reuse, R111 ;  /* 0x0000006f006f7220 */ /* 0x040fe20000410000 */
[C---:B------:R-:W-:Y:S03]  /*c2f0*/  FMUL.FTZ R112, R161.reuse, R112 ;  /* 0x00000070a1707220 */ /* 0x040fe60000410000 */
[----:B------:R-:W3:Y:S01]  /*c300*/  MUFU.EX2 R3, R3 ;  /* 0x0000000300037308 */ /* 0x000ee20000000800 */
[----:B--2---:R-:W-:Y:S01]  /*c310*/  FMUL.FTZ R11, R0, R171 ;  /* 0x000000ab000b7220 */ /* 0x004fe20000410000 */
[C---:B------:R-:W-:Y:S01]  /*c320*/  FMUL.FTZ R113, R161.reuse, R113 ;  /* 0x00000071a1717220 */ /* 0x040fe20000410000 */
[C---:B------:R-:W-:Y:S01]  /*c330*/  FMUL.FTZ R116, R161.reuse, R116 ;  /* 0x00000074a1747220 */ /* 0x040fe20000410000 */
[C---:B------:R-:W-:Y:S01]  /*c340*/  FMUL.FTZ R117, R161.reuse, R117 ;  /* 0x00000075a1757220 */ /* 0x040fe20000410000 */
[C---:B------:R-:W-:Y:S01]  /*c350*/  FMUL.FTZ R120, R2.reuse, R120 ;  /* 0x0000007802787220 */ /* 0x040fe20000410000 */
[----:B------:R-:W-:Y:S01]  /*c360*/  FMUL.FTZ R121, R2, R121 ;  /* 0x0000007902797220 */ /* 0x000fe20000410000 */
[C---:B------:R-:W-:Y:S03]  /*c370*/  FMUL.FTZ R122, R0.reuse, R122 ;  /* 0x0000007a007a7220 */ /* 0x040fe60000410000 */
[----:B------:R-:W2:Y:S01]  /*c380*/  MUFU.EX2 R216, R4 ;  /* 0x0000000400d87308 */ /* 0x000ea20000000800 */
[----:B----4-:R-:W-:Y:S01]  /*c390*/  FMUL.FTZ R5, R161, R173 ;  /* 0x000000ada1057220 */ /* 0x010fe20000410000 */
[----:B-----5:R-:W-:Y:S01]  /*c3a0*/  F2FP.BF16.F32.PACK_AB R173, R219, R249 ;  /* 0x000000f9dbad723e */ /* 0x020fe200000010ff */
[----:B------:R-:W-:Y:S01]  /*c3b0*/  FMUL.FTZ R123, R0, R123 ;  /* 0x0000007b007b7220 */ /* 0x000fe20000410000 */
[C---:B------:R-:W-:Y:S01]  /*c3c0*/  FMUL.FTZ R124, R2.reuse, R124 ;  /* 0x0000007c027c7220 */ /* 0x040fe20000410000 */
[----:B------:R-:W-:Y:S01]  /*c3d0*/  FMUL.FTZ R125, R2, R125 ;  /* 0x0000007d027d7220 */ /* 0x000fe20000410000 */
[C---:B------:R-:W-:Y:S01]  /*c3e0*/  FMUL.FTZ R126, R0.reuse, R126 ;  /* 0x0000007e007e7220 */ /* 0x040fe20000410000 */
[----:B------:R-:W-:Y:S03]  /*c3f0*/  FMUL.FTZ R127, R0, R127 ;  /* 0x0000007f007f7220 */ /* 0x000fe60000410000 */
[----:B------:R4:W-:Y:S01]  /*c400*/  MUFU.EX2 R215, R6 ;  /* 0x0000000600d77308 */ /* 0x0009e20000000800 */
[C---:B---3--:R-:W-:Y:S01]  /*c410*/  FMUL.FTZ R70, R3.reuse, R70 ;  /* 0x0000004603467220 */ /* 0x048fe20000410000 */
[C---:B------:R-:W-:Y:S01]  /*c420*/  FMUL.FTZ R71, R3.reuse, R71 ;  /* 0x0000004703477220 */ /* 0x040fe20000410000 */
[C---:B------:R-:W-:Y:S01]  /*c430*/  FMUL.FTZ R82, R3.reuse, R82 ;  /* 0x0000005203527220 */ /* 0x040fe20000410000 */
[C---:B------:R-:W-:Y:S01]  /*c440*/  FMUL.FTZ R83, R3.reuse, R83 ;  /* 0x0000005303537220 */ /* 0x040fe20000410000 */
[C---:B------:R-:W-:Y:S01]  /*c450*/  FMUL.FTZ R86, R3.reuse, R86 ;  /* 0x0000005603567220 */ /* 0x040fe20000410000 */
[C---:B------:R-:W-:Y:S01]  /*c460*/  FMUL.FTZ R87, R3.reuse, R87 ;  /* 0x0000005703577220 */ /* 0x040fe20000410000 */
[----:B------:R-:W-:Y:S03]  /*c470*/  FMUL.FTZ R98, R3, R98 ;  /* 0x0000006203627220 */ /* 0x000fe60000410000 */
[----:B------:R-:W3:Y:S01]  /*c480*/  MUFU.EX2 R250, R7 ;  /* 0x0000000700fa7308 */ /* 0x000ee20000000800 */
[----:B--2---:R-:W-:Y:S01]  /*c490*/  F2FP.BF16.F32.PACK_AB R168, R209, R216 ;  /* 0x000000d8d1a8723e */ /* 0x004fe200000010ff */
[----:B------:R-:W-:Y:S01]  /*c4a0*/  FMUL.FTZ R4, R161, R172 ;  /* 0x000000aca1047220 */ /* 0x000fe20000410000 */
[----:B------:R-:W-:Y:S01]  /*c4b0*/  F2FP.BF16.F32.PACK_AB R172, R251, R214 ;  /* 0x000000d6fbac723e */ /* 0x000fe200000010ff */
[C---:B------:R-:W-:Y:S01]  /*c4c0*/  FMUL.FTZ R99, R3.reuse, R99 ;  /* 0x0000006303637220 */ /* 0x040fe20000410000 */
[C---:B------:R-:W-:Y:S01]  /*c4d0*/  FMUL.FTZ R102, R3.reuse, R102 ;  /* 0x0000006603667220 */ /* 0x040fe20000410000 */
[C---:B------:R-:W-:Y:S01]  /*c4e0*/  FMUL.FTZ R103, R3.reuse, R103 ;  /* 0x0000006703677220 */ /* 0x040fe20000410000 */
[C---:B------:R-:W-:Y:S03]  /*c4f0*/  FMUL.FTZ R114, R3.reuse, R114 ;  /* 0x0000007203727220 */ /* 0x040fe60000410000 */
[----:B------:R2:W-:Y:S01]  /*c500*/  MUFU.EX2 R218, R16 ;  /* 0x0000001000da7308 */ /* 0x0005e20000000800 */
[C---:B----4-:R-:W-:Y:S01]  /*c510*/  FMUL.FTZ R6, R3.reuse, R174 ;  /* 0x000000ae03067220 */ /* 0x050fe20000410000 */
[C---:B------:R-:W-:Y:S01]  /*c520*/  FMUL.FTZ R115, R3.reuse, R115 ;  /* 0x0000007303737220 */ /* 0x040fe20000410000 */
[C---:B------:R-:W-:Y:S01]  /*c530*/  FMUL.FTZ R118, R3.reuse, R118 ;  /* 0x0000007603767220 */ /* 0x040fe20000410000 */
[----:B------:R-:W-:Y:S01]  /*c540*/  FMUL.FTZ R119, R3, R119 ;  /* 0x0000007703777220 */ /* 0x000fe20000410000 */
[C---:B------:R-:W-:Y:S01]  /*c550*/  FMUL.FTZ R128, R161.reuse, R128 ;  /* 0x00000080a1807220 */ /* 0x040fe20000410000 */
[----:B------:R-:W-:Y:S01]  /*c560*/  FMUL.FTZ R129, R161, R129 ;  /* 0x00000081a1817220 */ /* 0x000fe20000410000 */
[C---:B------:R-:W-:Y:S03]  /*c570*/  FMUL.FTZ R130, R3.reuse, R130 ;  /* 0x0000008203827220 */ /* 0x040fe60000410000 */
[----:B------:R-:W4:Y:S01]  /*c580*/  MUFU.EX2 R225, R17 ;  /* 0x0000001100e17308 */ /* 0x000f220000000800 */
[----:B---3--:R-:W-:Y:S01]  /*c590*/  F2FP.BF16.F32.PACK_AB R169, R250, R215 ;  /* 0x000000d7faa9723e */ /* 0x008fe200000010ff */
[C---:B------:R-:W-:Y:S01]  /*c5a0*/  FMUL.FTZ R7, R3.reuse, R175 ;  /* 0x000000af03077220 */ /* 0x040fe20000410000 */
[----:B------:R-:W-:Y:S01]  /*c5b0*/  FMUL.FTZ R131, R3, R131 ;  /* 0x0000008303837220 */ /* 0x000fe20000410000 */
[C---:B------:R-:W-:Y:S01]  /*c5c0*/  FMUL.FTZ R132, R161.reuse, R132 ;  /* 0x00000084a1847220 */ /* 0x040fe20000410000 */
[----:B------:R-:W-:Y:S01]  /*c5d0*/  FMUL.FTZ R133, R161, R133 ;  /* 0x00000085a1857220 */ /* 0x000fe20000410000 */
[C---:B------:R-:W-:Y:S01]  /*c5e0*/  FMUL.FTZ R134, R3.reuse, R134 ;  /* 0x0000008603867220 */ /* 0x040fe20000410000 */
[----:B------:R-:W-:Y:S03]  /*c5f0*/  FMUL.FTZ R135, R3, R135 ;  /* 0x0000008703877220 */ /* 0x000fe60000410000 */
[----:B------:R3:W-:Y:S01]  /*c600*/  MUFU.EX2 R217, R18 ;  /* 0x0000001200d97308 */ /* 0x0007e20000000800 */
[----:B--2---:R-:W-:Y:S01]  /*c610*/  FMUL.FTZ R16, R161, R176 ;  /* 0x000000b0a1107220 */ /* 0x004fe20000410000 */
[C---:B------:R-:W-:Y:S01]  /*c620*/  FMUL.FTZ R136, R2.reuse, R136 ;  /* 0x0000008802887220 */ /* 0x040fe20000410000 */
[----:B------:R-:W-:Y:S01]  /*c630*/  FMUL.FTZ R137, R2, R137 ;  /* 0x0000008902897220 */ /* 0x000fe20000410000 */
[C---:B------:R-:W-:Y:S01]  /*c640*/  FMUL.FTZ R138, R0.reuse, R138 ;  /* 0x0000008a008a7220 */ /* 0x040fe20000410000 */
[----:B------:R-:W-:Y:S01]  /*c650*/  FMUL.FTZ R139, R0, R139 ;  /* 0x0000008b008b7220 */ /* 0x000fe20000410000 */
[--C-:B------:R-:W-:Y:S01]  /*c660*/  FFMA.FTZ R20, R20, UR4, -R165.reuse ;  /* 0x0000000414147c23 */ /* 0x100fe200080108a5 */
[--C-:B------:R-:W-:Y:S03]  /*c670*/  FFMA.FTZ R21, R21, UR4, -R165.reuse ;  /* 0x0000000415157c23 */ /* 0x100fe600080108a5 */
[----:B------:R-:W2:Y:S01]  /*c680*/  MUFU.EX2 R224, R19 ;  /* 0x0000001300e07308 */ /* 0x000ea20000000800 */
[----:B----4-:R-:W-:Y:S01]  /*c690*/  F2FP.BF16.F32.PACK_AB R170, R225, R218 ;  /* 0x000000dae1aa723e */ /* 0x010fe200000010ff */
[----:B------:R-:W-:Y:S01]  /*c6a0*/  FMUL.FTZ R17, R161, R177 ;  /* 0x000000b1a1117220 */ /* 0x000fe20000410000 */
[--C-:B------:R-:W-:Y:S01]  /*c6b0*/  FFMA.FTZ R22, R22, UR4, -R166.reuse ;  /* 0x0000000416167c23 */ /* 0x100fe200080108a6 */
[--C-:B------:R-:W-:Y:S01]  /*c6c0*/  FFMA.FTZ R35, R35, UR4, -R166.reuse ;  /* 0x0000000423237c23 */ /* 0x100fe200080108a6 */
[C---:B------:R-:W-:Y:S01]  /*c6d0*/  FMUL.FTZ R140, R2.reuse, R140 ;  /* 0x0000008c028c7220 */ /* 0x040fe20000410000 */
[----:B------:R-:W-:Y:S01]  /*c6e0*/  FMUL.FTZ R141, R2, R141 ;  /* 0x0000008d028d7220 */ /* 0x000fe20000410000 */
[C---:B------:R-:W-:Y:S03]  /*c6f0*/  FMUL.FTZ R142, R0.reuse, R142 ;  /* 0x0000008e008e7220 */ /* 0x040fe60000410000 */
[----:B------:R4:W-:Y:S01]  /*c700*/  MUFU.EX2 R208, R15 ;  /* 0x0000000f00d07308 */ /* 0x0009e20000000800 */
[----:B---3--:R-:W-:Y:S01]  /*c710*/  FMUL.FTZ R18, R3, R178 ;  /* 0x000000b203127220 */ /* 0x008fe20000410000 */
[----:B------:R-:W-:Y:S01]  /*c720*/  FMUL.FTZ R143, R0, R143 ;  /* 0x0000008f008f7220 */ /* 0x000fe20000410000 */
[--C-:B------:R-:W-:Y:S01]  /*c730*/  FFMA.FTZ R32, R32, UR4, -R165.reuse ;  /* 0x0000000420207c23 */ /* 0x100fe200080108a5 */
[----:B------:R-:W-:Y:S01]  /*c740*/  FFMA.FTZ R33, R33, UR4, -R165 ;  /* 0x0000000421217c23 */ /* 0x000fe200080108a5 */
[----:B------:R-:W-:Y:S01]  /*c750*/  FFMA.FTZ R34, R34, UR4, -R166 ;  /* 0x0000000422227c23 */ /* 0x000fe200080108a6 */
[--C-:B------:R-:W-:Y:S01]  /*c760*/  FFMA.FTZ R24, R24, UR4, -R212.reuse ;  /* 0x0000000418187c23 */ /* 0x100fe200080108d4 */
[----:B------:R-:W-:Y:S03]  /*c770*/  FMUL.FTZ R144, R161, R144 ;  /* 0x00000090a1907220 */ /* 0x000fe60000410000 */
[----:B------:R3:W-:Y:S01]  /*c780*/  MUFU.EX2 R248, R12 ;  /* 0x0000000c00f87308 */ /* 0x0007e20000000800 */
[----:B--2---:R-:W-:Y:S01]  /*c790*/  F2FP.BF16.F32.PACK_AB R171, R224, R217 ;  /* 0x000000d9e0ab723e */ /* 0x004fe200000010ff */
[----:B------:R-:W-:Y:S01]  /*c7a0*/  FMUL.FTZ R19, R3, R179 ;  /* 0x000000b303137220 */ /* 0x000fe20000410000 */
[----:B------:R-:W-:Y:S01]  /*c7b0*/  FMUL.FTZ R145, R161, R145 ;  /* 0x00000091a1917220 */ /* 0x000fe20000410000 */
[----:B------:R-:W-:Y:S01]  /*c7c0*/  LDSM.16.MT88.4 R176, [R230+0xc000] ;  /* 0x00c00000e6b0783b */ /* 0x000fe20000004200 */
[C---:B------:R-:W-:Y:S01]  /*c7d0*/  FMUL.FTZ R146, R3.reuse, R146 ;  /* 0x0000009203927220 */ /* 0x040fe20000410000 */
[----:B------:R-:W-:Y:S01]  /*c7e0*/  FMUL.FTZ R147, R3, R147 ;  /* 0x0000009303937220 */ /* 0x000fe20000410000 */
[--C-:B------:R-:W-:Y:S01]  /*c7f0*/  FFMA.FTZ R25, R25, UR4, -R212.reuse ;  /* 0x0000000419197c23 */ /* 0x100fe200080108d4 */
[-C--:B-1----:R-:W-:Y:S02]  /*c800*/  HMMA.16816.F32.BF16 R4, R168, R204.reuse, R4 ;  /* 0x000000cca804723c */ /* 0x082fe40000041804 */
[----:B------:R-:W1:Y:S03]  /*c810*/  MUFU.EX2 R252, R13 ;  /* 0x0000000d00fc7308 */ /* 0x000e660000000800 */
[----:B----4-:R-:W-:Y:S01]  /*c820*/  FMUL.FTZ R15, R0, R183 ;  /* 0x000000b7000f7220 */ /* 0x010fe20000410000 */
[C---:B------:R-:W-:Y:S01]  /*c830*/  FMUL.FTZ R148, R2.reuse, R148 ;  /* 0x0000009402947220 */ /* 0x040fe20000410000 */
[----:B------:R-:W-:Y:S01]  /*c840*/  FMUL.FTZ R149, R2, R149 ;  /* 0x0000009502957220 */ /* 0x000fe20000410000 */
[----:B------:R-:W-:Y:S04]  /*c850*/  FMUL.FTZ R150, R0, R150 ;  /* 0x0000009600967220 */ /* 0x000fe80000410000 */
[----:B------:R-:W2:Y:S01]  /*c860*/  MUFU.EX2 R227, R14 ;  /* 0x0000000e00e37308 */ /* 0x000ea20000000800 */
[----:B---3--:R-:W-:Y:S01]  /*c870*/  FMUL.FTZ R12, R2, R180 ;  /* 0x000000b4020c7220 */ /* 0x008fe20000410000 */
[----:B------:R-:W-:Y:S01]  /*c880*/  FMUL.FTZ R151, R0, R151 ;  /* 0x0000009700977220 */ /* 0x000fe20000410000 */
[--C-:B------:R-:W-:Y:S01]  /*c890*/  FFMA.FTZ R28, R28, UR4, -R212.reuse ;  /* 0x000000041c1c7c23 */ /* 0x100fe200080108d4 */
[--C-:B------:R-:W-:Y:S01]  /*c8a0*/  FFMA.FTZ R29, R29, UR4, -R212.reuse ;  /* 0x000000041d1d7c23 */ /* 0x100fe200080108d4 */
[--C-:B------:R-:W-:Y:S01]  /*c8b0*/  FFMA.FTZ R30, R30, UR4, -R213.reuse ;  /* 0x000000041e1e7c23 */ /* 0x100fe200080108d5 */
[C---:B------:R-:W-:Y:S04]  /*c8c0*/  FMUL.FTZ R152, R161.reuse, R152 ;  /* 0x00000098a1987220 */ /* 0x040fe80000410000 */
[----:B------:R3:W-:Y:S01]  /*c8d0*/  MUFU.EX2 R226, R20 ;  /* 0x0000001400e27308 */ /* 0x0007e20000000800 */
[----:B-1----:R-:W-:Y:S01]  /*c8e0*/  F2FP.BF16.F32.PACK_AB R174, R252, R248 ;  /* 0x000000f8fcae723e */ /* 0x002fe200000010ff */
[C---:B------:R-:W-:Y:S01]  /*c8f0*/  FMUL.FTZ R13, R2.reuse, R181 ;  /* 0x000000b5020d7220 */ /* 0x040fe20000410000 */
[----:B------:R-:W-:Y:S01]  /*c900*/  FMUL.FTZ R153, R161, R153 ;  /* 0x00000099a1997220 */ /* 0x000fe20000410000 */
[C---:B------:R-:W-:Y:S01]  /*c910*/  FMUL.FTZ R154, R3.reuse, R154 ;  /* 0x0000009a039a7220 */ /* 0x040fe20000410000 */
[----:B------:R-:W-:Y:S01]  /*c920*/  FMUL.FTZ R155, R3, R155 ;  /* 0x0000009b039b7220 */ /* 0x000fe20000410000 */
[C---:B------:R-:W-:Y:S01]  /*c930*/  FMUL.FTZ R156, R2.reuse, R156 ;  /* 0x0000009c029c7220 */ /* 0x040fe20000410000 */
[----:B------:R-:W-:Y:S03]  /*c940*/  FMUL.FTZ R157, R2, R157 ;  /* 0x0000009d029d7220 */ /* 0x000fe60000410000 */
[----:B------:R1:W-:Y:S01]  /*c950*/  MUFU.EX2 R221, R35 ;  /* 0x0000002300dd7308 */ /* 0x0003e20000000800 */
[----:B--2---:R-:W-:Y:S01]  /*c960*/  F2FP.BF16.F32.PACK_AB R175, R208, R227 ;  /* 0x000000e3d0af723e */ /* 0x004fe200000010ff */
[C---:B------:R-:W-:Y:S01]  /*c970*/  FMUL.FTZ R14, R0.reuse, R182 ;  /* 0x000000b6000e7220 */ /* 0x040fe20000410000 */
[C---:B------:R-:W-:Y:S01]  /*c980*/  FMUL.FTZ R158, R0.reuse, R158 ;  /* 0x0000009e009e7220 */ /* 0x040fe20000410000 */
[----:B------:R-:W-:Y:S01]  /*c990*/  LDSM.16.MT88.4 R180, [R229+0xc000] ;  /* 0x00c00000e5b4783b */ /* 0x000fe20000004200 */
[----:B------:R-:W-:Y:S01]  /*c9a0*/  FMUL.FTZ R159, R0, R159 ;  /* 0x0000009f009f7220 */ /* 0x000fe20000410000 */
[--C-:B------:R-:W-:Y:S01]  /*c9b0*/  FFMA.FTZ R40, R40, UR4, -R212.reuse ;  /* 0x0000000428287c23 */ /* 0x100fe200080108d4 */
[----:B------:R-:W-:Y:S01]  /*c9c0*/  FFMA.FTZ R41, R41, UR4, -R212 ;  /* 0x0000000429297c23 */ /* 0x000fe200080108d4 */
[C---:B------:R-:W-:Y:S02]  /*c9d0*/  HMMA.16816.F32.BF16 R8, R172.reuse, R204, R8 ;  /* 0x000000ccac08723c */ /* 0x040fe40000041808 */
[----:B------:R2:W-:Y:S02]  /*c9e0*/  MUFU.EX2 R222, R29 ;  /* 0x0000001d00de7308 */ /* 0x0005e40000000800 */
[----:B---3--:R-:W-:Y:S01]  /*c9f0*/  FMUL.FTZ R20, R161, R184 ;  /* 0x000000b8a1147220 */ /* 0x008fe20000410000 */
[--C-:B------:R-:W-:Y:S01]  /*ca00*/  FFMA.FTZ R184, R39, UR4, -R166.reuse ;  /* 0x0000000427b87c23 */ /* 0x100fe200080108a6 */
[-C--:B------:R-:W-:Y:S06]  /*ca10*/  HMMA.16816.F32.BF16 R12, R172, R206.reuse, R12 ;  /* 0x000000ceac0c723c */ /* 0x080fec000004180c */
[----:B------:R3:W-:Y:S01]  /*ca20*/  MUFU.EX2 R220, R33 ;  /* 0x0000002100dc7308 */ /* 0x0007e20000000800 */
[----:B------:R-:W-:Y:S01]  /*ca30*/  MOV R205, R209 ;  /* 0x000000d100cd7202 */ /* 0x000fe20000000f00 */
[C---:B------:R-:W-:Y:S04]  /*ca40*/  HMMA.16816.F32.BF16 R16, R168.reuse, R206, R16 ;  /* 0x000000cea810723c */ /* 0x040fe80000041810 */
[----:B------:R-:W-:Y:S01]  /*ca50*/  MOV R204, R208 ;  /* 0x000000d000cc7202 */ /* 0x000fe20000000f00 */
[----:B-1----:R-:W-:Y:S01]  /*ca60*/  FMUL.FTZ R35, R0, R191 ;  /* 0x000000bf00237220 */ /* 0x002fe20000410000 */
[----:B------:R-:W1:Y:S01]  /*ca70*/  LDSM.16.MT88.4 R208, [R228+0xc000] ;  /* 0x00c00000e4d0783b */ /* 0x000e620000004200 */
[----:B--2---:R-:W-:Y:S01]  /*ca80*/  FMUL.FTZ R29, R2, R201 ;  /* 0x000000c9021d7220 */ /* 0x004fe20000410000 */
[----:B------:R2:W4:Y:S03]  /*ca90*/  MUFU.EX2 R223, R25 ;  /* 0x0000001900df7308 */ /* 0x0005260000000800 */
[----:B------:R-:W-:Y:S01]  /*caa0*/  FMUL.FTZ R39, R3, R199 ;  /* 0x000000c703277220 */ /* 0x000fe20000410000 */
[--C-:B------:R-:W-:Y:S01]  /*cab0*/  FFMA.FTZ R42, R42, UR4, -R213.reuse ;  /* 0x000000042a2a7c23 */ /* 0x100fe200080108d5 */
[----:B------:R-:W-:Y:S01]  /*cac0*/  FFMA.FTZ R43, R43, UR4, -R213 ;  /* 0x000000042b2b7c23 */ /* 0x000fe200080108d5 */
[----:B---3--:R-:W-:Y:S01]  /*cad0*/  FMUL.FTZ R33, R2, R189 ;  /* 0x000000bd02217220 */ /* 0x008fe20000410000 */
[--C-:B------:R-:W-:Y:S01]  /*cae0*/  FFMA.FTZ R189, R36, UR4, -R165.reuse ;  /* 0x0000000424bd7c23 */ /* 0x100fe200080108a5 */
[C---:B------:R-:W-:Y:S01]  /*caf0*/  FMUL.FTZ R36, R161.reuse, R196 ;  /* 0x000000c4a1247220 */ /* 0x040fe20000410000 */
[----:B------:R-:W-:Y:S02]  /*cb00*/  MOV R207, R218 ;  /* 0x000000da00cf7202 */ /* 0x000fe40000000f00 */
[----:B------:R3:W-:Y:S01]  /*cb10*/  MUFU.EX2 R218, R21 ;  /* 0x0000001500da7308 */ /* 0x0007e20000000800 */
[----:B------:R-:W-:Y:S02]  /*cb20*/  MOV R206, R219 ;  /* 0x000000db00ce7202 */ /* 0x000fe40000000f00 */
[----:B------:R-:W-:Y:S01]  /*cb30*/  MOV R201, R248 ;  /* 0x000000f800c97202 */ /* 0x000fe20000000f00 */
[C---:B--2---:R-:W-:Y:S01]  /*cb40*/  FMUL.FTZ R25, R161.reuse, R193 ;  /* 0x000000c1a1197220 */ /* 0x044fe20000410000 */
[--C-:B------:R-:W-:Y:S05]  /*cb50*/  FFMA.FTZ R193, R64, UR4, -R165.reuse ;  /* 0x0000000440c17c23 */ /* 0x100fea00080108a5 */
[----:B------:R2:W-:Y:S01]  /*cb60*/  MUFU.EX2 R219, R30 ;  /* 0x0000001e00db7308 */ /* 0x0005e20000000800 */
[----:B---3--:R-:W-:Y:S01]  /*cb70*/  FMUL.FTZ R21, R161, R185 ;  /* 0x000000b9a1157220 */ /* 0x008fe20000410000 */
[--C-:B------:R-:W-:Y:S01]  /*cb80*/  FFMA.FTZ R185, R38, UR4, -R166.reuse ;  /* 0x0000000426b97c23 */ /* 0x100fe200080108a6 */
[C---:B------:R-:W-:Y:S01]  /*cb90*/  FMUL.FTZ R38, R3.reuse, R198 ;  /* 0x000000c603267220 */ /* 0x040fe20000410000 */
[----:B--2---:R-:W-:Y:S01]  /*cba0*/  FMUL.FTZ R30, R0, R202 ;  /* 0x000000ca001e7220 */ /* 0x004fe20000410000 */
[-C--:B-1----:R-:W-:Y:S06]  /*cbb0*/  HMMA.16816.F32.BF16 R68, R168, R208.reuse, R68 ;  /* 0x000000d0a844723c */ /* 0x082fec0000041844 */
[C---:B------:R-:W-:Y:S06]  /*cbc0*/  HMMA.16816.F32.BF16 R72, R172.reuse, R208, R72 ;  /* 0x000000d0ac48723c */ /* 0x040fec0000041848 */
[-C--:B------:R-:W-:Y:S05]  /*cbd0*/  HMMA.16816.F32.BF16 R76, R172, R210.reuse, R76 ;  /* 0x000000d2ac4c723c */ /* 0x080fea000004184c */
[----:B------:R-:W-:Y:S01]  /*cbe0*/  MOV R209, R217 ;  /* 0x000000d900d17202 */ /* 0x000fe20000000f00 */
[C---:B------:R-:W-:Y:S01]  /*cbf0*/  HMMA.16816.F32.BF16 R80, R168.reuse, R210, R80 ;  /* 0x000000d2a850723c */ /* 0x040fe20000041850 */
[----:B------:R1:W-:Y:S05]  /*cc00*/  MUFU.EX2 R211, R22 ;  /* 0x0000001600d37308 */ /* 0x0003ea0000000800 */
[-C--:B------:R-:W-:Y:S05]  /*cc10*/  HMMA.16816.F32.BF16 R84, R168, R176.reuse, R84 ;  /* 0x000000b0a854723c */ /* 0x080fea0000041854 */
[----:B------:R2:W3:Y:S01]  /*cc20*/  MUFU.EX2 R210, R32 ;  /* 0x0000002000d27308 */ /* 0x0004e20000000800 */
[C---:B------:R-:W-:Y:S09]  /*cc30*/  HMMA.16816.F32.BF16 R88, R172.reuse, R176, R88 ;  /* 0x000000b0ac58723c */ /* 0x040ff20000041858 */
[----:B------:R5:W-:Y:S01]  /*cc40*/  MUFU.EX2 R217, R34 ;  /* 0x0000002200d97308 */ /* 0x000be20000000800 */
[-C--:B------:R-:W-:Y:S03]  /*cc50*/  HMMA.16816.F32.BF16 R92, R172, R178.reuse, R92 ;  /* 0x000000b2ac5c723c */ /* 0x080fe6000004185c */
[----:B-1----:R-:W-:Y:S03]  /*cc60*/  FMUL.FTZ R22, R3, R186 ;  /* 0x000000ba03167220 */ /* 0x002fe60000410000 */
[C---:B------:R-:W-:Y:S01]  /*cc70*/  HMMA.16816.F32.BF16 R96, R168.reuse, R178, R96 ;  /* 0x000000b2a860723c */ /* 0x040fe20000041860 */
[----:B------:R-:W1:Y:S04]  /*cc80*/  LDSM.16.MT88.4 R176, [R167+0xe000] ;  /* 0x00e00000a7b0783b */ /* 0x000e680000004200 */
[--C-:B------:R-:W-:Y:S01]  /*cc90*/  FFMA.FTZ R186, R49, UR4, -R165.reuse ;  /* 0x0000000431ba7c23 */ /* 0x100fe200080108a5 */
[-C--:B------:R-:W-:Y:S05]  /*cca0*/  HMMA.16816.F32.BF16 R100, R168, R180.reuse, R100 ;  /* 0x000000b4a864723c */ /* 0x080fea0000041864 */
[----:B--2---:R-:W-:Y:S01]  /*ccb0*/  FMUL.FTZ R32, R2, R188 ;  /* 0x000000bc02207220 */ /* 0x004fe20000410000 */
[C---:B------:R-:W-:Y:S05]  /*ccc0*/  HMMA.16816.F32.BF16 R104, R172.reuse, R180, R104 ;  /* 0x000000b4ac68723c */ /* 0x040fea0000041868 */
[----:B-----5:R-:W-:Y:S01]  /*ccd0*/  FMUL.FTZ R34, R0, R190 ;  /* 0x000000be00227220 */ /* 0x020fe20000410000 */
[-C--:B------:R-:W-:Y:S05]  /*cce0*/  HMMA.16816.F32.BF16 R108, R172, R182.reuse, R108 ;  /* 0x000000b6ac6c723c */ /* 0x080fea000004186c */
[--C-:B------:R-:W-:Y:S01]  /*ccf0*/  FFMA.FTZ R188, R37, UR4, -R165.reuse ;  /* 0x0000000425bc7c23 */ /* 0x100fe200080108a5 */
[C---:B------:R-:W-:Y:S01]  /*cd00*/  HMMA.16816.F32.BF16 R112, R168.reuse, R182, R112 ;  /* 0x000000b6a870723c */ /* 0x040fe20000041870 */
[----:B------:R-:W2:Y:S02]  /*cd10*/  LDSM.16.MT88.4 R180, [R228+0xe000] ;  /* 0x00e00000e4b4783b */ /* 0x000ea40000004200 */
[----:B------:R5:W-:Y:S02]  /*cd20*/  MUFU.EX2 R248, R188 ;  /* 0x000000bc00f87308 */ /* 0x000be40000000800 */
[----:B------:R-:W-:Y:S01]  /*cd30*/  FMUL.FTZ R37, R161, R197 ;  /* 0x000000c5a1257220 */ /* 0x000fe20000410000 */
[----:B----4-:R-:W-:Y:S02]  /*cd40*/  MOV R197, R223 ;  /* 0x000000df00c57202 */ /* 0x010fe40000000f00 */
[----:B---3--:R-:W-:Y:S03]  /*cd50*/  MOV R199, R210 ;  /* 0x000000d200c77202 */ /* 0x008fe60000000f00 */
[----:B------:R-:W-:Y:S02]  /*cd60*/  MOV R210, R205 ;  /* 0x000000cd00d27202 */ /* 0x000fe40000000f00 */
[----:B------:R-:W-:Y:S01]  /*cd70*/  MOV R205, R249 ;  /* 0x000000f900cd7202 */ /* 0x000fe20000000f00 */
[-C--:B-1----:R-:W-:Y:S03]  /*cd80*/  HMMA.16816.F32.BF16 R116, R168, R176.reuse, R116 ;  /* 0x000000b0a874723c */ /* 0x082fe60000041874 */
[----:B-----5:R-:W-:Y:S03]  /*cd90*/  MOV R188, R220 ;  /* 0x000000dc00bc7202 */ /* 0x020fe60000000f00 */
[C---:B------:R-:W-:Y:S06]  /*cda0*/  HMMA.16816.F32.BF16 R120, R172.reuse, R176, R120 ;  /* 0x000000b0ac78723c */ /* 0x040fec0000041878 */
[-C--:B------:R-:W-:Y:S06]  /*cdb0*/  HMMA.16816.F32.BF16 R124, R172, R178.reuse, R124 ;  /* 0x000000b2ac7c723c */ /* 0x080fec000004187c */
[C---:B------:R-:W-:Y:S01]  /*cdc0*/  HMMA.16816.F32.BF16 R128, R168.reuse, R178, R128 ;  /* 0x000000b2a880723c */ /* 0x040fe20000041880 */
[----:B------:R-:W1:Y:S05]  /*cdd0*/  LDSM.16.MT88.4 R176, [R230+0xe000] ;  /* 0x00e00000e6b0783b */ /* 0x000e6a0000004200 */
[-C--:B--2---:R-:W-:Y:S06]  /*cde0*/  HMMA.16816.F32.BF16 R132, R168, R180.reuse, R132 ;  /* 0x000000b4a884723c */ /* 0x084fec0000041884 */
[C---:B------:R-:W-:Y:S06]  /*cdf0*/  HMMA.16816.F32.BF16 R136, R172.reuse, R180, R136 ;  /* 0x000000b4ac88723c */ /* 0x040fec0000041888 */
[-C--:B------:R-:W-:Y:S05]  /*ce00*/  HMMA.16816.F32.BF16 R140, R172, R182.reuse, R140 ;  /* 0x000000b6ac8c723c */ /* 0x080fea000004188c */
[--C-:B------:R-:W-:Y:S01]  /*ce10*/  FFMA.FTZ R180, R23, UR4, -R166.reuse ;  /* 0x0000000417b47c23 */ /* 0x100fe200080108a6 */
[----:B------:R-:W-:Y:S01]  /*ce20*/  FMUL.FTZ R23, R3, R187 ;  /* 0x000000bb03177220 */ /* 0x000fe20000410000 */
[----:B------:R-:W-:Y:S01]  /*ce30*/  FFMA.FTZ R187, R48, UR4, -R165 ;  /* 0x0000000430bb7c23 */ /* 0x000fe200080108a5 */
[--C-:B------:R-:W-:Y:S01]  /*ce40*/  FFMA.FTZ R48, R31, UR4, -R213.reuse ;  /* 0x000000041f307c23 */ /* 0x100fe200080108d5 */
[----:B------:R2:W3:Y:S02]  /*ce50*/  MUFU.EX2 R208, R180 ;  /* 0x000000b400d07308 */ /* 0x0004e40000000800 */
[----:B------:R-:W-:Y:S02]  /*ce60*/  FMUL.FTZ R31, R0, R203 ;  /* 0x000000cb001f7220 */ /* 0x000fe40000410000 */
[C---:B------:R-:W-:Y:S06]  /*ce70*/  HMMA.16816.F32.BF16 R20, R168.reuse, R182, R20 ;  /* 0x000000b6a814723c */ /* 0x040fec0000041814 */
[----:B------:R-:W4:Y:S01]  /*ce80*/  MUFU.EX2 R223, R48 ;  /* 0x0000003000df7308 */ /* 0x000f220000000800 */
[-C--:B-1----:R-:W-:Y:S01]  /*ce90*/  HMMA.16816.F32.BF16 R144, R168, R176.reuse, R144 ;  /* 0x000000b0a890723c */ /* 0x082fe20000041890 */
[----:B--2---:R-:W1:Y:S03]  /*cea0*/  LDSM.16.MT88.4 R180, [R229+0xe000] ;  /* 0x00e00000e5b4783b */ /* 0x004e660000004200 */
[----:B---3--:R-:W-:Y:S02]  /*ceb0*/  MOV R191, R208 ;  /* 0x000000d000bf7202 */ /* 0x008fe40000000f00 */
[C---:B------:R-:W-:Y:S03]  /*cec0*/  HMMA.16816.F32.BF16 R148, R172.reuse, R176, R148 ;  /* 0x000000b0ac94723c */ /* 0x040fe60000041894 */
[----:B------:R2:W-:Y:S02]  /*ced0*/  MUFU.EX2 R208, R24 ;  /* 0x0000001800d07308 */ /* 0x0005e40000000800 */
[----:B------:R-:W-:Y:S01]  /*cee0*/  MOV R196, R191 ;  /* 0x000000bf00c47202 */ /* 0x000fe20000000f00 */
[-C--:B------:R-:W-:Y:S05]  /*cef0*/  HMMA.16816.F32.BF16 R32, R172, R178.reuse, R32 ;  /* 0x000000b2ac20723c */ /* 0x080fea0000041820 */
[--C-:B------:R-:W-:Y:S01]  /*cf00*/  FFMA.FTZ R177, R27, UR4, -R213.reuse ;  /* 0x000000041bb17c23 */ /* 0x100fe200080108d5 */
[C---:B------:R-:W-:Y:S03]  /*cf10*/  HMMA.16816.F32.BF16 R152, R168.reuse, R178, R152 ;  /* 0x000000b2a898723c */ /* 0x040fe60000041898 */
[----:B------:R-:W3:Y:S02]  /*cf20*/  MUFU.EX2 R190, R177 ;  /* 0x000000b100be7308 */ /* 0x000ee40000000800 */
[----:B------:R-:W-:Y:S01]  /*cf30*/  FFMA.FTZ R176, R26, UR4, -R213 ;  /* 0x000000041ab07c23 */ /* 0x000fe200080108d5 */
[----:B--2---:R-:W-:Y:S01]  /*cf40*/  FMUL.FTZ R24, R161, R192 ;  /* 0x000000c0a1187220 */ /* 0x004fe20000410000 */
[----:B------:R-:W-:Y:S01]  /*cf50*/  MOV R192, R218 ;  /* 0x000000da00c07202 */ /* 0x000fe20000000f00 */
[C---:B------:R-:W-:Y:S05]  /*cf60*/  FMUL.FTZ R26, R3.reuse, R194 ;  /* 0x000000c2031a7220 */ /* 0x040fea0000410000 */
[----:B------:R2:W5:Y:S01]  /*cf70*/  MUFU.EX2 R218, R28 ;  /* 0x0000001c00da7308 */ /* 0x0005620000000800 */
[----:B------:R-:W-:Y:S01]  /*cf80*/  FMUL.FTZ R27, R3, R195 ;  /* 0x000000c3031b7220 */ /* 0x000fe20000410000 */
[--C-:B------:R-:W-:Y:S01]  /*cf90*/  FFMA.FTZ R195, R52, UR4, -R165.reuse ;  /* 0x0000000434c37c23 */ /* 0x100fe200080108a5 */
[--C-:B------:R-:W-:Y:S01]  /*cfa0*/  FFMA.FTZ R194, R53, UR4, -R165.reuse ;  /* 0x0000000435c27c23 */ /* 0x100fe200080108a5 */
[----:B------:R-:W-:Y:S01]  /*cfb0*/  FFMA.FTZ R165, R65, UR4, -R165 ;  /* 0x0000000441a57c23 */ /* 0x000fe200080108a5 */
[--C-:B------:R-:W-:Y:S01]  /*cfc0*/  FFMA.FTZ R191, R55, UR4, -R166.reuse ;  /* 0x0000000437bf7c23 */ /* 0x100fe200080108a6 */
[----:B----4-:R-:W-:Y:S04]  /*cfd0*/  F2FP.BF16.F32.PACK_AB R55, R223, R219 ;  /* 0x000000dbdf37723e */ /* 0x010fe800000010ff */
[----:B------:R-:W4:Y:S01]  /*cfe0*/  MUFU.EX2 R176, R176 ;  /* 0x000000b000b07308 */ /* 0x000f220000000800 */
[----:B---3--:R-:W-:Y:S01]  /*cff0*/  MOV R198, R190 ;  /* 0x000000be00c67202 */ /* 0x008fe20000000f00 */
[--C-:B------:R-:W-:Y:S01]  /*d000*/  FFMA.FTZ R190, R66, UR4, -R166.reuse ;  /* 0x0000000442be7c23 */ /* 0x100fe200080108a6 */
[----:B------:R-:W-:Y:S01]  /*d010*/  MOV R203, R192 ;  /* 0x000000c000cb7202 */ /* 0x000fe20000000f00 */
[--C-:B------:R-:W-:Y:S01]  /*d020*/  FFMA.FTZ R192, R54, UR4, -R166.reuse ;  /* 0x0000000436c07c23 */ /* 0x100fe200080108a6 */
[-C--:B-1----:R-:W-:Y:S03]  /*d030*/  HMMA.16816.F32.BF16 R24, R168, R180.reuse, R24 ;  /* 0x000000b4a818723c */ /* 0x082fe60000041818 */
[----:B--2---:R-:W-:Y:S01]  /*d040*/  FMUL.FTZ R28, R2, R200 ;  /* 0x000000c8021c7220 */ /* 0x004fe20000410000 */
[----:B-----5:R-:W-:Y:S02]  /*d050*/  F2FP.BF16.F32.PACK_AB R54, R222, R218 ;  /* 0x000000dade36723e */ /* 0x020fe400000010ff */
[C---:B------:R-:W-:Y:S05]  /*d060*/  HMMA.16816.F32.BF16 R156, R172.reuse, R180, R156 ;  /* 0x000000b4ac9c723c */ /* 0x040fea000004189c */
[----:B------:R-:W-:Y:S01]  /*d070*/  F2FP.BF16.F32.PACK_AB R48, R203, R226 ;  /* 0x000000e2cb30723e */ /* 0x000fe200000010ff */
[-C--:B------:R-:W-:Y:S01]  /*d080*/  HMMA.16816.F32.BF16 R28, R172, R182.reuse, R28 ;  /* 0x000000b6ac1c723c */ /* 0x080fe2000004181c */
[----:B------:R-:W-:Y:S04]  /*d090*/  LDSM.16.MT88.4 R172, [R228+0xc800] ;  /* 0x00c80000e4ac783b */ /* 0x000fe80000004200 */
[----:B----4-:R-:W-:Y:S01]  /*d0a0*/  MOV R180, R176 ;  /* 0x000000b000b47202 */ /* 0x010fe20000000f00 */
[----:B------:R-:W-:Y:S03]  /*d0b0*/  HMMA.16816.F32.BF16 R36, R168, R182, R36 ;  /* 0x000000b6a824723c */ /* 0x000fe60000041824 */
[----:B------:R-:W1:Y:S02]  /*d0c0*/  LDSM.16.MT88.4 R176, [R167+0xc800] ;  /* 0x00c80000a7b0783b */ /* 0x000e640000004200 */
[----:B------:R-:W-:Y:S01]  /*d0d0*/  MOV R202, R180 ;  /* 0x000000b400ca7202 */ /* 0x000fe20000000f00 */
[--C-:B------:R-:W-:Y:S01]  /*d0e0*/  FFMA.FTZ R181, R50, UR4, -R166.reuse ;  /* 0x0000000432b57c23 */ /* 0x100fe200080108a6 */
[----:B------:R-:W-:Y:S01]  /*d0f0*/  MOV R182, R211 ;  /* 0x000000d300b67202 */ /* 0x000fe20000000f00 */
[--C-:B------:R-:W-:Y:S02]  /*d100*/  FFMA.FTZ R180, R51, UR4, -R166.reuse ;  /* 0x0000000433b47c23 */ /* 0x100fe400080108a6 */
[----:B------:R-:W-:Y:S01]  /*d110*/  MUFU.EX2 R249, R181 ;  /* 0x000000b500f97308 */ /* 0x000fe20000000800 */
[----:B------:R-:W-:Y:S01]  /*d120*/  MOV R211, R252 ;  /* 0x000000fc00d37202 */ /* 0x000fe20000000f00 */
[----:B------:R-:W-:Y:S01]  /*d130*/  FFMA.FTZ R166, R67, UR4, -R166 ;  /* 0x0000000443a67c23 */ /* 0x000fe200080108a6 */
[----:B------:R-:W-:Y:S01]  /*d140*/  F2FP.BF16.F32.PACK_AB R49, R196, R182 ;  /* 0x000000b6c431723e */ /* 0x000fe200000010ff */
[----:B------:R-:W2:Y:S01]  /*d150*/  LDSM.16.MT88.4 R64, [R230+0xc800] ;  /* 0x00c80000e640783b */ /* 0x000ea20000004200 */
[----:B------:R-:W-:Y:S02]  /*d160*/  F2FP.BF16.F32.PACK_AB R50, R220, R199 ;  /* 0x000000c7dc32723e */ /* 0x000fe400000010ff */
[----:B------:R-:W-:Y:S03]  /*d170*/  F2FP.BF16.F32.PACK_AB R51, R221, R217 ;  /* 0x000000d9dd33723e */ /* 0x000fe600000010ff */
[----:B------:R3:W-:Y:S01]  /*d180*/  MUFU.EX2 R252, R186 ;  /* 0x000000ba00fc7308 */ /* 0x0007e20000000800 */
[----:B------:R-:W-:Y:S02]  /*d190*/  MOV R183, R208 ;  /* 0x000000d000b77202 */ /* 0x000fe40000000f00 */
[----:B------:R-:W-:Y:S01]  /*d1a0*/  F2FP.BF16.F32.PACK_AB R53, R198, R202 ;  /* 0x000000cac635723e */ /* 0x000fe200000010ff */
[----:B------:R-:W4:Y:S01]  /*d1b0*/  LDSM.16.MT88.4 R168, [R229+0xc800] ;  /* 0x00c80000e5a8783b */ /* 0x000f220000004200 */
[----:B------:R-:W-:Y:S02]  /*d1c0*/  F2FP.BF16.F32.PACK_AB R52, R197, R183 ;  /* 0x000000b7c534723e */ /* 0x000fe400000010ff */
[----:B------:R-:W-:Y:S02]  /*d1d0*/  MOV R208, R206 ;  /* 0x000000ce00d07202 */ /* 0x000fe40000000f00 */
[----:B------:R-:W-:Y:S02]  /*d1e0*/  MOV R206, R251 ;  /* 0x000000fb00ce7202 */ /* 0x000fe40000000f00 */
[----:B------:R5:W-:Y:S01]  /*d1f0*/  MUFU.EX2 R251, R180 ;  /* 0x000000b400fb7308 */ /* 0x000be20000000800 */
[----:B------:R-:W-:Y:S02]  /*d200*/  MOV R200, R204 ;  /* 0x000000cc00c87202 */ /* 0x000fe40000000f00 */
[----:B------:R-:W-:Y:S01]  /*d210*/  MOV R204, R250 ;  /* 0x000000fa00cc7202 */ /* 0x000fe20000000f00 */
[----:B---3--:R-:W3:Y:S06]  /*d220*/  LDL.LU R186, [R1+0x10] ;  /* 0x0000100001ba7983 */ /* 0x008eec0000300800 */
[----:B------:R2:W4:Y:S01]  /*d230*/  MUFU.EX2 R250, R187 ;  /* 0x000000bb00fa7308 */ /* 0x0005220000000800 */
[----:B------:R-:W3:Y:S01]  /*d240*/  LDL.LU R181, [R1+0x4] ;  /* 0x0000040001b57983 */ /* 0x000ee20000300800 */
[-C--:B-1----:R-:W-:Y:S03]  /*d250*/  HMMA.16816.F32.BF16 R4, R48, R176.reuse, R4 ;  /* 0x000000b03004723c */ /* 0x082fe60000041804 */
[----:B-----5:R-:W5:Y:S03]  /*d260*/  LDL.LU R180, [R1+0x8] ;  /* 0x0000080001b47983 */ /* 0x020f660000300800 */
[C---:B------:R-:W-:Y:S05]  /*d270*/  HMMA.16816.F32.BF16 R8, R52.reuse, R176, R8 ;  /* 0x000000b03408723c */ /* 0x040fea0000041808 */
[----:B--2---:R-:W-:Y:S01]  /*d280*/  MOV R187, R223 ;  /* 0x000000df00bb7202 */ /* 0x004fe20000000f00 */
[-C--:B------:R-:W-:Y:S01]  /*d290*/  HMMA.16816.F32.BF16 R12, R52, R178.reuse, R12 ;  /* 0x000000b2340c723c */ /* 0x080fe2000004180c */
[----:B------:R1:W-:Y:S04]  /*d2a0*/  MUFU.EX2 R223, R40 ;  /* 0x0000002800df7308 */ /* 0x0003e80000000800 */
[----:B------:R-:W-:Y:S01]  /*d2b0*/  MOV R177, R227 ;  /* 0x000000e300b17202 */ /* 0x000fe20000000f00 */
[C---:B------:R-:W-:Y:S05]  /*d2c0*/  HMMA.16816.F32.BF16 R16, R48.reuse, R178, R16 ;  /* 0x000000b23010723c */ /* 0x040fea0000041810 */
[----:B------:R2:W-:Y:S01]  /*d2d0*/  MUFU.EX2 R227, R184 ;  /* 0x000000b800e37308 */ /* 0x0005e20000000800 */
[----:B------:R-:W-:Y:S01]  /*d2e0*/  MOV R176, R226 ;  /* 0x000000e200b07202 */ /* 0x000fe20000000f00 */
[-C--:B------:R-:W-:Y:S04]  /*d2f0*/  HMMA.16816.F32.BF16 R68, R48, R172.reuse, R68 ;  /* 0x000000ac3044723c */ /* 0x080fe80000041844 */
[----:B------:R-:W-:Y:S02]  /*d300*/  MOV R178, R224 ;  /* 0x000000e000b27202 */ /* 0x000fe40000000f00 */
[C---:B------:R-:W-:Y:S02]  /*d310*/  HMMA.16816.F32.BF16 R72, R52.reuse, R172, R72 ;  /* 0x000000ac3448723c */ /* 0x040fe40000041848 */
[----:B------:R4:W-:Y:S03]  /*d320*/  MUFU.EX2 R224, R41 ;  /* 0x0000002900e07308 */ /* 0x0009e60000000800 */
[----:B------:R-:W-:Y:S01]  /*d330*/  MOV R179, R225 ;  /* 0x000000e100b37202 */ /* 0x000fe20000000f00 */
[-C--:B------:R-:W-:Y:S06]  /*d340*/  HMMA.16816.F32.BF16 R76, R52, R174.reuse, R76 ;  /* 0x000000ae344c723c */ /* 0x080fec000004184c */
[----:B------:R-:W-:Y:S01]  /*d350*/  MUFU.EX2 R225, R189 ;  /* 0x000000bd00e17308 */ /* 0x000fe20000000800 */
[--C-:B-1----:R-:W-:Y:S01]  /*d360*/  FFMA.FTZ R40, R47, UR4, -R213.reuse ;  /* 0x000000042f287c23 */ /* 0x102fe200080108d5 */
[C---:B------:R-:W-:Y:S04]  /*d370*/  HMMA.16816.F32.BF16 R80, R48.reuse, R174, R80 ;  /* 0x000000ae3050723c */ /* 0x040fe80000041850 */
[----:B--2---:R-:W-:Y:S02]  /*d380*/  MOV R184, R222 ;  /* 0x000000de00b87202 */ /* 0x004fe40000000f00 */
[-C--:B------:R-:W-:Y:S02]  /*d390*/  HMMA.16816.F32.BF16 R84, R48, R64.reuse, R84 ;  /* 0x000000403054723c */ /* 0x080fe40000041854 */
[----:B------:R1:W2:Y:S03]  /*d3a0*/  MUFU.EX2 R226, R185 ;  /* 0x000000b900e27308 */ /* 0x0002a60000000800 */
[--C-:B----4-:R-:W-:Y:S01]  /*d3b0*/  FFMA.FTZ R41, R46, UR4, -R213.reuse ;  /* 0x000000042e297c23 */ /* 0x110fe200080108d5 */
[C---:B------:R-:W-:Y:S06]  /*d3c0*/  HMMA.16816.F32.BF16 R88, R52.reuse, R64, R88 ;  /* 0x000000403458723c */ /* 0x040fec0000041858 */
[----:B------:R4:W-:Y:S01]  /*d3d0*/  MUFU.EX2 R222, R42 ;  /* 0x0000002a00de7308 */ /* 0x0009e20000000800 */
[--C-:B------:R-:W-:Y:S01]  /*d3e0*/  FFMA.FTZ R172, R57, UR4, -R212.reuse ;  /* 0x0000000439ac7c23 */ /* 0x100fe200080108d4 */
[-C--:B------:R-:W-:Y:S03]  /*d3f0*/  HMMA.16816.F32.BF16 R92, R52, R66.reuse, R92 ;  /* 0x00000042345c723c */ /* 0x080fe6000004185c */
[--C-:B------:R-:W-:Y:S03]  /*d400*/  FFMA.FTZ R173, R60, UR4, -R212.reuse ;  /* 0x000000043cad7c23 */ /* 0x100fe600080108d4 */
[C---:B------:R-:W-:Y:S01]  /*d410*/  HMMA.16816.F32.BF16 R96, R48.reuse, R66, R96 ;  /* 0x000000423060723c */ /* 0x040fe20000041860 */
[----:B------:R-:W2:Y:S04]  /*d420*/  LDSM.16.MT88.4 R64, [R167+0xe800] ;  /* 0x00e80000a740783b */ /* 0x000ea80000004200 */
[----:B-1----:R-:W-:Y:S01]  /*d430*/  MOV R185, R221 ;  /* 0x000000dd00b97202 */ /* 0x002fe20000000f00 */
[-C--:B------:R-:W-:Y:S01]  /*d440*/  HMMA.16816.F32.BF16 R100, R48, R168.reuse, R100 ;  /* 0x000000a83064723c */ /* 0x080fe20000041864 */
[----:B------:R1:W2:Y:S04]  /*d450*/  MUFU.EX2 R221, R43 ;  /* 0x0000002b00dd7308 */ /* 0x0002a80000000800 */
[----:B----4-:R-:W-:Y:S01]  /*d460*/  F2FP.BF16.F32.PACK_AB R42, R252, R250 ;  /* 0x000000fafc2a723e */ /* 0x010fe200000010ff */
[C---:B------:R-:W-:Y:S05]  /*d470*/  HMMA.16816.F32.BF16 R104, R52.reuse, R168, R104 ;  /* 0x000000a83468723c */ /* 0x040fea0000041868 */
[----:B------:R-:W-:Y:S01]  /*d480*/  MOV R174, R218 ;  /* 0x000000da00ae7202 */ /* 0x000fe20000000f00 */
[-C--:B------:R-:W-:Y:S01]  /*d490*/  HMMA.16816.F32.BF16 R108, R52, R170.reuse, R108 ;  /* 0x000000aa346c723c */ /* 0x080fe2000004186c */
[----:B------:R2:W-:Y:S04]  /*d4a0*/  MUFU.EX2 R218, R41 ;  /* 0x0000002900da7308 */ /* 0x0005e80000000800 */
[----:B------:R-:W-:Y:S01]  /*d4b0*/  MOV R175, R217 ;  /* 0x000000d900af7202 */ /* 0x000fe20000000f00 */
[C---:B------:R-:W-:Y:S01]  /*d4c0*/  HMMA.16816.F32.BF16 R112, R48.reuse, R170, R112 ;  /* 0x000000aa3070723c */ /* 0x040fe20000041870 */
[----:B------:R-:W4:Y:S04]  /*d4d0*/  LDSM.16.MT88.4 R168, [R228+0xe800] ;  /* 0x00e80000e4a8783b */ /* 0x000f280000004200 */
[----:B-1----:R-:W-:Y:S02]  /*d4e0*/  F2FP.BF16.F32.PACK_AB R43, R251, R249 ;  /* 0x000000f9fb2b723e */ /* 0x002fe400000010ff */
[----:B------:R-:W-:Y:S02]  /*d4f0*/  MOV R189, R219 ;  /* 0x000000db00bd7202 */ /* 0x000fe40000000f00 */
[----:B------:R1:W-:Y:S02]  /*d500*/  MUFU.EX2 R219, R40 ;  /* 0x0000002800db7308 */ /* 0x0003e40000000800 */
[----:B--2---:R-:W-:Y:S01]  /*d510*/  F2FP.BF16.F32.PACK_AB R41, R227, R226 ;  /* 0x000000e2e329723e */ /* 0x004fe200000010ff */
[-C--:B------:R-:W-:Y:S06]  /*d520*/  HMMA.16816.F32.BF16 R116, R48, R64.reuse, R116 ;  /* 0x000000403074723c */ /* 0x080fec0000041874 */
[C---:B------:R-:W-:Y:S05]  /*d530*/  HMMA.16816.F32.BF16 R120, R52.reuse, R64, R120 ;  /* 0x000000403478723c */ /* 0x040fea0000041878 */
[----:B-1----:R-:W-:Y:S01]  /*d540*/  F2FP.BF16.F32.PACK_AB R40, R248, R225 ;  /* 0x000000e1f828723e */ /* 0x002fe200000010ff */
[-C--:B------:R-:W-:Y:S06]  /*d550*/  HMMA.16816.F32.BF16 R124, R52, R66.reuse, R124 ;  /* 0x00000042347c723c */ /* 0x080fec000004187c */
[C---:B------:R-:W-:Y:S01]  /*d560*/  HMMA.16816.F32.BF16 R128, R48.reuse, R66, R128 ;  /* 0x000000423080723c */ /* 0x040fe20000041880 */
[----:B------:R-:W1:Y:S05]  /*d570*/  LDSM.16.MT88.4 R64, [R230+0xe800] ;  /* 0x00e80000e640783b */ /* 0x000e6a0000004200 */
[-C--:B----4-:R-:W-:Y:S06]  /*d580*/  HMMA.16816.F32.BF16 R132, R48, R168.reuse, R132 ;  /* 0x000000a83084723c */ /* 0x090fec0000041884 */
[C---:B------:R-:W-:Y:S06]  /*d590*/  HMMA.16816.F32.BF16 R136, R52.reuse, R168, R136 ;  /* 0x000000a83488723c */ /* 0x040fec0000041888 */
[-C--:B------:R-:W-:Y:S06]  /*d5a0*/  HMMA.16816.F32.BF16 R140, R52, R170.reuse, R140 ;  /* 0x000000aa348c723c */ /* 0x080fec000004188c */
[C---:B------:R-:W-:Y:S01]  /*d5b0*/  HMMA.16816.F32.BF16 R20, R48.reuse, R170, R20 ;  /* 0x000000aa3014723c */ /* 0x040fe20000041814 */
[----:B------:R-:W2:Y:S05]  /*d5c0*/  LDSM.16.MT88.4 R168, [R229+0xe800] ;  /* 0x00e80000e5a8783b */ /* 0x000eaa0000004200 */
[-C--:B-1----:R-:W-:Y:S06]  /*d5d0*/  HMMA.16816.F32.BF16 R144, R48, R64.reuse, R144 ;  /* 0x000000403090723c */ /* 0x082fec0000041890 */
[C---:B------:R-:W-:Y:S06]  /*d5e0*/  HMMA.16816.F32.BF16 R148, R52.reuse, R64, R148 ;  /* 0x000000403494723c */ /* 0x040fec0000041894 */
[-C--:B------:R-:W-:Y:S05]  /*d5f0*/  HMMA.16816.F32.BF16 R32, R52, R66.reuse, R32 ;  /* 0x000000423420723c */ /* 0x080fea0000041820 */
[--C-:B------:R-:W-:Y:S01]  /*d600*/  FFMA.FTZ R65, R45, UR4, -R212.reuse ;  /* 0x000000042d417c23 */ /* 0x100fe200080108d4 */
[C---:B------:R-:W-:Y:S03]  /*d610*/  HMMA.16816.F32.BF16 R152, R48.reuse, R66, R152 ;  /* 0x000000423098723c */ /* 0x040fe60000041898 */
[----:B------:R-:W-:Y:S02]  /*d620*/  MUFU.EX2 R220, R65 ;  /* 0x0000004100dc7308 */ /* 0x000fe40000000800 */
[--C-:B------:R-:W-:Y:S01]  /*d630*/  FFMA.FTZ R64, R44, UR4, -R212.reuse ;  /* 0x000000042c407c23 */ /* 0x100fe200080108d4 */
[-C--:B--2---:R-:W-:Y:S01]  /*d640*/  HMMA.16816.F32.BF16 R24, R48, R168.reuse, R24 ;  /* 0x000000a83018723c */ /* 0x084fe20000041818 */
[----:B------:R-:W1:Y:S04]  /*d650*/  LDSM.16.MT88.4 R44, [R167+0xd000] ;  /* 0x00d00000a72c783b */ /* 0x000e680000004200 */
[--C-:B------:R-:W-:Y:S01]  /*d660*/  FFMA.FTZ R67, R56, UR4, -R212.reuse ;  /* 0x0000000438437c23 */ /* 0x100fe200080108d4 */
[C---:B------:R-:W-:Y:S01]  /*d670*/  HMMA.16816.F32.BF16 R156, R52.reuse, R168, R156 ;  /* 0x000000a8349c723c */ /* 0x040fe2000004189c */
[----:B------:R-:W2:Y:S04]  /*d680*/  MUFU.EX2 R217, R64 ;  /* 0x0000004000d97308 */ /* 0x000ea80000000800 */
[--C-:B------:R-:W-:Y:S01]  /*d690*/  FFMA.FTZ R66, R58, UR4, -R213.reuse ;  /* 0x000000043a427c23 */ /* 0x100fe200080108d5 */
[-C--:B------:R-:W-:Y:S01]  /*d6a0*/  HMMA.16816.F32.BF16 R28, R52, R170.reuse, R28 ;  /* 0x000000aa341c723c */ /* 0x080fe2000004181c */
[----:B------:R-:W-:Y:S04]  /*d6b0*/  LDSM.16.MT88.4 R52, [R230+0xd000] ;  /* 0x00d00000e634783b */ /* 0x000fe80000004200 */
[--C-:B------:R-:W-:Y:S01]  /*d6c0*/  FFMA.FTZ R168, R59, UR4, -R213.reuse ;  /* 0x000000043ba87c23 */ /* 0x100fe200080108d5 */
[----:B------:R-:W-:Y:S03]  /*d6d0*/  HMMA.16816.F32.BF16 R36, R48, R170, R36 ;  /* 0x000000aa3024723c */ /* 0x000fe60000041824 */
[----:B------:R-:W4:Y:S02]  /*d6e0*/  LDSM.16.MT88.4 R56, [R228+0xd000] ;  /* 0x00d00000e438783b */ /* 0x000f240000004200 */
[--C-:B------:R-:W-:Y:S01]  /*d6f0*/  FFMA.FTZ R169, R62, UR4, -R213.reuse ;  /* 0x000000043ea97c23 */ /* 0x100fe200080108d5 */
[----:B------:R-:W-:Y:S01]  /*d700*/  FFMA.FTZ R212, R61, UR4, -R212 ;  /* 0x000000043dd47c23 */ /* 0x000fe200080108d4 */
[----:B------:R-:W-:Y:S01]  /*d710*/  F2FP.BF16.F32.PACK_AB R48, R224, R223 ;  /* 0x000000dfe030723e */ /* 0x000fe200000010ff */
[----:B------:R-:W-:Y:S03]  /*d720*/  FFMA.FTZ R213, R63, UR4, -R213 ;  /* 0x000000043fd57c23 */ /* 0x000fe600080108d5 */
[----:B------:R-:W-:Y:S01]  /*d730*/  F2FP.BF16.F32.PACK_AB R49, R221, R222 ;  /* 0x000000dedd31723e */ /* 0x000fe200000010ff */
[----:B------:R-:W3:Y:S01]  /*d740*/  LDSM.16.MT88.4 R60, [R229+0xd000] ;  /* 0x00d00000e53c783b */ /* 0x000ee20000004200 */
[----:B--2---:R-:W-:Y:S01]  /*d750*/  F2FP.BF16.F32.PACK_AB R50, R220, R217 ;  /* 0x000000d9dc32723e */ /* 0x004fe200000010ff */
[----:B------:R-:W-:Y:S01]  /*d760*/  MUFU.EX2 R212, R212 ;  /* 0x000000d400d47308 */ /* 0x000fe20000000800 */
[----:B------:R-:W-:Y:S02]  /*d770*/  F2FP.BF16.F32.PACK_AB R51, R219, R218 ;  /* 0x000000dadb33723e */ /* 0x000fe400000010ff */
[----:B------:R-:W-:Y:S02]  /*d780*/  MOV R171, R177 ;  /* 0x000000b100ab7202 */ /* 0x000fe40000000f00 */
[----:B------:R-:W-:Y:S02]  /*d790*/  MOV R170, R201 ;  /* 0x000000c900aa7202 */ /* 0x000fe40000000f00 */
[----:B------:R-:W-:Y:S03]  /*d7a0*/  MOV R201, R208 ;  /* 0x000000d000c97202 */ /* 0x000fe60000000f00 */
[----:B------:R-:W-:Y:S01]  /*d7b0*/  MUFU.EX2 R213, R213 ;  /* 0x000000d500d57308 */ /* 0x000fe20000000800 */
[-C--:B-1----:R-:W-:Y:S06]  /*d7c0*/  HMMA.16816.F32.BF16 R4, R40, R44.reuse, R4 ;  /* 0x0000002c2804723c */ /* 0x082fec0000041804 */
[C---:B------:R-:W-:Y:S03]  /*d7d0*/  HMMA.16816.F32.BF16 R8, R48.reuse, R44, R8 ;  /* 0x0000002c3008723c */ /* 0x040fe60000041808 */
[----:B------:R1:W-:Y:S03]  /*d7e0*/  MUFU.EX2 R208, R195 ;  /* 0x000000c300d07308 */ /* 0x0003e60000000800 */
[-C--:B------:R-:W-:Y:S06]  /*d7f0*/  HMMA.16816.F32.BF16 R12, R48, R46.reuse, R12 ;  /* 0x0000002e300c723c */ /* 0x080fec000004180c */
[C---:B------:R-:W-:Y:S01]  /*d800*/  HMMA.16816.F32.BF16 R16, R40.reuse, R46, R16 ;  /* 0x0000002e2810723c */ /* 0x040fe20000041810 */
[----:B------:R-:W2:Y:S05]  /*d810*/  LDSM.16.MT88.4 R44, [R167+0xf000] ;  /* 0x00f00000a72c783b */ /* 0x000eaa0000004200 */
[-C--:B----4-:R-:W-:Y:S05]  /*d820*/  HMMA.16816.F32.BF16 R68, R40, R56.reuse, R68 ;  /* 0x000000382844723c */ /* 0x090fea0000041844 */
[----:B-1----:R-:W-:Y:S01]  /*d830*/  MOV R195, R209 ;  /* 0x000000d100c37202 */ /* 0x002fe20000000f00 */
[C---:B------:R-:W-:Y:S01]  /*d840*/  HMMA.16816.F32.BF16 R72, R48.reuse, R56, R72 ;  /* 0x000000383048723c */ /* 0x040fe20000041848 */
[----:B------:R1:W4:Y:S05]  /*d850*/  MUFU.EX2 R209, R194 ;  /* 0x000000c200d17308 */ /* 0x00032a0000000800 */
[-C--:B------:R-:W-:Y:S06]  /*d860*/  HMMA.16816.F32.BF16 R76, R48, R58.reuse, R76 ;  /* 0x0000003a304c723c */ /* 0x080fec000004184c */
[C---:B------:R-:W-:Y:S01]  /*d870*/  HMMA.16816.F32.BF16 R80, R40.reuse, R58, R80 ;  /* 0x0000003a2850723c */ /* 0x040fe20000041850 */
[----:B------:R-:W4:Y:S05]  /*d880*/  LDSM.16.MT88.4 R56, [R228+0xf000] ;  /* 0x00f00000e438783b */ /* 0x000f2a0000004200 */
[-C--:B------:R-:W-:Y:S05]  /*d890*/  HMMA.16816.F32.BF16 R84, R40, R52.reuse, R84 ;  /* 0x000000342854723c */ /* 0x080fea0000041854 */
[----:B-1----:R-:W-:Y:S01]  /*d8a0*/  MOV R194, R207 ;  /* 0x000000cf00c27202 */ /* 0x002fe20000000f00 */
[C---:B------:R-:W-:Y:S01]  /*d8b0*/  HMMA.16816.F32.BF16 R88, R48.reuse, R52, R88 ;  /* 0x000000343058723c */ /* 0x040fe20000041858 */
[----:B------:R-:W-:Y:S05]  /*d8c0*/  MUFU.EX2 R207, R192 ;  /* 0x000000c000cf7308 */ /* 0x000fea0000000800 */
[-C--:B------:R-:W-:Y:S05]  /*d8d0*/  HMMA.16816.F32.BF16 R92, R48, R54.reuse, R92 ;  /* 0x00000036305c723c */ /* 0x080fea000004185c */
[----:B---3--:R-:W-:Y:S01]  /*d8e0*/  FFMA.FTZ R65, R2, R186, R214 ;  /* 0x000000ba02417223 */ /* 0x008fe200000100d6 */
[C---:B------:R-:W-:Y:S01]  /*d8f0*/  HMMA.16816.F32.BF16 R96, R40.reuse, R54, R96 ;  /* 0x000000362860723c */ /* 0x040fe20000041860 */
[----:B------:R1:W-:Y:S01]  /*d900*/  MUFU.EX2 R214, R193 ;  /* 0x000000c100d67308 */ /* 0x0003e20000000800 */
[----:B------:R-:W3:Y:S03]  /*d910*/  LDSM.16.MT88.4 R52, [R230+0xf000] ;  /* 0x00f00000e634783b */ /* 0x000ee60000004200 */
[----:B------:R-:W-:Y:S01]  /*d920*/  FFMA.FTZ R64, R3, R181, R215 ;  /* 0x000000b503407223 */ /* 0x000fe200000100d7 */
[-C--:B------:R-:W-:Y:S05]  /*d930*/  HMMA.16816.F32.BF16 R100, R40, R60.reuse, R100 ;  /* 0x0000003c2864723c */ /* 0x080fea0000041864 */
[----:B------:R-:W-:Y:S01]  /*d940*/  MUFU.EX2 R215, R166 ;  /* 0x000000a600d77308 */ /* 0x000fe20000000800 */
[----:B------:R-:W-:Y:S01]  /*d950*/  MOV R186, R178 ;  /* 0x000000b200ba7202 */ /* 0x000fe20000000f00 */
[C---:B------:R-:W-:Y:S04]  /*d960*/  HMMA.16816.F32.BF16 R104, R48.reuse, R60, R104 ;  /* 0x0000003c3068723c */ /* 0x040fe80000041868 */
[----:B------:R-:W-:Y:S02]  /*d970*/  MOV R181, R176 ;  /* 0x000000b000b57202 */ /* 0x000fe40000000f00 */
[-C--:B------:R-:W-:Y:S01]  /*d980*/  HMMA.16816.F32.BF16 R108, R48, R62.reuse, R108 ;  /* 0x0000003e306c723c */ /* 0x080fe2000004186c */
[----:B-1----:R-:W3:Y:S01]  /*d990*/  LDL.LU R193, [R1+0x14] ;  /* 0x0000140001c17983 */ /* 0x002ee20000300800 */
[----:B------:R-:W-:Y:S03]  /*d9a0*/  MUFU.EX2 R166, R168 ;  /* 0x000000a800a67308 */ /* 0x000fe60000000800 */
[----:B-----5:R-:W-:Y:S01]  /*d9b0*/  FFMA.FTZ R161, R161, R180, R216 ;  /* 0x000000b4a1a17223 */ /* 0x020fe200000100d8 */
[C---:B------:R-:W-:Y:S01]  /*d9c0*/  HMMA.16816.F32.BF16 R112, R40.reuse, R62, R112 ;  /* 0x0000003e2870723c */ /* 0x040fe20000041870 */
[----:B------:R-:W1:Y:S05]  /*d9d0*/  LDSM.16.MT88.4 R60, [R229+0xf000] ;  /* 0x00f00000e53c783b */ /* 0x000e6a0000004200 */
[----:B------:R-:W-:Y:S01]  /*d9e0*/  MUFU.EX2 R216, R165 ;  /* 0x000000a500d87308 */ /* 0x000fe20000000800 */
[----:B------:R-:W-:Y:S01]  /*d9f0*/  MOV R180, R179 ;  /* 0x000000b300b47202 */ /* 0x000fe20000000f00 */
[-C--:B--2---:R-:W-:Y:S01]  /*da00*/  HMMA.16816.F32.BF16 R116, R40, R44.reuse, R116 ;  /* 0x0000002c2874723c */ /* 0x084fe20000041874 */
[----:B------:R-:W2:Y:S02]  /*da10*/  LDSM.16.MT88.4 R176, [R167+0xd800] ;  /* 0x00d80000a7b0783b */ /* 0x000ea40000004200 */
[----:B------:R-:W-:Y:S03]  /*da20*/  MOV R192, R201 ;  /* 0x000000c900c07202 */ /* 0x000fe60000000f00 */
[C---:B------:R-:W-:Y:S02]  /*da30*/  HMMA.16816.F32.BF16 R120, R48.reuse, R44, R120 ;  /* 0x0000002c3078723c */ /* 0x040fe40000041878 */
[----:B------:R-:W-:Y:S03]  /*da40*/  MUFU.EX2 R165, R173 ;  /* 0x000000ad00a57308 */ /* 0x000fe60000000800 */
[----:B------:R-:W-:Y:S01]  /*da50*/  MOV R2, R204 ;  /* 0x000000cc00027202 */ /* 0x000fe20000000f00 */
[-C--:B------:R-:W-:Y:S06]  /*da60*/  HMMA.16816.F32.BF16 R124, R48, R46.reuse, R124 ;  /* 0x0000002e307c723c */ /* 0x080fec000004187c */
[----:B------:R-:W-:Y:S01]  /*da70*/  MUFU.EX2 R204, R66 ;  /* 0x0000004200cc7308 */ /* 0x000fe20000000800 */
[----:B------:R-:W-:Y:S01]  /*da80*/  FADD.FTZ R2, R2, R64 ;  /* 0x0000004002027221 */ /* 0x000fe20000010000 */
[C---:B------:R-:W-:Y:S01]  /*da90*/  HMMA.16816.F32.BF16 R128, R40.reuse, R46, R128 ;  /* 0x0000002e2880723c */ /* 0x040fe20000041880 */
[----:B------:R-:W5:Y:S03]  /*daa0*/  LDSM.16.MT88.4 R44, [R228+0xd800] ;  /* 0x00d80000e42c783b */ /* 0x000f660000004200 */
[----:B------:R-:W-:Y:S02]  /*dab0*/  FADD.FTZ R2, R195, R2 ;  /* 0x00000002c3027221 */ /* 0x000fe40000010000 */
[-C--:B----4-:R-:W-:Y:S05]  /*dac0*/  HMMA.16816.F32.BF16 R132, R40, R56.reuse, R132 ;  /* 0x000000382884723c */ /* 0x090fea0000041884 */
[----:B------:R-:W-:Y:S01]  /*dad0*/  MOV R195, R187 ;  /* 0x000000bb00c37202 */ /* 0x000fe20000000f00 */
[C---:B------:R-:W-:Y:S05]  /*dae0*/  HMMA.16816.F32.BF16 R136, R48.reuse, R56, R136 ;  /* 0x000000383088723c */ /* 0x040fea0000041888 */
[----:B------:R-:W-:Y:S01]  /*daf0*/  MOV R3, R210 ;  /* 0x000000d200037202 */ /* 0x000fe20000000f00 */
[-C--:B------:R-:W-:Y:S01]  /*db00*/  HMMA.16816.F32.BF16 R140, R48, R58.reuse, R140 ;  /* 0x0000003a308c723c */ /* 0x080fe2000004188c */
[----:B------:R4:W2:Y:S04]  /*db10*/  MUFU.EX2 R210, R191 ;  /* 0x000000bf00d27308 */ /* 0x0008a80000000800 */
[----:B------:R-:W-:Y:S01]  /*db20*/  FADD.FTZ R3, R3, R161 ;  /* 0x000000a103037221 */ /* 0x000fe20000010000 */
[C---:B------:R-:W-:Y:S01]  /*db30*/  HMMA.16816.F32.BF16 R20, R40.reuse, R58, R20 ;  /* 0x0000003a2814723c */ /* 0x040fe20000041814 */
[----:B------:R-:W-:Y:S04]  /*db40*/  LDSM.16.MT88.4 R56, [R229+0xd800] ;  /* 0x00d80000e538783b */ /* 0x000fe80000004200 */
[----:B------:R-:W5:Y:S01]  /*db50*/  MUFU.EX2 R161, R169 ;  /* 0x000000a900a17308 */ /* 0x000f620000000800 */
[----:B------:R-:W-:Y:S01]  /*db60*/  FADD.FTZ R3, R194, R3 ;  /* 0x00000003c2037221 */ /* 0x000fe20000010000 */
[-C--:B---3--:R-:W-:Y:S04]  /*db70*/  HMMA.16816.F32.BF16 R144, R40, R52.reuse, R144 ;  /* 0x000000342890723c */ /* 0x088fe80000041890 */
[----:B------:R-:W-:Y:S02]  /*db80*/  MOV R194, R184 ;  /* 0x000000b800c27202 */ /* 0x000fe40000000f00 */
[C---:B------:R-:W-:Y:S05]  /*db90*/  HMMA.16816.F32.BF16 R148, R48.reuse, R52, R148 ;  /* 0x000000343094723c */ /* 0x040fea0000041894 */
[----:B------:R-:W-:Y:S01]  /*dba0*/  MOV R201, R200 ;  /* 0x000000c800c97202 */ /* 0x000fe20000000f00 */
[-C--:B------:R-:W-:Y:S05]  /*dbb0*/  HMMA.16816.F32.BF16 R32, R48, R54.reuse, R32 ;  /* 0x000000363020723c */ /* 0x080fea0000041820 */
[----:B------:R-:W-:Y:S01]  /*dbc0*/  MOV R200, R211 ;  /* 0x000000d300c87202 */ /* 0x000fe20000000f00 */
[C---:B------:R-:W-:Y:S01]  /*dbd0*/  HMMA.16816.F32.BF16 R152, R40.reuse, R54, R152 ;  /* 0x000000362898723c */ /* 0x040fe20000041898 */
[----:B------:R3:W5:Y:S01]  /*dbe0*/  MUFU.EX2 R211, R190 ;  /* 0x000000be00d37308 */ /* 0x0007620000000800 */
[----:B------:R-:W5:Y:S03]  /*dbf0*/  LDSM.16.MT88.4 R52, [R230+0xd800] ;  /* 0x00d80000e634783b */ /* 0x000f660000004200 */
[----:B----4-:R-:W-:Y:S01]  /*dc00*/  MOV R191, R206 ;  /* 0x000000ce00bf7202 */ /* 0x010fe20000000f00 */
[-C--:B-1----:R-:W-:Y:S05]  /*dc10*/  HMMA.16816.F32.BF16 R24, R40, R60.reuse, R24 ;  /* 0x0000003c2818723c */ /* 0x082fea0000041818 */
[----:B------:R1:W-:Y:S01]  /*dc20*/  MUFU.EX2 R206, R67 ;  /* 0x0000004300ce7308 */ /* 0x0003e20000000800 */
[C---:B------:R-:W-:Y:S06]  /*dc30*/  HMMA.16816.F32.BF16 R156, R48.reuse, R60, R156 ;  /* 0x0000003c309c723c */ /* 0x040fec000004189c */
[-C--:B------:R-:W-:Y:S05]  /*dc40*/  HMMA.16816.F32.BF16 R28, R48, R62.reuse, R28 ;  /* 0x0000003e301c723c */ /* 0x080fea000004181c */
[----:B---3--:R-:W-:Y:S01]  /*dc50*/  MOV R190, R205 ;  /* 0x000000cd00be7202 */ /* 0x008fe20000000f00 */
[----:B------:R-:W-:Y:S01]  /*dc60*/  HMMA.16816.F32.BF16 R36, R40, R62, R36 ;  /* 0x0000003e2824723c */ /* 0x000fe20000041824 */
[----:B------:R3:W4:Y:S01]  /*dc70*/  MUFU.EX2 R205, R172 ;  /* 0x000000ac00cd7308 */ /* 0x0007220000000800 */
[----:B------:R-:W-:Y:S03]  /*dc80*/  LDSM.16.MT88.4 R40, [R230+0xf800] ;  /* 0x00f80000e628783b */ /* 0x000fe60000004200 */
[----:B------:R-:W-:Y:S01]  /*dc90*/  MOV R61, R198 ;  /* 0x000000c6003d7202 */ /* 0x000fe20000000f00 */
[----:B------:R-:W-:Y:S01]  /*dca0*/  FADD.FTZ R49, R180, R3 ;  /* 0x00000003b4317221 */ /* 0x000fe20000010000 */
[----:B------:R-:W-:Y:S01]  /*dcb0*/  MOV R51, R197 ;  /* 0x000000c500337202 */ /* 0x000fe20000000f00 */
[----:B------:R-:W-:Y:S02]  /*dcc0*/  FADD.FTZ R60, R191, R65 ;  /* 0x00000041bf3c7221 */ /* 0x000fe40000010000 */
[----:B-1----:R-:W1:Y:S01]  /*dcd0*/  LDSM.16.MT88.4 R64, [R167+0xf800] ;  /* 0x00f80000a740783b */ /* 0x002e620000004200 */
[----:B------:R-:W-:Y:S01]  /*dce0*/  MOV R50, R196 ;  /* 0x000000c400327202 */ /* 0x000fe20000000f00 */
[----:B------:R-:W-:Y:S01]  /*dcf0*/  FADD.FTZ R3, R186, R2 ;  /* 0x00000002ba037221 */ /* 0x000fe20000010000 */
[----:B------:R-:W-:Y:S01]  /*dd00*/  F2FP.BF16.F32.PACK_AB R196, R209, R208 ;  /* 0x000000d0d1c4723e */ /* 0x000fe200000010ff */
[----:B------:R-:W-:Y:S01]  /*dd10*/  FADD.FTZ R60, R170, R60 ;  /* 0x0000003caa3c7221 */ /* 0x000fe20000010000 */
[----:B--2---:R-:W-:Y:S02]  /*dd20*/  F2FP.BF16.F32.PACK_AB R197, R210, R207 ;  /* 0x000000cfd2c5723e */ /* 0x004fe400000010ff */
[----:B------:R-:W-:Y:S02]  /*dd30*/  F2FP.BF16.F32.PACK_AB R198, R216, R214 ;  /* 0x000000d6d8c6723e */ /* 0x000fe400000010ff */
[----:B------:R-:W-:Y:S02]  /*dd40*/  MOV R191, R175 ;  /* 0x000000af00bf7202 */ /* 0x000fe40000000f00 */
[----:B------:R-:W-:Y:S02]  /*dd50*/  MOV R63, R203 ;  /* 0x000000cb003f7202 */ /* 0x000fe40000000f00 */
[----:B------:R-:W-:Y:S02]  /*dd60*/  MOV R62, R202 ;  /* 0x000000ca003e7202 */ /* 0x000fe40000000f00 */
[----:B------:R-:W-:Y:S02]  /*dd70*/  MOV R2, R201 ;  /* 0x000000c900027202 */ /* 0x000fe40000000f00 */
[----:B------:R-:W-:Y:S02]  /*dd80*/  F2FP.BF16.F32.PACK_AB R201, R166, R204 ;  /* 0x000000cca6c9723e */ /* 0x000fe400000010ff */
[----:B------:R-:W-:Y:S02]  /*dd90*/  F2FP.BF16.F32.PACK_AB R202, R212, R165 ;  /* 0x000000a5d4ca723e */ /* 0x000fe400000010ff */
[----:B-----5:R-:W-:Y:S01]  /*dda0*/  F2FP.BF16.F32.PACK_AB R203, R213, R161 ;  /* 0x000000a1d5cb723e */ /* 0x020fe200000010ff */
[----:B------:R-:W-:Y:S01]  /*ddb0*/  FFMA.FTZ R0, R0, R193, R190 ;  /* 0x000000c100007223 */ /* 0x000fe200000100be */
[----:B------:R-:W-:Y:S02]  /*ddc0*/  MOV R190, R199 ;  /* 0x000000c700be7202 */ /* 0x000fe40000000f00 */
[----:B------:R-:W-:Y:S01]  /*ddd0*/  F2FP.BF16.F32.PACK_AB R199, R215, R211 ;  /* 0x000000d3d7c7723e */ /* 0x000fe200000010ff */
[----:B------:R-:W-:Y:S01]  /*dde0*/  FADD.FTZ R0, R192, R0 ;  /* 0x00000000c0007221 */ /* 0x000fe20000010000 */
[----:B------:R-:W-:Y:S02]  /*ddf0*/  MOV R193, R188 ;  /* 0x000000bc00c17202 */ /* 0x000fe40000000f00 */
[----:B------:R-:W-:Y:S01]  /*de00*/  MOV R188, R174 ;  /* 0x000000ae00bc7202 */ /* 0x000fe20000000f00 */
[----:B------:R-:W-:Y:S01]  /*de10*/  FADD.FTZ R48, R171, R0 ;  /* 0x00000000ab307221 */ /* 0x000fe20000010000 */
[----:B------:R-:W-:Y:S01]  /*de20*/  MOV R0, R200 ;  /* 0x000000c800007202 */ /* 0x000fe20000000f00 */
[-C--:B---3--:R-:W-:Y:S01]  /*de30*/  HMMA.16816.F32.BF16 R172, R196, R176.reuse, R4 ;  /* 0x000000b0c4ac723c */ /* 0x088fe20000041804 */
[----:B------:R-:W-:Y:S04]  /*de40*/  LDSM.16.MT88.4 R4, [R229+0xf800] ;  /* 0x00f80000e504783b */ /* 0x000fe80000004200 */
[----:B----4-:R-:W-:Y:S01]  /*de50*/  F2FP.BF16.F32.PACK_AB R200, R205, R206 ;  /* 0x000000cecdc8723e */ /* 0x010fe200000010ff */
[----:B------:R-:W-:Y:S01]  /*de60*/  FADD.FTZ R0, R0, R60 ;  /* 0x0000003c00007221 */ /* 0x000fe20000010000 */
[----:B------:R-:W-:Y:S01]  /*de70*/  MOV R192, R185 ;  /* 0x000000b900c07202 */ /* 0x000fe20000000f00 */
[----:B------:R-:W-:Y:S01]  /*de80*/  FADD.FTZ R2, R2, R48 ;  /* 0x0000003002027221 */ /* 0x000fe20000010000 */
[----:B------:R-:W2:Y:S03]  /*de90*/  LDSM.16.MT88.4 R184, [R228+0xf800] ;  /* 0x00f80000e4b8783b */ /* 0x000ea60000004200 */
[C---:B------:R-:W-:Y:S04]  /*dea0*/  HMMA.16816.F32.BF16 R168, R200.reuse, R176, R8 ;  /* 0x000000b0c8a8723c */ /* 0x040fe80000041808 */
[----:B------:R-:W-:Y:S03]  /*deb0*/  FADD.FTZ R2, R62, R2 ;  /* 0x000000023e027221 */ /* 0x000fe60000010000 */
[----:B------:R-:W-:Y:S04]  /*dec0*/  MOV R9, R181 ;  /* 0x000000b500097202 */ /* 0x000fe80000000f00 */
[----:B------:R-:W-:Y:S01]  /*ded0*/  MOV R10, R182 ;  /* 0x000000b6000a7202 */ /* 0x000fe20000000f00 */
[----:B------:R-:W-:Y:S01]  /*dee0*/  FADD.FTZ R8, R9, R49 ;  /* 0x0000003109087221 */ /* 0x000fe20000010000 */
[----:B------:R-:W-:Y:S02]  /*def0*/  MOV R11, R183 ;  /* 0x000000b7000b7202 */ /* 0x000fe40000000f00 */
[-C--:B------:R-:W-:Y:S03]  /*df00*/  HMMA.16816.F32.BF16 R180, R200, R178.reuse, R12 ;  /* 0x000000b2c8b4723c */ /* 0x080fe6000004180c */
[----:B------:R-:W-:Y:S01]  /*df10*/  FADD.FTZ R0, R11, R0 ;  /* 0x000000000b007221 */ /* 0x000fe20000010000 */
[----:B------:R-:W-:Y:S01]  /*df20*/  FADD.FTZ R3, R10, R3 ;  /* 0x000000030a037221 */ /* 0x000fe20000010000 */
[----:B------:R-:W-:Y:S01]  /*df30*/  FADD.FTZ R10, R63, R8 ;  /* 0x000000083f0a7221 */ /* 0x000fe20000010000 */
[C---:B------:R-:W-:Y:S05]  /*df40*/  HMMA.16816.F32.BF16 R176, R196.reuse, R178, R16 ;  /* 0x000000b2c4b0723c */ /* 0x040fea0000041810 */
[----:B------:R-:W-:Y:S01]  /*df50*/  FADD.FTZ R8, R51, R0 ;  /* 0x0000000033087221 */ /* 0x000fe20000010000 */
[-C--:B------:R-:W-:Y:S05]  /*df60*/  HMMA.16816.F32.BF16 R68, R196, R44.reuse, R68 ;  /* 0x0000002cc444723c */ /* 0x080fea0000041844 */
        /* <DEDUP_REMOVED lines=23> */
[-C--:B-1----:R-:W-:Y:S05]  /*e0e0*/  HMMA.16816.F32.BF16 R116, R196, R64.reuse, R116 ;  /* 0x00000040c474723c */ /* 0x082fea0000041874 */
[----:B------:R-:W-:Y:S01]  /*e0f0*/  FADD.FTZ R10, R225, R0 ;  /* 0x00000000e10a7221 */ /* 0x000fe20000010000 */
[C---:B------:R-:W-:Y:S05]  /*e100*/  HMMA.16816.F32.BF16 R120, R200.reuse, R64, R120 ;  /* 0x00000040c878723c */ /* 0x040fea0000041878 */
[----:B------:R-:W-:Y:S01]  /*e110*/  FADD.FTZ R0, R226, R9 ;  /* 0x00000009e2007221 */ /* 0x000fe20000010000 */
[-C--:B------:R-:W-:Y:S05]  /*e120*/  HMMA.16816.F32.BF16 R124, R200, R66.reuse, R124 ;  /* 0x00000042c87c723c */ /* 0x080fea000004187c */
[----:B------:R-:W-:Y:S01]  /*e130*/  FADD.FTZ R8, R227, R0 ;  /* 0x00000000e3087221 */ /* 0x000fe20000010000 */
[C---:B------:R-:W-:Y:S05]  /*e140*/  HMMA.16816.F32.BF16 R128, R196.reuse, R66, R128 ;  /* 0x00000042c480723c */ /* 0x040fea0000041880 */
[----:B------:R-:W-:Y:S01]  /*e150*/  FADD.FTZ R8, R249, R8 ;  /* 0x00000008f9087221 */ /* 0x000fe20000010000 */
[-C--:B--2---:R-:W-:Y:S05]  /*e160*/  HMMA.16816.F32.BF16 R132, R196, R184.reuse, R132 ;  /* 0x000000b8c484723c */ /* 0x084fea0000041884 */
        /* <DEDUP_REMOVED lines=17> */
[C---:B------:R-:W-:Y:S06]  /*e280*/  HMMA.16816.F32.BF16 R156, R200.reuse, R4, R156 ;  /* 0x00000004c89c723c */ /* 0x040fec000004189c */
[-C--:B------:R-:W-:Y:S05]  /*e290*/  HMMA.16816.F32.BF16 R200, R200, R6.reuse, R28 ;  /* 0x00000006c8c8723c */ /* 0x080fea000004181c */
[----:B------:R-:W-:Y:S01]  /*e2a0*/  FADD.FTZ R5, R251, R8 ;  /* 0x00000008fb057221 */ /* 0x000fe20000010000 */
[----:B------:R-:W-:Y:S01]  /*e2b0*/  FADD.FTZ R4, R219, R0 ;  /* 0x00000000db047221 */ /* 0x000fe20000010000 */
[----:B------:R-:W-:Y:S01]  /*e2c0*/  FADD.FTZ R0, R208, R2 ;  /* 0x00000002d0007221 */ /* 0x000fe20000010000 */
[----:B------:R-:W-:Y:S04]  /*e2d0*/  HMMA.16816.F32.BF16 R196, R196, R6, R36 ;  /* 0x00000006c4c4723c */ /* 0x000fe80000041824 */
[----:B------:R-:W-:Y:S01]  /*e2e0*/  FADD.FTZ R2, R207, R5 ;  /* 0x00000005cf027221 */ /* 0x000fe20000010000 */
[----:B------:R-:W-:Y:S01]  /*e2f0*/  FADD.FTZ R5, R209, R0 ;  /* 0x00000000d1057221 */ /* 0x000fe20000010000 */
[----:B------:R-:W-:Y:S01]  /*e300*/  FADD.FTZ R4, R204, R4 ;  /* 0x00000004cc047221 */ /* 0x000fe20000010000 */
[----:B------:R-:W-:Y:S01]  /*e310*/  FADD.FTZ R0, R205, R3 ;  /* 0x00000003cd007221 */ /* 0x000fe20000010000 */
[----:B------:R-:W-:Y:S03]  /*e320*/  FADD.FTZ R2, R210, R2 ;  /* 0x00000002d2027221 */ /* 0x000fe60000010000 */
        /* <DEDUP_REMOVED lines=8> */
[----:B------:R-:W-:Y:S01]  /*e3b0*/  MOV R166, R160 ;  /* 0x000000a000a67202 */ /* 0x000fe20000000f00 */
[----:B------:R-:W-:Y:S01]  /*e3c0*/  STL [R1+0x8], R5 ;  /* 0x0000080501007387 */ /* 0x000fe20000100800 */
[----:B------:R-:W-:Y:S01]  /*e3d0*/  FADD.FTZ R0, R213, R0 ;  /* 0x00000000d5007221 */ /* 0x000fe20000010000 */
[----:B------:R-:W-:Y:S02]  /*e3e0*/  MOV R161, R163 ;  /* 0x000000a300a17202 */ /* 0x000fe40000000f00 */
[----:B------:R1:W-:Y:S01]  /*e3f0*/  STL [R1+0x4], R3 ;  /* 0x0000040301007387 */ /* 0x0003e20000100800 */
[----:B------:R-:W-:Y:S03]  /*e400*/  MOV R165, R162 ;  /* 0x000000a200a57202 */ /* 0x000fe60000000f00 */
[----:B------:R3:W-:Y:S04]  /*e410*/  STL [R1+0x10], R2 ;  /* 0x0000100201007387 */ /* 0x0007e80000100800 */
[----:B------:R3:W-:Y:S01]  /*e420*/  STL [R1+0x14], R0 ;  /* 0x0000140001007387 */ /* 0x0007e20000100800 */
[----:B-1----:R-:W-:Y:S01]  /*e430*/  MOV R3, R164 ;  /* 0x000000a400037202 */ /* 0x002fe20000000f00 */
[----:B------:R-:W-:Y:S06]  /*e440*/  @P0 BRA `(.L_x_6) ;  /* 0xffffffc400dc0947 */ /* 0x000fec000383ffff */
.L_x_5:
[----:B--23--:R-:W2:Y:S04]  /*e450*/  LDL.LU R2, [R1+0x8] ;  /* 0x0000080001027983 */ /* 0x00cea80000300800 */
[----:B------:R-:W3:Y:S04]  /*e460*/  LDL.LU R7, [R1+0x4] ;  /* 0x0000040001077983 */ /* 0x000ee80000300800 */
[----:B------:R-:W4:Y:S04]  /*e470*/  LDL.LU R6, [R1+0x10] ;  /* 0x0000100001067983 */ /* 0x000f280000300800 */
[----:B------:R-:W4:Y:S01]  /*e480*/  LDL.LU R5, [R1+0x14] ;  /* 0x0000140001057983 */ /* 0x000f220000300800 */
[----:B------:R-:W1:Y:S01]  /*e490*/  S2UR UR4, SR_CgaCtaId ;  /* 0x00000000000479c3 */ /* 0x000e620000008800 */
[----:B------:R-:W-:Y:S01]  /*e4a0*/  UMOV UR5, 0x400 ;  /* 0x0000040000057882 */ /* 0x000fe20000000000 */
[----:B------:R-:W-:Y:S01]  /*e4b0*/  UMOV UR14, URZ ;  /* 0x0000003f000e7c82 */ /* 0x000fe20008000000 */
[----:B------:R-:W1:Y:S01]  /*e4c0*/  S2R R204, SR_TID.X ;  /* 0x0000000000cc7919 */ /* 0x000e620000002100 */
[----:B------:R-:W-:Y:S01]  /*e4d0*/  UMOV UR15, URZ ;  /* 0x0000003f000f7c82 */ /* 0x000fe20008000000 */
[----:B------:R-:W-:Y:S01]  /*e4e0*/  BSSY B0, `(.L_x_9) ;  /* 0x00001af000007945 */ /* 0x000fe20003800000 */
[----:B------:R-:W4:Y:S02]  /*e4f0*/  S2R R27, SR_TID.X ;  /* 0x00000000001b7919 */ /* 0x000f240000002100 */
[----:B------:R-:W4:Y:S08]  /*e500*/  S2UR UR12, SR_CTAID.Y ;  /* 0x00000000000c79c3 */ /* 0x000f300000002600 */
[----:B------:R-:W4:Y:S01]  /*e510*/  S2UR UR10, SR_CTAID.X ;  /* 0x00000000000a79c3 */ /* 0x000f220000002500 */
[----:B-1----:R-:W-:-:S07]  /*e520*/  ULEA UR4, UR4, UR5, 0x18 ;  /* 0x0000000504047291 */ /* 0x002fce000f8ec03f */
[----:B------:R-:W1:Y:S01]  /*e530*/  S2UR UR11, SR_CTAID.Z ;  /* 0x00000000000b79c3 */ /* 0x000e620000002700 */
[----:B------:R-:W-:Y:S02]  /*e540*/  ULDC.U8 UR5, c[0x0][0x3d8] ;  /* 0x0000f60000057ab9 */ /* 0x000fe40000000000 */
[----:B------:R-:W-:Y:S01]  /*e550*/  UISETP.NE.AND UP1, UPT, UR5, URZ, UPT ;  /* 0x0000003f0500728c */ /* 0x000fe2000bf25270 */
[----:B------:R-:W-:-:S04]  /*e560*/  SHF.R.S32.HI R205, RZ, 0x1f, R204 ;  /* 0x0000001fffcd7819 */ /* 0x000fc800000114cc */
[----:B------:R-:W-:Y:S01]  /*e570*/  LEA.HI R205, R205, R204, RZ, 0x3 ;  /* 0x000000cccdcd7211 */ /* 0x000fe200078f18ff */
[----:B--2---:R-:W2:Y:S04]  /*e580*/  SHFL.BFLY PT, R0, R2, 0x2, 0x1f ;  /* 0x0c401f0002007f89 */ /* 0x004ea800000e0000 */
[----:B---3--:R-:W3:Y:S04]  /*e590*/  SHFL.BFLY PT, R4, R7, 0x2, 0x1f ;  /* 0x0c401f0007047f89 */ /* 0x008ee800000e0000 */
[----:B----4-:R-:W4:Y:S01]  /*e5a0*/  SHFL.BFLY PT, R3, R6, 0x2, 0x1f ;  /* 0x0c401f0006037f89 */ /* 0x010f2200000e0000 */
[----:B--2---:R-:W-:-:S03]  /*e5b0*/  FADD.FTZ R0, R0, R2 ;  /* 0x0000000200007221 */ /* 0x004fc60000010000 */
[----:B------:R-:W2:Y:S01]  /*e5c0*/  SHFL.BFLY PT, R2, R5, 0x2, 0x1f ;  /* 0x0c401f0005027f89 */ /* 0x000ea200000e0000 */
[----:B---3--:R-:W-:-:S03]  /*e5d0*/  FADD.FTZ R4, R4, R7 ;  /* 0x0000000704047221 */ /* 0x008fc60000010000 */
[----:B------:R-:W3:Y:S01]  /*e5e0*/  SHFL.BFLY PT, R165, R0, 0x1, 0x1f ;  /* 0x0c201f0000a57f89 */ /* 0x000ee200000e0000 */
[----:B----4-:R-:W-:-:S03]  /*e5f0*/  FADD.FTZ R3, R3, R6 ;  /* 0x0000000603037221 */ /* 0x010fc60000010000 */
[----:B------:R-:W4:Y:S01]  /*e600*/  SHFL.BFLY PT, R161, R4, 0x1, 0x1f ;  /* 0x0c201f0004a17f89 */ /* 0x000f2200000e0000 */
[----:B--2---:R-:W-:-:S03]  /*e610*/  FADD.FTZ R2, R2, R5 ;  /* 0x0000000502027221 */ /* 0x004fc60000010000 */
[----:B------:R-:W2:Y:S01]  /*e620*/  SHFL.BFLY PT, R5, R3, 0x1, 0x1f ;  /* 0x0c201f0003057f89 */ /* 0x000ea200000e0000 */
[----:B---3--:R-:W-:Y:S01]  /*e630*/  FADD.FTZ R165, R0, R165 ;  /* 0x000000a500a57221 */ /* 0x008fe20000010000 */
[----:B------:R-:W-:Y:S02]  /*e640*/  MOV R0, 0x3f800000 ;  /* 0x3f80000000007802 */ /* 0x000fe40000000f00 */
[----:B------:R-:W3:Y:S01]  /*e650*/  SHFL.BFLY PT, R167, R2, 0x1, 0x1f ;  /* 0x0c201f0002a77f89 */ /* 0x000ee200000e0000 */
[----:B----4-:R-:W-:Y:S01]  /*e660*/  FADD.FTZ R161, R4, R161 ;  /* 0x000000a104a17221 */ /* 0x010fe20000010000 */
[----:B------:R-:W-:Y:S02]  /*e670*/  FSETP.NE.FTZ.AND P5, PT, R165, RZ, PT ;  /* 0x000000ffa500720b */ /* 0x000fe40003fb5000 */
[----:B------:R-:W-:Y:S02]  /*e680*/  SHF.R.S32.HI R4, RZ, 0x1f, R27 ;  /* 0x0000001fff047819 */ /* 0x000fe4000001141b */
[----:B------:R-:W-:-:S02]  /*e690*/  FSETP.NE.FTZ.AND P4, PT, R161, RZ, PT ;  /* 0x000000ffa100720b */ /* 0x000fc40003f95000 */
[CC--:B------:R-:W-:Y:S02]  /*e6a0*/  LEA.HI R21, R4.reuse, R27.reuse, RZ, 0x5 ;  /* 0x0000001b04157211 */ /* 0x0c0fe400078f28ff */
[----:B------:R-:W-:-:S04]  /*e6b0*/  LEA.HI R4, R4, R27, RZ, 0x2 ;  /* 0x0000001b04047211 */ /* 0x000fc800078f10ff */
[----:B------:R-:W-:Y:S01]  /*e6c0*/  LOP3.LUT R6, R4, 0x3ffffffc, RZ, 0xc0, !PT ;  /* 0x3ffffffc04067812 */ /* 0x000fe200078ec0ff */
[----:B------:R-:W4:Y:S01]  /*e6d0*/  @P5 MUFU.RCP R0, R165 ;  /* 0x000000a500005308 */ /* 0x000f220000001000 */
[----:B--2---:R-:W-:Y:S01]  /*e6e0*/  FADD.FTZ R166, R3, R5 ;  /* 0x0000000503a67221 */ /* 0x004fe20000010000 */
[----:B------:R-:W-:Y:S02]  /*e6f0*/  MOV R3, 0x3f800000 ;  /* 0x3f80000000037802 */ /* 0x000fe40000000f00 */
[----:B------:R-:W-:Y:S01]  /*e700*/  LOP3.LUT R5, R21, 0xffffffe0, RZ, 0xc0, !PT ;  /* 0xffffffe015057812 */ /* 0x000fe200078ec0ff */
[----:B---3--:R-:W-:Y:S01]  /*e710*/  FADD.FTZ R167, R2, R167 ;  /* 0x000000a702a77221 */ /* 0x008fe20000010000 */
[----:B------:R-:W-:Y:S02]  /*e720*/  FSETP.NE.FTZ.AND P3, PT, R166, RZ, PT ;  /* 0x000000ffa600720b */ /* 0x000fe40003f75000 */
[----:B------:R-:W-:Y:S01]  /*e730*/  LOP3.LUT R2, R205, 0xfffffff8, RZ, 0xc0, !PT ;  /* 0xfffffff8cd027812 */ /* 0x000fe200078ec0ff */
[----:B------:R-:W2:Y:S01]  /*e740*/  @P4 MUFU.RCP R3, R161 ;  /* 0x000000a100034308 */ /* 0x000ea20000001000 */
[----:B------:R-:W-:-:S02]  /*e750*/  FSETP.NE.FTZ.AND P0, PT, R167, RZ, PT ;  /* 0x000000ffa700720b */ /* 0x000fc40003f15000 */
[----:B------:R-:W-:Y:S02]  /*e760*/  IADD3 R204, -R2, R204, RZ ;  /* 0x000000cc02cc7210 */ /* 0x000fe40007ffe1ff */
[----:B------:R-:W-:Y:S01]  /*e770*/  MOV R2, 0x3f800000 ;  /* 0x3f80000000027802 */ /* 0x000fe20000000f00 */
[C---:B----4-:R-:W-:Y:S01]  /*e780*/  FMUL.FTZ R172, R0.reuse, R172 ;  /* 0x000000ac00ac7220 */ /* 0x050fe20000410000 */
[-C--:B------:R-:W-:Y:S01]  /*e790*/  IADD3 R5, -R5, R27.reuse, RZ ;  /* 0x0000001b05057210 */ /* 0x080fe20007ffe1ff */
[----:B------:R-:W-:Y:S01]  /*e7a0*/  FMUL.FTZ R176, R0, R176 ;  /* 0x000000b000b07220 */ /* 0x000fe20000410000 */
[----:B------:R-:W-:Y:S01]  /*e7b0*/  IADD3 R27, -R6, R27, RZ ;  /* 0x0000001b061b7210 */ /* 0x000fe20007ffe1ff */
[C---:B------:R-:W-:Y:S01]  /*e7c0*/  FMUL.FTZ R6, R0.reuse, R173 ;  /* 0x000000ad00067220 */ /* 0x040fe20000410000 */
[----:B------:R-:W3:Y:S01]  /*e7d0*/  @P3 MUFU.RCP R2, R166 ;  /* 0x000000a600023308 */ /* 0x000ee20000001000 */
[C---:B------:R-:W-:Y:S01]  /*e7e0*/  FMUL.FTZ R177, R0.reuse, R177 ;  /* 0x000000b100b17220 */ /* 0x040fe20000410000 */
[C---:B------:R-:W-:Y:S01]  /*e7f0*/  FMUL.FTZ R15, R0.reuse, R68 ;  /* 0x00000044000f7220 */ /* 0x040fe20000410000 */
[C---:B------:R-:W-:Y:S01]  /*e800*/  FMUL.FTZ R12, R0.reuse, R69 ;  /* 0x00000045000c7220 */ /* 0x040fe20000410000 */
[C---:B------:R-:W-:Y:S01]  /*e810*/  FMUL.FTZ R80, R0.reuse, R80 ;  /* 0x0000005000507220 */ /* 0x040fe20000410000 */
[C---:B------:R-:W-:Y:S01]  /*e820*/  FMUL.FTZ R81, R0.reuse, R81 ;  /* 0x0000005100517220 */ /* 0x040fe20000410000 */
[C---:B------:R-:W-:Y:S01]  /*e830*/  FMUL.FTZ R84, R0.reuse, R84 ;  /* 0x0000005400547220 */ /* 0x040fe20000410000 */
[C---:B-----5:R-:W-:Y:S01]  /*e840*/  FMUL.FTZ R23, R0.reuse, R85 ;  /* 0x0000005500177220 */ /* 0x060fe20000410000 */
[C---:B------:R-:W-:Y:S01]  /*e850*/  FMUL.FTZ R96, R0.reuse, R96 ;  /* 0x0000006000607220 */ /* 0x040fe20000410000 */
        /* <DEDUP_REMOVED lines=20> */
[----:B------:R-:W-:Y:S01]  /*e9a0*/  FMUL.FTZ R28, R0, R197 ;  /* 0x000000c5001c7220 */ /* 0x000fe20000410000 */
[----:B------:R-:W-:Y:S01]  /*e9b0*/  MOV R0, 0x3f800000 ;  /* 0x3f80000000007802 */ /* 0x000fe20000000f00 */
[----:B--2---:R-:W-:Y:S01]  /*e9c0*/  FMUL.FTZ R174, R3, R174 ;  /* 0x000000ae03ae7220 */ /* 0x004fe20000410000 */
[----:B------:R-:W-:Y:S01]  /*e9d0*/  LOP3.LUT P6, RZ, R5, 0x3, RZ, 0xc0, !PT ;  /* 0x0000000305ff7812 */ /* 0x000fe200078cc0ff */
[C---:B------:R-:W-:Y:S01]  /*e9e0*/  FMUL.FTZ R5, R3.reuse, R175 ;  /* 0x000000af03057220 */ /* 0x040fe20000410000 */
[C---:B------:R-:W-:Y:S01]  /*e9f0*/  FMUL.FTZ R178, R3.reuse, R178 ;  /* 0x000000b203b27220 */ /* 0x040fe20000410000 */
[C---:B------:R-:W-:Y:S01]  /*ea00*/  FMUL.FTZ R7, R3.reuse, R179 ;  /* 0x000000b303077220 */ /* 0x040fe20000410000 */
[----:B------:R-:W2:Y:S01]  /*ea10*/  @P0 MUFU.RCP R0, R167 ;  /* 0x000000a700000308 */ /* 0x000ea20000001000 */
        /* <DEDUP_REMOVED lines=28> */
[C---:B---3--:R-:W-:Y:S01]  /*ebe0*/  FMUL.FTZ R168, R2.reuse, R168 ;  /* 0x000000a802a87220 */ /* 0x048fe20000410000 */
        /* <DEDUP_REMOVED lines=31> */
[--C-:B------:R-:W-:Y:S01]  /*ede0*/  SHF.R.S32.HI R2, RZ, 0x2, R4.reuse ;  /* 0x00000002ff027819 */ /* 0x100fe20000011404 */
[C---:B--2---:R-:W-:Y:S01]  /*edf0*/  FMUL.FTZ R171, R0.reuse, R171 ;  /* 0x000000ab00ab7220 */ /* 0x044fe20000410000 */
[----:B------:R-:W-:Y:S01]  /*ee00*/  SHF.R.S32.HI R3, RZ, 0x1f, R4 ;  /* 0x0000001fff037819 */ /* 0x000fe20000011404 */
[C---:B------:R-:W-:Y:S01]  /*ee10*/  FMUL.FTZ R8, R0.reuse, R170 ;  /* 0x000000aa00087220 */ /* 0x040fe20000410000 */
[C---:B------:R-:W-:Y:S01]  /*ee20*/  FMUL.FTZ R183, R0.reuse, R183 ;  /* 0x000000b700b77220 */ /* 0x040fe20000410000 */
[C---:B------:R-:W-:Y:S01]  /*ee30*/  FMUL.FTZ R13, R0.reuse, R182 ;  /* 0x000000b6000d7220 */ /* 0x040fe20000410000 */
[----:B------:R-:W-:Y:S01]  /*ee40*/  LEA.HI R3, R3, R2, RZ, 0x3 ;  /* 0x0000000203037211 */ /* 0x000fe200078f18ff */
[C---:B------:R-:W-:Y:S01]  /*ee50*/  FMUL.FTZ R75, R0.reuse, R75 ;  /* 0x0000004b004b7220 */ /* 0x040fe20000410000 */
[C---:B------:R-:W-:Y:S01]  /*ee60*/  FMUL.FTZ R17, R0.reuse, R74 ;  /* 0x0000004a00117220 */ /* 0x040fe20000410000 */
[C---:B------:R-:W-:Y:S01]  /*ee70*/  FMUL.FTZ R79, R0.reuse, R79 ;  /* 0x0000004f004f7220 */ /* 0x040fe20000410000 */
[----:B------:R-:W-:Y:S01]  /*ee80*/  LOP3.LUT R3, R3, 0xfffffff8, RZ, 0xc0, !PT ;  /* 0xfffffff803037812 */ /* 0x000fe200078ec0ff */
[C---:B------:R-:W-:Y:S01]  /*ee90*/  FMUL.FTZ R24, R0.reuse, R78 ;  /* 0x0000004e00187220 */ /* 0x040fe20000410000 */
[C---:B------:R-:W-:Y:S01]  /*eea0*/  FMUL.FTZ R91, R0.reuse, R91 ;  /* 0x0000005b005b7220 */ /* 0x040fe20000410000 */
[----:B------:R-:W-:Y:S01]  /*eeb0*/  FMUL.FTZ R26, R0, R90 ;  /* 0x0000005a001a7220 */ /* 0x000fe20000410000 */
[----:B------:R-:W-:Y:S01]  /*eec0*/  IADD3 R3, R2, -R3, RZ ;  /* 0x8000000302037210 */ /* 0x000fe20007ffe0ff */
        /* <DEDUP_REMOVED lines=22> */
[----:B------:R-:W-:-:S02]  /*f030*/  SHF.R.S32.HI R21, RZ, 0x5, R21 ;  /* 0x00000005ff157819 */ /* 0x000fc40000011415 */
[----:B------:R-:W-:Y:S02]  /*f040*/  SHF.L.U32 R0, R3, 0x6, RZ ;  /* 0x0000000603007819 */ /* 0x000fe400000006ff */
[----:B------:R-:W-:Y:S02]  /*f050*/  LEA R2, R21, R27, 0x9 ;  /* 0x0000001b15027211 */ /* 0x000fe400078e48ff */
[----:B------:R-:W-:Y:S02]  /*f060*/  LOP3.LUT R0, R0, 0x1c0, RZ, 0xc0, !PT ;  /* 0x000001c000007812 */ /* 0x000fe400078ec0ff */
[----:B------:R-:W-:Y:S02]  /*f070*/  LOP3.LUT R27, R3, 0x1, RZ, 0xc0, !PT ;  /* 0x00000001031b7812 */ /* 0x000fe400078ec0ff */
[----:B------:R-:W-:Y:S02]  /*f080*/  LEA.HI R0, R0, R0, RZ, 0x1d ;  /* 0x0000000000007211 */ /* 0x000fe400078fe8ff */
[----:B------:R-:W-:-:S02]  /*f090*/  ISETP.NE.U32.AND P1, PT, R27, 0x1, PT ;  /* 0x000000011b00780c */ /* 0x000fc40003f25070 */
[----:B------:R-:W-:Y:S02]  /*f0a0*/  LEA R0, R2, R0, 0x1 ;  /* 0x0000000002007211 */ /* 0x000fe400078e08ff */
[----:B------:R-:W-:Y:S02]  /*f0b0*/  F2FP.BF16.F32.PACK_AB R6, R6, R172 ;  /* 0x000000ac0606723e */ /* 0x000fe400000010ff */
[----:B------:R-:W-:Y:S01]  /*f0c0*/  LEA R0, R0, UR4, 0x1 ;  /* 0x0000000400007c11 */ /* 0x000fe2000f8e08ff */
[----:B------:R-:W-:Y:S01]  /*f0d0*/  ULDC.U8 UR4, c[0x0][0x3d9] ;  /* 0x0000f64000047ab9 */ /* 0x000fe20000000000 */
[----:B------:R-:W-:Y:S01]  /*f0e0*/  F2FP.BF16.F32.PACK_AB R5, R5, R174 ;  /* 0x000000ae0505723e */ /* 0x000fe200000010ff */
[----:B------:R-:W-:Y:S01]  /*f0f0*/  UISETP.NE.AND UP0, UPT, UR4, URZ, UPT ;  /* 0x0000003f0400728c */ /* 0x000fe2000bf05270 */
[C---:B------:R-:W-:Y:S01]  /*f100*/  IADD3 R2, R0.reuse, -0x10, RZ ;  /* 0xfffffff000027810 */ /* 0x040fe20007ffe0ff */
[----:B------:R2:W-:Y:S01]  /*f110*/  STS [R0], R6 ;  /* 0x0000000600007388 */ /* 0x0005e20000000800 */
[----:B------:R-:W-:Y:S01]  /*f120*/  F2FP.BF16.F32.PACK_AB R4, R177, R176 ;  /* 0x000000b0b104723e */ /* 0x000fe200000010ff */
[----:B------:R-:W-:Y:S01]  /*f130*/  UISETP.NE.OR UP2, UPT, UR4, URZ, !UP1 ;  /* 0x0000003f0400728c */ /* 0x000fe2000cf45670 */
[----:B------:R-:W-:Y:S01]  /*f140*/  @P1 IADD3 R2, R0, 0x10, RZ ;  /* 0x0000001000021810 */ /* 0x000fe20007ffe0ff */
[----:B------:R-:W-:Y:S01]  /*f150*/  STS [R0+0x400], R5 ;  /* 0x0004000500007388 */ /* 0x000fe20000000800 */
[----:B------:R-:W-:-:S02]  /*f160*/  R2P PR, R3, 0x6 ;  /* 0x0000000603007804 */ /* 0x000fc40000000000 */
[----:B------:R-:W-:Y:S01]  /*f170*/  MOV R3, 0x20 ;  /* 0x0000002000037802 */ /* 0x000fe20000000f00 */
[----:B------:R3:W-:Y:S01]  /*f180*/  STS [R2], R4 ;  /* 0x0000000402007388 */ /* 0x0007e20000000800 */
[----:B------:R-:W-:Y:S01]  /*f190*/  F2FP.BF16.F32.PACK_AB R7, R7, R178 ;  /* 0x000000b20707723e */ /* 0x000fe200000010ff */
[----:B------:R-:W-:Y:S01]  /*f1a0*/  @UP0 ULDC.64 UR8, c[0x0][0x2c0] ;  /* 0x0000b00000080ab9 */ /* 0x000fe20000000a00 */
[----:B------:R-:W-:Y:S01]  /*f1b0*/  F2FP.BF16.F32.PACK_AB R8, R171, R8 ;  /* 0x00000008ab08723e */ /* 0x000fe200000010ff */
[----:B------:R-:W-:Y:S01]  /*f1c0*/  @UP0 UIMAD UR8, UR9, UR8, URZ ;  /* 0x00000008090802a4 */ /* 0x000fe2000f8e023f */
[----:B------:R-:W-:Y:S01]  /*f1d0*/  F2FP.BF16.F32.PACK_AB R9, R9, R168 ;  /* 0x000000a80909723e */ /* 0x000fe200000010ff */
[----:B------:R-:W-:Y:S01]  /*f1e0*/  STS [R2+0x400], R7 ;  /* 0x0004000702007388 */ /* 0x000fe20000000800 */
[----:B------:R-:W-:Y:S01]  /*f1f0*/  F2FP.BF16.F32.PACK_AB R10, R10, R180 ;  /* 0x000000b40a0a723e */ /* 0x000fe200000010ff */
[----:B------:R-:W-:Y:S01]  /*f200*/  @!UP0 ULDC UR6, c[0x0][0x2e4] ;  /* 0x0000b90000068ab9 */ /* 0x000fe20000000800 */
[----:B------:R-:W-:Y:S01]  /*f210*/  F2FP.BF16.F32.PACK_AB R13, R183, R13 ;  /* 0x0000000db70d723e */ /* 0x000fe200000010ff */
[----:B------:R4:W-:Y:S01]  /*f220*/  STS [R0+0x2400], R8 ;  /* 0x0024000800007388 */ /* 0x0009e20000000800 */
[----:B------:R-:W-:Y:S01]  /*f230*/  F2FP.BF16.F32.PACK_AB R12, R12, R15 ;  /* 0x0000000f0c0c723e */ /* 0x000fe200000010ff */
[----:B------:R-:W-:Y:S01]  /*f240*/  @!UP0 ULDC UR9, c[0x0][0x2c4] ;  /* 0x0000b10000098ab9 */ /* 0x000fe20000000800 */
[----:B------:R-:W-:Y:S01]  /*f250*/  F2FP.BF16.F32.PACK_AB R11, R11, R70 ;  /* 0x000000460b0b723e */ /* 0x000fe200000010ff */
[----:B------:R-:W-:Y:S01]  /*f260*/  STS [R0+0x2000], R9 ;  /* 0x0020000900007388 */ /* 0x000fe20000000800 */
[----:B------:R-:W-:Y:S01]  /*f270*/  F2FP.BF16.F32.PACK_AB R15, R81, R80 ;  /* 0x00000050510f723e */ /* 0x000fe200000010ff */
[----:B------:R-:W-:Y:S01]  /*f280*/  @!UP0 USEL UR8, UR9, UR6, !UP1 ;  /* 0x0000000609088287 */ /* 0x000fe2000c800000 */
[----:B--2---:R-:W-:Y:S01]  /*f290*/  MOV R6, 0x40 ;  /* 0x0000004000067802 */ /* 0x004fe20000000f00 */
[----:B------:R-:W-:Y:S01]  /*f2a0*/  STS [R2+0x2000], R10 ;  /* 0x0020000a02007388 */ /* 0x000fe20000000800 */
[----:B------:R-:W-:Y:S01]  /*f2b0*/  F2FP.BF16.F32.PACK_AB R14, R14, R82 ;  /* 0x000000520e0e723e */ /* 0x000fe200000010ff */
[----:B------:R-:W-:Y:S01]  /*f2c0*/  @!UP0 ULDC UR5, c[0x0][0x270] ;  /* 0x00009c0000058ab9 */ /* 0x000fe20000000800 */
[----:B------:R-:W-:Y:S01]  /*f2d0*/  SEL R6, R6, 0xffffffc0, !P2 ;  /* 0xffffffc006067807 */ /* 0x000fe20005000000 */
[----:B------:R-:W-:Y:S01]  /*f2e0*/  STS [R2+0x2400], R13 ;  /* 0x0024000d02007388 */ /* 0x000fe20000000800 */
[----:B------:R-:W-:Y:S01]  /*f2f0*/  F2FP.BF16.F32.PACK_AB R16, R16, R72 ;  /* 0x000000481010723e */ /* 0x000fe200000010ff */
[----:B------:R-:W-:Y:S01]  /*f300*/  @UP0 UMOV UR7, 0x1 ;  /* 0x0000000100070882 */ /* 0x000fe20000000000 */
[----:B---3--:R-:W-:Y:S01]  /*f310*/  SEL R4, R3, 0xffffffe0, !P1 ;  /* 0xffffffe003047807 */ /* 0x008fe20004800000 */
[----:B------:R-:W-:Y:S01]  /*f320*/  @!UP0 UIMAD UR7, UR8, UR5, URZ ;  /* 0x00000005080782a4 */ /* 0x000fe2000f8e023f */
[----:B------:R-:W-:Y:S01]  /*f330*/  F2FP.BF16.F32.PACK_AB R17, R75, R17 ;  /* 0x000000114b11723e */ /* 0x000fe200000010ff */
[----:B------:R-:W-:Y:S01]  /*f340*/  @UP0 ULDC UR13, c[0x0][0x2c0] ;  /* 0x0000b000000d0ab9 */ /* 0x000fe20000000800 */
[----:B------:R-:W-:Y:S01]  /*f350*/  IADD3 R3, R0, R4, RZ ;  /* 0x0000000400037210 */ /* 0x000fe20007ffe0ff */
[----:B------:R-:W-:Y:S01]  /*f360*/  UIMAD UR6, UR12, UR7, URZ ;  /* 0x000000070c0672a4 */ /* 0x000fe2000f8e023f */
[----:B------:R-:W-:Y:S01]  /*f370*/  F2FP.BF16.F32.PACK_AB R25, R25, R76 ;  /* 0x0000004c1919723e */ /* 0x000fe200000010ff */
[----:B------:R-:W-:Y:S01]  /*f380*/  @!UP2 ULDC UR4, c[0x0][0x2c4] ;  /* 0x0000b1000004aab9 */ /* 0x000fe20000000800 */
[----:B------:R-:W-:Y:S01]  /*f390*/  F2FP.BF16.F32.PACK_AB R24, R79, R24 ;  /* 0x000000184f18723e */ /* 0x000fe200000010ff */
[----:B------:R-:W-:Y:S01]  /*f3a0*/  STS [R3], R12 ;  /* 0x0000000c03007388 */ /* 0x000fe20000000800 */
[----:B----4-:R-:W-:Y:S01]  /*f3b0*/  IADD3 R8, R4, R2, RZ ;  /* 0x0000000204087210 */ /* 0x010fe20007ffe0ff */
[----:B------:R-:W-:Y:S01]  /*f3c0*/  @!UP0 UMOV UR13, 0x1 ;  /* 0x00000001000d8882 */ /* 0x000fe20000000000 */
[----:B------:R-:W-:Y:S01]  /*f3d0*/  F2FP.BF16.F32.PACK_AB R23, R23, R84 ;  /* 0x000000541717723e */ /* 0x000fe200000010ff */
[----:B------:R-:W-:Y:S01]  /*f3e0*/  STS [R3+0x400], R11 ;  /* 0x0004000b03007388 */ /* 0x000fe20000000800 */
[----:B------:R-:W-:Y:S01]  /*f3f0*/  F2FP.BF16.F32.PACK_AB R22, R22, R86 ;  /* 0x000000561616723e */ /* 0x000fe200000010ff */
[----:B------:R-:W-:Y:S01]  /*f400*/  @!UP2 UIMAD UR4, UR12, UR4, URZ ;  /* 0x000000040c04a2a4 */ /* 0x000fe2000f8e023f */
[----:B------:R-:W-:Y:S01]  /*f410*/  IADD3 R5, R0, R6, RZ ;  /* 0x0000000600057210 */ /* 0x000fe20007ffe0ff */
[----:B------:R-:W-:Y:S01]  /*f420*/  STS [R8], R15 ;  /* 0x0000000f08007388 */ /* 0x000fe20000000800 */
[----:B------:R-:W-:Y:S01]  /*f430*/  F2FP.BF16.F32.PACK_AB R19, R19, R96 ;  /* 0x000000601313723e */ /* 0x000fe200000010ff */
[----:B------:R-:W-:Y:S01]  /*f440*/  USEL UR6, UR6, URZ, UP2 ;  /* 0x0000003f06067287 */ /* 0x000fe20009000000 */
[----:B------:R-:W-:Y:S01]  /*f450*/  F2FP.BF16.F32.PACK_AB R18, R18, R98 ;  /* 0x000000621212723e */ /* 0x000fe200000010ff */
[----:B------:R-:W-:Y:S01]  /*f460*/  STS [R8+0x400], R14 ;  /* 0x0004000e08007388 */ /* 0x000fe20000000800 */
[----:B------:R-:W-:Y:S01]  /*f470*/  IADD3 R7, R6, R2, RZ ;  /* 0x0000000206077210 */ /* 0x000fe20007ffe0ff */
[----:B------:R-:W-:Y:S01]  /*f480*/  UIMAD UR5, UR10, UR13, URZ ;  /* 0x0000000d0a0572a4 */ /* 0x000fe2000f8e023f */
[----:B------:R-:W-:Y:S01]  /*f490*/  F2FP.BF16.F32.PACK_AB R20, R20, R88 ;  /* 0x000000581414723e */ /* 0x000fe200000010ff */
[----:B------:R-:W-:Y:S01]  /*f4a0*/  STS [R3+0x2000], R16 ;  /* 0x0020001003007388 */ /* 0x000fe20000000800 */
[----:B------:R-:W-:Y:S01]  /*f4b0*/  F2FP.BF16.F32.PACK_AB R26, R91, R26 ;  /* 0x0000001a5b1a723e */ /* 0x000fe200000010ff */
[----:B-1----:R-:W-:Y:S01]  /*f4c0*/  UIMAD UR8, UR11, UR8, UR6 ;  /* 0x000000080b0872a4 */ /* 0x002fe2000f8e0206 */
[----:B------:R-:W-:Y:S01]  /*f4d0*/  F2FP.BF16.F32.PACK_AB R66, R66, R92 ;  /* 0x0000005c4242723e */ /* 0x000fe200000010ff */
[----:B------:R-:W-:Y:S01]  /*f4e0*/  STS [R3+0x2400], R17 ;  /* 0x0024001103007388 */ /* 0x000fe20000000800 */
[----:B------:R-:W-:Y:S01]  /*f4f0*/  F2FP.BF16.F32.PACK_AB R65, R95, R65 ;  /* 0x000000415f41723e */ /* 0x000fe200000010ff */
[----:B------:R-:W-:Y:S01]  /*f500*/  USHF.L.U32 UR7, UR5, 0x7, URZ ;  /* 0x0000000705077899 */ /* 0x000fe2000800063f */
[----:B------:R-:W-:Y:S01]  /*f510*/  F2FP.BF16.F32.PACK_AB R64, R64, R100 ;  /* 0x000000644040723e */ /* 0x000fe200000010ff */
[----:B------:R-:W-:Y:S01]  /*f520*/  STS [R8+0x2000], R25 ;  /* 0x0020001908007388 */ /* 0x000fe20000000800 */
[----:B------:R-:W-:Y:S01]  /*f530*/  F2FP.BF16.F32.PACK_AB R63, R63, R102 ;  /* 0x000000663f3f723e */ /* 0x000fe200000010ff */
[----:B------:R-:W-:Y:S01]  /*f540*/  @!UP2 UMOV UR14, UR4 ;  /* 0x00000004000eac82 */ /* 0x000fe20008000000 */
[----:B------:R-:W-:Y:S01]  /*f550*/  IADD3 R4, R3, R6, RZ ;  /* 0x0000000603047210 */ /* 0x000fe20007ffe0ff */
[----:B------:R1:W-:Y:S01]  /*f560*/  STS [R8+0x2400], R24 ;  /* 0x0024001808007388 */ /* 0x0003e20000000800 */
[----:B------:R-:W-:Y:S01]  /*f570*/  F2FP.BF16.F32.PACK_AB R60, R60, R112 ;  /* 0x000000703c3c723e */ /* 0x000fe200000010ff */
[----:B------:R-:W-:Y:S01]  /*f580*/  USHF.R.S32.HI UR6, URZ, 0x1f, UR8 ;  /* 0x0000001f3f067899 */ /* 0x000fe20008011408 */
[----:B------:R-:W-:Y:S01]  /*f590*/  F2FP.BF16.F32.PACK_AB R59, R59, R114 ;  /* 0x000000723b3b723e */ /* 0x000fe200000010ff */
[----:B------:R-:W-:Y:S01]  /*f5a0*/  STS [R5], R23 ;  /* 0x0000001705007388 */ /* 0x000fe20000000800 */
[----:B------:R-:W-:Y:S01]  /*f5b0*/  IADD3 R6, R8, R6, RZ ;  /* 0x0000000608067210 */ /* 0x000fe20007ffe0ff */
[----:B------:R-:W-:Y:S01]  /*f5c0*/  @!UP2 USHF.R.S32.HI UR15, URZ, 0x1f, UR4 ;  /* 0x0000001f3f0fa899 */ /* 0x000fe20008011404 */
[----:B------:R-:W-:Y:S01]  /*f5d0*/  F2FP.BF16.F32.PACK_AB R62, R62, R104 ;  /* 0x000000683e3e723e */ /* 0x000fe200000010ff */
[----:B------:R2:W-:Y:S01]  /*f5e0*/  STS [R5+0x400], R22 ;  /* 0x0004001605007388 */ /* 0x0005e20000000800 */
[----:B------:R-:W-:Y:S01]  /*f5f0*/  F2FP.BF16.F32.PACK_AB R61, R107, R61 ;  /* 0x0000003d6b3d723e */ /* 0x000fe200000010ff */
[----:B------:R-:W-:Y:S01]  /*f600*/  USHF.R.S32.HI UR5, URZ, 0x1f, UR7 ;  /* 0x0000001f3f057899 */ /* 0x000fe20008011407 */
[----:B------:R-:W-:Y:S01]  /*f610*/  F2FP.BF16.F32.PACK_AB R58, R58, R108 ;  /* 0x0000006c3a3a723e */ /* 0x000fe200000010ff */
[----:B------:R-:W-:Y:S01]  /*f620*/  STS [R7], R19 ;  /* 0x0000001307007388 */ /* 0x000fe20000000800 */
[----:B------:R-:W-:Y:S01]  /*f630*/  F2FP.BF16.F32.PACK_AB R57, R111, R57 ;  /* 0x000000396f39723e */ /* 0x000fe200000010ff */
[----:B------:R-:W-:Y:S01]  /*f640*/  UIADD3 UR8, UP1, UP0, UR7, UR14, UR8 ;  /* 0x0000000e07087290 */ /* 0x000fe2000f83e008 */
[----:B------:R-:W-:Y:S01]  /*f650*/  F2FP.BF16.F32.PACK_AB R56, R56, R116 ;  /* 0x000000743838723e */ /* 0x000fe200000010ff */
[----:B------:R-:W-:Y:S01]  /*f660*/  STS [R7+0x400], R18 ;  /* 0x0004001207007388 */ /* 0x000fe20000000800 */
[----:B------:R-:W-:Y:S01]  /*f670*/  F2FP.BF16.F32.PACK_AB R55, R55, R118 ;  /* 0x000000763737723e */ /* 0x000fe200000010ff */
[----:B------:R-:W-:Y:S01]  /*f680*/  UIADD3.X UR14, UR5, UR15, UR6, UP1, UP0 ;  /* 0x0000000f050e7290 */ /* 0x000fe20008fe0406 */
[----:B------:R-:W-:Y:S01]  /*f690*/  F2FP.BF16.F32.PACK_AB R52, R52, R128 ;  /* 0x000000803434723e */ /* 0x000fe200000010ff */
[----:B------:R3:W-:Y:S01]  /*f6a0*/  STS [R5+0x2000], R20 ;  /* 0x0020001405007388 */ /* 0x0007e20000000800 */
[----:B------:R-:W-:-:S02]  /*f6b0*/  F2FP.BF16.F32.PACK_AB R51, R51, R130 ;  /* 0x000000823333723e */ /* 0x000fc400000010ff */
[----:B------:R-:W-:Y:S01]  /*f6c0*/  F2FP.BF16.F32.PACK_AB R54, R54, R120 ;  /* 0x000000783636723e */ /* 0x000fe200000010ff */
[----:B------:R-:W-:Y:S01]  /*f6d0*/  STS [R5+0x2400], R26 ;  /* 0x0024001a05007388 */ /* 0x000fe20000000800 */
[----:B------:R-:W-:Y:S01]  /*f6e0*/  F2FP.BF16.F32.PACK_AB R53, R123, R53 ;  /* 0x000000357b35723e */ /* 0x000fe200000010ff */
[----:B-1----:R-:W1:Y:S01]  /*f6f0*/  LDC.64 R24, c[0x0][0x2a0] ;  /* 0x0000a800ff187b82 */ /* 0x002e620000000a00 */
[----:B------:R-:W-:Y:S01]  /*f700*/  F2FP.BF16.F32.PACK_AB R50, R50, R124 ;  /* 0x0000007c3232723e */ /* 0x000fe200000010ff */
[----:B------:R-:W-:Y:S01]  /*f710*/  STS [R7+0x2000], R66 ;  /* 0x0020004207007388 */ /* 0x000fe20000000800 */
[----:B------:R-:W-:Y:S02]  /*f720*/  F2FP.BF16.F32.PACK_AB R49, R127, R49 ;  /* 0x000000317f31723e */ /* 0x000fe400000010ff */
[----:B------:R-:W-:Y:S01]  /*f730*/  F2FP.BF16.F32.PACK_AB R48, R48, R132 ;  /* 0x000000843030723e */ /* 0x000fe200000010ff */
[----:B------:R-:W-:Y:S01]  /*f740*/  STS [R7+0x2400], R65 ;  /* 0x0024004107007388 */ /* 0x000fe20000000800 */
[----:B------:R-:W-:Y:S01]  /*f750*/  F2FP.BF16.F32.PACK_AB R47, R47, R134 ;  /* 0x000000862f2f723e */ /* 0x000fe200000010ff */
[----:B--2---:R-:W2:Y:S01]  /*f760*/  LDC.64 R22, c[0x0][0x290] ;  /* 0x0000a400ff167b82 */ /* 0x004ea20000000a00 */
[----:B------:R-:W-:Y:S01]  /*f770*/  F2FP.BF16.F32.PACK_AB R44, R44, R184 ;  /* 0x000000b82c2c723e */ /* 0x000fe200000010ff */
[----:B------:R-:W-:Y:S01]  /*f780*/  STS [R4], R64 ;  /* 0x0000004004007388 */ /* 0x000fe20000000800 */
[----:B------:R-:W-:-:S02]  /*f790*/  F2FP.BF16.F32.PACK_AB R43, R43, R186 ;  /* 0x000000ba2b2b723e */ /* 0x000fc400000010ff */
[----:B------:R-:W-:Y:S01]  /*f7a0*/  F2FP.BF16.F32.PACK_AB R46, R46, R136 ;  /* 0x000000882e2e723e */ /* 0x000fe200000010ff */
[----:B------:R-:W-:Y:S01]  /*f7b0*/  STS [R4+0x400], R63 ;  /* 0x0004003f04007388 */ /* 0x000fe20000000800 */
[----:B------:R-:W-:Y:S02]  /*f7c0*/  F2FP.BF16.F32.PACK_AB R45, R139, R45 ;  /* 0x0000002d8b2d723e */ /* 0x000fe400000010ff */
[----:B------:R-:W-:Y:S01]  /*f7d0*/  F2FP.BF16.F32.PACK_AB R42, R42, R140 ;  /* 0x0000008c2a2a723e */ /* 0x000fe200000010ff */
[----:B------:R-:W-:Y:S01]  /*f7e0*/  STS [R6], R60 ;  /* 0x0000003c06007388 */ /* 0x000fe20000000800 */
[----:B------:R-:W-:Y:S02]  /*f7f0*/  F2FP.BF16.F32.PACK_AB R41, R143, R41 ;  /* 0x000000298f29723e */ /* 0x000fe400000010ff */
[----:B------:R-:W-:Y:S01]  /*f800*/  F2FP.BF16.F32.PACK_AB R40, R40, R144 ;  /* 0x000000902828723e */ /* 0x000fe200000010ff */
[----:B------:R-:W-:Y:S01]  /*f810*/  STS [R6+0x400], R59 ;  /* 0x0004003b06007388 */ /* 0x000fe20000000800 */
[----:B------:R-:W-:-:S02]  /*f820*/  F2FP.BF16.F32.PACK_AB R39, R39, R146 ;  /* 0x000000922727723e */ /* 0x000fc400000010ff */
[----:B------:R-:W-:Y:S01]  /*f830*/  F2FP.BF16.F32.PACK_AB R36, R36, R152 ;  /* 0x000000982424723e */ /* 0x000fe200000010ff */
[----:B------:R-:W-:Y:S01]  /*f840*/  STS [R4+0x2000], R62 ;  /* 0x0020003e04007388 */ /* 0x000fe20000000800 */
[----:B------:R-:W-:Y:S02]  /*f850*/  F2FP.BF16.F32.PACK_AB R35, R35, R154 ;  /* 0x0000009a2323723e */ /* 0x000fe400000010ff */
[----:B------:R-:W-:Y:S01]  /*f860*/  F2FP.BF16.F32.PACK_AB R38, R38, R148 ;  /* 0x000000942626723e */ /* 0x000fe200000010ff */
[----:B------:R-:W-:Y:S01]  /*f870*/  STS [R4+0x2400], R61 ;  /* 0x0024003d04007388 */ /* 0x000fe20000000800 */
        /* <DEDUP_REMOVED lines=16> */
[----:B---3--:R-:W-:Y:S01]  /*f980*/  MOV R20, 0x7f800000 ;  /* 0x7f80000000147802 */ /* 0x008fe20000000f00 */
[----:B------:R-:W-:Y:S01]  /*f990*/  STS [R2+0x4400], R51 ;  /* 0x0044003302007388 */ /* 0x000fe20000000800 */
[----:B------:R-:W-:Y:S02]  /*f9a0*/  MOV R19, 0x7f800000 ;  /* 0x7f80000000137802 */ /* 0x000fe40000000f00 */
[----:B------:R-:W-:Y:S01]  /*f9b0*/  MOV R13, 0x7f800000 ;  /* 0x7f800000000d7802 */ /* 0x000fe20000000f00 */
[----:B------:R-:W-:Y:S01]  /*f9c0*/  STS [R0+0x6000], R54 ;  /* 0x0060003600007388 */ /* 0x000fe20000000800 */
[----:B------:R-:W-:-:S02]  /*f9d0*/  MOV R18, 0x7f800000 ;  /* 0x7f80000000127802 */ /* 0x000fc40000000f00 */
[----:B------:R-:W-:Y:S01]  /*f9e0*/  SHF.L.U32 R12, R204, 0x3, RZ ;  /* 0x00000003cc0c7819 */ /* 0x000fe200000006ff */
[----:B------:R3:W-:Y:S04]  /*f9f0*/  STS [R0+0x6400], R53 ;  /* 0x0064003500007388 */ /* 0x0007e80000000800 */
[----:B------:R-:W-:Y:S04]  /*fa00*/  STS [R2+0x6000], R50 ;  /* 0x0060003202007388 */ /* 0x000fe80000000800 */
[----:B------:R4:W-:Y:S04]  /*fa10*/  STS [R2+0x6400], R49 ;  /* 0x0064003102007388 */ /* 0x0009e80000000800 */
[----:B------:R-:W-:Y:S04]  /*fa20*/  STS [R3+0x4000], R48 ;  /* 0x0040003003007388 */ /* 0x000fe80000000800 */
[----:B------:R-:W-:Y:S04]  /*fa30*/  STS [R3+0x4400], R47 ;  /* 0x0044002f03007388 */ /* 0x000fe80000000800 */
[----:B------:R-:W-:Y:S04]  /*fa40*/  STS [R8+0x4000], R44 ;  /* 0x0040002c08007388 */ /* 0x000fe80000000800 */
[----:B------:R-:W-:Y:S01]  /*fa50*/  STS [R8+0x4400], R43 ;  /* 0x0044002b08007388 */ /* 0x000fe20000000800 */
[----:B---3--:R-:W3:Y:S03]  /*fa60*/  @P5 MUFU.LG2 R0, R165 ;  /* 0x000000a500005308 */ /* 0x008ee60000000c00 */
[----:B------:R-:W-:Y:S04]  /*fa70*/  STS [R3+0x6000], R46 ;  /* 0x0060002e03007388 */ /* 0x000fe80000000800 */
[----:B------:R1:W-:Y:S01]  /*fa80*/  STS [R3+0x6400], R45 ;  /* 0x0064002d03007388 */ /* 0x0003e20000000800 */
[----:B----4-:R-:W4:Y:S03]  /*fa90*/  @P5 LDC R2, c[0x0][0x2e8] ;  /* 0x0000ba00ff025b82 */ /* 0x010f260000000800 */
[----:B------:R-:W-:Y:S04]  /*faa0*/  STS [R8+0x6000], R42 ;  /* 0x0060002a08007388 */ /* 0x000fe80000000800 */
[----:B------:R2:W-:Y:S01]  /*fab0*/  STS [R8+0x6400], R41 ;  /* 0x0064002908007388 */ /* 0x0005e20000000800 */
[----:B---3--:R-:W-:-:S03]  /*fac0*/  @P5 FMUL.FTZ R0, R0, 0.69314718246459960938 ;  /* 0x3f31721800005820 */ /* 0x008fc60000410000 */
[----:B------:R-:W-:Y:S04]  /*fad0*/  STS [R5+0x4000], R40 ;  /* 0x0040002805007388 */ /* 0x000fe80000000800 */
[----:B------:R-:W-:Y:S04]  /*fae0*/  STS [R5+0x4400], R39 ;  /* 0x0044002705007388 */ /* 0x000fe80000000800 */
[----:B------:R-:W-:Y:S04]  /*faf0*/  STS [R7+0x4000], R36 ;  /* 0x0040002407007388 */ /* 0x000fe80000000800 */
[----:B------:R-:W-:Y:S01]  /*fb00*/  STS [R7+0x4400], R35 ;  /* 0x0044002307007388 */ /* 0x000fe20000000800 */
[----:B-1----:R-:W-:Y:S01]  /*fb10*/  @P0 MUFU.LG2 R3, R167 ;  /* 0x000000a700030308 */ /* 0x002fe20000000c00 */
[----:B----4-:R-:W-:-:S02]  /*fb20*/  @P5 FFMA.FTZ R20, R164, R2, R0 ;  /* 0x00000002a4145223 */ /* 0x010fc40000010000 */
[----:B------:R-:W-:Y:S04]  /*fb30*/  STS [R5+0x6000], R38 ;  /* 0x0060002605007388 */ /* 0x000fe80000000800 */
[----:B------:R1:W-:Y:S01]  /*fb40*/  STS [R5+0x6400], R37 ;  /* 0x0064002505007388 */ /* 0x0003e20000000800 */
[----:B--2---:R-:W2:Y:S03]  /*fb50*/  @P4 LDC R8, c[0x0][0x2e8] ;  /* 0x0000ba00ff084b82 */ /* 0x004ea60000000800 */
[----:B------:R-:W-:Y:S04]  /*fb60*/  STS [R7+0x6000], R34 ;  /* 0x0060002207007388 */ /* 0x000fe80000000800 */
[----:B------:R3:W-:Y:S04]  /*fb70*/  STS [R7+0x6400], R33 ;  /* 0x0064002107007388 */ /* 0x0007e80000000800 */
[----:B------:R-:W-:Y:S04]  /*fb80*/  STS [R4+0x4000], R32 ;  /* 0x0040002004007388 */ /* 0x000fe80000000800 */
[----:B------:R-:W-:Y:S04]  /*fb90*/  STS [R4+0x4400], R31 ;  /* 0x0044001f04007388 */ /* 0x000fe80000000800 */
[----:B------:R-:W-:Y:S04]  /*fba0*/  STS [R6+0x4000], R28 ;  /* 0x0040001c06007388 */ /* 0x000fe80000000800 */
[----:B------:R-:W-:Y:S01]  /*fbb0*/  STS [R6+0x4400], R27 ;  /* 0x0044001b06007388 */ /* 0x000fe20000000800 */
[----:B-1----:R-:W1:Y:S03]  /*fbc0*/  @P3 LDC R5, c[0x0][0x2e8] ;  /* 0x0000ba00ff053b82 */ /* 0x002e660000000800 */
[----:B------:R-:W-:Y:S04]  /*fbd0*/  STS [R4+0x6000], R30 ;  /* 0x0060001e04007388 */ /* 0x000fe80000000800 */
[----:B------:R4:W-:Y:S01]  /*fbe0*/  STS [R4+0x6400], R29 ;  /* 0x0064001d04007388 */ /* 0x0009e20000000800 */
[----:B---3--:R-:W3:Y:S03]  /*fbf0*/  @P4 MUFU.LG2 R7, R161 ;  /* 0x000000a100074308 */ /* 0x008ee60000000c00 */
[----:B------:R-:W-:Y:S04]  /*fc00*/  STS [R6+0x6000], R67 ;  /* 0x0060004306007388 */ /* 0x000fe80000000800 */
[----:B------:R1:W-:Y:S01]  /*fc10*/  STS [R6+0x6400], R68 ;  /* 0x0064004406007388 */ /* 0x0003e20000000800 */
[----:B---3--:R-:W-:-:S04]  /*fc20*/  @P4 FMUL.FTZ R0, R7, 0.69314718246459960938 ;  /* 0x3f31721807004820 */ /* 0x008fc80000410000 */
[----:B--2---:R-:W-:Y:S01]  /*fc30*/  @P4 FFMA.FTZ R19, R163, R8, R0 ;  /* 0x00000008a3134223 */ /* 0x004fe20000010000 */
[----:B------:R-:W-:Y:S01]  /*fc40*/  @P0 FMUL.FTZ R0, R3, 0.69314718246459960938 ;  /* 0x3f31721803000820 */ /* 0x000fe20000410000 */
[----:B----4-:R-:W2:Y:S01]  /*fc50*/  @P0 LDC R4, c[0x0][0x2e8] ;  /* 0x0000ba00ff040b82 */ /* 0x010ea20000000800 */
[----:B-1----:R-:W1:Y:S02]  /*fc60*/  @P3 MUFU.LG2 R6, R166 ;  /* 0x000000a600063308 */ /* 0x002e640000000c00 */
[----:B--2---:R-:W-:Y:S01]  /*fc70*/  @P0 FFMA.FTZ R18, R160, R4, R0 ;  /* 0x00000004a0120223 */ /* 0x004fe20000010000 */
[----:B-1----:R-:W-:-:S04]  /*fc80*/  @P3 FMUL.FTZ R2, R6, 0.69314718246459960938 ;  /* 0x3f31721806023820 */ /* 0x002fc80000410000 */
[----:B------:R-:W-:Y:S01]  /*fc90*/  @P3 FFMA.FTZ R13, R162, R5, R2 ;  /* 0x00000005a20d3223 */ /* 0x000fe20000010002 */
[----:B------:R-:W-:Y:S06]  /*fca0*/  BAR.SYNC.DEFER_BLOCKING 0x0 ;  /* 0x0000000000007b1d */ /* 0x000fec0000010000 */
[----:B------:R-:W-:Y:S05]  /*fcb0*/  @P6 BRA `(.L_x_10) ;  /* 0x0000000000c46947 */ /* 0x000fea0003800000 */
[----:B------:R-:W1:Y:S01]  /*fcc0*/  S2R R3, SR_TID.X ;  /* 0x0000000000037919 */ /* 0x000e620000002100 */
[----:B------:R-:W-:Y:S01]  /*fcd0*/  SHF.R.S32.HI R2, RZ, 0x1f, R21 ;  /* 0x0000001fff027819 */ /* 0x000fe20000011415 */
[----:B------:R-:W-:-:S03]  /*fce0*/  UIMAD UR4, UR10, -0x80, UR9 ;  /* 0xffffff800a0478a4 */ /* 0x000fc6000f8e0209 */
[----:B------:R-:W-:-:S04]  /*fcf0*/  LEA.HI R2, R2, R21, RZ, 0x2 ;  /* 0x0000001502027211 */ /* 0x000fc800078f10ff */
[----:B------:R-:W-:-:S05]  /*fd00*/  LOP3.LUT R2, R2, 0xffffffc, RZ, 0xc0, !PT ;  /* 0x0ffffffc02027812 */ /* 0x000fca00078ec0ff */
[----:B------:R-:W-:Y:S01]  /*fd10*/  IMAD.IADD R2, R21, 0x1, -R2 ;  /* 0x0000000115027824 */ /* 0x000fe200078e0a02 */
[----:B-1----:R-:W-:-:S04]  /*fd20*/  SHF.R.S32.HI R0, RZ, 0x1f, R3 ;  /* 0x0000001fff007819 */ /* 0x002fc80000011403 */
[----:B------:R-:W-:-:S04]  /*fd30*/  LEA.HI R0, R0, R3, RZ, 0x5 ;  /* 0x0000000300007211 */ /* 0x000fc800078f28ff */
[----:B------:R-:W-:-:S05]  /*fd40*/  LOP3.LUT R0, R0, 0xffffffe0, RZ, 0xc0, !PT ;  /* 0xffffffe000007812 */ /* 0x000fca00078ec0ff */
[----:B------:R-:W-:-:S05]  /*fd50*/  IMAD.IADD R0, R3, 0x1, -R0 ;  /* 0x0000000103007824 */ /* 0x000fca00078e0a00 */
[----:B------:R-:W-:-:S04]  /*fd60*/  SHF.R.S32.HI R3, RZ, 0x1f, R0 ;  /* 0x0000001fff037819 */ /* 0x000fc80000011400 */
[----:B------:R-:W-:-:S04]  /*fd70*/  LEA.HI R0, R3, R0, RZ, 0x2 ;  /* 0x0000000003007211 */ /* 0x000fc800078f10ff */
[----:B------:R-:W-:-:S05]  /*fd80*/  SHF.R.S32.HI R0, RZ, 0x2, R0 ;  /* 0x00000002ff007819 */ /* 0x000fca0000011400 */
[----:B------:R-:W-:-:S04]  /*fd90*/  IMAD R0, R2, 0x10, R0 ;  /* 0x0000001002007824 */ /* 0x000fc800078e0200 */
[C---:B------:R-:W-:Y:S01]  /*fda0*/  VIADD R2, R0.reuse, 0x8 ;  /* 0x0000000800027836 */ /* 0x040fe20000000000 */
[C---:B------:R-:W-:Y:S01]  /*fdb0*/  ISETP.GE.AND P6, PT, R0.reuse, UR4, PT ;  /* 0x0000000400007c0c */ /* 0x040fe2000bfc6270 */
[C---:B------:R-:W-:Y:S02]  /*fdc0*/  VIADD R5, R0.reuse, 0x40 ;  /* 0x0000004000057836 */ /* 0x040fe40000000000 */
[----:B------:R-:W-:Y:S01]  /*fdd0*/  VIADD R4, R0, 0x48 ;  /* 0x0000004800047836 */ /* 0x000fe20000000000 */
[----:B------:R-:W-:Y:S02]  /*fde0*/  ISETP.GE.AND P5, PT, R2, UR4, PT ;  /* 0x0000000402007c0c */ /* 0x000fe4000bfa6270 */
[----:B------:R-:W-:Y:S02]  /*fdf0*/  ISETP.GE.AND P4, PT, R5, UR4, PT ;  /* 0x0000000405007c0c */ /* 0x000fe4000bf86270 */
[----:B------:R-:W-:-:S05]  /*fe00*/  ISETP.GE.AND P3, PT, R4, UR4, PT ;  /* 0x0000000404007c0c */ /* 0x000fca000bf66270 */
[----:B------:R-:W1:Y:S01]  /*fe10*/  @!P6 LDC.64 R10, c[0x0][0x2b0] ;  /* 0x0000ac00ff0aeb82 */ /* 0x000e620000000a00 */
[----:B------:R-:W-:-:S03]  /*fe20*/  @!P6 IMAD R3, R0, UR13, RZ ;  /* 0x0000000d0003ec24 */ /* 0x000fc6000f8e02ff */
[----:B------:R-:W-:Y:S02]  /*fe30*/  @!P5 IMAD R2, R2, UR13, RZ ;  /* 0x0000000d0202dc24 */ /* 0x000fe4000f8e02ff */
[----:B------:R-:W-:Y:S01]  /*fe40*/  @!P6 IADD3 R0, P0, R3, UR8, RZ ;  /* 0x000000080300ec10 */ /* 0x000fe2000ff1e0ff */
[----:B------:R-:W-:Y:S01]  /*fe50*/  @!P4 IMAD R5, R5, UR13, RZ ;  /* 0x0000000d0505cc24 */ /* 0x000fe2000f8e02ff */
[----:B------:R-:W2:Y:S02]  /*fe60*/  @!P5 LDC.64 R8, c[0x0][0x2b0] ;  /* 0x0000ac00ff08db82 */ /* 0x000ea40000000a00 */
[----:B------:R-:W-:Y:S01]  /*fe70*/  @!P6 LEA.HI.X.SX32 R6, R3, UR14, 0x1, P0 ;  /* 0x0000000e0306ec11 */ /* 0x000fe200080f0eff */
[----:B------:R-:W-:Y:S01]  /*fe80*/  @!P3 IMAD R3, R4, UR13, RZ ;  /* 0x0000000d0403bc24 */ /* 0x000fe2000f8e02ff */
[----:B------:R-:W-:-:S04]  /*fe90*/  @!P5 IADD3 R7, P0, R2, UR8, RZ ;  /* 0x000000080207dc10 */ /* 0x000fc8000ff1e0ff */
[----:B------:R-:W3:Y:S01]  /*fea0*/  @!P4 LDC.64 R14, c[0x0][0x2b0] ;  /* 0x0000ac00ff0ecb82 */ /* 0x000ee20000000a00 */
[----:B------:R-:W-:-:S07]  /*feb0*/  @!P5 LEA.HI.X.SX32 R2, R2, UR14, 0x1, P0 ;  /* 0x0000000e0202dc11 */ /* 0x000fce00080f0eff */
[----:B------:R-:W4:Y:S01]  /*fec0*/  @!P3 LDC.64 R16, c[0x0][0x2b0] ;  /* 0x0000ac00ff10bb82 */ /* 0x000f220000000a00 */
[----:B-1----:R-:W-:-:S04]  /*fed0*/  @!P6 LEA R10, P1, R0, R10, 0x2 ;  /* 0x0000000a000ae211 */ /* 0x002fc800078210ff */
[----:B------:R-:W-:Y:S02]  /*fee0*/  @!P6 LEA.HI.X R11, R0, R11, R6, 0x2, P1 ;  /* 0x0000000b000be211 */ /* 0x000fe400008f1406 */
[----:B------:R-:W-:Y:S02]  /*fef0*/  @!P4 IADD3 R0, P1, R5, UR8, RZ ;  /* 0x000000080500cc10 */ /* 0x000fe4000ff3e0ff */
[----:B--2---:R-:W-:Y:S01]  /*ff00*/  @!P5 LEA R6, P2, R7, R8, 0x2 ;  /* 0x000000080706d211 */ /* 0x004fe200078410ff */
[----:B------:R1:W-:Y:S01]  /*ff10*/  @!P6 STG.E desc[UR20][R10.64], R20 ;  /* 0x000000140a00e986 */ /* 0x0003e2000c101914 */
[----:B------:R-:W-:Y:S02]  /*ff20*/  @!P3 IADD3 R8, P0, R3, UR8, RZ ;  /* 0x000000080308bc10 */ /* 0x000fe4000ff1e0ff */
[----:B------:R-:W-:Y:S02]  /*ff30*/  @!P4 LEA.HI.X.SX32 R5, R5, UR14, 0x1, P1 ;  /* 0x0000000e0505cc11 */ /* 0x000fe400088f0eff */
[----:B------:R-:W-:-:S02]  /*ff40*/  @!P5 LEA.HI.X R7, R7, R9, R2, 0x2, P2 ;  /* 0x000000090707d211 */ /* 0x000fc400010f1402 */
[----:B------:R-:W-:Y:S02]  /*ff50*/  @!P3 LEA.HI.X.SX32 R3, R3, UR14, 0x1, P0 ;  /* 0x0000000e0303bc11 */ /* 0x000fe400080f0eff */
[C---:B---3--:R-:W-:Y:S01]  /*ff60*/  @!P4 LEA R4, P1, R0.reuse, R14, 0x2 ;  /* 0x0000000e0004c211 */ /* 0x048fe200078210ff */
[----:B------:R1:W-:Y:S03]  /*ff70*/  @!P5 STG.E desc[UR20][R6.64], R19 ;  /* 0x000000130600d986 */ /* 0x0003e6000c101914 */
[----:B------:R-:W-:Y:S02]  /*ff80*/  @!P4 LEA.HI.X R5, R0, R15, R5, 0x2, P1 ;  /* 0x0000000f0005c211 */ /* 0x000fe400008f1405 */
[----:B----4-:R-:W-:-:S03]  /*ff90*/  @!P3 LEA R2, P0, R8, R16, 0x2 ;  /* 0x000000100802b211 */ /* 0x010fc600078010ff */
[----:B------:R1:W-:Y:S01]  /*ffa0*/  @!P4 STG.E desc[UR20][R4.64], R13 ;  /* 0x0000000d0400c986 */ /* 0x0003e2000c101914 */
[----:B------:R-:W-:-:S05]  /*ffb0*/  @!P3 LEA.HI.X R3, R8, R17, R3, 0x2, P0 ;  /* 0x000000110803b211 */ /* 0x000fca00000f1403 */
[----:B------:R1:W-:Y:S04]  /*ffc0*/  @!P3 STG.E desc[UR20][R2.64], R18 ;  /* 0x000000120200b986 */ /* 0x0003e8000c101914 */
.L_x_10:
[----:B------:R-:W-:Y:S05]  /*ffd0*/  BSYNC B0 ;  /* 0x0000000000007941 */ /* 0x000fea0003800000 */
.L_x_9:
[----:B-1----:R-:W1:Y:S01]  /*ffe0*/  S2R R7, SR_CTAID.X ;  /* 0x0000000000077919 */ /* 0x002e620000002500 */
[----:B------:R-:W-:Y:S01]  /*fff0*/  USHF.R.S32.HI UR4, URZ, 0x1f, UR12 ;  /* 0x0000001f3f047899 */ /* 0x000fe2000801140c */
[--C-:B------:R-:W-:Y:S01]  /*10000*/  SHF.R.S32.HI R13, RZ, 0x1f, R12.reuse ;  /* 0x0000001fff0d7819 */ /* 0x100fe2000001140c */
[----:B------:R-:W-:Y:S01]  /*10010*/  ULDC.64 UR6, c[0x0][0x298] ;  /* 0x0000a60000067ab9 */ /* 0x000fe20000000a00 */
[----:B------:R-:W-:Y:S01]  /*10020*/  SHF.R.S32.HI R4, RZ, 0x3, R205 ;  /* 0x00000003ff047819 */ /* 0x000fe200000114cd */
[----:B------:R-:W2:Y:S02]  /*10030*/  LDS.128 R72, [R247] ;  /* 0x00000000f7487984 */ /* 0x000ea40000000c00 */
[C---:B------:R-:W-:Y:S01]  /*10040*/  IMAD R0, R22.reuse, UR4, RZ ;  /* 0x0000000416007c24 */ /* 0x040fe2000f8e02ff */
[----:B------:R-:W-:Y:S01]  /*10050*/  USHF.R.S32.HI UR4, URZ, 0x1f, UR11 ;  /* 0x0000001f3f047899 */ /* 0x000fe2000801140b */
[----:B------:R-:W-:Y:S01]  /*10060*/  IMAD.WIDE.U32 R2, R22, UR12, R12 ;  /* 0x0000000c16027c25 */ /* 0x000fe2000f8e000c */
[----:B------:R-:W-:Y:S01]  /*10070*/  SHF.R.S32.HI R5, RZ, 0x1f, R4 ;  /* 0x0000001fff057819 */ /* 0x000fe20000011404 */
[----:B------:R-:W3:Y:S02]  /*10080*/  LDS.128 R68, [R247+0x4000] ;  /* 0x00400000f7447984 */ /* 0x000ee40000000c00 */
[----:B------:R-:W-:-:S02]  /*10090*/  IMAD R0, R23, UR12, R0 ;  /* 0x0000000c17007c24 */ /* 0x000fc4000f8e0200 */
[C---:B------:R-:W-:Y:S01]  /*100a0*/  IMAD R6, R24.reuse, UR4, RZ ;  /* 0x0000000418067c24 */ /* 0x040fe2000f8e02ff */
[----:B------:R-:W4:Y:S01]  /*100b0*/  LDS.128 R64, [R247+0x800] ;  /* 0x00080000f7407984 */ /* 0x000f220000000c00 */
[----:B------:R-:W-:Y:S01]  /*100c0*/  IMAD.IADD R3, R3, 0x1, R0 ;  /* 0x0000000103037824 */ /* 0x000fe200078e0200 */
[----:B------:R-:W-:Y:S01]  /*100d0*/  ULDC.64 UR4, c[0x0][0x280] ;  /* 0x0000a00000047ab9 */ /* 0x000fe20000000a00 */
[----:B------:R-:W-:Y:S01]  /*100e0*/  IMAD R0, R25, UR11, R6 ;  /* 0x0000000b19007c24 */ /* 0x000fe2000f8e0206 */
[----:B------:R-:W5:Y:S01]  /*100f0*/  LDS.128 R56, [R247+0x4800] ;  /* 0x00480000f7387984 */ /* 0x000f620000000c00 */
[----:B------:R-:W-:-:S03]  /*10100*/  IMAD.WIDE.U32 R2, R24, UR11, R2 ;  /* 0x0000000b18027c25 */ /* 0x000fc6000f8e0002 */
[----:B------:R-:W5:Y:S01]  /*10110*/  LDS.128 R60, [R247+0x1000] ;  /* 0x00100000f73c7984 */ /* 0x000f620000000c00 */
[----:B------:R-:W-:-:S03]  /*10120*/  IMAD.IADD R3, R3, 0x1, R0 ;  /* 0x0000000103037824 */ /* 0x000fc600078e0200 */
[----:B------:R-:W5:Y:S01]  /*10130*/  LDS.128 R52, [R247+0x5000] ;  /* 0x00500000f7347984 */ /* 0x000f620000000c00 */
[----:B-1----:R-:W-:-:S03]  /*10140*/  IMAD.WIDE R4, R7, 0x80, R4 ;  /* 0x0000008007047825 */ /* 0x002fc600078e0204 */
[----:B------:R-:W1:Y:S01]  /*10150*/  LDS.128 R36, [R247+0x1800] ;  /* 0x00180000f7247984 */ /* 0x000e620000000c00 */
[----:B------:R-:W-:-:S03]  /*10160*/  IMAD R0, R5, UR6, RZ ;  /* 0x0000000605007c24 */ /* 0x000fc6000f8e02ff */
[----:B------:R-:W1:Y:S01]  /*10170*/  LDS.128 R44, [R247+0x5800] ;  /* 0x00580000f72c7984 */ /* 0x000e620000000c00 */
[----:B------:R-:W-:-:S03]  /*10180*/  IMAD.WIDE.U32 R2, R4, UR6, R2 ;  /* 0x0000000604027c25 */ /* 0x000fc6000f8e0002 */
[----:B------:R-:W1:Y:S01]  /*10190*/  LDS.128 R48, [R247+0x2000] ;  /* 0x00200000f7307984 */ /* 0x000e620000000c00 */
[----:B------:R-:W-:Y:S01]  /*101a0*/  IMAD R0, R4, UR7, R0 ;  /* 0x0000000704007c24 */ /* 0x000fe2000f8e0200 */
[C---:B------:R-:W-:Y:S01]  /*101b0*/  LEA R4, P0, R2.reuse, UR4, 0x1 ;  /* 0x0000000402047c11 */ /* 0x040fe2000f8008ff */
[----:B------:R-:W-:Y:S01]  /*101c0*/  USHF.L.U32 UR4, UR6, 0x5, URZ ;  /* 0x0000000506047899 */ /* 0x000fe2000800063f */
[----:B------:R-:W1:Y:S01]  /*101d0*/  LDS.128 R40, [R247+0x6000] ;  /* 0x00600000f7287984 */ /* 0x000e620000000c00 */
[----:B------:R-:W-:Y:S01]  /*101e0*/  IMAD.IADD R0, R3, 0x1, R0 ;  /* 0x0000000103007824 */ /* 0x000fe200078e0200 */
[----:B------:R-:W-:Y:S02]  /*101f0*/  USHF.L.U64.HI UR6, UR6, 0x5, UR7 ;  /* 0x0000000506067899 */ /* 0x000fe40008010207 */
[----:B------:R-:W1:Y:S02]  /*10200*/  LDS.128 R32, [R247+0x2800] ;  /* 0x00280000f7207984 */ /* 0x000e640000000c00 */
[----:B------:R-:W-:-:S02]  /*10210*/  LEA.HI.X R5, R2, UR5, R0, 0x1, P0 ;  /* 0x0000000502057c11 */ /* 0x000fc400080f0c00 */
[----:B------:R-:W1:Y:S01]  /*10220*/  LDS.128 R20, [R247+0x6800] ;  /* 0x00680000f7147984 */ /* 0x000e620000000c00 */
[----:B------:R-:W-:-:S03]  /*10230*/  IADD3 R2, P0, R4, UR4, RZ ;  /* 0x0000000404027c10 */ /* 0x000fc6000ff1e0ff */
[----:B------:R-:W1:Y:S01]  /*10240*/  LDS.128 R28, [R247+0x3000] ;  /* 0x00300000f71c7984 */ /* 0x000e620000000c00 */
[----:B------:R-:W-:Y:S02]  /*10250*/  IADD3.X R3, R5, UR6, RZ, P0, !PT ;  /* 0x0000000605037c10 */ /* 0x000fe400087fe4ff */
[----:B------:R-:W-:Y:S01]  /*10260*/  IADD3 R8, P0, R2, UR4, RZ ;  /* 0x0000000402087c10 */ /* 0x000fe2000ff1e0ff */
[----:B------:R-:W1:Y:S03]  /*10270*/  LDS.128 R16, [R247+0x7000] ;  /* 0x00700000f7107984 */ /* 0x000e660000000c00 */
[----:B------:R-:W-:Y:S01]  /*10280*/  IADD3.X R9, R3, UR6, RZ, P0, !PT ;  /* 0x0000000603097c10 */ /* 0x000fe200087fe4ff */
[----:B------:R-:W1:Y:S01]  /*10290*/  LDS.128 R24, [R247+0x3800] ;  /* 0x00380000f7187984 */ /* 0x000e620000000c00 */
[----:B------:R-:W-:-:S03]  /*102a0*/  IADD3 R10, P0, R8, UR4, RZ ;  /* 0x00000004080a7c10 */ /* 0x000fc6000ff1e0ff */
[----:B------:R-:W1:Y:S01]  /*102b0*/  LDS.128 R12, [R247+0x7800] ;  /* 0x00780000f70c7984 */ /* 0x000e620000000c00 */
[----:B------:R-:W-:Y:S02]  /*102c0*/  IADD3.X R11, R9, UR6, RZ, P0, !PT ;  /* 0x00000006090b7c10 */ /* 0x000fe400087fe4ff */
[----:B------:R-:W-:Y:S01]  /*102d0*/  IADD3 R6, P0, R10, UR4, RZ ;  /* 0x000000040a067c10 */ /* 0x000fe2000ff1e0ff */
[----:B--2---:R-:W-:Y:S03]  /*102e0*/  STG.E.128 desc[UR20][R4.64], R72 ;  /* 0x0000004804007986 */ /* 0x004fe6000c101d14 */
[----:B------:R-:W-:Y:S01]  /*102f0*/  IADD3.X R7, R11, UR6, RZ, P0, !PT ;  /* 0x000000060b077c10 */ /* 0x000fe200087fe4ff */
[----:B---3--:R2:W-:Y:S04]  /*10300*/  STG.E.128 desc[UR20][R4.64+0x80], R68 ;  /* 0x0000804404007986 */ /* 0x0085e8000c101d14 */
[----:B----4-:R-:W-:Y:S04]  /*10310*/  STG.E.128 desc[UR20][R2.64], R64 ;  /* 0x0000004002007986 */ /* 0x010fe8000c101d14 */
[----:B-----5:R3:W-:Y:S04]  /*10320*/  STG.E.128 desc[UR20][R2.64+0x80], R56 ;  /* 0x0000803802007986 */ /* 0x0207e8000c101d14 */
[----:B------:R-:W-:Y:S04]  /*10330*/  STG.E.128 desc[UR20][R8.64], R60 ;  /* 0x0000003c08007986 */ /* 0x000fe8000c101d14 */
[----:B------:R4:W-:Y:S04]  /*10340*/  STG.E.128 desc[UR20][R8.64+0x80], R52 ;  /* 0x0000803408007986 */ /* 0x0009e8000c101d14 */
[----:B-1----:R-:W-:Y:S04]  /*10350*/  STG.E.128 desc[UR20][R10.64], R36 ;  /* 0x000000240a007986 */ /* 0x002fe8000c101d14 */
[----:B------:R-:W-:Y:S04]  /*10360*/  STG.E.128 desc[UR20][R10.64+0x80], R44 ;  /* 0x0000802c0a007986 */ /* 0x000fe8000c101d14 */
[----:B------:R-:W-:Y:S04]  /*10370*/  STG.E.128 desc[UR20][R6.64], R48 ;  /* 0x0000003006007986 */ /* 0x000fe8000c101d14 */
[----:B------:R-:W-:Y:S01]  /*10380*/  STG.E.128 desc[UR20][R6.64+0x80], R40 ;  /* 0x0000802806007986 */ /* 0x000fe2000c101d14 */
[----:B--2---:R-:W-:-:S04]  /*10390*/  IADD3 R4, P0, R6, UR4, RZ ;  /* 0x0000000406047c10 */ /* 0x004fc8000ff1e0ff */
[----:B------:R-:W-:Y:S02]  /*103a0*/  IADD3.X R5, R7, UR6, RZ, P0, !PT ;  /* 0x0000000607057c10 */ /* 0x000fe400087fe4ff */
[----:B---3--:R-:W-:-:S03]  /*103b0*/  IADD3 R2, P0, R4, UR4, RZ ;  /* 0x0000000404027c10 */ /* 0x008fc6000ff1e0ff */
[----:B------:R-:W-:Y:S01]  /*103c0*/  STG.E.128 desc[UR20][R4.64], R32 ;  /* 0x0000002004007986 */ /* 0x000fe2000c101d14 */
[----:B------:R-:W-:-:S03]  /*103d0*/  IADD3.X R3, R5, UR6, RZ, P0, !PT ;  /* 0x0000000605037c10 */ /* 0x000fc600087fe4ff */
[----:B------:R-:W-:Y:S01]  /*103e0*/  STG.E.128 desc[UR20][R4.64+0x80], R20 ;  /* 0x0000801404007986 */ /* 0x000fe2000c101d14 */
[----:B----4-:R-:W-:-:S03]  /*103f0*/  IADD3 R8, P0, R2, UR4, RZ ;  /* 0x0000000402087c10 */ /* 0x010fc6000ff1e0ff */
[----:B------:R-:W-:Y:S01]  /*10400*/  STG.E.128 desc[UR20][R2.64], R28 ;  /* 0x0000001c02007986 */ /* 0x000fe2000c101d14 */
[----:B------:R-:W-:-:S03]  /*10410*/  IADD3.X R9, R3, UR6, RZ, P0, !PT ;  /* 0x0000000603097c10 */ /* 0x000fc600087fe4ff */
[----:B------:R-:W-:Y:S04]  /*10420*/  STG.E.128 desc[UR20][R2.64+0x80], R16 ;  /* 0x0000801002007986 */ /* 0x000fe8000c101d14 */
[----:B------:R-:W-:Y:S04]  /*10430*/  STG.E.128 desc[UR20][R8.64], R24 ;  /* 0x0000001808007986 */ /* 0x000fe8000c101d14 */
[----:B------:R-:W-:Y:S01]  /*10440*/  STG.E.128 desc[UR20][R8.64+0x80], R12 ;  /* 0x0000800c08007986 */ /* 0x000fe2000c101d14 */
[----:B------:R-:W-:Y:S05]  /*10450*/  EXIT ;  /* 0x000000000000794d */ /* 0x000fea0003800000 */
.L_x_0:
[----:B------:R-:W-:Y:S01]  /*10460*/  SHF.R.S32.HI R12, RZ, 0x1f, R157 ;  /* 0x0000001fff0c7819 */ /* 0x000fe2000001149d */
[----:B------:R-:W1:Y:S01]  /*10470*/  S2R R4, SR_CTAID.X ;  /* 0x0000000000047919 */ /* 0x000e620000002500 */
[----:B------:R-:W-:Y:S01]  /*10480*/  ULDC.U8 UR9, c[0x0][0x3d9] ;  /* 0x0000f64000097ab9 */ /* 0x000fe20000000000 */
[----:B------:R-:W-:Y:S01]  /*10490*/  SHF.R.S32.HI R0, RZ, 0x1f, R28 ;  /* 0x0000001fff007819 */ /* 0x000fe2000001141c */
[----:B------:R-:W-:Y:S01]  /*104a0*/  UISETP.NE.AND UP1, UPT, UR9, URZ, UPT ;  /* 0x0000003f0900728c */ /* 0x000fe2000bf25270 */
[----:B------:R-:W-:Y:S01]  /*104b0*/  LEA.HI R12, R12, R157, RZ, 0x3 ;  /* 0x0000009d0c0c7211 */ /* 0x000fe200078f18ff */
[----:B------:R-:W-:Y:S01]  /*104c0*/  ULDC.U8 UR10, c[0x0][0x3d8] ;  /* 0x0000f600000a7ab9 */ /* 0x000fe20000000000 */
[----:B------:R-:W-:Y:S01]  /*104d0*/  ULDC.64 UR6, c[0x0][0x290] ;  /* 0x0000a40000067ab9 */ /* 0x000fe20000000a00 */
[----:B------:R-:W-:Y:S01]  /*104e0*/  SHF.R.S32.HI R6, RZ, 0x1f, R29 ;  /* 0x0000001fff067819 */ /* 0x000fe2000001141d */
[----:B------:R-:W-:Y:S01]  /*104f0*/  IMAD R0, R0, UR6, RZ ;  /* 0x0000000600007c24 */ /* 0x000fe2000f8e02ff */
[----:B------:R-:W-:Y:S01]  /*10500*/  LOP3.LUT R2, R12, 0x1ffffff8, RZ, 0xc0, !PT ;  /* 0x1ffffff80c027812 */ /* 0x000fe200078ec0ff */
[----:B------:R-:W-:Y:S01]  /*10510*/  ULDC.64 UR4, c[0x0][0x2a0] ;  /* 0x0000a80000047ab9 */ /* 0x000fe20000000a00 */
[----:B------:R-:W-:Y:S01]  /*10520*/  SHF.R.S32.HI R12, RZ, 0x3, R12 ;  /* 0x00000003ff0c7819 */ /* 0x000fe2000001140c */
[----:B------:R-:W-:Y:S01]  /*10530*/  IMAD R0, R28, UR7, R0 ;  /* 0x000000071c007c24 */ /* 0x000fe2000f8e0200 */
[----:B------:R-:W-:Y:S01]  /*10540*/  ISETP.NE.AND P1, PT, RZ, UR10, PT ;  /* 0x0000000aff007c0c */ /* 0x000fe2000bf25270 */
[----:B------:R-:W-:Y:S01]  /*10550*/  IMAD.IADD R2, R157, 0x1, -R2 ;  /* 0x000000019d027824 */ /* 0x000fe200078e0a02 */
[----:B------:R-:W-:Y:S01]  /*10560*/  @!UP1 UISETP.NE.AND UP0, UPT, UR10, URZ, UPT ;  /* 0x0000003f0a00928c */ /* 0x000fe2000bf05270 */
[----:B------:R-:W-:Y:S01]  /*10570*/  SHF.R.S32.HI R13, RZ, 0x1f, R12 ;  /* 0x0000001fff0d7819 */ /* 0x000fe2000001140c */
[----:B------:R-:W-:Y:S01]  /*10580*/  @UP1 ULDC UR8, c[0x0][0x2c0] ;  /* 0x0000b00000081ab9 */ /* 0x000fe20000000800 */
[----:B------:R-:W-:Y:S01]  /*10590*/  IMAD.SHL.U32 R2, R2, 0x8, RZ ;  /* 0x0000000802027824 */ /* 0x000fe200078e00ff */
[----:B------:R-:W-:Y:S01]  /*105a0*/  @UP1 UIMAD UR8, UR17, UR8, URZ ;  /* 0x00000008110812a4 */ /* 0x000fe2000f8e023f */
[----:B------:R-:W-:Y:S01]  /*105b0*/  IMAD R6, R6, UR4, RZ ;  /* 0x0000000406067c24 */ /* 0x000fe2000f8e02ff */
[----:B------:R-:W-:Y:S01]  /*105c0*/  @UP1 UMOV UR11, 0x1 ;  /* 0x00000001000b1882 */ /* 0x000fe20000000000 */
[----:B------:R-:W-:Y:S01]  /*105d0*/  ISETP.EQ.AND P1, PT, RZ, UR9, P1 ;  /* 0x00000009ff007c0c */ /* 0x000fe20008f22270 */
[C---:B------:R-:W-:Y:S01]  /*105e0*/  IMAD R7, R28.reuse, UR17, RZ ;  /* 0x000000111c077c24 */ /* 0x040fe2000f8e02ff */
[----:B------:R-:W-:Y:S01]  /*105f0*/  SHF.R.S32.HI R3, RZ, 0x1f, R2 ;  /* 0x0000001fff037819 */ /* 0x000fe20000011402 */
[----:B------:R-:W-:Y:S01]  /*10600*/  IMAD R6, R29, UR5, R6 ;  /* 0x000000051d067c24 */ /* 0x000fe2000f8e0206 */
[----:B------:R-:W-:Y:S01]  /*10610*/  BSSY B0, `(.L_x_11) ;  /* 0x0000051000007945 */ /* 0x000fe20003800000 */
[----:B------:R-:W-:Y:S01]  /*10620*/  IMAD.WIDE.U32 R2, R28, UR6, R2 ;  /* 0x000000061c027c25 */ /* 0x000fe2000f8e0002 */
[----:B------:R-:W-:-:S02]  /*10630*/  @!UP1 ULDC UR6, c[0x0][0x2e4] ;  /* 0x0000b90000069ab9 */ /* 0x000fc40000000800 */
[----:B------:R-:W-:Y:S01]  /*10640*/  @!UP1 USEL UR8, UR17, UR6, !UP0 ;  /* 0x0000000611089287 */ /* 0x000fe2000c000000 */
[----:B------:R-:W-:Y:S02]  /*10650*/  IMAD.IADD R3, R0, 0x1, R3 ;  /* 0x0000000100037824 */ /* 0x000fe400078e0203 */
[----:B------:R-:W-:Y:S01]  /*10660*/  @!UP1 ULDC UR6, c[0x0][0x270] ;  /* 0x00009c0000069ab9 */ /* 0x000fe20000000800 */
[----:B-1----:R-:W-:Y:S01]  /*10670*/  IMAD.WIDE R4, R4, 0x80, R12 ;  /* 0x0000008004047825 */ /* 0x002fe200078e020c */
[----:B------:R-:W-:-:S03]  /*10680*/  @!UP1 UIMAD UR11, UR8, UR6, URZ ;  /* 0x00000006080b92a4 */ /* 0x000fc6000f8e023f */
[----:B------:R-:W-:Y:S01]  /*10690*/  IMAD.WIDE.U32 R2, R29, UR4, R2 ;  /* 0x000000041d027c25 */ /* 0x000fe2000f8e0002 */
[----:B------:R-:W-:Y:S01]  /*106a0*/  ULDC.64 UR6, c[0x0][0x298] ;  /* 0x0000a60000067ab9 */ /* 0x000fe20000000a00 */
[----:B------:R-:W-:Y:S01]  /*106b0*/  ULDC.64 UR4, c[0x0][0x280] ;  /* 0x0000a00000047ab9 */ /* 0x000fe20000000a00 */
[----:B------:R-:W-:Y:S01]  /*106c0*/  USHF.L.U32 UR9, UR6, 0x5, URZ ;  /* 0x0000000506097899 */ /* 0x000fe2000800063f */
[----:B------:R-:W-:Y:S02]  /*106d0*/  IMAD R0, R28, UR11, RZ ;  /* 0x0000000b1c007c24 */ /* 0x000fe4000f8e02ff */
[----:B------:R-:W-:Y:S02]  /*106e0*/  IMAD R5, R5, UR6, RZ ;  /* 0x0000000605057c24 */ /* 0x000fe4000f8e02ff */
[----:B------:R-:W-:Y:S01]  /*106f0*/  IMAD.IADD R3, R6, 0x1, R3 ;  /* 0x0000000106037824 */ /* 0x000fe200078e0203 */
[----:B------:R-:W-:Y:S01]  /*10700*/  SEL R0, R0, RZ, !P1 ;  /* 0x000000ff00007207 */ /* 0x000fe20004800000 */
[----:B------:R-:W-:-:S02]  /*10710*/  IMAD R5, R4, UR7, R5 ;  /* 0x0000000704057c24 */ /* 0x000fc4000f8e0205 */
[----:B------:R-:W-:Y:S01]  /*10720*/  IMAD.WIDE.U32 R2, R4, UR6, R2 ;  /* 0x0000000604027c25 */ /* 0x000fe2000f8e0002 */
[----:B------:R-:W-:-:S03]  /*10730*/  USHF.L.U64.HI UR6, UR6, 0x5, UR7 ;  /* 0x0000000506067899 */ /* 0x000fc60008010207 */
[----:B------:R-:W-:Y:S01]  /*10740*/  IMAD R8, R29, UR8, R0 ;  /* 0x000000081d087c24 */ /* 0x000fe2000f8e0200 */
[----:B------:R-:W-:Y:S01]  /*10750*/  @UP1 ULDC UR8, c[0x0][0x2c0] ;  /* 0x0000b00000081ab9 */ /* 0x000fe20000000800 */
[----:B------:R-:W-:Y:S01]  /*10760*/  @!UP1 UMOV UR8, 0x1 ;  /* 0x0000000100089882 */ /* 0x000fe20000000000 */
[----:B------:R-:W-:Y:S01]  /*10770*/  IMAD.IADD R5, R5, 0x1, R3 ;  /* 0x0000000105057824 */ /* 0x000fe200078e0203 */
[----:B------:R-:W-:Y:S01]  /*10780*/  SHF.R.S32.HI R3, RZ, 0x1f, R7 ;  /* 0x0000001fff037819 */ /* 0x000fe20000011407 */
[----:B------:R-:W-:Y:S01]  /*10790*/  IMAD R0, R159, UR8, RZ ;  /* 0x000000089f007c24 */ /* 0x000fe2000f8e02ff */
[----:B------:R-:W-:Y:S02]  /*107a0*/  SEL R7, R7, RZ, P1 ;  /* 0x000000ff07077207 */ /* 0x000fe40000800000 */
[----:B------:R-:W-:Y:S02]  /*107b0*/  LEA R4, P0, R2, UR4, 0x1 ;  /* 0x0000000402047c11 */ /* 0x000fe4000f8008ff */
[----:B------:R-:W-:-:S02]  /*107c0*/  SEL R6, R3, RZ, P1 ;  /* 0x000000ff03067207 */ /* 0x000fc40000800000 */
[----:B------:R-:W-:Y:S02]  /*107d0*/  IADD3 R15, P3, P2, R0, R7, R8 ;  /* 0x00000007000f7210 */ /* 0x000fe40007a7e008 */
[----:B------:R-:W-:Y:S02]  /*107e0*/  LEA.HI.X R5, R2, UR5, R5, 0x1, P0 ;  /* 0x0000000502057c11 */ /* 0x000fe400080f0c05 */
[----:B------:R-:W-:Y:S02]  /*107f0*/  SHF.R.S32.HI R0, RZ, 0x1f, R0 ;  /* 0x0000001fff007819 */ /* 0x000fe40000011400 */
[----:B------:R-:W-:Y:S01]  /*10800*/  SHF.R.S32.HI R3, RZ, 0x1f, R8 ;  /* 0x0000001fff037819 */ /* 0x000fe20000011408 */
[----:B------:R-:W-:Y:S01]  /*10810*/  STG.E.128 desc[UR20][R4.64], RZ ;  /* 0x000000ff04007986 */ /* 0x000fe2000c101d14 */
[----:B------:R-:W-:Y:S02]  /*10820*/  IADD3 R2, P0, R4, UR9, RZ ;  /* 0x0000000904027c10 */ /* 0x000fe4000ff1e0ff */
[----:B------:R-:W-:Y:S01]  /*10830*/  IADD3.X R14, R0, R6, R3, P3, P2 ;  /* 0x00000006000e7210 */ /* 0x000fe20001fe4403 */
[----:B------:R1:W-:Y:S01]  /*10840*/  STG.E.128 desc[UR20][R4.64+0x80], RZ ;  /* 0x000080ff04007986 */ /* 0x0003e2000c101d14 */
[----:B------:R-:W-:-:S02]  /*10850*/  IADD3.X R3, R5, UR6, RZ, P0, !PT ;  /* 0x0000000605037c10 */ /* 0x000fc400087fe4ff */
[----:B------:R-:W-:Y:S02]  /*10860*/  IADD3 R10, P0, R2, UR9, RZ ;  /* 0x00000009020a7c10 */ /* 0x000fe4000ff1e0ff */
[----:B------:R-:W-:Y:S01]  /*10870*/  LOP3.LUT P1, RZ, R157, 0x7, RZ, 0xc0, !PT ;  /* 0x000000079dff7812 */ /* 0x000fe2000782c0ff */
[----:B------:R-:W-:Y:S01]  /*10880*/  STG.E.128 desc[UR20][R2.64], RZ ;  /* 0x000000ff02007986 */ /* 0x000fe2000c101d14 */
[----:B------:R-:W-:Y:S02]  /*10890*/  IADD3.X R11, R3, UR6, RZ, P0, !PT ;  /* 0x00000006030b7c10 */ /* 0x000fe400087fe4ff */
[----:B------:R-:W-:Y:S01]  /*108a0*/  IADD3 R8, P0, R10, UR9, RZ ;  /* 0x000000090a087c10 */ /* 0x000fe2000ff1e0ff */
[----:B------:R2:W-:Y:S03]  /*108b0*/  STG.E.128 desc[UR20][R2.64+0x80], RZ ;  /* 0x000080ff02007986 */ /* 0x0005e6000c101d14 */
[----:B------:R-:W-:Y:S01]  /*108c0*/  IADD3.X R9, R11, UR6, RZ, P0, !PT ;  /* 0x000000060b097c10 */ /* 0x000fe200087fe4ff */
[----:B------:R-:W-:Y:S01]  /*108d0*/  STG.E.128 desc[UR20][R10.64], RZ ;  /* 0x000000ff0a007986 */ /* 0x000fe2000c101d14 */
[----:B------:R-:W-:-:S03]  /*108e0*/  IADD3 R6, P0, R8, UR9, RZ ;  /* 0x0000000908067c10 */ /* 0x000fc6000ff1e0ff */
[----:B------:R4:W-:Y:S01]  /*108f0*/  STG.E.128 desc[UR20][R10.64+0x80], RZ ;  /* 0x000080ff0a007986 */ /* 0x0009e2000c101d14 */
[----:B------:R-:W-:-:S03]  /*10900*/  IADD3.X R7, R9, UR6, RZ, P0, !PT ;  /* 0x0000000609077c10 */ /* 0x000fc600087fe4ff */
[----:B------:R-:W-:Y:S01]  /*10910*/  STG.E.128 desc[UR20][R8.64], RZ ;  /* 0x000000ff08007986 */ /* 0x000fe2000c101d14 */
[----:B-1----:R-:W-:-:S03]  /*10920*/  IADD3 R4, P0, R6, UR9, RZ ;  /* 0x0000000906047c10 */ /* 0x002fc6000ff1e0ff */
[----:B------:R1:W-:Y:S01]  /*10930*/  STG.E.128 desc[UR20][R8.64+0x80], RZ ;  /* 0x000080ff08007986 */ /* 0x0003e2000c101d14 */
[----:B------:R-:W-:-:S03]  /*10940*/  IADD3.X R5, R7, UR6, RZ, P0, !PT ;  /* 0x0000000607057c10 */ /* 0x000fc600087fe4ff */
[----:B------:R-:W-:Y:S04]  /*10950*/  STG.E.128 desc[UR20][R6.64], RZ ;  /* 0x000000ff06007986 */ /* 0x000fe8000c101d14 */
[----:B------:R5:W-:Y:S01]  /*10960*/  STG.E.128 desc[UR20][R6.64+0x80], RZ ;  /* 0x000080ff06007986 */ /* 0x000be2000c101d14 */
[----:B--2---:R-:W-:-:S03]  /*10970*/  IADD3 R2, P0, R4, UR9, RZ ;  /* 0x0000000904027c10 */ /* 0x004fc6000ff1e0ff */
[----:B------:R-:W-:Y:S01]  /*10980*/  STG.E.128 desc[UR20][R4.64], RZ ;  /* 0x000000ff04007986 */ /* 0x000fe2000c101d14 */
[----:B------:R-:W-:-:S03]  /*10990*/  IADD3.X R3, R5, UR6, RZ, P0, !PT ;  /* 0x0000000605037c10 */ /* 0x000fc600087fe4ff */
[----:B------:R2:W-:Y:S01]  /*109a0*/  STG.E.128 desc[UR20][R4.64+0x80], RZ ;  /* 0x000080ff04007986 */ /* 0x0005e2000c101d14 */
[----:B----4-:R-:W-:-:S03]  /*109b0*/  VIADD R10, R12, 0x60 ;  /* 0x000000600c0a7836 */ /* 0x010fc60000000000 */
[----:B------:R-:W-:Y:S04]  /*109c0*/  STG.E.128 desc[UR20][R2.64], RZ ;  /* 0x000000ff02007986 */ /* 0x000fe8000c101d14 */
[----:B------:R4:W-:Y:S01]  /*109d0*/  STG.E.128 desc[UR20][R2.64+0x80], RZ ;  /* 0x000080ff02007986 */ /* 0x0009e2000c101d14 */
[C---:B-1----:R-:W-:Y:S02]  /*109e0*/  VIADD R8, R12.reuse, 0x40 ;  /* 0x000000400c087836 */ /* 0x042fe40000000000 */
[C---:B------:R-:W-:Y:S02]  /*109f0*/  VIADD R9, R12.reuse, 0x50 ;  /* 0x000000500c097836 */ /* 0x040fe40000000000 */
[C---:B-----5:R-:W-:Y:S02]  /*10a00*/  VIADD R6, R12.reuse, 0x20 ;  /* 0x000000200c067836 */ /* 0x060fe40000000000 */
[C---:B------:R-:W-:Y:S01]  /*10a10*/  VIADD R7, R12.reuse, 0x30 ;  /* 0x000000300c077836 */ /* 0x040fe20000000000 */
[----:B--2---:R-:W-:Y:S01]  /*10a20*/  IADD3 R4, -R159, UR17, RZ ;  /* 0x000000119f047c10 */ /* 0x004fe2000fffe1ff */
[----:B------:R-:W-:-:S03]  /*10a30*/  VIADD R5, R12, 0x10 ;  /* 0x000000100c057836 */ /* 0x000fc60000000000 */
[----:B------:R-:W-:Y:S02]  /*10a40*/  ISETP.GE.OR P2, PT, R12, R4, P1 ;  /* 0x000000040c00720c */ /* 0x000fe40000f46670 */
[----:B----4-:R-:W-:-:S04]  /*10a50*/  IADD3 R2, P0, R2, UR9, RZ ;  /* 0x0000000902027c10 */ /* 0x010fc8000ff1e0ff */
[----:B------:R-:W-:-:S05]  /*10a60*/  IADD3.X R3, R3, UR6, RZ, P0, !PT ;  /* 0x0000000603037c10 */ /* 0x000fca00087fe4ff */
[----:B------:R1:W-:Y:S04]  /*10a70*/  STG.E.128 desc[UR20][R2.64], RZ ;  /* 0x000000ff02007986 */ /* 0x0003e8000c101d14 */
[----:B------:R1:W-:Y:S01]  /*10a80*/  STG.E.128 desc[UR20][R2.64+0x80], RZ ;  /* 0x000080ff02007986 */ /* 0x0003e2000c101d14 */
[----:B------:R-:W-:Y:S05]  /*10a90*/  @P2 BRA `(.L_x_12) ;  /* 0x0000000000202947 */ /* 0x000fea0003800000 */
[----:B------:R-:W-:Y:S01]  /*10aa0*/  IMAD R0, R12, UR8, RZ ;  /* 0x000000080c007c24 */ /* 0x000fe2000f8e02ff */
[----:B------:R-:W-:-:S04]  /*10ab0*/  ULDC.64 UR4, c[0x0][0x2b0] ;  /* 0x0000ac0000047ab9 */ /* 0x000fc80000000a00 */
[----:B-1----:R-:W-:-:S04]  /*10ac0*/  IADD3 R3, P0, R0, R15, RZ ;  /* 0x0000000f00037210 */ /* 0x002fc80007f1e0ff */
[----:B------:R-:W-:Y:S02]  /*10ad0*/  LEA.HI.X.SX32 R0, R0, R14, 0x1, P0 ;  /* 0x0000000e00007211 */ /* 0x000fe400000f0eff */
[----:B------:R-:W-:-:S04]  /*10ae0*/  LEA R2, P0, R3, UR4, 0x2 ;  /* 0x0000000403027c11 */ /* 0x000fc8000f8010ff */
[----:B------:R-:W-:Y:S01]  /*10af0*/  LEA.HI.X R3, R3, UR5, R0, 0x2, P0 ;  /* 0x0000000503037c11 */ /* 0x000fe200080f1400 */
[----:B------:R-:W-:-:S05]  /*10b00*/  IMAD.MOV.U32 R0, RZ, RZ, 0x7f800000 ;  /* 0x7f800000ff007424 */ /* 0x000fca00078e00ff */
[----:B------:R2:W-:Y:S03]  /*10b10*/  STG.E desc[UR20][R2.64], R0 ;  /* 0x0000000002007986 */ /* 0x0005e6000c101914 */
.L_x_12:
[----:B------:R-:W-:Y:S05]  /*10b20*/  BSYNC B0 ;  /* 0x0000000000007941 */ /* 0x000fea0003800000 */
.L_x_11:
[-C--:B------:R-:W-:Y:S01]  /*10b30*/  ISETP.GE.OR P0, PT, R5, R4.reuse, P1 ;  /* 0x000000040500720c */ /* 0x080fe20000f06670 */
[----:B------:R-:W-:Y:S01]  /*10b40*/  VIADD R12, R12, 0x70 ;  /* 0x000000700c0c7836 */ /* 0x000fe20000000000 */
[----:B------:R-:W-:Y:S01]  /*10b50*/  BSSY B0, `(.L_x_13) ;  /* 0x0000010000007945 */ /* 0x000fe20003800000 */
[-C--:B------:R-:W-:Y:S02]  /*10b60*/  ISETP.GE.OR P6, PT, R6, R4.reuse, P1 ;  /* 0x000000040600720c */ /* 0x080fe40000fc6670 */
[-C--:B------:R-:W-:Y:S02]  /*10b70*/  ISETP.GE.OR P5, PT, R7, R4.reuse, P1 ;  /* 0x000000040700720c */ /* 0x080fe40000fa6670 */
[-C--:B------:R-:W-:Y:S02]  /*10b80*/  ISETP.GE.OR P4, PT, R8, R4.reuse, P1 ;  /* 0x000000040800720c */ /* 0x080fe40000f86670 */
[-C--:B------:R-:W-:Y:S02]  /*10b90*/  ISETP.GE.OR P3, PT, R9, R4.reuse, P1 ;  /* 0x000000040900720c */ /* 0x080fe40000f66670 */
[----:B------:R-:W-:-:S02]  /*10ba0*/  ISETP.GE.OR P2, PT, R10, R4, P1 ;  /* 0x000000040a00720c */ /* 0x000fc40000f46670 */
[----:B------:R-:W-:Y:S01]  /*10bb0*/  ISETP.GE.OR P1, PT, R12, R4, P1 ;  /* 0x000000040c00720c */ /* 0x000fe20000f26670 */
[----:B------:R-:W-:-:S12]  /*10bc0*/  @P0 BRA `(.L_x_14) ;  /* 0x0000000000200947 */ /* 0x000fd80003800000 */
[----:B--2---:R-:W-:Y:S01]  /*10bd0*/  IMAD R0, R5, UR8, RZ ;  /* 0x0000000805007c24 */ /* 0x004fe2000f8e02ff */
[----:B------:R-:W-:-:S04]  /*10be0*/  ULDC.64 UR4, c[0x0][0x2b0] ;  /* 0x0000ac0000047ab9 */ /* 0x000fc80000000a00 */
[----:B-1----:R-:W-:-:S04]  /*10bf0*/  IADD3 R3, P0, R0, R15, RZ ;  /* 0x0000000f00037210 */ /* 0x002fc80007f1e0ff */
[----:B------:R-:W-:Y:S02]  /*10c00*/  LEA.HI.X.SX32 R0, R0, R14, 0x1, P0 ;  /* 0x0000000e00007211 */ /* 0x000fe400000f0eff */
[----:B------:R-:W-:-:S04]  /*10c10*/  LEA R2, P0, R3, UR4, 0x2 ;  /* 0x0000000403027c11 */ /* 0x000fc8000f8010ff */
[----:B------:R-:W-:Y:S01]  /*10c20*/  LEA.HI.X R3, R3, UR5, R0, 0x2, P0 ;  /* 0x0000000503037c11 */ /* 0x000fe200080f1400 */
[----:B------:R-:W-:-:S05]  /*10c30*/  IMAD.MOV.U32 R0, RZ, RZ, 0x7f800000 ;  /* 0x7f800000ff007424 */ /* 0x000fca00078e00ff */
[----:B------:R4:W-:Y:S03]  /*10c40*/  STG.E desc[UR20][R2.64], R0 ;  /* 0x0000000002007986 */ /* 0x0009e6000c101914 */
.L_x_14:
[----:B------:R-:W-:Y:S05]  /*10c50*/  BSYNC B0 ;  /* 0x0000000000007941 */ /* 0x000fea0003800000 */
.L_x_13:
[----:B------:R-:W-:Y:S04]  /*10c60*/  BSSY B0, `(.L_x_15) ;  /* 0x000000a000007945 */ /* 0x000fe80003800000 */
[----:B------:R-:W-:Y:S05]  /*10c70*/  @P6 BRA `(.L_x_16) ;  /* 0x0000000000206947 */ /* 0x000fea0003800000 */
[----:B--2-4-:R-:W-:Y:S01]  /*10c80*/  IMAD R0, R6, UR8, RZ ;  /* 0x0000000806007c24 */ /* 0x014fe2000f8e02ff */
[----:B------:R-:W-:-:S04]  /*10c90*/  ULDC.64 UR4, c[0x0][0x2b0] ;  /* 0x0000ac0000047ab9 */ /* 0x000fc80000000a00 */
[----:B-1----:R-:W-:-:S04]  /*10ca0*/  IADD3 R3, P0, R0, R15, RZ ;  /* 0x0000000f00037210 */ /* 0x002fc80007f1e0ff */
[----:B------:R-:W-:Y:S02]  /*10cb0*/  LEA.HI.X.SX32 R0, R0, R14, 0x1, P0 ;  /* 0x0000000e00007211 */ /* 0x000fe400000f0eff */
[----:B------:R-:W-:-:S04]  /*10cc0*/  LEA R2, P0, R3, UR4, 0x2 ;  /* 0x0000000403027c11 */ /* 0x000fc8000f8010ff */
[----:B------:R-:W-:Y:S01]  /*10cd0*/  LEA.HI.X R3, R3, UR5, R0, 0x2, P0 ;  /* 0x0000000503037c11 */ /* 0x000fe200080f1400 */
[----:B------:R-:W-:-:S05]  /*10ce0*/  IMAD.MOV.U32 R0, RZ, RZ, 0x7f800000 ;  /* 0x7f800000ff007424 */ /* 0x000fca00078e00ff */
[----:B------:R1:W-:Y:S03]  /*10cf0*/  STG.E desc[UR20][R2.64], R0 ;  /* 0x0000000002007986 */ /* 0x0003e6000c101914 */
.L_x_16:
[----:B------:R-:W-:Y:S05]  /*10d00*/  BSYNC B0 ;  /* 0x0000000000007941 */ /* 0x000fea0003800000 */
.L_x_15:
[----:B------:R-:W-:Y:S04]  /*10d10*/  BSSY B0, `(.L_x_17) ;  /* 0x000000a000007945 */ /* 0x000fe80003800000 */
[----:B------:R-:W-:Y:S05]  /*10d20*/  @P5 BRA `(.L_x_18) ;  /* 0x0000000000205947 */ /* 0x000fea0003800000 */
[----:B-12-4-:R-:W-:Y:S01]  /*10d30*/  IMAD R0, R7, UR8, RZ ;  /* 0x0000000807007c24 */ /* 0x016fe2000f8e02ff */
[----:B------:R-:W-:-:S04]  /*10d40*/  ULDC.64 UR4, c[0x0][0x2b0] ;  /* 0x0000ac0000047ab9 */ /* 0x000fc80000000a00 */
[----:B------:R-:W-:-:S04]  /*10d50*/  IADD3 R3, P0, R0, R15, RZ ;  /* 0x0000000f00037210 */ /* 0x000fc80007f1e0ff */
[----:B------:R-:W-:Y:S02]  /*10d60*/  LEA.HI.X.SX32 R0, R0, R14, 0x1, P0 ;  /* 0x0000000e00007211 */ /* 0x000fe400000f0eff */
[----:B------:R-:W-:-:S04]  /*10d70*/  LEA R2, P0, R3, UR4, 0x2 ;  /* 0x0000000403027c11 */ /* 0x000fc8000f8010ff */
[----:B------:R-:W-:Y:S01]  /*10d80*/  LEA.HI.X R3, R3, UR5, R0, 0x2, P0 ;  /* 0x0000000503037c11 */ /* 0x000fe200080f1400 */
[----:B------:R-:W-:-:S05]  /*10d90*/  IMAD.MOV.U32 R0, RZ, RZ, 0x7f800000 ;  /* 0x7f800000ff007424 */ /* 0x000fca00078e00ff */
[----:B------:R1:W-:Y:S03]  /*10da0*/  STG.E desc[UR20][R2.64], R0 ;  /* 0x0000000002007986 */ /* 0x0003e6000c101914 */
.L_x_18:
[----:B------:R-:W-:Y:S05]  /*10db0*/  BSYNC B0 ;  /* 0x0000000000007941 */ /* 0x000fea0003800000 */
.L_x_17:
        /* <DEDUP_REMOVED lines=10> */
.L_x_20:
[----:B------:R-:W-:Y:S05]  /*10e60*/  BSYNC B0 ;  /* 0x0000000000007941 */ /* 0x000fea0003800000 */
.L_x_19:
        /* <DEDUP_REMOVED lines=10> */
.L_x_22:
[----:B------:R-:W-:Y:S05]  /*10f10*/  BSYNC B0 ;  /* 0x0000000000007941 */ /* 0x000fea0003800000 */
.L_x_21:
        /* <DEDUP_REMOVED lines=10> */
.L_x_24:
[----:B------:R-:W-:Y:S05]  /*10fc0*/  BSYNC B0 ;  /* 0x0000000000007941 */ /* 0x000fea0003800000 */
.L_x_23:
[----:B------:R-:W-:Y:S05]  /*10fd0*/  @P1 EXIT ;  /* 0x000000000000194d */ /* 0x000fea0003800000 */
[----:B-12-4-:R-:W-:Y:S01]  /*10fe0*/  IMAD R0, R12, UR8, RZ ;  /* 0x000000080c007c24 */ /* 0x016fe2000f8e02ff */
[----:B------:R-:W-:-:S04]  /*10ff0*/  ULDC.64 UR4, c[0x0][0x2b0] ;  /* 0x0000ac0000047ab9 */ /* 0x000fc80000000a00 */
[----:B------:R-:W-:-:S04]  /*11000*/  IADD3 R3, P0, R0, R15, RZ ;  /* 0x0000000f00037210 */ /* 0x000fc80007f1e0ff */
[----:B------:R-:W-:Y:S02]  /*11010*/  LEA.HI.X.SX32 R0, R0, R14, 0x1, P0 ;  /* 0x0000000e00007211 */ /* 0x000fe400000f0eff */
[----:B------:R-:W-:-:S04]  /*11020*/  LEA R2, P0, R3, UR4, 0x2 ;  /* 0x0000000403027c11 */ /* 0x000fc8000f8010ff */
[----:B------:R-:W-:Y:S01]  /*11030*/  LEA.HI.X R3, R3, UR5, R0, 0x2, P0 ;  /* 0x0000000503037c11 */ /* 0x000fe200080f1400 */
[----:B------:R-:W-:-:S05]  /*11040*/  IMAD.MOV.U32 R0, RZ, RZ, 0x7f800000 ;  /* 0x7f800000ff007424 */ /* 0x000fca00078e00ff */
[----:B------:R-:W-:Y:S01]  /*11050*/  STG.E desc[UR20][R2.64], R0 ;  /* 0x0000000002007986 */ /* 0x000fe2000c101914 */
[----:B------:R-:W-:Y:S05]  /*11060*/  EXIT ;  /* 0x000000000000794d */ /* 0x000fea0003800000 */
.L_x_25:
[----:B------:R-:W-:-:S00]  /*11070*/  BRA `(.L_x_25) ;  /* 0xfffffffc00fc7947 */ /* 0x000fc0000383ffff */
[----:B------:R-:W-:-:S00]  /*11080*/  NOP ;  /* 0x0000000000007918 */ /* 0x000fc00000000000 */
[----:B------:R-:W-:-:S00]  /*11090*/  NOP ;  /* 0x0000000000007918 */ /* 0x000fc00000000000 */
[----:B------:R-:W-:-:S00]  /*110a0*/  NOP ;  /* 0x0000000000007918 */ /* 0x000fc00000000000 */
[----:B------:R-:W-:-:S00]  /*110b0*/  NOP ;  /* 0x0000000000007918 */ /* 0x000fc00000000000 */
[----:B------:R-:W-:-:S00]  /*110c0*/  NOP ;  /* 0x0000000000007918 */ /* 0x000fc00000000000 */
[----:B------:R-:W-:-:S00]  /*110d0*/  NOP ;  /* 0x0000000000007918 */ /* 0x000fc00000000000 */
[----:B------:R-:W-:-:S00]  /*110e0*/  NOP ;  /* 0x0000000000007918 */ /* 0x000fc00000000000 */
[----:B------:R-:W-:-:S00]  /*110f0*/  NOP ;  /* 0x0000000000007918 */ /* 0x000fc00000000000 */
.L_x_1737:


//--------------------- .text._ZN5flash16flash_fwd_kernelI23Flash_fwd_kernel_traitsILi128ELi128ELi64ELi4ELb0ELb0EN7cutlass10bfloat16_tE19Flash_kernel_traitsILi128ELi128ELi64ELi4ES3_EELb0ELb1ELb0ELb0ELb1ELb1ELb1ELb0EEEvNS_16Flash_fwd_paramsE --------------------------
	.section	.text._ZN5flash16flash_fwd_kernelI23Flash_fwd_kernel_traitsILi128ELi128ELi64ELi4ELb0ELb0EN7cutlass10bfloat16_tE19Flash_kernel_traitsILi128ELi128ELi64ELi4ES3_EELb0ELb1ELb0ELb0ELb1ELb1ELb1ELb0EEEvNS_16Flash_fwd_paramsE,"ax",@progbits
	.align	128
        .global         _ZN5flash16flash_fwd_kernelI23Flash_fwd_kernel_traitsILi128ELi128ELi64ELi4ELb0ELb0EN7cutlass10bfloat16_tE19Flash_kernel_traitsILi128ELi128ELi64ELi4ES3_EELb0ELb1ELb0ELb0ELb1ELb1ELb1ELb0EEEvNS_16Flash_fwd_paramsE
        .type           _ZN5flash16flash_fwd_kernelI23Flash_fwd_kernel_traitsILi128ELi128ELi64ELi4ELb0ELb0EN7cutlass10bfloat16_tE19Flash_kernel_traitsILi128ELi128ELi64ELi4ES3_EELb0ELb1ELb0ELb0ELb1ELb1ELb1ELb0EEEvNS_16Flash_fwd_paramsE,@function
        .size           _ZN5flash16flash_fwd_kernelI23Flash_fwd_kernel_traitsILi128ELi128ELi64ELi4ELb0ELb0EN7cutlass10bfloat16_tE19Flash_kernel_traitsILi128ELi128ELi64ELi4ES3_EELb0ELb1ELb0ELb0ELb1ELb1ELb1ELb0EEEvNS_16Flash_fwd_paramsE,(.L_x_1738 - _ZN5flash16flash_fwd_kernelI23Flash_fwd_kernel_traitsILi128ELi128ELi64ELi4ELb0ELb0EN7cutlass10bfloat16_tE19Flash_kernel_traitsILi128ELi128ELi64ELi4ES3_EELb0ELb1ELb0ELb0ELb1ELb1ELb1ELb0EEEvNS_16Flash_fwd_paramsE)
        .other          _ZN5flash16flash_fwd_kernelI23Flash_fwd_kernel_traitsILi128ELi128ELi64ELi4ELb0ELb0EN7cutlass10bfloat16_tE19Flash_kernel_traitsILi128ELi128ELi64ELi4ES3_EELb0ELb1ELb0ELb0ELb1ELb1ELb1ELb0EEEvNS_16Flash_fwd_paramsE,@"STO_CUDA_ENTRY STV_DEFAULT"
_ZN5flash16flash_fwd_kernelI23Flash_fwd_kernel_traitsILi128ELi128ELi64ELi4ELb0ELb0EN7cutlass10bfloat16_tE19Flash_kernel_traitsILi128ELi128ELi64ELi4ES3_EELb0ELb1ELb0ELb0ELb1ELb1ELb1ELb0EEEvNS_16Flash_fwd_paramsE:
.text._ZN5flash16flash_fwd_kernelI23Flash_fwd_kernel_traitsILi128ELi128ELi64ELi4ELb0ELb0EN7cutlass10bfloat16_tE19Flash_kernel_traitsILi128ELi128ELi64ELi4ES3_EELb0ELb1ELb0ELb0ELb1ELb1ELb1ELb0EEEvNS_16Flash_fwd_paramsE:
        /* <DEDUP_REMOVED lines=43> */
[----:B------:R-:W-:-:S13]  /*02b0*/  ISETP.GE.AND P0, PT, R190, 0x1, PT ;  /* 0x00000001be00780c */ /* 0x000fda0003f06270 */
        /* <DEDUP_REMOVED lines=22> */
[----:B------:R-:W-:Y:S01]  /*0420*/  LEA.HI R11, R12, R10, RZ, 0x1 ;  /* 0x0000000a0c0b7211 */ /* 0x000fe200078f08ff */
        /* <DEDUP_REMOVED lines=133> */
[----:B---3--:R-:W-:-:S03]  /*0c80*/  IMAD R2, R14, UR6, RZ ;  /* 0x000000060e027c24 */ /* 0x008fc6000f8e02ff */
[----:B------:R-:W-:Y:S04]  /*0c90*/  LDGSTS.E.BYPASS.LTC128B.128 [R251+0x2800], desc[UR20][R4.64] ;  /* 0x0280000004fb7fae */ /* 0x000fe8000b901d54 */
[----:B------:R2:W-:Y:S01]  /*0ca0*/  LDGSTS.E.BYPASS.LTC128B.128 [R251+0x6800], desc[UR20][R4.64+0x80] ;  /* 0x0680008004fb7fae */ /* 0x0005e2000b901d54 */
[----:B----4-:R-:W-:Y:S01]  /*0cb0*/  IMAD R8, R0, UR7, R2 ;  /* 0x0000000700087c24 */ /* 0x010fe2000f8e0202 */
        /* <DEDUP_REMOVED lines=40> */
[----:B---3--:R-:W-:-:S03]  /*0f40*/  IMAD.SHL.U32 R6, R20, 0x8, RZ ;  /* 0x0000000814067824 */ /* 0x008fc600078e00ff */
        /* <DEDUP_REMOVED lines=26> */
[----:B------:R-:W-:-:S02]  /*10f0*/  ULDC UR4, c[0x0][0x39c] ;  /* 0x0000e70000047ab9 */ /* 0x000fc40000000800 */
        /* <DEDUP_REMOVED lines=14> */
[----:B------:R-:W-:Y:S01]  /*11e0*/  SEL R3, R3, 0xffffffe0, !P1 ;  /* 0xffffffe003037807 */ /* 0x000fe20004800000 */
[----:B------:R-:W-:Y:S01]  /*11f0*/  IMAD.MOV.U32 R2, RZ, RZ, 0x40 ;  /* 0x00000040ff027424 */ /* 0x000fe200078e00ff */
[----:B------:R-:W-:Y:S01]  /*1200*/  LOP3.LUT P1, RZ, R42, 0x4, RZ, 0xc0, !PT ;  /* 0x000000042aff7812 */ /* 0x000fe2000782c0ff */
[----:B------:R1:W-:Y:S02]  /*1210*/  LDGSTS.E.BYPASS.LTC128B.128 [R251+0xf800], desc[UR20][R4.64+0x80] ;  /* 0x0f80008004fb7fae */ /* 0x0003e4000b901d54 */
[----:B------:R-:W-:-:S02]  /*1220*/  IMAD.IADD R240, R239, 0x1, R3 ;  /* 0x00000001eff07824 */ /* 0x000fc400078e0203 */
[----:B------:R-:W-:Y:S02]  /*1230*/  LDSM.16.M88.4 R8, [R239] ;  /* 0x00000000ef08783b */ /* 0x000fe40000000200 */
[----:B------:R-:W-:Y:S01]  /*1240*/  @P0 VIADD R243, R238, 0xffffffe0 ;  /* 0xffffffe0eef30836 */ /* 0x000fe20000000000 */
[----:B------:R-:W-:Y:S01]  /*1250*/  LOP3.LUT P0, RZ, R41, 0x4, RZ, 0xc0, !PT ;  /* 0x0000000429ff7812 */ /* 0x000fe2000780c0ff */
[----:B------:R-:W2:Y:S03]  /*1260*/  LDSM.16.M88.4 R16, [R40+0x8000] ;  /* 0x008000002810783b */ /* 0x000ea60000000200 */
[C---:B------:R-:W-:Y:S01]  /*1270*/  SEL R0, R2.reuse, 0xffffffc0, !P0 ;  /* 0xffffffc002007807 */ /* 0x040fe20004000000 */
[----:B------:R-:W-:Y:S01]  /*1280*/  LDSM.16.M88.4 R24, [R40+0x9800] ;  /* 0x009800002818783b */ /* 0x000fe20000000200 */
[----:B------:R-:W-:-:S03]  /*1290*/  SEL R2, R2, 0xffffffc0, !P1 ;  /* 0xffffffc002027807 */ /* 0x000fc60004800000 */
[----:B------:R-:W3:Y:S01]  /*12a0*/  LDSM.16.M88.4 R32, [R40+0x8800] ;  /* 0x008800002820783b */ /* 0x000ee20000000200 */
[----:B------:R-:W-:Y:S02]  /*12b0*/  IMAD.IADD R237, R238, 0x1, R0 ;  /* 0x00000001eeed7824 */ /* 0x000fe400078e0200 */
[--C-:B------:R-:W-:Y:S01]  /*12c0*/  IMAD.IADD R242, R239, 0x1, R2.reuse ;  /* 0x00000001eff27824 */ /* 0x100fe200078e0202 */
[----:B------:R-:W-:Y:S01]  /*12d0*/  LDSM.16.M88.4 R28, [R40+0x9000] ;  /* 0x00900000281c783b */ /* 0x000fe20000000200 */
[----:B------:R-:W-:Y:S02]  /*12e0*/  IMAD.IADD R236, R0, 0x1, R243 ;  /* 0x0000000100ec7824 */ /* 0x000fe400078e02f3 */
[----:B------:R-:W-:Y:S01]  /*12f0*/  IMAD.IADD R241, R240, 0x1, R2 ;  /* 0x00000001f0f17824 */ /* 0x000fe200078e0202 */
[----:B------:R-:W-:Y:S04]  /*1300*/  LDSM.16.M88.4 R20, [R240] ;  /* 0x00000000f014783b */ /* 0x000fe80000000200 */
[----:B-1----:R-:W1:Y:S04]  /*1310*/  LDSM.16.M88.4 R4, [R239+0x2000] ;  /* 0x00200000ef04783b */ /* 0x002e680000000200 */
[----:B------:R-:W4:Y:S04]  /*1320*/  LDSM.16.M88.4 R56, [R243] ;  /* 0x00000000f338783b */ /* 0x000f280000000200 */
[----:B------:R-:W5:Y:S04]  /*1330*/  LDSM.16.M88.4 R12, [R240+0x2000] ;  /* 0x00200000f00c783b */ /* 0x000f680000000200 */
[----:B------:R-:W5:Y:S04]  /*1340*/  LDSM.16.M88.4 R72, [R243+0x1800] ;  /* 0x00180000f348783b */ /* 0x000f680000000200 */
[----:B------:R-:W5:Y:S01]  /*1350*/  LDSM.16.M88.4 R64, [R243+0x800] ;  /* 0x00080000f340783b */ /* 0x000f620000000200 */
[C---:B--2---:R-:W-:Y:S03]  /*1360*/  HMMA.16816.F32.BF16 R36, R8.reuse, R16, RZ ;  /* 0x000000100824723c */ /* 0x044fe600000418ff */
[----:B------:R-:W2:Y:S04]  /*1370*/  LDSM.16.M88.4 R60, [R243+0x1000] ;  /* 0x00100000f33c783b */ /* 0x000ea80000000200 */
[----:B------:R-:W-:Y:S01]  /*1380*/  LDSM.16.M88.4 R80, [R237] ;  /* 0x00000000ed50783b */ /* 0x000fe20000000200 */
[C---:B------:R-:W-:Y:S03]  /*1390*/  HMMA.16816.F32.BF16 R128, R8.reuse, R18, RZ ;  /* 0x000000120880723c */ /* 0x040fe600000418ff */
[----:B------:R-:W0:Y:S03]  /*13a0*/  LDGDEPBAR ;  /* 0x00000000000079af */ /* 0x000e260000000000 */
[C---:B---3--:R-:W-:Y:S06]  /*13b0*/  HMMA.16816.F32.BF16 R92, R8.reuse, R32, RZ ;  /* 0x00000020085c723c */ /* 0x048fec00000418ff */
[----:B------:R-:W-:Y:S06]  /*13c0*/  HMMA.16816.F32.BF16 R116, R8, R34, RZ ;  /* 0x000000220874723c */ /* 0x000fec00000418ff */
[C---:B-1----:R-:W-:Y:S06]  /*13d0*/  HMMA.16816.F32.BF16 R52, R4.reuse, R16, RZ ;  /* 0x000000100434723c */ /* 0x042fec00000418ff */
[C---:B------:R-:W-:Y:S06]  /*13e0*/  HMMA.16816.F32.BF16 R68, R4.reuse, R24, RZ ;  /* 0x000000180444723c */ /* 0x040fec00000418ff */
[C---:B------:R-:W-:Y:S01]  /*13f0*/  HMMA.16816.F32.BF16 R76, R4.reuse, R18, RZ ;  /* 0x00000012044c723c */ /* 0x040fe200000418ff */
[----:B------:R-:W1:Y:S05]  /*1400*/  LDSM.16.M88.4 R16, [R242] ;  /* 0x00000000f210783b */ /* 0x000e6a0000000200 */
[C---:B------:R-:W-:Y:S06]  /*1410*/  HMMA.16816.F32.BF16 R48, R4.reuse, R32, RZ ;  /* 0x000000200430723c */ /* 0x040fec00000418ff */
[C---:B------:R-:W-:Y:S06]  /*1420*/  HMMA.16816.F32.BF16 R44, R4.reuse, R28, RZ ;  /* 0x0000001c042c723c */ /* 0x040fec00000418ff */
[C---:B------:R-:W-:Y:S06]  /*1430*/  HMMA.16816.F32.BF16 R88, R4.reuse, R34, RZ ;  /* 0x000000220458723c */ /* 0x040fec00000418ff */
[C---:B------:R-:W-:Y:S06]  /*1440*/  HMMA.16816.F32.BF16 R100, R4.reuse, R30, RZ ;  /* 0x0000001e0464723c */ /* 0x040fec00000418ff */
[----:B------:R-:W-:Y:S06]  /*1450*/  HMMA.16816.F32.BF16 R96, R4, R26, RZ ;  /* 0x0000001a0460723c */ /* 0x000fec00000418ff */
[C---:B------:R-:W-:Y:S06]  /*1460*/  HMMA.16816.F32.BF16 R32, R8.reuse, R28, RZ ;  /* 0x0000001c0820723c */ /* 0x040fec00000418ff */
[C---:B------:R-:W-:Y:S06]  /*1470*/  HMMA.16816.F32.BF16 R124, R8.reuse, R30, RZ ;  /* 0x0000001e087c723c */ /* 0x040fec00000418ff */
[C---:B------:R-:W-:Y:S06]  /*1480*/  HMMA.16816.F32.BF16 R108, R8.reuse, R24, RZ ;  /* 0x00000018086c723c */ /* 0x040fec00000418ff */
[----:B------:R-:W-:Y:S01]  /*1490*/  HMMA.16816.F32.BF16 R112, R8, R26, RZ ;  /* 0x0000001a0870723c */ /* 0x000fe200000418ff */
[----:B------:R-:W3:Y:S05]  /*14a0*/  LDSM.16.M88.4 R8, [R242+0x2000] ;  /* 0x00200000f208783b */ /* 0x000eea0000000200 */
[-C--:B----4-:R-:W-:Y:S01]  /*14b0*/  HMMA.16816.F32.BF16 R4, R20, R56.reuse, R36 ;  /* 0x000000381404723c */ /* 0x090fe20000041824 */
[----:B------:R-:W-:Y:S05]  /*14c0*/  LDSM.16.M88.4 R36, [R241] ;  /* 0x00000000f124783b */ /* 0x000fea0000000200 */
[C---:B-----5:R-:W-:Y:S01]  /*14d0*/  HMMA.16816.F32.BF16 R84, R12.reuse, R56, R52 ;  /* 0x000000380c54723c */ /* 0x060fe20000041834 */
[----:B------:R-:W4:Y:S05]  /*14e0*/  LDSM.16.M88.4 R52, [R237+0x800] ;  /* 0x00080000ed34783b */ /* 0x000f2a0000000200 */
[C---:B------:R-:W-:Y:S01]  /*14f0*/  HMMA.16816.F32.BF16 R136, R12.reuse, R72, R68 ;  /* 0x000000480c88723c */ /* 0x040fe20000041844 */
[----:B------:R-:W5:Y:S05]  /*1500*/  LDSM.16.M88.4 R68, [R236] ;  /* 0x00000000ec44783b */ /* 0x000f6a0000000200 */
[C---:B------:R-:W-:Y:S01]  /*1510*/  HMMA.16816.F32.BF16 R28, R12.reuse, R64, R48 ;  /* 0x000000400c1c723c */ /* 0x040fe20000041830 */
[----:B------:R-:W5:Y:S05]  /*1520*/  LDSM.16.M88.4 R48, [R237+0x1000] ;  /* 0x00100000ed30783b */ /* 0x000f6a0000000200 */
[----:B--2---:R-:W-:Y:S01]  /*1530*/  HMMA.16816.F32.BF16 R104, R12, R60, R44 ;  /* 0x0000003c0c68723c */ /* 0x004fe2000004182c */
[----:B------:R-:W2:Y:S05]  /*1540*/  LDSM.16.M88.4 R44, [R237+0x1800] ;  /* 0x00180000ed2c783b */ /* 0x000eaa0000000200 */
[----:B-1----:R-:W-:Y:S01]  /*1550*/  HMMA.16816.F32.BF16 R24, R16, R80, R4 ;  /* 0x000000501018723c */ /* 0x002fe20000041804 */
[----:B------:R-:W1:Y:S05]  /*1560*/  LDSM.16.M88.4 R4, [R241+0x2000] ;  /* 0x00200000f104783b */ /* 0x000e6a0000000200 */
[----:B------:R-:W-:Y:S01]  /*1570*/  HMMA.16816.F32.BF16 R156, R12, R58, R76 ;  /* 0x0000003a0c9c723c */ /* 0x000fe2000004184c */
[----:B------:R-:W-:Y:S05]  /*1580*/  LDSM.16.M88.4 R76, [R40+0xa000] ;  /* 0x00a00000284c783b */ /* 0x000fea0000000200 */
[C---:B------:R-:W-:Y:S01]  /*1590*/  HMMA.16816.F32.BF16 R140, R20.reuse, R60, R32 ;  /* 0x0000003c148c723c */ /* 0x040fe20000041820 */
[----:B------:R-:W1:Y:S05]  /*15a0*/  LDSM.16.M88.4 R32, [R239+0x4000] ;  /* 0x00400000ef20783b */ /* 0x000e6a0000000200 */
[----:B------:R-:W-:Y:S06]  /*15b0*/  HMMA.16816.F32.BF16 R132, R20, R64, R92 ;  /* 0x000000401484723c */ /* 0x000fec000004185c */
[----:B------:R-:W-:Y:S01]  /*15c0*/  HMMA.16816.F32.BF16 R152, R12, R66, R88 ;  /* 0x000000420c98723c */ /* 0x000fe20000041858 */
[----:B------:R-:W1:Y:S05]  /*15d0*/  LDSM.16.M88.4 R88, [R236+0x1800] ;  /* 0x00180000ec58783b */ /* 0x000e6a0000000200 */
[----:B------:R-:W-:Y:S06]  /*15e0*/  HMMA.16816.F32.BF16 R92, R20, R58, R128 ;  /* 0x0000003a145c723c */ /* 0x000fec0000041880 */
[----:B------:R-:W-:Y:S06]  /*15f0*/  HMMA.16816.F32.BF16 R96, R12, R74, R96 ;  /* 0x0000004a0c60723c */ /* 0x000fec0000041860 */
[----:B------:R-:W-:Y:S06]  /*1600*/  HMMA.16816.F32.BF16 R64, R20, R66, R116 ;  /* 0x000000421440723c */ /* 0x000fec0000041874 */
[----:B------:R-:W-:Y:S01]  /*1610*/  HMMA.16816.F32.BF16 R148, R12, R62, R100 ;  /* 0x0000003e0c94723c */ /* 0x000fe20000041864 */
[----:B------:R-:W1:Y:S05]  /*1620*/  LDSM.16.M88.4 R12, [R236+0x800] ;  /* 0x00080000ec0c783b */ /* 0x000e6a0000000200 */
[C---:B------:R-:W-:Y:S06]  /*1630*/  HMMA.16816.F32.BF16 R144, R20.reuse, R72, R108 ;  /* 0x000000481490723c */ /* 0x040fec000004186c */
[C---:B------:R-:W-:Y:S01]  /*1640*/  HMMA.16816.F32.BF16 R124, R20.reuse, R62, R124 ;  /* 0x0000003e147c723c */ /* 0x040fe2000004187c */
[----:B------:R-:W-:Y:S05]  /*1650*/  LDSM.16.M88.4 R60, [R236+0x1000] ;  /* 0x00100000ec3c783b */ /* 0x000fea0000000200 */
[----:B------:R-:W-:Y:S06]  /*1660*/  HMMA.16816.F32.BF16 R116, R20, R74, R112 ;  /* 0x0000004a1474723c */ /* 0x000fec0000041870 */
[C---:B---3--:R-:W-:Y:S01]  /*1670*/  HMMA.16816.F32.BF16 R20, R8.reuse, R80, R84 ;  /* 0x000000500814723c */ /* 0x048fe20000041854 */
[----:B------:R-:W-:Y:S05]  /*1680*/  LDSM.16.M88.4 R84, [R243+0x2000] ;  /* 0x00200000f354783b */ /* 0x000fea0000000200 */
[----:B----4-:R-:W-:Y:S01]  /*1690*/  HMMA.16816.F32.BF16 R128, R8, R52, R28 ;  /* 0x000000340880723c */ /* 0x010fe2000004181c */
[----:B------:R-:W3:Y:S05]  /*16a0*/  LDSM.16.M88.4 R28, [R239+0x6000] ;  /* 0x00600000ef1c783b */ /* 0x000eea0000000200 */
[----:B-----5:R-:W-:Y:S01]  /*16b0*/  HMMA.16816.F32.BF16 R56, R36, R68, R24 ;  /* 0x000000442438723c */ /* 0x020fe20000041818 */
[----:B------:R-:W4:Y:S05]  /*16c0*/  LDSM.16.M88.4 R24, [R240+0x4000] ;  /* 0x00400000f018783b */ /* 0x000f2a0000000200 */
[-C--:B------:R-:W-:Y:S06]  /*16d0*/  HMMA.16816.F32.BF16 R72, R8, R82.reuse, R156 ;  /* 0x000000520848723c */ /* 0x080fec000004189c */
[----:B------:R-:W-:Y:S06]  /*16e0*/  HMMA.16816.F32.BF16 R80, R16, R82, R92 ;  /* 0x000000521050723c */ /* 0x000fec000004185c */
[C---:B------:R-:W-:Y:S06]  /*16f0*/  HMMA.16816.F32.BF16 R108, R8.reuse, R48, R104 ;  /* 0x00000030086c723c */ /* 0x040fec0000041868 */
[C---:B------:R-:W-:Y:S06]  /*1700*/  HMMA.16816.F32.BF16 R112, R8.reuse, R54, R152 ;  /* 0x000000360870723c */ /* 0x040fec0000041898 */
[----:B--2---:R-:W-:Y:S06]  /*1710*/  HMMA.16816.F32.BF16 R96, R8, R46, R96 ;  /* 0x0000002e0860723c */ /* 0x004fec0000041860 */
[----:B------:R-:W-:Y:S06]  /*1720*/  HMMA.16816.F32.BF16 R92, R16, R52, R132 ;  /* 0x00000034105c723c */ /* 0x000fec0000041884 */
[C---:B------:R-:W-:Y:S06]  /*1730*/  HMMA.16816.F32.BF16 R100, R8.reuse, R44, R136 ;  /* 0x0000002c0864723c */ /* 0x040fec0000041888 */
[----:B------:R-:W-:Y:S06]  /*1740*/  HMMA.16816.F32.BF16 R104, R8, R50, R148 ;  /* 0x000000320868723c */ /* 0x000fec0000041894 */
[----:B------:R-:W-:Y:S06]  /*1750*/  HMMA.16816.F32.BF16 R52, R16, R54, R64 ;  /* 0x000000361034723c */ /* 0x000fec0000041840 */
[----:B-1----:R-:W-:Y:S01]  /*1760*/  HMMA.16816.F32.BF16 R8, R4, R68, R20 ;  /* 0x000000440408723c */ /* 0x002fe20000041814 */
[----:B------:R-:W-:Y:S05]  /*1770*/  LDSM.16.M88.4 R20, [R242+0x4000] ;  /* 0x00400000f214783b */ /* 0x000fea0000000200 */
[C---:B------:R-:W-:Y:S06]  /*1780*/  HMMA.16816.F32.BF16 R64, R16.reuse, R48, R140 ;  /* 0x000000301040723c */ /* 0x040fec000004188c */
[C---:B------:R-:W-:Y:S06]  /*1790*/  HMMA.16816.F32.BF16 R124, R16.reuse, R50, R124 ;  /* 0x00000032107c723c */ /* 0x040fec000004187c */
[----:B------:R-:W-:Y:S06]  /*17a0*/  HMMA.16816.F32.BF16 R132, R16, R44, R144 ;  /* 0x0000002c1084723c */ /* 0x000fec0000041890 */
[----:B------:R-:W-:Y:S01]  /*17b0*/  HMMA.16816.F32.BF16 R48, R32, R76, R56 ;  /* 0x0000004c2030723c */ /* 0x000fe20000041838 */
[----:B------:R-:W-:Y:S05]  /*17c0*/  LDSM.16.M88.4 R56, [R237+0x2000] ;  /* 0x00200000ed38783b */ /* 0x000fea0000000200 */
[----:B------:R-:W-:Y:S01]  /*17d0*/  HMMA.16816.F32.BF16 R116, R16, R46, R116 ;  /* 0x0000002e1074723c */ /* 0x000fe20000041874 */
[----:B------:R-:W1:Y:S04]  /*17e0*/  LDSM.16.M88.4 R16, [R240+0x6000] ;  /* 0x00600000f010783b */ /* 0x000e680000000200 */
[----:B------:R-:W-:Y:S01]  /*17f0*/  LDSM.16.M88.4 R44, [R40+0xa800] ;  /* 0x00a80000282c783b */ /* 0x000fe20000000200 */
[C---:B------:R-:W-:Y:S06]  /*1800*/  HMMA.16816.F32.BF16 R72, R4.reuse, R70, R72 ;  /* 0x000000460448723c */ /* 0x040fec0000041848 */
[----:B------:R-:W-:Y:S06]  /*1810*/  HMMA.16816.F32.BF16 R144, R4, R90, R96 ;  /* 0x0000005a0490723c */ /* 0x000fec0000041860 */
[C---:B------:R-:W-:Y:S06]  /*1820*/  HMMA.16816.F32.BF16 R68, R36.reuse, R70, R80 ;  /* 0x000000462444723c */ /* 0x040fec0000041850 */
[----:B------:R-:W-:Y:S06]  /*1830*/  HMMA.16816.F32.BF16 R96, R36, R14, R52 ;  /* 0x0000000e2460723c */ /* 0x000fec0000041834 */
[----:B---3--:R-:W-:Y:S01]  /*1840*/  HMMA.16816.F32.BF16 R52, R28, R76, R8 ;  /* 0x0000004c1c34723c */ /* 0x008fe20000041808 */
[----:B------:R-:W-:Y:S05]  /*1850*/  LDSM.16.M88.4 R8, [R241+0x4000] ;  /* 0x00400000f108783b */ /* 0x000fea0000000200 */
[C---:B------:R-:W-:Y:S06]  /*1860*/  HMMA.16816.F32.BF16 R128, R4.reuse, R12, R128 ;  /* 0x0000000c0480723c */ /* 0x040fec0000041880 */
[C---:B------:R-:W-:Y:S06]  /*1870*/  HMMA.16816.F32.BF16 R112, R4.reuse, R14, R112 ;  /* 0x0000000e0470723c */ /* 0x040fec0000041870 */
[C---:B------:R-:W-:Y:S06]  /*1880*/  HMMA.16816.F32.BF16 R108, R4.reuse, R60, R108 ;  /* 0x0000003c046c723c */ /* 0x040fec000004186c */
[C---:B------:R-:W-:Y:S06]  /*1890*/  HMMA.16816.F32.BF16 R104, R4.reuse, R62, R104 ;  /* 0x0000003e0468723c */ /* 0x040fec0000041868 */
[----:B------:R-:W-:Y:S06]  /*18a0*/  HMMA.16816.F32.BF16 R140, R4, R88, R100 ;  /* 0x00000058048c723c */ /* 0x000fec0000041864 */
[----:B------:R-:W-:Y:S01]  /*18b0*/  HMMA.16816.F32.BF16 R92, R36, R12, R92 ;  /* 0x0000000c245c723c */ /* 0x000fe2000004185c */
[----:B------:R-:W2:Y:S05]  /*18c0*/  LDSM.16.M88.4 R12, [R242+0x6000] ;  /* 0x00600000f20c783b */ /* 0x000eaa0000000200 */
[----:B----4-:R-:W-:Y:S01]  /*18d0*/  HMMA.16816.F32.BF16 R4, R24, R84, R48 ;  /* 0x000000541804723c */ /* 0x010fe20000041830 */
[----:B------:R-:W3:Y:S05]  /*18e0*/  LDSM.16.M88.4 R48, [R236+0x2000] ;  /* 0x00200000ec30783b */ /* 0x000eea0000000200 */
[----:B------:R-:W-:Y:S06]  /*18f0*/  HMMA.16816.F32.BF16 R136, R36, R60, R64 ;  /* 0x0000003c2488723c */ /* 0x000fec0000041840 */
[----:B------:R-:W-:Y:S06]  /*1900*/  HMMA.16816.F32.BF16 R68, R32, R78, R68 ;  /* 0x0000004e2044723c */ /* 0x000fec0000041844 */
[----:B-1----:R-:W-:Y:S01]  /*1910*/  HMMA.16816.F32.BF16 R64, R16, R84, R52 ;  /* 0x000000541040723c */ /* 0x002fe20000041834 */
[----:B------:R-:W-:Y:S05]  /*1920*/  LDSM.16.M88.4 R52, [R243+0x2800] ;  /* 0x00280000f334783b */ /* 0x000fea0000000200 */
[----:B------:R-:W-:Y:S06]  /*1930*/  HMMA.16816.F32.BF16 R124, R36, R62, R124 ;  /* 0x0000003e247c723c */ /* 0x000fec000004187c */
[----:B------:R-:W-:Y:S01]  /*1940*/  HMMA.16816.F32.BF16 R60, R20, R56, R4 ;  /* 0x00000038143c723c */ /* 0x000fe20000041804 */
[----:B------:R-:W1:Y:S05]  /*1950*/  LDSM.16.M88.4 R4, [R241+0x6000] ;  /* 0x00600000f104783b */ /* 0x000e6a0000000200 */
[----:B------:R-:W-:Y:S06]  /*1960*/  HMMA.16816.F32.BF16 R72, R28, R78, R72 ;  /* 0x0000004e1c48723c */ /* 0x000fec0000041848 */
[----:B------:R-:W-:Y:S06]  /*1970*/  HMMA.16816.F32.BF16 R68, R24, R86, R68 ;  /* 0x000000561844723c */ /* 0x000fec0000041844 */
[C---:B------:R-:W-:Y:S06]  /*1980*/  HMMA.16816.F32.BF16 R132, R36.reuse, R88, R132 ;  /* 0x000000582484723c */ /* 0x040fec0000041884 */
[----:B------:R-:W-:Y:S06]  /*1990*/  HMMA.16816.F32.BF16 R116, R36, R90, R116 ;  /* 0x0000005a2474723c */ /* 0x000fec0000041874 */
[----:B--2---:R-:W-:Y:S06]  /*19a0*/  HMMA.16816.F32.BF16 R64, R12, R56, R64 ;  /* 0x000000380c40723c */ /* 0x004fec0000041840 */
[----:B------:R-:W-:Y:S06]  /*19b0*/  HMMA.16816.F32.BF16 R36, R32, R44, R92 ;  /* 0x0000002c2024723c */ /* 0x000fec000004185c */
[----:B---3--:R-:W-:Y:S06]  /*19c0*/  HMMA.16816.F32.BF16 R80, R8, R48, R60 ;  /* 0x000000300850723c */ /* 0x008fec000004183c */
[----:B------:R-:W-:Y:S01]  /*19d0*/  HMMA.16816.F32.BF16 R72, R16, R86, R72 ;  /* 0x000000561048723c */ /* 0x000fe20000041848 */
[----:B------:R-:W-:Y:S05]  /*19e0*/  LDSM.16.M88.4 R84, [R40+0xb800] ;  /* 0x00b800002854783b */ /* 0x000fea0000000200 */
[----:B------:R-:W-:Y:S06]  /*19f0*/  HMMA.16816.F32.BF16 R60, R20, R58, R68 ;  /* 0x0000003a143c723c */ /* 0x000fec0000041844 */
[----:B-1----:R-:W-:Y:S06]  /*1a00*/  HMMA.16816.F32.BF16 R68, R4, R48, R64 ;  /* 0x000000300444723c */ /* 0x002fec0000041840 */
[----:B------:R-:W-:Y:S01]  /*1a10*/  HMMA.16816.F32.BF16 R64, R24, R52, R36 ;  /* 0x000000341840723c */ /* 0x000fe20000041824 */
[----:B------:R-:W1:Y:S01]  /*1a20*/  LDSM.16.M88.4 R36, [R237+0x2800] ;  /* 0x00280000ed24783b */ /* 0x000e620000000200 */
[----:B------:R-:W-:-:S04]  /*1a30*/  FMUL.FTZ R0, R80, UR4 ;  /* 0x0000000450007c20 */ /* 0x000fc80008410000 */
[C---:B------:R-:W-:Y:S01]  /*1a40*/  HMMA.16816.F32.BF16 R76, R28.reuse, R44, R128 ;  /* 0x0000002c1c4c723c */ /* 0x040fe20000041880 */
[----:B------:R2:W-:Y:S05]  /*1a50*/  MUFU.TANH R152, R0 ;  /* 0x0000000000987308 */ /* 0x0005ea0000002400 */
[-C--:B------:R-:W-:Y:S06]  /*1a60*/  HMMA.16816.F32.BF16 R100, R28, R46.reuse, R112 ;  /* 0x0000002e1c64723c */ /* 0x080fec0000041870 */
[----:B------:R-:W-:Y:S01]  /*1a70*/  HMMA.16816.F32.BF16 R88, R32, R46, R96 ;  /* 0x0000002e2058723c */ /* 0x000fe20000041860 */
[----:B------:R-:W3:Y:S04]  /*1a80*/  LDSM.16.M88.4 R44, [R40+0xb000] ;  /* 0x00b00000282c783b */ /* 0x000ee80000000200 */
[----:B------:R-:W4:Y:S01]  /*1a90*/  LDSM.16.M88.4 R40, [R236+0x2800] ;  /* 0x00280000ec28783b */ /* 0x000f220000000200 */
[----:B--2---:R-:W-:Y:S01]  /*1aa0*/  FMUL.FTZ R0, R81, UR4 ;  /* 0x0000000451007c20 */ /* 0x004fe20008410000 */
[----:B------:R-:W-:Y:S03]  /*1ab0*/  HMMA.16816.F32.BF16 R72, R12, R58, R72 ;  /* 0x0000003a0c48723c */ /* 0x000fe60000041848 */
[----:B------:R2:W-:Y:S03]  /*1ac0*/  MUFU.TANH R151, R0 ;  /* 0x0000000000977308 */ /* 0x0005e60000002400 */
[----:B------:R-:W-:Y:S06]  /*1ad0*/  HMMA.16816.F32.BF16 R60, R8, R50, R60 ;  /* 0x00000032083c723c */ /* 0x000fec000004183c */
[----:B------:R-:W-:Y:S06]  /*1ae0*/  HMMA.16816.F32.BF16 R56, R16, R52, R76 ;  /* 0x000000341038723c */ /* 0x000fec000004184c */
[----:B-1----:R-:W-:Y:S01]  /*1af0*/  HMMA.16816.F32.BF16 R64, R20, R36, R64 ;  /* 0x000000241440723c */ /* 0x002fe20000041840 */
[----:B--2---:R-:W-:-:S04]  /*1b00*/  FMUL.FTZ R0, R82, UR4 ;  /* 0x0000000452007c20 */ /* 0x004fc80008410000 */
[----:B------:R1:W-:Y:S01]  /*1b10*/  MUFU.TANH R153, R0 ;  /* 0x0000000000997308 */ /* 0x0003e20000002400 */
[----:B------:R-:W-:Y:S06]  /*1b20*/  HMMA.16816.F32.BF16 R72, R4, R50, R72 ;  /* 0x000000320448723c */ /* 0x000fec0000041848 */
[----:B------:R-:W-:Y:S06]  /*1b30*/  HMMA.16816.F32.BF16 R76, R32, R84, R132 ;  /* 0x00000054204c723c */ /* 0x000fec0000041884 */
[----:B---3--:R-:W-:Y:S01]  /*1b40*/  HMMA.16816.F32.BF16 R92, R28, R44, R108 ;  /* 0x0000002c1c5c723c */ /* 0x008fe2000004186c */
[----:B-1----:R-:W-:-:S05]  /*1b50*/  FMUL.FTZ R0, R83, UR4 ;  /* 0x0000000453007c20 */ /* 0x002fca0008410000 */
[C---:B------:R-:W-:Y:S01]  /*1b60*/  HMMA.16816.F32.BF16 R108, R28.reuse, R84, R140 ;  /* 0x000000541c6c723c */ /* 0x040fe2000004188c */
[----:B------:R1:W-:Y:S05]  /*1b70*/  MUFU.TANH R150, R0 ;  /* 0x0000000000967308 */ /* 0x0003ea0000002400 */
[C---:B------:R-:W-:Y:S06]  /*1b80*/  HMMA.16816.F32.BF16 R96, R28.reuse, R46, R104 ;  /* 0x0000002e1c60723c */ /* 0x040fec0000041868 */
[----:B------:R-:W-:Y:S01]  /*1b90*/  HMMA.16816.F32.BF16 R104, R28, R86, R144 ;  /* 0x000000561c68723c */ /* 0x000fe20000041890 */
[----:B------:R-:W2:Y:S05]  /*1ba0*/  LDSM.16.M88.4 R28, [R243+0x3000] ;  /* 0x00300000f31c783b */ /* 0x000eaa0000000200 */
[----:B------:R-:W-:Y:S01]  /*1bb0*/  HMMA.16816.F32.BF16 R48, R12, R36, R56 ;  /* 0x000000240c30723c */ /* 0x000fe20000041838 */
[----:B-1----:R-:W-:-:S04]  /*1bc0*/  FMUL.FTZ R0, R68, UR4 ;  /* 0x0000000444007c20 */ /* 0x002fc80008410000 */
[----:B------:R1:W-:Y:S01]  /*1bd0*/  MUFU.TANH R131, R0 ;  /* 0x0000000000837308 */ /* 0x0003e20000002400 */
[----:B------:R-:W-:Y:S06]  /*1be0*/  HMMA.16816.F32.BF16 R56, R24, R54, R88 ;  /* 0x000000361838723c */ /* 0x000fec0000041858 */
[----:B----4-:R-:W-:Y:S06]  /*1bf0*/  HMMA.16816.F32.BF16 R64, R8, R40, R64 ;  /* 0x000000280840723c */ /* 0x010fec0000041840 */
[----:B------:R-:W-:Y:S01]  /*1c00*/  HMMA.16816.F32.BF16 R52, R16, R54, R100 ;  /* 0x000000361034723c */ /* 0x000fe20000041864 */
[----:B-1----:R-:W-:-:S05]  /*1c10*/  FMUL.FTZ R0, R69, UR4 ;  /* 0x0000000445007c20 */ /* 0x002fca0008410000 */
[----:B------:R-:W-:Y:S01]  /*1c20*/  HMMA.16816.F32.BF16 R80, R32, R46, R124 ;  /* 0x0000002e2050723c */ /* 0x000fe2000004187c */
[----:B------:R1:W-:-:S15]  /*1c30*/  MUFU.TANH R149, R0 ;  /* 0x0000000000957308 */ /* 0x0003de0000002400 */
[----:B------:R-:W-:-:S02]  /*1c40*/  NOP ;  /* 0x0000000000007918 */ /* 0x000fc40000000000 */
[----:B------:R-:W-:Y:S01]  /*1c50*/  HMMA.16816.F32.BF16 R52, R12, R38, R52 ;  /* 0x000000260c34723c */ /* 0x000fe20000041834 */
[----:B-1----:R-:W-:-:S04]  /*1c60*/  FMUL.FTZ R0, R70, UR4 ;  /* 0x0000000446007c20 */ /* 0x002fc80008410000 */
[----:B------:R1:W-:Y:S02]  /*1c70*/  MUFU.TANH R148, R0 ;  /* 0x0000000000947308 */ /* 0x0003e40000002400 */
[----:B-1----:R-:W-:Y:S02]  /*1c80*/  FMUL.FTZ R0, R71, UR4 ;  /* 0x0000000447007c20 */ /* 0x002fe40008410000 */
[----:B------:R-:W-:Y:S04]  /*1c90*/  HMMA.16816.F32.BF16 R68, R4, R40, R48 ;  /* 0x000000280444723c */ /* 0x000fe80000041830 */
[----:B------:R1:W-:Y:S02]  /*1ca0*/  MUFU.TANH R143, R0 ;  /* 0x00000000008f7308 */ /* 0x0003e40000002400 */
[----:B------:R-:W-:Y:S01]  /*1cb0*/  HMMA.16816.F32.BF16 R48, R20, R38, R56 ;  /* 0x000000261430723c */ /* 0x000fe20000041838 */
[----:B------:R-:W-:Y:S08]  /*1cc0*/  LDSM.16.M88.4 R36, [R243+0x3800] ;  /* 0x00380000f324783b */ /* 0x000ff00000000200 */
[----:B------:R-:W-:Y:S01]  /*1cd0*/  HMMA.16816.F32.BF16 R52, R4, R42, R52 ;  /* 0x0000002a0434723c */ /* 0x000fe20000041834 */
[----:B-1----:R-:W-:-:S04]  /*1ce0*/  FMUL.FTZ R0, R60, UR4 ;  /* 0x000000043c007c20 */ /* 0x002fc80008410000 */
[----:B------:R1:W-:Y:S02]  /*1cf0*/  MUFU.TANH R141, R0 ;  /* 0x00000000008d7308 */ /* 0x0003e40000002400 */
[----:B-1----:R-:W-:-:S06]  /*1d00*/  FMUL.FTZ R0, R61, UR4 ;  /* 0x000000043d007c20 */ /* 0x002fcc0008410000 */
[----:B------:R1:W-:Y:S02]  /*1d10*/  MUFU.TANH R142, R0 ;  /* 0x00000000008e7308 */ /* 0x0003e40000002400 */
[----:B-1----:R-:W-:-:S06]  /*1d20*/  FMUL.FTZ R0, R62, UR4 ;  /* 0x000000043e007c20 */ /* 0x002fcc0008410000 */
[----:B------:R1:W3:Y:S02]  /*1d30*/  MUFU.TANH R130, R0 ;  /* 0x0000000000827308 */ /* 0x0002e40000002400 */
[----:B-1----:R-:W-:Y:S02]  /*1d40*/  FMUL.FTZ R0, R63, UR4 ;  /* 0x000000043f007c20 */ /* 0x002fe40008410000 */
[----:B------:R-:W-:Y:S01]  /*1d50*/  HMMA.16816.F32.BF16 R60, R32, R44, R136 ;  /* 0x0000002c203c723c */ /* 0x000fe20000041888 */
[----:B------:R-:W1:Y:S03]  /*1d60*/  LDSM.16.M88.4 R44, [R237+0x3000] ;  /* 0x00300000ed2c783b */ /* 0x000e660000000200 */
[----:B------:R4:W-:Y:S02]  /*1d70*/  MUFU.TANH R140, R0 ;  /* 0x00000000008c7308 */ /* 0x0009e40000002400 */
[----:B----4-:R-:W-:-:S06]  /*1d80*/  FMUL.FTZ R0, R72, UR4 ;  /* 0x0000000448007c20 */ /* 0x010fcc0008410000 */
[----:B------:R4:W5:-:S12]  /*1d90*/  MUFU.TANH R128, R0 ;  /* 0x0000000000807308 */ /* 0x0009580000002400 */
[----:B--2---:R-:W-:Y:S01]  /*1da0*/  HMMA.16816.F32.BF16 R56, R24, R28, R60 ;  /* 0x0000001c1838723c */ /* 0x004fe2000004183c */
[----:B------:R-:W2:Y:S01]  /*1db0*/  LDSM.16.M88.4 R60, [R236+0x3000] ;  /* 0x00300000ec3c783b */ /* 0x000ea20000000200 */
[----:B----4-:R-:W-:-:S04]  /*1dc0*/  FMUL.FTZ R0, R73, UR4 ;  /* 0x0000000449007c20 */ /* 0x010fc80008410000 */
[----:B------:R4:W-:Y:S02]  /*1dd0*/  MUFU.TANH R129, R0 ;  /* 0x0000000000817308 */ /* 0x0009e40000002400 */
[----:B----4-:R-:W-:-:S06]  /*1de0*/  FMUL.FTZ R0, R74, UR4 ;  /* 0x000000044a007c20 */ /* 0x010fcc0008410000 */
[----:B------:R4:W5:Y:S02]  /*1df0*/  MUFU.TANH R115, R0 ;  /* 0x0000000000737308 */ /* 0x0009640000002400 */
[----:B----4-:R-:W-:Y:S02]  /*1e00*/  FMUL.FTZ R0, R75, UR4 ;  /* 0x000000044b007c20 */ /* 0x010fe40008410000 */
[----:B------:R-:W-:Y:S04]  /*1e10*/  HMMA.16816.F32.BF16 R72, R16, R30, R96 ;  /* 0x0000001e1048723c */ /* 0x000fe80000041860 */
[----:B------:R4:W5:Y:S02]  /*1e20*/  MUFU.TANH R122, R0 ;  /* 0x00000000007a7308 */ /* 0x0009640000002400 */
[----:B----4-:R-:W-:-:S06]  /*1e30*/  FMUL.FTZ R0, R64, UR4 ;  /* 0x0000000440007c20 */ /* 0x010fcc0008410000 */
[----:B------:R4:W5:Y:S02]  /*1e40*/  MUFU.TANH R114, R0 ;  /* 0x0000000000727308 */ /* 0x0009640000002400 */
[----:B----4-:R-:W-:-:S06]  /*1e50*/  FMUL.FTZ R0, R65, UR4 ;  /* 0x0000000441007c20 */ /* 0x010fcc0008410000 */
[----:B------:R4:W-:Y:S02]  /*1e60*/  MUFU.TANH R123, R0 ;  /* 0x00000000007b7308 */ /* 0x0009e40000002400 */
[----:B----4-:R-:W-:-:S06]  /*1e70*/  FMUL.FTZ R0, R66, UR4 ;  /* 0x0000000442007c20 */ /* 0x010fcc0008410000 */
[----:B------:R4:W-:Y:S02]  /*1e80*/  MUFU.TANH R113, R0 ;  /* 0x0000000000717308 */ /* 0x0009e40000002400 */
[----:B----4-:R-:W-:Y:S02]  /*1e90*/  FMUL.FTZ R0, R67, UR4 ;  /* 0x0000000443007c20 */ /* 0x010fe40008410000 */
[----:B------:R-:W-:Y:S04]  /*1ea0*/  HMMA.16816.F32.BF16 R64, R8, R42, R48 ;  /* 0x0000002a0840723c */ /* 0x000fe80000041830 */
[----:B------:R4:W-:Y:S02]  /*1eb0*/  MUFU.TANH R121, R0 ;  /* 0x0000000000797308 */ /* 0x0009e40000002400 */
[----:B------:R-:W-:Y:S06]  /*1ec0*/  HMMA.16816.F32.BF16 R48, R16, R28, R92 ;  /* 0x0000001c1030723c */ /* 0x000fec000004185c */
[----:B-1----:R-:W-:Y:S06]  /*1ed0*/  HMMA.16816.F32.BF16 R40, R20, R44, R56 ;  /* 0x0000002c1428723c */ /* 0x002fec0000041838 */
[----:B------:R-:W-:Y:S01]  /*1ee0*/  HMMA.16816.F32.BF16 R28, R24, R30, R80 ;  /* 0x0000001e181c723c */ /* 0x000fe20000041850 */
[----:B----4-:R-:W-:-:S04]  /*1ef0*/  FMUL.FTZ R0, R68, UR4 ;  /* 0x0000000444007c20 */ /* 0x010fc80008410000 */
[----:B------:R1:W4:Y:S02]  /*1f00*/  MUFU.TANH R102, R0 ;  /* 0x0000000000667308 */ /* 0x0003240000002400 */
[----:B-1----:R-:W-:-:S15]  /*1f10*/  FMUL.FTZ R0, R69, UR4 ;  /* 0x0000000445007c20 */ /* 0x002fde0008410000 */
[----:B------:R-:W-:-:S02]  /*1f20*/  NOP ;  /* 0x0000000000007918 */ /* 0x000fc40000000000 */
[----:B------:R-:W-:Y:S01]  /*1f30*/  HMMA.16816.F32.BF16 R28, R20, R46, R28 ;  /* 0x0000002e141c723c */ /* 0x000fe2000004181c */
[----:B------:R1:W-:Y:S02]  /*1f40*/  MUFU.TANH R112, R0 ;  /* 0x0000000000707308 */ /* 0x0003e40000002400 */
[----:B-1----:R-:W-:-:S06]  /*1f50*/  FMUL.FTZ R0, R70, UR4 ;  /* 0x0000000446007c20 */ /* 0x002fcc0008410000 */
[----:B------:R1:W4:Y:S02]  /*1f60*/  MUFU.TANH R100, R0 ;  /* 0x0000000000647308 */ /* 0x0003240000002400 */
[----:B-1----:R-:W-:Y:S02]  /*1f70*/  FMUL.FTZ R0, R71, UR4 ;  /* 0x0000000447007c20 */ /* 0x002fe40008410000 */
[----:B------:R-:W-:Y:S04]  /*1f80*/  HMMA.16816.F32.BF16 R68, R32, R86, R116 ;  /* 0x000000562044723c */ /* 0x000fe80000041874 */
[----:B------:R1:W-:Y:S02]  /*1f90*/  MUFU.TANH R101, R0 ;  /* 0x0000000000657308 */ /* 0x0003e40000002400 */
[----:B------:R-:W-:Y:S06]  /*1fa0*/  HMMA.16816.F32.BF16 R32, R12, R44, R48 ;  /* 0x0000002c0c20723c */ /* 0x000fec0000041830 */
[----:B--2---:R-:W-:Y:S01]  /*1fb0*/  HMMA.16816.F32.BF16 R48, R8, R60, R40 ;  /* 0x0000003c0830723c */ /* 0x004fe20000041828 */
[----:B------:R-:W2:Y:S05]  /*1fc0*/  LDSM.16.M88.4 R40, [R237+0x3800] ;  /* 0x00380000ed28783b */ /* 0x000eaa0000000200 */
[----:B------:R-:W-:Y:S01]  /*1fd0*/  HMMA.16816.F32.BF16 R84, R16, R38, R104 ;  /* 0x000000261054723c */ /* 0x000fe20000041868 */
[----:B-1----:R-:W-:-:S04]  /*1fe0*/  FMUL.FTZ R0, R64, UR4 ;  /* 0x0000000440007c20 */ /* 0x002fc80008410000 */
[----:B------:R1:W-:Y:S07]  /*1ff0*/  MUFU.TANH R95, R0 ;  /* 0x00000000005f7308 */ /* 0x0003ee0000002400 */
[----:B------:R-:W-:Y:S06]  /*2000*/  HMMA.16816.F32.BF16 R56, R4, R60, R32 ;  /* 0x0000003c0438723c */ /* 0x000fec0000041820 */
        /* <DEDUP_REMOVED lines=10> */
[----:B------:R1:W-:Y:S03]  /*20b0*/  MUFU.TANH R90, R0 ;  /* 0x00000000005a7308 */ /* 0x0003e60000002400 */
[----:B------:R-:W-:Y:S01]  /*20c0*/  FMUL.FTZ R16, R55, UR4 ;  /* 0x0000000437107c20 */ /* 0x000fe20008410000 */
[----:B------:R-:W-:Y:S01]  /*20d0*/  FMUL.FTZ R18, R51, UR4 ;  /* 0x0000000433127c20 */ /* 0x000fe20008410000 */
[----:B------:R-:W-:-:S03]  /*20e0*/  IMAD.SHL.U32 R19, R162, 0x2, RZ ;  /* 0x00000002a2137824 */ /* 0x000fc600078e00ff */
[----:B------:R3:W-:Y:S02]  /*20f0*/  MUFU.TANH R92, R16 ;  /* 0x00000010005c7308 */ /* 0x0007e40000002400 */
[----:B------:R-:W-:Y:S01]  /*2100*/  LOP3.LUT R19, R19, 0x6, RZ, 0xc0, !PT ;  /* 0x0000000613137812 */ /* 0x000fe200078ec0ff */
[----:B-1----:R-:W-:-:S05]  /*2110*/  FMUL.FTZ R0, R52, UR4 ;  /* 0x0000000434007c20 */ /* 0x002fca0008410000 */
[----:B------:R1:W4:Y:S04]  /*2120*/  MUFU.TANH R93, R0 ;  /* 0x00000000005d7308 */ /* 0x0003280000002400 */
[----:B--2---:R-:W-:Y:S01]  /*2130*/  HMMA.16816.F32.BF16 R28, R12, R40, R64 ;  /* 0x000000280c1c723c */ /* 0x004fe20000041840 */
[----:B---3--:R-:W-:-:S04]  /*2140*/  FMUL.FTZ R16, R48, UR4 ;  /* 0x0000000430107c20 */ /* 0x008fc80008410000 */
[----:B------:R2:W3:Y:S01]  /*2150*/  MUFU.TANH R91, R16 ;  /* 0x00000010005b7308 */ /* 0x0004e20000002400 */
[----:B-1----:R-:W-:-:S07]  /*2160*/  FMUL.FTZ R0, R53, UR4 ;  /* 0x0000000435007c20 */ /* 0x002fce0008410000 */
[----:B------:R1:W-:Y:S01]  /*2170*/  MUFU.TANH R89, R0 ;  /* 0x0000000000597308 */ /* 0x0003e20000002400 */
[----:B--2---:R-:W-:Y:S02]  /*2180*/  IMAD R16, R161, 0x10, R164 ;  /* 0x00000010a1107824 */ /* 0x004fe400078e02a4 */
[----:B-1----:R-:W-:Y:S02]  /*2190*/  FMUL.FTZ R0, R54, UR4 ;  /* 0x0000000436007c20 */ /* 0x002fe40008410000 */
[C---:B------:R-:W-:Y:S03]  /*21a0*/  HMMA.16816.F32.BF16 R52, R24.reuse, R36, R76 ;  /* 0x000000241834723c */ /* 0x040fe6000004184c */
[----:B------:R1:W-:Y:S03]  /*21b0*/  MUFU.TANH R77, R18 ;  /* 0x00000012004d7308 */ /* 0x0003e60000002400 */
[----:B------:R-:W-:Y:S05]  /*21c0*/  HMMA.16816.F32.BF16 R36, R24, R38, R68 ;  /* 0x000000261824723c */ /* 0x000fea0000041844 */
[----:B------:R2:W3:Y:S01]  /*21d0*/  MUFU.TANH R88, R0 ;  /* 0x0000000000587308 */ /* 0x0004e20000002400 */
[----:B-1----:R-:W-:-:S07]  /*21e0*/  FMUL.FTZ R18, R56, UR4 ;  /* 0x0000000438127c20 */ /* 0x002fce0008410000 */
[----:B------:R1:W-:Y:S01]  /*21f0*/  MUFU.TANH R82, R18 ;  /* 0x0000001200527308 */ /* 0x0003e20000002400 */
[----:B--2---:R-:W-:-:S10]  /*2200*/  LOP3.LUT R0, R163, 0xffffffe0, RZ, 0xc0, !PT ;  /* 0xffffffe0a3007812 */ /* 0x004fd400078ec0ff */
[----:B------:R-:W-:Y:S01]  /*2210*/  HMMA.16816.F32.BF16 R36, R20, R42, R36 ;  /* 0x0000002a1424723c */ /* 0x000fe20000041824 */
[----:B------:R-:W-:-:S05]  /*2220*/  IMAD.IADD R0, R162, 0x1, -R0 ;  /* 0x00000001a2007824 */ /* 0x000fca00078e0a00 */
[----:B------:R-:W-:Y:S01]  /*2230*/  SHF.R.S32.HI R17, RZ, 0x1f, R0 ;  /* 0x0000001fff117819 */ /* 0x000fe20000011400 */
[----:B-1----:R-:W-:-:S03]  /*2240*/  FMUL.FTZ R18, R59, UR4 ;  /* 0x000000043b127c20 */ /* 0x002fc60008410000 */
[----:B------:R-:W-:Y:S01]  /*2250*/  LEA.HI R0, R17, R0, RZ, 0x2 ;  /* 0x0000000011007211 */ /* 0x000fe200078f10ff */
[----:B------:R-:W-:Y:S01]  /*2260*/  FMUL.FTZ R17, R49, UR4 ;  /* 0x0000000431117c20 */ /* 0x000fe20008410000 */
[----:B------:R-:W-:Y:S02]  /*2270*/  MUFU.TANH R137, R18 ;  /* 0x0000001200897308 */ /* 0x000fe40000002400 */
[----:B------:R-:W-:-:S04]  /*2280*/  SHF.R.S32.HI R0, RZ, 0x2, R0 ;  /* 0x00000002ff007819 */ /* 0x000fc80000011400 */
[----:B------:R-:W-:Y:S02]  /*2290*/  IADD3 R0, R16, 0x1, R0 ;  /* 0x0000000110007810 */ /* 0x000fe40007ffe000 */
[----:B------:R1:W-:Y:S02]  /*22a0*/  MUFU.TANH R83, R17 ;  /* 0x0000001100537308 */ /* 0x0003e40000002400 */
[----:B------:R-:W-:-:S05]  /*22b0*/  IADD3 R0, R120, -UR17, R0 ;  /* 0x8000001178007c10 */ /* 0x000fca000fffe000 */
[----:B------:R-:W-:Y:S02]  /*22c0*/  VIADD R16, R0, UR16 ;  /* 0x0000001000107c36 */ /* 0x000fe40008000000 */
[----:B------:R-:W-:-:S03]  /*22d0*/  IMAD R0, R165, 0x40, R19 ;  /* 0x00000040a5007824 */ /* 0x000fc600078e0213 */
[----:B------:R-:W-:Y:S01]  /*22e0*/  VIMNMX R24, R16, R120, PT ;  /* 0x0000007810187248 */ /* 0x000fe20003fe0100 */
[----:B------:R-:W-:Y:S01]  /*22f0*/  VIADD R19, R0, 0x30 ;  /* 0x0000003000137836 */ /* 0x000fe20000000000 */
[C-C-:B------:R-:W-:Y:S02]  /*2300*/  VIADDMNMX R25, R16.reuse, 0x8, R120.reuse, PT ;  /* 0x0000000810197846 */ /* 0x140fe40003800178 */
[--C-:B------:R-:W-:Y:S01]  /*2310*/  VIADDMNMX R26, R16, 0x40, R120.reuse, PT ;  /* 0x00000040101a7846 */ /* 0x100fe20003800178 */
[----:B-1----:R-:W-:Y:S01]  /*2320*/  FMUL.FTZ R17, R50, UR4 ;  /* 0x0000000432117c20 */ /* 0x002fe20008410000 */
[----:B------:R-:W-:Y:S01]  /*2330*/  VIADDMNMX R27, R16, 0x48, R120, PT ;  /* 0x00000048101b7846 */ /* 0x000fe20003800178 */
[----:B------:R-:W-:Y:S01]  /*2340*/  HMMA.16816.F32.BF16 R48, R20, R40, R52 ;  /* 0x000000281430723c */ /* 0x000fe20000041834 */
[----:B------:R-:W1:Y:S01]  /*2350*/  LDSM.16.M88.4 R20, [R236+0x3800] ;  /* 0x00380000ec14783b */ /* 0x000e620000000200 */
[----:B------:R2:W-:Y:S01]  /*2360*/  MUFU.TANH R78, R17 ;  /* 0x00000011004e7308 */ /* 0x0005e20000002400 */
[----:B------:R-:W-:Y:S01]  /*2370*/  VIADD R16, R0, 0x8 ;  /* 0x0000000800107836 */ /* 0x000fe20000000000 */
[----:B------:R-:W-:-:S04]  /*2380*/  DEPBAR.LE SB0, 0x0 ;  /* 0x000080000000791a */ /* 0x000fc80000000000 */
[----:B------:R-:W-:Y:S01]  /*2390*/  BAR.SYNC.DEFER_BLOCKING 0x0 ;  /* 0x0000000000007b1d */ /* 0x000fe20000010000 */
[C---:B------:R-:W-:Y:S01]  /*23a0*/  ISETP.GE.AND P6, PT, R16.reuse, R24, PT ;  /* 0x000000181000720c */ /* 0x040fe20003fc6270 */
[----:B------:R-:W-:Y:S01]  /*23b0*/  HMMA.16816.F32.BF16 R52, R12, R42, R84 ;  /* 0x0000002a0c34723c */ /* 0x000fe20000041854 */
[C---:B------:R-:W-:Y:S02]  /*23c0*/  ISETP.GE.AND P4, PT, R16.reuse, R25, PT ;  /* 0x000000191000720c */ /* 0x040fe40003f86270 */
[----:B------:R-:W-:Y:S02]  /*23d0*/  ISETP.GE.AND P2, PT, R16, R26, PT ;  /* 0x0000001a1000720c */ /* 0x000fe40003f46270 */
[----:B------:R-:W-:Y:S02]  /*23e0*/  FSEL R68, R130, -INF , !P4 ;  /* 0xff80000082447808 */ /* 0x000fe40006000000 */
[----:B-----5:R-:W-:Y:S01]  /*23f0*/  FSEL R70, R128, -INF , !P2 ;  /* 0xff80000080467808 */ /* 0x020fe20005000000 */
[----:B------:R-:W-:Y:S01]  /*2400*/  FMUL.FTZ R12, R47, UR4 ;  /* 0x000000042f0c7c20 */ /* 0x000fe20008410000 */
[----:B--2---:R-:W-:-:S02]  /*2410*/  VIADD R17, R0, 0x1 ;  /* 0x0000000100117836 */ /* 0x004fc40000000000 */
[----:B------:R-:W-:Y:S01]  /*2420*/  FMUL.FTZ R13, R32, UR4 ;  /* 0x00000004200d7c20 */ /* 0x000fe20008410000 */
[----:B------:R-:W-:Y:S02]  /*2430*/  VIADD R14, R0, 0x29 ;  /* 0x00000029000e7836 */ /* 0x000fe40000000000 */
[C---:B------:R-:W-:Y:S01]  /*2440*/  ISETP.GE.AND P5, PT, R17.reuse, R24, PT ;  /* 0x000000181100720c */ /* 0x040fe20003fa6270 */
[----:B------:R2:W-:Y:S01]  /*2450*/  MUFU.TANH R65, R13 ;  /* 0x0000000d00417308 */ /* 0x0005e20000002400 */
[C---:B------:R-:W-:Y:S02]  /*2460*/  ISETP.GE.AND P0, PT, R17.reuse, R25, PT ;  /* 0x000000191100720c */ /* 0x040fe40003f06270 */
[C---:B------:R-:W-:Y:S02]  /*2470*/  ISETP.GE.AND P3, PT, R17.reuse, R26, PT ;  /* 0x0000001a1100720c */ /* 0x040fe40003f66270 */
[----:B------:R-:W-:Y:S01]  /*2480*/  ISETP.GE.AND P1, PT, R17, R27, PT ;  /* 0x0000001b1100720c */ /* 0x000fe20003f26270 */
[----:B------:R-:W-:Y:S01]  /*2490*/  FMUL.FTZ R17, R57, UR4 ;  /* 0x0000000439117c20 */ /* 0x000fe20008410000 */
[----:B------:R-:W-:-:S02]  /*24a0*/  FSEL R60, R151, -INF , !P5 ;  /* 0xff800000973c7808 */ /* 0x000fc40006800000 */
[----:B------:R-:W-:Y:S01]  /*24b0*/  ISETP.GE.AND P5, PT, R16, R27, PT ;  /* 0x0000001b1000720c */ /* 0x000fe20003fa6270 */
[----:B------:R-:W-:Y:S01]  /*24c0*/  VIADD R16, R0, 0x9 ;  /* 0x0000000900107836 */ /* 0x000fe20000000000 */
[----:B------:R5:W-:Y:S01]  /*24d0*/  MUFU.TANH R79, R17 ;  /* 0x00000011004f7308 */ /* 0x000be20000002400 */
[----:B------:R-:W-:Y:S02]  /*24e0*/  FSEL R69, R150, -INF , !P0 ;  /* 0xff80000096457808 */ /* 0x000fe40004000000 */
[----:B------:R-:W-:Y:S01]  /*24f0*/  FSEL R71, R149, -INF , !P3 ;  /* 0xff80000095477808 */ /* 0x000fe20005800000 */
[C---:B-1----:R-:W-:Y:S01]  /*2500*/  HMMA.16816.F32.BF16 R40, R8.reuse, R20, R48 ;  /* 0x000000140828723c */ /* 0x042fe20000041830 */
[----:B------:R-:W-:Y:S01]  /*2510*/  FSEL R74, R143, -INF , !P1 ;  /* 0xff8000008f4a7808 */ /* 0x000fe20004800000 */
[----:B--2---:R-:W-:Y:S01]  /*2520*/  VIADD R13, R0, 0x28 ;  /* 0x00000028000d7836 */ /* 0x004fe20000000000 */
[C---:B------:R-:W-:Y:S01]  /*2530*/  ISETP.GE.AND P0, PT, R16.reuse, R24, PT ;  /* 0x000000181000720c */ /* 0x040fe20003f06270 */
[----:B------:R1:W-:Y:S01]  /*2540*/  MUFU.TANH R51, R12 ;  /* 0x0000000c00337308 */ /* 0x0003e20000002400 */
[C---:B------:R-:W-:Y:S01]  /*2550*/  ISETP.GE.AND P3, PT, R16.reuse, R25, PT ;  /* 0x000000191000720c */ /* 0x040fe20003f66270 */
[----:B------:R-:W-:Y:S01]  /*2560*/  HMMA.16816.F32.BF16 R36, R8, R22, R36 ;  /* 0x000000160824723c */ /* 0x000fe20000041824 */
[----:B------:R-:W-:-:S02]  /*2570*/  ISETP.GE.AND P1, PT, R16, R26, PT ;  /* 0x0000001a1000720c */ /* 0x000fc40003f26270 */
[----:B------:R-:W-:Y:S02]  /*2580*/  FSEL R73, R115, -INF , !P5 ;  /* 0xff80000073497808 */ /* 0x000fe40006800000 */
[----:B------:R-:W-:Y:S01]  /*2590*/  FSEL R57, R142, -INF , !P0 ;  /* 0xff8000008e397808 */ /* 0x000fe20004000000 */
[----:B-----5:R-:W-:Y:S01]  /*25a0*/  FMUL.FTZ R17, R58, UR4 ;  /* 0x000000043a117c20 */ /* 0x020fe20008410000 */
[----:B------:R-:W-:Y:S01]  /*25b0*/  FSEL R58, R141, -INF , !P6 ;  /* 0xff8000008d3a7808 */ /* 0x000fe20007000000 */
[----:B------:R-:W-:Y:S01]  /*25c0*/  FMUL.FTZ R8, R33, UR4 ;  /* 0x0000000421087c20 */ /* 0x000fe20008410000 */
[----:B------:R-:W-:Y:S01]  /*25d0*/  ISETP.GE.AND P6, PT, R16, R27, PT ;  /* 0x0000001b1000720c */ /* 0x000fe20003fc6270 */
[----:B------:R-:W-:Y:S01]  /*25e0*/  VIADD R16, R0, 0x10 ;  /* 0x0000001000107836 */ /* 0x000fe20000000000 */
[----:B------:R-:W-:Y:S01]  /*25f0*/  FSEL R62, R140, -INF , !P3 ;  /* 0xff8000008c3e7808 */ /* 0x000fe20005800000 */
[----:B------:R2:W-:Y:S01]  /*2600*/  MUFU.TANH R138, R17 ;  /* 0x00000011008a7308 */ /* 0x0005e20000002400 */
[----:B------:R-:W-:Y:S01]  /*2610*/  FSEL R67, R129, -INF , !P1 ;  /* 0xff80000081437808 */ /* 0x000fe20004800000 */
[----:B------:R-:W-:Y:S01]  /*2620*/  VIADD R9, R0, 0x20 ;  /* 0x0000002000097836 */ /* 0x000fe20000000000 */
[----:B------:R-:W-:Y:S01]  /*2630*/  ISETP.GE.AND P4, PT, R16, R24, PT ;  /* 0x000000181000720c */ /* 0x000fe20003f86270 */
[----:B-1----:R-:W-:Y:S01]  /*2640*/  VIADD R12, R0, 0x19 ;  /* 0x00000019000c7836 */ /* 0x002fe20000000000 */
[C---:B------:R-:W-:Y:S01]  /*2650*/  ISETP.GE.AND P2, PT, R16.reuse, R25, PT ;  /* 0x000000191000720c */ /* 0x040fe20003f46270 */
[----:B------:R-:W-:Y:S01]  /*2660*/  FMUL.FTZ R10, R41, UR4 ;  /* 0x00000004290a7c20 */ /* 0x000fe20008410000 */
[C---:B------:R-:W-:Y:S01]  /*2670*/  ISETP.GE.AND P5, PT, R16.reuse, R26, PT ;  /* 0x0000001a1000720c */ /* 0x040fe20003fa6270 */
[----:B------:R1:W-:Y:S01]  /*2680*/  MUFU.TANH R64, R8 ;  /* 0x0000000800407308 */ /* 0x0003e20000002400 */
[----:B------:R-:W-:Y:S01]  /*2690*/  ISETP.GE.AND P0, PT, R16, R27, PT ;  /* 0x0000001b1000720c */ /* 0x000fe20003f06270 */
[----:B------:R-:W-:Y:S01]  /*26a0*/  VIADD R16, R0, 0x11 ;  /* 0x0000001100107836 */ /* 0x000fe20000000000 */
[----:B------:R-:W-:-:S02]  /*26b0*/  FSEL R72, R122, -INF , !P6 ;  /* 0xff8000007a487808 */ /* 0x000fc40007000000 */
[----:B------:R-:W-:Y:S02]  /*26c0*/  FSEL R56, R114, -INF , !P4 ;  /* 0xff80000072387808 */ /* 0x000fe40006000000 */
[C---:B------:R-:W-:Y:S02]  /*26d0*/  ISETP.GE.AND P3, PT, R16.reuse, R24, PT ;  /* 0x000000181000720c */ /* 0x040fe40003f66270 */
[----:B------:R-:W-:Y:S01]  /*26e0*/  ISETP.GE.AND P1, PT, R16, R25, PT ;  /* 0x000000191000720c */ /* 0x000fe20003f26270 */
[----:B--2---:R-:W-:Y:S01]  /*26f0*/  FMUL.FTZ R17, R44, UR4 ;  /* 0x000000042c117c20 */ /* 0x004fe20008410000 */
[C---:B------:R-:W-:Y:S02]  /*2700*/  ISETP.GE.AND P6, PT, R16.reuse, R26, PT ;  /* 0x0000001a1000720c */ /* 0x040fe40003fc6270 */
[----:B------:R-:W-:Y:S01]  /*2710*/  ISETP.GE.AND P4, PT, R16, R27, PT ;  /* 0x0000001b1000720c */ /* 0x000fe20003f86270 */
[----:B------:R-:W-:Y:S01]  /*2720*/  VIADD R16, R0, 0x18 ;  /* 0x0000001800107836 */ /* 0x000fe20000000000 */
[----:B----4-:R-:W-:Y:S01]  /*2730*/  FSEL R63, R102, -INF , !P5 ;  /* 0xff800000663f7808 */ /* 0x010fe20006800000 */
[----:B------:R2:W4:Y:S01]  /*2740*/  MUFU.TANH R76, R17 ;  /* 0x00000011004c7308 */ /* 0x0005220000002400 */
[----:B-1----:R-:W-:Y:S01]  /*2750*/  FMUL.FTZ R8, R34, UR4 ;  /* 0x0000000422087c20 */ /* 0x002fe20008410000 */
[----:B------:R-:W-:-:S02]  /*2760*/  FSEL R80, R100, -INF , !P0 ;  /* 0xff80000064507808 */ /* 0x000fc40004000000 */
[C---:B------:R-:W-:Y:S02]  /*2770*/  ISETP.GE.AND P5, PT, R16.reuse, R25, PT ;  /* 0x000000191000720c */ /* 0x040fe40003fa6270 */
[----:B------:R-:W-:Y:S02]  /*2780*/  FSEL R59, R113, -INF , !P2 ;  /* 0xff800000713b7808 */ /* 0x000fe40005000000 */
[----:B------:R1:W-:Y:S01]  /*2790*/  MUFU.TANH R75, R8 ;  /* 0x00000008004b7308 */ /* 0x0003e20000002400 */
[C---:B------:R-:W-:Y:S02]  /*27a0*/  ISETP.GE.AND P0, PT, R16.reuse, R26, PT ;  /* 0x0000001a1000720c */ /* 0x040fe40003f06270 */
[----:B------:R-:W-:Y:S02]  /*27b0*/  FSEL R49, R123, -INF , !P3 ;  /* 0xff8000007b317808 */ /* 0x000fe40005800000 */
[C---:B------:R-:W-:Y:S02]  /*27c0*/  ISETP.GE.AND P2, PT, R16.reuse, R24, PT ;  /* 0x000000181000720c */ /* 0x040fe40003f46270 */
[----:B------:R-:W-:Y:S01]  /*27d0*/  ISETP.GE.AND P3, PT, R16, R27, PT ;  /* 0x0000001b1000720c */ /* 0x000fe20003f66270 */
[----:B--2---:R-:W-:Y:S01]  /*27e0*/  FMUL.FTZ R17, R45, UR4 ;  /* 0x000000042d117c20 */ /* 0x004fe20008410000 */
[----:B------:R2:W-:Y:S01]  /*27f0*/  MUFU.TANH R16, R10 ;  /* 0x0000000a00107308 */ /* 0x0005e20000002400 */
[----:B------:R-:W-:-:S02]  /*2800*/  FSEL R41, R93, -INF , !P0 ;  /* 0xff8000005d297808 */ /* 0x000fc40004000000 */
[-C--:B------:R-:W-:Y:S02]  /*2810*/  ISETP.GE.AND P0, PT, R9, R24.reuse, PT ;  /* 0x000000180900720c */ /* 0x080fe40003f06270 */
[----:B------:R-:W-:Y:S01]  /*2820*/  FSEL R50, R121, -INF , !P1 ;  /* 0xff80000079327808 */ /* 0x000fe20004800000 */
[----:B-1----:R-:W-:Y:S01]  /*2830*/  FMUL.FTZ R8, R40, UR4 ;  /* 0x0000000428087c20 */ /* 0x002fe20008410000 */
[----:B------:R-:W-:Y:S01]  /*2840*/  FSEL R40, R94, -INF , !P5 ;  /* 0xff8000005e287808 */ /* 0x000fe20006800000 */
[----:B------:R1:W-:Y:S01]  /*2850*/  MUFU.TANH R18, R17 ;  /* 0x0000001100127308 */ /* 0x0003e20000002400 */
[----:B------:R-:W-:Y:S02]  /*2860*/  ISETP.GE.AND P5, PT, R0, R24, PT ;  /* 0x000000180000720c */ /* 0x000fe40003fa6270 */
[----:B------:R-:W-:Y:S02]  /*2870*/  FSEL R61, R112, -INF , !P6 ;  /* 0xff800000703d7808 */ /* 0x000fe40007000000 */
[----:B------:R-:W-:-:S02]  /*2880*/  FSEL R81, R101, -INF , !P4 ;  /* 0xff80000065517808 */ /* 0x000fc40006000000 */
[----:B------:R-:W-:Y:S01]  /*2890*/  FSEL R48, R95, -INF , !P2 ;  /* 0xff8000005f307808 */ /* 0x000fe20005000000 */
[----:B------:R5:W4:Y:S01]  /*28a0*/  MUFU.TANH R15, R8 ;  /* 0x00000008000f7308 */ /* 0x000b220000002400 */
[----:B--2---:R-:W-:Y:S01]  /*28b0*/  FMUL.FTZ R10, R36, UR4 ;  /* 0x00000004240a7c20 */ /* 0x004fe20008410000 */
[C---:B------:R-:W-:Y:S02]  /*28c0*/  ISETP.GE.AND P1, PT, R12.reuse, R24, PT ;  /* 0x000000180c00720c */ /* 0x040fe40003f26270 */
[C---:B------:R-:W-:Y:S02]  /*28d0*/  ISETP.GE.AND P6, PT, R12.reuse, R25, PT ;  /* 0x000000190c00720c */ /* 0x040fe40003fc6270 */
[C---:B------:R-:W-:Y:S02]  /*28e0*/  ISETP.GE.AND P4, PT, R12.reuse, R26, PT ;  /* 0x0000001a0c00720c */ /* 0x040fe40003f86270 */
[----:B------:R-:W-:Y:S01]  /*28f0*/  ISETP.GE.AND P2, PT, R12, R27, PT ;  /* 0x0000001b0c00720c */ /* 0x000fe20003f46270 */
[----:B-1----:R-:W-:Y:S01]  /*2900*/  FMUL.FTZ R17, R46, UR4 ;  /* 0x000000042e117c20 */ /* 0x002fe20008410000 */
[----:B------:R1:W2:Y:S01]  /*2910*/  MUFU.TANH R11, R10 ;  /* 0x0000000a000b7308 */ /* 0x0002a20000002400 */
[----:B------:R-:W-:Y:S01]  /*2920*/  HMMA.16816.F32.BF16 R44, R4, R20, R28 ;  /* 0x00000014042c723c */ /* 0x000fe2000004181c */
[----:B------:R-:W-:Y:S01]  /*2930*/  VIADD R12, R0, 0x21 ;  /* 0x00000021000c7836 */ /* 0x000fe20000000000 */
[----:B---3--:R-:W-:-:S02]  /*2940*/  FSEL R178, R91, -INF , !P0 ;  /* 0xff8000005bb27808 */ /* 0x008fc40004000000 */
[----:B------:R-:W-:Y:S02]  /*2950*/  ISETP.GE.AND P0, PT, R13, R24, PT ;  /* 0x000000180d00720c */ /* 0x000fe40003f06270 */
[----:B------:R-:W-:Y:S01]  /*2960*/  FSEL R88, R88, -INF , !P3 ;  /* 0xff80000058587808 */ /* 0x000fe20005800000 */
[----:B------:R-:W-:Y:S01]  /*2970*/  VIADD R21, R0, 0x38 ;  /* 0x0000003800157836 */ /* 0x000fe20000000000 */
[----:B------:R-:W-:Y:S01]  /*2980*/  FSEL R28, R152, -INF , !P5 ;  /* 0xff800000981c7808 */ /* 0x000fe20006800000 */
[----:B------:R-:W-:Y:S01]  /*2990*/  VIADD R20, R0, 0x31 ;  /* 0x0000003100147836 */ /* 0x000fe20000000000 */
[----:B------:R-:W-:Y:S01]  /*29a0*/  FSEL R31, R103, -INF , !P1 ;  /* 0xff800000671f7808 */ /* 0x000fe20004800000 */
[----:B------:R3:W-:Y:S01]  /*29b0*/  MUFU.TANH R66, R17 ;  /* 0x0000001100427308 */ /* 0x0007e20000002400 */
[----:B-----5:R-:W-:Y:S02]  /*29c0*/  FMNMX.FTZ R8, R28, R60, !PT ;  /* 0x0000003c1c087209 */ /* 0x020fe40007810000 */
[----:B------:R-:W-:-:S02]  /*29d0*/  ISETP.GE.AND P1, PT, R12, R24, PT ;  /* 0x000000180c00720c */ /* 0x000fc40003f26270 */
[----:B------:R-:W-:Y:S01]  /*29e0*/  FMNMX.FTZ R8, R58, R8, !PT ;  /* 0x000000083a087209 */ /* 0x000fe20007810000 */
[----:B-1----:R-:W-:Y:S01]  /*29f0*/  FMUL.FTZ R10, R37, UR4 ;  /* 0x00000004250a7c20 */ /* 0x002fe20008410000 */
[----:B----4-:R-:W-:Y:S02]  /*2a00*/  FSEL R176, R76, -INF , !P0 ;  /* 0xff8000004cb07808 */ /* 0x010fe40004000000 */
[----:B------:R-:W-:Y:S02]  /*2a10*/  FMNMX.FTZ R8, R57, R8, !PT ;  /* 0x0000000839087209 */ /* 0x000fe40007810000 */
[----:B------:R-:W-:Y:S01]  /*2a20*/  ISETP.GE.AND P0, PT, R19, R24, PT ;  /* 0x000000181300720c */ /* 0x000fe20003f06270 */
[----:B------:R-:W1:Y:S01]  /*2a30*/  MUFU.TANH R10, R10 ;  /* 0x0000000a000a7308 */ /* 0x000e620000002400 */
[----:B------:R-:W-:Y:S02]  /*2a40*/  FMNMX.FTZ R8, R56, R8, !PT ;  /* 0x0000000838087209 */ /* 0x000fe40007810000 */
[----:B------:R-:W-:-:S02]  /*2a50*/  FSEL R177, R83, -INF , !P1 ;  /* 0xff80000053b17808 */ /* 0x000fc40004800000 */
[----:B------:R-:W-:Y:S01]  /*2a60*/  FMNMX.FTZ R8, R49, R8, !PT ;  /* 0x0000000831087209 */ /* 0x000fe20007810000 */
[----:B---3--:R-:W-:Y:S01]  /*2a70*/  FMUL.FTZ R17, R35, UR4 ;  /* 0x0000000423117c20 */ /* 0x008fe20008410000 */
[----:B------:R-:W-:Y:S01]  /*2a80*/  ISETP.GE.AND P1, PT, R14, R24, PT ;  /* 0x000000180e00720c */ /* 0x000fe20003f26270 */
[----:B------:R-:W-:Y:S01]  /*2a90*/  HMMA.16816.F32.BF16 R32, R4, R22, R52 ;  /* 0x000000160420723c */ /* 0x000fe20000041834 */
[----:B------:R-:W-:Y:S01]  /*2aa0*/  FMNMX.FTZ R8, R48, R8, !PT ;  /* 0x0000000830087209 */ /* 0x000fe20007810000 */
[----:B------:R3:W4:Y:S01]  /*2ab0*/  MUFU.TANH R36, R17 ;  /* 0x0000001100247308 */ /* 0x0007220000002400 */
[----:B------:R-:W-:Y:S02]  /*2ac0*/  FSEL R200, R15, -INF , !P0 ;  /* 0xff8000000fc87808 */ /* 0x000fe40004000000 */
[----:B------:R-:W-:Y:S02]  /*2ad0*/  ISETP.GE.AND P0, PT, R21, R24, PT ;  /* 0x000000181500720c */ /* 0x000fe40003f06270 */
[----:B------:R-:W-:Y:S01]  /*2ae0*/  FSEL R167, R18, -INF , !P1 ;  /* 0xff80000012a77808 */ /* 0x000fe20004800000 */
[----:B------:R-:W-:Y:S01]  /*2af0*/  VIADD R18, R0, 0x39 ;  /* 0x0000003900127836 */ /* 0x000fe20000000000 */
[----:B------:R-:W-:-:S02]  /*2b00*/  FMNMX.FTZ R8, R31, R8, !PT ;  /* 0x000000081f087209 */ /* 0x000fc40007810000 */
[----:B------:R-:W-:Y:S02]  /*2b10*/  ISETP.GE.AND P1, PT, R20, R24, PT ;  /* 0x000000181400720c */ /* 0x000fe40003f26270 */
[----:B--2---:R-:W-:Y:S02]  /*2b20*/  FSEL R250, R11, -INF , !P0 ;  /* 0xff8000000bfa7808 */ /* 0x004fe40004000000 */
[-C--:B------:R-:W-:Y:S02]  /*2b30*/  ISETP.GE.AND P0, PT, R0, R25.reuse, PT ;  /* 0x000000190000720c */ /* 0x080fe40003f06270 */
[----:B------:R-:W-:Y:S02]  /*2b40*/  FMNMX.FTZ R8, R178, R8, !PT ;  /* 0x00000008b2087209 */ /* 0x000fe40007810000 */
[----:B------:R-:W-:Y:S01]  /*2b50*/  FSEL R189, R16, -INF , !P1 ;  /* 0xff80000010bd7808 */ /* 0x000fe20004800000 */
[----:B---3--:R-:W-:Y:S01]  /*2b60*/  FMUL.FTZ R17, R44, UR4 ;  /* 0x000000042c117c20 */ /* 0x008fe20008410000 */
[----:B------:R-:W-:-:S02]  /*2b70*/  ISETP.GE.AND P5, PT, R9, R25, PT ;  /* 0x000000190900720c */ /* 0x000fc40003fa6270 */
[C---:B------:R-:W-:Y:S02]  /*2b80*/  ISETP.GE.AND P3, PT, R9.reuse, R26, PT ;  /* 0x0000001a0900720c */ /* 0x040fe40003f66270 */
[----:B------:R-:W-:Y:S01]  /*2b90*/  ISETP.GE.AND P1, PT, R9, R27, PT ;  /* 0x0000001b0900720c */ /* 0x000fe20003f26270 */
[----:B------:R-:W-:Y:S01]  /*2ba0*/  FMUL.FTZ R9, R42, UR4 ;  /* 0x000000042a097c20 */ /* 0x000fe20008410000 */
[----:B------:R-:W-:Y:S02]  /*2bb0*/  FSEL R30, R153, -INF , !P0 ;  /* 0xff800000991e7808 */ /* 0x000fe40004000000 */
[----:B------:R-:W-:Y:S01]  /*2bc0*/  FMNMX.FTZ R8, R177, R8, !PT ;  /* 0x00000008b1087209 */ /* 0x000fe20007810000 */
[----:B------:R2:W3:Y:S01]  /*2bd0*/  MUFU.TANH R29, R9 ;  /* 0x00000009001d7308 */ /* 0x0004e20000002400 */
[----:B------:R-:W-:Y:S02]  /*2be0*/  ISETP.GE.AND P0, PT, R18, R24, PT ;  /* 0x000000181200720c */ /* 0x000fe40003f06270 */
[----:B------:R-:W-:-:S02]  /*2bf0*/  FMNMX.FTZ R8, R176, R8, !PT ;  /* 0x00000008b0087209 */ /* 0x000fc40007810000 */
[----:B-1----:R-:W-:Y:S02]  /*2c00*/  FSEL R249, R10, -INF , !P0 ;  /* 0xff8000000af97808 */ /* 0x002fe40004000000 */
[----:B------:R-:W-:Y:S02]  /*2c10*/  ISETP.NE.AND P0, PT, R190, 0x1, PT ;  /* 0x00000001be00780c */ /* 0x000fe40003f05270 */
[----:B------:R-:W-:Y:S02]  /*2c20*/  FMNMX.FTZ R8, R167, R8, !PT ;  /* 0x00000008a7087209 */ /* 0x000fe40007810000 */
[----:B------:R-:W-:Y:S02]  /*2c30*/  FMNMX.FTZ R5, R30, R69, !PT ;  /* 0x000000451e057209 */ /* 0x000fe40007810000 */
[----:B------:R-:W-:Y:S02]  /*2c40*/  FMNMX.FTZ R4, R200, R8, !PT ;  /* 0x00000008c8047209 */ /* 0x000fe40007810000 */
[----:B------:R-:W-:Y:S01]  /*2c50*/  FMNMX.FTZ R15, R68, R5, !PT ;  /* 0x00000005440f7209 */ /* 0x000fe20007810000 */
[----:B--2---:R-:W-:Y:S01]  /*2c60*/  FMUL.FTZ R9, R43, UR4 ;  /* 0x000000042b097c20 */ /* 0x004fe20008410000 */
[----:B------:R-:W-:-:S03]  /*2c70*/  FMNMX.FTZ R4, R189, R4, !PT ;  /* 0x00000004bd047209 */ /* 0x000fc60007810000 */
[----:B------:R1:W2:Y:S01]  /*2c80*/  MUFU.TANH R22, R9 ;  /* 0x0000000900167308 */ /* 0x0002a20000002400 */
[----:B------:R-:W-:Y:S01]  /*2c90*/  FMNMX.FTZ R16, R250, R4, !PT ;  /* 0x00000004fa107209 */ /* 0x000fe20007810000 */
[----:B---34-:R-:W-:Y:S06]  /*2ca0*/  @!P0 BRA `(.L_x_27) ;  /* 0x0000000000688947 */ /* 0x018fec0003800000 */
[----:B------:R-:W-:-:S04]  /*2cb0*/  VIADD R4, R190, 0xfffffffe ;  /* 0xfffffffebe047836 */ /* 0x000fc80000000000 */
[C---:B------:R-:W-:Y:S01]  /*2cc0*/  IMAD R6, R4.reuse, UR18, RZ ;  /* 0x0000001204067c24 */ /* 0x040fe2000f8e02ff */
[----:B------:R-:W-:Y:S01]  /*2cd0*/  SHF.R.S32.HI R7, RZ, 0x1f, R4 ;  /* 0x0000001fff077819 */ /* 0x000fe20000011404 */
[----:B------:R-:W-:-:S04]  /*2ce0*/  IMAD.WIDE.U32 R4, R4, UR19, R170 ;  /* 0x0000001304047c25 */ /* 0x000fc8000f8e00aa */
[----:B------:R-:W-:Y:S01]  /*2cf0*/  IMAD R6, R7, UR19, R6 ;  /* 0x0000001307067c24 */ /* 0x000fe2000f8e0206 */
[----:B------:R-:W-:-:S03]  /*2d00*/  LEA R8, P0, R4, UR8, 0x1 ;  /* 0x0000000804087c11 */ /* 0x000fc6000f8008ff */
[----:B------:R-:W-:-:S05]  /*2d10*/  IMAD.IADD R6, R5, 0x1, R6 ;  /* 0x0000000105067824 */ /* 0x000fca00078e0206 */
[----:B-1----:R-:W-:Y:S02]  /*2d20*/  LEA.HI.X R9, R4, UR9, R6, 0x1, P0 ;  /* 0x0000000904097c11 */ /* 0x002fe400080f0c06 */
[----:B------:R-:W-:-:S03]  /*2d30*/  IADD3 R6, P0, R8, UR23, RZ ;  /* 0x0000001708067c10 */ /* 0x000fc6000ff1e0ff */
[----:B------:R-:W-:Y:S01]  /*2d40*/  @!PT LDS RZ, [RZ] ;  /* 0x00000000fffff984 */ /* 0x000fe20000000800 */
[----:B------:R-:W-:Y:S01]  /*2d50*/  @!PT LDS RZ, [RZ] ;  /* 0x00000000fffff984 */ /* 0x000fe20000000800 */
[----:B------:R-:W-:Y:S01]  /*2d60*/  @!PT LDS RZ, [RZ] ;  /* 0x00000000fffff984 */ /* 0x000fe20000000800 */
[----:B------:R3:W-:Y:S01]  /*2d70*/  LDGSTS.E.BYPASS.LTC128B.128 [R251+0x8000], desc[UR20][R8.64] ;  /* 0x0800000008fb7fae */ /* 0x0007e2000b901d54 */
[----:B------:R-:W-:Y:S02]  /*2d80*/  IADD3.X R7, R9, UR22, RZ, P0, !PT ;  /* 0x0000001609077c10 */ /* 0x000fe400087fe4ff */
[----:B------:R-:W-:Y:S01]  /*2d90*/  IADD3 R4, P0, R6, UR23, RZ ;  /* 0x0000001706047c10 */ /* 0x000fe2000ff1e0ff */
[----:B------:R3:W-:Y:S03]  /*2da0*/  LDGSTS.E.BYPASS.LTC128B.128 [R251+0xa000], desc[UR20][R8.64+0x80] ;  /* 0x0a00008008fb7fae */ /* 0x0007e6000b901d54 */
[----:B------:R-:W-:Y:S01]  /*2db0*/  IADD3.X R5, R7, UR22, RZ, P0, !PT ;  /* 0x0000001607057c10 */ /* 0x000fe200087fe4ff */
[----:B------:R3:W-:Y:S01]  /*2dc0*/  LDGSTS.E.BYPASS.LTC128B.128 [R251+0x8800], desc[UR20][R6.64] ;  /* 0x0880000006fb7fae */ /* 0x0007e2000b901d54 */
[----:B------:R-:W-:-:S03]  /*2dd0*/  IADD3 R10, P0, R4, UR23, RZ ;  /* 0x00000017040a7c10 */ /* 0x000fc6000ff1e0ff */
[----:B------:R3:W-:Y:S01]  /*2de0*/  LDGSTS.E.BYPASS.LTC128B.128 [R251+0xa800], desc[UR20][R6.64+0x80] ;  /* 0x0a80008006fb7fae */ /* 0x0007e2000b901d54 */
[----:B------:R-:W-:-:S03]  /*2df0*/  IADD3.X R11, R5, UR22, RZ, P0, !PT ;  /* 0x00000016050b7c10 */ /* 0x000fc600087fe4ff */
[----:B------:R3:W-:Y:S04]  /*2e00*/  LDGSTS.E.BYPASS.LTC128B.128 [R251+0x9000], desc[UR20][R4.64] ;  /* 0x0900000004fb7fae */ /* 0x0007e8000b901d54 */
[----:B------:R3:W-:Y:S04]  /*2e10*/  LDGSTS.E.BYPASS.LTC128B.128 [R251+0xb000], desc[UR20][R4.64+0x80] ;  /* 0x0b00008004fb7fae */ /* 0x0007e8000b901d54 */
[----:B------:R3:W-:Y:S04]  /*2e20*/  LDGSTS.E.BYPASS.LTC128B.128 [R251+0x9800], desc[UR20][R10.64] ;  /* 0x098000000afb7fae */ /* 0x0007e8000b901d54 */
[----:B------:R3:W-:Y:S04]  /*2e30*/  LDGSTS.E.BYPASS.LTC128B.128 [R251+0xb800], desc[UR20][R10.64+0x80] ;  /* 0x0b8000800afb7fae */ /* 0x0007e8000b901d54 */
[----:B------:R-:W0:Y:S02]  /*2e40*/  LDGDEPBAR ;  /* 0x00000000000079af */ /* 0x000e240000000000 */
.L_x_27:
[----:B---3--:R-:W-:Y:S01]  /*2e50*/  FMNMX.FTZ R5, R62, R15, !PT ;  /* 0x0000000f3e057209 */ /* 0x008fe20007810000 */
[----:B------:R-:W-:Y:S01]  /*2e60*/  FMUL.FTZ R6, R45, UR4 ;  /* 0x000000042d067c20 */ /* 0x000fe20008410000 */
[----:B------:R-:W-:Y:S01]  /*2e70*/  FMNMX.FTZ R4, R249, R16, !PT ;  /* 0x00000010f9047209 */ /* 0x000fe20007810000 */
[----:B-1----:R-:W-:Y:S01]  /*2e80*/  FMUL.FTZ R9, R47, UR4 ;  /* 0x000000042f097c20 */ /* 0x002fe20008410000 */
[----:B------:R-:W-:Y:S01]  /*2e90*/  FMNMX.FTZ R5, R59, R5, !PT ;  /* 0x000000053b057209 */ /* 0x000fe20007810000 */
[----:B------:R1:W-:Y:S01]  /*2ea0*/  MUFU.TANH R23, R6 ;  /* 0x0000000600177308 */ /* 0x0003e20000002400 */
[----:B------:R-:W-:Y:S01]  /*2eb0*/  FSEL R15, R90, -INF , !P6 ;  /* 0xff8000005a0f7808 */ /* 0x000fe20007000000 */
[----:B------:R-:W3:Y:S01]  /*2ec0*/  SHFL.BFLY PT, R8, R4, 0x2, 0x1f ;  /* 0x0c401f0004087f89 */ /* 0x000ee200000e0000 */
[----:B------:R-:W-:Y:S01]  /*2ed0*/  FMNMX.FTZ R5, R50, R5, !PT ;  /* 0x0000000532057209 */ /* 0x000fe20007810000 */
[----:B------:R-:W-:Y:S01]  /*2ee0*/  FMUL.FTZ R7, R46, UR4 ;  /* 0x000000042e077c20 */ /* 0x000fe20008410000 */
[----:B------:R-:W-:Y:S01]  /*2ef0*/  FSEL R166, R78, -INF , !P5 ;  /* 0xff8000004ea67808 */ /* 0x000fe20006800000 */
[----:B------:R-:W-:Y:S01]  /*2f00*/  ULDC UR13, c[0x0][0x2ec] ;  /* 0x0000bb00000d7ab9 */ /* 0x000fe20000000800 */
[----:B------:R-:W-:Y:S01]  /*2f10*/  FMNMX.FTZ R5, R40, R5, !PT ;  /* 0x0000000528057209 */ /* 0x000fe20007810000 */
[----:B------:R-:W-:Y:S01]  /*2f20*/  MUFU.TANH R17, R17 ;  /* 0x0000001100117308 */ /* 0x000fe20000002400 */
[----:B------:R-:W-:Y:S01]  /*2f30*/  ISETP.GE.AND P5, PT, R13, R25, PT ;  /* 0x000000190d00720c */ /* 0x000fe20003fa6270 */
[----:B------:R-:W-:Y:S01]  /*2f40*/  STL [R1+0x60], R251 ;  /* 0x000060fb01007387 */ /* 0x000fe20000100800 */
[----:B------:R-:W-:-:S02]  /*2f50*/  FMNMX.FTZ R5, R15, R5, !PT ;  /* 0x000000050f057209 */ /* 0x000fc40007810000 */
[-C--:B------:R-:W-:Y:S01]  /*2f60*/  ISETP.GE.AND P0, PT, R12, R25.reuse, PT ;  /* 0x000000190c00720c */ /* 0x080fe20003f06270 */
[----:B------:R-:W-:Y:S01]  /*2f70*/  STL [R1+0x5c], R242 ;  /* 0x00005cf201007387 */ /* 0x000fe20000100800 */
[----:B------:R-:W-:Y:S01]  /*2f80*/  FSEL R164, R66, -INF , !P5 ;  /* 0xff80000042a47808 */ /* 0x000fe20006800000 */
[----:B------:R4:W-:Y:S01]  /*2f90*/  MUFU.TANH R37, R7 ;  /* 0x0000000700257308 */ /* 0x0009e20000002400 */
[----:B-1----:R-:W-:Y:S01]  /*2fa0*/  FMUL.FTZ R6, R38, UR4 ;  /* 0x0000000426067c20 */ /* 0x002fe20008410000 */
[-C--:B------:R-:W-:Y:S01]  /*2fb0*/  ISETP.GE.AND P5, PT, R19, R25.reuse, PT ;  /* 0x000000191300720c */ /* 0x080fe20003fa6270 */
[----:B------:R-:W-:Y:S01]  /*2fc0*/  STL [R1+0x58], R241 ;  /* 0x000058f101007387 */ /* 0x000fe20000100800 */
[----:B------:R-:W-:Y:S02]  /*2fd0*/  FSEL R165, R77, -INF , !P0 ;  /* 0xff8000004da57808 */ /* 0x000fe40004000000 */
[----:B------:R-:W-:Y:S01]  /*2fe0*/  ISETP.GE.AND P0, PT, R14, R25, PT ;  /* 0x000000190e00720c */ /* 0x000fe20003f06270 */
[----:B------:R-:W-:Y:S01]  /*2ff0*/  STL [R1+0x54], R240 ;  /* 0x000054f001007387 */ /* 0x000fe20000100800 */
[----:B------:R1:W1:Y:S01]  /*3000*/  MUFU.TANH R10, R6 ;  /* 0x00000006000a7308 */ /* 0x0002620000002400 */
[----:B------:R-:W-:-:S02]  /*3010*/  FSEL R248, R29, -INF , !P5 ;  /* 0xff8000001df87808 */ /* 0x000fc40006800000 */
[----:B---3--:R-:W-:Y:S01]  /*3020*/  FMNMX.FTZ R4, R4, R8, !PT ;  /* 0x0000000804047209 */ /* 0x008fe20007810000 */
[----:B------:R-:W-:Y:S01]  /*3030*/  STL [R1+0x50], R239 ;  /* 0x000050ef01007387 */ /* 0x000fe20000100800 */
[-C--:B------:R-:W-:Y:S01]  /*3040*/  ISETP.GE.AND P5, PT, R21, R25.reuse, PT ;  /* 0x000000191500720c */ /* 0x080fe20003fa6270 */
[----:B------:R-:W-:Y:S01]  /*3050*/  FMUL.FTZ R8, R35, UR4 ;  /* 0x0000000423087c20 */ /* 0x000fe20008410000 */
[----:B------:R-:W-:Y:S01]  /*3060*/  FSEL R163, R51, -INF , !P0 ;  /* 0xff80000033a37808 */ /* 0x000fe20004000000 */
[----:B------:R-:W-:Y:S01]  /*3070*/  MUFU.TANH R29, R9 ;  /* 0x00000009001d7308 */ /* 0x000fe20000002400 */
[----:B------:R-:W-:Y:S01]  /*3080*/  ISETP.GE.AND P0, PT, R20, R25, PT ;  /* 0x000000191400720c */ /* 0x000fe20003f06270 */
[----:B----4-:R-:W-:Y:S01]  /*3090*/  FMUL.FTZ R7, R33, UR4 ;  /* 0x0000000421077c20 */ /* 0x010fe20008410000 */
[----:B------:R-:W-:Y:S01]  /*30a0*/  FSEL R16, R89, -INF , !P4 ;  /* 0xff80000059107808 */ /* 0x000fe20006000000 */
[----:B------:R-:W-:Y:S01]  /*30b0*/  STL [R1+0x4c], R238 ;  /* 0x00004cee01007387 */ /* 0x000fe20000100800 */
[----:B--2---:R-:W-:-:S02]  /*30c0*/  FSEL R247, R22, -INF , !P0 ;  /* 0xff80000016f77808 */ /* 0x004fc40004000000 */
[----:B------:R-:W-:Y:S01]  /*30d0*/  ISETP.GE.AND P0, PT, R18, R25, PT ;  /* 0x000000191200720c */ /* 0x000fe20003f06270 */
[----:B------:R-:W-:Y:S01]  /*30e0*/  STL [R1+0x48], R237 ;  /* 0x000048ed01007387 */ /* 0x000fe20000100800 */
[----:B-1----:R-:W-:Y:S01]  /*30f0*/  FMNMX.FTZ R6, R166, R5, !PT ;  /* 0x00000005a6067209 */ /* 0x002fe20007810000 */
[----:B------:R-:W-:Y:S01]  /*3100*/  FMUL.FTZ R5, R39, UR4 ;  /* 0x0000000427057c20 */ /* 0x000fe20008410000 */
[----:B------:R-:W-:Y:S01]  /*3110*/  FSEL R246, R10, -INF , !P5 ;  /* 0xff8000000af67808 */ /* 0x000fe20006800000 */
[----:B------:R-:W-:Y:S01]  /*3120*/  STL [R1+0x44], R236 ;  /* 0x000044ec01007387 */ /* 0x000fe20000100800 */
[----:B------:R-:W-:Y:S01]  /*3130*/  FMNMX.FTZ R6, R165, R6, !PT ;  /* 0x00000006a5067209 */ /* 0x000fe20007810000 */
[----:B------:R1:W2:Y:S01]  /*3140*/  MUFU.TANH R11, R5 ;  /* 0x00000005000b7308 */ /* 0x0002a20000002400 */
[-C--:B------:R-:W-:Y:S01]  /*3150*/  ISETP.GE.AND P5, PT, R0, R26.reuse, PT ;  /* 0x0000001a0000720c */ /* 0x080fe20003fa6270 */
[----:B------:R-:W3:Y:S01]  /*3160*/  SHFL.BFLY PT, R10, R4, 0x1, 0x1f ;  /* 0x0c201f00040a7f89 */ /* 0x000ee200000e0000 */
[----:B------:R-:W-:-:S02]  /*3170*/  ISETP.GE.AND P6, PT, R12, R26, PT ;  /* 0x0000001a0c00720c */ /* 0x000fc40003fc6270 */
[-C--:B------:R-:W-:Y:S01]  /*3180*/  ISETP.GE.AND P4, PT, R12, R27.reuse, PT ;  /* 0x0000001b0c00720c */ /* 0x080fe20003f86270 */
[----:B------:R-:W-:Y:S01]  /*3190*/  STL [R1+0x40], R24 ;  /* 0x0000401801007387 */ /* 0x000fe20000100800 */
[----:B------:R-:W-:Y:S02]  /*31a0*/  FSEL R162, R82, -INF , !P3 ;  /* 0xff80000052a27808 */ /* 0x000fe40005800000 */
[----:B------:R-:W-:Y:S02]  /*31b0*/  ISETP.GE.AND P3, PT, R14, R26, PT ;  /* 0x0000001a0e00720c */ /* 0x000fe40003f66270 */
[----:B------:R-:W-:Y:S02]  /*31c0*/  FSEL R161, R79, -INF , !P6 ;  /* 0xff8000004fa17808 */ /* 0x000fe40007000000 */
[----:B------:R-:W-:Y:S02]  /*31d0*/  FSEL R160, R64, -INF , !P3 ;  /* 0xff80000040a07808 */ /* 0x000fe40005800000 */
[----:B------:R-:W-:-:S02]  /*31e0*/  ISETP.GE.AND P3, PT, R0, R27, PT ;  /* 0x0000001b0000720c */ /* 0x000fc40003f66270 */
[----:B-1----:R-:W-:Y:S01]  /*31f0*/  FMNMX.FTZ R5, R164, R6, !PT ;  /* 0x00000006a4057209 */ /* 0x002fe20007810000 */
[----:B------:R-:W-:Y:S01]  /*3200*/  FMUL.FTZ R6, R32, UR4 ;  /* 0x0000000420067c20 */ /* 0x000fe20008410000 */
[----:B--2---:R-:W-:Y:S02]  /*3210*/  FSEL R245, R11, -INF , !P0 ;  /* 0xff8000000bf57808 */ /* 0x004fe40004000000 */
[----:B------:R-:W-:Y:S01]  /*3220*/  FSEL R11, R131, -INF , !P5 ;  /* 0xff800000830b7808 */ /* 0x000fe20006800000 */
[----:B------:R1:W-:Y:S01]  /*3230*/  MUFU.TANH R12, R6 ;  /* 0x00000006000c7308 */ /* 0x0003e20000002400 */
[----:B------:R-:W-:Y:S02]  /*3240*/  FMNMX.FTZ R5, R163, R5, !PT ;  /* 0x00000005a3057209 */ /* 0x000fe40007810000 */
[----:B------:R-:W-:Y:S02]  /*3250*/  ISETP.GE.AND P5, PT, R13, R26, PT ;  /* 0x0000001a0d00720c */ /* 0x000fe40003fa6270 */
[----:B------:R-:W-:-:S02]  /*3260*/  FMNMX.FTZ R5, R248, R5, !PT ;  /* 0x00000005f8057209 */ /* 0x000fc40007810000 */
[----:B---3--:R-:W-:Y:S02]  /*3270*/  FMNMX.FTZ R136, R4, R10, !PT ;  /* 0x0000000a04887209 */ /* 0x008fe40007810000 */
[----:B------:R-:W-:Y:S01]  /*3280*/  FMNMX.FTZ R5, R247, R5, !PT ;  /* 0x00000005f7057209 */ /* 0x000fe20007810000 */
[----:B------:R-:W-:Y:S01]  /*3290*/  MUFU.TANH R10, R8 ;  /* 0x00000008000a7308 */ /* 0x000fe20000002400 */
[----:B------:R-:W-:Y:S01]  /*32a0*/  FSEL R139, R65, -INF , !P5 ;  /* 0xff800000418b7808 */ /* 0x000fe20006800000 */
[----:B------:R-:W-:Y:S01]  /*32b0*/  FMUL.FTZ R22, R136, UR13 ;  /* 0x0000000d88167c20 */ /* 0x000fe20008410000 */
[----:B------:R-:W-:Y:S02]  /*32c0*/  FMNMX.FTZ R5, R246, R5, !PT ;  /* 0x00000005f6057209 */ /* 0x000fe40007810000 */
[----:B------:R-:W-:Y:S02]  /*32d0*/  FSETP.NEU.FTZ.AND P5, PT, R136, -INF , PT ;  /* 0xff8000008800780b */ /* 0x000fe40003fbd000 */
[----:B-1----:R-:W-:-:S02]  /*32e0*/  FMNMX.FTZ R6, R11, R71, !PT ;  /* 0x000000470b067209 */ /* 0x002fc40007810000 */
[----:B------:R-:W-:Y:S02]  /*32f0*/  FMNMX.FTZ R5, R245, R5, !PT ;  /* 0x00000005f5057209 */ /* 0x000fe40007810000 */
[----:B------:R-:W-:Y:S02]  /*3300*/  FMNMX.FTZ R6, R70, R6, !PT ;  /* 0x0000000646067209 */ /* 0x000fe40007810000 */
[----:B------:R-:W-:Y:S01]  /*3310*/  ISETP.GE.AND P0, PT, R13, R27, PT ;  /* 0x0000001b0d00720c */ /* 0x000fe20003f06270 */
[----:B------:R-:W1:Y:S01]  /*3320*/  SHFL.BFLY PT, R9, R5, 0x2, 0x1f ;  /* 0x0c401f0005097f89 */ /* 0x000e6200000e0000 */
[----:B------:R-:W-:Y:S01]  /*3330*/  FMNMX.FTZ R6, R67, R6, !PT ;  /* 0x0000000643067209 */ /* 0x000fe20007810000 */
[----:B------:R2:W3:Y:S01]  /*3340*/  MUFU.TANH R13, R7 ;  /* 0x00000007000d7308 */ /* 0x0004e20000002400 */
[----:B------:R-:W-:Y:S02]  /*3350*/  FSEL R22, R22, RZ, P5 ;  /* 0x000000ff16167208 */ /* 0x000fe40002800000 */
[----:B------:R-:W-:-:S02]  /*3360*/  FMNMX.FTZ R4, R63, R6, !PT ;  /* 0x000000063f047209 */ /* 0x000fc40007810000 */
[----:B------:R-:W-:Y:S02]  /*3370*/  ISETP.GE.AND P6, PT, R14, R27, PT ;  /* 0x0000001b0e00720c */ /* 0x000fe40003fc6270 */
[----:B------:R-:W-:Y:S02]  /*3380*/  FMNMX.FTZ R4, R61, R4, !PT ;  /* 0x000000043d047209 */ /* 0x000fe40007810000 */
[----:B------:R-:W-:Y:S02]  /*3390*/  ISETP.GE.AND P5, PT, R19, R26, PT ;  /* 0x0000001a1300720c */ /* 0x000fe40003fa6270 */
[----:B------:R-:W-:Y:S02]  /*33a0*/  FMNMX.FTZ R0, R41, R4, !PT ;  /* 0x0000000429007209 */ /* 0x000fe40007810000 */
[----:B------:R-:W-:Y:S02]  /*33b0*/  FSEL R244, R17, -INF , !P5 ;  /* 0xff80000011f47808 */ /* 0x000fe40006800000 */
[----:B------:R-:W-:Y:S01]  /*33c0*/  FMNMX.FTZ R134, R16, R0, !PT ;  /* 0x0000000010867209 */ /* 0x000fe20007810000 */
[----:B------:R-:W-:Y:S01]  /*33d0*/  FFMA.FTZ R0, R28, UR13, -R22 ;  /* 0x0000000d1c007c23 */ /* 0x000fe20008010816 */
[----:B--2---:R-:W-:Y:S01]  /*33e0*/  FMUL.FTZ R7, R34, UR4 ;  /* 0x0000000422077c20 */ /* 0x004fe20008410000 */
[----:B------:R-:W-:-:S02]  /*33f0*/  ISETP.GE.AND P5, PT, R20, R26, PT ;  /* 0x0000001a1400720c */ /* 0x000fc40003fa6270 */
[----:B------:R-:W-:Y:S01]  /*3400*/  FMNMX.FTZ R134, R162, R134, !PT ;  /* 0x00000086a2867209 */ /* 0x000fe20007810000 */
[----:B------:R2:W4:Y:S01]  /*3410*/  MUFU.TANH R14, R7 ;  /* 0x00000007000e7308 */ /* 0x0005220000002400 */
[----:B------:R-:W-:Y:S02]  /*3420*/  FSEL R227, R23, -INF , !P5 ;  /* 0xff80000017e37808 */ /* 0x000fe40006800000 */
[----:B------:R-:W-:Y:S02]  /*3430*/  FMNMX.FTZ R134, R161, R134, !PT ;  /* 0x00000086a1867209 */ /* 0x000fe40007810000 */
[----:B-1----:R-:W-:Y:S02]  /*3440*/  FMNMX.FTZ R5, R5, R9, !PT ;  /* 0x0000000905057209 */ /* 0x002fe40007810000 */
[----:B------:R-:W-:Y:S01]  /*3450*/  FMNMX.FTZ R134, R139, R134, !PT ;  /* 0x000000868b867209 */ /* 0x000fe20007810000 */
[----:B------:R1:W-:Y:S01]  /*3460*/  MUFU.EX2 R188, R0 ;  /* 0x0000000000bc7308 */ /* 0x0003e20000000800 */
[----:B------:R-:W-:Y:S01]  /*3470*/  ISETP.GE.AND P5, PT, R18, R26, PT ;  /* 0x0000001a1200720c */ /* 0x000fe20003fa6270 */
[----:B------:R-:W4:Y:S01]  /*3480*/  SHFL.BFLY PT, R135, R5, 0x1, 0x1f ;  /* 0x0c201f0005877f89 */ /* 0x000f2200000e0000 */
[----:B------:R-:W-:-:S02]  /*3490*/  FMNMX.FTZ R134, R160, R134, !PT ;  /* 0x00000086a0867209 */ /* 0x000fc40007810000 */
[----:B---3--:R-:W-:Y:S02]  /*34a0*/  FSEL R225, R13, -INF , !P5 ;  /* 0xff8000000de17808 */ /* 0x008fe40006800000 */
[----:B------:R-:W-:Y:S02]  /*34b0*/  FMNMX.FTZ R134, R244, R134, !PT ;  /* 0x00000086f4867209 */ /* 0x000fe40007810000 */
[----:B--2---:R-:W-:Y:S02]  /*34c0*/  FSEL R7, R148, -INF , !P3 ;  /* 0xff80000094077808 */ /* 0x004fe40005800000 */
[----:B------:R-:W-:Y:S02]  /*34d0*/  ISETP.GE.AND P3, PT, R21, R26, PT ;  /* 0x0000001a1500720c */ /* 0x000fe40003f66270 */
[----:B------:R-:W-:Y:S02]  /*34e0*/  FMNMX.FTZ R4, R7, R74, !PT ;  /* 0x0000004a07047209 */ /* 0x000fe40007810000 */
[----:B------:R-:W-:Y:S01]  /*34f0*/  FSEL R226, R12, -INF , !P3 ;  /* 0xff8000000ce27808 */ /* 0x000fe20005800000 */
[----:B-1----:R-:W-:Y:S01]  /*3500*/  FFMA.FTZ R0, R60, UR13, -R22 ;  /* 0x0000000d3c007c23 */ /* 0x002fe20008010816 */
[----:B------:R-:W-:-:S02]  /*3510*/  FMNMX.FTZ R134, R227, R134, !PT ;  /* 0x00000086e3867209 */ /* 0x000fc40007810000 */
[----:B------:R-:W-:Y:S01]  /*3520*/  FSEL R8, R92, -INF , !P2 ;  /* 0xff8000005c087808 */ /* 0x000fe20005000000 */
[----:B------:R1:W-:Y:S01]  /*3530*/  MUFU.EX2 R215, R0 ;  /* 0x0000000000d77308 */ /* 0x0003e20000000800 */
[----:B------:R-:W-:Y:S02]  /*3540*/  FMNMX.FTZ R134, R226, R134, !PT ;  /* 0x00000086e2867209 */ /* 0x000fe40007810000 */
[----:B------:R-:W-:Y:S02]  /*3550*/  FSEL R138, R138, -INF , !P1 ;  /* 0xff8000008a8a7808 */ /* 0x000fe40004800000 */
[----:B------:R-:W-:Y:S02]  /*3560*/  FMNMX.FTZ R134, R225, R134, !PT ;  /* 0x00000086e1867209 */ /* 0x000fe40007810000 */
[----:B------:R-:W-:Y:S02]  /*3570*/  FSEL R137, R137, -INF , !P4 ;  /* 0xff80000089897808 */ /* 0x000fe40006000000 */
[----:B------:R-:W-:Y:S01]  /*3580*/  FSEL R132, R75, -INF , !P0 ;  /* 0xff8000004b847808 */ /* 0x000fe20004000000 */
[----:B------:R-:W2:Y:S01]  /*3590*/  SHFL.BFLY PT, R6, R134, 0x2, 0x1f ;  /* 0x0c401f0086067f89 */ /* 0x000ea200000e0000 */
[----:B----4-:R-:W-:-:S02]  /*35a0*/  FMNMX.FTZ R135, R5, R135, !PT ;  /* 0x0000008705877209 */ /* 0x010fc40007810000 */
[-C--:B------:R-:W-:Y:S02]  /*35b0*/  ISETP.GE.AND P2, PT, R19, R27.reuse, PT ;  /* 0x0000001b1300720c */ /* 0x080fe40003f46270 */
[----:B------:R-:W-:Y:S02]  /*35c0*/  FSEL R23, R36, -INF , !P6 ;  /* 0xff80000024177808 */ /* 0x000fe40007000000 */
[----:B-1----:R-:W-:Y:S01]  /*35d0*/  FMNMX.FTZ R0, R73, R4, !PT ;  /* 0x0000000449007209 */ /* 0x002fe20007810000 */
[----:B------:R-:W-:Y:S01]  /*35e0*/  FFMA.FTZ R4, R58, UR13, -R22 ;  /* 0x0000000d3a047c23 */ /* 0x000fe20008010816 */
[----:B------:R-:W-:Y:S01]  /*35f0*/  ISETP.GE.AND P3, PT, R21, R27, PT ;  /* 0x0000001b1500720c */ /* 0x000fe20003f66270 */
[----:B------:R-:W-:Y:S01]  /*3600*/  FMUL.FTZ R21, R135, UR13 ;  /* 0x0000000d87157c20 */ /* 0x000fe20008410000 */
[----:B------:R-:W-:Y:S01]  /*3610*/  FMNMX.FTZ R0, R72, R0, !PT ;  /* 0x0000000048007209 */ /* 0x000fe20007810000 */
[----:B------:R1:W-:Y:S01]  /*3620*/  MUFU.EX2 R237, R4 ;  /* 0x0000000400ed7308 */ /* 0x0003e20000000800 */
[----:B------:R-:W-:-:S02]  /*3630*/  FSEL R206, R37, -INF , !P2 ;  /* 0xff80000025ce7808 */ /* 0x000fc40005000000 */
[----:B------:R-:W-:Y:S02]  /*3640*/  FMNMX.FTZ R0, R80, R0, !PT ;  /* 0x0000000050007209 */ /* 0x000fe40007810000 */
[----:B------:R-:W-:Y:S02]  /*3650*/  ISETP.GE.AND P1, PT, R20, R27, PT ;  /* 0x0000001b1400720c */ /* 0x000fe40003f26270 */
[----:B------:R-:W-:Y:S02]  /*3660*/  FMNMX.FTZ R0, R81, R0, !PT ;  /* 0x0000000051007209 */ /* 0x000fe40007810000 */
[----:B------:R-:W-:Y:S02]  /*3670*/  FSETP.NEU.FTZ.AND P2, PT, R135, -INF , PT ;  /* 0xff8000008700780b */ /* 0x000fe40003f5d000 */
[----:B------:R-:W-:Y:S02]  /*3680*/  FSEL R251, R29, -INF , !P1 ;  /* 0xff8000001dfb7808 */ /* 0x000fe40004800000 */
[----:B------:R-:W-:-:S02]  /*3690*/  FSEL R21, R21, RZ, P2 ;  /* 0x000000ff15157208 */ /* 0x000fc40001000000 */
[----:B--2---:R-:W-:Y:S01]  /*36a0*/  FMNMX.FTZ R134, R134, R6, !PT ;  /* 0x0000000686867209 */ /* 0x004fe20007810000 */
[--C-:B-1----:R-:W-:Y:S01]  /*36b0*/  FFMA.FTZ R4, R57, UR13, -R22.reuse ;  /* 0x0000000d39047c23 */ /* 0x102fe20008010816 */
[----:B------:R-:W-:Y:S02]  /*36c0*/  ISETP.GE.AND P0, PT, R18, R27, PT ;  /* 0x0000001b1200720c */ /* 0x000fe40003f06270 */
[----:B------:R-:W-:Y:S01]  /*36d0*/  FSEL R242, R14, -INF , !P3 ;  /* 0xff8000000ef27808 */ /* 0x000fe20005800000 */
[----:B------:R1:W2:Y:S01]  /*36e0*/  MUFU.EX2 R209, R4 ;  /* 0x0000000400d17308 */ /* 0x0002a20000000800 */
[----:B------:R-:W-:Y:S02]  /*36f0*/  FSEL R207, R10, -INF , !P0 ;  /* 0xff8000000acf7808 */ /* 0x000fe40004000000 */
[----:B-1----:R-:W-:Y:S01]  /*3700*/  FMNMX.FTZ R4, R88, R0, !PT ;  /* 0x0000000058047209 */ /* 0x002fe20007810000 */
[----:B------:R-:W-:Y:S01]  /*3710*/  FFMA.FTZ R0, R56, UR13, -R22 ;  /* 0x0000000d38007c23 */ /* 0x000fe20008010816 */
[----:B--2---:R-:W-:-:S02]  /*3720*/  F2FP.BF16.F32.PACK_AB R18, R209, R237 ;  /* 0x000000edd112723e */ /* 0x004fc400000010ff */
[----:B------:R-:W-:Y:S01]  /*3730*/  FMNMX.FTZ R4, R8, R4, !PT ;  /* 0x0000000408047209 */ /* 0x000fe20007810000 */
[----:B------:R1:W-:Y:S03]  /*3740*/  MUFU.EX2 R42, R0 ;  /* 0x00000000002a7308 */ /* 0x0003e60000000800 */
[----:B------:R-:W-:-:S04]  /*3750*/  FMNMX.FTZ R4, R138, R4, !PT ;  /* 0x000000048a047209 */ /* 0x000fc80007810000 */
[----:B------:R-:W-:-:S04]  /*3760*/  FMNMX.FTZ R4, R137, R4, !PT ;  /* 0x0000000489047209 */ /* 0x000fc80007810000 */
[----:B------:R-:W-:Y:S01]  /*3770*/  FMNMX.FTZ R4, R132, R4, !PT ;  /* 0x0000000484047209 */ /* 0x000fe20007810000 */
[----:B-1----:R-:W-:-:S04]  /*3780*/  FFMA.FTZ R0, R49, UR13, -R22 ;  /* 0x0000000d31007c23 */ /* 0x002fc80008010816 */
[----:B------:R1:W-:Y:S02]  /*3790*/  MUFU.EX2 R205, R0 ;  /* 0x0000000000cd7308 */ /* 0x0003e40000000800 */
[----:B-1----:R-:W-:-:S06]  /*37a0*/  FFMA.FTZ R0, R48, UR13, -R22 ;  /* 0x0000000d30007c23 */ /* 0x002fcc0008010816 */
[----:B------:R1:W-:Y:S02]  /*37b0*/  MUFU.EX2 R211, R0 ;  /* 0x0000000000d37308 */ /* 0x0003e40000000800 */
[----:B-1----:R-:W-:Y:S01]  /*37c0*/  FMNMX.FTZ R0, R23, R4, !PT ;  /* 0x0000000417007209 */ /* 0x002fe20007810000 */
[----:B------:R-:W-:-:S03]  /*37d0*/  FFMA.FTZ R4, R31, UR13, -R22 ;  /* 0x0000000d1f047c23 */ /* 0x000fc60008010816 */
[----:B------:R-:W-:Y:S02]  /*37e0*/  FMNMX.FTZ R0, R206, R0, !PT ;  /* 0x00000000ce007209 */ /* 0x000fe40007810000 */
[----:B------:R-:W1:Y:S02]  /*37f0*/  MUFU.EX2 R202, R4 ;  /* 0x0000000400ca7308 */ /* 0x000e640000000800 */
[----:B------:R-:W-:Y:S01]  /*3800*/  FMNMX.FTZ R133, R251, R0, !PT ;  /* 0x00000000fb857209 */ /* 0x000fe20007810000 */
[----:B------:R-:W-:-:S03]  /*3810*/  FFMA.FTZ R0, R30, UR13, -R21 ;  /* 0x0000000d1e007c23 */ /* 0x000fc60008010815 */
[----:B------:R-:W-:Y:S02]  /*3820*/  FMNMX.FTZ R133, R242, R133, !PT ;  /* 0x00000085f2857209 */ /* 0x000fe40007810000 */
[----:B------:R2:W-:Y:S02]  /*3830*/  MUFU.EX2 R231, R0 ;  /* 0x0000000000e77308 */ /* 0x0005e40000000800 */
[----:B------:R-:W-:-:S05]  /*3840*/  FMNMX.FTZ R133, R207, R133, !PT ;  /* 0x00000085cf857209 */ /* 0x000fca0007810000 */
[----:B------:R-:W3:Y:S01]  /*3850*/  SHFL.BFLY PT, R5, R133, 0x2, 0x1f ;  /* 0x0c401f0085057f89 */ /* 0x000ee200000e0000 */
[----:B-1----:R-:W-:-:S03]  /*3860*/  F2FP.BF16.F32.PACK_AB R10, R202, R211 ;  /* 0x000000d3ca0a723e */ /* 0x002fc600000010ff */
[----:B------:R-:W1:Y:S01]  /*3870*/  SHFL.BFLY PT, R4, R134, 0x1, 0x1f ;  /* 0x0c201f0086047f89 */ /* 0x000e6200000e0000 */
[----:B--2---:R-:W-:-:S04]  /*3880*/  FFMA.FTZ R0, R69, UR13, -R21 ;  /* 0x0000000d45007c23 */ /* 0x004fc80008010815 */
[----:B------:R2:W4:Y:S01]  /*3890*/  MUFU.EX2 R230, R0 ;  /* 0x0000000000e67308 */ /* 0x0005220000000800 */
[----:B---3--:R-:W-:Y:S02]  /*38a0*/  FMNMX.FTZ R133, R133, R5, !PT ;  /* 0x0000000585857209 */ /* 0x008fe40007810000 */
[----:B-1----:R-:W-:Y:S01]  /*38b0*/  FMNMX.FTZ R134, R134, R4, !PT ;  /* 0x0000000486867209 */ /* 0x002fe20007810000 */
[----:B--2---:R-:W-:Y:S02]  /*38c0*/  FFMA.FTZ R0, R68, UR13, -R21 ;  /* 0x0000000d44007c23 */ /* 0x004fe40008010815 */
[----:B------:R-:W1:Y:S01]  /*38d0*/  SHFL.BFLY PT, R4, R133, 0x1, 0x1f ;  /* 0x0c201f0085047f89 */ /* 0x000e6200000e0000 */
[C---:B------:R-:W-:Y:S01]  /*38e0*/  FSETP.NEU.FTZ.AND P0, PT, R134.reuse, -INF , PT ;  /* 0xff8000008600780b */ /* 0x040fe20003f1d000 */
[----:B------:R-:W-:Y:S01]  /*38f0*/  FMUL.FTZ R20, R134, UR13 ;  /* 0x0000000d86147c20 */ /* 0x000fe20008410000 */
[----:B------:R2:W-:Y:S01]  /*3900*/  MUFU.EX2 R238, R0 ;  /* 0x0000000000ee7308 */ /* 0x0005e20000000800 */
[----:B----4-:R-:W-:-:S03]  /*3910*/  F2FP.BF16.F32.PACK_AB R17, R230, R231 ;  /* 0x000000e7e611723e */ /* 0x010fc600000010ff */
[----:B------:R-:W-:Y:S01]  /*3920*/  FSEL R20, R20, RZ, P0 ;  /* 0x000000ff14147208 */ /* 0x000fe20000000000 */
[----:B--2---:R-:W-:-:S04]  /*3930*/  FFMA.FTZ R0, R62, UR13, -R21 ;  /* 0x0000000d3e007c23 */ /* 0x004fc80008010815 */
[----:B------:R2:W3:Y:S01]  /*3940*/  MUFU.EX2 R208, R0 ;  /* 0x0000000000d07308 */ /* 0x0004e20000000800 */
[----:B-1----:R-:W-:Y:S01]  /*3950*/  FMNMX.FTZ R133, R133, R4, !PT ;  /* 0x0000000485857209 */ /* 0x002fe20007810000 */
[----:B------:R-:W-:-:S03]  /*3960*/  FFMA.FTZ R4, R63, UR13, -R20 ;  /* 0x0000000d3f047c23 */ /* 0x000fc60008010814 */
[C---:B------:R-:W-:Y:S01]  /*3970*/  FSETP.NEU.FTZ.AND P0, PT, R133.reuse, -INF , PT ;  /* 0xff8000008500780b */ /* 0x040fe20003f1d000 */
[----:B------:R-:W-:Y:S02]  /*3980*/  FMUL.FTZ R5, R133, UR13 ;  /* 0x0000000d85057c20 */ /* 0x000fe40008410000 */
[----:B------:R1:W-:Y:S01]  /*3990*/  MUFU.EX2 R204, R4 ;  /* 0x0000000400cc7308 */ /* 0x0003e20000000800 */
[----:B--2---:R-:W-:Y:S01]  /*39a0*/  FFMA.FTZ R0, R59, UR13, -R21 ;  /* 0x0000000d3b007c23 */ /* 0x004fe20008010815 */
[----:B---3--:R-:W-:-:S06]  /*39b0*/  F2FP.BF16.F32.PACK_AB R19, R208, R238 ;  /* 0x000000eed013723e */ /* 0x008fcc00000010ff */
[----:B------:R2:W-:Y:S01]  /*39c0*/  MUFU.EX2 R223, R0 ;  /* 0x0000000000df7308 */ /* 0x0005e20000000800 */
[----:B-1----:R-:W-:-:S07]  /*39d0*/  FFMA.FTZ R4, R61, UR13, -R20 ;  /* 0x0000000d3d047c23 */ /* 0x002fce0008010814 */
[----:B------:R-:W-:Y:S01]  /*39e0*/  MUFU.EX2 R91, R4 ;  /* 0x00000004005b7308 */ /* 0x000fe20000000800 */
[----:B--2---:R-:W-:-:S07]  /*39f0*/  FFMA.FTZ R0, R50, UR13, -R21 ;  /* 0x0000000d32007c23 */ /* 0x004fce0008010815 */
        /* <DEDUP_REMOVED lines=19> */
[----:B------:R-:W-:-:S03]  /*3b30*/  FSEL R0, R5, RZ, P0 ;  /* 0x000000ff05007208 */ /* 0x000fc60000000000 */
[----:B------:R-:W-:Y:S01]  /*3b40*/  IMAD.IADD R233, R3, 0x1, R232 ;  /* 0x0000000103e97824 */ /* 0x000fe200078e02e8 */
[----:B------:R-:W-:Y:S01]  /*3b50*/  LDSM.16.MT88.4 R68, [R232+0xe000] ;  /* 0x00e00000e844783b */ /* 0x000fe20000004200 */
[--C-:B------:R-:W-:Y:S01]  /*3b60*/  FFMA.FTZ R4, R7, UR13, -R0.reuse ;  /* 0x0000000d07047c23 */ /* 0x100fe20008010800 */
[----:B------:R-:W-:Y:S01]  /*3b70*/  FFMA.FTZ R3, R73, UR13, -R0 ;  /* 0x0000000d49037c23 */ /* 0x000fe20008010800 */
[C---:B------:R-:W-:Y:S01]  /*3b80*/  IMAD.IADD R235, R2.reuse, 0x1, R232 ;  /* 0x0000000102eb7824 */ /* 0x040fe200078e02e8 */
[----:B------:R-:W1:Y:S01]  /*3b90*/  LDSM.16.MT88.4 R32, [R233+0xc000] ;  /* 0x00c00000e920783b */ /* 0x000e620000004200 */
[----:B------:R-:W-:Y:S01]  /*3ba0*/  IADD3 R234, R2, R233, RZ ;  /* 0x000000e902ea7210 */ /* 0x000fe20007ffe0ff */
[----:B------:R-:W-:Y:S01]  /*3bb0*/  FFMA.FTZ R2, R41, UR13, -R20 ;  /* 0x0000000d29027c23 */ /* 0x000fe20008010814 */
[----:B------:R2:W-:Y:S01]  /*3bc0*/  MUFU.EX2 R252, R4 ;  /* 0x0000000400fc7308 */ /* 0x0005e20000000800 */
[----:B------:R-:W-:Y:S04]  /*3bd0*/  LDSM.16.MT88.4 R76, [R235+0xc000] ;  /* 0x00c00000eb4c783b */ /* 0x000fe80000004200 */
[----:B------:R-:W3:Y:S03]  /*3be0*/  LDSM.16.MT88.4 R52, [R232+0xc000] ;  /* 0x00c00000e834783b */ /* 0x000ee60000004200 */
[----:B------:R4:W-:Y:S01]  /*3bf0*/  MUFU.EX2 R210, R3 ;  /* 0x0000000300d27308 */ /* 0x0009e20000000800 */
[----:B------:R-:W3:Y:S04]  /*3c00*/  LDSM.16.MT88.4 R64, [R233+0xe000] ;  /* 0x00e00000e940783b */ /* 0x000ee80000004200 */
[----:B------:R-:W-:Y:S03]  /*3c10*/  LDSM.16.MT88.4 R48, [R235+0xc800] ;  /* 0x00c80000eb30783b */ /* 0x000fe60000004200 */
[----:B------:R1:W-:Y:S01]  /*3c20*/  MUFU.EX2 R213, R2 ;  /* 0x0000000200d57308 */ /* 0x0003e20000000800 */
[--C-:B--2---:R-:W-:Y:S01]  /*3c30*/  FFMA.FTZ R4, R74, UR13, -R0.reuse ;  /* 0x0000000d4a047c23 */ /* 0x104fe20008010800 */
[----:B------:R-:W-:Y:S04]  /*3c40*/  LDSM.16.MT88.4 R84, [R232+0xc800] ;  /* 0x00c80000e854783b */ /* 0x000fe80000004200 */
[----:B------:R-:W-:Y:S02]  /*3c50*/  LDSM.16.MT88.4 R60, [R234+0xe000] ;  /* 0x00e00000ea3c783b */ /* 0x000fe40000004200 */
[----:B------:R-:W2:Y:S01]  /*3c60*/  MUFU.EX2 R240, R4 ;  /* 0x0000000400f07308 */ /* 0x000ea20000000800 */
[----:B----4-:R-:W-:Y:S01]  /*3c70*/  FFMA.FTZ R3, R72, UR13, -R0 ;  /* 0x0000000d48037c23 */ /* 0x010fe20008010800 */
[----:B------:R-:W-:Y:S04]  /*3c80*/  LDSM.16.MT88.4 R36, [R233+0xe800] ;  /* 0x00e80000e924783b */ /* 0x000fe80000004200 */
[----:B------:R-:W4:Y:S02]  /*3c90*/  LDSM.16.MT88.4 R72, [R234+0xc000] ;  /* 0x00c00000ea48783b */ /* 0x000f240000004200 */
[----:B------:R-:W3:Y:S01]  /*3ca0*/  MUFU.EX2 R191, R3 ;  /* 0x0000000300bf7308 */ /* 0x000ee20000000800 */
[----:B-1----:R-:W-:Y:S01]  /*3cb0*/  FFMA.FTZ R2, R16, UR13, -R20 ;  /* 0x0000000d10027c23 */ /* 0x002fe20008010814 */
[----:B------:R-:W-:Y:S01]  /*3cc0*/  F2FP.BF16.F32.PACK_AB R16, R215, R188 ;  /* 0x000000bcd710723e */ /* 0x000fe200000010ff */
[----:B------:R-:W1:Y:S04]  /*3cd0*/  LDSM.16.MT88.4 R56, [R235+0xe000] ;  /* 0x00e00000eb38783b */ /* 0x000e680000004200 */
[----:B------:R-:W-:Y:S01]  /*3ce0*/  LDSM.16.MT88.4 R44, [R234+0xc800] ;  /* 0x00c80000ea2c783b */ /* 0x000fe20000004200 */
[----:B------:R3:W3:Y:S01]  /*3cf0*/  MUFU.EX2 R24, R2 ;  /* 0x0000000200187308 */ /* 0x0006e20000000800 */
[----:B--2---:R-:W-:Y:S01]  /*3d00*/  F2FP.BF16.F32.PACK_AB R13, R240, R252 ;  /* 0x000000fcf00d723e */ /* 0x004fe200000010ff */
[C---:B------:R-:W-:Y:S01]  /*3d10*/  HMMA.16816.F32.BF16 R112, R16.reuse, R32, RZ ;  /* 0x000000201070723c */ /* 0x040fe200000418ff */
[----:B------:R-:W-:Y:S05]  /*3d20*/  LDSM.16.MT88.4 R28, [R235+0xe800] ;  /* 0x00e80000eb1c783b */ /* 0x000fea0000004200 */
[----:B---3--:R-:W-:Y:S01]  /*3d30*/  HMMA.16816.F32.BF16 R120, R16, R52, RZ ;  /* 0x000000341078723c */ /* 0x008fe200000418ff */
[----:B------:R-:W-:Y:S01]  /*3d40*/  F2FP.BF16.F32.PACK_AB R15, R191, R210 ;  /* 0x000000d2bf0f723e */ /* 0x000fe200000010ff */
[----:B------:R-:W-:-:S04]  /*3d50*/  FFMA.FTZ R3, R80, UR13, -R0 ;  /* 0x0000000d50037c23 */ /* 0x000fc80008010800 */
[----:B------:R2:W-:Y:S02]  /*3d60*/  MUFU.EX2 R228, R3 ;  /* 0x0000000300e47308 */ /* 0x0005e40000000800 */
[C---:B------:R-:W-:Y:S01]  /*3d70*/  HMMA.16816.F32.BF16 R108, R12.reuse, R32, RZ ;  /* 0x000000200c6c723c */ /* 0x040fe200000418ff */
[----:B------:R-:W-:Y:S01]  /*3d80*/  FFMA.FTZ R2, R81, UR13, -R0 ;  /* 0x0000000d51027c23 */ /* 0x000fe20008010800 */
[----:B------:R-:W-:Y:S01]  /*3d90*/  F2FP.BF16.F32.PACK_AB R6, R24, R213 ;  /* 0x000000d51806723e */ /* 0x000fe200000010ff */
[----:B------:R-:W3:Y:S03]  /*3da0*/  LDSM.16.MT88.4 R80, [R233+0xc800] ;  /* 0x00c80000e950783b */ /* 0x000ee60000004200 */
[----:B------:R-:W4:Y:S01]  /*3db0*/  MUFU.EX2 R43, R2 ;  /* 0x00000002002b7308 */ /* 0x000f220000000800 */
[----:B------:R-:W-:Y:S01]  /*3dc0*/  IMAD.MOV.U32 R33, RZ, RZ, R42 ;  /* 0x000000ffff217224 */ /* 0x000fe200078e002a */
[C---:B------:R-:W-:Y:S06]  /*3dd0*/  HMMA.16816.F32.BF16 R96, R12.reuse, R68, RZ ;  /* 0x000000440c60723c */ /* 0x040fec00000418ff */
[----:B------:R-:W-:Y:S01]  /*3de0*/  HMMA.16816.F32.BF16 R104, R12, R76, RZ ;  /* 0x0000004c0c68723c */ /* 0x000fe200000418ff */
[----:B--2---:R-:W-:-:S05]  /*3df0*/  MOV R3, R188 ;  /* 0x000000bc00037202 */ /* 0x004fca0000000f00 */
[C---:B------:R-:W-:Y:S01]  /*3e00*/  HMMA.16816.F32.BF16 R116, R12.reuse, R52, RZ ;  /* 0x000000340c74723c */ /* 0x040fe200000418ff */
[----:B----4-:R-:W-:Y:S02]  /*3e10*/  IMAD.MOV.U32 R32, RZ, RZ, R43 ;  /* 0x000000ffff207224 */ /* 0x010fe400078e002b */
[----:B------:R-:W-:Y:S01]  /*3e20*/  FFMA.FTZ R2, R88, UR13, -R0 ;  /* 0x0000000d58027c23 */ /* 0x000fe20008010800 */
[----:B------:R-:W2:Y:S02]  /*3e30*/  LDSM.16.MT88.4 R40, [R232+0xe800] ;  /* 0x00e80000e828783b */ /* 0x000ea40000004200 */
[----:B------:R-:W-:Y:S01]  /*3e40*/  HMMA.16816.F32.BF16 R92, R12, R64, RZ ;  /* 0x000000400c5c723c */ /* 0x000fe200000418ff */
[----:B------:R-:W-:Y:S01]  /*3e50*/  MOV R53, R190 ;  /* 0x000000be00357202 */ /* 0x000fe20000000f00 */
[----:B------:R4:W-:Y:S01]  /*3e60*/  MUFU.EX2 R212, R2 ;  /* 0x0000000200d47308 */ /* 0x0009e20000000800 */
[----:B------:R-:W-:Y:S01]  /*3e70*/  F2FP.BF16.F32.PACK_AB R5, R32, R228 ;  /* 0x000000e42005723e */ /* 0x000fe200000010ff */
[----:B------:R-:W-:-:S02]  /*3e80*/  IMAD.MOV.U32 R52, RZ, RZ, R189 ;  /* 0x000000ffff347224 */ /* 0x000fc400078e00bd */
[C---:B------:R-:W-:Y:S06]  /*3e90*/  HMMA.16816.F32.BF16 R100, R12.reuse, R72, RZ ;  /* 0x000000480c64723c */ /* 0x040fec00000418ff */
[C---:B------:R-:W-:Y:S06]  /*3ea0*/  HMMA.16816.F32.BF16 R148, R12.reuse, R78, RZ ;  /* 0x0000004e0c94723c */ /* 0x040fec00000418ff */
[----:B-1----:R-:W-:Y:S01]  /*3eb0*/  HMMA.16816.F32.BF16 R124, R12, R56, RZ ;  /* 0x000000380c7c723c */ /* 0x002fe200000418ff */
[----:B----4-:R-:W-:Y:S01]  /*3ec0*/  FFMA.FTZ R2, R8, UR13, -R0 ;  /* 0x0000000d08027c23 */ /* 0x010fe20008010800 */
[----:B------:R-:W-:-:S03]  /*3ed0*/  F2FP.BF16.F32.PACK_AB R8, R205, R33 ;  /* 0x00000021cd08723e */ /* 0x000fc600000010ff */
[----:B------:R1:W4:Y:S01]  /*3ee0*/  MUFU.EX2 R236, R2 ;  /* 0x0000000200ec7308 */ /* 0x0003220000000800 */
[----:B------:R-:W-:Y:S06]  /*3ef0*/  HMMA.16816.F32.BF16 R156, R12, R54, RZ ;  /* 0x000000360c9c723c */ /* 0x000fec00000418ff */
[----:B---3--:R-:W-:Y:S06]  /*3f00*/  HMMA.16816.F32.BF16 R184, R8, R80, R112 ;  /* 0x0000005008b8723c */ /* 0x008fec0000041870 */
[----:B------:R-:W-:Y:S01]  /*3f10*/  HMMA.16816.F32.BF16 R112, R12, R62, RZ ;  /* 0x0000003e0c70723c */ /* 0x000fe200000418ff */
[----:B-1----:R-:W-:-:S02]  /*3f20*/  MOV R2, R91 ;  /* 0x0000005b00027202 */ /* 0x002fc40000000f00 */
[----:B----4-:R-:W-:Y:S01]  /*3f30*/  F2FP.BF16.F32.PACK_AB R7, R236, R212 ;  /* 0x000000d4ec07723e */ /* 0x010fe200000010ff */
[----:B------:R-:W1:Y:S01]  /*3f40*/  LDSM.16.MT88.4 R88, [R234+0xe800] ;  /* 0x00e80000ea58783b */ /* 0x000e620000004200 */
[----:B------:R-:W-:Y:S01]  /*3f50*/  F2FP.BF16.F32.PACK_AB R4, R2, R204 ;  /* 0x000000cc0204723e */ /* 0x000fe200000010ff */
[----:B------:R-:W-:Y:S06]  /*3f60*/  HMMA.16816.F32.BF16 R168, R8, R84, R120 ;  /* 0x0000005408a8723c */ /* 0x000fec0000041878 */
[C---:B--2---:R-:W-:Y:S06]  /*3f70*/  HMMA.16816.F32.BF16 R216, R4.reuse, R40, R96 ;  /* 0x0000002804d8723c */ /* 0x044fec0000041860 */
[----:B------:R-:W-:Y:S06]  /*3f80*/  HMMA.16816.F32.BF16 R192, R4, R48, R104 ;  /* 0x0000003004c0723c */ /* 0x000fec0000041868 */
[----:B------:R-:W-:Y:S06]  /*3f90*/  HMMA.16816.F32.BF16 R104, R16, R72, RZ ;  /* 0x000000481068723c */ /* 0x000fec00000418ff */
[----:B------:R-:W-:Y:S01]  /*3fa0*/  HMMA.16816.F32.BF16 R172, R4, R84, R116 ;  /* 0x0000005404ac723c */ /* 0x000fe20000041874 */
[----:B------:R-:W-:-:S02]  /*3fb0*/  IMAD.MOV.U32 R72, RZ, RZ, R207 ;  /* 0x000000ffff487224 */ /* 0x000fc400078e00cf */
[----:B------:R-:W-:-:S03]  /*3fc0*/  IMAD.MOV.U32 R73, RZ, RZ, R206 ;  /* 0x000000ffff497224 */ /* 0x000fc600078e00ce */
[C---:B------:R-:W-:Y:S01]  /*3fd0*/  HMMA.16816.F32.BF16 R116, R12.reuse, R60, RZ ;  /* 0x0000003c0c74723c */ /* 0x040fe200000418ff */
[----:B------:R-:W-:Y:S01]  /*3fe0*/  IMAD.MOV.U32 R222, RZ, RZ, R216 ;  /* 0x000000ffffde7224 */ /* 0x000fe200078e00d8 */
[----:B------:R-:W-:Y:S01]  /*3ff0*/  MOV R220, R218 ;  /* 0x000000da00dc7202 */ /* 0x000fe20000000f00 */
[----:B------:R-:W-:Y:S01]  /*4000*/  IMAD.MOV.U32 R221, RZ, RZ, R217 ;  /* 0x000000ffffdd7224 */ /* 0x000fe200078e00d9 */
[----:B------:R-:W-:Y:S01]  /*4010*/  MOV R84, R201 ;  /* 0x000000c900547202 */ /* 0x000fe20000000f00 */
[----:B------:R-:W-:Y:S01]  /*4020*/  IMAD.MOV.U32 R179, RZ, RZ, R219 ;  /* 0x000000ffffb37224 */ /* 0x000fe200078e00db */
[----:B------:R-:W-:Y:S01]  /*4030*/  HMMA.16816.F32.BF16 R152, R12, R34, RZ ;  /* 0x000000220c98723c */ /* 0x000fe200000418ff */
[----:B------:R-:W-:-:S05]  /*4040*/  IMAD.MOV.U32 R85, RZ, RZ, R191 ;  /* 0x000000ffff557224 */ /* 0x000fca00078e00bf */
[----:B------:R-:W-:Y:S06]  /*4050*/  HMMA.16816.F32.BF16 R216, R4, R36, R92 ;  /* 0x0000002404d8723c */ /* 0x000fec000004185c */
[----:B------:R-:W-:Y:S06]  /*4060*/  HMMA.16816.F32.BF16 R92, R16, R56, RZ ;  /* 0x00000038105c723c */ /* 0x000fec00000418ff */
[----:B------:R-:W-:Y:S01]  /*4070*/  HMMA.16816.F32.BF16 R144, R12, R74, RZ ;  /* 0x0000004a0c90723c */ /* 0x000fe200000418ff */
[----:B------:R-:W-:Y:S01]  /*4080*/  MOV R56, R211 ;  /* 0x000000d300387202 */ /* 0x000fe20000000f00 */
[----:B------:R-:W-:-:S04]  /*4090*/  IMAD.MOV.U32 R57, RZ, RZ, R210 ;  /* 0x000000ffff397224 */ /* 0x000fc800078e00d2 */
[C---:B------:R-:W-:Y:S06]  /*40a0*/  HMMA.16816.F32.BF16 R140, R12.reuse, R70, RZ ;  /* 0x000000460c8c723c */ /* 0x040fec00000418ff */
[C---:B------:R-:W-:Y:S06]  /*40b0*/  HMMA.16816.F32.BF16 R128, R12.reuse, R66, RZ ;  /* 0x000000420c80723c */ /* 0x040fec00000418ff */
[----:B------:R-:W-:Y:S06]  /*40c0*/  HMMA.16816.F32.BF16 R120, R12, R58, RZ ;  /* 0x0000003a0c78723c */ /* 0x000fec00000418ff */
[C---:B------:R-:W-:Y:S06]  /*40d0*/  HMMA.16816.F32.BF16 R180, R4.reuse, R80, R108 ;  /* 0x0000005004b4723c */ /* 0x040fec000004186c */
[----:B------:R-:W-:Y:S01]  /*40e0*/  HMMA.16816.F32.BF16 R196, R4, R44, R100 ;  /* 0x0000002c04c4723c */ /* 0x000fe20000041864 */
[----:B------:R-:W-:Y:S01]  /*40f0*/  MOV R80, R203 ;  /* 0x000000cb00507202 */ /* 0x000fe20000000f00 */
[----:B------:R-:W-:-:S04]  /*4100*/  IMAD.MOV.U32 R81, RZ, RZ, R202 ;  /* 0x000000ffff517224 */ /* 0x000fc800078e00ca */
[----:B------:R-:W-:Y:S06]  /*4110*/  HMMA.16816.F32.BF16 R104, R8, R44, R104 ;  /* 0x0000002c0868723c */ /* 0x000fec0000041868 */
[C---:B------:R-:W-:Y:S01]  /*4120*/  HMMA.16816.F32.BF16 R100, R16.reuse, R68, RZ ;  /* 0x000000441064723c */ /* 0x040fe200000418ff */
[----:B------:R-:W-:Y:S01]  /*4130*/  IMAD.MOV.U32 R45, RZ, RZ, R80 ;  /* 0x000000ffff2d7224 */ /* 0x000fe200078e0050 */
[----:B------:R-:W-:Y:S01]  /*4140*/  MOV R44, R81 ;  /* 0x00000051002c7202 */ /* 0x000fe20000000f00 */
[----:B------:R-:W-:Y:S02]  /*4150*/  IMAD.MOV.U32 R80, RZ, RZ, R2 ;  /* 0x000000ffff507224 */ /* 0x000fe400078e0002 */
[----:B------:R-:W-:Y:S01]  /*4160*/  FFMA.FTZ R2, R178, UR13, -R22 ;  /* 0x0000000db2027c23 */ /* 0x000fe20008010816 */
[----:B------:R-:W-:Y:S01]  /*4170*/  MOV R81, R32 ;  /* 0x0000002000517202 */ /* 0x000fe20000000f00 */
[----:B------:R-:W-:Y:S01]  /*4180*/  HMMA.16816.F32.BF16 R96, R16, R64, RZ ;  /* 0x000000401060723c */ /* 0x000fe200000418ff */
[----:B------:R-:W-:Y:S01]  /*4190*/  IMAD.MOV.U32 R68, RZ, RZ, R209 ;  /* 0x000000ffff447224 */ /* 0x000fe200078e00d1 */
[----:B------:R-:W-:-:S04]  /*41a0*/  MOV R69, R208 ;  /* 0x000000d000457202 */ /* 0x000fc80000000f00 */
[----:B-1----:R-:W-:Y:S01]  /*41b0*/  HMMA.16816.F32.BF16 R208, R4, R88, R116 ;  /* 0x0000005804d0723c */ /* 0x002fe20000041874 */
[----:B------:R-:W-:Y:S01]  /*41c0*/  IMAD.MOV.U32 R65, RZ, RZ, R215 ;  /* 0x000000ffff417224 */ /* 0x000fe200078e00d7 */
[----:B------:R-:W-:-:S04]  /*41d0*/  MOV R64, R214 ;  /* 0x000000d600407202 */ /* 0x000fc80000000f00 */
[----:B------:R-:W-:Y:S06]  /*41e0*/  HMMA.16816.F32.BF16 R116, R4, R90, R112 ;  /* 0x0000005a0474723c */ /* 0x000fec0000041870 */
[----:B------:R-:W-:Y:S01]  /*41f0*/  HMMA.16816.F32.BF16 R112, R8, R28, R92 ;  /* 0x0000001c0870723c */ /* 0x000fe2000004185c */
[----:B------:R1:W-:Y:S05]  /*4200*/  MUFU.EX2 R95, R2 ;  /* 0x00000002005f7308 */ /* 0x0003ea0000000800 */
[----:B------:R-:W-:Y:S01]  /*4210*/  HMMA.16816.F32.BF16 R12, R16, R60, RZ ;  /* 0x0000003c100c723c */ /* 0x000fe200000418ff */
[----:B------:R-:W-:-:S05]  /*4220*/  MOV R93, R64 ;  /* 0x00000040005d7202 */ /* 0x000fca0000000f00 */
[----:B------:R-:W-:Y:S01]  /*4230*/  HMMA.16816.F32.BF16 R108, R16, R76, RZ ;  /* 0x0000004c106c723c */ /* 0x000fe200000418ff */
[----:B------:R-:W-:Y:S02]  /*4240*/  IMAD.MOV.U32 R61, RZ, RZ, R213 ;  /* 0x000000ffff3d7224 */ /* 0x000fe400078e00d5 */
[----:B------:R-:W-:Y:S02]  /*4250*/  IMAD.MOV.U32 R60, RZ, RZ, R212 ;  /* 0x000000ffff3c7224 */ /* 0x000fe400078e00d4 */
[----:B------:R-:W-:Y:S01]  /*4260*/  IMAD.MOV.U32 R92, RZ, RZ, R61 ;  /* 0x000000ffff5c7224 */ /* 0x000fe200078e003d */
[----:B------:R-:W-:Y:S01]  /*4270*/  HMMA.16816.F32.BF16 R188, R4, R50, R148 ;  /* 0x0000003204bc723c */ /* 0x000fe20000041894 */
[----:B-1----:R-:W-:Y:S01]  /*4280*/  FFMA.FTZ R2, R177, UR13, -R22 ;  /* 0x0000000db1027c23 */ /* 0x002fe20008010816 */
[----:B------:R-:W-:Y:S01]  /*4290*/  MOV R76, R205 ;  /* 0x000000cd004c7202 */ /* 0x000fe20000000f00 */
[----:B------:R-:W-:-:S03]  /*42a0*/  IMAD.MOV.U32 R77, RZ, RZ, R204 ;  /* 0x000000ffff4d7224 */ /* 0x000fc600078e00cc */
[C---:B------:R-:W-:Y:S01]  /*42b0*/  HMMA.16816.F32.BF16 R212, R4.reuse, R28, R124 ;  /* 0x0000001c04d4723c */ /* 0x040fe2000004187c */
[----:B------:R-:W-:Y:S01]  /*42c0*/  IMAD.MOV.U32 R151, RZ, RZ, R200 ;  /* 0x000000ffff977224 */ /* 0x000fe200078e00c8 */
[----:B------:R-:W-:Y:S01]  /*42d0*/  MOV R150, R229 ;  /* 0x000000e500967202 */ /* 0x000fe20000000f00 */
[----:B------:R-:W-:Y:S02]  /*42e0*/  IMAD.MOV.U32 R149, RZ, RZ, R230 ;  /* 0x000000ffff957224 */ /* 0x000fe400078e00e6 */
[----:B------:R-:W-:Y:S01]  /*42f0*/  IMAD.MOV.U32 R148, RZ, RZ, R53 ;  /* 0x000000ffff947224 */ /* 0x000fe200078e0035 */
[----:B------:R-:W-:Y:S01]  /*4300*/  HMMA.16816.F32.BF16 R156, R4, R86, R156 ;  /* 0x00000056049c723c */ /* 0x000fe2000004189c */
[----:B------:R-:W-:Y:S01]  /*4310*/  MOV R94, R151 ;  /* 0x00000097005e7202 */ /* 0x000fe20000000f00 */
[----:B------:R-:W-:Y:S01]  /*4320*/  IMAD.MOV.U32 R151, RZ, RZ, R228 ;  /* 0x000000ffff977224 */ /* 0x000fe200078e00e4 */
[----:B------:R-:W-:-:S03]  /*4330*/  MOV R29, R60 ;  /* 0x0000003c001d7202 */ /* 0x000fc60000000f00 */
[C---:B------:R-:W-:Y:S06]  /*4340*/  HMMA.16816.F32.BF16 R152, R4.reuse, R82, R152 ;  /* 0x000000520498723c */ /* 0x040fec0000041898 */
[C---:B------:R-:W-:Y:S06]  /*4350*/  HMMA.16816.F32.BF16 R204, R4.reuse, R46, R144 ;  /* 0x0000002e04cc723c */ /* 0x040fec0000041890 */
[----:B------:R-:W-:Y:S01]  /*4360*/  HMMA.16816.F32.BF16 R200, R4, R42, R140 ;  /* 0x0000002a04c8723c */ /* 0x000fe2000004188c */
[----:B------:R-:W-:Y:S01]  /*4370*/  IMAD.MOV.U32 R147, RZ, RZ, R72 ;  /* 0x000000ffff937224 */ /* 0x000fe200078e0048 */
[----:B------:R-:W-:Y:S01]  /*4380*/  MOV R146, R73 ;  /* 0x0000004900927202 */ /* 0x000fe20000000f00 */
[----:B------:R-:W-:Y:S01]  /*4390*/  IMAD.MOV.U32 R145, RZ, RZ, R76 ;  /* 0x000000ffff917224 */ /* 0x000fe200078e004c */
[----:B------:R-:W-:-:S02]  /*43a0*/  MOV R144, R77 ;  /* 0x0000004d00907202 */ /* 0x000fc40000000f00 */
[C---:B------:R-:W-:Y:S06]  /*43b0*/  HMMA.16816.F32.BF16 R128, R4.reuse, R38, R128 ;  /* 0x000000260480723c */ /* 0x040fec0000041880 */
[----:B------:R-:W-:Y:S06]  /*43c0*/  HMMA.16816.F32.BF16 R124, R4, R30, R120 ;  /* 0x0000001e047c723c */ /* 0x000fec0000041878 */
[----:B------:R-:W-:Y:S01]  /*43d0*/  HMMA.16816.F32.BF16 R4, R16, R58, RZ ;  /* 0x0000003a1004723c */ /* 0x000fe200000418ff */
[----:B------:R1:W-:Y:S01]  /*43e0*/  MUFU.EX2 R59, R2 ;  /* 0x00000002003b7308 */ /* 0x0003e20000000800 */
[----:B------:R-:W-:Y:S01]  /*43f0*/  IMAD.MOV.U32 R123, RZ, RZ, R84 ;  /* 0x000000ffff7b7224 */ /* 0x000fe200078e0054 */
[----:B------:R-:W-:Y:S01]  /*4400*/  MOV R84, R231 ;  /* 0x000000e700547202 */ /* 0x000fe20000000f00 */
[----:B------:R-:W-:Y:S01]  /*4410*/  IMAD.MOV.U32 R120, RZ, RZ, R68 ;  /* 0x000000ffff787224 */ /* 0x000fe200078e0044 */
[----:B------:R-:W-:Y:S01]  /*4420*/  MOV R122, R69 ;  /* 0x00000045007a7202 */ /* 0x000fe20000000f00 */
[----:B------:R-:W-:Y:S01]  /*4430*/  HMMA.16816.F32.BF16 R228, R8, R88, R12 ;  /* 0x0000005808e4723c */ /* 0x000fe2000004180c */
[----:B------:R-:W-:-:S05]  /*4440*/  MOV R58, R29 ;  /* 0x0000001d003a7202 */ /* 0x000fca0000000f00 */
[----:B------:R-:W-:Y:S01]  /*4450*/  HMMA.16816.F32.BF16 R12, R16, R66, RZ ;  /* 0x00000042100c723c */ /* 0x000fe200000418ff */
[----:B-1----:R-:W-:-:S05]  /*4460*/  FFMA.FTZ R2, R176, UR13, -R22 ;  /* 0x0000000db0027c23 */ /* 0x002fca0008010816 */
[C---:B------:R-:W-:Y:S01]  /*4470*/  HMMA.16816.F32.BF16 R108, R8.reuse, R48, R108 ;  /* 0x00000030086c723c */ /* 0x040fe2000004186c */
[----:B------:R1:W-:Y:S05]  /*4480*/  MUFU.EX2 R121, R2 ;  /* 0x0000000200797308 */ /* 0x0003ea0000000800 */
[----:B------:R-:W-:Y:S01]  /*4490*/  HMMA.16816.F32.BF16 R96, R8, R36, R96 ;  /* 0x000000240860723c */ /* 0x000fe20000041860 */
[----:B------:R-:W-:Y:S01]  /*44a0*/  IMAD.MOV.U32 R48, RZ, RZ, R56 ;  /* 0x000000ffff307224 */ /* 0x000fe200078e0038 */
[----:B------:R-:W-:Y:S02]  /*44b0*/  MOV R56, R85 ;  /* 0x0000005500387202 */ /* 0x000fe40000000f00 */
[----:B------:R-:W-:-:S02]  /*44c0*/  MOV R85, R52 ;  /* 0x0000003400557202 */ /* 0x000fc40000000f00 */
[----:B------:R-:W-:Y:S01]  /*44d0*/  HMMA.16816.F32.BF16 R52, R16, R54, RZ ;  /* 0x000000361034723c */ /* 0x000fe200000418ff */
[----:B------:R-:W-:Y:S01]  /*44e0*/  MOV R49, R57 ;  /* 0x0000003900317202 */ /* 0x000fe20000000f00 */
[----:B------:R-:W-:-:S04]  /*44f0*/  IMAD.MOV.U32 R57, RZ, RZ, R33 ;  /* 0x000000ffff397224 */ /* 0x000fc800078e0021 */
[----:B------:R-:W-:Y:S01]  /*4500*/  HMMA.16816.F32.BF16 R36, R8, R38, R12 ;  /* 0x000000260824723c */ /* 0x000fe2000004180c */
[----:B------:R-:W2:Y:S01]  /*4510*/  LDSM.16.MT88.4 R12, [R232+0xd000] ;  /* 0x00d00000e80c783b */ /* 0x000ea20000004200 */
[----:B-1----:R-:W-:-:S04]  /*4520*/  FFMA.FTZ R2, R167, UR13, -R22 ;  /* 0x0000000da7027c23 */ /* 0x002fc80008010816 */
[----:B------:R1:W-:Y:S01]  /*4530*/  MUFU.EX2 R28, R2 ;  /* 0x00000002001c7308 */ /* 0x0003e20000000800 */
[C---:B------:R-:W-:Y:S06]  /*4540*/  HMMA.16816.F32.BF16 R32, R16.reuse, R34, RZ ;  /* 0x000000221020723c */ /* 0x040fec00000418ff */
[C---:B------:R-:W-:Y:S06]  /*4550*/  HMMA.16816.F32.BF16 R76, R16.reuse, R78, RZ ;  /* 0x0000004e104c723c */ /* 0x040fec00000418ff */
[----:B------:R-:W-:Y:S01]  /*4560*/  HMMA.16816.F32.BF16 R72, R16, R74, RZ ;  /* 0x0000004a1048723c */ /* 0x000fe200000418ff */
[----:B-1----:R-:W-:-:S05]  /*4570*/  FFMA.FTZ R2, R166, UR13, -R21 ;  /* 0x0000000da6027c23 */ /* 0x002fca0008010815 */
[C---:B------:R-:W-:Y:S01]  /*4580*/  HMMA.16816.F32.BF16 R68, R16.reuse, R70, RZ ;  /* 0x000000461044723c */ /* 0x040fe200000418ff */
[----:B------:R1:W-:Y:S05]  /*4590*/  MUFU.EX2 R140, R2 ;  /* 0x00000002008c7308 */ /* 0x0003ea0000000800 */
[----:B------:R-:W-:Y:S06]  /*45a0*/  HMMA.16816.F32.BF16 R16, R16, R62, RZ ;  /* 0x0000003e1010723c */ /* 0x000fec00000418ff */
[C---:B------:R-:W-:Y:S06]  /*45b0*/  HMMA.16816.F32.BF16 R52, R8.reuse, R86, R52 ;  /* 0x000000560834723c */ /* 0x040fec0000041834 */
[----:B------:R-:W-:Y:S01]  /*45c0*/  HMMA.16816.F32.BF16 R100, R8, R40, R100 ;  /* 0x000000280864723c */ /* 0x000fe20000041864 */
[----:B-1----:R-:W-:Y:S01]  /*45d0*/  FFMA.FTZ R2, R165, UR13, -R21 ;  /* 0x0000000da5027c23 */ /* 0x002fe20008010815 */
[----:B------:R-:W-:Y:S01]  /*45e0*/  IMAD.MOV.U32 R87, RZ, RZ, R149 ;  /* 0x000000ffff577224 */ /* 0x000fe200078e0095 */
[----:B------:R-:W-:-:S02]  /*45f0*/  MOV R86, R150 ;  /* 0x0000009600567202 */ /* 0x000fc40000000f00 */
[----:B------:R1:W3:Y:S01]  /*4600*/  MUFU.EX2 R141, R2 ;  /* 0x00000002008d7308 */ /* 0x0002e20000000800 */
[C---:B------:R-:W-:Y:S06]  /*4610*/  HMMA.16816.F32.BF16 R68, R8.reuse, R42, R68 ;  /* 0x0000002a0844723c */ /* 0x040fec0000041844 */
[C---:B------:R-:W-:Y:S06]  /*4620*/  HMMA.16816.F32.BF16 R32, R8.reuse, R82, R32 ;  /* 0x000000520820723c */ /* 0x040fec0000041820 */
[----:B------:R-:W-:Y:S01]  /*4630*/  HMMA.16816.F32.BF16 R76, R8, R50, R76 ;  /* 0x00000032084c723c */ /* 0x000fe2000004184c */
[----:B------:R-:W-:Y:S01]  /*4640*/  MOV R82, R145 ;  /* 0x0000009100527202 */ /* 0x000fe20000000f00 */
[----:B------:R-:W-:-:S02]  /*4650*/  IMAD.MOV.U32 R83, RZ, RZ, R92 ;  /* 0x000000ffff537224 */ /* 0x000fc400078e005c */
[----:B-1----:R-:W-:Y:S01]  /*4660*/  FFMA.FTZ R2, R164, UR13, -R21 ;  /* 0x0000000da4027c23 */ /* 0x002fe20008010815 */
[----:B------:R-:W-:Y:S01]  /*4670*/  IMAD.MOV.U32 R92, RZ, RZ, R223 ;  /* 0x000000ffff5c7224 */ /* 0x000fe200078e00df */
[----:B------:R-:W-:Y:S01]  /*4680*/  HMMA.16816.F32.BF16 R72, R8, R46, R72 ;  /* 0x0000002e0848723c */ /* 0x000fe20000041848 */
[----:B------:R-:W-:Y:S01]  /*4690*/  MOV R51, R93 ;  /* 0x0000005d00337202 */ /* 0x000fe20000000f00 */
[----:B------:R1:W-:Y:S01]  /*46a0*/  MUFU.EX2 R142, R2 ;  /* 0x00000002008e7308 */ /* 0x0003e20000000800 */
[----:B------:R-:W-:-:S03]  /*46b0*/  IMAD.MOV.U32 R93, RZ, RZ, R144 ;  /* 0x000000ffff5d7224 */ /* 0x000fc600078e0090 */
[C---:B------:R-:W-:Y:S06]  /*46c0*/  HMMA.16816.F32.BF16 R40, R8.reuse, R30, R4 ;  /* 0x0000001e0828723c */ /* 0x040fec0000041804 */
[----:B------:R-:W-:Y:S01]  /*46d0*/  HMMA.16816.F32.BF16 R88, R8, R90, R16 ;  /* 0x0000005a0858723c */ /* 0x000fe20000041810 */
[----:B------:R-:W4:Y:S01]  /*46e0*/  LDSM.16.MT88.4 R16, [R235+0xd000] ;  /* 0x00d00000eb10783b */ /* 0x000f220000004200 */
[----:B-1----:R-:W-:-:S05]  /*46f0*/  FFMA.FTZ R2, R163, UR13, -R21 ;  /* 0x0000000da3027c23 */ /* 0x002fca0008010815 */
[----:B---3--:R-:W-:Y:S01]  /*4700*/  F2FP.BF16.F32.PACK_AB R9, R141, R140 ;  /* 0x0000008c8d09723e */ /* 0x008fe200000010ff */
[----:B------:R1:W3:Y:S02]  /*4710*/  MUFU.EX2 R143, R2 ;  /* 0x00000002008f7308 */ /* 0x0002e40000000800 */
[----:B-1----:R-:W-:Y:S01]  /*4720*/  FFMA.FTZ R2, R162, UR13, -R20 ;  /* 0x0000000da2027c23 */ /* 0x002fe20008010814 */
[----:B---3--:R-:W-:-:S05]  /*4730*/  F2FP.BF16.F32.PACK_AB R11, R143, R142 ;  /* 0x0000008e8f0b723e */ /* 0x008fca00000010ff */
[----:B------:R1:W-:Y:S02]  /*4740*/  MUFU.EX2 R66, R2 ;  /* 0x0000000200427308 */ /* 0x0003e40000000800 */
[----:B-1----:R-:W-:-:S06]  /*4750*/  FFMA.FTZ R2, R161, UR13, -R20 ;  /* 0x0000000da1027c23 */ /* 0x002fcc0008010814 */
[----:B------:R1:W3:Y:S02]  /*4760*/  MUFU.EX2 R67, R2 ;  /* 0x0000000200437308 */ /* 0x0002e40000000800 */
[----:B-1----:R-:W-:Y:S01]  /*4770*/  FFMA.FTZ R2, R139, UR13, -R20 ;  /* 0x0000000d8b027c23 */ /* 0x002fe20008010814 */
[----:B------:R-:W-:Y:S01]  /*4780*/  MOV R139, R28 ;  /* 0x0000001c008b7202 */ /* 0x000fe20000000f00 */
[----:B------:R-:W-:Y:S01]  /*4790*/  IMAD.MOV.U32 R28, RZ, RZ, R94 ;  /* 0x000000ffff1c7224 */ /* 0x000fe200078e005e */
[----:B---3--:R-:W-:-:S03]  /*47a0*/  F2FP.BF16.F32.PACK_AB R4, R67, R66 ;  /* 0x000000424304723e */ /* 0x008fc600000010ff */
[----:B------:R1:W-:Y:S01]  /*47b0*/  MUFU.EX2 R64, R2 ;  /* 0x0000000200407308 */ /* 0x0003e20000000800 */
[----:B------:R-:W-:Y:S01]  /*47c0*/  IMAD.MOV.U32 R94, RZ, RZ, R65 ;  /* 0x000000ffff5e7224 */ /* 0x000fe200078e0041 */
[----:B------:R-:W-:-:S03]  /*47d0*/  F2FP.BF16.F32.PACK_AB R10, R139, R121 ;  /* 0x000000798b0a723e */ /* 0x000fc600000010ff */
[----:B------:R-:W-:Y:S01]  /*47e0*/  IMAD.MOV.U32 R50, RZ, RZ, R94 ;  /* 0x000000ffff327224 */ /* 0x000fe200078e005e */
[----:B------:R-:W-:Y:S01]  /*47f0*/  MOV R94, R45 ;  /* 0x0000002d005e7202 */ /* 0x000fe20000000f00 */
[----:B-1----:R-:W-:-:S04]  /*4800*/  FFMA.FTZ R2, R160, UR13, -R20 ;  /* 0x0000000da0027c23 */ /* 0x002fc80008010814 */
[----:B------:R1:W3:Y:S02]  /*4810*/  MUFU.EX2 R65, R2 ;  /* 0x0000000200417308 */ /* 0x0002e40000000800 */
[----:B-1----:R-:W-:Y:S01]  /*4820*/  FFMA.FTZ R2, R138, UR13, -R0 ;  /* 0x0000000d8a027c23 */ /* 0x002fe20008010800 */
[----:B---3--:R-:W-:Y:S02]  /*4830*/  F2FP.BF16.F32.PACK_AB R6, R65, R64 ;  /* 0x000000404106723e */ /* 0x008fe400000010ff */
[----:B------:R-:W-:-:S03]  /*4840*/  MOV R138, R148 ;  /* 0x00000094008a7202 */ /* 0x000fc60000000f00 */
[----:B------:R1:W-:Y:S02]  /*4850*/  MUFU.EX2 R60, R2 ;  /* 0x00000002003c7308 */ /* 0x0003e40000000800 */
[----:B-1----:R-:W-:Y:S01]  /*4860*/  FFMA.FTZ R2, R137, UR13, -R0 ;  /* 0x0000000d89027c23 */ /* 0x002fe20008010800 */
[----:B------:R-:W-:-:S05]  /*4870*/  IMAD.MOV.U32 R137, RZ, RZ, R146 ;  /* 0x000000ffff897224 */ /* 0x000fca00078e0092 */
[----:B------:R1:W3:Y:S02]  /*4880*/  MUFU.EX2 R61, R2 ;  /* 0x00000002003d7308 */ /* 0x0002e40000000800 */
[----:B-1----:R-:W-:Y:S01]  /*4890*/  FFMA.FTZ R2, R132, UR13, -R0 ;  /* 0x0000000d84027c23 */ /* 0x002fe20008010800 */
[----:B------:R-:W-:Y:S01]  /*48a0*/  MOV R132, R59 ;  /* 0x0000003b00847202 */ /* 0x000fe20000000f00 */
[----:B------:R-:W-:Y:S01]  /*48b0*/  IMAD.MOV.U32 R59, RZ, RZ, R28 ;  /* 0x000000ffff3b7224 */ /* 0x000fe200078e001c */
[----:B---3--:R-:W-:-:S03]  /*48c0*/  F2FP.BF16.F32.PACK_AB R5, R61, R60 ;  /* 0x0000003c3d05723e */ /* 0x008fc600000010ff */
[----:B------:R1:W-:Y:S01]  /*48d0*/  MUFU.EX2 R62, R2 ;  /* 0x00000002003e7308 */ /* 0x0003e20000000800 */
[----:B------:R-:W-:Y:S01]  /*48e0*/  F2FP.BF16.F32.PACK_AB R8, R132, R95 ;  /* 0x0000005f8408723e */ /* 0x000fe200000010ff */
[----:B------:R-:W3:Y:S06]  /*48f0*/  LDSM.16.MT88.4 R28, [R233+0xd000] ;  /* 0x00d00000e91c783b */ /* 0x000eec0000004200 */
[C---:B--2---:R-:W-:Y:S06]  /*4900*/  HMMA.16816.F32.BF16 R52, R8.reuse, R14, R52 ;  /* 0x0000000e0834723c */ /* 0x044fec0000041834 */
[----:B----4-:R-:W-:Y:S01]  /*4910*/  HMMA.16816.F32.BF16 R76, R8, R18, R76 ;  /* 0x00000012084c723c */ /* 0x010fe2000004184c */
[----:B-1----:R-:W-:Y:S01]  /*4920*/  FFMA.FTZ R2, R23, UR13, -R0 ;  /* 0x0000000d17027c23 */ /* 0x002fe20008010800 */
[----:B------:R-:W-:-:S03]  /*4930*/  MOV R23, R147 ;  /* 0x0000009300177202 */ /* 0x000fc60000000f00 */
[----:B------:R-:W1:Y:S02]  /*4940*/  MUFU.EX2 R63, R2 ;  /* 0x00000002003f7308 */ /* 0x000e640000000800 */
[----:B-1----:R-:W-:Y:S01]  /*4950*/  F2FP.BF16.F32.PACK_AB R7, R63, R62 ;  /* 0x0000003e3f07723e */ /* 0x002fe200000010ff */
[----:B------:R-:W-:Y:S02]  /*4960*/  IMAD.MOV.U32 R2, RZ, RZ, R151 ;  /* 0x000000ffff027224 */ /* 0x000fe400078e0097 */
[-C--:B------:R-:W-:Y:S06]  /*4970*/  HMMA.16816.F32.BF16 R148, R8, R12.reuse, R168 ;  /* 0x0000000c0894723c */ /* 0x080fec00000418a8 */
[----:B------:R-:W-:Y:S01]  /*4980*/  HMMA.16816.F32.BF16 R144, R4, R12, R172 ;  /* 0x0000000c0490723c */ /* 0x000fe200000418ac */
[----:B------:R-:W-:Y:S01]  /*4990*/  MOV R171, R95 ;  /* 0x0000005f00ab7202 */ /* 0x000fe20000000f00 */
[----:B------:R-:W-:Y:S01]  /*49a0*/  IMAD.MOV.U32 R95, RZ, RZ, R44 ;  /* 0x000000ffff5f7224 */ /* 0x000fe200078e002c */
[----:B------:R-:W-:Y:S01]  /*49b0*/  MOV R169, R121 ;  /* 0x0000007900a97202 */ /* 0x000fe20000000f00 */
[----:B------:R-:W-:-:S02]  /*49c0*/  IMAD.MOV.U32 R170, RZ, RZ, R120 ;  /* 0x000000ffffaa7224 */ /* 0x000fc400078e0078 */
[----:B------:R-:W-:Y:S01]  /*49d0*/  HMMA.16816.F32.BF16 R156, R4, R14, R156 ;  /* 0x0000000e049c723c */ /* 0x000fe2000004189c */
[----:B------:R-:W1:Y:S01]  /*49e0*/  LDSM.16.MT88.4 R12, [R234+0xd000] ;  /* 0x00d00000ea0c783b */ /* 0x000e620000004200 */
[----:B------:R-:W-:-:S04]  /*49f0*/  IMAD.MOV.U32 R168, RZ, RZ, R122 ;  /* 0x000000ffffa87224 */ /* 0x000fc800078e007a */
[-C--:B---3--:R-:W-:Y:S06]  /*4a00*/  HMMA.16816.F32.BF16 R160, R8, R28.reuse, R184 ;  /* 0x0000001c08a0723c */ /* 0x088fec00000418b8 */
[----:B------:R-:W-:Y:S01]  /*4a10*/  HMMA.16816.F32.BF16 R164, R4, R28, R180 ;  /* 0x0000001c04a4723c */ /* 0x000fe200000418b4 */
[----:B------:R-:W-:Y:S01]  /*4a20*/  IMAD.MOV.U32 R187, RZ, RZ, R179 ;  /* 0x000000ffffbb7224 */ /* 0x000fe200078e00b3 */
[----:B------:R-:W-:Y:S01]  /*4a30*/  MOV R184, R222 ;  /* 0x000000de00b87202 */ /* 0x000fe20000000f00 */
[----:B------:R-:W-:Y:S01]  /*4a40*/  IMAD.MOV.U32 R185, RZ, RZ, R221 ;  /* 0x000000ffffb97224 */ /* 0x000fe200078e00dd */
[----:B------:R-:W-:-:S02]  /*4a50*/  MOV R186, R220 ;  /* 0x000000dc00ba7202 */ /* 0x000fc40000000f00 */
[-C--:B------:R-:W-:Y:S06]  /*4a60*/  HMMA.16816.F32.BF16 R176, R8, R16.reuse, R108 ;  /* 0x0000001008b0723c */ /* 0x080fec000004186c */
[----:B------:R-:W-:Y:S01]  /*4a70*/  HMMA.16816.F32.BF16 R180, R4, R16, R192 ;  /* 0x0000001004b4723c */ /* 0x000fe200000418c0 */
[----:B------:R-:W-:Y:S02]  /*4a80*/  MOV R111, R2 ;  /* 0x00000002006f7202 */ /* 0x000fe40000000f00 */
[----:B------:R-:W-:-:S03]  /*4a90*/  MOV R2, R59 ;  /* 0x0000003b00027202 */ /* 0x000fc60000000f00 */
[----:B------:R-:W-:Y:S01]  /*4aa0*/  HMMA.16816.F32.BF16 R188, R4, R18, R188 ;  /* 0x0000001204bc723c */ /* 0x000fe200000418bc */
[----:B------:R-:W2:Y:S01]  /*4ab0*/  LDSM.16.MT88.4 R16, [R232+0xf000] ;  /* 0x00f00000e810783b */ /* 0x000ea20000004200 */
[----:B------:R-:W-:-:S04]  /*4ac0*/  FFMA.FTZ R2, R2, UR13, -R22 ;  /* 0x0000000d02027c23 */ /* 0x000fc80008010816 */
[----:B------:R-:W-:Y:S06]  /*4ad0*/  HMMA.16816.F32.BF16 R172, R4, R30, R152 ;  /* 0x0000001e04ac723c */ /* 0x000fec0000041898 */
[-C--:B-1----:R-:W-:Y:S01]  /*4ae0*/  HMMA.16816.F32.BF16 R192, R8, R12.reuse, R104 ;  /* 0x0000000c08c0723c */ /* 0x082fe20000041868 */
[----:B------:R-:W-:Y:S01]  /*4af0*/  MOV R153, R83 ;  /* 0x0000005300997202 */ /* 0x000fe20000000f00 */
[----:B------:R-:W-:Y:S01]  /*4b00*/  IMAD.MOV.U32 R154, RZ, RZ, R51 ;  /* 0x000000ffff9a7224 */ /* 0x000fe200078e0033 */
[----:B------:R-:W-:Y:S01]  /*4b10*/  MOV R155, R50 ;  /* 0x00000032009b7202 */ /* 0x000fe20000000f00 */
[----:B------:R-:W-:Y:S01]  /*4b20*/  IMAD.MOV.U32 R152, RZ, RZ, R58 ;  /* 0x000000ffff987224 */ /* 0x000fe200078e003a */
[----:B------:R-:W-:Y:S01]  /*4b30*/  MOV R83, R49 ;  /* 0x0000003100537202 */ /* 0x000fe20000000f00 */
[C---:B------:R-:W-:Y:S06]  /*4b40*/  HMMA.16816.F32.BF16 R196, R4.reuse, R12, R196 ;  /* 0x0000000c04c4723c */ /* 0x040fec00000418c4 */
[-C--:B------:R-:W-:Y:S06]  /*4b50*/  HMMA.16816.F32.BF16 R204, R4, R14.reuse, R204 ;  /* 0x0000000e04cc723c */ /* 0x080fec00000418cc */
[C---:B------:R-:W-:Y:S01]  /*4b60*/  HMMA.16816.F32.BF16 R220, R8.reuse, R14, R72 ;  /* 0x0000000e08dc723c */ /* 0x040fe20000041848 */
[----:B------:R-:W1:Y:S05]  /*4b70*/  LDSM.16.MT88.4 R12, [R233+0xf000] ;  /* 0x00f00000e90c783b */ /* 0x000e6a0000004200 */
[----:B------:R-:W-:Y:S01]  /*4b80*/  HMMA.16816.F32.BF16 R44, R8, R30, R32 ;  /* 0x0000001e082c723c */ /* 0x000fe20000041820 */
[----:B------:R-:W3:Y:S04]  /*4b90*/  LDSM.16.MT88.4 R28, [R235+0xf000] ;  /* 0x00f00000eb1c783b */ /* 0x000ee80000004200 */
[----:B------:R-:W4:Y:S01]  /*4ba0*/  LDSM.16.MT88.4 R32, [R234+0xf000] ;  /* 0x00f00000ea20783b */ /* 0x000f220000004200 */
[C---:B--2---:R-:W-:Y:S07]  /*4bb0*/  HMMA.16816.F32.BF16 R72, R4.reuse, R16, R184 ;  /* 0x000000100448723c */ /* 0x044fee00000418b8 */
[----:B------:R-:W-:Y:S01]  /*4bc0*/  IMAD.MOV.U32 R187, RZ, RZ, R138 ;  /* 0x000000ffffbb7224 */ /* 0x000fe200078e008a */
[----:B------:R-:W-:Y:S01]  /*4bd0*/  MOV R186, R123 ;  /* 0x0000007b00ba7202 */ /* 0x000fe20000000f00 */
[----:B------:R-:W-:Y:S01]  /*4be0*/  IMAD.MOV.U32 R138, RZ, RZ, R48 ;  /* 0x000000ffff8a7224 */ /* 0x000fe200078e0030 */
[----:B------:R-:W-:Y:S01]  /*4bf0*/  MOV R184, R57 ;  /* 0x0000003900b87202 */ /* 0x000fe20000000f00 */
[----:B------:R-:W-:Y:S01]  /*4c00*/  HMMA.16816.F32.BF16 R48, R4, R18, R200 ;  /* 0x000000120430723c */ /* 0x000fe200000418c8 */
[----:B------:R-:W-:-:S06]  /*4c10*/  IMAD.MOV.U32 R185, RZ, RZ, R56 ;  /* 0x000000ffffb97224 */ /* 0x000fcc00078e0038 */
[----:B------:R-:W-:Y:S01]  /*4c20*/  IMAD.MOV.U32 R203, RZ, RZ, R92 ;  /* 0x000000ffffcb7224 */ /* 0x000fe200078e005c */
[----:B------:R-:W-:Y:S01]  /*4c30*/  MOV R202, R93 ;  /* 0x0000005d00ca7202 */ /* 0x000fe20000000f00 */
[----:B------:R-:W-:Y:S01]  /*4c40*/  IMAD.MOV.U32 R200, RZ, RZ, R94 ;  /* 0x000000ffffc87224 */ /* 0x000fe200078e005e */
[----:B------:R-:W-:Y:S02]  /*4c50*/  MOV R201, R95 ;  /* 0x0000005f00c97202 */ /* 0x000fe40000000f00 */
[C---:B-1----:R-:W-:Y:S06]  /*4c60*/  HMMA.16816.F32.BF16 R92, R4.reuse, R14, R128 ;  /* 0x0000000e045c723c */ /* 0x042fec0000041880 */
[----:B---3--:R-:W-:Y:S01]  /*4c70*/  HMMA.16816.F32.BF16 R104, R4, R28, R212 ;  /* 0x0000001c0468723c */ /* 0x008fe200000418d4 */
[----:B------:R-:W-:Y:S01]  /*4c80*/  IMAD.MOV.U32 R129, RZ, RZ, R111 ;  /* 0x000000ffff817224 */ /* 0x000fe200078e006f */
[----:B------:R-:W-:Y:S01]  /*4c90*/  MOV R131, R84 ;  /* 0x0000005400837202 */ /* 0x000fe20000000f00 */
[----:B------:R-:W-:Y:S01]  /*4ca0*/  IMAD.MOV.U32 R130, RZ, RZ, R87 ;  /* 0x000000ffff827224 */ /* 0x000fe200078e0057 */
[----:B------:R-:W-:-:S02]  /*4cb0*/  MOV R128, R86 ;  /* 0x0000005600807202 */ /* 0x000fc40000000f00 */
[----:B------:R-:W-:Y:S06]  /*4cc0*/  HMMA.16816.F32.BF16 R108, R4, R30, R124 ;  /* 0x0000001e046c723c */ /* 0x000fec000004187c */
[----:B------:R-:W-:Y:S01]  /*4cd0*/  HMMA.16816.F32.BF16 R212, R8, R18, R68 ;  /* 0x0000001208d4723c */ /* 0x000fe20000041844 */
[----:B------:R-:W-:Y:S02]  /*4ce0*/  IMAD.MOV.U32 R127, RZ, RZ, R85 ;  /* 0x000000ffff7f7224 */ /* 0x000fe400078e0055 */
[----:B------:R-:W-:Y:S02]  /*4cf0*/  IMAD.MOV.U32 R126, RZ, RZ, R130 ;  /* 0x000000ffff7e7224 */ /* 0x000fe400078e0082 */
        /* <DEDUP_REMOVED lines=12> */
[----:B------:R-:W-:Y:S01]  /*4dc0*/  HMMA.16816.F32.BF16 R56, R4, R12, R216 ;  /* 0x0000000c0438723c */ /* 0x000fe200000418d8 */
[----:B------:R-:W-:-:S02]  /*4dd0*/  MOV R171, R132 ;  /* 0x0000008400ab7202 */ /* 0x000fc40000000f00 */
[----:B------:R-:W-:Y:S01]  /*4de0*/  MOV R137, R251 ;  /* 0x000000fb00897202 */ /* 0x000fe20000000f00 */
[----:B------:R1:W-:Y:S02]  /*4df0*/  MUFU.EX2 R132, R2 ;  /* 0x0000000200847308 */ /* 0x0003e40000000800 */
[----:B----4-:R-:W-:Y:S01]  /*4e00*/  HMMA.16816.F32.BF16 R120, R4, R32, R208 ;  /* 0x000000200478723c */ /* 0x010fe200000418d0 */
[----:B------:R-:W-:-:S05]  /*4e10*/  MOV R71, R137 ;  /* 0x0000008900477202 */ /* 0x000fca0000000f00 */
[----:B------:R-:W-:Y:S01]  /*4e20*/  HMMA.16816.F32.BF16 R84, R4, R34, R116 ;  /* 0x000000220454723c */ /* 0x000fe20000041874 */
[----:B------:R-:W-:Y:S01]  /*4e30*/  IMAD.MOV.U32 R70, RZ, RZ, R23 ;  /* 0x000000ffff467224 */ /* 0x000fe200078e0017 */
[----:B------:R2:W5:Y:S04]  /*4e40*/  LDL.LU R251, [R1+0x60] ;  /* 0x0000600001fb7983 */ /* 0x0005680000300800 */
[----:B------:R-:W-:Y:S01]  /*4e50*/  HMMA.16816.F32.BF16 R216, R8, R16, R100 ;  /* 0x0000001008d8723c */ /* 0x000fe20000041864 */
[----:B-1----:R-:W-:Y:S01]  /*4e60*/  FFMA.FTZ R2, R125, UR13, -R22 ;  /* 0x0000000d7d027c23 */ /* 0x002fe20008010816 */
[----:B------:R-:W-:-:S04]  /*4e70*/  IMAD.MOV.U32 R5, RZ, RZ, R187 ;  /* 0x000000ffff057224 */ /* 0x000fc800078e00bb */
[----:B------:R-:W-:Y:S01]  /*4e80*/  HMMA.16816.F32.BF16 R36, R8, R14, R36 ;  /* 0x0000000e0824723c */ /* 0x000fe20000041824 */
[----:B------:R1:W3:Y:S01]  /*4e90*/  MUFU.EX2 R137, R2 ;  /* 0x0000000200897308 */ /* 0x0002e20000000800 */
[----:B------:R-:W-:Y:S01]  /*4ea0*/  MOV R187, R171 ;  /* 0x000000ab00bb7202 */ /* 0x000fe20000000f00 */
[----:B------:R-:W-:-:S03]  /*4eb0*/  IMAD.MOV.U32 R171, RZ, RZ, R138 ;  /* 0x000000ffffab7224 */ /* 0x000fc600078e008a */
[----:B------:R-:W-:Y:S01]  /*4ec0*/  HMMA.16816.F32.BF16 R100, R8, R28, R112 ;  /* 0x0000001c0864723c */ /* 0x000fe20000041870 */
[----:B------:R-:W-:-:S05]  /*4ed0*/  IMAD.MOV.U32 R124, RZ, RZ, R126 ;  /* 0x000000ffff7c7224 */ /* 0x000fca00078e007e */
[----:B------:R-:W-:Y:S01]  /*4ee0*/  HMMA.16816.F32.BF16 R208, R8, R12, R96 ;  /* 0x0000000c08d0723c */ /* 0x000fe20000041860 */
[----:B-1----:R-:W-:-:S04]  /*4ef0*/  FFMA.FTZ R2, R250, UR13, -R22 ;  /* 0x0000000dfa027c23 */ /* 0x002fc80008010816 */
[----:B------:R1:W-:Y:S02]  /*4f00*/  MUFU.EX2 R138, R2 ;  /* 0x00000002008a7308 */ /* 0x0003e40000000800 */
[----:B-1----:R-:W-:-:S06]  /*4f10*/  FFMA.FTZ R2, R249, UR13, -R22 ;  /* 0x0000000df9027c23 */ /* 0x002fcc0008010816 */
[----:B------:R1:W-:Y:S02]  /*4f20*/  MUFU.EX2 R28, R2 ;  /* 0x00000002001c7308 */ /* 0x0003e40000000800 */
[----:B-1----:R-:W-:-:S06]  /*4f30*/  FFMA.FTZ R2, R248, UR13, -R21 ;  /* 0x0000000df8027c23 */ /* 0x002fcc0008010815 */
[----:B------:R1:W-:Y:S02]  /*4f40*/  MUFU.EX2 R18, R2 ;  /* 0x0000000200127308 */ /* 0x0003e40000000800 */
[----:B-1----:R-:W-:-:S06]  /*4f50*/  FFMA.FTZ R2, R247, UR13, -R21 ;  /* 0x0000000df7027c23 */ /* 0x002fcc0008010815 */
[----:B------:R1:W4:Y:S02]  /*4f60*/  MUFU.EX2 R22, R2 ;  /* 0x0000000200167308 */ /* 0x0003240000000800 */
[----:B-1----:R-:W-:-:S06]  /*4f70*/  FFMA.FTZ R2, R246, UR13, -R21 ;  /* 0x0000000df6027c23 */ /* 0x002fcc0008010815 */
[----:B------:R1:W-:Y:S02]  /*4f80*/  MUFU.EX2 R23, R2 ;  /* 0x0000000200177308 */ /* 0x0003e40000000800 */
[----:B-1----:R-:W-:-:S06]  /*4f90*/  FFMA.FTZ R2, R245, UR13, -R21 ;  /* 0x0000000df5027c23 */ /* 0x002fcc0008010815 */
[----:B------:R1:W2:Y:S02]  /*4fa0*/  MUFU.EX2 R19, R2 ;  /* 0x0000000200137308 */ /* 0x0002a40000000800 */
[----:B-1----:R-:W-:-:S06]  /*4fb0*/  FFMA.FTZ R2, R244, UR13, -R20 ;  /* 0x0000000df4027c23 */ /* 0x002fcc0008010814 */
[----:B------:R1:W-:Y:S01]  /*4fc0*/  MUFU.EX2 R15, R2 ;  /* 0x00000002000f7308 */ /* 0x0003e20000000800 */
[----:B------:R-:W-:Y:S02]  /*4fd0*/  MOV R4, R242 ;  /* 0x000000f200047202 */ /* 0x000fe40000000f00 */
[----:B------:R-:W-:Y:S01]  /*4fe0*/  MOV R7, R127 ;  /* 0x0000007f00077202 */ /* 0x000fe20000000f00 */
[----:B-1----:R-:W-:Y:S01]  /*4ff0*/  FFMA.FTZ R2, R227, UR13, -R20 ;  /* 0x0000000de3027c23 */ /* 0x002fe20008010814 */
[----:B------:R-:W-:Y:S01]  /*5000*/  MOV R6, R153 ;  /* 0x0000009900067202 */ /* 0x000fe20000000f00 */
[C---:B------:R-:W-:Y:S06]  /*5010*/  HMMA.16816.F32.BF16 R116, R8.reuse, R32, R228 ;  /* 0x000000200874723c */ /* 0x040fec00000418e4 */
[----:B------:R-:W-:Y:S01]  /*5020*/  HMMA.16816.F32.BF16 R40, R8, R30, R40 ;  /* 0x0000001e0828723c */ /* 0x000fe20000041828 */
[----:B------:R1:W2:Y:S01]  /*5030*/  MUFU.EX2 R16, R2 ;  /* 0x0000000200107308 */ /* 0x0002a20000000800 */
[----:B------:R-:W-:Y:S01]  /*5040*/  IMAD.MOV.U32 R125, RZ, RZ, R130 ;  /* 0x000000ffff7d7224 */ /* 0x000fe200078e0082 */
[----:B------:R-:W-:Y:S01]  /*5050*/  MOV R126, R131 ;  /* 0x00000083007e7202 */ /* 0x000fe20000000f00 */
[----:B------:R2:W5:Y:S01]  /*5060*/  LDL.LU R242, [R1+0x5c] ;  /* 0x00005c0001f27983 */ /* 0x0005620000300800 */
[----:B-1----:R-:W-:-:S04]  /*5070*/  FFMA.FTZ R2, R226, UR13, -R20 ;  /* 0x0000000de2027c23 */ /* 0x002fc80008010814 */
[----:B------:R1:W-:Y:S01]  /*5080*/  MUFU.EX2 R17, R2 ;  /* 0x0000000200117308 */ /* 0x0003e20000000800 */
[----:B------:R-:W-:Y:S01]  /*5090*/  HMMA.16816.F32.BF16 R32, R8, R34, R88 ;  /* 0x000000220820723c */ /* 0x000fe20000041858 */
[----:B-1----:R-:W-:-:S06]  /*50a0*/  FFMA.FTZ R2, R225, UR13, -R20 ;  /* 0x0000000de1027c23 */ /* 0x002fcc0008010814 */
[----:B------:R1:W2:Y:S02]  /*50b0*/  MUFU.EX2 R14, R2 ;  /* 0x00000002000e7308 */ /* 0x0002a40000000800 */
[----:B-1----:R-:W-:Y:S01]  /*50c0*/  FFMA.FTZ R2, R70, UR13, -R0 ;  /* 0x0000000d46027c23 */ /* 0x002fe20008010800 */
[----:B------:R-:W-:Y:S01]  /*50d0*/  IMAD.MOV.U32 R70, RZ, RZ, R71 ;  /* 0x000000ffff467224 */ /* 0x000fe200078e0047 */
[----:B------:R-:W-:Y:S01]  /*50e0*/  MOV R71, R4 ;  /* 0x0000000400477202 */ /* 0x000fe20000000f00 */
[----:B------:R-:W-:Y:S01]  /*50f0*/  IMAD.MOV.U32 R4, RZ, RZ, R5 ;  /* 0x000000ffff047224 */ /* 0x000fe200078e0005 */
[----:B------:R-:W-:Y:S01]  /*5100*/  MOV R5, R6 ;  /* 0x0000000600057202 */ /* 0x000fe20000000f00 */
[----:B------:R-:W-:Y:S01]  /*5110*/  IMAD.MOV.U32 R6, RZ, RZ, R7 ;  /* 0x000000ffff067224 */ /* 0x000fe200078e0007 */
[----:B------:R1:W-:Y:S01]  /*5120*/  MUFU.EX2 R9, R2 ;  /* 0x0000000200097308 */ /* 0x0003e20000000800 */
        /* <DEDUP_REMOVED lines=9> */
[----:B-1----:R-:W-:Y:S01]  /*51c0*/  FFMA.FTZ R2, R70, UR13, -R0 ;  /* 0x0000000d46027c23 */ /* 0x002fe20008010800 */
        /* <DEDUP_REMOVED lines=12> */
[----:B------:R-:W-:-:S02]  /*5290*/  IMAD.MOV.U32 R170, RZ, RZ, R83 ;  /* 0x000000ffffaa7224 */ /* 0x000fc400078e0053 */
[----:B------:R-:W-:Y:S01]  /*52a0*/  IMAD.MOV.U32 R203, RZ, RZ, R184 ;  /* 0x000000ffffcb7224 */ /* 0x000fe200078e00b8 */
[----:B------:R-:W-:Y:S01]  /*52b0*/  MOV R184, R185 ;  /* 0x000000b900b87202 */ /* 0x000fe20000000f00 */
[----:B------:R-:W-:Y:S01]  /*52c0*/  IMAD.MOV.U32 R185, RZ, RZ, R186 ;  /* 0x000000ffffb97224 */ /* 0x000fe200078e00ba */
[----:B------:R-:W-:Y:S01]  /*52d0*/  MOV R186, R168 ;  /* 0x000000a800ba7202 */ /* 0x000fe20000000f00 */
[----:B------:R-:W-:Y:S01]  /*52e0*/  IMAD.MOV.U32 R168, RZ, RZ, R169 ;  /* 0x000000ffffa87224 */ /* 0x000fe200078e00a9 */
[----:B------:R1:W2:Y:S01]  /*52f0*/  MUFU.EX2 R10, R2 ;  /* 0x00000002000a7308 */ /* 0x0002a20000000800 */
        /* <DEDUP_REMOVED lines=14> */
[----:B------:R-:W-:Y:S01]  /*53e0*/  MOV R70, R7 ;  /* 0x0000000700467202 */ /* 0x000fe20000000f00 */
[----:B------:R-:W-:Y:S01]  /*53f0*/  IMAD.MOV.U32 R7, RZ, RZ, R203 ;  /* 0x000000ffff077224 */ /* 0x000fe200078e00cb */
[----:B------:R-:W-:Y:S01]  /*5400*/  MOV R203, R169 ;  /* 0x000000a900cb7202 */ /* 0x000fe20000000f00 */
[----:B------:R-:W-:Y:S01]  /*5410*/  IMAD.MOV.U32 R170, RZ, RZ, R240 ;  /* 0x000000ffffaa7224 */ /* 0x000fe200078e00f0 */
[----:B------:R-:W-:Y:S01]  /*5420*/  MOV R250, R99 ;  /* 0x0000006300fa7202 */ /* 0x000fe20000000f00 */
[----:B------:R-:W-:-:S02]  /*5430*/  IMAD.MOV.U32 R186, RZ, RZ, R239 ;  /* 0x000000ffffba7224 */ /* 0x000fc400078e00ef */
[----:B------:R-:W-:Y:S01]  /*5440*/  FFMA.FTZ R0, R98, UR13, -R0 ;  /* 0x0000000d62007c23 */ /* 0x000fe20008010800 */
        /* <DEDUP_REMOVED lines=21> */
[----:B------:R-:W1:Y:S01]  /*55a0*/  LDSM.16.MT88.4 R168, [R233+0xd800] ;  /* 0x00d80000e9a8783b */ /* 0x000e620000004200 */
[----:B------:R-:W-:-:S02]  /*55b0*/  IMAD.MOV.U32 R129, RZ, RZ, R237 ;  /* 0x000000ffff817224 */ /* 0x000fc400078e00ed */
[----:B------:R-:W-:Y:S01]  /*55c0*/  FADD.FTZ R3, R3, R250 ;  /* 0x000000fa03037221 */ /* 0x000fe20000010000 */
        /* <DEDUP_REMOVED lines=12> */
[----:B------:R-:W1:Y:S01]  /*5690*/  LDSM.16.MT88.4 R152, [R232+0xd800] ;  /* 0x00d80000e898783b */ /* 0x000e620000004200 */
[----:B------:R-:W-:Y:S01]  /*56a0*/  MOV R99, R5 ;  /* 0x0000000500637202 */ /* 0x000fe20000000f00 */
[----:B------:R-:W-:Y:S01]  /*56b0*/  IMAD.MOV.U32 R68, RZ, RZ, R6 ;  /* 0x000000ffff447224 */ /* 0x000fe200078e0006 */
[----:B------:R-:W-:Y:S01]  /*56c0*/  MOV R69, R7 ;  /* 0x0000000700457202 */ /* 0x000fe20000000f00 */
[----:B------:R-:W-:Y:S01]  /*56d0*/  IMAD.MOV.U32 R70, RZ, RZ, R124 ;  /* 0x000000ffff467224 */ /* 0x000fe200078e007c */
[----:B------:R-:W-:Y:S01]  /*56e0*/  MOV R71, R128 ;  /* 0x0000008000477202 */ /* 0x000fe20000000f00 */
        /* <DEDUP_REMOVED lines=15> */
[----:B---3--:R-:W-:Y:S01]  /*57e0*/  FADD.FTZ R0, R224, R112 ;  /* 0x00000070e0007221 */ /* 0x008fe20000010000 */
        /* <DEDUP_REMOVED lines=16> */
[----:B------:R-:W3:Y:S01]  /*58f0*/  MUFU.EX2 R11, R2 ;  /* 0x00000002000b7308 */ /* 0x000ee20000000800 */
[----:B------:R-:W1:Y:S01]  /*5900*/  LDSM.16.MT88.4 R4, [R234+0xf800] ;  /* 0x00f80000ea04783b */ /* 0x000e620000004200 */
[----:B------:R-:W-:-:S02]  /*5910*/  F2FP.BF16.F32.PACK_AB R128, R137, R132 ;  /* 0x000000848980723e */ /* 0x000fc400000010ff */
[----:B----4-:R-:W-:Y:S02]  /*5920*/  F2FP.BF16.F32.PACK_AB R129, R22, R18 ;  /* 0x000000121681723e */ /* 0x010fe400000010ff */
[----:B------:R-:W-:Y:S02]  /*5930*/  F2FP.BF16.F32.PACK_AB R130, R28, R138 ;  /* 0x0000008a1c82723e */ /* 0x000fe400000010ff */
[----:B--2---:R-:W-:Y:S02]  /*5940*/  F2FP.BF16.F32.PACK_AB R131, R19, R23 ;  /* 0x000000171383723e */ /* 0x004fe400000010ff */
[----:B------:R-:W-:Y:S02]  /*5950*/  F2FP.BF16.F32.PACK_AB R124, R16, R15 ;  /* 0x0000000f107c723e */ /* 0x000fe400000010ff */
[----:B------:R-:W-:Y:S02]  /*5960*/  F2FP.BF16.F32.PACK_AB R126, R14, R17 ;  /* 0x000000110e7e723e */ /* 0x000fe400000010ff */
[----:B------:R-:W-:-:S02]  /*5970*/  F2FP.BF16.F32.PACK_AB R125, R10, R9 ;  /* 0x000000090a7d723e */ /* 0x000fc400000010ff */
[----:B---3--:R-:W-:Y:S02]  /*5980*/  F2FP.BF16.F32.PACK_AB R127, R12, R11 ;  /* 0x0000000b0c7f723e */ /* 0x008fe400000010ff */
[----:B------:R-:W-:Y:S01]  /*5990*/  MOV R203, R184 ;  /* 0x000000b800cb7202 */ /* 0x000fe20000000f00 */
[----:B-1----:R-:W-:Y:S03]  /*59a0*/  HMMA.16816.F32.BF16 R160, R128, R168, R160 ;  /* 0x000000a880a0723c */ /* 0x002fe600000418a0 */
[----:B------:R-:W-:-:S03]  /*59b0*/  MOV R2, R203 ;  /* 0x000000cb00027202 */ /* 0x000fc60000000f00 */
[----:B------:R-:W-:Y:S01]  /*59c0*/  HMMA.16816.F32.BF16 R164, R124, R168, R164 ;  /* 0x000000a87ca4723c */ /* 0x000fe200000418a4 */
[----:B------:R-:W-:-:S05]  /*59d0*/  FADD.FTZ R13, R13, R29 ;  /* 0x0000001d0d0d7221 */ /* 0x000fca0000010000 */
[----:B------:R-:W-:Y:S01]  /*59e0*/  HMMA.16816.F32.BF16 R172, R124, R170, R172 ;  /* 0x000000aa7cac723c */ /* 0x000fe200000418ac */
[----:B------:R-:W-:Y:S01]  /*59f0*/  MOV R8, R249 ;  /* 0x000000f900087202 */ /* 0x000fe20000000f00 */
[----:B------:R-:W-:-:S04]  /*5a00*/  FADD.FTZ R2, R252, R2 ;  /* 0x00000002fc027221 */ /* 0x000fc80000010000 */
[C---:B------:R-:W-:Y:S06]  /*5a10*/  HMMA.16816.F32.BF16 R168, R128.reuse, R170, R44 ;  /* 0x000000aa80a8723c */ /* 0x040fec000004182c */
[----:B------:R-:W-:Y:S01]  /*5a20*/  HMMA.16816.F32.BF16 R148, R128, R152, R148 ;  /* 0x000000988094723c */ /* 0x000fe20000041894 */
[----:B------:R-:W-:Y:S01]  /*5a30*/  MOV R46, R99 ;  /* 0x00000063002e7202 */ /* 0x000fe20000000f00 */
[----:B------:R-:W-:Y:S01]  /*5a40*/  IMAD.MOV.U32 R45, RZ, RZ, R68 ;  /* 0x000000ffff2d7224 */ /* 0x000fe200078e0044 */
[----:B------:R-:W-:-:S03]  /*5a50*/  MOV R47, R97 ;  /* 0x00000061002f7202 */ /* 0x000fc60000000f00 */
[----:B------:R-:W-:Y:S01]  /*5a60*/  HMMA.16816.F32.BF16 R144, R124, R152, R144 ;  /* 0x000000987c90723c */ /* 0x000fe20000041890 */
[----:B------:R-:W-:Y:S01]  /*5a70*/  FADD.FTZ R3, R45, R3 ;  /* 0x000000032d037221 */ /* 0x000fe20000010000 */
[----:B------:R-:W-:-:S04]  /*5a80*/  FADD.FTZ R13, R46, R13 ;  /* 0x0000000d2e0d7221 */ /* 0x000fc80000010000 */
[----:B------:R-:W-:Y:S01]  /*5a90*/  HMMA.16816.F32.BF16 R156, R124, R154, R156 ;  /* 0x0000009a7c9c723c */ /* 0x000fe2000004189c */
[----:B------:R-:W-:-:S05]  /*5aa0*/  FADD.FTZ R0, R47, R0 ;  /* 0x000000002f007221 */ /* 0x000fca0000010000 */
[----:B------:R-:W-:Y:S01]  /*5ab0*/  HMMA.16816.F32.BF16 R152, R128, R154, R52 ;  /* 0x0000009a8098723c */ /* 0x000fe20000041834 */
[----:B------:R-:W-:Y:S01]  /*5ac0*/  MOV R83, R241 ;  /* 0x000000f100537202 */ /* 0x000fe20000000f00 */
[----:B------:R-:W-:Y:S01]  /*5ad0*/  FADD.FTZ R8, R8, R3 ;  /* 0x0000000308087221 */ /* 0x000fe20000010000 */
[----:B------:R-:W-:Y:S02]  /*5ae0*/  IMAD.MOV.U32 R202, RZ, RZ, R185 ;  /* 0x000000ffffca7224 */ /* 0x000fe400078e00b9 */
[----:B------:R-:W-:Y:S02]  /*5af0*/  IMAD.MOV.U32 R229, RZ, RZ, R82 ;  /* 0x000000ffffe57224 */ /* 0x000fe400078e0052 */
[----:B------:R-:W-:Y:S01]  /*5b00*/  IMAD.MOV.U32 R52, RZ, RZ, R96 ;  /* 0x000000ffff347224 */ /* 0x000fe200078e0060 */
[----:B------:R-:W-:Y:S01]  /*5b10*/  MOV R54, R114 ;  /* 0x0000007200367202 */ /* 0x000fe20000000f00 */
[----:B------:R-:W-:Y:S02]  /*5b20*/  IMAD.MOV.U32 R53, RZ, RZ, R115 ;  /* 0x000000ffff357224 */ /* 0x000fe400078e0073 */
[----:B------:R-:W-:-:S02]  /*5b30*/  IMAD.MOV.U32 R55, RZ, RZ, R113 ;  /* 0x000000ffff377224 */ /* 0x000fc400078e0071 */
[----:B------:R-:W-:Y:S01]  /*5b40*/  FADD.FTZ R2, R52, R2 ;  /* 0x0000000234027221 */ /* 0x000fe20000010000 */
[----:B------:R-:W-:Y:S01]  /*5b50*/  FADD.FTZ R13, R53, R13 ;  /* 0x0000000d350d7221 */ /* 0x000fe20000010000 */
[----:B------:R-:W-:Y:S01]  /*5b60*/  FADD.FTZ R3, R54, R0 ;  /* 0x0000000036037221 */ /* 0x000fe20000010000 */
[----:B------:R-:W-:Y:S01]  /*5b70*/  MOV R230, R83 ;  /* 0x0000005300e67202 */ /* 0x000fe20000000f00 */
[----:B------:R-:W-:Y:S01]  /*5b80*/  FADD.FTZ R0, R55, R2 ;  /* 0x0000000237007221 */ /* 0x000fe20000010000 */
[----:B------:R-:W-:Y:S01]  /*5b90*/  FADD.FTZ R2, R224, R8 ;  /* 0x00000008e0027221 */ /* 0x000fe20000010000 */
[----:B------:R-:W-:Y:S01]  /*5ba0*/  HMMA.16816.F32.BF16 R120, R124, R4, R120 ;  /* 0x000000047c78723c */ /* 0x000fe20000041878 */
[----:B------:R-:W-:Y:S01]  /*5bb0*/  FADD.FTZ R8, R225, R13 ;  /* 0x0000000de1087221 */ /* 0x000fe20000010000 */
[----:B------:R-:W-:Y:S01]  /*5bc0*/  IMAD.MOV.U32 R231, RZ, RZ, R80 ;  /* 0x000000ffffe77224 */ /* 0x000fe200078e0050 */
[----:B------:R-:W-:-:S03]  /*5bd0*/  MOV R226, R81 ;  /* 0x0000005100e27202 */ /* 0x000fc60000000f00 */
[----:B------:R-:W-:Y:S01]  /*5be0*/  HMMA.16816.F32.BF16 R116, R128, R4, R116 ;  /* 0x000000048074723c */ /* 0x000fe20000041874 */
[----:B------:R-:W-:Y:S01]  /*5bf0*/  MOV R244, R201 ;  /* 0x000000c900f47202 */ /* 0x000fe20000000f00 */
[----:B------:R-:W-:Y:S02]  /*5c00*/  IMAD.MOV.U32 R227, RZ, RZ, R202 ;  /* 0x000000ffffe37224 */ /* 0x000fe400078e00ca */
[----:B------:R-:W-:Y:S01]  /*5c10*/  IMAD.MOV.U32 R30, RZ, RZ, R200 ;  /* 0x000000ffff1e7224 */ /* 0x000fe200078e00c8 */
[----:B------:R-:W-:Y:S01]  /*5c20*/  MOV R247, R71 ;  /* 0x0000004700f77202 */ /* 0x000fe20000000f00 */
[----:B------:R-:W-:Y:S02]  /*5c30*/  IMAD.MOV.U32 R248, RZ, RZ, R70 ;  /* 0x000000fffff87224 */ /* 0x000fe400078e0046 */
        /* <DEDUP_REMOVED lines=14> */
[----:B------:R-:W-:-:S02]  /*5d20*/  IMAD.MOV.U32 R249, RZ, RZ, R98 ;  /* 0x000000fffff97224 */ /* 0x000fc400078e0062 */
[----:B------:R-:W-:Y:S01]  /*5d30*/  FADD.FTZ R4, R248, R4 ;  /* 0x00000004f8047221 */ /* 0x000fe20000010000 */
[----:B------:R-:W-:Y:S01]  /*5d40*/  FADD.FTZ R3, R140, R3 ;  /* 0x000000038c037221 */ /* 0x000fe20000010000 */
[----:B------:R-:W-:Y:S01]  /*5d50*/  FADD.FTZ R2, R66, R2 ;  /* 0x0000000242027221 */ /* 0x000fe20000010000 */
[----:B------:R-:W-:Y:S01]  /*5d60*/  FADD.FTZ R0, R60, R0 ;  /* 0x000000003c007221 */ /* 0x000fe20000010000 */
[----:B------:R-:W-:Y:S01]  /*5d70*/  FADD.FTZ R4, R249, R4 ;  /* 0x00000004f9047221 */ /* 0x000fe20000010000 */
[----:B------:R-:W-:Y:S01]  /*5d80*/  FADD.FTZ R3, R141, R3 ;  /* 0x000000038d037221 */ /* 0x000fe20000010000 */
[----:B------:R-:W-:Y:S01]  /*5d90*/  FADD.FTZ R2, R67, R2 ;  /* 0x0000000243027221 */ /* 0x000fe20000010000 */
[----:B------:R-:W1:Y:S01]  /*5da0*/  LDSM.16.MT88.4 R184, [R235+0xd800] ;  /* 0x00d80000ebb8783b */ /* 0x000e620000004200 */
[----:B------:R-:W-:Y:S01]  /*5db0*/  FADD.FTZ R0, R61, R0 ;  /* 0x000000003d007221 */ /* 0x000fe20000010000 */
[----:B------:R-:W-:Y:S01]  /*5dc0*/  FADD.FTZ R4, R250, R4 ;  /* 0x00000004fa047221 */ /* 0x000fe20000010000 */
[----:B------:R-:W-:Y:S01]  /*5dd0*/  FADD.FTZ R3, R142, R3 ;  /* 0x000000038e037221 */ /* 0x000fe20000010000 */
[----:B------:R-:W2:Y:S01]  /*5de0*/  LDSM.16.MT88.4 R200, [R234+0xd800] ;  /* 0x00d80000eac8783b */ /* 0x000ea20000004200 */
[----:B------:R-:W-:Y:S01]  /*5df0*/  FADD.FTZ R2, R64, R2 ;  /* 0x0000000240027221 */ /* 0x000fe20000010000 */
[----:B------:R-:W-:-:S02]  /*5e00*/  FADD.FTZ R0, R62, R0 ;  /* 0x000000003e007221 */ /* 0x000fc40000010000 */
[----:B------:R-:W3:Y:S01]  /*5e10*/  LDSM.16.MT88.4 R80, [R232+0xf800] ;  /* 0x00f80000e850783b */ /* 0x000ee20000004200 */
[----:B------:R-:W-:-:S03]  /*5e20*/  FADD.FTZ R4, R139, R4 ;  /* 0x000000048b047221 */ /* 0x000fc60000010000 */
[----:B------:R-:W4:Y:S04]  /*5e30*/  LDSM.16.MT88.4 R96, [R233+0xf800] ;  /* 0x00f80000e960783b */ /* 0x000f280000004200 */
        /* <DEDUP_REMOVED lines=14> */
[----:B------:R1:W5:Y:S01]  /*5f20*/  LDL.LU R241, [R1+0x58] ;  /* 0x0000580001f17983 */ /* 0x0003620000300800 */
[----:B------:R-:W-:Y:S01]  /*5f30*/  FADD.FTZ R2, R17, R2 ;  /* 0x0000000211027221 */ /* 0x000fe20000010000 */
[----:B------:R-:W-:Y:S01]  /*5f40*/  FADD.FTZ R0, R11, R0 ;  /* 0x000000000b007221 */ /* 0x000fe20000010000 */
[----:B------:R-:W-:Y:S01]  /*5f50*/  FADD.FTZ R4, R28, R4 ;  /* 0x000000041c047221 */ /* 0x000fe20000010000 */
[----:B------:R1:W5:Y:S01]  /*5f60*/  LDL.LU R240, [R1+0x54] ;  /* 0x0000540001f07983 */ /* 0x0003620000300800 */
[----:B------:R-:W-:Y:S01]  /*5f70*/  FADD.FTZ R3, R19, R3 ;  /* 0x0000000313037221 */ /* 0x000fe20000010000 */
[----:B------:R-:W-:-:S02]  /*5f80*/  FADD.FTZ R2, R14, R2 ;  /* 0x000000020e027221 */ /* 0x000fc40000010000 */
[----:B------:R1:W5:Y:S01]  /*5f90*/  LDL.LU R239, [R1+0x50] ;  /* 0x0000500001ef7983 */ /* 0x0003620000300800 */
[----:B------:R-:W-:Y:S01]  /*5fa0*/  MOV R29, R69 ;  /* 0x00000045001d7202 */ /* 0x000fe20000000f00 */
[----:B------:R-:W-:Y:S02]  /*5fb0*/  FADD.FTZ R0, R12, R0 ;  /* 0x000000000c007221 */ /* 0x000fe40000010000 */
[----:B------:R1:W5:Y:S04]  /*5fc0*/  LDL.LU R238, [R1+0x4c] ;  /* 0x00004c0001ee7983 */ /* 0x0003680000300800 */
[----:B------:R1:W5:Y:S04]  /*5fd0*/  LDL.LU R237, [R1+0x48] ;  /* 0x0000480001ed7983 */ /* 0x0003680000300800 */
[----:B------:R2:W5:Y:S04]  /*5fe0*/  LDL.LU R236, [R1+0x44] ;  /* 0x0000440001ec7983 */ /* 0x0005680000300800 */
[----:B------:R2:W5:Y:S01]  /*5ff0*/  LDL.LU R24, [R1+0x40] ;  /* 0x0000400001187983 */ /* 0x0005620000300800 */
[----:B------:R-:W-:-:S03]  /*6000*/  IMAD.MOV.U32 R252, RZ, RZ, R29 ;  /* 0x000000fffffc7224 */ /* 0x000fc600078e001d */
[----:B------:R2:W-:Y:S04]  /*6010*/  STL [R1+0x1c], R4 ;  /* 0x00001c0401007387 */ /* 0x0005e80000100800 */
[----:B------:R2:W-:Y:S04]  /*6020*/  STL [R1+0x18], R3 ;  /* 0x0000180301007387 */ /* 0x0005e80000100800 */
[----:B------:R2:W-:Y:S04]  /*6030*/  STL [R1+0x20], R2 ;  /* 0x0000200201007387 */ /* 0x0005e80000100800 */
[----:B------:R2:W-:Y:S01]  /*6040*/  STL [R1+0x24], R0 ;  /* 0x0000240001007387 */ /* 0x0005e20000100800 */
[----:B------:R-:W-:Y:S01]  /*6050*/  ISETP.GE.AND P0, PT, R252, 0x2, PT ;  /* 0x00000002fc00780c */ /* 0x000fe20003f06270 */
[-C--:B-1----:R-:W-:Y:S06]  /*6060*/  HMMA.16816.F32.BF16 R176, R128, R184.reuse, R176 ;  /* 0x000000b880b0723c */ /* 0x082fec00000418b0 */
[C---:B------:R-:W-:Y:S06]  /*6070*/  HMMA.16816.F32.BF16 R180, R124.reuse, R184, R180 ;  /* 0x000000b87cb4723c */ /* 0x040fec00000418b4 */
[-C--:B------:R-:W-:Y:S06]  /*6080*/  HMMA.16816.F32.BF16 R188, R124, R186.reuse, R188 ;  /* 0x000000ba7cbc723c */ /* 0x080fec00000418bc */
[----:B------:R-:W-:Y:S06]  /*6090*/  HMMA.16816.F32.BF16 R184, R128, R186, R76 ;  /* 0x000000ba80b8723c */ /* 0x000fec000004184c */
[C---:B--2---:R-:W-:Y:S06]  /*60a0*/  HMMA.16816.F32.BF16 R196, R124.reuse, R200, R196 ;  /* 0x000000c87cc4723c */ /* 0x044fec00000418c4 */
[C---:B------:R-:W-:Y:S06]  /*60b0*/  HMMA.16816.F32.BF16 R204, R124.reuse, R202, R204 ;  /* 0x000000ca7ccc723c */ /* 0x040fec00000418cc */
[C---:B---3--:R-:W-:Y:S06]  /*60c0*/  HMMA.16816.F32.BF16 R72, R124.reuse, R80, R72 ;  /* 0x000000507c48723c */ /* 0x048fec0000041848 */
[C---:B------:R-:W-:Y:S06]  /*60d0*/  HMMA.16816.F32.BF16 R76, R124.reuse, R82, R48 ;  /* 0x000000527c4c723c */ /* 0x040fec0000041830 */
[C---:B----4-:R-:W-:Y:S06]  /*60e0*/  HMMA.16816.F32.BF16 R88, R124.reuse, R96, R56 ;  /* 0x000000607c58723c */ /* 0x050fec0000041838 */
[C---:B------:R-:W-:Y:S06]  /*60f0*/  HMMA.16816.F32.BF16 R92, R124.reuse, R98, R92 ;  /* 0x000000627c5c723c */ /* 0x040fec000004185c */
[C---:B------:R-:W-:Y:S06]  /*6100*/  HMMA.16816.F32.BF16 R104, R124.reuse, R112, R104 ;  /* 0x000000707c68723c */ /* 0x040fec0000041868 */
[C---:B------:R-:W-:Y:S06]  /*6110*/  HMMA.16816.F32.BF16 R108, R124.reuse, R114, R108 ;  /* 0x000000727c6c723c */ /* 0x040fec000004186c */
[----:B------:R-:W-:Y:S01]  /*6120*/  HMMA.16816.F32.BF16 R124, R124, R6, R84 ;  /* 0x000000067c7c723c */ /* 0x000fe20000041854 */
[----:B------:R-:W-:-:S05]  /*6130*/  IADD3 R250, R243, 0x800, RZ ;  /* 0x00000800f3fa7810 */ /* 0x000fca0007ffe0ff */
[----:B------:R-:W-:Y:S01]  /*6140*/  HMMA.16816.F32.BF16 R192, R128, R200, R192 ;  /* 0x000000c880c0723c */ /* 0x000fe200000418c0 */
[----:B------:R-:W-:-:S05]  /*6150*/  VIADD R249, R243, 0x1000 ;  /* 0x00001000f3f97836 */ /* 0x000fca0000000000 */
[----:B------:R-:W-:Y:S01]  /*6160*/  HMMA.16816.F32.BF16 R68, R128, R80, R216 ;  /* 0x000000508044723c */ /* 0x000fe200000418d8 */
[----:B------:R-:W-:-:S05]  /*6170*/  IADD3 R248, R243, 0x1800, RZ ;  /* 0x00001800f3f87810 */ /* 0x000fca0007ffe0ff */
[----:B------:R-:W-:Y:S01]  /*6180*/  HMMA.16816.F32.BF16 R84, R128, R96, R208 ;  /* 0x000000608054723c */ /* 0x000fe200000418d0 */
[----:B------:R-:W-:-:S05]  /*6190*/  VIADD R247, R243, 0x2000 ;  /* 0x00002000f3f77836 */ /* 0x000fca0000000000 */
[----:B------:R-:W-:Y:S01]  /*61a0*/  HMMA.16816.F32.BF16 R100, R128, R112, R100 ;  /* 0x000000708064723c */ /* 0x000fe20000041864 */
[C---:B------:R-:W-:Y:S01]  /*61b0*/  IADD3 R246, R243.reuse, 0x2800, RZ ;  /* 0x00002800f3f67810 */ /* 0x040fe20007ffe0ff */
[----:B------:R-:W-:-:S04]  /*61c0*/  VIADD R245, R243, 0x3000 ;  /* 0x00003000f3f57836 */ /* 0x000fc80000000000 */
[----:B------:R-:W-:Y:S01]  /*61d0*/  HMMA.16816.F32.BF16 R200, R128, R202, R220 ;  /* 0x000000ca80c8723c */ /* 0x000fe200000418dc */
[----:B------:R-:W-:-:S05]  /*61e0*/  IADD3 R244, R243, 0x3800, RZ ;  /* 0x00003800f3f47810 */ /* 0x000fca0007ffe0ff */
        /* <DEDUP_REMOVED lines=57> */
[----:B------:R-:W-:Y:S01]  /*6580*/  MOV R0, R65 ;  /* 0x0000004100007202 */ /* 0x000fe20000000f00 */
[----:B------:R-:W-:Y:S01]  /*6590*/  IMAD.MOV.U32 R3, RZ, RZ, R67 ;  /* 0x000000ffff037224 */ /* 0x000fe200078e0043 */
[----:B------:R-:W-:Y:S01]  /*65a0*/  HMMA.16816.F32.BF16 R140, R12, R50, RZ ;  /* 0x000000320c8c723c */ /* 0x000fe200000418ff */
[----:B------:R-:W-:-:S05]  /*65b0*/  IMAD.MOV.U32 R2, RZ, RZ, R64 ;  /* 0x000000ffff027224 */ /* 0x000fca00078e0040 */
[----:B------:R-:W-:Y:S03]  /*65c0*/  HMMA.16816.F32.BF16 R64, R12, R44, RZ ;  /* 0x0000002c0c40723c */ /* 0x000fe600000418ff */
[----:B------:R-:W-:-:S03]  /*65d0*/  MOV R132, R208 ;  /* 0x000000d000847202 */ /* 0x000fc60000000f00 */
[----:B------:R-:W-:Y:S06]  /*65e0*/  HMMA.16816.F32.BF16 R60, R12, R46, RZ ;  /* 0x0000002e0c3c723c */ /* 0x000fec00000418ff */
[----:B------:R-:W-:Y:S06]  /*65f0*/  HMMA.16816.F32.BF16 R224, R4, R40, R56 ;  /* 0x0000002804e0723c */ /* 0x000fec0000041838 */
[----:B------:R-:W-:Y:S06]  /*6600*/  HMMA.16816.F32.BF16 R56, R16, R52, RZ ;  /* 0x000000341038723c */ /* 0x000fec00000418ff */
[----:B------:R-:W-:Y:S01]  /*6610*/  HMMA.16816.F32.BF16 R64, R4, R20, R64 ;  /* 0x000000140440723c */ /* 0x000fe20000041840 */
[----:B------:R-:W-:-:S02]  /*6620*/  IMAD.MOV.U32 R53, RZ, RZ, R3 ;  /* 0x000000ffff357224 */ /* 0x000fc400078e0003 */
[----:B------:R-:W-:Y:S02]  /*6630*/  IMAD.MOV.U32 R3, RZ, RZ, R209 ;  /* 0x000000ffff037224 */ /* 0x000fe400078e00d1 */
[----:B------:R-:W-:Y:S01]  /*6640*/  IMAD.MOV.U32 R52, RZ, RZ, R28 ;  /* 0x000000ffff347224 */ /* 0x000fe200078e001c */
[----:B------:R-:W-:Y:S06]  /*6650*/  HMMA.16816.F32.BF16 R12, R16, R48, RZ ;  /* 0x00000030100c723c */ /* 0x000fec00000418ff */
[----:B--2---:R-:W-:Y:S01]  /*6660*/  HMMA.16816.F32.BF16 R228, R4, R36, R216 ;  /* 0x0000002404e4723c */ /* 0x004fe200000418d8 */
[----:B------:R-:W-:-:S02]  /*6670*/  IMAD.MOV.U32 R48, RZ, RZ, R2 ;  /* 0x000000ffff307224 */ /* 0x000fc400078e0002 */
[----:B------:R-:W-:Y:S02]  /*6680*/  IMAD.MOV.U32 R49, RZ, RZ, R0 ;  /* 0x000000ffff317224 */ /* 0x000fe400078e0000 */
[----:B------:R-:W-:Y:S01]  /*6690*/  IMAD.MOV.U32 R2, RZ, RZ, R210 ;  /* 0x000000ffff027224 */ /* 0x000fe200078e00d2 */
[----:B------:R-:W-:Y:S01]  /*66a0*/  HMMA.16816.F32.BF16 R220, R4, R42, R220 ;  /* 0x0000002a04dc723c */ /* 0x000fe200000418dc */
[----:B------:R-:W-:-:S05]  /*66b0*/  IMAD.MOV.U32 R0, RZ, RZ, R211 ;  /* 0x000000ffff007224 */ /* 0x000fca00078e00d3 */
[C---:B------:R-:W-:Y:S01]  /*66c0*/  HMMA.16816.F32.BF16 R212, R4.reuse, R38, R212 ;  /* 0x0000002604d4723c */ /* 0x040fe200000418d4 */
[----:B------:R-:W-:Y:S01]  /*66d0*/  IMAD.MOV.U32 R40, RZ, RZ, R64 ;  /* 0x000000ffff287224 */ /* 0x000fe200078e0040 */
[----:B------:R-:W-:Y:S01]  /*66e0*/  MOV R29, R65 ;  /* 0x00000041001d7202 */ /* 0x000fe20000000f00 */
[----:B------:R-:W-:Y:S02]  /*66f0*/  IMAD.MOV.U32 R28, RZ, RZ, R66 ;  /* 0x000000ffff1c7224 */ /* 0x000fe400078e0042 */
[----:B------:R-:W-:Y:S01]  /*6700*/  IMAD.MOV.U32 R139, RZ, RZ, R67 ;  /* 0x000000ffff8b7224 */ /* 0x000fe200078e0043 */
[C---:B------:R-:W-:Y:S06]  /*6710*/  HMMA.16816.F32.BF16 R208, R4.reuse, R34, R140 ;  /* 0x0000002204d0723c */ /* 0x040fec000004188c */
[----:B------:R-:W-:Y:S01]  /*6720*/  HMMA.16816.F32.BF16 R4, R4, R22, R60 ;  /* 0x000000160404723c */ /* 0x000fe2000004183c */
[----:B------:R-:W-:-:S05]  /*6730*/  IMAD.MOV.U32 R143, RZ, RZ, R40 ;  /* 0x000000ffff8f7224 */ /* 0x000fca00078e0028 */
[C---:B------:R-:W-:Y:S06]  /*6740*/  HMMA.16816.F32.BF16 R64, R8.reuse, R36, R56 ;  /* 0x000000240840723c */ /* 0x040fec0000041838 */
[----:B------:R-:W-:Y:S01]  /*6750*/  HMMA.16816.F32.BF16 R216, R8, R32, R12 ;  /* 0x0000002008d8723c */ /* 0x000fe2000004180c */
[----:B------:R-:W-:Y:S01]  /*6760*/  IMAD.MOV.U32 R56, RZ, RZ, R48 ;  /* 0x000000ffff387224 */ /* 0x000fe200078e0030 */
[----:B------:R-:W-:Y:S01]  /*6770*/  MOV R58, R52 ;  /* 0x00000034003a7202 */ /* 0x000fe20000000f00 */
[----:B------:R-:W-:Y:S01]  /*6780*/  IMAD.MOV.U32 R57, RZ, RZ, R49 ;  /* 0x000000ffff397224 */ /* 0x000fe200078e0031 */
[----:B------:R-:W-:Y:S01]  /*6790*/  LDSM.16.M88.4 R12, [R237+0x800] ;  /* 0x00080000ed0c783b */ /* 0x000fe20000000200 */
[----:B------:R-:W-:Y:S01]  /*67a0*/  IMAD.MOV.U32 R59, RZ, RZ, R53 ;  /* 0x000000ffff3b7224 */ /* 0x000fe200078e0035 */
[----:B------:R-:W-:Y:S01]  /*67b0*/  HMMA.16816.F32.BF16 R48, R16, R50, RZ ;  /* 0x000000321030723c */ /* 0x000fe200000418ff */
[----:B------:R-:W-:-:S02]  /*67c0*/  IMAD.MOV.U32 R32, RZ, RZ, R29 ;  /* 0x000000ffff207224 */ /* 0x000fc400078e001d */
[----:B------:R-:W-:-:S03]  /*67d0*/  IMAD.MOV.U32 R33, RZ, RZ, R28 ;  /* 0x000000ffff217224 */ /* 0x000fc600078e001c */
[----:B------:R-:W-:Y:S01]  /*67e0*/  IMAD.MOV.U32 R138, RZ, RZ, R4 ;  /* 0x000000ffff8a7224 */ /* 0x000fe200078e0004 */
[----:B------:R-:W-:Y:S01]  /*67f0*/  MOV R137, R5 ;  /* 0x0000000500897202 */ /* 0x000fe20000000f00 */
[----:B------:R-:W-:Y:S01]  /*6800*/  IMAD.MOV.U32 R41, RZ, RZ, R6 ;  /* 0x000000ffff297224 */ /* 0x000fe200078e0006 */
[----:B------:R-:W-:Y:S01]  /*6810*/  HMMA.16816.F32.BF16 R28, R16, R30, RZ ;  /* 0x0000001e101c723c */ /* 0x000fe200000418ff */
[----:B------:R-:W-:-:S05]  /*6820*/  IMAD.MOV.U32 R40, RZ, RZ, R7 ;  /* 0x000000ffff287224 */ /* 0x000fca00078e0007 */
[C---:B------:R-:W-:Y:S06]  /*6830*/  HMMA.16816.F32.BF16 R52, R16.reuse, R54, RZ ;  /* 0x000000361034723c */ /* 0x040fec00000418ff */
[C---:B------:R-:W-:Y:S06]  /*6840*/  HMMA.16816.F32.BF16 R4, R16.reuse, R44, RZ ;  /* 0x0000002c1004723c */ /* 0x040fec00000418ff */
[----:B------:R-:W-:Y:S01]  /*6850*/  HMMA.16816.F32.BF16 R16, R16, R46, RZ ;  /* 0x0000002e1010723c */ /* 0x000fe200000418ff */
[----:B------:R-:W-:-:S05]  /*6860*/  IMAD.MOV.U32 R45, RZ, RZ, R143 ;  /* 0x000000ffff2d7224 */ /* 0x000fca00078e008f */
        /* <DEDUP_REMOVED lines=8> */
[-C--:B-1----:R-:W-:Y:S06]  /*68f0*/  HMMA.16816.F32.BF16 R60, R4, R16.reuse, R224 ;  /* 0x00000010043c723c */ /* 0x082fec00000418e0 */
[----:B--2---:R-:W-:Y:S01]  /*6900*/  HMMA.16816.F32.BF16 R56, R8, R16, R56 ;  /* 0x000000100838723c */ /* 0x004fe20000041838 */
[----:B------:R-:W-:Y:S01]  /*6910*/  MOV R224, R45 ;  /* 0x0000002d00e07202 */ /* 0x000fe20000000f00 */
[----:B------:R-:W-:-:S02]  /*6920*/  IMAD.MOV.U32 R225, RZ, RZ, R32 ;  /* 0x000000ffffe17224 */ /* 0x000fc400078e0020 */
[----:B------:R-:W-:Y:S02]  /*6930*/  IMAD.MOV.U32 R226, RZ, RZ, R33 ;  /* 0x000000ffffe27224 */ /* 0x000fe400078e0021 */
[----:B------:R-:W-:Y:S01]  /*6940*/  HMMA.16816.F32.BF16 R52, R4, R18, R220 ;  /* 0x000000120434723c */ /* 0x000fe200000418dc */
[----:B------:R-:W-:-:S05]  /*6950*/  IMAD.MOV.U32 R227, RZ, RZ, R139 ;  /* 0x000000ffffe37224 */ /* 0x000fca00078e008b */
[C---:B------:R-:W-:Y:S01]  /*6960*/  HMMA.16816.F32.BF16 R44, R8.reuse, R18, R28 ;  /* 0x00000012082c723c */ /* 0x040fe2000004181c */
[----:B------:R-:W1:Y:S01]  /*6970*/  LDSM.16.M88.4 R16, [R237+0x1000] ;  /* 0x00100000ed10783b */ /* 0x000e620000000200 */
[----:B------:R-:W-:Y:S01]  /*6980*/  IMAD.MOV.U32 R222, RZ, RZ, R41 ;  /* 0x000000ffffde7224 */ /* 0x000fe200078e0029 */
[----:B------:R-:W-:Y:S01]  /*6990*/  MOV R221, R137 ;  /* 0x0000008900dd7202 */ /* 0x000fe20000000f00 */
[----:B------:R-:W-:Y:S02]  /*69a0*/  IMAD.MOV.U32 R223, RZ, RZ, R40 ;  /* 0x000000ffffdf7224 */ /* 0x000fe400078e0028 */
[----:B------:R-:W-:Y:S01]  /*69b0*/  HMMA.16816.F32.BF16 R40, R8, R12, R64 ;  /* 0x0000000c0828723c */ /* 0x000fe20000041840 */
[----:B------:R-:W-:-:S05]  /*69c0*/  IMAD.MOV.U32 R220, RZ, RZ, R138 ;  /* 0x000000ffffdc7224 */ /* 0x000fca00078e008a */
[C---:B------:R-:W-:Y:S01]  /*69d0*/  HMMA.16816.F32.BF16 R32, R4.reuse, R12, R228 ;  /* 0x0000000c0420723c */ /* 0x040fe200000418e4 */
[----:B------:R-:W-:Y:S01]  /*69e0*/  IMAD.MOV.U32 R64, RZ, RZ, R132 ;  /* 0x000000ffff407224 */ /* 0x000fe200078e0084 */
[----:B------:R-:W-:Y:S01]  /*69f0*/  MOV R66, R2 ;  /* 0x0000000200427202 */ /* 0x000fe20000000f00 */
[----:B------:R-:W-:Y:S02]  /*6a00*/  IMAD.MOV.U32 R65, RZ, RZ, R3 ;  /* 0x000000ffff417224 */ /* 0x000fe400078e0003 */
[----:B------:R-:W-:Y:S01]  /*6a10*/  IMAD.MOV.U32 R67, RZ, RZ, R0 ;  /* 0x000000ffff437224 */ /* 0x000fe200078e0000 */
[-C--:B------:R-:W-:Y:S06]  /*6a20*/  HMMA.16816.F32.BF16 R28, R4, R14.reuse, R212 ;  /* 0x0000000e041c723c */ /* 0x080fec00000418d4 */
[C---:B------:R-:W-:Y:S01]  /*6a30*/  HMMA.16816.F32.BF16 R36, R8.reuse, R14, R36 ;  /* 0x0000000e0824723c */ /* 0x040fe20000041824 */
[----:B------:R-:W2:Y:S05]  /*6a40*/  LDSM.16.M88.4 R12, [R237+0x1800] ;  /* 0x00180000ed0c783b */ /* 0x000eaa0000000200 */
[-C--:B-1----:R-:W-:Y:S06]  /*6a50*/  HMMA.16816.F32.BF16 R216, R8, R16.reuse, R216 ;  /* 0x0000001008d8723c */ /* 0x082fec00000418d8 */
[C---:B------:R-:W-:Y:S06]  /*6a60*/  HMMA.16816.F32.BF16 R212, R4.reuse, R16, R64 ;  /* 0x0000001004d4723c */ /* 0x040fec0000041840 */
[-C--:B------:R-:W-:Y:S06]  /*6a70*/  HMMA.16816.F32.BF16 R208, R4, R18.reuse, R208 ;  /* 0x0000001204d0723c */ /* 0x080fec00000418d0 */
[----:B------:R-:W-:Y:S01]  /*6a80*/  HMMA.16816.F32.BF16 R228, R8, R18, R48 ;  /* 0x0000001208e4723c */ /* 0x000fe20000041830 */
[----:B------:R-:W-:Y:S05]  /*6a90*/  LDSM.16.M88.4 R16, [R236] ;  /* 0x00000000ec10783b */ /* 0x000fea0000000200 */
[----:B------:R-:W-:Y:S01]  /*6aa0*/  IMAD.MOV.U32 R67, RZ, RZ, R216 ;  /* 0x000000ffff437224 */ /* 0x000fe200078e00d8 */
[----:B------:R-:W-:Y:S01]  /*6ab0*/  MOV R64, R219 ;  /* 0x000000db00407202 */ /* 0x000fe20000000f00 */
[----:B------:R-:W-:Y:S01]  /*6ac0*/  IMAD.MOV.U32 R66, RZ, RZ, R217 ;  /* 0x000000ffff427224 */ /* 0x000fe200078e00d9 */
[----:B--2---:R-:W-:Y:S01]  /*6ad0*/  HMMA.16816.F32.BF16 R224, R4, R12, R224 ;  /* 0x0000000c04e0723c */ /* 0x004fe200000418e0 */
[----:B------:R-:W-:-:S05]  /*6ae0*/  IMAD.MOV.U32 R65, RZ, RZ, R218 ;  /* 0x000000ffff417224 */ /* 0x000fca00078e00da */
[C---:B------:R-:W-:Y:S06]  /*6af0*/  HMMA.16816.F32.BF16 R216, R8.reuse, R12, R140 ;  /* 0x0000000c08d8723c */ /* 0x040fec000004188c */
[-C--:B------:R-:W-:Y:S01]  /*6b00*/  HMMA.16816.F32.BF16 R140, R8, R14.reuse, R20 ;  /* 0x0000000e088c723c */ /* 0x080fe20000041814 */
[----:B------:R-:W1:Y:S05]  /*6b10*/  LDSM.16.M88.4 R8, [R241] ;  /* 0x00000000f108783b */ /* 0x000e6a0000000200 */
[----:B------:R-:W-:Y:S01]  /*6b20*/  HMMA.16816.F32.BF16 R220, R4, R14, R220 ;  /* 0x0000000e04dc723c */ /* 0x000fe200000418dc */
[----:B------:R-:W2:Y:S04]  /*6b30*/  LDSM.16.M88.4 R4, [R241+0x2000] ;  /* 0x00200000f104783b */ /* 0x000ea80000000200 */
[----:B------:R-:W3:Y:S01]  /*6b40*/  LDSM.16.M88.4 R12, [R236+0x800] ;  /* 0x00080000ec0c783b */ /* 0x000ee20000000200 */
[-C--:B-1----:R-:W-:Y:S06]  /*6b50*/  HMMA.16816.F32.BF16 R20, R8, R16.reuse, R56 ;  /* 0x000000100814723c */ /* 0x082fec0000041838 */
[----:B--2---:R-:W-:Y:S01]  /*6b60*/  HMMA.16816.F32.BF16 R60, R4, R16, R60 ;  /* 0x00000010043c723c */ /* 0x004fe2000004183c */
[----:B------:R-:W-:Y:S01]  /*6b70*/  IMAD.MOV.U32 R56, RZ, RZ, R67 ;  /* 0x000000ffff387224 */ /* 0x000fe200078e0043 */
[----:B------:R-:W-:Y:S01]  /*6b80*/  MOV R57, R66 ;  /* 0x0000004200397202 */ /* 0x000fe20000000f00 */
[----:B------:R-:W-:-:S02]  /*6b90*/  IMAD.MOV.U32 R58, RZ, RZ, R65 ;  /* 0x000000ffff3a7224 */ /* 0x000fc400078e0041 */
[----:B------:R-:W-:Y:S01]  /*6ba0*/  IMAD.MOV.U32 R59, RZ, RZ, R64 ;  /* 0x000000ffff3b7224 */ /* 0x000fe200078e0040 */
[----:B---3--:R-:W-:Y:S06]  /*6bb0*/  HMMA.16816.F32.BF16 R48, R4, R12, R32 ;  /* 0x0000000c0430723c */ /* 0x008fec0000041820 */
[----:B------:R-:W-:Y:S06]  /*6bc0*/  HMMA.16816.F32.BF16 R64, R8, R18, R44 ;  /* 0x000000120840723c */ /* 0x000fec000004182c */
[----:B------:R-:W-:Y:S01]  /*6bd0*/  MOV R17, R20 ;  /* 0x0000001400117202 */ /* 0x000fe20000000f00 */
[----:B------:R-:W-:-:S02]  /*6be0*/  IMAD.MOV.U32 R139, RZ, RZ, R21 ;  /* 0x000000ffff8b7224 */ /* 0x000fc400078e0015 */
[----:B------:R-:W-:Y:S02]  /*6bf0*/  IMAD.MOV.U32 R138, RZ, RZ, R22 ;  /* 0x000000ffff8a7224 */ /* 0x000fe400078e0016 */
[----:B------:R-:W-:Y:S02]  /*6c00*/  IMAD.MOV.U32 R137, RZ, RZ, R23 ;  /* 0x000000ffff897224 */ /* 0x000fe400078e0017 */
[----:B------:R-:W-:Y:S01]  /*6c10*/  HMMA.16816.F32.BF16 R20, R4, R18, R52 ;  /* 0x000000120414723c */ /* 0x000fe20000041834 */
[----:B------:R-:W-:Y:S02]  /*6c20*/  IMAD.MOV.U32 R132, RZ, RZ, R60 ;  /* 0x000000ffff847224 */ /* 0x000fe400078e003c */
[----:B------:R-:W-:Y:S02]  /*6c30*/  IMAD.MOV.U32 R3, RZ, RZ, R61 ;  /* 0x000000ffff037224 */ /* 0x000fe400078e003d */
[----:B------:R-:W-:Y:S02]  /*6c40*/  IMAD.MOV.U32 R2, RZ, RZ, R62 ;  /* 0x000000ffff027224 */ /* 0x000fe400078e003e */
[----:B------:R-:W-:-:S02]  /*6c50*/  IMAD.MOV.U32 R55, RZ, RZ, R17 ;  /* 0x000000ffff377224 */ /* 0x000fc400078e0011 */
[----:B------:R-:W-:Y:S02]  /*6c60*/  IMAD.MOV.U32 R0, RZ, RZ, R63 ;  /* 0x000000ffff007224 */ /* 0x000fe400078e003f */
[----:B------:R-:W-:Y:S06]  /*6c70*/  HMMA.16816.F32.BF16 R60, R8, R12, R40 ;  /* 0x0000000c083c723c */ /* 0x000fec0000041828 */
[----:B------:R-:W-:Y:S07]  /*6c80*/  HMMA.16816.F32.BF16 R40, R4, R14, R28 ;  /* 0x0000000e0428723c */ /* 0x000fee000004181c */
[----:B------:R-:W-:Y:S01]  /*6c90*/  IMAD.MOV.U32 R16, RZ, RZ, R20 ;  /* 0x000000ffff107224 */ /* 0x000fe200078e0014 */
[----:B------:R-:W-:Y:S01]  /*6ca0*/  MOV R53, R22 ;  /* 0x0000001600357202 */ /* 0x000fe20000000f00 */
[----:B------:R-:W-:-:S02]  /*6cb0*/  IMAD.MOV.U32 R54, RZ, RZ, R21 ;  /* 0x000000ffff367224 */ /* 0x000fc400078e0015 */
[----:B------:R-:W-:Y:S02]  /*6cc0*/  IMAD.MOV.U32 R47, RZ, RZ, R16 ;  /* 0x000000ffff2f7224 */ /* 0x000fe400078e0010 */
[----:B------:R-:W1:Y:S01]  /*6cd0*/  LDSM.16.M88.4 R16, [R236+0x1000] ;  /* 0x00100000ec10783b */ /* 0x000e620000000200 */
[----:B------:R-:W-:Y:S02]  /*6ce0*/  IMAD.MOV.U32 R52, RZ, RZ, R23 ;  /* 0x000000ffff347224 */ /* 0x000fe400078e0017 */
[----:B------:R-:W-:Y:S01]  /*6cf0*/  HMMA.16816.F32.BF16 R20, R8, R14, R36 ;  /* 0x0000000e0814723c */ /* 0x000fe20000041824 */
[----:B------:R-:W2:Y:S05]  /*6d00*/  LDSM.16.M88.4 R12, [R236+0x1800] ;  /* 0x00180000ec0c783b */ /* 0x000eaa0000000200 */
[C---:B-1----:R-:W-:Y:S06]  /*6d10*/  HMMA.16816.F32.BF16 R212, R4.reuse, R16, R212 ;  /* 0x0000001004d4723c */ /* 0x042fec00000418d4 */
[C---:B--2---:R-:W-:Y:S06]  /*6d20*/  HMMA.16816.F32.BF16 R36, R4.reuse, R12, R224 ;  /* 0x0000000c0424723c */ /* 0x044fec00000418e0 */
[----:B------:R-:W-:Y:S07]  /*6d30*/  HMMA.16816.F32.BF16 R32, R4, R14, R220 ;  /* 0x0000000e0420723c */ /* 0x000fee00000418dc */
[----:B------:R-:W-:-:S02]  /*6d40*/  IMAD.MOV.U32 R220, RZ, RZ, R55 ;  /* 0x000000ffffdc7224 */ /* 0x000fc400078e0037 */
[----:B------:R-:W-:Y:S02]  /*6d50*/  IMAD.MOV.U32 R221, RZ, RZ, R139 ;  /* 0x000000ffffdd7224 */ /* 0x000fe400078e008b */
[----:B------:R-:W-:Y:S01]  /*6d60*/  IMAD.MOV.U32 R222, RZ, RZ, R138 ;  /* 0x000000ffffde7224 */ /* 0x000fe200078e008a */
[----:B------:R-:W-:Y:S01]  /*6d70*/  MOV R30, R213 ;  /* 0x000000d5001e7202 */ /* 0x000fe20000000f00 */
[----:B------:R-:W-:Y:S02]  /*6d80*/  IMAD.MOV.U32 R28, RZ, RZ, R215 ;  /* 0x000000ffff1c7224 */ /* 0x000fe400078e00d7 */
[----:B------:R-:W-:Y:S02]  /*6d90*/  IMAD.MOV.U32 R31, RZ, RZ, R212 ;  /* 0x000000ffff1f7224 */ /* 0x000fe400078e00d4 */
[----:B------:R-:W-:Y:S01]  /*6da0*/  IMAD.MOV.U32 R29, RZ, RZ, R214 ;  /* 0x000000ffff1d7224 */ /* 0x000fe200078e00d6 */
[----:B------:R-:W-:Y:S01]  /*6db0*/  MOV R227, R28 ;  /* 0x0000001c00e37202 */ /* 0x000fe20000000f00 */
[----:B------:R-:W-:Y:S01]  /*6dc0*/  IMAD.MOV.U32 R224, RZ, RZ, R31 ;  /* 0x000000ffffe07224 */ /* 0x000fe200078e001f */
[----:B------:R-:W-:Y:S01]  /*6dd0*/  MOV R214, R53 ;  /* 0x0000003500d67202 */ /* 0x000fe20000000f00 */
[----:B------:R-:W-:-:S02]  /*6de0*/  IMAD.MOV.U32 R225, RZ, RZ, R30 ;  /* 0x000000ffffe17224 */ /* 0x000fc400078e001e */
[----:B------:R-:W-:Y:S02]  /*6df0*/  IMAD.MOV.U32 R226, RZ, RZ, R29 ;  /* 0x000000ffffe27224 */ /* 0x000fe400078e001d */
[----:B------:R-:W-:Y:S01]  /*6e00*/  IMAD.MOV.U32 R212, RZ, RZ, R47 ;  /* 0x000000ffffd47224 */ /* 0x000fe200078e002f */
[----:B------:R-:W-:Y:S01]  /*6e10*/  HMMA.16816.F32.BF16 R28, R8, R16, R56 ;  /* 0x00000010081c723c */ /* 0x000fe20000041838 */
[----:B------:R-:W-:Y:S02]  /*6e20*/  IMAD.MOV.U32 R213, RZ, RZ, R54 ;  /* 0x000000ffffd57224 */ /* 0x000fe400078e0036 */
[----:B------:R-:W-:Y:S02]  /*6e30*/  IMAD.MOV.U32 R215, RZ, RZ, R52 ;  /* 0x000000ffffd77224 */ /* 0x000fe400078e0034 */
[----:B------:R-:W-:Y:S01]  /*6e40*/  IMAD.MOV.U32 R223, RZ, RZ, R137 ;  /* 0x000000ffffdf7224 */ /* 0x000fe200078e0089 */
[-C--:B------:R-:W-:Y:S01]  /*6e50*/  HMMA.16816.F32.BF16 R44, R4, R18.reuse, R208 ;  /* 0x00000012042c723c */ /* 0x080fe200000418d0 */
[----:B------:R-:W-:Y:S05]  /*6e60*/  LDSM.16.M88.4 R4, [R239+0x6000] ;  /* 0x00600000ef04783b */ /* 0x000fea0000000200 */
[C---:B------:R-:W-:Y:S01]  /*6e70*/  HMMA.16816.F32.BF16 R56, R8.reuse, R18, R228 ;  /* 0x000000120838723c */ /* 0x040fe200000418e4 */
[----:B------:R-:W1:Y:S05]  /*6e80*/  LDSM.16.M88.4 R16, [R238+0x2000] ;  /* 0x00200000ee10783b */ /* 0x000e6a0000000200 */
[----:B------:R-:W-:Y:S01]  /*6e90*/  HMMA.16816.F32.BF16 R208, R8, R12, R216 ;  /* 0x0000000c08d0723c */ /* 0x000fe200000418d8 */
[----:B------:R-:W-:Y:S01]  /*6ea0*/  MOV R228, R132 ;  /* 0x0000008400e47202 */ /* 0x000fe20000000f00 */
[----:B------:R-:W-:-:S02]  /*6eb0*/  IMAD.MOV.U32 R229, RZ, RZ, R3 ;  /* 0x000000ffffe57224 */ /* 0x000fc400078e0003 */
[----:B------:R-:W-:Y:S02]  /*6ec0*/  IMAD.MOV.U32 R230, RZ, RZ, R2 ;  /* 0x000000ffffe67224 */ /* 0x000fe400078e0002 */
[----:B------:R-:W-:Y:S01]  /*6ed0*/  HMMA.16816.F32.BF16 R52, R8, R14, R140 ;  /* 0x0000000e0834723c */ /* 0x000fe2000004188c */
[----:B------:R-:W2:Y:S01]  /*6ee0*/  LDSM.16.M88.4 R8, [R239+0x4000] ;  /* 0x00400000ef08783b */ /* 0x000ea20000000200 */
[----:B------:R-:W-:-:S03]  /*6ef0*/  IMAD.MOV.U32 R231, RZ, RZ, R0 ;  /* 0x000000ffffe77224 */ /* 0x000fc600078e0000 */
[----:B------:R-:W3:Y:S01]  /*6f00*/  LDSM.16.M88.4 R12, [R238+0x2800] ;  /* 0x00280000ee0c783b */ /* 0x000ee20000000200 */
[C---:B-1----:R-:W-:Y:S06]  /*6f10*/  HMMA.16816.F32.BF16 R216, R4.reuse, R18, R212 ;  /* 0x0000001204d8723c */ /* 0x042fec00000418d4 */
[-C--:B------:R-:W-:Y:S06]  /*6f20*/  HMMA.16816.F32.BF16 R228, R4, R16.reuse, R228 ;  /* 0x0000001004e4723c */ /* 0x080fec00000418e4 */
[C---:B--2---:R-:W-:Y:S06]  /*6f30*/  HMMA.16816.F32.BF16 R140, R8.reuse, R16, R220 ;  /* 0x00000010088c723c */ /* 0x044fec00000418dc */
[C---:B------:R-:W-:Y:S01]  /*6f40*/  HMMA.16816.F32.BF16 R212, R8.reuse, R18, R64 ;  /* 0x0000001208d4723c */ /* 0x040fe20000041840 */
[----:B------:R-:W1:Y:S05]  /*6f50*/  LDSM.16.M88.4 R16, [R238+0x3000] ;  /* 0x00300000ee10783b */ /* 0x000e6a0000000200 */
[-C--:B---3--:R-:W-:Y:S06]  /*6f60*/  HMMA.16816.F32.BF16 R220, R8, R12.reuse, R60 ;  /* 0x0000000c08dc723c */ /* 0x088fec000004183c */
[----:B------:R-:W-:Y:S01]  /*6f70*/  HMMA.16816.F32.BF16 R64, R4, R12, R48 ;  /* 0x0000000c0440723c */ /* 0x000fe20000041830 */
[----:B------:R-:W-:Y:S01]  /*6f80*/  IMAD.MOV.U32 R132, RZ, RZ, R228 ;  /* 0x000000ffff847224 */ /* 0x000fe200078e00e4 */
[----:B------:R-:W-:Y:S01]  /*6f90*/  MOV R3, R229 ;  /* 0x000000e500037202 */ /* 0x000fe20000000f00 */
[----:B------:R-:W-:-:S02]  /*6fa0*/  IMAD.MOV.U32 R2, RZ, RZ, R230 ;  /* 0x000000ffff027224 */ /* 0x000fc400078e00e6 */
[----:B------:R-:W-:Y:S01]  /*6fb0*/  IMAD.MOV.U32 R0, RZ, RZ, R231 ;  /* 0x000000ffff007224 */ /* 0x000fe200078e00e7 */
[-C--:B------:R-:W-:Y:S06]  /*6fc0*/  HMMA.16816.F32.BF16 R60, R4, R14.reuse, R40 ;  /* 0x0000000e043c723c */ /* 0x080fec0000041828 */
[----:B------:R-:W-:Y:S01]  /*6fd0*/  HMMA.16816.F32.BF16 R48, R8, R14, R20 ;  /* 0x0000000e0830723c */ /* 0x000fe20000041814 */
[----:B------:R-:W2:Y:S05]  /*6fe0*/  LDSM.16.M88.4 R12, [R238+0x3800] ;  /* 0x00380000ee0c783b */ /* 0x000eaa0000000200 */
[C---:B-1----:R-:W-:Y:S06]  /*6ff0*/  HMMA.16816.F32.BF16 R228, R4.reuse, R18, R44 ;  /* 0x0000001204e4723c */ /* 0x042fec000004182c */
[C---:B------:R-:W-:Y:S06]  /*7000*/  HMMA.16816.F32.BF16 R224, R4.reuse, R16, R224 ;  /* 0x0000001004e0723c */ /* 0x040fec00000418e0 */
[C---:B--2---:R-:W-:Y:S06]  /*7010*/  HMMA.16816.F32.BF16 R44, R4.reuse, R12, R36 ;  /* 0x0000000c042c723c */ /* 0x044fec0000041824 */
[----:B------:R-:W-:Y:S01]  /*7020*/  HMMA.16816.F32.BF16 R40, R4, R14, R32 ;  /* 0x0000000e0428723c */ /* 0x000fe20000041820 */
[----:B------:R-:W-:Y:S05]  /*7030*/  LDSM.16.M88.4 R4, [R240+0x6000] ;  /* 0x00600000f004783b */ /* 0x000fea0000000200 */
[C---:B------:R-:W-:Y:S06]  /*7040*/  HMMA.16816.F32.BF16 R36, R8.reuse, R16, R28 ;  /* 0x000000100824723c */ /* 0x040fec000004181c */
[C---:B------:R-:W-:Y:S01]  /*7050*/  HMMA.16816.F32.BF16 R32, R8.reuse, R18, R56 ;  /* 0x000000120820723c */ /* 0x040fe20000041838 */
[----:B------:R-:W1:Y:S05]  /*7060*/  LDSM.16.M88.4 R16, [R247] ;  /* 0x00000000f710783b */ /* 0x000e6a0000000200 */
[----:B------:R-:W-:Y:S01]  /*7070*/  HMMA.16816.F32.BF16 R28, R8, R12, R208 ;  /* 0x0000000c081c723c */ /* 0x000fe200000418d0 */
[----:B------:R-:W-:Y:S01]  /*7080*/  IMAD.MOV.U32 R56, RZ, RZ, R132 ;  /* 0x000000ffff387224 */ /* 0x000fe200078e0084 */
[----:B------:R-:W-:Y:S01]  /*7090*/  MOV R58, R2 ;  /* 0x00000002003a7202 */ /* 0x000fe20000000f00 */
[----:B------:R-:W-:-:S02]  /*70a0*/  IMAD.MOV.U32 R57, RZ, RZ, R3 ;  /* 0x000000ffff397224 */ /* 0x000fc400078e0003 */
[----:B------:R-:W-:Y:S01]  /*70b0*/  IMAD.MOV.U32 R59, RZ, RZ, R0 ;  /* 0x000000ffff3b7224 */ /* 0x000fe200078e0000 */
[----:B------:R-:W-:Y:S01]  /*70c0*/  HMMA.16816.F32.BF16 R20, R8, R14, R52 ;  /* 0x0000000e0814723c */ /* 0x000fe20000041834 */
[----:B------:R-:W2:Y:S04]  /*70d0*/  LDSM.16.M88.4 R8, [R240+0x4000] ;  /* 0x00400000f008783b */ /* 0x000ea80000000200 */
[----:B------:R-:W3:Y:S01]  /*70e0*/  LDSM.16.M88.4 R12, [R246] ;  /* 0x00000000f60c783b */ /* 0x000ee20000000200 */
[C---:B-1----:R-:W-:Y:S06]  /*70f0*/  HMMA.16816.F32.BF16 R56, R4.reuse, R16, R56 ;  /* 0x000000100438723c */ /* 0x042fec0000041838 */
[-C--:B------:R-:W-:Y:S06]  /*7100*/  HMMA.16816.F32.BF16 R208, R4, R18.reuse, R216 ;  /* 0x0000001204d0723c */ /* 0x080fec00000418d8 */
[C---:B--2---:R-:W-:Y:S06]  /*7110*/  HMMA.16816.F32.BF16 R212, R8.reuse, R18, R212 ;  /* 0x0000001208d4723c */ /* 0x044fec00000418d4 */
[----:B---3--:R-:W-:Y:S06]  /*7120*/  HMMA.16816.F32.BF16 R220, R8, R12, R220 ;  /* 0x0000000c08dc723c */ /* 0x008fec00000418dc */
[----:B------:R-:W-:Y:S01]  /*7130*/  IMAD.MOV.U32 R52, RZ, RZ, R56 ;  /* 0x000000ffff347224 */ /* 0x000fe200078e0038 */
[----:B------:R-:W-:Y:S01]  /*7140*/  MOV R0, R59 ;  /* 0x0000003b00007202 */ /* 0x000fe20000000f00 */
[----:B------:R-:W-:-:S02]  /*7150*/  IMAD.MOV.U32 R3, RZ, RZ, R57 ;  /* 0x000000ffff037224 */ /* 0x000fc400078e0039 */
[----:B------:R-:W-:Y:S02]  /*7160*/  IMAD.MOV.U32 R2, RZ, RZ, R58 ;  /* 0x000000ffff027224 */ /* 0x000fe400078e003a */
[----:B------:R-:W-:Y:S01]  /*7170*/  HMMA.16816.F32.BF16 R56, R8, R16, R140 ;  /* 0x000000100838723c */ /* 0x000fe2000004188c */
[----:B------:R-:W1:Y:S05]  /*7180*/  LDSM.16.M88.4 R16, [R245] ;  /* 0x00000000f510783b */ /* 0x000e6a0000000200 */
[C---:B------:R-:W-:Y:S06]  /*7190*/  HMMA.16816.F32.BF16 R140, R4.reuse, R12, R64 ;  /* 0x0000000c048c723c */ /* 0x040fec0000041840 */
[-C--:B------:R-:W-:Y:S06]  /*71a0*/  HMMA.16816.F32.BF16 R64, R4, R14.reuse, R60 ;  /* 0x0000000e0440723c */ /* 0x080fec000004183c */
[----:B------:R-:W-:Y:S01]  /*71b0*/  HMMA.16816.F32.BF16 R60, R8, R14, R48 ;  /* 0x0000000e083c723c */ /* 0x000fe20000041830 */
[----:B------:R-:W2:Y:S05]  /*71c0*/  LDSM.16.M88.4 R12, [R244] ;  /* 0x00000000f40c783b */ /* 0x000eaa0000000200 */
[-C--:B-1----:R-:W-:Y:S06]  /*71d0*/  HMMA.16816.F32.BF16 R224, R4, R16.reuse, R224 ;  /* 0x0000001004e0723c */ /* 0x082fec00000418e0 */
[----:B------:R-:W-:Y:S06]  /*71e0*/  HMMA.16816.F32.BF16 R48, R8, R16, R36 ;  /* 0x000000100830723c */ /* 0x000fec0000041824 */
[-C--:B------:R-:W-:Y:S06]  /*71f0*/  HMMA.16816.F32.BF16 R228, R4, R18.reuse, R228 ;  /* 0x0000001204e4723c */ /* 0x080fec00000418e4 */
[C---:B------:R-:W-:Y:S01]  /*7200*/  HMMA.16816.F32.BF16 R36, R8.reuse, R18, R32 ;  /* 0x000000120824723c */ /* 0x040fe20000041820 */
[----:B------:R-:W-:Y:S05]  /*7210*/  LDSM.16.M88.4 R16, [R237+0x2000] ;  /* 0x00200000ed10783b */ /* 0x000fea0000000200 */
[----:B------:R-:W-:Y:S01]  /*7220*/  IMAD.MOV.U32 R216, RZ, RZ, R224 ;  /* 0x000000ffffd87224 */ /* 0x000fe200078e00e0 */
[----:B--2---:R-:W-:Y:S01]  /*7230*/  HMMA.16816.F32.BF16 R28, R8, R12, R28 ;  /* 0x0000000c081c723c */ /* 0x004fe2000004181c */
[----:B------:R-:W-:-:S02]  /*7240*/  IMAD.MOV.U32 R139, RZ, RZ, R225 ;  /* 0x000000ffff8b7224 */ /* 0x000fc400078e00e1 */
[----:B------:R-:W-:Y:S02]  /*7250*/  IMAD.MOV.U32 R138, RZ, RZ, R226 ;  /* 0x000000ffff8a7224 */ /* 0x000fe400078e00e2 */
[----:B------:R-:W-:Y:S01]  /*7260*/  IMAD.MOV.U32 R137, RZ, RZ, R227 ;  /* 0x000000ffff897224 */ /* 0x000fe200078e00e3 */
[----:B------:R-:W-:Y:S01]  /*7270*/  HMMA.16816.F32.BF16 R20, R8, R14, R20 ;  /* 0x0000000e0814723c */ /* 0x000fe20000041814 */
[----:B------:R-:W1:Y:S05]  /*7280*/  LDSM.16.M88.4 R8, [R242+0x4000] ;  /* 0x00400000f208783b */ /* 0x000e6a0000000200 */
[C---:B------:R-:W-:Y:S07]  /*7290*/  HMMA.16816.F32.BF16 R224, R4.reuse, R12, R44 ;  /* 0x0000000c04e0723c */ /* 0x040fee000004182c */
[----:B------:R-:W-:Y:S01]  /*72a0*/  MOV R44, R52 ;  /* 0x00000034002c7202 */ /* 0x000fe20000000f00 */
[----:B------:R-:W-:Y:S01]  /*72b0*/  IMAD.MOV.U32 R45, RZ, RZ, R3 ;  /* 0x000000ffff2d7224 */ /* 0x000fe200078e0003 */
[----:B------:R-:W-:Y:S01]  /*72c0*/  HMMA.16816.F32.BF16 R52, R4, R14, R40 ;  /* 0x0000000e0434723c */ /* 0x000fe20000041828 */
[----:B------:R-:W2:Y:S01]  /*72d0*/  LDSM.16.M88.4 R4, [R242+0x6000] ;  /* 0x00600000f204783b */ /* 0x000ea20000000200 */
[----:B------:R-:W-:-:S02]  /*72e0*/  IMAD.MOV.U32 R46, RZ, RZ, R2 ;  /* 0x000000ffff2e7224 */ /* 0x000fc400078e0002 */
[----:B------:R-:W-:Y:S01]  /*72f0*/  IMAD.MOV.U32 R47, RZ, RZ, R0 ;  /* 0x000000ffff2f7224 */ /* 0x000fe200078e0000 */
[----:B------:R-:W3:Y:S01]  /*7300*/  LDSM.16.M88.4 R12, [R237+0x2800] ;  /* 0x00280000ed0c783b */ /* 0x000ee20000000200 */
[C---:B-1----:R-:W-:Y:S06]  /*7310*/  HMMA.16816.F32.BF16 R32, R8.reuse, R16, R56 ;  /* 0x000000100820723c */ /* 0x042fec0000041838 */
[----:B------:R-:W-:Y:S01]  /*7320*/  HMMA.16816.F32.BF16 R40, R8, R18, R212 ;  /* 0x000000120828723c */ /* 0x000fe200000418d4 */
[----:B------:R-:W-:Y:S01]  /*7330*/  IMAD.MOV.U32 R56, RZ, RZ, R216 ;  /* 0x000000ffff387224 */ /* 0x000fe200078e00d8 */
[----:B------:R-:W-:Y:S01]  /*7340*/  MOV R58, R138 ;  /* 0x0000008a003a7202 */ /* 0x000fe20000000f00 */
[----:B------:R-:W-:-:S02]  /*7350*/  IMAD.MOV.U32 R57, RZ, RZ, R139 ;  /* 0x000000ffff397224 */ /* 0x000fc400078e008b */
[----:B------:R-:W-:Y:S01]  /*7360*/  IMAD.MOV.U32 R59, RZ, RZ, R137 ;  /* 0x000000ffff3b7224 */ /* 0x000fe200078e0089 */
[----:B--2---:R-:W-:Y:S06]  /*7370*/  HMMA.16816.F32.BF16 R44, R4, R16, R44 ;  /* 0x00000010042c723c */ /* 0x004fec000004182c */
[-C--:B---3--:R-:W-:Y:S06]  /*7380*/  HMMA.16816.F32.BF16 R220, R8, R12.reuse, R220 ;  /* 0x0000000c08dc723c */ /* 0x088fec00000418dc */
[C---:B------:R-:W-:Y:S06]  /*7390*/  HMMA.16816.F32.BF16 R216, R4.reuse, R12, R140 ;  /* 0x0000000c04d8723c */ /* 0x040fec000004188c */
[-C--:B------:R-:W-:Y:S06]  /*73a0*/  HMMA.16816.F32.BF16 R212, R4, R14.reuse, R64 ;  /* 0x0000000e04d4723c */ /* 0x080fec0000041840 */
[----:B------:R-:W-:Y:S01]  /*73b0*/  IMAD.MOV.U32 R132, RZ, RZ, R44 ;  /* 0x000000ffff847224 */ /* 0x000fe200078e002c */
[----:B------:R-:W-:Y:S01]  /*73c0*/  MOV R3, R45 ;  /* 0x0000002d00037202 */ /* 0x000fe20000000f00 */
[----:B------:R-:W-:Y:S01]  /*73d0*/  IMAD.MOV.U32 R2, RZ, RZ, R46 ;  /* 0x000000ffff027224 */ /* 0x000fe200078e002e */
[----:B------:R-:W-:Y:S01]  /*73e0*/  HMMA.16816.F32.BF16 R60, R8, R14, R60 ;  /* 0x0000000e083c723c */ /* 0x000fe2000004183c */
[----:B------:R-:W-:Y:S01]  /*73f0*/  IMAD.MOV.U32 R0, RZ, RZ, R47 ;  /* 0x000000ffff007224 */ /* 0x000fe200078e002f */
[----:B------:R-:W-:Y:S01]  /*7400*/  LDSM.16.M88.4 R12, [R237+0x3800] ;  /* 0x00380000ed0c783b */ /* 0x000fe20000000200 */
[----:B------:R-:W-:-:S02]  /*7410*/  IMAD.MOV.U32 R140, RZ, RZ, R132 ;  /* 0x000000ffff8c7224 */ /* 0x000fc400078e0084 */
[----:B------:R-:W-:Y:S01]  /*7420*/  IMAD.MOV.U32 R141, RZ, RZ, R3 ;  /* 0x000000ffff8d7224 */ /* 0x000fe200078e0003 */
[----:B------:R-:W-:Y:S01]  /*7430*/  HMMA.16816.F32.BF16 R44, R4, R18, R208 ;  /* 0x00000012042c723c */ /* 0x000fe200000418d0 */
[----:B------:R-:W1:Y:S01]  /*7440*/  LDSM.16.M88.4 R16, [R237+0x3000] ;  /* 0x00300000ed10783b */ /* 0x000e620000000200 */
[----:B------:R-:W-:Y:S01]  /*7450*/  IMAD.MOV.U32 R142, RZ, RZ, R2 ;  /* 0x000000ffff8e7224 */ /* 0x000fe200078e0002 */
[----:B------:R-:W-:-:S03]  /*7460*/  MOV R143, R0 ;  /* 0x00000000008f7202 */ /* 0x000fc60000000f00 */
[C---:B-1----:R-:W-:Y:S06]  /*7470*/  HMMA.16816.F32.BF16 R56, R4.reuse, R16, R56 ;  /* 0x000000100438723c */ /* 0x042fec0000041838 */
[C---:B------:R-:W-:Y:S06]  /*7480*/  HMMA.16816.F32.BF16 R64, R4.reuse, R18, R228 ;  /* 0x000000120440723c */ /* 0x040fec00000418e4 */
[C---:B------:R-:W-:Y:S06]  /*7490*/  HMMA.16816.F32.BF16 R228, R4.reuse, R12, R224 ;  /* 0x0000000c04e4723c */ /* 0x040fec00000418e0 */
[----:B------:R-:W-:Y:S01]  /*74a0*/  HMMA.16816.F32.BF16 R224, R4, R14, R52 ;  /* 0x0000000e04e0723c */ /* 0x000fe20000041834 */
[----:B------:R-:W-:Y:S05]  /*74b0*/  LDSM.16.M88.4 R4, [R241+0x6000] ;  /* 0x00600000f104783b */ /* 0x000fea0000000200 */
[----:B------:R-:W-:Y:S01]  /*74c0*/  IMAD.MOV.U32 R132, RZ, RZ, R56 ;  /* 0x000000ffff847224 */ /* 0x000fe200078e0038 */
[----:B------:R-:W-:Y:S01]  /*74d0*/  HMMA.16816.F32.BF16 R208, R8, R16, R48 ;  /* 0x0000001008d0723c */ /* 0x000fe20000041830 */
[----:B------:R-:W-:-:S02]  /*74e0*/  IMAD.MOV.U32 R3, RZ, RZ, R57 ;  /* 0x000000ffff037224 */ /* 0x000fc400078e0039 */
[----:B------:R-:W-:Y:S02]  /*74f0*/  IMAD.MOV.U32 R2, RZ, RZ, R58 ;  /* 0x000000ffff027224 */ /* 0x000fe400078e003a */
[----:B------:R-:W-:Y:S01]  /*7500*/  MOV R56, R64 ;  /* 0x0000004000387202 */ /* 0x000fe20000000f00 */
[----:B------:R-:W-:Y:S02]  /*7510*/  IMAD.MOV.U32 R139, RZ, RZ, R65 ;  /* 0x000000ffff8b7224 */ /* 0x000fe400078e0041 */
[----:B------:R-:W-:Y:S02]  /*7520*/  IMAD.MOV.U32 R138, RZ, RZ, R66 ;  /* 0x000000ffff8a7224 */ /* 0x000fe400078e0042 */
[----:B------:R-:W-:Y:S02]  /*7530*/  IMAD.MOV.U32 R55, RZ, RZ, R56 ;  /* 0x000000ffff377224 */ /* 0x000fe400078e0038 */
[----:B------:R-:W-:Y:S02]  /*7540*/  IMAD.MOV.U32 R137, RZ, RZ, R67 ;  /* 0x000000ffff897224 */ /* 0x000fe400078e0043 */
[----:B------:R-:W-:Y:S01]  /*7550*/  HMMA.16816.F32.BF16 R64, R8, R12, R28 ;  /* 0x0000000c0840723c */ /* 0x000fe2000004181c */
[----:B------:R-:W-:-:S05]  /*7560*/  IMAD.MOV.U32 R0, RZ, RZ, R59 ;  /* 0x000000ffff007224 */ /* 0x000fca00078e003b */
[C---:B------:R-:W-:Y:S01]  /*7570*/  HMMA.16816.F32.BF16 R56, R8.reuse, R18, R36 ;  /* 0x000000120838723c */ /* 0x040fe20000041824 */
[----:B------:R-:W-:Y:S01]  /*7580*/  MOV R31, R55 ;  /* 0x00000037001f7202 */ /* 0x000fe20000000f00 */
[----:B------:R-:W1:Y:S04]  /*7590*/  LDSM.16.M88.4 R16, [R236+0x2000] ;  /* 0x00200000ec10783b */ /* 0x000e680000000200 */
[----:B------:R-:W-:Y:S01]  /*75a0*/  HMMA.16816.F32.BF16 R52, R8, R14, R20 ;  /* 0x0000000e0834723c */ /* 0x000fe20000041814 */
[----:B------:R-:W2:Y:S04]  /*75b0*/  LDSM.16.M88.4 R8, [R241+0x4000] ;  /* 0x00400000f108783b */ /* 0x000ea80000000200 */
[----:B------:R-:W3:Y:S01]  /*75c0*/  LDSM.16.M88.4 R12, [R236+0x2800] ;  /* 0x00280000ec0c783b */ /* 0x000ee20000000200 */
[-C--:B-1----:R-:W-:Y:S06]  /*75d0*/  HMMA.16816.F32.BF16 R140, R4, R16.reuse, R140 ;  /* 0x00000010048c723c */ /* 0x082fec000004188c */
[C---:B--2---:R-:W-:Y:S06]  /*75e0*/  HMMA.16816.F32.BF16 R48, R8.reuse, R16, R32 ;  /* 0x000000100830723c */ /* 0x044fec0000041820 */
[----:B---3--:R-:W-:Y:S06]  /*75f0*/  HMMA.16816.F32.BF16 R36, R8, R12, R220 ;  /* 0x0000000c0824723c */ /* 0x008fec00000418dc */
[----:B------:R-:W-:Y:S01]  /*7600*/  HMMA.16816.F32.BF16 R44, R4, R18, R44 ;  /* 0x00000012042c723c */ /* 0x000fe2000004182c */
[----:B------:R-:W-:-:S02]  /*7610*/  IMAD.MOV.U32 R220, RZ, RZ, R31 ;  /* 0x000000ffffdc7224 */ /* 0x000fc400078e001f */
[----:B------:R-:W-:Y:S02]  /*7620*/  IMAD.MOV.U32 R221, RZ, RZ, R139 ;  /* 0x000000ffffdd7224 */ /* 0x000fe400078e008b */
[----:B------:R-:W-:Y:S01]  /*7630*/  IMAD.MOV.U32 R222, RZ, RZ, R138 ;  /* 0x000000ffffde7224 */ /* 0x000fe200078e008a */
[----:B------:R-:W-:Y:S01]  /*7640*/  HMMA.16816.F32.BF16 R40, R8, R18, R40 ;  /* 0x000000120828723c */ /* 0x000fe20000041828 */
[----:B------:R-:W1:Y:S01]  /*7650*/  LDSM.16.M88.4 R16, [R236+0x3000] ;  /* 0x00300000ec10783b */ /* 0x000e620000000200 */
[----:B------:R-:W-:-:S04]  /*7660*/  IMAD.MOV.U32 R223, RZ, RZ, R137 ;  /* 0x000000ffffdf7224 */ /* 0x000fc800078e0089 */
[C---:B------:R-:W-:Y:S06]  /*7670*/  HMMA.16816.F32.BF16 R28, R4.reuse, R12, R216 ;  /* 0x0000000c041c723c */ /* 0x040fec00000418d8 */
[-C--:B------:R-:W-:Y:S01]  /*7680*/  HMMA.16816.F32.BF16 R32, R4, R14.reuse, R212 ;  /* 0x0000000e0420723c */ /* 0x080fe200000418d4 */
[----:B------:R-:W-:Y:S01]  /*7690*/  MOV R216, R132 ;  /* 0x0000008400d87202 */ /* 0x000fe20000000f00 */
[----:B------:R-:W-:Y:S02]  /*76a0*/  IMAD.MOV.U32 R217, RZ, RZ, R3 ;  /* 0x000000ffffd97224 */ /* 0x000fe400078e0003 */
[----:B------:R-:W-:Y:S01]  /*76b0*/  IMAD.MOV.U32 R218, RZ, RZ, R2 ;  /* 0x000000ffffda7224 */ /* 0x000fe200078e0002 */
[----:B------:R-:W2:Y:S01]  /*76c0*/  S2R R3, SR_TID.X ;  /* 0x0000000000037919 */ /* 0x000ea20000002100 */
[----:B------:R-:W-:Y:S01]  /*76d0*/  HMMA.16816.F32.BF16 R20, R8, R14, R60 ;  /* 0x0000000e0814723c */ /* 0x000fe2000004183c */
[----:B------:R-:W-:-:S02]  /*76e0*/  IMAD.MOV.U32 R219, RZ, RZ, R0 ;  /* 0x000000ffffdb7224 */ /* 0x000fc400078e0000 */
[----:B------:R-:W-:Y:S01]  /*76f0*/  FMUL.FTZ R0, R48, UR4 ;  /* 0x0000000430007c20 */ /* 0x000fe20008410000 */
[----:B------:R-:W3:Y:S01]  /*7700*/  LDSM.16.M88.4 R12, [R236+0x3800] ;  /* 0x00380000ec0c783b */ /* 0x000ee20000000200 */
[----:B------:R-:W-:-:S13]  /*7710*/  DEPBAR.LE SB0, 0x0 ;  /* 0x000080000000791a */ /* 0x000fda0000000000 */
[----:B------:R-:W-:Y:S01]  /*7720*/  FMUL.FTZ R2, R34, UR4 ;  /* 0x0000000422027c20 */ /* 0x000fe20008410000 */
[C---:B-1----:R-:W-:Y:S06]  /*7730*/  HMMA.16816.F32.BF16 R60, R4.reuse, R16, R216 ;  /* 0x00000010043c723c */ /* 0x042fec00000418d8 */
[----:B------:R-:W-:Y:S01]  /*7740*/  HMMA.16816.F32.BF16 R212, R4, R18, R220 ;  /* 0x0000001204d4723c */ /* 0x000fe200000418dc */
[----:B--2---:R-:W-:-:S05]  /*7750*/  IMAD.SHL.U32 R3, R3, 0x2, RZ ;  /* 0x0000000203037824 */ /* 0x004fca00078e00ff */
[----:B------:R-:W-:Y:S01]  /*7760*/  HMMA.16816.F32.BF16 R56, R8, R18, R56 ;  /* 0x000000120838723c */ /* 0x000fe20000041838 */
[----:B------:R-:W-:-:S05]  /*7770*/  LOP3.LUT R3, R3, 0x6, RZ, 0xc0, !PT ;  /* 0x0000000603037812 */ /* 0x000fca00078ec0ff */
[C---:B---3--:R-:W-:Y:S06]  /*7780*/  HMMA.16816.F32.BF16 R228, R4.reuse, R12, R228 ;  /* 0x0000000c04e4723c */ /* 0x048fec00000418e4 */
[----:B------:R-:W-:Y:S06]  /*7790*/  HMMA.16816.F32.BF16 R224, R4, R14, R224 ;  /* 0x0000000e04e0723c */ /* 0x000fec00000418e0 */
[C---:B------:R-:W-:Y:S06]  /*77a0*/  HMMA.16816.F32.BF16 R4, R8.reuse, R16, R208 ;  /* 0x000000100804723c */ /* 0x040fec00000418d0 */
[C---:B------:R-:W-:Y:S06]  /*77b0*/  HMMA.16816.F32.BF16 R64, R8.reuse, R12, R64 ;  /* 0x0000000c0840723c */ /* 0x040fec0000041840 */
[----:B------:R-:W-:Y:S01]  /*77c0*/  HMMA.16816.F32.BF16 R52, R8, R14, R52 ;  /* 0x0000000e0834723c */ /* 0x000fe20000041834 */
[----:B------:R1:W2:Y:S02]  /*77d0*/  MUFU.TANH R8, R0 ;  /* 0x0000000000087308 */ /* 0x0002a40000002400 */
[----:B-1----:R-:W-:-:S06]  /*77e0*/  FMUL.FTZ R0, R49, UR4 ;  /* 0x0000000431007c20 */ /* 0x002fcc0008410000 */
[----:B------:R1:W-:Y:S02]  /*77f0*/  MUFU.TANH R208, R0 ;  /* 0x0000000000d07308 */ /* 0x0003e40000002400 */
[----:B-1----:R-:W-:-:S06]  /*7800*/  FMUL.FTZ R0, R50, UR4 ;  /* 0x0000000432007c20 */ /* 0x002fcc0008410000 */
[----:B------:R1:W3:Y:S02]  /*7810*/  MUFU.TANH R11, R0 ;  /* 0x00000000000b7308 */ /* 0x0002e40000002400 */
[----:B-1----:R-:W-:-:S06]  /*7820*/  FMUL.FTZ R0, R51, UR4 ;  /* 0x0000000433007c20 */ /* 0x002fcc0008410000 */
[----:B------:R1:W-:Y:S02]  /*7830*/  MUFU.TANH R14, R0 ;  /* 0x00000000000e7308 */ /* 0x0003e40000002400 */
[----:B-1----:R-:W-:-:S06]  /*7840*/  FMUL.FTZ R0, R140, UR4 ;  /* 0x000000048c007c20 */ /* 0x002fcc0008410000 */
[----:B------:R1:W4:Y:S02]  /*7850*/  MUFU.TANH R10, R0 ;  /* 0x00000000000a7308 */ /* 0x0003240000002400 */
[----:B-1----:R-:W-:-:S06]  /*7860*/  FMUL.FTZ R0, R141, UR4 ;  /* 0x000000048d007c20 */ /* 0x002fcc0008410000 */
[----:B------:R1:W-:Y:S02]  /*7870*/  MUFU.TANH R19, R0 ;  /* 0x0000000000137308 */ /* 0x0003e40000002400 */
[----:B-1----:R-:W-:-:S06]  /*7880*/  FMUL.FTZ R0, R142, UR4 ;  /* 0x000000048e007c20 */ /* 0x002fcc0008410000 */
[----:B------:R1:W4:Y:S02]  /*7890*/  MUFU.TANH R9, R0 ;  /* 0x0000000000097308 */ /* 0x0003240000002400 */
[----:B-1----:R-:W-:-:S06]  /*78a0*/  FMUL.FTZ R0, R143, UR4 ;  /* 0x000000048f007c20 */ /* 0x002fcc0008410000 */
[----:B------:R1:W4:Y:S02]  /*78b0*/  MUFU.TANH R132, R0 ;  /* 0x0000000000847308 */ /* 0x0003240000002400 */
[----:B-1----:R-:W-:-:S06]  /*78c0*/  FMUL.FTZ R0, R40, UR4 ;  /* 0x0000000428007c20 */ /* 0x002fcc0008410000 */
[----:B------:R1:W4:Y:S02]  /*78d0*/  MUFU.TANH R17, R0 ;  /* 0x0000000000117308 */ /* 0x0003240000002400 */
[----:B-1----:R-:W-:-:S06]  /*78e0*/  FMUL.FTZ R0, R41, UR4 ;  /* 0x0000000429007c20 */ /* 0x002fcc0008410000 */
[----:B------:R1:W-:Y:S02]  /*78f0*/  MUFU.TANH R143, R0 ;  /* 0x00000000008f7308 */ /* 0x0003e40000002400 */
        /* <DEDUP_REMOVED lines=33> */
[----:B------:R1:W4:Y:S02]  /*7b10*/  MUFU.TANH R44, R0 ;  /* 0x00000000002c7308 */ /* 0x0003240000002400 */
[----:B-1----:R-:W-:-:S06]  /*7b20*/  FMUL.FTZ R0, R23, UR4 ;  /* 0x0000000417007c20 */ /* 0x002fcc0008410000 */
[----:B------:R1:W-:Y:S02]  /*7b30*/  MUFU.TANH R47, R0 ;  /* 0x00000000002f7308 */ /* 0x0003e40000002400 */
[----:B-1----:R-:W-:-:S06]  /*7b40*/  FMUL.FTZ R0, R32, UR4 ;  /* 0x0000000420007c20 */ /* 0x002fcc0008410000 */
[----:B------:R-:W-:Y:S08]  /*7b50*/  MUFU.TANH R32, R2 ;  /* 0x0000000200207308 */ /* 0x000ff00000002400 */
[----:B------:R1:W4:Y:S02]  /*7b60*/  MUFU.TANH R42, R0 ;  /* 0x00000000002a7308 */ /* 0x0003240000002400 */
[----:B-1----:R-:W-:-:S06]  /*7b70*/  FMUL.FTZ R0, R33, UR4 ;  /* 0x0000000421007c20 */ /* 0x002fcc0008410000 */
[----:B------:R1:W4:Y:S02]  /*7b80*/  MUFU.TANH R43, R0 ;  /* 0x00000000002b7308 */ /* 0x0003240000002400 */
[----:B-1----:R-:W-:-:S05]  /*7b90*/  IADD3 R0, R252, -0x2, RZ ;  /* 0xfffffffefc007810 */ /* 0x002fca0007ffe0ff */
[----:B------:R-:W-:Y:S02]  /*7ba0*/  IMAD R0, R0, 0x40, R3 ;  /* 0x0000004000007824 */ /* 0x000fe400078e0203 */
[----:B------:R-:W-:Y:S02]  /*7bb0*/  FMUL.FTZ R3, R35, UR4 ;  /* 0x0000000423037c20 */ /* 0x000fe40008410000 */
[C---:B------:R-:W-:Y:S02]  /*7bc0*/  VIADD R2, R0.reuse, 0x1 ;  /* 0x0000000100027836 */ /* 0x040fe40000000000 */
[----:B------:R1:W4:Y:S01]  /*7bd0*/  MUFU.TANH R41, R3 ;  /* 0x0000000300297308 */ /* 0x0003220000002400 */
[CC--:B------:R-:W-:Y:S02]  /*7be0*/  ISETP.GE.AND P6, PT, R0.reuse, R24.reuse, PT ;  /* 0x000000180000720c */ /* 0x0c0fe40003fc6270 */
[-C--:B------:R-:W-:Y:S02]  /*7bf0*/  ISETP.GE.AND P0, PT, R0, R25.reuse, PT ;  /* 0x000000190000720c */ /* 0x080fe40003f06270 */
[C---:B------:R-:W-:Y:S01]  /*7c00*/  ISETP.GE.AND P1, PT, R2.reuse, R24, PT ;  /* 0x000000180200720c */ /* 0x040fe20003f26270 */
[----:B------:R-:W-:Y:S01]  /*7c10*/  BAR.SYNC.DEFER_BLOCKING 0x0 ;  /* 0x0000000000007b1d */ /* 0x000fe20000010000 */
[----:B------:R-:W-:-:S02]  /*7c20*/  ISETP.GE.AND P3, PT, R2, R25, PT ;  /* 0x000000190200720c */ /* 0x000fc40003f66270 */
[CC--:B------:R-:W-:Y:S02]  /*7c30*/  ISETP.GE.AND P5, PT, R2.reuse, R26.reuse, PT ;  /* 0x0000001a0200720c */ /* 0x0c0fe40003fa6270 */
[-C--:B------:R-:W-:Y:S01]  /*7c40*/  ISETP.GE.AND P4, PT, R2, R27.reuse, PT ;  /* 0x0000001b0200720c */ /* 0x080fe20003f86270 */
[----:B------:R-:W-:Y:S01]  /*7c50*/  FMUL.FTZ R2, R4, UR4 ;  /* 0x0000000404027c20 */ /* 0x000fe20008410000 */
[----:B--2---:R-:W-:Y:S01]  /*7c60*/  FSEL R8, R8, -INF , !P6 ;  /* 0xff80000008087808 */ /* 0x004fe20007000000 */
[----:B------:R-:W-:Y:S01]  /*7c70*/  FMUL.FTZ R4, R58, UR4 ;  /* 0x000000043a047c20 */ /* 0x000fe20008410000 */
[C---:B------:R-:W-:Y:S01]  /*7c80*/  ISETP.GE.AND P2, PT, R0.reuse, R26, PT ;  /* 0x0000001a0000720c */ /* 0x040fe20003f46270 */
[----:B------:R2:W2:Y:S01]  /*7c90*/  MUFU.TANH R31, R2 ;  /* 0x00000002001f7308 */ /* 0x0004a20000002400 */
[----:B-1----:R-:W-:Y:S01]  /*7ca0*/  FMUL.FTZ R3, R5, UR4 ;  /* 0x0000000405037c20 */ /* 0x002fe20008410000 */
[----:B------:R-:W-:Y:S02]  /*7cb0*/  ISETP.GE.AND P6, PT, R0, R27, PT ;  /* 0x0000001b0000720c */ /* 0x000fe40003fc6270 */
[----:B---3--:R-:W-:-:S02]  /*7cc0*/  FSEL R13, R11, -INF , !P0 ;  /* 0xff8000000b0d7808 */ /* 0x008fc40004000000 */
[----:B----4-:R-:W-:Y:S02]  /*7cd0*/  FSEL R16, R10, -INF , !P2 ;  /* 0xff8000000a107808 */ /* 0x010fe40005000000 */
[----:B------:R1:W-:Y:S01]  /*7ce0*/  MUFU.TANH R40, R3 ;  /* 0x0000000300287308 */ /* 0x0003e20000002400 */
[----:B------:R-:W-:Y:S02]  /*7cf0*/  FSEL R22, R9, -INF , !P6 ;  /* 0xff80000009167808 */ /* 0x000fe40007000000 */
[----:B------:R-:W-:Y:S02]  /*7d00*/  FSEL R11, R208, -INF , !P1 ;  /* 0xff800000d00b7808 */ /* 0x000fe40004800000 */
[----:B------:R-:W-:Y:S02]  /*7d10*/  FSEL R14, R14, -INF , !P3 ;  /* 0xff8000000e0e7808 */ /* 0x000fe40005800000 */
[----:B------:R-:W-:Y:S01]  /*7d20*/  FSEL R19, R19, -INF , !P5 ;  /* 0xff80000013137808 */ /* 0x000fe20006800000 */
[----:B------:R3:W-:Y:S01]  /*7d30*/  MUFU.TANH R34, R4 ;  /* 0x0000000400227308 */ /* 0x0007e20000002400 */
[----:B--2---:R-:W-:Y:S01]  /*7d40*/  VIADD R2, R0, 0x8 ;  /* 0x0000000800027836 */ /* 0x004fe20000000000 */
[----:B------:R-:W-:-:S04]  /*7d50*/  FSEL R28, R132, -INF , !P4 ;  /* 0xff800000841c7808 */ /* 0x000fc80006000000 */
[C---:B------:R-:W-:Y:S02]  /*7d60*/  ISETP.GE.AND P0, PT, R2.reuse, R24, PT ;  /* 0x000000180200720c */ /* 0x040fe40003f06270 */
[----:B------:R-:W-:Y:S01]  /*7d70*/  ISETP.GE.AND P2, PT, R2, R25, PT ;  /* 0x000000190200720c */ /* 0x000fe20003f46270 */
[----:B-1----:R-:W-:Y:S01]  /*7d80*/  FMUL.FTZ R3, R6, UR4 ;  /* 0x0000000406037c20 */ /* 0x002fe20008410000 */
[C---:B------:R-:W-:Y:S02]  /*7d90*/  ISETP.GE.AND P6, PT, R2.reuse, R26, PT ;  /* 0x0000001a0200720c */ /* 0x040fe40003fc6270 */
[----:B------:R-:W-:Y:S01]  /*7da0*/  ISETP.GE.AND P1, PT, R2, R27, PT ;  /* 0x0000001b0200720c */ /* 0x000fe20003f26270 */
[----:B------:R1:W-:Y:S01]  /*7db0*/  MUFU.TANH R21, R3 ;  /* 0x0000000300157308 */ /* 0x0003e20000002400 */
[----:B------:R-:W-:Y:S01]  /*7dc0*/  VIADD R2, R0, 0x9 ;  /* 0x0000000900027836 */ /* 0x000fe20000000000 */
[----:B------:R-:W-:Y:S02]  /*7dd0*/  FSEL R10, R17, -INF , !P0 ;  /* 0xff800000110a7808 */ /* 0x000fe40004000000 */
[----:B------:R-:W-:Y:S01]  /*7de0*/  FSEL R29, R12, -INF , !P1 ;  /* 0xff8000000c1d7808 */ /* 0x000fe20004800000 */
[----:B---3--:R-:W-:Y:S01]  /*7df0*/  VIADD R4, R0, 0x38 ;  /* 0x0000003800047836 */ /* 0x008fe20000000000 */
[----:B------:R-:W-:-:S02]  /*7e00*/  ISETP.GE.AND P3, PT, R2, R24, PT ;  /* 0x000000180200720c */ /* 0x000fc40003f66270 */
[C---:B------:R-:W-:Y:S02]  /*7e10*/  ISETP.GE.AND P5, PT, R2.reuse, R25, PT ;  /* 0x000000190200720c */ /* 0x040fe40003fa6270 */
[CC--:B------:R-:W-:Y:S02]  /*7e20*/  ISETP.GE.AND P4, PT, R2.reuse, R26.reuse, PT ;  /* 0x0000001a0200720c */ /* 0x0c0fe40003f86270 */
[----:B------:R-:W-:Y:S02]  /*7e30*/  ISETP.GE.AND P0, PT, R2, R27, PT ;  /* 0x0000001b0200720c */ /* 0x000fe40003f06270 */
[----:B------:R-:W-:Y:S02]  /*7e40*/  IADD3 R2, R0, 0x10, RZ ;  /* 0x0000001000027810 */ /* 0x000fe40007ffe0ff */
[----:B------:R-:W-:Y:S01]  /*7e50*/  FSEL R15, R15, -INF , !P2 ;  /* 0xff8000000f0f7808 */ /* 0x000fe20005000000 */
[----:B-1----:R-:W-:Y:S01]  /*7e60*/  FMUL.FTZ R3, R7, UR4 ;  /* 0x0000000407037c20 */ /* 0x002fe20008410000 */
[----:B------:R-:W-:-:S02]  /*7e70*/  ISETP.GE.AND P1, PT, R2, R26, PT ;  /* 0x0000001a0200720c */ /* 0x000fc40003f26270 */
[----:B------:R-:W-:Y:S01]  /*7e80*/  FSEL R18, R18, -INF , !P6 ;  /* 0xff80000012127808 */ /* 0x000fe20007000000 */
[----:B------:R1:W-:Y:S01]  /*7e90*/  MUFU.TANH R39, R3 ;  /* 0x0000000300277308 */ /* 0x0003e20000002400 */
[----:B------:R-:W-:Y:S02]  /*7ea0*/  FSEL R12, R143, -INF , !P3 ;  /* 0xff8000008f0c7808 */ /* 0x000fe40005800000 */
[----:B------:R-:W-:Y:S02]  /*7eb0*/  FSEL R218, R37, -INF , !P1 ;  /* 0xff80000025da7808 */ /* 0x000fe40004800000 */
[C---:B------:R-:W-:Y:S02]  /*7ec0*/  ISETP.GE.AND P2, PT, R2.reuse, R24, PT ;  /* 0x000000180200720c */ /* 0x040fe40003f46270 */
[C---:B------:R-:W-:Y:S02]  /*7ed0*/  ISETP.GE.AND P6, PT, R2.reuse, R25, PT ;  /* 0x000000190200720c */ /* 0x040fe40003fc6270 */
[----:B------:R-:W-:Y:S01]  /*7ee0*/  ISETP.GE.AND P3, PT, R2, R27, PT ;  /* 0x0000001b0200720c */ /* 0x000fe20003f66270 */
[----:B------:R-:W-:Y:S01]  /*7ef0*/  VIADD R2, R0, 0x11 ;  /* 0x0000001100027836 */ /* 0x000fe20000000000 */
[----:B------:R-:W-:-:S02]  /*7f00*/  FSEL R17, R142, -INF , !P5 ;  /* 0xff8000008e117808 */ /* 0x000fc40006800000 */
[----:B------:R-:W-:Y:S02]  /*7f10*/  FSEL R23, R141, -INF , !P4 ;  /* 0xff8000008d177808 */ /* 0x000fe40006000000 */
[----:B------:R-:W-:Y:S01]  /*7f20*/  FSEL R30, R138, -INF , !P0 ;  /* 0xff8000008a1e7808 */ /* 0x000fe20004000000 */
[----:B-1----:R-:W-:Y:S01]  /*7f30*/  FMUL.FTZ R3, R60, UR4 ;  /* 0x000000043c037c20 */ /* 0x002fe20008410000 */
[----:B------:R-:W-:Y:S02]  /*7f40*/  FSEL R216, R137, -INF , !P2 ;  /* 0xff80000089d87808 */ /* 0x000fe40005000000 */
[C---:B------:R-:W-:Y:S01]  /*7f50*/  ISETP.GE.AND P5, PT, R2.reuse, R24, PT ;  /* 0x000000180200720c */ /* 0x040fe20003fa6270 */
[----:B------:R1:W2:Y:S01]  /*7f60*/  MUFU.TANH R20, R3 ;  /* 0x0000000300147308 */ /* 0x0002a20000002400 */
[C---:B------:R-:W-:Y:S02]  /*7f70*/  ISETP.GE.AND P4, PT, R2.reuse, R25, PT ;  /* 0x000000190200720c */ /* 0x040fe40003f86270 */
[----:B------:R-:W-:-:S02]  /*7f80*/  ISETP.GE.AND P0, PT, R2, R26, PT ;  /* 0x0000001a0200720c */ /* 0x000fc40003f06270 */
[----:B------:R-:W-:Y:S01]  /*7f90*/  ISETP.GE.AND P2, PT, R2, R27, PT ;  /* 0x0000001b0200720c */ /* 0x000fe20003f46270 */
[----:B------:R-:W-:Y:S01]  /*7fa0*/  VIADD R2, R0, 0x18 ;  /* 0x0000001800027836 */ /* 0x000fe20000000000 */
[----:B------:R-:W-:Y:S02]  /*7fb0*/  FSEL R211, R51, -INF , !P6 ;  /* 0xff80000033d37808 */ /* 0x000fe40007000000 */
[----:B------:R-:W-:Y:S02]  /*7fc0*/  FSEL R219, R46, -INF , !P3 ;  /* 0xff8000002edb7808 */ /* 0x000fe40005800000 */
[----:B------:R-:W-:Y:S02]  /*7fd0*/  FSEL R208, R140, -INF , !P5 ;  /* 0xff8000008cd07808 */ /* 0x000fe40006800000 */
[C---:B------:R-:W-:Y:S02]  /*7fe0*/  ISETP.GE.AND P6, PT, R2.reuse, R24, PT ;  /* 0x000000180200720c */ /* 0x040fe40003fc6270 */
[C---:B------:R-:W-:Y:S01]  /*7ff0*/  ISETP.GE.AND P1, PT, R2.reuse, R25, PT ;  /* 0x000000190200720c */ /* 0x040fe20003f26270 */
[----:B-1----:R-:W-:Y:S01]  /*8000*/  FMUL.FTZ R3, R61, UR4 ;  /* 0x000000043d037c20 */ /* 0x002fe20008410000 */
[----:B------:R-:W-:-:S02]  /*8010*/  ISETP.GE.AND P3, PT, R2, R26, PT ;  /* 0x0000001a0200720c */ /* 0x000fc40003f66270 */
[----:B------:R-:W-:Y:S01]  /*8020*/  ISETP.GE.AND P5, PT, R2, R27, PT ;  /* 0x0000001b0200720c */ /* 0x000fe20003fa6270 */
[----:B------:R1:W-:Y:S01]  /*8030*/  MUFU.TANH R38, R3 ;  /* 0x0000000300267308 */ /* 0x0003e20000002400 */
        /* <DEDUP_REMOVED lines=9> */
[----:B-1----:R-:W-:Y:S01]  /*80d0*/  FMUL.FTZ R3, R62, UR4 ;  /* 0x000000043e037c20 */ /* 0x002fe20008410000 */
[----:B------:R-:W-:Y:S01]  /*80e0*/  VIADD R2, R0, 0x20 ;  /* 0x0000002000027836 */ /* 0x000fe20000000000 */
[----:B------:R-:W-:Y:S02]  /*80f0*/  FSEL R140, R44, -INF , !P1 ;  /* 0xff8000002c8c7808 */ /* 0x000fe40004800000 */
[----:B------:R1:W3:Y:S01]  /*8100*/  MUFU.TANH R9, R3 ;  /* 0x0000000300097308 */ /* 0x0002e20000002400 */
[----:B------:R-:W-:-:S02]  /*8110*/  FSEL R142, R42, -INF , !P3 ;  /* 0xff8000002a8e7808 */ /* 0x000fc40005800000 */
[----:B------:R-:W-:Y:S02]  /*8120*/  FSEL R209, R32, -INF , !P5 ;  /* 0xff80000020d17808 */ /* 0x000fe40006800000 */
[----:B------:R-:W-:Y:S02]  /*8130*/  FSEL R45, R49, -INF , !P4 ;  /* 0xff800000312d7808 */ /* 0x000fe40006000000 */
[C---:B------:R-:W-:Y:S02]  /*8140*/  ISETP.GE.AND P1, PT, R2.reuse, R24, PT ;  /* 0x000000180200720c */ /* 0x040fe40003f26270 */
[C---:B------:R-:W-:Y:S02]  /*8150*/  ISETP.GE.AND P3, PT, R2.reuse, R25, PT ;  /* 0x000000190200720c */ /* 0x040fe40003f66270 */
[C---:B------:R-:W-:Y:S02]  /*8160*/  ISETP.GE.AND P5, PT, R2.reuse, R26, PT ;  /* 0x0000001a0200720c */ /* 0x040fe40003fa6270 */
[----:B------:R-:W-:-:S02]  /*8170*/  ISETP.GE.AND P4, PT, R2, R27, PT ;  /* 0x0000001b0200720c */ /* 0x000fc40003f86270 */
[----:B------:R-:W-:Y:S01]  /*8180*/  IADD3 R2, R0, 0x21, RZ ;  /* 0x0000002100027810 */ /* 0x000fe20007ffe0ff */
[----:B-1----:R-:W-:Y:S01]  /*8190*/  FMUL.FTZ R3, R63, UR4 ;  /* 0x000000043f037c20 */ /* 0x002fe20008410000 */
[----:B------:R-:W-:Y:S02]  /*81a0*/  FSEL R46, R43, -INF , !P2 ;  /* 0xff8000002b2e7808 */ /* 0x000fe40005000000 */
[----:B------:R-:W-:Y:S01]  /*81b0*/  FSEL R44, R47, -INF , !P0 ;  /* 0xff8000002f2c7808 */ /* 0x000fe20004000000 */
[----:B------:R1:W4:Y:S01]  /*81c0*/  MUFU.TANH R36, R3 ;  /* 0x0000000300247308 */ /* 0x0003220000002400 */
[----:B------:R-:W-:Y:S02]  /*81d0*/  FSEL R139, R41, -INF , !P6 ;  /* 0xff800000298b7808 */ /* 0x000fe40007000000 */
[----:B------:R-:W-:Y:S02]  /*81e0*/  FSEL R43, R31, -INF , !P1 ;  /* 0xff8000001f2b7808 */ /* 0x000fe40004800000 */
[----:B------:R-:W-:-:S02]  /*81f0*/  ISETP.GE.AND P0, PT, R2, R24, PT ;  /* 0x000000180200720c */ /* 0x000fc40003f06270 */
[C---:B------:R-:W-:Y:S02]  /*8200*/  ISETP.GE.AND P2, PT, R2.reuse, R25, PT ;  /* 0x000000190200720c */ /* 0x040fe40003f46270 */
[C---:B------:R-:W-:Y:S02]  /*8210*/  ISETP.GE.AND P6, PT, R2.reuse, R26, PT ;  /* 0x0000001a0200720c */ /* 0x040fe40003fc6270 */
[----:B------:R-:W-:Y:S01]  /*8220*/  ISETP.GE.AND P1, PT, R2, R27, PT ;  /* 0x0000001b0200720c */ /* 0x000fe20003f26270 */
[----:B------:R-:W-:Y:S01]  /*8230*/  VIADD R2, R0, 0x28 ;  /* 0x0000002800027836 */ /* 0x000fe20000000000 */
[----:B--2---:R-:W-:Y:S02]  /*8240*/  FSEL R220, R20, -INF , !P5 ;  /* 0xff80000014dc7808 */ /* 0x004fe40006800000 */
[----:B---3--:R-:W-:Y:S01]  /*8250*/  FSEL R60, R9, -INF , !P4 ;  /* 0xff800000093c7808 */ /* 0x008fe20006000000 */
[----:B-1----:R-:W-:Y:S01]  /*8260*/  FMUL.FTZ R3, R56, UR4 ;  /* 0x0000000438037c20 */ /* 0x002fe20008410000 */
[----:B------:R-:W-:-:S02]  /*8270*/  FSEL R40, R40, -INF , !P0 ;  /* 0xff80000028287808 */ /* 0x000fc40004000000 */
[C---:B------:R-:W-:Y:S01]  /*8280*/  ISETP.GE.AND P5, PT, R2.reuse, R25, PT ;  /* 0x000000190200720c */ /* 0x040fe20003fa6270 */
[----:B------:R1:W-:Y:S01]  /*8290*/  MUFU.TANH R7, R3 ;  /* 0x0000000300077308 */ /* 0x0003e20000002400 */
[C---:B------:R-:W-:Y:S02]  /*82a0*/  ISETP.GE.AND P4, PT, R2.reuse, R26, PT ;  /* 0x0000001a0200720c */ /* 0x040fe40003f86270 */
[----:B------:R-:W-:Y:S02]  /*82b0*/  ISETP.GE.AND P0, PT, R2, R27, PT ;  /* 0x0000001b0200720c */ /* 0x000fe40003f06270 */
[----:B------:R-:W-:Y:S02]  /*82c0*/  FSEL R58, R39, -INF , !P2 ;  /* 0xff800000273a7808 */ /* 0x000fe40005000000 */
[----:B------:R-:W-:Y:S02]  /*82d0*/  FSEL R38, R38, -INF , !P6 ;  /* 0xff80000026267808 */ /* 0x000fe40007000000 */
[----:B----4-:R-:W-:Y:S01]  /*82e0*/  FSEL R221, R36, -INF , !P1 ;  /* 0xff80000024dd7808 */ /* 0x010fe20004800000 */
[----:B------:R-:W-:Y:S01]  /*82f0*/  IMAD.MOV.U32 R36, RZ, RZ, R252 ;  /* 0x000000ffff247224 */ /* 0x000fe200078e00fc */
[----:B------:R-:W-:Y:S01]  /*8300*/  FSEL R48, R34, -INF , !P5 ;  /* 0xff80000022307808 */ /* 0x000fe20006800000 */
[----:B-1----:R-:W-:Y:S01]  /*8310*/  FMUL.FTZ R3, R57, UR4 ;  /* 0x0000000439037c20 */ /* 0x002fe20008410000 */
[----:B------:R-:W-:-:S02]  /*8320*/  FSEL R57, R21, -INF , !P3 ;  /* 0xff80000015397808 */ /* 0x000fc40005800000 */
[----:B------:R-:W-:Y:S01]  /*8330*/  ISETP.GE.AND P3, PT, R2, R24, PT ;  /* 0x000000180200720c */ /* 0x000fe20003f66270 */
[----:B------:R1:W2:Y:S01]  /*8340*/  MUFU.TANH R37, R3 ;  /* 0x0000000300257308 */ /* 0x0002a20000002400 */
[----:B------:R-:W-:-:S05]  /*8350*/  VIADD R2, R0, 0x29 ;  /* 0x0000002900027836 */ /* 0x000fca0000000000 */
[C---:B------:R-:W-:Y:S02]  /*8360*/  ISETP.GE.AND P2, PT, R2.reuse, R24, PT ;  /* 0x000000180200720c */ /* 0x040fe40003f46270 */
[C---:B------:R-:W-:Y:S02]  /*8370*/  ISETP.GE.AND P6, PT, R2.reuse, R25, PT ;  /* 0x000000190200720c */ /* 0x040fe40003fc6270 */
[----:B------:R-:W-:Y:S01]  /*8380*/  ISETP.GE.AND P1, PT, R2, R26, PT ;  /* 0x0000001a0200720c */ /* 0x000fe20003f26270 */
[----:B-1----:R-:W-:Y:S01]  /*8390*/  FMUL.FTZ R3, R59, UR4 ;  /* 0x000000043b037c20 */ /* 0x002fe20008410000 */
[----:B--2---:R-:W-:-:S03]  /*83a0*/  FSEL R37, R37, -INF , !P2 ;  /* 0xff80000025257808 */ /* 0x004fc60005000000 */
[----:B------:R1:W2:Y:S02]  /*83b0*/  MUFU.TANH R35, R3 ;  /* 0x0000000300237308 */ /* 0x0002a40000002400 */
[----:B-1----:R-:W-:Y:S01]  /*83c0*/  FMUL.FTZ R3, R212, UR4 ;  /* 0x00000004d4037c20 */ /* 0x002fe20008410000 */
[----:B--2---:R-:W-:-:S05]  /*83d0*/  FSEL R223, R35, -INF , !P6 ;  /* 0xff80000023df7808 */ /* 0x004fca0007000000 */
[----:B------:R1:W-:Y:S02]  /*83e0*/  MUFU.TANH R6, R3 ;  /* 0x0000000300067308 */ /* 0x0003e40000002400 */
[----:B-1----:R-:W-:-:S06]  /*83f0*/  FMUL.FTZ R3, R213, UR4 ;  /* 0x00000004d5037c20 */ /* 0x002fcc0008410000 */
[----:B------:R1:W2:Y:S02]  /*8400*/  MUFU.TANH R33, R3 ;  /* 0x0000000300217308 */ /* 0x0002a40000002400 */
[----:B-1----:R-:W-:Y:S01]  /*8410*/  FMUL.FTZ R3, R214, UR4 ;  /* 0x00000004d6037c20 */ /* 0x002fe20008410000 */
[----:B--2---:R-:W-:-:S05]  /*8420*/  FSEL R33, R33, -INF , !P1 ;  /* 0xff80000021217808 */ /* 0x004fca0004800000 */
[----:B------:R1:W2:Y:S02]  /*8430*/  MUFU.TANH R5, R3 ;  /* 0x0000000300057308 */ /* 0x0002a40000002400 */
[----:B-1----:R-:W-:Y:S01]  /*8440*/  FMUL.FTZ R3, R64, UR4 ;  /* 0x0000000440037c20 */ /* 0x002fe20008410000 */
[----:B--2---:R-:W-:Y:S01]  /*8450*/  FSEL R47, R5, -INF , !P0 ;  /* 0xff800000052f7808 */ /* 0x004fe20004000000 */
[----:B------:R-:W-:Y:S01]  /*8460*/  FMUL.FTZ R5, R55, UR4 ;  /* 0x0000000437057c20 */ /* 0x000fe20008410000 */
[----:B------:R-:W-:-:S03]  /*8470*/  ISETP.GE.AND P0, PT, R4, R24, PT ;  /* 0x000000180400720c */ /* 0x000fc60003f06270 */
[----:B------:R1:W-:Y:S08]  /*8480*/  MUFU.TANH R32, R3 ;  /* 0x0000000300207308 */ /* 0x0003f00000002400 */
[----:B------:R-:W-:Y:S01]  /*8490*/  MUFU.TANH R5, R5 ;  /* 0x0000000500057308 */ /* 0x000fe20000002400 */
[----:B-1----:R-:W-:-:S07]  /*84a0*/  FMUL.FTZ R3, R65, UR4 ;  /* 0x0000000441037c20 */ /* 0x002fce0008410000 */
[----:B------:R1:W-:Y:S02]  /*84b0*/  MUFU.TANH R31, R3 ;  /* 0x00000003001f7308 */ /* 0x0003e40000002400 */
[----:B-1----:R-:W-:Y:S01]  /*84c0*/  FMUL.FTZ R3, R52, UR4 ;  /* 0x0000000434037c20 */ /* 0x002fe20008410000 */
[----:B------:R-:W-:Y:S01]  /*84d0*/  FSEL R52, R6, -INF , !P4 ;  /* 0xff80000006347808 */ /* 0x000fe20006000000 */
[----:B------:R-:W-:-:S04]  /*84e0*/  FMUL.FTZ R6, R54, UR4 ;  /* 0x0000000436067c20 */ /* 0x000fc80008410000 */
[----:B------:R1:W2:Y:S08]  /*84f0*/  MUFU.TANH R21, R3 ;  /* 0x0000000300157308 */ /* 0x0002b00000002400 */
[----:B------:R-:W-:Y:S01]  /*8500*/  MUFU.TANH R6, R6 ;  /* 0x0000000600067308 */ /* 0x000fe20000002400 */
[----:B-1----:R-:W-:Y:S01]  /*8510*/  FMUL.FTZ R3, R53, UR4 ;  /* 0x0000000435037c20 */ /* 0x002fe20008410000 */
[----:B------:R-:W-:Y:S01]  /*8520*/  FSEL R53, R7, -INF , !P3 ;  /* 0xff80000007357808 */ /* 0x000fe20005800000 */
[----:B------:R-:W-:Y:S01]  /*8530*/  FMUL.FTZ R7, R67, UR4 ;  /* 0x0000000443077c20 */ /* 0x000fe20008410000 */
[----:B------:R-:W-:-:S04]  /*8540*/  ISETP.GE.AND P3, PT, R2, R27, PT ;  /* 0x0000001b0200720c */ /* 0x000fc80003f66270 */
[----:B------:R1:W-:Y:S01]  /*8550*/  MUFU.TANH R20, R3 ;  /* 0x0000000300147308 */ /* 0x0003e20000002400 */
[----:B------:R-:W-:Y:S01]  /*8560*/  FMUL.FTZ R2, R66, UR4 ;  /* 0x0000000442027c20 */ /* 0x000fe20008410000 */
[----:B--2---:R-:W-:-:S06]  /*8570*/  FSEL R41, R21, -INF , !P0 ;  /* 0xff80000015297808 */ /* 0x004fcc0004000000 */
[----:B------:R2:W3:Y:S08]  /*8580*/  MUFU.TANH R9, R2 ;  /* 0x0000000200097308 */ /* 0x0004f00000002400 */
[----:B------:R-:W4:Y:S01]  /*8590*/  MUFU.TANH R7, R7 ;  /* 0x0000000700077308 */ /* 0x000f220000002400 */
[----:B-1----:R-:W-:-:S05]  /*85a0*/  VIADD R3, R0, 0x30 ;  /* 0x0000003000037836 */ /* 0x002fca0000000000 */
[C---:B------:R-:W-:Y:S02]  /*85b0*/  ISETP.GE.AND P5, PT, R3.reuse, R24, PT ;  /* 0x000000180300720c */ /* 0x040fe40003fa6270 */
[CC--:B------:R-:W-:Y:S02]  /*85c0*/  ISETP.GE.AND P6, PT, R3.reuse, R25.reuse, PT ;  /* 0x000000190300720c */ /* 0x0c0fe40003fc6270 */
[C---:B--2---:R-:W-:Y:S01]  /*85d0*/  IADD3 R2, R0.reuse, 0x31, RZ ;  /* 0x0000003100027810 */ /* 0x044fe20007ffe0ff */
[----:B------:R-:W-:Y:S01]  /*85e0*/  VIADD R0, R0, 0x39 ;  /* 0x0000003900007836 */ /* 0x000fe20000000000 */
[----:B------:R-:W-:Y:S02]  /*85f0*/  ISETP.GE.AND P0, PT, R3, R26, PT ;  /* 0x0000001a0300720c */ /* 0x000fe40003f06270 */
[----:B------:R-:W-:Y:S02]  /*8600*/  ISETP.GE.AND P1, PT, R2, R25, PT ;  /* 0x000000190200720c */ /* 0x000fe40003f26270 */
[----:B------:R-:W-:-:S02]  /*8610*/  ISETP.GE.AND P2, PT, R0, R24, PT ;  /* 0x000000180000720c */ /* 0x000fc40003f46270 */
[----:B---3--:R-:W-:Y:S02]  /*8620*/  FSEL R59, R9, -INF , !P6 ;  /* 0xff800000093b7808 */ /* 0x008fe40007000000 */
[----:B------:R-:W-:Y:S02]  /*8630*/  FSEL R252, R20, -INF , !P2 ;  /* 0xff80000014fc7808 */ /* 0x000fe40005000000 */
[----:B------:R-:W-:Y:S02]  /*8640*/  ISETP.GE.AND P2, PT, R3, R27, PT ;  /* 0x0000001b0300720c */ /* 0x000fe40003f46270 */
[----:B------:R-:W-:Y:S02]  /*8650*/  FMNMX.FTZ R3, R136, R8, !PT ;  /* 0x0000000888037209 */ /* 0x000fe40007810000 */
[----:B----4-:R-:W-:Y:S02]  /*8660*/  FSEL R42, R7, -INF , !P1 ;  /* 0xff800000072a7808 */ /* 0x010fe40004800000 */
[----:B------:R-:W-:-:S02]  /*8670*/  FMNMX.FTZ R3, R11, R3, !PT ;  /* 0x000000030b037209 */ /* 0x000fc40007810000 */
[C---:B------:R-:W-:Y:S02]  /*8680*/  ISETP.GE.AND P4, PT, R2.reuse, R24, PT ;  /* 0x000000180200720c */ /* 0x040fe40003f86270 */
[C---:B------:R-:W-:Y:S02]  /*8690*/  ISETP.GE.AND P6, PT, R2.reuse, R26, PT ;  /* 0x0000001a0200720c */ /* 0x040fe40003fc6270 */
[----:B------:R-:W-:Y:S02]  /*86a0*/  ISETP.GE.AND P1, PT, R2, R27, PT ;  /* 0x0000001b0200720c */ /* 0x000fe40003f26270 */
[----:B------:R-:W-:Y:S02]  /*86b0*/  FMNMX.FTZ R2, R10, R3, !PT ;  /* 0x000000030a027209 */ /* 0x000fe40007810000 */
[----:B------:R-:W-:Y:S02]  /*86c0*/  FSEL R56, R31, -INF , !P4 ;  /* 0xff8000001f387808 */ /* 0x000fe40006000000 */
[----:B------:R-:W-:-:S02]  /*86d0*/  FMNMX.FTZ R3, R12, R2, !PT ;  /* 0x000000020c037209 */ /* 0x000fc40007810000 */
[----:B------:R-:W-:Y:S02]  /*86e0*/  ISETP.GE.AND P4, PT, R0, R25, PT ;  /* 0x000000190000720c */ /* 0x000fe40003f86270 */
[----:B------:R-:W-:Y:S02]  /*86f0*/  FMNMX.FTZ R2, R135, R13, !PT ;  /* 0x0000000d87027209 */ /* 0x000fe40007810000 */
[----:B------:R-:W-:Y:S02]  /*8700*/  FMNMX.FTZ R3, R216, R3, !PT ;  /* 0x00000003d8037209 */ /* 0x000fe40007810000 */
[----:B------:R-:W-:Y:S01]  /*8710*/  FSEL R39, R5, -INF , !P4 ;  /* 0xff80000005277808 */ /* 0x000fe20006000000 */
[----:B------:R-:W-:Y:S01]  /*8720*/  FMUL.FTZ R5, R228, UR4 ;  /* 0x00000004e4057c20 */ /* 0x000fe20008410000 */
[----:B------:R-:W-:Y:S01]  /*8730*/  FMNMX.FTZ R2, R14, R2, !PT ;  /* 0x000000020e027209 */ /* 0x000fe20007810000 */
[----:B------:R-:W-:Y:S01]  /*8740*/  IMAD.MOV.U32 R228, RZ, RZ, R48 ;  /* 0x000000ffffe47224 */ /* 0x000fe200078e0030 */
[----:B------:R-:W-:-:S02]  /*8750*/  FMNMX.FTZ R3, R208, R3, !PT ;  /* 0x00000003d0037209 */ /* 0x000fc40007810000 */
[----:B------:R-:W-:Y:S01]  /*8760*/  FMNMX.FTZ R2, R15, R2, !PT ;  /* 0x000000020f027209 */ /* 0x000fe20007810000 */
[----:B------:R-:W1:Y:S01]  /*8770*/  MUFU.TANH R5, R5 ;  /* 0x0000000500057308 */ /* 0x000e620000002400 */
[----:B------:R-:W-:Y:S02]  /*8780*/  FMNMX.FTZ R3, R141, R3, !PT ;  /* 0x000000038d037209 */ /* 0x000fe40007810000 */
[----:B------:R-:W-:Y:S02]  /*8790*/  FMNMX.FTZ R2, R17, R2, !PT ;  /* 0x0000000211027209 */ /* 0x000fe40007810000 */
[----:B------:R-:W-:Y:S02]  /*87a0*/  FMNMX.FTZ R3, R45, R3, !PT ;  /* 0x000000032d037209 */ /* 0x000fe40007810000 */
[----:B------:R-:W-:Y:S02]  /*87b0*/  FMNMX.FTZ R2, R211, R2, !PT ;  /* 0x00000002d3027209 */ /* 0x000fe40007810000 */
[----:B------:R-:W-:-:S02]  /*87c0*/  FMNMX.FTZ R3, R43, R3, !PT ;  /* 0x000000032b037209 */ /* 0x000fc40007810000 */
[----:B------:R-:W-:Y:S02]  /*87d0*/  FMNMX.FTZ R2, R143, R2, !PT ;  /* 0x000000028f027209 */ /* 0x000fe40007810000 */
[----:B------:R-:W-:Y:S02]  /*87e0*/  FMNMX.FTZ R3, R40, R3, !PT ;  /* 0x0000000328037209 */ /* 0x000fe40007810000 */
[----:B------:R-:W-:Y:S02]  /*87f0*/  FSEL R32, R32, -INF , !P5 ;  /* 0xff80000020207808 */ /* 0x000fe40006800000 */
[----:B------:R-:W-:Y:S02]  /*8800*/  ISETP.GE.AND P5, PT, R4, R25, PT ;  /* 0x000000190400720c */ /* 0x000fe40003fa6270 */
[----:B------:R-:W-:Y:S02]  /*8810*/  FMNMX.FTZ R2, R140, R2, !PT ;  /* 0x000000028c027209 */ /* 0x000fe40007810000 */
[----:B------:R-:W-:-:S02]  /*8820*/  FMNMX.FTZ R3, R53, R3, !PT ;  /* 0x0000000335037209 */ /* 0x000fc40007810000 */
[----:B------:R-:W-:Y:S01]  /*8830*/  FSEL R34, R6, -INF , !P5 ;  /* 0xff80000006227808 */ /* 0x000fe20006800000 */
[----:B------:R-:W-:Y:S01]  /*8840*/  FMUL.FTZ R6, R229, UR4 ;  /* 0x00000004e5067c20 */ /* 0x000fe20008410000 */
[----:B------:R-:W-:Y:S02]  /*8850*/  FMNMX.FTZ R2, R44, R2, !PT ;  /* 0x000000022c027209 */ /* 0x000fe40007810000 */
[----:B------:R-:W-:Y:S01]  /*8860*/  FMNMX.FTZ R3, R37, R3, !PT ;  /* 0x0000000325037209 */ /* 0x000fe20007810000 */
[----:B------:R2:W3:Y:S01]  /*8870*/  MUFU.TANH R20, R6 ;  /* 0x0000000600147308 */ /* 0x0004e20000002400 */
[----:B-1----:R-:W-:Y:S02]  /*8880*/  FSEL R222, R5, -INF , !P0 ;  /* 0xff80000005de7808 */ /* 0x002fe40004000000 */
[----:B------:R-:W-:Y:S02]  /*8890*/  ISETP.NE.AND P0, PT, R36, 0x2, PT ;  /* 0x000000022400780c */ /* 0x000fe40003f05270 */
[----:B------:R-:W-:-:S02]  /*88a0*/  FMNMX.FTZ R2, R57, R2, !PT ;  /* 0x0000000239027209 */ /* 0x000fc40007810000 */
[----:B------:R-:W-:Y:S02]  /*88b0*/  FMNMX.FTZ R3, R32, R3, !PT ;  /* 0x0000000320037209 */ /* 0x000fe40007810000 */
[----:B------:R-:W-:Y:S02]  /*88c0*/  FMNMX.FTZ R2, R58, R2, !PT ;  /* 0x000000023a027209 */ /* 0x000fe40007810000 */
[----:B------:R-:W-:Y:S02]  /*88d0*/  FMNMX.FTZ R3, R56, R3, !PT ;  /* 0x0000000338037209 */ /* 0x000fe40007810000 */
[----:B------:R-:W-:Y:S02]  /*88e0*/  FMNMX.FTZ R2, R228, R2, !PT ;  /* 0x00000002e4027209 */ /* 0x000fe40007810000 */
[----:B------:R-:W-:Y:S02]  /*88f0*/  FMNMX.FTZ R3, R41, R3, !PT ;  /* 0x0000000329037209 */ /* 0x000fe40007810000 */
[----:B------:R-:W-:-:S02]  /*8900*/  ISETP.GE.AND P5, PT, R4, R26, PT ;  /* 0x0000001a0400720c */ /* 0x000fc40003fa6270 */
[----:B------:R-:W-:Y:S02]  /*8910*/  ISETP.GE.AND P4, PT, R0, R26, PT ;  /* 0x0000001a0000720c */ /* 0x000fe40003f86270 */
[----:B------:R-:W-:Y:S02]  /*8920*/  FMNMX.FTZ R9, R223, R2, !PT ;  /* 0x00000002df097209 */ /* 0x000fe40007810000 */
[----:B------:R-:W-:Y:S01]  /*8930*/  FMNMX.FTZ R5, R252, R3, !PT ;  /* 0x00000003fc057209 */ /* 0x000fe20007810000 */
[----:B--23--:R-:W-:Y:S08]  /*8940*/  @!P0 BRA `(.L_x_29) ;  /* 0x0000000000788947 */ /* 0x00cff00003800000 */
        /* <DEDUP_REMOVED lines=30> */
.L_x_29:
[----:B-1----:R-:W-:Y:S01]  /*8b30*/  FMNMX.FTZ R2, R59, R9, !PT ;  /* 0x000000093b027209 */ /* 0x002fe20007810000 */
[----:B------:R-:W1:Y:S01]  /*8b40*/  SHFL.BFLY PT, R6, R5, 0x2, 0x1f ;  /* 0x0c401f0005067f89 */ /* 0x000e6200000e0000 */
[----:B------:R-:W-:Y:S02]  /*8b50*/  MOV R229, R221 ;  /* 0x000000dd00e57202 */ /* 0x000fe40000000f00 */
[----:B------:R-:W-:Y:S01]  /*8b60*/  FSEL R221, R20, -INF , !P6 ;  /* 0xff80000014dd7808 */ /* 0x000fe20007000000 */
[----:B------:R-:W-:Y:S01]  /*8b70*/  STL [R1+0x6c], R247 ;  /* 0x00006cf701007387 */ /* 0x000fe20000100800 */
[----:B------:R-:W-:Y:S02]  /*8b80*/  FMNMX.FTZ R2, R42, R2, !PT ;  /* 0x000000022a027209 */ /* 0x000fe40007810000 */
[----:B------:R-:W-:Y:S01]  /*8b90*/  ISETP.GE.AND P6, PT, R0, R27, PT ;  /* 0x0000001b0000720c */ /* 0x000fe20003fc6270 */
[----:B------:R-:W-:Y:S01]  /*8ba0*/  STL [R1+0x68], R246 ;  /* 0x000068f601007387 */ /* 0x000fe20000100800 */
[----:B------:R-:W-:-:S02]  /*8bb0*/  FMNMX.FTZ R0, R134, R16, !PT ;  /* 0x0000001086007209 */ /* 0x000fc40007810000 */
[----:B------:R-:W-:Y:S01]  /*8bc0*/  FMNMX.FTZ R3, R34, R2, !PT ;  /* 0x0000000222037209 */ /* 0x000fe20007810000 */
[----:B------:R-:W-:Y:S01]  /*8bd0*/  STL [R1+0x64], R245 ;  /* 0x000064f501007387 */ /* 0x000fe20000100800 */
[----:B------:R-:W-:Y:S02]  /*8be0*/  FMNMX.FTZ R2, R19, R0, !PT ;  /* 0x0000000013027209 */ /* 0x000fe40007810000 */
[----:B------:R-:W-:Y:S01]  /*8bf0*/  ISETP.GE.AND P0, PT, R4, R27, PT ;  /* 0x0000001b0400720c */ /* 0x000fe20003f06270 */
[----:B------:R-:W-:Y:S01]  /*8c00*/  STL [R1+0x60], R244 ;  /* 0x000060f401007387 */ /* 0x000fe20000100800 */
[----:B------:R-:W-:Y:S02]  /*8c10*/  FMNMX.FTZ R2, R18, R2, !PT ;  /* 0x0000000212027209 */ /* 0x000fe40007810000 */
[----:B------:R-:W-:Y:S01]  /*8c20*/  FMNMX.FTZ R0, R39, R3, !PT ;  /* 0x0000000327007209 */ /* 0x000fe20007810000 */
[----:B------:R-:W-:Y:S01]  /*8c30*/  FMUL.FTZ R3, R215, UR4 ;  /* 0x00000004d7037c20 */ /* 0x000fe20008410000 */
[----:B------:R-:W-:Y:S01]  /*8c40*/  FMNMX.FTZ R2, R23, R2, !PT ;  /* 0x0000000217027209 */ /* 0x000fe20007810000 */
[----:B------:R-:W-:Y:S01]  /*8c50*/  STL [R1+0x5c], R243 ;  /* 0x00005cf301007387 */ /* 0x000fe20000100800 */
[----:B------:R-:W-:Y:S01]  /*8c60*/  MOV R26, R220 ;  /* 0x000000dc001a7202 */ /* 0x000fe20000000f00 */
[----:B------:R2:W-:Y:S01]  /*8c70*/  MUFU.TANH R25, R3 ;  /* 0x0000000300197308 */ /* 0x0005e20000002400 */
[----:B------:R-:W-:Y:S01]  /*8c80*/  FMNMX.FTZ R4, R218, R2, !PT ;  /* 0x00000002da047209 */ /* 0x000fe20007810000 */
[----:B------:R-:W3:Y:S01]  /*8c90*/  SHFL.BFLY PT, R7, R0, 0x2, 0x1f ;  /* 0x0c401f0000077f89 */ /* 0x000ee200000e0000 */
[----:B-1----:R-:W-:Y:S01]  /*8ca0*/  FMNMX.FTZ R2, R5, R6, !PT ;  /* 0x0000000605027209 */ /* 0x002fe20007810000 */
[----:B------:R-:W-:Y:S01]  /*8cb0*/  FMUL.FTZ R5, R224, UR4 ;  /* 0x00000004e0057c20 */ /* 0x000fe20008410000 */
[----:B------:R-:W-:Y:S01]  /*8cc0*/  FMNMX.FTZ R4, R210, R4, !PT ;  /* 0x00000004d2047209 */ /* 0x000fe20007810000 */
[----:B------:R-:W-:Y:S02]  /*8cd0*/  STL [R1+0x58], R242 ;  /* 0x000058f201007387 */ /* 0x000fe40000100800 */
[----:B------:R1:W4:Y:S01]  /*8ce0*/  MUFU.TANH R20, R5 ;  /* 0x0000000500147308 */ /* 0x0003220000002400 */
[----:B------:R-:W-:Y:S01]  /*8cf0*/  FMNMX.FTZ R4, R142, R4, !PT ;  /* 0x000000048e047209 */ /* 0x000fe20007810000 */
[----:B------:R-:W3:Y:S03]  /*8d00*/  SHFL.BFLY PT, R6, R2, 0x1, 0x1f ;  /* 0x0c201f0002067f89 */ /* 0x000ee600000e0000 */
[----:B------:R-:W-:Y:S01]  /*8d10*/  FMNMX.FTZ R4, R46, R4, !PT ;  /* 0x000000042e047209 */ /* 0x000fe20007810000 */
[----:B------:R-:W-:Y:S01]  /*8d20*/  STL [R1+0x54], R241 ;  /* 0x000054f101007387 */ /* 0x000fe20000100800 */
[----:B--2---:R-:W-:-:S03]  /*8d30*/  FMNMX.FTZ R3, R133, R22, !PT ;  /* 0x0000001685037209 */ /* 0x004fc60007810000 */
[----:B------:R-:W-:Y:S01]  /*8d40*/  STL [R1+0x50], R240 ;  /* 0x000050f001007387 */ /* 0x000fe20000100800 */
[----:B------:R-:W-:Y:S02]  /*8d50*/  FMNMX.FTZ R4, R26, R4, !PT ;  /* 0x000000041a047209 */ /* 0x000fe40007810000 */
[----:B------:R-:W-:Y:S01]  /*8d60*/  FMNMX.FTZ R3, R28, R3, !PT ;  /* 0x000000031c037209 */ /* 0x000fe20007810000 */
[----:B------:R-:W-:Y:S01]  /*8d70*/  STL [R1+0x4c], R239 ;  /* 0x00004cef01007387 */ /* 0x000fe20000100800 */
[----:B------:R-:W-:Y:S02]  /*8d80*/  FMNMX.FTZ R4, R38, R4, !PT ;  /* 0x0000000426047209 */ /* 0x000fe40007810000 */
[----:B------:R-:W-:Y:S01]  /*8d90*/  FMNMX.FTZ R3, R29, R3, !PT ;  /* 0x000000031d037209 */ /* 0x000fe20007810000 */
[----:B-1----:R-:W-:Y:S01]  /*8da0*/  FMUL.FTZ R5, R225, UR4 ;  /* 0x00000004e1057c20 */ /* 0x002fe20008410000 */
[----:B------:R-:W-:Y:S01]  /*8db0*/  FMNMX.FTZ R4, R52, R4, !PT ;  /* 0x0000000434047209 */ /* 0x000fe20007810000 */
[----:B------:R-:W-:Y:S01]  /*8dc0*/  STL [R1+0x48], R238 ;  /* 0x000048ee01007387 */ /* 0x000fe20000100800 */
[----:B------:R-:W-:Y:S01]  /*8dd0*/  FMNMX.FTZ R3, R30, R3, !PT ;  /* 0x000000031e037209 */ /* 0x000fe20007810000 */
[----:B------:R1:W2:Y:S01]  /*8de0*/  MUFU.TANH R9, R5 ;  /* 0x0000000500097308 */ /* 0x0002a20000002400 */
[----:B------:R-:W-:Y:S01]  /*8df0*/  FMNMX.FTZ R4, R33, R4, !PT ;  /* 0x0000000421047209 */ /* 0x000fe20007810000 */
[----:B------:R-:W-:Y:S01]  /*8e00*/  STL [R1+0x44], R237 ;  /* 0x000044ed01007387 */ /* 0x000fe20000100800 */
[----:B------:R-:W-:-:S02]  /*8e10*/  FMNMX.FTZ R3, R219, R3, !PT ;  /* 0x00000003db037209 */ /* 0x000fc40007810000 */
[----:B------:R-:W-:Y:S01]  /*8e20*/  FMNMX.FTZ R4, R222, R4, !PT ;  /* 0x00000004de047209 */ /* 0x000fe20007810000 */
[----:B------:R-:W-:Y:S01]  /*8e30*/  STL [R1+0x40], R236 ;  /* 0x000040ec01007387 */ /* 0x000fe20000100800 */
[----:B------:R-:W-:Y:S02]  /*8e40*/  FMNMX.FTZ R3, R217, R3, !PT ;  /* 0x00000003d9037209 */ /* 0x000fe40007810000 */
[----:B----4-:R-:W-:Y:S02]  /*8e50*/  FSEL R214, R20, -INF , !P5 ;  /* 0xff80000014d67808 */ /* 0x010fe40006800000 */
[----:B------:R-:W-:Y:S02]  /*8e60*/  FMNMX.FTZ R3, R209, R3, !PT ;  /* 0x00000003d1037209 */ /* 0x000fe40007810000 */
[----:B------:R-:W-:Y:S02]  /*8e70*/  FMNMX.FTZ R4, R221, R4, !PT ;  /* 0x00000004dd047209 */ /* 0x000fe40007810000 */
[----:B------:R-:W-:Y:S01]  /*8e80*/  FMNMX.FTZ R3, R139, R3, !PT ;  /* 0x000000038b037209 */ /* 0x000fe20007810000 */
[----:B-1----:R-:W-:Y:S01]  /*8e90*/  FMUL.FTZ R5, R230, UR4 ;  /* 0x00000004e6057c20 */ /* 0x002fe20008410000 */
[----:B---3--:R-:W-:-:S02]  /*8ea0*/  FMNMX.FTZ R0, R0, R7, !PT ;  /* 0x0000000700007209 */ /* 0x008fc40007810000 */
[----:B--2---:R-:W-:Y:S01]  /*8eb0*/  FSEL R212, R9, -INF , !P4 ;  /* 0xff80000009d47808 */ /* 0x004fe20006000000 */
[----:B------:R1:W2:Y:S01]  /*8ec0*/  MUFU.TANH R24, R5 ;  /* 0x0000000500187308 */ /* 0x0002a20000002400 */
[----:B------:R-:W-:Y:S01]  /*8ed0*/  FMNMX.FTZ R7, R214, R4, !PT ;  /* 0x00000004d6077209 */ /* 0x000fe20007810000 */
[----:B------:R-:W-:Y:S01]  /*8ee0*/  FMUL.FTZ R4, R227, UR4 ;  /* 0x00000004e3047c20 */ /* 0x000fe20008410000 */
[----:B------:R-:W-:Y:S02]  /*8ef0*/  FMNMX.FTZ R3, R60, R3, !PT ;  /* 0x000000033c037209 */ /* 0x000fe40007810000 */
[----:B------:R-:W-:Y:S02]  /*8f00*/  FMNMX.FTZ R7, R212, R7, !PT ;  /* 0x00000007d4077209 */ /* 0x000fe40007810000 */
[----:B------:R-:W-:Y:S01]  /*8f10*/  FMNMX.FTZ R3, R229, R3, !PT ;  /* 0x00000003e5037209 */ /* 0x000fe20007810000 */
[----:B------:R-:W3:Y:S01]  /*8f20*/  MUFU.TANH R9, R4 ;  /* 0x0000000400097308 */ /* 0x000ee20000002400 */
[----:B------:R-:W-:-:S02]  /*8f30*/  FSEL R213, R25, -INF , !P3 ;  /* 0xff80000019d57808 */ /* 0x000fc40005800000 */
[----:B------:R-:W-:Y:S02]  /*8f40*/  FMNMX.FTZ R138, R2, R6, !PT ;  /* 0x00000006028a7209 */ /* 0x000fe40007810000 */
[----:B------:R-:W4:Y:S01]  /*8f50*/  SHFL.BFLY PT, R6, R0, 0x1, 0x1f ;  /* 0x0c201f0000067f89 */ /* 0x000f2200000e0000 */
[----:B------:R-:W-:Y:S02]  /*8f60*/  MOV R227, R39 ;  /* 0x0000002700e37202 */ /* 0x000fe40000000f00 */
[----:B------:R-:W-:Y:S01]  /*8f70*/  FMUL.FTZ R2, R138, UR13 ;  /* 0x0000000d8a027c20 */ /* 0x000fe20008410000 */
[----:B-1----:R-:W-:Y:S01]  /*8f80*/  FMUL.FTZ R5, R231, UR4 ;  /* 0x00000004e7057c20 */ /* 0x002fe20008410000 */
[----:B------:R-:W-:Y:S02]  /*8f90*/  MOV R231, R47 ;  /* 0x0000002f00e77202 */ /* 0x000fe40000000f00 */
[----:B--2---:R-:W-:Y:S01]  /*8fa0*/  FSEL R220, R24, -INF , !P2 ;  /* 0xff80000018dc7808 */ /* 0x004fe20005000000 */
[----:B------:R1:W2:Y:S01]  /*8fb0*/  MUFU.TANH R21, R5 ;  /* 0x0000000500157308 */ /* 0x0002a20000002400 */
[----:B------:R-:W-:-:S02]  /*8fc0*/  FMNMX.FTZ R3, R231, R3, !PT ;  /* 0x00000003e7037209 */ /* 0x000fc40007810000 */
[----:B------:R-:W-:Y:S02]  /*8fd0*/  MOV R225, R32 ;  /* 0x0000002000e17202 */ /* 0x000fe40000000f00 */
[----:B------:R-:W-:Y:S02]  /*8fe0*/  FMNMX.FTZ R3, R213, R3, !PT ;  /* 0x00000003d5037209 */ /* 0x000fe40007810000 */
[----:B---3--:R-:W-:Y:S02]  /*8ff0*/  FSEL R244, R9, -INF , !P6 ;  /* 0xff80000009f47808 */ /* 0x008fe40007000000 */
[----:B------:R-:W-:Y:S02]  /*9000*/  FMNMX.FTZ R4, R220, R3, !PT ;  /* 0x00000003dc047209 */ /* 0x000fe40007810000 */
[----:B------:R-:W-:Y:S02]  /*9010*/  MOV R230, R43 ;  /* 0x0000002b00e67202 */ /* 0x000fe40000000f00 */
[----:B----4-:R-:W-:Y:S01]  /*9020*/  FMNMX.FTZ R137, R0, R6, !PT ;  /* 0x0000000600897209 */ /* 0x010fe20007810000 */
[----:B-1----:R-:W-:Y:S01]  /*9030*/  FMUL.FTZ R5, R226, UR4 ;  /* 0x00000004e2057c20 */ /* 0x002fe20008410000 */
[----:B--2---:R-:W-:-:S02]  /*9040*/  FSEL R215, R21, -INF , !P1 ;  /* 0xff80000015d77808 */ /* 0x004fc40004800000 */
[----:B------:R-:W-:Y:S01]  /*9050*/  FSETP.NEU.FTZ.AND P3, PT, R137, -INF , PT ;  /* 0xff8000008900780b */ /* 0x000fe20003f7d000 */
[----:B------:R1:W2:Y:S01]  /*9060*/  MUFU.TANH R20, R5 ;  /* 0x0000000500147308 */ /* 0x0002a20000002400 */
[----:B------:R-:W-:Y:S02]  /*9070*/  FMNMX.FTZ R4, R215, R4, !PT ;  /* 0x00000004d7047209 */ /* 0x000fe40007810000 */
[----:B------:R-:W-:Y:S01]  /*9080*/  MOV R226, R59 ;  /* 0x0000003b00e27202 */ /* 0x000fe20000000f00 */
[----:B-1----:R-:W1:Y:S01]  /*9090*/  SHFL.BFLY PT, R5, R7, 0x2, 0x1f ;  /* 0x0c401f0007057f89 */ /* 0x002e6200000e0000 */
[----:B--2---:R-:W-:Y:S02]  /*90a0*/  FSEL R245, R20, -INF , !P0 ;  /* 0xff80000014f57808 */ /* 0x004fe40004000000 */
[----:B------:R-:W-:Y:S02]  /*90b0*/  FSETP.NEU.FTZ.AND P0, PT, R138, -INF , PT ;  /* 0xff8000008a00780b */ /* 0x000fe40003f1d000 */
[----:B------:R-:W-:-:S02]  /*90c0*/  FMNMX.FTZ R4, R245, R4, !PT ;  /* 0x00000004f5047209 */ /* 0x000fc40007810000 */
[----:B------:R-:W-:Y:S02]  /*90d0*/  FSEL R2, R2, RZ, P0 ;  /* 0x000000ff02027208 */ /* 0x000fe40000000000 */
[----:B------:R-:W-:-:S03]  /*90e0*/  FMNMX.FTZ R4, R244, R4, !PT ;  /* 0x00000004f4047209 */ /* 0x000fc60007810000 */
[--C-:B------:R-:W-:Y:S01]  /*90f0*/  FFMA.FTZ R3, R8, UR13, -R2.reuse ;  /* 0x0000000d08037c23 */ /* 0x100fe20008010802 */
[----:B------:R-:W-:-:S03]  /*9100*/  FFMA.FTZ R0, R10, UR13, -R2 ;  /* 0x0000000d0a007c23 */ /* 0x000fc60008010802 */
[----:B------:R2:W-:Y:S01]  /*9110*/  MUFU.EX2 R224, R3 ;  /* 0x0000000300e07308 */ /* 0x0005e20000000800 */
[----:B-1----:R-:W-:-:S07]  /*9120*/  FMNMX.FTZ R5, R7, R5, !PT ;  /* 0x0000000507057209 */ /* 0x002fce0007810000 */
[----:B------:R1:W-:Y:S01]  /*9130*/  MUFU.EX2 R241, R0 ;  /* 0x0000000000f17308 */ /* 0x0003e20000000800 */
[----:B------:R-:W-:Y:S04]  /*9140*/  SHFL.BFLY PT, R7, R4, 0x2, 0x1f ;  /* 0x0c401f0004077f89 */ /* 0x000fe800000e0000 */
[----:B------:R-:W3:Y:S01]  /*9150*/  SHFL.BFLY PT, R8, R5, 0x1, 0x1f ;  /* 0x0c201f0005087f89 */ /* 0x000ee200000e0000 */
[----:B--2---:R-:W-:-:S04]  /*9160*/  FFMA.FTZ R3, R11, UR13, -R2 ;  /* 0x0000000d0b037c23 */ /* 0x004fc80008010802 */
[----:B------:R2:W4:Y:S01]  /*9170*/  MUFU.EX2 R27, R3 ;  /* 0x00000003001b7308 */ /* 0x0005220000000800 */
[----:B-1----:R-:W-:-:S07]  /*9180*/  FFMA.FTZ R0, R12, UR13, -R2 ;  /* 0x0000000d0c007c23 */ /* 0x002fce0008010802 */
[----:B------:R1:W1:Y:S01]  /*9190*/  MUFU.EX2 R238, R0 ;  /* 0x0000000000ee7308 */ /* 0x0002620000000800 */
[----:B---3--:R-:W-:Y:S01]  /*91a0*/  FMNMX.FTZ R132, R5, R8, !PT ;  /* 0x0000000805847209 */ /* 0x008fe20007810000 */
[----:B--2---:R-:W-:Y:S01]  /*91b0*/  FMUL.FTZ R3, R137, UR13 ;  /* 0x0000000d89037c20 */ /* 0x004fe20008410000 */
[----:B----4-:R-:W-:Y:S02]  /*91c0*/  F2FP.BF16.F32.PACK_AB R8, R27, R224 ;  /* 0x000000e01b08723e */ /* 0x010fe400000010ff */
[C---:B------:R-:W-:Y:S01]  /*91d0*/  FSETP.NEU.FTZ.AND P2, PT, R132.reuse, -INF , PT ;  /* 0xff8000008400780b */ /* 0x040fe20003f5d000 */
[----:B------:R-:W-:Y:S01]  /*91e0*/  FMUL.FTZ R20, R132, UR13 ;  /* 0x0000000d84147c20 */ /* 0x000fe20008410000 */
[----:B------:R-:W-:Y:S02]  /*91f0*/  FSEL R3, R3, RZ, P3 ;  /* 0x000000ff03037208 */ /* 0x000fe40001800000 */
[----:B-1----:R-:W-:Y:S02]  /*9200*/  FMNMX.FTZ R0, R4, R7, !PT ;  /* 0x0000000704007209 */ /* 0x002fe40007810000 */
[----:B------:R-:W-:Y:S01]  /*9210*/  FSEL R20, R20, RZ, P2 ;  /* 0x000000ff14147208 */ /* 0x000fe20001000000 */
[--C-:B------:R-:W-:Y:S01]  /*9220*/  FFMA.FTZ R4, R13, UR13, -R3.reuse ;  /* 0x0000000d0d047c23 */ /* 0x100fe20008010803 */
[----:B------:R-:W-:Y:S01]  /*9230*/  F2FP.BF16.F32.PACK_AB R10, R238, R241 ;  /* 0x000000f1ee0a723e */ /* 0x000fe200000010ff */
[----:B------:R-:W1:Y:S02]  /*9240*/  SHFL.BFLY PT, R5, R0, 0x1, 0x1f ;  /* 0x0c201f0000057f89 */ /* 0x000e6400000e0000 */
[----:B------:R2:W-:Y:S02]  /*9250*/  MUFU.EX2 R13, R4 ;  /* 0x00000004000d7308 */ /* 0x0005e40000000800 */
[----:B--2---:R-:W-:Y:S01]  /*9260*/  FFMA.FTZ R4, R14, UR13, -R3 ;  /* 0x0000000d0e047c23 */ /* 0x004fe20008010803 */
[----:B------:R-:W-:-:S05]  /*9270*/  MOV R14, R56 ;  /* 0x00000038000e7202 */ /* 0x000fca0000000f00 */
[----:B------:R2:W3:Y:S01]  /*9280*/  MUFU.EX2 R31, R4 ;  /* 0x00000004001f7308 */ /* 0x0004e20000000800 */
[----:B-1----:R-:W-:Y:S01]  /*9290*/  FMNMX.FTZ R47, R0, R5, !PT ;  /* 0x00000005002f7209 */ /* 0x002fe20007810000 */
[----:B------:R-:W-:-:S03]  /*92a0*/  FFMA.FTZ R0, R19, UR13, -R20 ;  /* 0x0000000d13007c23 */ /* 0x000fc60008010814 */
[C---:B------:R-:W-:Y:S01]  /*92b0*/  FSETP.NEU.FTZ.AND P1, PT, R47.reuse, -INF , PT ;  /* 0xff8000002f00780b */ /* 0x040fe20003f3d000 */
[----:B------:R-:W-:Y:S02]  /*92c0*/  FMUL.FTZ R21, R47, UR13 ;  /* 0x0000000d2f157c20 */ /* 0x000fe40008410000 */
[----:B------:R1:W-:Y:S03]  /*92d0*/  MUFU.EX2 R243, R0 ;  /* 0x0000000000f37308 */ /* 0x0003e60000000800 */
[----:B------:R-:W-:Y:S01]  /*92e0*/  FSEL R21, R21, RZ, P1 ;  /* 0x000000ff15157208 */ /* 0x000fe20000800000 */
[----:B--2---:R-:W-:Y:S01]  /*92f0*/  FFMA.FTZ R4, R15, UR13, -R3 ;  /* 0x0000000d0f047c23 */ /* 0x004fe20008010803 */
[----:B---3--:R-:W-:Y:S02]  /*9300*/  F2FP.BF16.F32.PACK_AB R9, R31, R13 ;  /* 0x0000000d1f09723e */ /* 0x008fe400000010ff */
[----:B------:R-:W-:Y:S01]  /*9310*/  MOV R15, R57 ;  /* 0x00000039000f7202 */ /* 0x000fe20000000f00 */
[----:B------:R2:W-:Y:S01]  /*9320*/  MUFU.EX2 R240, R4 ;  /* 0x0000000400f07308 */ /* 0x0005e20000000800 */
[----:B-1----:R-:W-:-:S07]  /*9330*/  FFMA.FTZ R0, R18, UR13, -R20 ;  /* 0x0000000d12007c23 */ /* 0x002fce0008010814 */
[----:B------:R1:W-:Y:S01]  /*9340*/  MUFU.EX2 R239, R0 ;  /* 0x0000000000ef7308 */ /* 0x0003e20000000800 */
[----:B--2---:R-:W-:-:S07]  /*9350*/  FFMA.FTZ R4, R17, UR13, -R3 ;  /* 0x0000000d11047c23 */ /* 0x004fce0008010803 */
[----:B------:R2:W3:Y:S01]  /*9360*/  MUFU.EX2 R237, R4 ;  /* 0x0000000400ed7308 */ /* 0x0004e20000000800 */
[----:B-1----:R-:W-:-:S07]  /*9370*/  FFMA.FTZ R0, R23, UR13, -R20 ;  /* 0x0000000d17007c23 */ /* 0x002fce0008010814 */
[----:B------:R1:W4:Y:S01]  /*9380*/  MUFU.EX2 R236, R0 ;  /* 0x0000000000ec7308 */ /* 0x0003220000000800 */
[----:B--2---:R-:W-:Y:S01]  /*9390*/  FFMA.FTZ R4, R16, UR13, -R20 ;  /* 0x0000000d10047c23 */ /* 0x004fe20008010814 */
[----:B---3--:R-:W-:Y:S01]  /*93a0*/  F2FP.BF16.F32.PACK_AB R11, R237, R240 ;  /* 0x000000f0ed0b723e */ /* 0x008fe200000010ff */
[----:B------:R-:W2:Y:S05]  /*93b0*/  LDSM.16.MT88.4 R16, [R232+0xc000] ;  /* 0x00c00000e810783b */ /* 0x000eaa0000004200 */
[----:B------:R3:W-:Y:S01]  /*93c0*/  MUFU.EX2 R247, R4 ;  /* 0x0000000400f77308 */ /* 0x0007e20000000800 */
[----:B-1----:R-:W-:Y:S01]  /*93d0*/  FFMA.FTZ R0, R22, UR13, -R21 ;  /* 0x0000000d16007c23 */ /* 0x002fe20008010815 */
[----:B----4-:R-:W-:-:S06]  /*93e0*/  F2FP.BF16.F32.PACK_AB R6, R236, R239 ;  /* 0x000000efec06723e */ /* 0x010fcc00000010ff */
[----:B------:R1:W-:Y:S01]  /*93f0*/  MUFU.EX2 R246, R0 ;  /* 0x0000000000f67308 */ /* 0x0003e20000000800 */
[----:B---3--:R-:W-:-:S05]  /*9400*/  FSEL R4, R138, RZ, P0 ;  /* 0x000000ff8a047208 */ /* 0x008fca0000000000 */
[----:B------:R-:W-:Y:S01]  /*9410*/  FADD.FTZ R4, R136, -R4 ;  /* 0x8000000488047221 */ /* 0x000fe20000010000 */
[----:B-1----:R-:W-:-:S03]  /*9420*/  FFMA.FTZ R0, R28, UR13, -R21 ;  /* 0x0000000d1c007c23 */ /* 0x002fc60008010815 */
[----:B------:R-:W-:Y:S01]  /*9430*/  FMUL.FTZ R12, R4, UR13 ;  /* 0x0000000d040c7c20 */ /* 0x000fe20008410000 */
[----:B------:R1:W-:Y:S08]  /*9440*/  MUFU.EX2 R242, R0 ;  /* 0x0000000000f27308 */ /* 0x0003f00000000800 */
[----:B------:R-:W3:Y:S01]  /*9450*/  MUFU.EX2 R12, R12 ;  /* 0x0000000c000c7308 */ /* 0x000ee20000000800 */
[----:B-1----:R-:W-:-:S07]  /*9460*/  FFMA.FTZ R0, R29, UR13, -R21 ;  /* 0x0000000d1d007c23 */ /* 0x002fce0008010815 */
[----:B------:R1:W-:Y:S01]  /*9470*/  MUFU.EX2 R136, R0 ;  /* 0x0000000000887308 */ /* 0x0003e20000000800 */
[-C--:B---3--:R-:W-:Y:S01]  /*9480*/  FMUL.FTZ R148, R148, R12.reuse ;  /* 0x0000000c94947220 */ /* 0x088fe20000410000 */
[-C--:B------:R-:W-:Y:S01]  /*9490*/  FMUL.FTZ R149, R149, R12.reuse ;  /* 0x0000000c95957220 */ /* 0x080fe20000410000 */
[-C--:B------:R-:W-:Y:S01]  /*94a0*/  FMUL.FTZ R152, R152, R12.reuse ;  /* 0x0000000c98987220 */ /* 0x080fe20000410000 */
[-C--:B------:R-:W-:Y:S01]  /*94b0*/  FMUL.FTZ R153, R153, R12.reuse ;  /* 0x0000000c99997220 */ /* 0x080fe20000410000 */
[-C--:B------:R-:W-:Y:S01]  /*94c0*/  FMUL.FTZ R160, R160, R12.reuse ;  /* 0x0000000ca0a07220 */ /* 0x080fe20000410000 */
[-C--:B------:R-:W-:Y:S01]  /*94d0*/  FMUL.FTZ R161, R161, R12.reuse ;  /* 0x0000000ca1a17220 */ /* 0x080fe20000410000 */
[-C--:B------:R-:W-:Y:S01]  /*94e0*/  FMUL.FTZ R168, R168, R12.reuse ;  /* 0x0000000ca8a87220 */ /* 0x080fe20000410000 */
[----:B------:R-:W-:Y:S01]  /*94f0*/  FMUL.FTZ R169, R169, R12 ;  /* 0x0000000ca9a97220 */ /* 0x000fe20000410000 */
[----:B-1----:R-:W-:-:S05]  /*9500*/  FSEL R0, R137, RZ, P3 ;  /* 0x000000ff89007208 */ /* 0x002fca0001800000 */
[----:B------:R-:W-:Y:S01]  /*9510*/  FADD.FTZ R4, R135, -R0 ;  /* 0x8000000087047221 */ /* 0x000fe20000010000 */
[----:B------:R-:W-:-:S03]  /*9520*/  FSEL R0, R132, RZ, P2 ;  /* 0x000000ff84007208 */ /* 0x000fc60001000000 */
[----:B------:R-:W-:Y:S02]  /*9530*/  FMUL.FTZ R4, R4, UR13 ;  /* 0x0000000d04047c20 */ /* 0x000fe40008410000 */
[----:B------:R-:W-:Y:S02]  /*9540*/  FADD.FTZ R5, R134, -R0 ;  /* 0x8000000086057221 */ /* 0x000fe40000010000 */
[----:B------:R1:W3:Y:S01]  /*9550*/  MUFU.EX2 R0, R4 ;  /* 0x0000000400007308 */ /* 0x0002e20000000800 */
[----:B------:R-:W4:Y:S01]  /*9560*/  LDL.LU R134, [R1+0x1c] ;  /* 0x00001c0001867983 */ /* 0x000f220000300800 */
[----:B------:R-:W-:-:S06]  /*9570*/  FMUL.FTZ R5, R5, UR13 ;  /* 0x0000000d05057c20 */ /* 0x000fcc0008410000 */
[----:B------:R-:W2:Y:S01]  /*9580*/  MUFU.EX2 R22, R5 ;  /* 0x0000000500167308 */ /* 0x000ea20000000800 */
[----:B-1----:R-:W-:Y:S01]  /*9590*/  FSEL R4, R47, RZ, P1 ;  /* 0x000000ff2f047208 */ /* 0x002fe20000800000 */
[-C--:B---3--:R-:W-:Y:S01]  /*95a0*/  FMUL.FTZ R150, R150, R0.reuse ;  /* 0x0000000096967220 */ /* 0x088fe20000410000 */
[-C--:B------:R-:W-:Y:S01]  /*95b0*/  FMUL.FTZ R151, R151, R0.reuse ;  /* 0x0000000097977220 */ /* 0x080fe20000410000 */
[-C--:B------:R-:W-:Y:S01]  /*95c0*/  FMUL.FTZ R154, R154, R0.reuse ;  /* 0x000000009a9a7220 */ /* 0x080fe20000410000 */
[-C--:B------:R-:W-:Y:S01]  /*95d0*/  FMUL.FTZ R155, R155, R0.reuse ;  /* 0x000000009b9b7220 */ /* 0x080fe20000410000 */
[----:B------:R-:W-:Y:S01]  /*95e0*/  FADD.FTZ R4, R133, -R4 ;  /* 0x8000000485047221 */ /* 0x000fe20000010000 */
[----:B------:R-:W-:Y:S01]  /*95f0*/  FMUL.FTZ R162, R162, R0 ;  /* 0x00000000a2a27220 */ /* 0x000fe20000410000 */
[----:B------:R-:W3:Y:S01]  /*9600*/  LDL.LU R133, [R1+0x18] ;  /* 0x0000180001857983 */ /* 0x000ee20000300800 */
[-C--:B--2---:R-:W-:Y:S01]  /*9610*/  FMUL.FTZ R144, R144, R22.reuse ;  /* 0x0000001690907220 */ /* 0x084fe20000410000 */
[----:B------:R-:W-:Y:S01]  /*9620*/  FMUL.FTZ R4, R4, UR13 ;  /* 0x0000000d04047c20 */ /* 0x000fe20008410000 */
[----:B------:R-:W-:Y:S01]  /*9630*/  FMUL.FTZ R145, R145, R22 ;  /* 0x0000001691917220 */ /* 0x000fe20000410000 */
[----:B------:R-:W-:Y:S01]  /*9640*/  F2FP.BF16.F32.PACK_AB R5, R242, R246 ;  /* 0x000000f6f205723e */ /* 0x000fe200000010ff */
[-C--:B------:R-:W-:Y:S01]  /*9650*/  FMUL.FTZ R156, R156, R22.reuse ;  /* 0x000000169c9c7220 */ /* 0x080fe20000410000 */
[----:B------:R1:W2:Y:S01]  /*9660*/  MUFU.EX2 R23, R4 ;  /* 0x0000000400177308 */ /* 0x0002a20000000800 */
[-C--:B------:R-:W-:Y:S01]  /*9670*/  FMUL.FTZ R157, R157, R22.reuse ;  /* 0x000000169d9d7220 */ /* 0x080fe20000410000 */
[C---:B------:R-:W-:Y:S01]  /*9680*/  HMMA.16816.F32.BF16 R148, R8.reuse, R16, R148 ;  /* 0x000000100894723c */ /* 0x040fe20000041894 */
[-C--:B------:R-:W-:Y:S01]  /*9690*/  FMUL.FTZ R164, R164, R22.reuse ;  /* 0x00000016a4a47220 */ /* 0x080fe20000410000 */
[-C--:B------:R-:W-:Y:S01]  /*96a0*/  FMUL.FTZ R165, R165, R22.reuse ;  /* 0x00000016a5a57220 */ /* 0x080fe20000410000 */
[-C--:B------:R-:W-:Y:S01]  /*96b0*/  FMUL.FTZ R172, R172, R22.reuse ;  /* 0x00000016acac7220 */ /* 0x080fe20000410000 */
[----:B------:R-:W-:Y:S01]  /*96c0*/  FMUL.FTZ R173, R173, R22 ;  /* 0x00000016adad7220 */ /* 0x000fe20000410000 */
[-C--:B------:R-:W-:Y:S01]  /*96d0*/  FMUL.FTZ R163, R163, R0.reuse ;  /* 0x00000000a3a37220 */ /* 0x080fe20000410000 */
[----:B------:R-:W-:Y:S01]  /*96e0*/  HMMA.16816.F32.BF16 R48, R8, R18, R152 ;  /* 0x000000120830723c */ /* 0x000fe20000041898 */
        /* <DEDUP_REMOVED lines=8> */
[----:B-1----:R-:W-:Y:S01]  /*9770*/  FFMA.FTZ R4, R30, UR13, -R21 ;  /* 0x0000000d1e047c23 */ /* 0x002fe20008010815 */
[-C--:B--2---:R-:W-:Y:S01]  /*9780*/  FMUL.FTZ R146, R146, R23.reuse ;  /* 0x0000001792927220 */ /* 0x084fe20000410000 */
[-C--:B------:R-:W-:Y:S01]  /*9790*/  FMUL.FTZ R147, R147, R23.reuse ;  /* 0x0000001793937220 */ /* 0x080fe20000410000 */
[-C--:B------:R-:W-:Y:S01]  /*97a0*/  FMUL.FTZ R158, R158, R23.reuse ;  /* 0x000000179e9e7220 */ /* 0x080fe20000410000 */
[----:B------:R1:W2:Y:S01]  /*97b0*/  MUFU.EX2 R135, R4 ;  /* 0x0000000400877308 */ /* 0x0002a20000000800 */
[-C--:B------:R-:W-:Y:S01]  /*97c0*/  FMUL.FTZ R159, R159, R23.reuse ;  /* 0x000000179f9f7220 */ /* 0x080fe20000410000 */
        /* <DEDUP_REMOVED lines=12> */
[----:B------:R-:W-:Y:S01]  /*9890*/  FMUL.FTZ R191, R191, R23 ;  /* 0x00000017bfbf7220 */ /* 0x000fe20000410000 */
[----:B------:R-:W-:Y:S01]  /*98a0*/  FMUL.FTZ R187, R187, R0 ;  /* 0x00000000bbbb7220 */ /* 0x000fe20000410000 */
[----:B------:R-:W-:-:S02]  /*98b0*/  MOV R152, R53 ;  /* 0x0000003500987202 */ /* 0x000fc40000000f00 */
[----:B-1----:R-:W-:Y:S02]  /*98c0*/  F2FP.BF16.F32.PACK_AB R4, R243, R247 ;  /* 0x000000f7f304723e */ /* 0x002fe400000010ff */
[----:B--2---:R-:W-:Y:S01]  /*98d0*/  F2FP.BF16.F32.PACK_AB R7, R135, R136 ;  /* 0x000000888707723e */ /* 0x004fe200000010ff */
[-C--:B------:R-:W-:Y:S01]  /*98e0*/  FMUL.FTZ R192, R192, R12.reuse ;  /* 0x0000000cc0c07220 */ /* 0x080fe20000410000 */
[----:B------:R-:W-:Y:S01]  /*98f0*/  FMUL.FTZ R193, R193, R12 ;  /* 0x0000000cc1c17220 */ /* 0x000fe20000410000 */
        /* <DEDUP_REMOVED lines=41> */
[-C--:B------:R-:W-:Y:S01]  /*9b90*/  FMUL.FTZ R76, R76, R22.reuse ;  /* 0x000000164c4c7220 */ /* 0x080fe20000410000 */
[----:B------:R-:W-:Y:S01]  /*9ba0*/  FMUL.FTZ R77, R77, R22 ;  /* 0x000000164d4d7220 */ /* 0x000fe20000410000 */
[-C--:B------:R-:W-:Y:S01]  /*9bb0*/  FMUL.FTZ R78, R78, R23.reuse ;  /* 0x000000174e4e7220 */ /* 0x080fe20000410000 */
[-C--:B------:R-:W-:Y:S01]  /*9bc0*/  FMUL.FTZ R79, R79, R23.reuse ;  /* 0x000000174f4f7220 */ /* 0x080fe20000410000 */
[----:B------:R-:W-:Y:S01]  /*9bd0*/  MOV R155, R40 ;  /* 0x00000028009b7202 */ /* 0x000fe20000000f00 */
[-C--:B------:R-:W-:Y:S01]  /*9be0*/  FMUL.FTZ R84, R84, R12.reuse ;  /* 0x0000000c54547220 */ /* 0x080fe20000410000 */
[----:B------:R-:W-:Y:S01]  /*9bf0*/  FMUL.FTZ R85, R85, R12 ;  /* 0x0000000c55557220 */ /* 0x000fe20000410000 */
[-C--:B------:R-:W-:Y:S01]  /*9c00*/  FMUL.FTZ R88, R88, R22.reuse ;  /* 0x0000001658587220 */ /* 0x080fe20000410000 */
[----:B------:R-:W-:Y:S01]  /*9c10*/  FMUL.FTZ R89, R89, R22 ;  /* 0x0000001659597220 */ /* 0x000fe20000410000 */
[-C--:B------:R-:W-:Y:S01]  /*9c20*/  FMUL.FTZ R90, R90, R23.reuse ;  /* 0x000000175a5a7220 */ /* 0x080fe20000410000 */
[-C--:B-1----:R-:W-:Y:S01]  /*9c30*/  HMMA.16816.F32.BF16 R64, R4, R16.reuse, R164 ;  /* 0x000000100440723c */ /* 0x082fe200000418a4 */
[----:B------:R-:W-:Y:S01]  /*9c40*/  FMUL.FTZ R91, R91, R23 ;  /* 0x000000175b5b7220 */ /* 0x000fe20000410000 */
[-C--:B------:R-:W-:Y:S01]  /*9c50*/  FMUL.FTZ R96, R96, R12.reuse ;  /* 0x0000000c60607220 */ /* 0x080fe20000410000 */
[----:B------:R-:W-:Y:S01]  /*9c60*/  FMUL.FTZ R97, R97, R12 ;  /* 0x0000000c61617220 */ /* 0x000fe20000410000 */
[-C--:B------:R-:W-:Y:S01]  /*9c70*/  FMUL.FTZ R92, R92, R22.reuse ;  /* 0x000000165c5c7220 */ /* 0x080fe20000410000 */
[----:B------:R-:W-:Y:S01]  /*9c80*/  FMUL.FTZ R93, R93, R22 ;  /* 0x000000165d5d7220 */ /* 0x000fe20000410000 */
[----:B------:R-:W-:Y:S01]  /*9c90*/  HMMA.16816.F32.BF16 R160, R8, R16, R160 ;  /* 0x0000001008a0723c */ /* 0x000fe200000418a0 */
[----:B------:R-:W-:-:S02]  /*9ca0*/  MOV R167, R60 ;  /* 0x0000003c00a77202 */ /* 0x000fc40000000f00 */
[----:B------:R-:W-:Y:S02]  /*9cb0*/  MOV R164, R52 ;  /* 0x0000003400a47202 */ /* 0x000fe40000000f00 */
[----:B------:R-:W-:Y:S01]  /*9cc0*/  MOV R165, R38 ;  /* 0x0000002600a57202 */ /* 0x000fe20000000f00 */
[-C--:B------:R-:W-:Y:S01]  /*9cd0*/  HMMA.16816.F32.BF16 R60, R4, R18.reuse, R172 ;  /* 0x00000012043c723c */ /* 0x080fe200000418ac */
[----:B------:R-:W-:Y:S01]  /*9ce0*/  MOV R166, R33 ;  /* 0x0000002100a67202 */ /* 0x000fe20000000f00 */
[-C--:B------:R-:W-:Y:S01]  /*9cf0*/  FMUL.FTZ R94, R94, R23.reuse ;  /* 0x000000175e5e7220 */ /* 0x080fe20000410000 */
[----:B------:R-:W-:Y:S01]  /*9d00*/  FMUL.FTZ R95, R95, R23 ;  /* 0x000000175f5f7220 */ /* 0x000fe20000410000 */
[----:B------:R-:W-:Y:S02]  /*9d10*/  MOV R153, R27 ;  /* 0x0000001b00997202 */ /* 0x000fe40000000f00 */
[----:B------:R-:W-:Y:S02]  /*9d20*/  MOV R154, R26 ;  /* 0x0000001a009a7202 */ /* 0x000fe40000000f00 */
[----:B------:R-:W-:Y:S01]  /*9d30*/  MOV R174, R58 ;  /* 0x0000003a00ae7202 */ /* 0x000fe20000000f00 */
[----:B------:R-:W-:Y:S01]  /*9d40*/  LDSM.16.MT88.4 R24, [R235+0xe000] ;  /* 0x00e00000eb18783b */ /* 0x000fe20000004200 */
[----:B------:R-:W-:Y:S01]  /*9d50*/  HMMA.16816.F32.BF16 R56, R8, R18, R168 ;  /* 0x000000120838723c */ /* 0x000fe200000418a8 */
[----:B------:R-:W-:-:S02]  /*9d60*/  MOV R172, R36 ;  /* 0x0000002400ac7202 */ /* 0x000fc40000000f00 */
[----:B------:R-:W1:Y:S01]  /*9d70*/  LDSM.16.MT88.4 R16, [R235+0xc000] ;  /* 0x00c00000eb10783b */ /* 0x000e620000004200 */
[----:B------:R-:W-:Y:S02]  /*9d80*/  MOV R175, R37 ;  /* 0x0000002500af7202 */ /* 0x000fe40000000f00 */
[----:B------:R-:W-:Y:S02]  /*9d90*/  MOV R173, R41 ;  /* 0x0000002900ad7202 */ /* 0x000fe40000000f00 */
[----:B------:R-:W-:Y:S02]  /*9da0*/  MOV R169, R31 ;  /* 0x0000001f00a97202 */ /* 0x000fe40000000f00 */
[----:B------:R-:W-:Y:S02]  /*9db0*/  MOV R171, R34 ;  /* 0x0000002200ab7202 */ /* 0x000fe40000000f00 */
[----:B------:R-:W-:Y:S01]  /*9dc0*/  MOV R170, R42 ;  /* 0x0000002a00aa7202 */ /* 0x000fe20000000f00 */
[-C--:B-1----:R-:W-:Y:S06]  /*9dd0*/  HMMA.16816.F32.BF16 R52, R8, R16.reuse, R176 ;  /* 0x000000100834723c */ /* 0x082fec00000418b0 */
[C---:B------:R-:W-:Y:S06]  /*9de0*/  HMMA.16816.F32.BF16 R28, R4.reuse, R16, R180 ;  /* 0x00000010041c723c */ /* 0x040fec00000418b4 */
[-C--:B------:R-:W-:Y:S06]  /*9df0*/  HMMA.16816.F32.BF16 R188, R4, R18.reuse, R188 ;  /* 0x0000001204bc723c */ /* 0x080fec00000418bc */
[----:B------:R-:W-:Y:S01]  /*9e00*/  HMMA.16816.F32.BF16 R184, R8, R18, R184 ;  /* 0x0000001208b8723c */ /* 0x000fe200000418b8 */
[----:B------:R-:W1:Y:S01]  /*9e10*/  LDSM.16.MT88.4 R16, [R234+0xc000] ;  /* 0x00c00000ea10783b */ /* 0x000e620000004200 */
[----:B------:R-:W-:-:S02]  /*9e20*/  MOV R177, R172 ;  /* 0x000000ac00b17202 */ /* 0x000fc40000000f00 */
        /* <DEDUP_REMOVED lines=9> */
[----:B------:R-:W-:Y:S02]  /*9ec0*/  MOV R179, R175 ;  /* 0x000000af00b37202 */ /* 0x000fe40000000f00 */
[----:B------:R-:W-:Y:S01]  /*9ed0*/  MOV R175, R165 ;  /* 0x000000a500af7202 */ /* 0x000fe20000000f00 */
[----:B-1----:R-:W-:Y:S01]  /*9ee0*/  HMMA.16816.F32.BF16 R40, R8, R16, R68 ;  /* 0x000000100828723c */ /* 0x002fe20000041844 */
[----:B---3--:R-:W-:Y:S01]  /*9ef0*/  FFMA.FTZ R133, R133, R0, R13 ;  /* 0x0000000085857223 */ /* 0x008fe2000001000d */
[----:B------:R-:W-:-:S04]  /*9f00*/  FFMA.FTZ R0, R216, UR13, -R2 ;  /* 0x0000000dd8007c23 */ /* 0x000fc80008010802 */
[----:B------:R1:W-:Y:S01]  /*9f10*/  MUFU.EX2 R172, R0 ;  /* 0x0000000000ac7308 */ /* 0x0003e20000000800 */
[C---:B------:R-:W-:Y:S06]  /*9f20*/  HMMA.16816.F32.BF16 R36, R4.reuse, R16, R72 ;  /* 0x000000100424723c */ /* 0x040fec0000041848 */
[----:B------:R-:W-:Y:S01]  /*9f30*/  HMMA.16816.F32.BF16 R76, R4, R18, R76 ;  /* 0x00000012044c723c */ /* 0x000fe2000004184c */
[----:B-1----:R-:W-:-:S04]  /*9f40*/  FFMA.FTZ R0, R208, UR13, -R2 ;  /* 0x0000000dd0007c23 */ /* 0x002fc80008010802 */
[----:B------:R1:W-:Y:S01]  /*9f50*/  MUFU.EX2 R167, R0 ;  /* 0x0000000000a77308 */ /* 0x0003e20000000800 */
[----:B------:R-:W-:Y:S01]  /*9f60*/  HMMA.16816.F32.BF16 R32, R8, R18, R80 ;  /* 0x000000120820723c */ /* 0x000fe20000041850 */
[----:B------:R-:W-:Y:S01]  /*9f70*/  MOV R208, R171 ;  /* 0x000000ab00d07202 */ /* 0x000fe20000000f00 */
[----:B------:R-:W2:Y:S01]  /*9f80*/  LDSM.16.MT88.4 R16, [R233+0xe000] ;  /* 0x00e00000e910783b */ /* 0x000ea20000004200 */
[----:B-1----:R-:W-:-:S04]  /*9f90*/  FFMA.FTZ R0, R141, UR13, -R2 ;  /* 0x0000000d8d007c23 */ /* 0x002fc80008010802 */
[----:B------:R1:W-:Y:S02]  /*9fa0*/  MUFU.EX2 R171, R0 ;  /* 0x0000000000ab7308 */ /* 0x0003e40000000800 */
[----:B-1----:R-:W-:-:S06]  /*9fb0*/  FFMA.FTZ R0, R45, UR13, -R2 ;  /* 0x0000000d2d007c23 */ /* 0x002fcc0008010802 */
[----:B------:R1:W-:Y:S02]  /*9fc0*/  MUFU.EX2 R182, R0 ;  /* 0x0000000000b67308 */ /* 0x0003e40000000800 */
[----:B-1----:R-:W-:Y:S01]  /*9fd0*/  FFMA.FTZ R0, R211, UR13, -R3 ;  /* 0x0000000dd3007c23 */ /* 0x002fe20008010803 */
[----:B------:R-:W-:Y:S02]  /*9fe0*/  MOV R211, R170 ;  /* 0x000000aa00d37202 */ /* 0x000fe40000000f00 */
[----:B------:R-:W-:-:S03]  /*9ff0*/  MOV R170, R164 ;  /* 0x000000a400aa7202 */ /* 0x000fc60000000f00 */
[----:B------:R1:W-:Y:S02]  /*a000*/  MUFU.EX2 R164, R0 ;  /* 0x0000000000a47308 */ /* 0x0003e40000000800 */
[----:B-1----:R-:W-:-:S06]  /*a010*/  FFMA.FTZ R0, R143, UR13, -R3 ;  /* 0x0000000d8f007c23 */ /* 0x002fcc0008010803 */
[----:B------:R1:W-:Y:S02]  /*a020*/  MUFU.EX2 R168, R0 ;  /* 0x0000000000a87308 */ /* 0x0003e40000000800 */
[----:B-1----:R-:W-:-:S06]  /*a030*/  FFMA.FTZ R0, R140, UR13, -R3 ;  /* 0x0000000d8c007c23 */ /* 0x002fcc0008010803 */
[----:B------:R1:W-:Y:S02]  /*a040*/  MUFU.EX2 R173, R0 ;  /* 0x0000000000ad7308 */ /* 0x0003e40000000800 */
[----:B-1----:R-:W-:-:S06]  /*a050*/  FFMA.FTZ R0, R44, UR13, -R3 ;  /* 0x0000000d2c007c23 */ /* 0x002fcc0008010803 */
[----:B------:R1:W-:Y:S01]  /*a060*/  MUFU.EX2 R181, R0 ;  /* 0x0000000000b57308 */ /* 0x0003e20000000800 */
[----:B--2---:R-:W-:Y:S01]  /*a070*/  HMMA.16816.F32.BF16 R84, R8, R16, R84 ;  /* 0x000000100854723c */ /* 0x004fe20000041854 */
[----:B-1----:R-:W-:-:S06]  /*a080*/  FFMA.FTZ R0, R218, UR13, -R20 ;  /* 0x0000000dda007c23 */ /* 0x002fcc0008010814 */
[----:B------:R1:W-:Y:S01]  /*a090*/  MUFU.EX2 R165, R0 ;  /* 0x0000000000a57308 */ /* 0x0003e20000000800 */
[----:B------:R-:W-:Y:S01]  /*a0a0*/  MOV R218, R174 ;  /* 0x000000ae00da7202 */ /* 0x000fe20000000f00 */
[C---:B------:R-:W-:Y:S06]  /*a0b0*/  HMMA.16816.F32.BF16 R88, R4.reuse, R16, R88 ;  /* 0x000000100458723c */ /* 0x040fec0000041858 */
[----:B------:R-:W-:Y:S01]  /*a0c0*/  HMMA.16816.F32.BF16 R92, R4, R18, R92 ;  /* 0x00000012045c723c */ /* 0x000fe2000004185c */
[----:B-1----:R-:W-:Y:S01]  /*a0d0*/  FFMA.FTZ R0, R210, UR13, -R20 ;  /* 0x0000000dd2007c23 */ /* 0x002fe20008010814 */
[----:B------:R-:W-:-:S03]  /*a0e0*/  MOV R210, R169 ;  /* 0x000000a900d27202 */ /* 0x000fc60000000f00 */
[----:B------:R1:W2:Y:S01]  /*a0f0*/  MUFU.EX2 R169, R0 ;  /* 0x0000000000a97308 */ /* 0x0002a20000000800 */
[----:B------:R-:W-:Y:S01]  /*a100*/  HMMA.16816.F32.BF16 R80, R8, R18, R96 ;  /* 0x000000120850723c */ /* 0x000fe20000041860 */
[----:B------:R-:W3:Y:S01]  /*a110*/  LDSM.16.MT88.4 R16, [R234+0xe000] ;  /* 0x00e00000ea10783b */ /* 0x000ee20000004200 */
[-C--:B------:R-:W-:Y:S01]  /*a120*/  FMUL.FTZ R100, R100, R12.reuse ;  /* 0x0000000c64647220 */ /* 0x080fe20000410000 */
[-C--:B------:R-:W-:Y:S01]  /*a130*/  FMUL.FTZ R101, R101, R12.reuse ;  /* 0x0000000c65657220 */ /* 0x080fe20000410000 */
[----:B------:R-:W-:Y:S01]  /*a140*/  FMUL.FTZ R112, R112, R12 ;  /* 0x0000000c70707220 */ /* 0x000fe20000410000 */
[----:B-1----:R-:W-:-:S04]  /*a150*/  FFMA.FTZ R0, R142, UR13, -R20 ;  /* 0x0000000d8e007c23 */ /* 0x002fc80008010814 */
[----:B------:R1:W-:Y:S01]  /*a160*/  MUFU.EX2 R174, R0 ;  /* 0x0000000000ae7308 */ /* 0x0003e20000000800 */
[-C--:B------:R-:W-:Y:S01]  /*a170*/  FMUL.FTZ R113, R113, R12.reuse ;  /* 0x0000000c71717220 */ /* 0x080fe20000410000 */
[-C--:B------:R-:W-:Y:S01]  /*a180*/  FMUL.FTZ R116, R116, R12.reuse ;  /* 0x0000000c74747220 */ /* 0x080fe20000410000 */
[-C--:B------:R-:W-:Y:S01]  /*a190*/  FMUL.FTZ R117, R117, R12.reuse ;  /* 0x0000000c75757220 */ /* 0x080fe20000410000 */
[-C--:B------:R-:W-:Y:S01]  /*a1a0*/  FMUL.FTZ R128, R128, R12.reuse ;  /* 0x0000000c80807220 */ /* 0x080fe20000410000 */
[-C--:B------:R-:W-:Y:S01]  /*a1b0*/  FMUL.FTZ R129, R129, R12.reuse ;  /* 0x0000000c81817220 */ /* 0x080fe20000410000 */
[----:B----4-:R-:W-:Y:S01]  /*a1c0*/  FFMA.FTZ R134, R134, R12, R224 ;  /* 0x0000000c86867223 */ /* 0x010fe200000100e0 */
[----:B------:R-:W-:Y:S02]  /*a1d0*/  MOV R44, R14 ;  /* 0x0000000e002c7202 */ /* 0x000fe40000000f00 */
[----:B------:R-:W-:Y:S01]  /*a1e0*/  MOV R45, R166 ;  /* 0x000000a6002d7202 */ /* 0x000fe20000000f00 */
[----:B-1----:R-:W-:Y:S01]  /*a1f0*/  FFMA.FTZ R0, R46, UR13, -R20 ;  /* 0x0000000d2e007c23 */ /* 0x002fe20008010814 */
[----:B------:R-:W-:-:S02]  /*a200*/  MOV R46, R15 ;  /* 0x0000000f002e7202 */ /* 0x000fc40000000f00 */
[----:B------:R-:W1:Y:S01]  /*a210*/  LDSM.16.MT88.4 R12, [R232+0xc800] ;  /* 0x00c80000e80c783b */ /* 0x000e620000004200 */
[----:B------:R4:W-:Y:S01]  /*a220*/  MUFU.EX2 R180, R0 ;  /* 0x0000000000b47308 */ /* 0x0009e20000000800 */
[----:B------:R-:W-:Y:S01]  /*a230*/  MOV R224, R170 ;  /* 0x000000aa00e07202 */ /* 0x000fe20000000f00 */
[----:B----4-:R-:W-:-:S06]  /*a240*/  FFMA.FTZ R0, R219, UR13, -R21 ;  /* 0x0000000ddb007c23 */ /* 0x010fcc0008010815 */
[----:B------:R4:W-:Y:S01]  /*a250*/  MUFU.EX2 R166, R0 ;  /* 0x0000000000a67308 */ /* 0x0009e20000000800 */
[----:B------:R-:W-:Y:S01]  /*a260*/  MOV R219, R176 ;  /* 0x000000b000db7202 */ /* 0x000fe20000000f00 */
[----:B----4-:R-:W-:-:S06]  /*a270*/  FFMA.FTZ R0, R217, UR13, -R21 ;  /* 0x0000000dd9007c23 */ /* 0x010fcc0008010815 */
[----:B------:R4:W1:Y:S02]  /*a280*/  MUFU.EX2 R170, R0 ;  /* 0x0000000000aa7308 */ /* 0x0008640000000800 */
[----:B----4-:R-:W-:Y:S01]  /*a290*/  FFMA.FTZ R0, R209, UR13, -R21 ;  /* 0x0000000dd1007c23 */ /* 0x010fe20008010815 */
[----:B------:R-:W-:-:S05]  /*a2a0*/  MOV R209, R175 ;  /* 0x000000af00d17202 */ /* 0x000fca0000000f00 */
[----:B------:R4:W-:Y:S01]  /*a2b0*/  MUFU.EX2 R175, R0 ;  /* 0x0000000000af7308 */ /* 0x0009e20000000800 */
[-C--:B------:R-:W-:Y:S01]  /*a2c0*/  FMUL.FTZ R104, R104, R22.reuse ;  /* 0x0000001668687220 */ /* 0x080fe20000410000 */
[-C--:B------:R-:W-:Y:S01]  /*a2d0*/  FMUL.FTZ R105, R105, R22.reuse ;  /* 0x0000001669697220 */ /* 0x080fe20000410000 */
[----:B------:R-:W-:Y:S01]  /*a2e0*/  FMUL.FTZ R108, R108, R22 ;  /* 0x000000166c6c7220 */ /* 0x000fe20000410000 */
[----:B------:R-:W-:Y:S01]  /*a2f0*/  FMUL.FTZ R106, R106, R23 ;  /* 0x000000176a6a7220 */ /* 0x000fe20000410000 */
[----:B----4-:R-:W-:-:S04]  /*a300*/  FFMA.FTZ R0, R139, UR13, -R21 ;  /* 0x0000000d8b007c23 */ /* 0x010fc80008010815 */
[----:B------:R-:W4:Y:S01]  /*a310*/  MUFU.EX2 R176, R0 ;  /* 0x0000000000b07308 */ /* 0x000f220000000800 */
        /* <DEDUP_REMOVED lines=9> */
[-C--:B------:R-:W-:Y:S01]  /*a3b0*/  FMUL.FTZ R123, R123, R23.reuse ;  /* 0x000000177b7b7220 */ /* 0x080fe20000410000 */
[-C--:B------:R-:W-:Y:S01]  /*a3c0*/  FMUL.FTZ R126, R126, R23.reuse ;  /* 0x000000177e7e7220 */ /* 0x080fe20000410000 */
[----:B------:R-:W-:Y:S01]  /*a3d0*/  FMUL.FTZ R127, R127, R23 ;  /* 0x000000177f7f7220 */ /* 0x000fe20000410000 */
[C---:B------:R-:W-:Y:S06]  /*a3e0*/  HMMA.16816.F32.BF16 R104, R4.reuse, R24, R104 ;  /* 0x000000180468723c */ /* 0x040fec0000041868 */
[C---:B------:R-:W-:Y:S06]  /*a3f0*/  HMMA.16816.F32.BF16 R108, R4.reuse, R26, R108 ;  /* 0x0000001a046c723c */ /* 0x040fec000004186c */
[C---:B---3--:R-:W-:Y:S06]  /*a400*/  HMMA.16816.F32.BF16 R120, R4.reuse, R16, R120 ;  /* 0x000000100478723c */ /* 0x048fec0000041878 */
[----:B------:R-:W-:Y:S06]  /*a410*/  HMMA.16816.F32.BF16 R124, R4, R18, R124 ;  /* 0x00000012047c723c */ /* 0x000fec000004187c */
[----:B------:R-:W-:Y:S01]  /*a420*/  HMMA.16816.F32.BF16 R100, R8, R24, R100 ;  /* 0x000000180864723c */ /* 0x000fe20000041864 */
[----:B--2---:R-:W-:-:S02]  /*a430*/  F2FP.BF16.F32.PACK_AB R4, R169, R165 ;  /* 0x000000a5a904723e */ /* 0x004fc400000010ff */
[----:B-1----:R-:W-:Y:S02]  /*a440*/  F2FP.BF16.F32.PACK_AB R5, R170, R166 ;  /* 0x000000a6aa05723e */ /* 0x002fe400000010ff */
[----:B------:R-:W-:Y:S01]  /*a450*/  F2FP.BF16.F32.PACK_AB R6, R180, R174 ;  /* 0x000000aeb406723e */ /* 0x000fe200000010ff */
[C---:B------:R-:W-:Y:S01]  /*a460*/  HMMA.16816.F32.BF16 R112, R8.reuse, R26, R112 ;  /* 0x0000001a0870723c */ /* 0x040fe20000041870 */
[----:B----4-:R-:W-:Y:S01]  /*a470*/  F2FP.BF16.F32.PACK_AB R7, R176, R175 ;  /* 0x000000afb007723e */ /* 0x010fe200000010ff */
[----:B------:R-:W-:Y:S04]  /*a480*/  LDSM.16.MT88.4 R24, [R233+0xe800] ;  /* 0x00e80000e918783b */ /* 0x000fe80000004200 */
[C---:B------:R-:W-:Y:S06]  /*a490*/  HMMA.16816.F32.BF16 R116, R8.reuse, R16, R116 ;  /* 0x000000100874723c */ /* 0x040fec0000041874 */
[----:B------:R-:W-:Y:S01]  /*a4a0*/  HMMA.16816.F32.BF16 R128, R8, R18, R128 ;  /* 0x000000120880723c */ /* 0x000fe20000041880 */
[----:B------:R-:W1:Y:S06]  /*a4b0*/  LDSM.16.MT88.4 R16, [R233+0xc800] ;  /* 0x00c80000e910783b */ /* 0x000e6c0000004200 */
[----:B------:R-:W-:-:S02]  /*a4c0*/  F2FP.BF16.F32.PACK_AB R8, R167, R172 ;  /* 0x000000aca708723e */ /* 0x000fc400000010ff */
[----:B------:R-:W-:Y:S02]  /*a4d0*/  F2FP.BF16.F32.PACK_AB R9, R168, R164 ;  /* 0x000000a4a809723e */ /* 0x000fe400000010ff */
[----:B------:R-:W-:Y:S02]  /*a4e0*/  F2FP.BF16.F32.PACK_AB R10, R182, R171 ;  /* 0x000000abb60a723e */ /* 0x000fe400000010ff */
[----:B------:R-:W-:Y:S01]  /*a4f0*/  F2FP.BF16.F32.PACK_AB R11, R181, R173 ;  /* 0x000000adb50b723e */ /* 0x000fe200000010ff */
[-C--:B------:R-:W-:Y:S06]  /*a500*/  HMMA.16816.F32.BF16 R144, R4, R12.reuse, R144 ;  /* 0x0000000c0490723c */ /* 0x080fec0000041890 */
[----:B------:R-:W-:Y:S06]  /*a510*/  HMMA.16816.F32.BF16 R148, R8, R12, R148 ;  /* 0x0000000c0894723c */ /* 0x000fec0000041894 */
[-C--:B------:R-:W-:Y:S06]  /*a520*/  HMMA.16816.F32.BF16 R156, R4, R14.reuse, R156 ;  /* 0x0000000e049c723c */ /* 0x080fec000004189c */
[C---:B------:R-:W-:Y:S01]  /*a530*/  HMMA.16816.F32.BF16 R48, R8.reuse, R14, R48 ;  /* 0x0000000e0830723c */ /* 0x040fe20000041830 */
[----:B------:R-:W2:Y:S05]  /*a540*/  LDSM.16.MT88.4 R12, [R235+0xc800] ;  /* 0x00c80000eb0c783b */ /* 0x000eaa0000004200 */
[-C--:B-1----:R-:W-:Y:S06]  /*a550*/  HMMA.16816.F32.BF16 R72, R8, R16.reuse, R160 ;  /* 0x000000100848723c */ /* 0x082fec00000418a0 */
[C---:B------:R-:W-:Y:S06]  /*a560*/  HMMA.16816.F32.BF16 R64, R4.reuse, R16, R64 ;  /* 0x000000100440723c */ /* 0x040fec0000041840 */
[-C--:B------:R-:W-:Y:S06]  /*a570*/  HMMA.16816.F32.BF16 R60, R4, R18.reuse, R60 ;  /* 0x00000012043c723c */ /* 0x080fec000004183c */
[C---:B------:R-:W-:Y:S01]  /*a580*/  HMMA.16816.F32.BF16 R56, R8.reuse, R18, R56 ;  /* 0x000000120838723c */ /* 0x040fe20000041838 */
[----:B------:R-:W1:Y:S05]  /*a590*/  LDSM.16.MT88.4 R16, [R234+0xc800] ;  /* 0x00c80000ea10783b */ /* 0x000e6a0000004200 */
[-C--:B--2---:R-:W-:Y:S06]  /*a5a0*/  HMMA.16816.F32.BF16 R52, R8, R12.reuse, R52 ;  /* 0x0000000c0834723c */ /* 0x084fec0000041834 */
[C---:B------:R-:W-:Y:S06]  /*a5b0*/  HMMA.16816.F32.BF16 R28, R4.reuse, R12, R28 ;  /* 0x0000000c041c723c */ /* 0x040fec000004181c */
[-C--:B------:R-:W-:Y:S06]  /*a5c0*/  HMMA.16816.F32.BF16 R188, R4, R14.reuse, R188 ;  /* 0x0000000e04bc723c */ /* 0x080fec00000418bc */
[----:B------:R-:W-:Y:S01]  /*a5d0*/  HMMA.16816.F32.BF16 R68, R8, R14, R184 ;  /* 0x0000000e0844723c */ /* 0x000fe200000418b8 */
[----:B------:R-:W2:Y:S01]  /*a5e0*/  LDSM.16.MT88.4 R12, [R232+0xe800] ;  /* 0x00e80000e80c783b */ /* 0x000ea20000004200 */
[----:B------:R-:W-:-:S02]  /*a5f0*/  MOV R217, R179 ;  /* 0x000000b300d97202 */ /* 0x000fc40000000f00 */
[----:B------:R-:W-:Y:S02]  /*a600*/  MOV R139, R152 ;  /* 0x00000098008b7202 */ /* 0x000fe40000000f00 */
[----:B------:R-:W-:Y:S02]  /*a610*/  MOV R179, R153 ;  /* 0x0000009900b37202 */ /* 0x000fe40000000f00 */
[----:B------:R-:W-:Y:S01]  /*a620*/  MOV R183, R154 ;  /* 0x0000009a00b77202 */ /* 0x000fe20000000f00 */
[----:B-1----:R-:W-:Y:S01]  /*a630*/  HMMA.16816.F32.BF16 R192, R8, R16, R192 ;  /* 0x0000001008c0723c */ /* 0x002fe200000418c0 */
[----:B------:R-:W-:-:S05]  /*a640*/  MOV R216, R155 ;  /* 0x0000009b00d87202 */ /* 0x000fca0000000f00 */
        /* <DEDUP_REMOVED lines=9> */
[----:B------:R-:W-:-:S04]  /*a6e0*/  FFMA.FTZ R0, R230, UR13, -R2 ;  /* 0x0000000de6007c23 */ /* 0x000fc80008010802 */
[----:B------:R3:W-:Y:S01]  /*a6f0*/  MUFU.EX2 R230, R0 ;  /* 0x0000000000e67308 */ /* 0x0007e20000000800 */
[C---:B------:R-:W-:Y:S06]  /*a700*/  HMMA.16816.F32.BF16 R88, R4.reuse, R24, R88 ;  /* 0x000000180458723c */ /* 0x040fec0000041858 */
[----:B------:R-:W-:Y:S01]  /*a710*/  HMMA.16816.F32.BF16 R92, R4, R26, R92 ;  /* 0x0000001a045c723c */ /* 0x000fe2000004185c */
[----:B---3--:R-:W-:Y:S01]  /*a720*/  FFMA.FTZ R0, R216, UR13, -R2 ;  /* 0x0000000dd8007c23 */ /* 0x008fe20008010802 */
[----:B------:R-:W-:Y:S02]  /*a730*/  MOV R216, R183 ;  /* 0x000000b700d87202 */ /* 0x000fe40000000f00 */
[----:B------:R-:W-:-:S02]  /*a740*/  MOV R183, R231 ;  /* 0x000000e700b77202 */ /* 0x000fc40000000f00 */
[----:B------:R3:W-:Y:S01]  /*a750*/  MUFU.EX2 R231, R0 ;  /* 0x0000000000e77308 */ /* 0x0007e20000000800 */
[C---:B-1----:R-:W-:Y:S06]  /*a760*/  HMMA.16816.F32.BF16 R104, R4.reuse, R16, R104 ;  /* 0x000000100468723c */ /* 0x042fec0000041868 */
[C---:B------:R-:W-:Y:S06]  /*a770*/  HMMA.16816.F32.BF16 R108, R4.reuse, R18, R108 ;  /* 0x00000012046c723c */ /* 0x040fec000004186c */
[----:B--2---:R-:W-:Y:S01]  /*a780*/  HMMA.16816.F32.BF16 R120, R4, R12, R120 ;  /* 0x0000000c0478723c */ /* 0x004fe20000041878 */
[----:B---3--:R-:W-:-:S05]  /*a790*/  FFMA.FTZ R0, R139, UR13, -R2 ;  /* 0x0000000d8b007c23 */ /* 0x008fca0008010802 */
[----:B------:R-:W-:Y:S01]  /*a7a0*/  HMMA.16816.F32.BF16 R124, R4, R14, R124 ;  /* 0x0000000e047c723c */ /* 0x000fe2000004187c */
[----:B------:R1:W-:Y:S01]  /*a7b0*/  MUFU.EX2 R4, R0 ;  /* 0x0000000000047308 */ /* 0x0003e20000000800 */
[----:B------:R-:W-:Y:S02]  /*a7c0*/  MOV R163, R209 ;  /* 0x000000d100a37202 */ /* 0x000fe40000000f00 */
[----:B------:R-:W-:Y:S02]  /*a7d0*/  MOV R209, R218 ;  /* 0x000000da00d17202 */ /* 0x000fe40000000f00 */
[----:B------:R-:W-:Y:S01]  /*a7e0*/  MOV R218, R226 ;  /* 0x000000e200da7202 */ /* 0x000fe20000000f00 */
[----:B-1----:R-:W-:-:S04]  /*a7f0*/  FFMA.FTZ R0, R217, UR13, -R2 ;  /* 0x0000000dd9007c23 */ /* 0x002fc80008010802 */
[----:B------:R1:W2:Y:S01]  /*a800*/  MUFU.EX2 R5, R0 ;  /* 0x0000000000057308 */ /* 0x0002a20000000800 */
[----:B------:R-:W-:Y:S02]  /*a810*/  MOV R217, R211 ;  /* 0x000000d300d97202 */ /* 0x000fe40000000f00 */
[----:B------:R-:W-:Y:S01]  /*a820*/  MOV R211, R227 ;  /* 0x000000e300d37202 */ /* 0x000fe20000000f00 */
[--C-:B-1----:R-:W-:Y:S02]  /*a830*/  FFMA.FTZ R0, R46, UR13, -R3.reuse ;  /* 0x0000000d2e007c23 */ /* 0x102fe40008010803 */
[----:B------:R-:W3:Y:S02]  /*a840*/  LDL.LU R46, [R1+0x20] ;  /* 0x00002000012e7983 */ /* 0x000ee40000300800 */
[----:B------:R1:W-:Y:S02]  /*a850*/  MUFU.EX2 R226, R0 ;  /* 0x0000000000e27308 */ /* 0x0003e40000000800 */
[----:B-1----:R-:W-:-:S06]  /*a860*/  FFMA.FTZ R0, R210, UR13, -R3 ;  /* 0x0000000dd2007c23 */ /* 0x002fcc0008010803 */
[----:B------:R1:W4:Y:S01]  /*a870*/  MUFU.EX2 R227, R0 ;  /* 0x0000000000e37308 */ /* 0x0003220000000800 */
[----:B------:R-:W-:Y:S02]  /*a880*/  MOV R210, R208 ;  /* 0x000000d000d27202 */ /* 0x000fe40000000f00 */
[----:B------:R-:W-:Y:S01]  /*a890*/  MOV R208, R229 ;  /* 0x000000e500d07202 */ /* 0x000fe20000000f00 */
[----:B-1----:R-:W-:-:S04]  /*a8a0*/  FFMA.FTZ R0, R228, UR13, -R3 ;  /* 0x0000000de4007c23 */ /* 0x002fc80008010803 */
[----:B------:R1:W-:Y:S02]  /*a8b0*/  MUFU.EX2 R228, R0 ;  /* 0x0000000000e47308 */ /* 0x0003e40000000800 */
[----:B-1----:R-:W-:-:S06]  /*a8c0*/  FFMA.FTZ R0, R223, UR13, -R3 ;  /* 0x0000000ddf007c23 */ /* 0x002fcc0008010803 */
[----:B------:R1:W4:Y:S02]  /*a8d0*/  MUFU.EX2 R229, R0 ;  /* 0x0000000000e57308 */ /* 0x0003240000000800 */
[----:B-1----:R-:W-:Y:S02]  /*a8e0*/  FFMA.FTZ R0, R216, UR13, -R20 ;  /* 0x0000000dd8007c23 */ /* 0x002fe40008010814 */
[----:B------:R-:W3:Y:S01]  /*a8f0*/  LDL.LU R216, [R1+0x24] ;  /* 0x0000240001d87983 */ /* 0x000ee20000300800 */
[----:B------:R-:W-:-:S03]  /*a900*/  MOV R139, R219 ;  /* 0x000000db008b7202 */ /* 0x000fc60000000f00 */
[----:B------:R1:W-:Y:S01]  /*a910*/  MUFU.EX2 R219, R0 ;  /* 0x0000000000db7308 */ /* 0x0003e20000000800 */
[C---:B------:R-:W-:Y:S06]  /*a920*/  HMMA.16816.F32.BF16 R100, R8.reuse, R16, R100 ;  /* 0x000000100864723c */ /* 0x040fec0000041864 */
[----:B------:R-:W-:Y:S01]  /*a930*/  HMMA.16816.F32.BF16 R112, R8, R18, R112 ;  /* 0x000000120870723c */ /* 0x000fe20000041870 */
[----:B------:R-:W-:Y:S01]  /*a940*/  LDSM.16.MT88.4 R16, [R233+0xd000] ;  /* 0x00d00000e910783b */ /* 0x000fe20000004200 */
[----:B-1----:R-:W-:-:S04]  /*a950*/  FFMA.FTZ R0, R163, UR13, -R20 ;  /* 0x0000000da3007c23 */ /* 0x002fc80008010814 */
[----:B------:R1:W4:Y:S01]  /*a960*/  MUFU.EX2 R223, R0 ;  /* 0x0000000000df7308 */ /* 0x0003220000000800 */
[C---:B------:R-:W-:Y:S06]  /*a970*/  HMMA.16816.F32.BF16 R116, R8.reuse, R12, R116 ;  /* 0x0000000c0874723c */ /* 0x040fec0000041874 */
[----:B------:R-:W-:Y:S01]  /*a980*/  HMMA.16816.F32.BF16 R128, R8, R14, R128 ;  /* 0x0000000e0880723c */ /* 0x000fe20000041880 */
[----:B------:R-:W4:Y:S01]  /*a990*/  LDSM.16.MT88.4 R12, [R235+0xd000] ;  /* 0x00d00000eb0c783b */ /* 0x000f220000004200 */
[----:B-1----:R-:W-:-:S04]  /*a9a0*/  FFMA.FTZ R0, R224, UR13, -R20 ;  /* 0x0000000de0007c23 */ /* 0x002fc80008010814 */
[----:B------:R1:W-:Y:S01]  /*a9b0*/  MUFU.EX2 R224, R0 ;  /* 0x0000000000e07308 */ /* 0x0003e20000000800 */
[----:B------:R-:W-:Y:S01]  /*a9c0*/  HMMA.16816.F32.BF16 R84, R8, R24, R84 ;  /* 0x000000180854723c */ /* 0x000fe20000041854 */
[----:B------:R-:W-:-:S05]  /*a9d0*/  FFMA.FTZ R40, R218, UR13, -R3 ;  /* 0x0000000dda287c23 */ /* 0x000fca0008010803 */
[----:B------:R-:W-:Y:S01]  /*a9e0*/  HMMA.16816.F32.BF16 R80, R8, R26, R80 ;  /* 0x0000001a0850723c */ /* 0x000fe20000041850 */
[----:B------:R-:W4:Y:S01]  /*a9f0*/  LDSM.16.MT88.4 R24, [R232+0xd000] ;  /* 0x00d00000e818783b */ /* 0x000f220000004200 */
[----:B-1----:R-:W-:Y:S01]  /*aa00*/  FFMA.FTZ R0, R45, UR13, -R20 ;  /* 0x0000000d2d007c23 */ /* 0x002fe20008010814 */
[----:B------:R-:W-:-:S03]  /*aa10*/  FFMA.FTZ R45, R225, UR13, -R2 ;  /* 0x0000000de12d7c23 */ /* 0x000fc60008010802 */
[----:B------:R1:W-:Y:S01]  /*aa20*/  MUFU.EX2 R225, R0 ;  /* 0x0000000000e17308 */ /* 0x0003e20000000800 */
[----:B------:R-:W-:Y:S01]  /*aa30*/  FFMA.FTZ R38, R217, UR13, -R3 ;  /* 0x0000000dd9267c23 */ /* 0x000fe20008010803 */
[--C-:B------:R-:W-:Y:S01]  /*aa40*/  FFMA.FTZ R44, R44, UR13, -R2.reuse ;  /* 0x0000000d2c2c7c23 */ /* 0x100fe20008010802 */
[--C-:B------:R-:W-:Y:S01]  /*aa50*/  FFMA.FTZ R43, R139, UR13, -R2.reuse ;  /* 0x0000000d8b2b7c23 */ /* 0x100fe20008010802 */
[----:B------:R-:W-:Y:S01]  /*aa60*/  FFMA.FTZ R41, R252, UR13, -R2 ;  /* 0x0000000dfc297c23 */ /* 0x000fe20008010802 */
[--C-:B------:R-:W-:Y:S01]  /*aa70*/  FFMA.FTZ R2, R213, UR13, -R21.reuse ;  /* 0x0000000dd5027c23 */ /* 0x100fe20008010815 */
[----:B-1----:R-:W-:-:S04]  /*aa80*/  FFMA.FTZ R0, R209, UR13, -R21 ;  /* 0x0000000dd1007c23 */ /* 0x002fc80008010815 */
[----:B------:R1:W-:Y:S08]  /*aa90*/  MUFU.EX2 R218, R0 ;  /* 0x0000000000da7308 */ /* 0x0003f00000000800 */
[----:B------:R-:W-:Y:S01]  /*aaa0*/  MUFU.EX2 R139, R2 ;  /* 0x00000002008b7308 */ /* 0x000fe20000000800 */
[----:B-1----:R-:W-:-:S07]  /*aab0*/  FFMA.FTZ R0, R208, UR13, -R21 ;  /* 0x0000000dd0007c23 */ /* 0x002fce0008010815 */
[----:B------:R1:W4:Y:S01]  /*aac0*/  MUFU.EX2 R217, R0 ;  /* 0x0000000000d97308 */ /* 0x0003220000000800 */
[--C-:B------:R-:W-:Y:S01]  /*aad0*/  FFMA.FTZ R35, R222, UR13, -R20.reuse ;  /* 0x0000000dde237c23 */ /* 0x100fe20008010814 */
[----:B------:R-:W-:Y:S01]  /*aae0*/  FFMA.FTZ R34, R221, UR13, -R20 ;  /* 0x0000000ddd227c23 */ /* 0x000fe20008010814 */
[----:B-1----:R-:W-:Y:S01]  /*aaf0*/  FFMA.FTZ R0, R183, UR13, -R21 ;  /* 0x0000000db7007c23 */ /* 0x002fe20008010815 */
[----:B--2---:R-:W-:Y:S02]  /*ab00*/  MOV R222, R5 ;  /* 0x0000000500de7202 */ /* 0x004fe40000000f00 */
[----:B------:R-:W-:Y:S02]  /*ab10*/  MOV R221, R4 ;  /* 0x0000000400dd7202 */ /* 0x000fe40000000f00 */
[----:B------:R-:W-:Y:S02]  /*ab20*/  F2FP.BF16.F32.PACK_AB R8, R231, R230 ;  /* 0x000000e6e708723e */ /* 0x000fe400000010ff */
[----:B----4-:R-:W-:-:S02]  /*ab30*/  F2FP.BF16.F32.PACK_AB R9, R227, R226 ;  /* 0x000000e2e309723e */ /* 0x010fc400000010ff */
[----:B------:R-:W-:Y:S02]  /*ab40*/  F2FP.BF16.F32.PACK_AB R10, R222, R221 ;  /* 0x000000ddde0a723e */ /* 0x000fe400000010ff */
[----:B------:R-:W-:Y:S02]  /*ab50*/  F2FP.BF16.F32.PACK_AB R11, R229, R228 ;  /* 0x000000e4e50b723e */ /* 0x000fe400000010ff */
[----:B------:R-:W-:Y:S02]  /*ab60*/  F2FP.BF16.F32.PACK_AB R4, R223, R219 ;  /* 0x000000dbdf04723e */ /* 0x000fe400000010ff */
[----:B------:R-:W-:Y:S02]  /*ab70*/  F2FP.BF16.F32.PACK_AB R5, R217, R218 ;  /* 0x000000dad905723e */ /* 0x000fe400000010ff */
[----:B------:R-:W-:Y:S01]  /*ab80*/  F2FP.BF16.F32.PACK_AB R6, R225, R224 ;  /* 0x000000e0e106723e */ /* 0x000fe200000010ff */
[--C-:B------:R-:W-:Y:S01]  /*ab90*/  FFMA.FTZ R37, R210, UR13, -R3.reuse ;  /* 0x0000000dd2257c23 */ /* 0x100fe20008010803 */
[----:B------:R-:W-:Y:S01]  /*aba0*/  FFMA.FTZ R36, R211, UR13, -R3 ;  /* 0x0000000dd3247c23 */ /* 0x000fe20008010803 */
[--C-:B------:R-:W-:Y:S01]  /*abb0*/  FFMA.FTZ R33, R214, UR13, -R20.reuse ;  /* 0x0000000dd6217c23 */ /* 0x100fe20008010814 */
[----:B------:R-:W-:Y:S01]  /*abc0*/  FFMA.FTZ R3, R212, UR13, -R20 ;  /* 0x0000000dd4037c23 */ /* 0x000fe20008010814 */
[--C-:B------:R-:W-:Y:S01]  /*abd0*/  FFMA.FTZ R2, R220, UR13, -R21.reuse ;  /* 0x0000000ddc027c23 */ /* 0x100fe20008010815 */
[--C-:B------:R-:W-:Y:S01]  /*abe0*/  FFMA.FTZ R32, R245, UR13, -R21.reuse ;  /* 0x0000000df5207c23 */ /* 0x100fe20008010815 */
[----:B------:R-:W-:Y:S01]  /*abf0*/  FFMA.FTZ R39, R244, UR13, -R21 ;  /* 0x0000000df4277c23 */ /* 0x000fe20008010815 */
[----:B------:R-:W-:Y:S01]  /*ac00*/  MOV R187, R182 ;  /* 0x000000b600bb7202 */ /* 0x000fe20000000f00 */
[----:B------:R-:W-:Y:S01]  /*ac10*/  HMMA.16816.F32.BF16 R208, R8, R14, R68 ;  /* 0x0000000e08d0723c */ /* 0x000fe20000041844 */
[----:B------:R-:W-:-:S02]  /*ac20*/  MOV R186, R181 ;  /* 0x000000b500ba7202 */ /* 0x000fc40000000f00 */
[----:B------:R-:W-:Y:S02]  /*ac30*/  MOV R185, R180 ;  /* 0x000000b400b97202 */ /* 0x000fe40000000f00 */
[----:B------:R-:W-:Y:S02]  /*ac40*/  MOV R184, R176 ;  /* 0x000000b000b87202 */ /* 0x000fe40000000f00 */
[----:B------:R-:W-:Y:S02]  /*ac50*/  MOV R252, R177 ;  /* 0x000000b100fc7202 */ /* 0x000fe40000000f00 */
[----:B------:R-:W-:Y:S01]  /*ac60*/  MOV R220, R178 ;  /* 0x000000b200dc7202 */ /* 0x000fe20000000f00 */
[C---:B------:R-:W-:Y:S06]  /*ac70*/  HMMA.16816.F32.BF16 R148, R8.reuse, R24, R148 ;  /* 0x000000180894723c */ /* 0x040fec0000041894 */
[C---:B------:R-:W-:Y:S06]  /*ac80*/  HMMA.16816.F32.BF16 R48, R8.reuse, R26, R48 ;  /* 0x0000001a0830723c */ /* 0x040fec0000041830 */
[----:B------:R-:W-:Y:S01]  /*ac90*/  HMMA.16816.F32.BF16 R160, R8, R16, R72 ;  /* 0x0000001008a0723c */ /* 0x000fe20000041848 */
[----:B---3--:R-:W-:Y:S01]  /*aca0*/  FFMA.FTZ R46, R46, R22, R247 ;  /* 0x000000162e2e7223 */ /* 0x008fe200000100f7 */
[----:B------:R-:W-:Y:S01]  /*acb0*/  FFMA.FTZ R42, R216, R23, R246 ;  /* 0x00000017d82a7223 */ /* 0x000fe200000100f6 */
[----:B------:R-:W-:Y:S08]  /*acc0*/  MUFU.EX2 R45, R45 ;  /* 0x0000002d002d7308 */ /* 0x000ff00000000800 */
[----:B------:R-:W-:Y:S08]  /*acd0*/  MUFU.EX2 R44, R44 ;  /* 0x0000002c002c7308 */ /* 0x000ff00000000800 */
[----:B------:R-:W-:Y:S08]  /*ace0*/  MUFU.EX2 R43, R43 ;  /* 0x0000002b002b7308 */ /* 0x000ff00000000800 */
[----:B------:R-:W-:Y:S08]  /*acf0*/  MUFU.EX2 R41, R41 ;  /* 0x0000002900297308 */ /* 0x000ff00000000800 */
[----:B------:R-:W-:Y:S08]  /*ad00*/  MUFU.EX2 R40, R40 ;  /* 0x0000002800287308 */ /* 0x000ff00000000800 */
[----:B------:R-:W-:Y:S08]  /*ad10*/  MUFU.EX2 R38, R38 ;  /* 0x0000002600267308 */ /* 0x000ff00000000800 */
[----:B------:R-:W-:Y:S08]  /*ad20*/  MUFU.EX2 R37, R37 ;  /* 0x0000002500257308 */ /* 0x000ff00000000800 */
[----:B------:R-:W-:Y:S08]  /*ad30*/  MUFU.EX2 R36, R36 ;  /* 0x0000002400247308 */ /* 0x000ff00000000800 */
[----:B------:R-:W-:Y:S01]  /*ad40*/  MUFU.EX2 R35, R35 ;  /* 0x0000002300237308 */ /* 0x000fe20000000800 */
[----:B------:R-:W-:Y:S01]  /*ad50*/  ISETP.GE.AND P0, PT, R252, 0x3, PT ;  /* 0x00000003fc00780c */ /* 0x000fe20003f06270 */
[----:B------:R1:W5:Y:S04]  /*ad60*/  LDL.LU R247, [R1+0x6c] ;  /* 0x00006c0001f77983 */ /* 0x0003680000300800 */
[----:B------:R1:W5:Y:S02]  /*ad70*/  LDL.LU R246, [R1+0x68] ;  /* 0x0000680001f67983 */ /* 0x0003640000300800 */
[----:B------:R-:W2:Y:S02]  /*ad80*/  MUFU.EX2 R216, R0 ;  /* 0x0000000000d87308 */ /* 0x000ea40000000800 */
[----:B------:R1:W5:Y:S04]  /*ad90*/  LDL.LU R245, [R1+0x64] ;  /* 0x0000640001f57983 */ /* 0x0003680000300800 */
[----:B------:R1:W5:Y:S01]  /*ada0*/  LDL.LU R244, [R1+0x60] ;  /* 0x0000600001f47983 */ /* 0x0003620000300800 */
[----:B--2---:R-:W-:Y:S01]  /*adb0*/  F2FP.BF16.F32.PACK_AB R7, R139, R216 ;  /* 0x000000d88b07723e */ /* 0x004fe200000010ff */
[----:B------:R-:W-:-:S02]  /*adc0*/  FFMA.FTZ R0, R215, UR13, -R21 ;  /* 0x0000000dd7007c23 */ /* 0x000fc40008010815 */
[----:B------:R-:W2:Y:S01]  /*add0*/  LDSM.16.MT88.4 R20, [R232+0xf000] ;  /* 0x00f00000e814783b */ /* 0x000ea20000004200 */
[----:B------:R-:W-:Y:S06]  /*ade0*/  HMMA.16816.F32.BF16 R212, R8, R18, R56 ;  /* 0x0000001208d4723c */ /* 0x000fec0000041838 */
[-C--:B------:R-:W-:Y:S01]  /*adf0*/  HMMA.16816.F32.BF16 R180, R4, R12.reuse, R28 ;  /* 0x0000000c04b4723c */ /* 0x080fe2000004181c */
[----:B------:R-:W-:Y:S01]  /*ae00*/  MOV R59, R179 ;  /* 0x000000b3003b7202 */ /* 0x000fe20000000f00 */
[----:B------:R-:W-:Y:S04]  /*ae10*/  LDSM.16.MT88.4 R28, [R234+0xf000] ;  /* 0x00f00000ea1c783b */ /* 0x000fe80000004200 */
[----:B------:R-:W-:Y:S06]  /*ae20*/  HMMA.16816.F32.BF16 R176, R8, R12, R52 ;  /* 0x0000000c08b0723c */ /* 0x000fec0000041834 */
[C---:B------:R-:W-:Y:S01]  /*ae30*/  HMMA.16816.F32.BF16 R188, R4.reuse, R14, R188 ;  /* 0x0000000e04bc723c */ /* 0x040fe200000418bc */
[----:B------:R-:W3:Y:S05]  /*ae40*/  LDSM.16.MT88.4 R12, [R235+0xf000] ;  /* 0x00f00000eb0c783b */ /* 0x000eea0000004200 */
[C---:B------:R-:W-:Y:S06]  /*ae50*/  HMMA.16816.F32.BF16 R144, R4.reuse, R24, R144 ;  /* 0x000000180490723c */ /* 0x040fec0000041890 */
[C---:B------:R-:W-:Y:S01]  /*ae60*/  HMMA.16816.F32.BF16 R156, R4.reuse, R26, R156 ;  /* 0x0000001a049c723c */ /* 0x040fe2000004189c */
[----:B------:R-:W4:Y:S05]  /*ae70*/  LDSM.16.MT88.4 R24, [R234+0xd000] ;  /* 0x00d00000ea18783b */ /* 0x000f2a0000004200 */
[C---:B------:R-:W-:Y:S06]  /*ae80*/  HMMA.16816.F32.BF16 R64, R4.reuse, R16, R64 ;  /* 0x000000100440723c */ /* 0x040fec0000041840 */
[C---:B------:R-:W-:Y:S01]  /*ae90*/  HMMA.16816.F32.BF16 R60, R4.reuse, R18, R60 ;  /* 0x00000012043c723c */ /* 0x040fe2000004183c */
[----:B------:R-:W1:Y:S05]  /*aea0*/  LDSM.16.MT88.4 R16, [R233+0xf000] ;  /* 0x00f00000e910783b */ /* 0x000e6a0000004200 */
[C---:B--2---:R-:W-:Y:S07]  /*aeb0*/  HMMA.16816.F32.BF16 R72, R4.reuse, R20, R96 ;  /* 0x000000140448723c */ /* 0x044fee0000041860 */
[----:B------:R-:W-:Y:S01]  /*aec0*/  MOV R99, R59 ;  /* 0x0000003b00637202 */ /* 0x000fe20000000f00 */
[C---:B------:R-:W-:Y:S06]  /*aed0*/  HMMA.16816.F32.BF16 R76, R4.reuse, R22, R76 ;  /* 0x00000016044c723c */ /* 0x040fec000004184c */
[-C--:B---3--:R-:W-:Y:S06]  /*aee0*/  HMMA.16816.F32.BF16 R104, R4, R12.reuse, R104 ;  /* 0x0000000c0468723c */ /* 0x088fec0000041868 */
[----:B------:R-:W-:Y:S01]  /*aef0*/  HMMA.16816.F32.BF16 R100, R8, R12, R100 ;  /* 0x0000000c0864723c */ /* 0x000fe20000041864 */
[----:B------:R2:W-:Y:S05]  /*af00*/  MUFU.EX2 R13, R0 ;  /* 0x00000000000d7308 */ /* 0x0005ea0000000800 */
[C---:B----4-:R-:W-:Y:S06]  /*af10*/  HMMA.16816.F32.BF16 R196, R4.reuse, R24, R196 ;  /* 0x0000001804c4723c */ /* 0x050fec00000418c4 */
[----:B------:R-:W-:Y:S01]  /*af20*/  HMMA.16816.F32.BF16 R204, R4, R26, R204 ;  /* 0x0000001a04cc723c */ /* 0x000fe200000418cc */
[----:B--2---:R-:W-:-:S05]  /*af30*/  FADD.FTZ R0, R99, R134 ;  /* 0x0000008663007221 */ /* 0x004fca0000010000 */
[C---:B------:R-:W-:Y:S01]  /*af40*/  HMMA.16816.F32.BF16 R192, R8.reuse, R24, R192 ;  /* 0x0000001808c0723c */ /* 0x040fe200000418c0 */
[----:B------:R-:W-:Y:S05]  /*af50*/  LDSM.16.MT88.4 R96, [R233+0xf800] ;  /* 0x00f80000e960783b */ /* 0x000fea0000004200 */
[C---:B------:R-:W-:Y:S01]  /*af60*/  HMMA.16816.F32.BF16 R56, R8.reuse, R26, R200 ;  /* 0x0000001a0838723c */ /* 0x040fe200000418c8 */
[----:B------:R-:W-:Y:S05]  /*af70*/  LDSM.16.MT88.4 R200, [R234+0xd800] ;  /* 0x00d80000eac8783b */ /* 0x000fea0000004200 */
[C---:B------:R-:W-:Y:S01]  /*af80*/  HMMA.16816.F32.BF16 R68, R8.reuse, R20, R152 ;  /* 0x000000140844723c */ /* 0x040fe20000041898 */
[----:B------:R-:W2:Y:S05]  /*af90*/  LDSM.16.MT88.4 R152, [R232+0xd800] ;  /* 0x00d80000e898783b */ /* 0x000eaa0000004200 */
[----:B------:R-:W-:Y:S06]  /*afa0*/  HMMA.16816.F32.BF16 R140, R8, R22, R140 ;  /* 0x00000016088c723c */ /* 0x000fec000004188c */
[----:B------:R-:W-:Y:S06]  /*afb0*/  HMMA.16816.F32.BF16 R108, R4, R14, R108 ;  /* 0x0000000e046c723c */ /* 0x000fec000004186c */
[C---:B-1----:R-:W-:Y:S06]  /*afc0*/  HMMA.16816.F32.BF16 R84, R8.reuse, R16, R84 ;  /* 0x000000100854723c */ /* 0x042fec0000041854 */
[C---:B------:R-:W-:Y:S01]  /*afd0*/  HMMA.16816.F32.BF16 R24, R8.reuse, R18, R80 ;  /* 0x000000120818723c */ /* 0x040fe20000041850 */
[----:B------:R-:W-:Y:S05]  /*afe0*/  LDSM.16.MT88.4 R80, [R232+0xf800] ;  /* 0x00f80000e850783b */ /* 0x000fea0000004200 */
[C---:B------:R-:W-:Y:S01]  /*aff0*/  HMMA.16816.F32.BF16 R20, R8.reuse, R14, R112 ;  /* 0x0000000e0814723c */ /* 0x040fe20000041870 */
[----:B------:R1:W-:Y:S01]  /*b000*/  MUFU.EX2 R14, R39 ;  /* 0x00000027000e7308 */ /* 0x0003e20000000800 */
[----:B------:R-:W-:Y:S04]  /*b010*/  LDSM.16.MT88.4 R112, [R235+0xf800] ;  /* 0x00f80000eb70783b */ /* 0x000fe80000004200 */
[----:B------:R-:W-:Y:S06]  /*b020*/  HMMA.16816.F32.BF16 R116, R8, R28, R116 ;  /* 0x0000001c0874723c */ /* 0x000fec0000041874 */
[C---:B------:R-:W-:Y:S06]  /*b030*/  HMMA.16816.F32.BF16 R88, R4.reuse, R16, R88 ;  /* 0x000000100458723c */ /* 0x040fec0000041858 */
[----:B------:R-:W-:Y:S01]  /*b040*/  HMMA.16816.F32.BF16 R92, R4, R18, R92 ;  /* 0x00000012045c723c */ /* 0x000fe2000004185c */
[----:B-1----:R-:W-:-:S05]  /*b050*/  MOV R39, R170 ;  /* 0x000000aa00277202 */ /* 0x002fca0000000f00 */
[C---:B------:R-:W-:Y:S06]  /*b060*/  HMMA.16816.F32.BF16 R120, R4.reuse, R28, R120 ;  /* 0x0000001c0478723c */ /* 0x040fec0000041878 */
[----:B------:R-:W-:Y:S01]  /*b070*/  HMMA.16816.F32.BF16 R52, R4, R30, R124 ;  /* 0x0000001e0434723c */ /* 0x000fe2000004187c */
[----:B------:R-:W-:-:S05]  /*b080*/  MOV R28, R171 ;  /* 0x000000ab001c7202 */ /* 0x000fca0000000f00 */
[----:B------:R-:W-:Y:S01]  /*b090*/  HMMA.16816.F32.BF16 R8, R8, R30, R128 ;  /* 0x0000001e0808723c */ /* 0x000fe20000041880 */
[----:B------:R-:W-:Y:S01]  /*b0a0*/  FADD.FTZ R5, R242, R42 ;  /* 0x0000002af2057221 */ /* 0x000fe20000010000 */
[----:B------:R-:W-:-:S05]  /*b0b0*/  FADD.FTZ R4, R241, R0 ;  /* 0x00000000f1047221 */ /* 0x000fca0000010000 */
[----:B------:R-:W-:Y:S02]  /*b0c0*/  MOV R31, R169 ;  /* 0x000000a9001f7202 */ /* 0x000fe40000000f00 */
[----:B------:R-:W-:Y:S02]  /*b0d0*/  MOV R30, R168 ;  /* 0x000000a8001e7202 */ /* 0x000fe40000000f00 */
[----:B------:R-:W-:Y:S01]  /*b0e0*/  LDSM.16.MT88.4 R168, [R233+0xd800] ;  /* 0x00d80000e9a8783b */ /* 0x000fe20000004200 */
[----:B------:R1:W-:Y:S01]  /*b0f0*/  MUFU.EX2 R18, R3 ;  /* 0x0000000300127308 */ /* 0x0003e20000000800 */
[----:B------:R-:W-:Y:S01]  /*b100*/  FADD.FTZ R0, R136, R5 ;  /* 0x0000000588007221 */ /* 0x000fe20000010000 */
[----:B------:R-:W-:Y:S02]  /*b110*/  FADD.FTZ R19, R238, R4 ;  /* 0x00000004ee137221 */ /* 0x000fe40000010000 */
[----:B------:R-:W3:Y:S04]  /*b120*/  LDSM.16.MT88.4 R4, [R234+0xf800] ;  /* 0x00f80000ea04783b */ /* 0x000ee80000004200 */
[----:B------:R4:W2:Y:S08]  /*b130*/  MUFU.EX2 R16, R34 ;  /* 0x0000002200107308 */ /* 0x0008b00000000800 */
[----:B------:R2:W-:Y:S01]  /*b140*/  MUFU.EX2 R17, R33 ;  /* 0x0000002100117308 */ /* 0x0005e20000000800 */
[----:B-1----:R-:W-:Y:S01]  /*b150*/  FADD.FTZ R3, R220, R133 ;  /* 0x00000085dc037221 */ /* 0x002fe20000010000 */
[----:B------:R-:W-:-:S06]  /*b160*/  MOV R220, R184 ;  /* 0x000000b800dc7202 */ /* 0x000fcc0000000f00 */
[----:B------:R1:W-:Y:S01]  /*b170*/  MUFU.EX2 R15, R32 ;  /* 0x00000020000f7308 */ /* 0x0003e20000000800 */
[----:B----4-:R-:W-:Y:S02]  /*b180*/  MOV R34, R185 ;  /* 0x000000b900227202 */ /* 0x010fe40000000f00 */
[----:B--2---:R-:W-:-:S05]  /*b190*/  MOV R33, R186 ;  /* 0x000000ba00217202 */ /* 0x004fca0000000f00 */
[----:B------:R-:W2:Y:S01]  /*b1a0*/  MUFU.EX2 R12, R2 ;  /* 0x00000002000c7308 */ /* 0x000ea20000000800 */
[----:B-1----:R-:W-:Y:S02]  /*b1b0*/  MOV R32, R187 ;  /* 0x000000bb00207202 */ /* 0x002fe40000000f00 */
[----:B------:R-:W1:Y:S01]  /*b1c0*/  LDSM.16.MT88.4 R184, [R235+0xd800] ;  /* 0x00d80000ebb8783b */ /* 0x000e620000004200 */
[----:B------:R-:W-:Y:S02]  /*b1d0*/  F2FP.BF16.F32.PACK_AB R128, R44, R45 ;  /* 0x0000002d2c80723e */ /* 0x000fe400000010ff */
[----:B------:R-:W-:Y:S02]  /*b1e0*/  F2FP.BF16.F32.PACK_AB R129, R38, R40 ;  /* 0x000000282681723e */ /* 0x000fe400000010ff */
[----:B------:R-:W-:Y:S02]  /*b1f0*/  F2FP.BF16.F32.PACK_AB R124, R16, R35 ;  /* 0x00000023107c723e */ /* 0x000fe400000010ff */
[----:B------:R-:W-:-:S02]  /*b200*/  F2FP.BF16.F32.PACK_AB R130, R41, R43 ;  /* 0x0000002b2982723e */ /* 0x000fc400000010ff */
[----:B--2---:R-:W-:Y:S02]  /*b210*/  F2FP.BF16.F32.PACK_AB R125, R13, R12 ;  /* 0x0000000c0d7d723e */ /* 0x004fe400000010ff */
[----:B------:R-:W-:Y:S02]  /*b220*/  F2FP.BF16.F32.PACK_AB R131, R36, R37 ;  /* 0x000000252483723e */ /* 0x000fe400000010ff */
[----:B------:R-:W-:Y:S02]  /*b230*/  F2FP.BF16.F32.PACK_AB R126, R18, R17 ;  /* 0x00000011127e723e */ /* 0x000fe400000010ff */
[----:B------:R-:W-:Y:S01]  /*b240*/  F2FP.BF16.F32.PACK_AB R127, R14, R15 ;  /* 0x0000000f0e7f723e */ /* 0x000fe200000010ff */
[----:B------:R-:W-:Y:S02]  /*b250*/  FADD.FTZ R2, R243, R46 ;  /* 0x0000002ef3027221 */ /* 0x000fe40000010000 */
[----:B------:R-:W-:Y:S01]  /*b260*/  HMMA.16816.F32.BF16 R148, R128, R152, R148 ;  /* 0x000000988094723c */ /* 0x000fe20000041894 */
[----:B------:R-:W-:Y:S01]  /*b270*/  FADD.FTZ R3, R240, R3 ;  /* 0x00000003f0037221 */ /* 0x000fe20000010000 */
[----:B------:R-:W-:Y:S01]  /*b280*/  FADD.FTZ R2, R239, R2 ;  /* 0x00000002ef027221 */ /* 0x000fe20000010000 */
[----:B------:R-:W-:Y:S01]  /*b290*/  FADD.FTZ R0, R135, R0 ;  /* 0x0000000087007221 */ /* 0x000fe20000010000 */
[----:B------:R-:W-:-:S02]  /*b2a0*/  MOV R42, R174 ;  /* 0x000000ae002a7202 */ /* 0x000fc40000000f00 */
[C---:B------:R-:W-:Y:S06]  /*b2b0*/  HMMA.16816.F32.BF16 R144, R124.reuse, R152, R144 ;  /* 0x000000987c90723c */ /* 0x040fec0000041890 */
[-C--:B------:R-:W-:Y:S01]  /*b2c0*/  HMMA.16816.F32.BF16 R156, R124, R154.reuse, R156 ;  /* 0x0000009a7c9c723c */ /* 0x080fe2000004189c */
[----:B------:R-:W-:Y:S01]  /*b2d0*/  FADD.FTZ R3, R237, R3 ;  /* 0x00000003ed037221 */ /* 0x000fe20000010000 */
[----:B------:R-:W-:Y:S01]  /*b2e0*/  MOV R29, R173 ;  /* 0x000000ad001d7202 */ /* 0x000fe20000000f00 */
[----:B------:R2:W5:Y:S03]  /*b2f0*/  LDL.LU R243, [R1+0x5c] ;  /* 0x00005c0001f37983 */ /* 0x0005660000300800 */
[----:B------:R-:W-:Y:S01]  /*b300*/  HMMA.16816.F32.BF16 R152, R128, R154, R48 ;  /* 0x0000009a8098723c */ /* 0x000fe20000041830 */
[----:B------:R-:W-:Y:S01]  /*b310*/  FADD.FTZ R2, R236, R2 ;  /* 0x00000002ec027221 */ /* 0x000fe20000010000 */
[----:B------:R-:W-:Y:S01]  /*b320*/  MOV R46, R175 ;  /* 0x000000af002e7202 */ /* 0x000fe20000000f00 */
[----:B------:R2:W5:Y:S04]  /*b330*/  LDL.LU R242, [R1+0x58] ;  /* 0x0000580001f27983 */ /* 0x0005680000300800 */
[----:B------:R-:W-:Y:S01]  /*b340*/  MOV R51, R167 ;  /* 0x000000a700337202 */ /* 0x000fe20000000f00 */
[----:B---3--:R-:W-:Y:S01]  /*b350*/  HMMA.16816.F32.BF16 R120, R124, R4, R120 ;  /* 0x000000047c78723c */ /* 0x008fe20000041878 */
[----:B------:R-:W-:Y:S01]  /*b360*/  MOV R50, R166 ;  /* 0x000000a600327202 */ /* 0x000fe20000000f00 */
[----:B------:R2:W5:Y:S01]  /*b370*/  LDL.LU R241, [R1+0x54] ;  /* 0x0000540001f17983 */ /* 0x0005620000300800 */
[----:B------:R-:W-:-:S02]  /*b380*/  MOV R49, R165 ;  /* 0x000000a500317202 */ /* 0x000fc40000000f00 */
[----:B------:R-:W-:Y:S01]  /*b390*/  MOV R48, R164 ;  /* 0x000000a400307202 */ /* 0x000fe20000000f00 */
[----:B------:R-:W-:Y:S01]  /*b3a0*/  HMMA.16816.F32.BF16 R116, R128, R4, R116 ;  /* 0x000000048074723c */ /* 0x000fe20000041874 */
[----:B------:R-:W-:Y:S01]  /*b3b0*/  FADD.FTZ R0, R50, R0 ;  /* 0x0000000032007221 */ /* 0x000fe20000010000 */
[----:B------:R2:W5:Y:S04]  /*b3c0*/  LDL.LU R240, [R1+0x50] ;  /* 0x0000500001f07983 */ /* 0x0005680000300800 */
[C---:B------:R-:W-:Y:S01]  /*b3d0*/  HMMA.16816.F32.BF16 R164, R124.reuse, R168, R64 ;  /* 0x000000a87ca4723c */ /* 0x040fe20000041840 */
[----:B------:R-:W-:Y:S01]  /*b3e0*/  FADD.FTZ R3, R48, R3 ;  /* 0x0000000330037221 */ /* 0x000fe20000010000 */
[----:B------:R-:W-:Y:S01]  /*b3f0*/  FADD.FTZ R2, R49, R2 ;  /* 0x0000000231027221 */ /* 0x000fe20000010000 */
[----:B------:R2:W5:Y:S04]  /*b400*/  LDL.LU R239, [R1+0x4c] ;  /* 0x00004c0001ef7983 */ /* 0x0005680000300800 */
[----:B------:R-:W-:Y:S01]  /*b410*/  MOV R67, R172 ;  /* 0x000000ac00437202 */ /* 0x000fe20000000f00 */
[----:B-1----:R-:W-:Y:S01]  /*b420*/  HMMA.16816.F32.BF16 R180, R124, R184, R180 ;  /* 0x000000b87cb4723c */ /* 0x002fe200000418b4 */
[----:B------:R-:W-:Y:S01]  /*b430*/  FADD.FTZ R5, R31, R2 ;  /* 0x000000021f057221 */ /* 0x000fe20000010000 */
[----:B------:R2:W5:Y:S02]  /*b440*/  LDL.LU R238, [R1+0x48] ;  /* 0x0000480001ee7983 */ /* 0x0005640000300800 */
[----:B------:R-:W-:-:S02]  /*b450*/  FADD.FTZ R4, R67, R19 ;  /* 0x0000001343047221 */ /* 0x000fc40000010000 */
[C---:B------:R-:W-:Y:S01]  /*b460*/  HMMA.16816.F32.BF16 R172, R124.reuse, R170, R60 ;  /* 0x000000aa7cac723c */ /* 0x040fe2000004183c */
[----:B------:R2:W5:Y:S04]  /*b470*/  LDL.LU R237, [R1+0x44] ;  /* 0x0000440001ed7983 */ /* 0x0005680000300800 */
[----:B------:R2:W5:Y:S01]  /*b480*/  LDL.LU R236, [R1+0x40] ;  /* 0x0000400001ec7983 */ /* 0x0005620000300800 */
        /* <DEDUP_REMOVED lines=66> */
[----:B------:R-:W-:Y:S01]  /*b8b0*/  @P0 IADD3 R0, R252, -0x3, RZ ;  /* 0xfffffffdfc000810 */ /* 0x000fe20007ffe0ff */
[----:B------:R2:W-:Y:S04]  /*b8c0*/  STL [R1+0x1c], R5 ;  /* 0x00001c0501007387 */ /* 0x0005e80000100800 */
[----:B------:R2:W-:Y:S04]  /*b8d0*/  STL [R1+0x18], R4 ;  /* 0x0000180401007387 */ /* 0x0005e80000100800 */
[----:B------:R2:W-:Y:S04]  /*b8e0*/  STL [R1+0x20], R3 ;  /* 0x0000200301007387 */ /* 0x0005e80000100800 */
[----:B------:R2:W-:Y:S04]  /*b8f0*/  @P0 STL [R1], R0 ;  /* 0x0000000001000387 */ /* 0x0005e80000100800 */
[----:B------:R2:W-:Y:S01]  /*b900*/  STL [R1+0x24], R2 ;  /* 0x0000240201007387 */ /* 0x0005e20000100800 */
[----:B------:R-:W-:-:S02]  /*b910*/  MOV R135, R137 ;  /* 0x0000008900877202 */ /* 0x000fc40000000f00 */
[----:B------:R-:W-:Y:S02]  /*b920*/  MOV R136, R138 ;  /* 0x0000008a00887202 */ /* 0x000fe40000000f00 */
[----:B------:R-:W-:Y:S02]  /*b930*/  MOV R133, R47 ;  /* 0x0000002f00857202 */ /* 0x000fe40000000f00 */
[----:B------:R-:W-:Y:S02]  /*b940*/  MOV R134, R132 ;  /* 0x0000008400867202 */ /* 0x000fe40000000f00 */
[----:B------:R-:W-:Y:S02]  /*b950*/  @P0 MOV R135, R137 ;  /* 0x0000008900870202 */ /* 0x000fe40000000f00 */
[----:B------:R-:W-:Y:S02]  /*b960*/  @P0 MOV R136, R138 ;  /* 0x0000008a00880202 */ /* 0x000fe40000000f00 */
[----:B------:R-:W-:-:S02]  /*b970*/  @P0 MOV R133, R47 ;  /* 0x0000002f00850202 */ /* 0x000fc40000000f00 */
[----:B------:R-:W-:Y:S01]  /*b980*/  @P0 MOV R134, R132 ;  /* 0x0000008400860202 */ /* 0x000fe20000000f00 */
[----:B------:R-:W-:Y:S06]  /*b990*/  @P0 BRA `(.L_x_30) ;  /* 0x00000000000c0947 */ /* 0x000fec0003800000 */
.L_x_28:
[----:B--2---:R-:W2:Y:S02]  /*b9a0*/  LDL.LU R0, [R1+0x4] ;  /* 0x0000040001007983 */ /* 0x004ea40000300800 */
[----:B--2---:R-:W-:-:S05]  /*b9b0*/  IADD3 R0, R0, -0x1, RZ ;  /* 0xffffffff00007810 */ /* 0x004fca0007ffe0ff */
[----:B------:R1:W-:Y:S02]  /*b9c0*/  STL [R1], R0 ;  /* 0x0000000001007387 */ /* 0x0003e40000100800 */
.L_x_30:
[----:B-12---:R-:W2:Y:S02]  /*b9d0*/  LDL R0, [R1] ;  /* 0x0000000001007983 */ /* 0x006ea40000100800 */
[----:B--2---:R-:W-:-:S13]  /*b9e0*/  ISETP.GE.AND P0, PT, R0, RZ, PT ;  /* 0x000000ff0000720c */ /* 0x004fda0003f06270 */
[----:B------:R-:W-:Y:S05]  /*b9f0*/  @!P0 BRA `(.L_x_31) ;  /* 0x0000005000088947 */ /* 0x000fea0003800000 */
[----:B------:R-:W2:Y:S01]  /*ba00*/  LDL.LU.64 R6, [R1+0x8] ;  /* 0x0000080001067983 */ /* 0x000ea20000300a00 */
[----:B------:R-:W-:Y:S01]  /*ba10*/  MOV R132, R135 ;  /* 0x0000008700847202 */ /* 0x000fe20000000f00 */
[----:B------:R-:W-:Y:S01]  /*ba20*/  IMAD.MOV.U32 R140, RZ, RZ, R133 ;  /* 0x000000ffff8c7224 */ /* 0x000fe200078e0085 */
[----:B------:R-:W-:Y:S01]  /*ba30*/  MOV R3, R136 ;  /* 0x0000008800037202 */ /* 0x000fe20000000f00 */
[----:B------:R-:W2:Y:S01]  /*ba40*/  LDL.LU.64 R4, [R1+0x10] ;  /* 0x0000100001047983 */ /* 0x000ea20000300a00 */
[----:B------:R-:W-:Y:S01]  /*ba50*/  MOV R139, R134 ;  /* 0x00000086008b7202 */ /* 0x000fe20000000f00 */
[----:B------:R-:W-:Y:S01]  /*ba60*/  ULDC UR5, c[0x0][0x39c] ;  /* 0x0000e70000057ab9 */ /* 0x000fe20000000800 */
[----:B------:R-:W-:Y:S01]  /*ba70*/  ULDC UR4, c[0x0][0x2ec] ;  /* 0x0000bb0000047ab9 */ /* 0x000fe20000000800 */
[----:B------:R-:W-:Y:S01]  /*ba80*/  ULDC.64 UR10, c[0x0][0x220] ;  /* 0x00008800000a7ab9 */ /* 0x000fe20000000a00 */
[----:B------:R-:W-:Y:S01]  /*ba90*/  ULDC.64 UR6, c[0x0][0x218] ;  /* 0x0000860000067ab9 */ /* 0x000fe20000000a00 */
[----:B------:R-:W-:Y:S01]  /*baa0*/  ULDC.64 UR8, c[0x0][0x248] ;  /* 0x0000920000087ab9 */ /* 0x000fe20000000a00 */
[----:B--2---:R-:W-:-:S05]  /*bab0*/  IMAD.MOV.U32 R5, RZ, RZ, R7 ;  /* 0x000000ffff057224 */ /* 0x004fca00078e0007 */
[----:B------:R1:W-:Y:S01]  /*bac0*/  STL.64 [R1+0x28], R4 ;  /* 0x0000280401007387 */ /* 0x0003e20000100a00 */
[----:B------:R-:W-:Y:S05]  /*bad0*/  BRA `(.L_x_32) ;  /* 0x00000000007c7947 */ /* 0x000fea0003800000 */
.L_x_34:
        /* <DEDUP_REMOVED lines=31> */
.L_x_32:
[----:B------:R-:W2:Y:S01]  /*bcd0*/  LDL R133, [R1] ;  /* 0x0000000001857983 */ /* 0x000ea20000100800 */
[----:B------:R-:W-:Y:S04]  /*bce0*/  DEPBAR.LE SB0, 0x0 ;  /* 0x000080000000791a */ /* 0x000fe80000000000 */
[----:B-1----:R-:W2:Y:S01]  /*bcf0*/  LDL.64 R4, [R1+0x28] ;  /* 0x0000280001047983 */ /* 0x002ea20000100a00 */
[----:B------:R-:W-:Y:S01]  /*bd00*/  BAR.SYNC.DEFER_BLOCKING 0x0 ;  /* 0x0000000000007b1d */ /* 0x000fe20000010000 */
[C---:B--2---:R-:W-:Y:S01]  /*bd10*/  IMAD.WIDE.U32 R4, R133.reuse, UR15, R4 ;  /* 0x0000000f85047c25 */ /* 0x044fe2000f8e0004 */
[----:B---3--:R-:W-:Y:S03]  /*bd20*/  SHF.R.S32.HI R2, RZ, 0x1f, R133 ;  /* 0x0000001fff027819 */ /* 0x008fe60000011485 */
[----:B------:R-:W-:Y:S01]  /*bd30*/  IMAD R0, R133, UR14, RZ ;  /* 0x0000000e85007c24 */ /* 0x000fe2000f8e02ff */
[----:B------:R-:W-:Y:S03]  /*bd40*/  LEA R8, P1, R4, UR10, 0x1 ;  /* 0x0000000a04087c11 */ /* 0x000fe6000f8208ff */
[----:B------:R-:W-:Y:S01]  /*bd50*/  IMAD R0, R2, UR15, R0 ;  /* 0x0000000f02007c24 */ /* 0x000fe2000f8e0200 */
[----:B------:R-:W-:Y:S04]  /*bd60*/  IADD3 R6, P0, R8, UR24, RZ ;  /* 0x0000001808067c10 */ /* 0x000fe8000ff1e0ff */
[----:B------:R-:W-:Y:S04]  /*bd70*/  IADD3 R0, R5, R0, RZ ;  /* 0x0000000005007210 */ /* 0x000fe80007ffe0ff */
        /* <DEDUP_REMOVED lines=8> */
[----:B------:R-:W-:Y:S04]  /*be00*/  IADD3.X R5, R7, UR12, RZ, P1, !PT ;  /* 0x0000000c07057c10 */ /* 0x000fe80008ffe4ff */
[----:B------:R-:W-:Y:S01]  /*be10*/  IADD3.X R11, R5, UR12, RZ, P0, !PT ;  /* 0x0000000c050b7c10 */ /* 0x000fe200087fe4ff */
[----:B------:R-:W-:Y:S01]  /*be20*/  LDGSTS.E.BYPASS.LTC128B.128 [R251+0xe000], desc[UR20][R8.64+0x80] ;  /* 0x0e00008008fb7fae */ /* 0x000fe2000b901d54 */
[----:B------:R-:W-:Y:S07]  /*be30*/  ISETP.GT.AND P0, PT, R133, RZ, PT ;  /* 0x000000ff8500720c */ /* 0x000fee0003f04270 */
[----:B------:R-:W-:Y:S08]  /*be40*/  LDGSTS.E.BYPASS.LTC128B.128 [R251+0xc800], desc[UR20][R6.64] ;  /* 0x0c80000006fb7fae */ /* 0x000ff0000b901d54 */
[----:B------:R-:W-:Y:S08]  /*be50*/  LDGSTS.E.BYPASS.LTC128B.128 [R251+0xe800], desc[UR20][R6.64+0x80] ;  /* 0x0e80008006fb7fae */ /* 0x000ff0000b901d54 */
[----:B------:R-:W-:Y:S08]  /*be60*/  LDGSTS.E.BYPASS.LTC128B.128 [R251+0xd000], desc[UR20][R4.64] ;  /* 0x0d00000004fb7fae */ /* 0x000ff0000b901d54 */
[----:B------:R1:W-:Y:S08]  /*be70*/  LDGSTS.E.BYPASS.LTC128B.128 [R251+0xf000], desc[UR20][R4.64+0x80] ;  /* 0x0f00008004fb7fae */ /* 0x0003f0000b901d54 */
[----:B------:R-:W-:Y:S08]  /*be80*/  LDGSTS.E.BYPASS.LTC128B.128 [R251+0xd800], desc[UR20][R10.64] ;  /* 0x0d8000000afb7fae */ /* 0x000ff0000b901d54 */
[----:B------:R2:W-:Y:S08]  /*be90*/  LDGSTS.E.BYPASS.LTC128B.128 [R251+0xf800], desc[UR20][R10.64+0x80] ;  /* 0x0f8000800afb7fae */ /* 0x0005f0000b901d54 */
[----:B------:R-:W-:Y:S08]  /*bea0*/  LDSM.16.M88.4 R64, [R239] ;  /* 0x00000000ef40783b */ /* 0x000ff00000000200 */
[----:B------:R-:W1:Y:S08]  /*beb0*/  LDSM.16.M88.4 R16, [R238] ;  /* 0x00000000ee10783b */ /* 0x000e700000000200 */
[----:B------:R-:W2:Y:S08]  /*bec0*/  LDSM.16.M88.4 R60, [R239+0x2000] ;  /* 0x00200000ef3c783b */ /* 0x000eb00000000200 */
[----:B------:R-:W3:Y:S08]  /*bed0*/  LDSM.16.M88.4 R32, [R238+0x800] ;  /* 0x00080000ee20783b */ /* 0x000ef00000000200 */
[----:B------:R-:W0:Y:S08]  /*bee0*/  LDGDEPBAR ;  /* 0x00000000000079af */ /* 0x000e300000000000 */
[----:B------:R-:W4:Y:S08]  /*bef0*/  LDSM.16.M88.4 R48, [R238+0x1000] ;  /* 0x00100000ee30783b */ /* 0x000f300000000200 */
[----:B------:R-:W4:Y:S01]  /*bf00*/  LDSM.16.M88.4 R208, [R238+0x1800] ;  /* 0x00180000eed0783b */ /* 0x000f220000000200 */
[-C--:B-1----:R-:W-:Y:S07]  /*bf10*/  HMMA.16816.F32.BF16 R4, R64, R16.reuse, RZ ;  /* 0x000000104004723c */ /* 0x082fee00000418ff */
[----:B------:R-:W-:Y:S01]  /*bf20*/  LDSM.16.M88.4 R212, [R240] ;  /* 0x00000000f0d4783b */ /* 0x000fe20000000200 */
[C---:B--2---:R-:W-:Y:S07]  /*bf30*/  HMMA.16816.F32.BF16 R8, R60.reuse, R16, RZ ;  /* 0x000000103c08723c */ /* 0x044fee00000418ff */
[----:B------:R-:W1:Y:S01]  /*bf40*/  LDSM.16.M88.4 R216, [R243] ;  /* 0x00000000f3d8783b */ /* 0x000e620000000200 */
[-C--:B------:R-:W-:Y:S06]  /*bf50*/  HMMA.16816.F32.BF16 R12, R60, R18.reuse, RZ ;  /* 0x000000123c0c723c */ /* 0x080fec00000418ff */
[C---:B------:R-:W-:Y:S01]  /*bf60*/  HMMA.16816.F32.BF16 R16, R64.reuse, R18, RZ ;  /* 0x000000124010723c */ /* 0x040fe200000418ff */
[----:B------:R-:W2:Y:S05]  /*bf70*/  LDSM.16.M88.4 R220, [R240+0x2000] ;  /* 0x00200000f0dc783b */ /* 0x000eaa0000000200 */
[-C--:B---3--:R-:W-:Y:S03]  /*bf80*/  HMMA.16816.F32.BF16 R20, R64, R32.reuse, RZ ;  /* 0x000000204014723c */ /* 0x088fe600000418ff */
[----:B------:R-:W-:Y:S03]  /*bf90*/  LDSM.16.M88.4 R224, [R249] ;  /* 0x00000000f9e0783b */ /* 0x000fe60000000200 */
[C---:B------:R-:W-:Y:S05]  /*bfa0*/  HMMA.16816.F32.BF16 R24, R60.reuse, R32, RZ ;  /* 0x000000203c18723c */ /* 0x040fea00000418ff */
[----:B------:R-:W-:Y:S01]  /*bfb0*/  LDSM.16.M88.4 R228, [R248] ;  /* 0x00000000f8e4783b */ /* 0x000fe20000000200 */
        /* <DEDUP_REMOVED lines=30> */
[----:B------:R-:W-:Y:S03]  /*c1a0*/  HMMA.16816.F32.BF16 R64, R212, R230, R64 ;  /* 0x000000e6d440723c */ /* 0x000fe60000041840 */
[----:B------:R-:W3:Y:S03]  /*c1b0*/  LDSM.16.M88.4 R212, [R237+0x800] ;  /* 0x00080000edd4783b */ /* 0x000ee60000000200 */
[-C--:B-1----:R-:W-:Y:S05]  /*c1c0*/  HMMA.16816.F32.BF16 R4, R208, R216.reuse, R4 ;  /* 0x000000d8d004723c */ /* 0x082fea0000041804 */
[----:B------:R-:W1:Y:S01]  /*c1d0*/  LDSM.16.M88.4 R228, [R237+0x1800] ;  /* 0x00180000ede4783b */ /* 0x000e620000000200 */
        /* <DEDUP_REMOVED lines=18> */
[----:B------:R-:W-:Y:S03]  /*c300*/  HMMA.16816.F32.BF16 R64, R208, R230, R64 ;  /* 0x000000e6d040723c */ /* 0x000fe60000041840 */
[----:B------:R-:W1:Y:S03]  /*c310*/  LDSM.16.M88.4 R208, [R236+0x800] ;  /* 0x00080000ecd0783b */ /* 0x000e660000000200 */
[-C--:B--2---:R-:W-:Y:S05]  /*c320*/  HMMA.16816.F32.BF16 R4, R212, R216.reuse, R4 ;  /* 0x000000d8d404723c */ /* 0x084fea0000041804 */
[----:B------:R-:W2:Y:S01]  /*c330*/  LDSM.16.M88.4 R228, [R236+0x1800] ;  /* 0x00180000ece4783b */ /* 0x000ea20000000200 */
        /* <DEDUP_REMOVED lines=18> */
[----:B------:R-:W-:Y:S03]  /*c460*/  HMMA.16816.F32.BF16 R64, R212, R230, R64 ;  /* 0x000000e6d440723c */ /* 0x000fe60000041840 */
[----:B------:R-:W2:Y:S03]  /*c470*/  LDSM.16.M88.4 R212, [R238+0x2800] ;  /* 0x00280000eed4783b */ /* 0x000ea60000000200 */
[-C--:B-1----:R-:W-:Y:S05]  /*c480*/  HMMA.16816.F32.BF16 R4, R208, R216.reuse, R4 ;  /* 0x000000d8d004723c */ /* 0x082fea0000041804 */
[----:B------:R-:W1:Y:S01]  /*c490*/  LDSM.16.M88.4 R228, [R238+0x3800] ;  /* 0x00380000eee4783b */ /* 0x000e620000000200 */
        /* <DEDUP_REMOVED lines=18> */
[----:B------:R-:W-:Y:S03]  /*c5c0*/  HMMA.16816.F32.BF16 R64, R208, R230, R64 ;  /* 0x000000e6d040723c */ /* 0x000fe60000041840 */
[----:B------:R-:W1:Y:S03]  /*c5d0*/  LDSM.16.M88.4 R208, [R246] ;  /* 0x00000000f6d0783b */ /* 0x000e660000000200 */
[-C--:B--2---:R-:W-:Y:S05]  /*c5e0*/  HMMA.16816.F32.BF16 R4, R212, R216.reuse, R4 ;  /* 0x000000d8d404723c */ /* 0x084fea0000041804 */
[----:B------:R-:W2:Y:S01]  /*c5f0*/  LDSM.16.M88.4 R228, [R244] ;  /* 0x00000000f4e4783b */ /* 0x000ea20000000200 */
        /* <DEDUP_REMOVED lines=17> */
[----:B------:R-:W2:Y:S05]  /*c710*/  LDSM.16.M88.4 R220, [R237+0x2800] ;  /* 0x00280000eddc783b */ /* 0x000eaa0000000200 */
[----:B------:R-:W-:Y:S03]  /*c720*/  HMMA.16816.F32.BF16 R64, R212, R230, R64 ;  /* 0x000000e6d440723c */ /* 0x000fe60000041840 */
[----:B------:R-:W4:Y:S03]  /*c730*/  LDSM.16.M88.4 R212, [R237+0x3000] ;  /* 0x00300000edd4783b */ /* 0x000f260000000200 */
[-C--:B-1----:R-:W-:Y:S05]  /*c740*/  HMMA.16816.F32.BF16 R4, R208, R216.reuse, R4 ;  /* 0x000000d8d004723c */ /* 0x082fea0000041804 */
[----:B------:R-:W1:Y:S01]  /*c750*/  LDSM.16.M88.4 R228, [R237+0x3800] ;  /* 0x00380000ede4783b */ /* 0x000e620000000200 */
        /* <DEDUP_REMOVED lines=9> */
[-C--:B----4-:R-:W-:Y:S06]  /*c7f0*/  HMMA.16816.F32.BF16 R36, R208, R212.reuse, R36 ;  /* 0x000000d4d024723c */ /* 0x090fec0000041824 */
[C---:B------:R-:W-:Y:S06]  /*c800*/  HMMA.16816.F32.BF16 R40, R224.reuse, R212, R40 ;  /* 0x000000d4e028723c */ /* 0x040fec0000041828 */
[-C--:B------:R-:W-:Y:S06]  /*c810*/  HMMA.16816.F32.BF16 R44, R224, R214.reuse, R44 ;  /* 0x000000d6e02c723c */ /* 0x080fec000004182c */
[C---:B------:R-:W-:Y:S01]  /*c820*/  HMMA.16816.F32.BF16 R48, R208.reuse, R214, R48 ;  /* 0x000000d6d030723c */ /* 0x040fe20000041830 */
[----:B------:R-:W3:Y:S05]  /*c830*/  LDSM.16.M88.4 R212, [R241+0x6000] ;  /* 0x00600000f1d4783b */ /* 0x000eea0000000200 */
[-C--:B-1----:R-:W-:Y:S06]  /*c840*/  HMMA.16816.F32.BF16 R52, R208, R228.reuse, R52 ;  /* 0x000000e4d034723c */ /* 0x082fec0000041834 */
[C---:B------:R-:W-:Y:S06]  /*c850*/  HMMA.16816.F32.BF16 R56, R224.reuse, R228, R56 ;  /* 0x000000e4e038723c */ /* 0x040fec0000041838 */
[-C--:B------:R-:W-:Y:S06]  /*c860*/  HMMA.16816.F32.BF16 R60, R224, R230.reuse, R60 ;  /* 0x000000e6e03c723c */ /* 0x080fec000004183c */
[----:B------:R-:W-:Y:S06]  /*c870*/  HMMA.16816.F32.BF16 R64, R208, R230, R64 ;  /* 0x000000e6d040723c */ /* 0x000fec0000041840 */
[-C--:B--2---:R-:W-:Y:S06]  /*c880*/  HMMA.16816.F32.BF16 R4, R216, R220.reuse, R4 ;  /* 0x000000dcd804723c */ /* 0x084fec0000041804 */
[C---:B---3--:R-:W-:Y:S06]  /*c890*/  HMMA.16816.F32.BF16 R8, R212.reuse, R220, R8 ;  /* 0x000000dcd408723c */ /* 0x048fec0000041808 */
[-C--:B------:R-:W-:Y:S06]  /*c8a0*/  HMMA.16816.F32.BF16 R12, R212, R222.reuse, R12 ;  /* 0x000000ded40c723c */ /* 0x080fec000004180c */
[C---:B------:R-:W-:Y:S06]  /*c8b0*/  HMMA.16816.F32.BF16 R16, R216.reuse, R222, R16 ;  /* 0x000000ded810723c */ /* 0x040fec0000041810 */
[----:B------:R-:W-:Y:S01]  /*c8c0*/  FMUL.FTZ R4, R4, UR5 ;  /* 0x0000000504047c20 */ /* 0x000fe20008410000 */
[----:B------:R-:W-:Y:S01]  /*c8d0*/  FMUL.FTZ R6, R6, UR5 ;  /* 0x0000000506067c20 */ /* 0x000fe20008410000 */
[----:B------:R-:W-:Y:S03]  /*c8e0*/  FMUL.FTZ R5, R5, UR5 ;  /* 0x0000000505057c20 */ /* 0x000fe60008410000 */
[----:B------:R-:W-:Y:S01]  /*c8f0*/  FMUL.FTZ R209, R7, UR5 ;  /* 0x0000000507d17c20 */ /* 0x000fe20008410000 */
[----:B------:R-:W1:Y:S01]  /*c900*/  MUFU.TANH R142, R4 ;  /* 0x00000004008e7308 */ /* 0x000e620000002400 */
[----:B------:R-:W-:Y:S01]  /*c910*/  FMUL.FTZ R8, R8, UR5 ;  /* 0x0000000508087c20 */ /* 0x000fe20008410000 */
[----:B------:R-:W-:Y:S01]  /*c920*/  FMUL.FTZ R10, R10, UR5 ;  /* 0x000000050a0a7c20 */ /* 0x000fe20008410000 */
[----:B------:R-:W-:Y:S01]  /*c930*/  FMUL.FTZ R9, R9, UR5 ;  /* 0x0000000509097c20 */ /* 0x000fe20008410000 */
[----:B------:R-:W-:Y:S06]  /*c940*/  FMUL.FTZ R11, R11, UR5 ;  /* 0x000000050b0b7c20 */ /* 0x000fec0008410000 */
[----:B------:R-:W-:Y:S01]  /*c950*/  MUFU.TANH R143, R6 ;  /* 0x00000006008f7308 */ /* 0x000fe20000002400 */
[----:B------:R-:W-:Y:S01]  /*c960*/  FMUL.FTZ R15, R15, UR5 ;  /* 0x000000050f0f7c20 */ /* 0x000fe20008410000 */
[----:B------:R-:W-:Y:S01]  /*c970*/  FMUL.FTZ R14, R14, UR5 ;  /* 0x000000050e0e7c20 */ /* 0x000fe20008410000 */
[----:B------:R-:W-:Y:S01]  /*c980*/  FMUL.FTZ R12, R12, UR5 ;  /* 0x000000050c0c7c20 */ /* 0x000fe20008410000 */
[----:B------:R-:W-:Y:S01]  /*c990*/  FMUL.FTZ R13, R13, UR5 ;  /* 0x000000050d0d7c20 */ /* 0x000fe20008410000 */
[----:B------:R-:W-:Y:S05]  /*c9a0*/  FMUL.FTZ R16, R16, UR5 ;  /* 0x0000000510107c20 */ /* 0x000fea0008410000 */
[----:B------:R2:W-:Y:S01]  /*c9b0*/  MUFU.TANH R210, R5 ;  /* 0x0000000500d27308 */ /* 0x0005e20000002400 */
[----:B------:R-:W-:Y:S09]  /*c9c0*/  FMUL.FTZ R18, R18, UR5 ;  /* 0x0000000512127c20 */ /* 0x000ff20008410000 */
[----:B------:R-:W-:Y:S10]  /*c9d0*/  MUFU.TANH R211, R8 ;  /* 0x0000000800d37308 */ /* 0x000ff40000002400 */
[----:B------:R-:W-:Y:S01]  /*c9e0*/  MUFU.TANH R220, R10 ;  /* 0x0000000a00dc7308 */ /* 0x000fe20000002400 */
[----:B--2---:R-:W2:Y:S09]  /*c9f0*/  LDSM.16.M88.4 R4, [R236+0x2800] ;  /* 0x00280000ec04783b */ /* 0x004eb20000000200 */
[----:B------:R-:W-:Y:S10]  /*ca00*/  MUFU.TANH R226, R9 ;  /* 0x0000000900e27308 */ /* 0x000ff40000002400 */
[----:B------:R3:W-:Y:S10]  /*ca10*/  MUFU.TANH R223, R11 ;  /* 0x0000000b00df7308 */ /* 0x0007f40000002400 */
[----:B------:R4:W-:Y:S10]  /*ca20*/  MUFU.TANH R221, R15 ;  /* 0x0000000f00dd7308 */ /* 0x0009f40000002400 */
[----:B------:R1:W-:Y:S01]  /*ca30*/  MUFU.TANH R141, R16 ;  /* 0x00000010008d7308 */ /* 0x0003e20000002400 */
[----:B---3--:R-:W3:Y:S09]  /*ca40*/  LDSM.16.M88.4 R8, [R236+0x3000] ;  /* 0x00300000ec08783b */ /* 0x008ef20000000200 */
[----:B------:R-:W-:Y:S01]  /*ca50*/  MUFU.TANH R225, R14 ;  /* 0x0000000e00e17308 */ /* 0x000fe20000002400 */
[-C--:B--2---:R-:W-:Y:S03]  /*ca60*/  HMMA.16816.F32.BF16 R20, R216, R4.reuse, R20 ;  /* 0x00000004d814723c */ /* 0x084fe60000041814 */
[----:B----4-:R-:W-:Y:S03]  /*ca70*/  FMUL.FTZ R15, R19, UR5 ;  /* 0x00000005130f7c20 */ /* 0x010fe60008410000 */
[C---:B------:R-:W-:Y:S03]  /*ca80*/  HMMA.16816.F32.BF16 R24, R212.reuse, R4, R24 ;  /* 0x00000004d418723c */ /* 0x040fe60000041818 */
[----:B------:R-:W-:Y:S02]  /*ca90*/  MUFU.TANH R209, R209 ;  /* 0x000000d100d17308 */ /* 0x000fe40000002400 */
[----:B-1----:R-:W-:Y:S01]  /*caa0*/  FMUL.FTZ R16, R17, UR5 ;  /* 0x0000000511107c20 */ /* 0x002fe20008410000 */
[-C--:B------:R-:W-:Y:S07]  /*cab0*/  HMMA.16816.F32.BF16 R28, R212, R6.reuse, R28 ;  /* 0x00000006d41c723c */ /* 0x080fee000004181c */
[----:B------:R-:W-:Y:S01]  /*cac0*/  MUFU.TANH R18, R18 ;  /* 0x0000001200127308 */ /* 0x000fe20000002400 */
[C---:B------:R-:W-:Y:S01]  /*cad0*/  HMMA.16816.F32.BF16 R32, R216.reuse, R6, R32 ;  /* 0x00000006d820723c */ /* 0x040fe20000041820 */
[----:B------:R-:W1:Y:S01]  /*cae0*/  LDSM.16.M88.4 R4, [R236+0x3800] ;  /* 0x00380000ec04783b */ /* 0x000e620000000200 */
[----:B------:R-:W-:Y:S07]  /*caf0*/  DEPBAR.LE SB0, 0x0 ;  /* 0x000080000000791a */ /* 0x000fee0000000000 */
[----:B------:R-:W-:Y:S02]  /*cb00*/  MUFU.TANH R222, R12 ;  /* 0x0000000c00de7308 */ /* 0x000fe40000002400 */
[----:B------:R-:W-:Y:S01]  /*cb10*/  FMUL.FTZ R20, R20, UR5 ;  /* 0x0000000514147c20 */ /* 0x000fe20008410000 */
[----:B------:R-:W-:Y:S01]  /*cb20*/  FMUL.FTZ R22, R22, UR5 ;  /* 0x0000000516167c20 */ /* 0x000fe20008410000 */
[----:B------:R-:W-:Y:S01]  /*cb30*/  FMUL.FTZ R23, R23, UR5 ;  /* 0x0000000517177c20 */ /* 0x000fe20008410000 */
[----:B------:R-:W-:Y:S01]  /*cb40*/  FMUL.FTZ R24, R24, UR5 ;  /* 0x0000000518187c20 */ /* 0x000fe20008410000 */
[----:B------:R-:W-:Y:S04]  /*cb50*/  FMUL.FTZ R21, R21, UR5 ;  /* 0x0000000515157c20 */ /* 0x000fe80008410000 */
[----:B------:R-:W2:Y:S01]  /*cb60*/  MUFU.TANH R2, R20 ;  /* 0x0000001400027308 */ /* 0x000ea20000002400 */
[----:B------:R-:W-:Y:S01]  /*cb70*/  BAR.SYNC.DEFER_BLOCKING 0x0 ;  /* 0x0000000000007b1d */ /* 0x000fe20000010000 */
[-C--:B---3--:R-:W-:Y:S05]  /*cb80*/  HMMA.16816.F32.BF16 R36, R216, R8.reuse, R36 ;  /* 0x00000008d824723c */ /* 0x088fea0000041824 */
[----:B------:R-:W-:Y:S03]  /*cb90*/  FMUL.FTZ R31, R31, UR5 ;  /* 0x000000051f1f7c20 */ /* 0x000fe60008410000 */
[----:B------:R-:W-:Y:S01]  /*cba0*/  MUFU.TANH R16, R16 ;  /* 0x0000001000107308 */ /* 0x000fe20000002400 */
[C---:B------:R-:W-:Y:S04]  /*cbb0*/  HMMA.16816.F32.BF16 R40, R212.reuse, R8, R40 ;  /* 0x00000008d428723c */ /* 0x040fe80000041828 */
[----:B------:R-:W-:Y:S01]  /*cbc0*/  FMUL.FTZ R35, R35, UR5 ;  /* 0x0000000523237c20 */ /* 0x000fe20008410000 */
[----:B------:R-:W-:Y:S01]  /*cbd0*/  FMUL.FTZ R30, R30, UR5 ;  /* 0x000000051e1e7c20 */ /* 0x000fe20008410000 */
[-C--:B------:R-:W-:Y:S03]  /*cbe0*/  HMMA.16816.F32.BF16 R44, R212, R10.reuse, R44 ;  /* 0x0000000ad42c723c */ /* 0x080fe6000004182c */
[----:B------:R-:W3:Y:S02]  /*cbf0*/  MUFU.TANH R0, R31 ;  /* 0x0000001f00007308 */ /* 0x000ee40000002400 */
[----:B------:R-:W-:Y:S01]  /*cc00*/  FMUL.FTZ R32, R32, UR5 ;  /* 0x0000000520207c20 */ /* 0x000fe20008410000 */
[C---:B------:R-:W-:Y:S07]  /*cc10*/  HMMA.16816.F32.BF16 R48, R216.reuse, R10, R48 ;  /* 0x0000000ad830723c */ /* 0x040fee0000041830 */
[----:B------:R-:W-:Y:S01]  /*cc20*/  MUFU.TANH R14, R35 ;  /* 0x00000023000e7308 */ /* 0x000fe20000002400 */
[----:B------:R-:W-:Y:S01]  /*cc30*/  FMUL.FTZ R36, R36, UR5 ;  /* 0x0000000524247c20 */ /* 0x000fe20008410000 */
[-C--:B-1----:R-:W-:Y:S08]  /*cc40*/  HMMA.16816.F32.BF16 R52, R216, R4.reuse, R52 ;  /* 0x00000004d834723c */ /* 0x082ff00000041834 */
[----:B------:R-:W-:Y:S01]  /*cc50*/  MUFU.TANH R137, R30 ;  /* 0x0000001e00897308 */ /* 0x000fe20000002400 */
[C---:B------:R-:W-:Y:S04]  /*cc60*/  HMMA.16816.F32.BF16 R56, R212.reuse, R4, R56 ;  /* 0x00000004d438723c */ /* 0x040fe80000041838 */
[----:B------:R-:W-:Y:S02]  /*cc70*/  FMUL.FTZ R40, R40, UR5 ;  /* 0x0000000528287c20 */ /* 0x000fe40008410000 */
[-C--:B------:R-:W-:Y:S03]  /*cc80*/  HMMA.16816.F32.BF16 R60, R212, R6.reuse, R60 ;  /* 0x00000006d43c723c */ /* 0x080fe6000004183c */
[----:B------:R-:W-:Y:S02]  /*cc90*/  MUFU.TANH R138, R36 ;  /* 0x00000024008a7308 */ /* 0x000fe40000002400 */
[----:B------:R-:W-:Y:S01]  /*cca0*/  FMUL.FTZ R42, R42, UR5 ;  /* 0x000000052a2a7c20 */ /* 0x000fe20008410000 */
[----:B------:R-:W-:Y:S01]  /*ccb0*/  FMUL.FTZ R48, R48, UR5 ;  /* 0x0000000530307c20 */ /* 0x000fe20008410000 */
[----:B------:R-:W-:Y:S06]  /*ccc0*/  HMMA.16816.F32.BF16 R64, R216, R6, R64 ;  /* 0x00000006d840723c */ /* 0x000fec0000041840 */
[----:B------:R2:W-:Y:S01]  /*ccd0*/  MUFU.TANH R19, R40 ;  /* 0x0000002800137308 */ /* 0x0005e20000002400 */
[----:B------:R-:W-:Y:S01]  /*cce0*/  FMUL.FTZ R41, R41, UR5 ;  /* 0x0000000529297c20 */ /* 0x000fe20008410000 */
[----:B------:R-:W-:Y:S03]  /*ccf0*/  FMUL.FTZ R44, R44, UR5 ;  /* 0x000000052c2c7c20 */ /* 0x000fe60008410000 */
[----:B------:R-:W-:Y:S01]  /*cd00*/  FMUL.FTZ R46, R46, UR5 ;  /* 0x000000052e2e7c20 */ /* 0x000fe20008410000 */
[----:B------:R-:W-:Y:S01]  /*cd10*/  FMUL.FTZ R49, R49, UR5 ;  /* 0x0000000531317c20 */ /* 0x000fe20008410000 */
[----:B------:R-:W-:Y:S03]  /*cd20*/  FMUL.FTZ R50, R50, UR5 ;  /* 0x0000000532327c20 */ /* 0x000fe60008410000 */
[----:B------:R-:W-:Y:S01]  /*cd30*/  MUFU.TANH R35, R48 ;  /* 0x0000003000237308 */ /* 0x000fe20000002400 */
[----:B------:R-:W-:Y:S01]  /*cd40*/  FMUL.FTZ R57, R57, UR5 ;  /* 0x0000000539397c20 */ /* 0x000fe20008410000 */
[----:B------:R-:W-:Y:S01]  /*cd50*/  FMUL.FTZ R58, R58, UR5 ;  /* 0x000000053a3a7c20 */ /* 0x000fe20008410000 */
[----:B------:R-:W-:Y:S01]  /*cd60*/  FMUL.FTZ R59, R59, UR5 ;  /* 0x000000053b3b7c20 */ /* 0x000fe20008410000 */
[----:B------:R-:W-:Y:S01]  /*cd70*/  FMNMX.FTZ R4, R142, R3, !PT ;  /* 0x000000038e047209 */ /* 0x000fe20007810000 */
[----:B------:R-:W-:Y:S01]  /*cd80*/  FMUL.FTZ R26, R26, UR5 ;  /* 0x000000051a1a7c20 */ /* 0x000fe20008410000 */
[----:B------:R-:W-:Y:S01]  /*cd90*/  FMUL.FTZ R27, R27, UR5 ;  /* 0x000000051b1b7c20 */ /* 0x000fe20008410000 */
[----:B------:R-:W-:Y:S03]  /*cda0*/  FMUL.FTZ R60, R60, UR5 ;  /* 0x000000053c3c7c20 */ /* 0x000fe60008410000 */
[----:B------:R3:W-:Y:S01]  /*cdb0*/  MUFU.TANH R218, R57 ;  /* 0x0000003900da7308 */ /* 0x0007e20000002400 */
[----:B--2---:R-:W-:Y:S02]  /*cdc0*/  IMAD.MOV.U32 R40, RZ, RZ, R2 ;  /* 0x000000ffff287224 */ /* 0x004fe400078e0002 */
[----:B------:R-:W-:Y:S01]  /*cdd0*/  FMUL.FTZ R61, R61, UR5 ;  /* 0x000000053d3d7c20 */ /* 0x000fe20008410000 */
[----:B------:R-:W-:Y:S01]  /*cde0*/  FMUL.FTZ R62, R62, UR5 ;  /* 0x000000053e3e7c20 */ /* 0x000fe20008410000 */
[----:B------:R-:W-:Y:S01]  /*cdf0*/  FMUL.FTZ R25, R25, UR5 ;  /* 0x0000000519197c20 */ /* 0x000fe20008410000 */
[----:B------:R-:W-:Y:S01]  /*ce00*/  FMNMX.FTZ R5, R211, R139, !PT ;  /* 0x0000008bd3057209 */ /* 0x000fe20007810000 */
[----:B------:R-:W-:Y:S01]  /*ce10*/  FMUL.FTZ R28, R28, UR5 ;  /* 0x000000051c1c7c20 */ /* 0x000fe20008410000 */
[----:B------:R-:W-:Y:S02]  /*ce20*/  FMUL.FTZ R33, R33, UR5 ;  /* 0x0000000521217c20 */ /* 0x000fe40008410000 */
[----:B------:R-:W1:Y:S01]  /*ce30*/  MUFU.TANH R2, R42 ;  /* 0x0000002a00027308 */ /* 0x000e620000002400 */
[----:B------:R-:W-:Y:S01]  /*ce40*/  FMNMX.FTZ R7, R210, R4, !PT ;  /* 0x00000004d2077209 */ /* 0x000fe20007810000 */
[----:B------:R-:W-:Y:S01]  /*ce50*/  FMUL.FTZ R43, R43, UR5 ;  /* 0x000000052b2b7c20 */ /* 0x000fe20008410000 */
[----:B------:R-:W-:Y:S01]  /*ce60*/  FMNMX.FTZ R6, R220, R140, !PT ;  /* 0x0000008cdc067209 */ /* 0x000fe20007810000 */
[----:B------:R-:W-:Y:S01]  /*ce70*/  FMUL.FTZ R45, R45, UR5 ;  /* 0x000000052d2d7c20 */ /* 0x000fe20008410000 */
[----:B------:R-:W-:Y:S01]  /*ce80*/  FMUL.FTZ R34, R34, UR5 ;  /* 0x0000000522227c20 */ /* 0x000fe20008410000 */
[----:B------:R-:W-:Y:S01]  /*ce90*/  FMUL.FTZ R39, R39, UR5 ;  /* 0x0000000527277c20 */ /* 0x000fe20008410000 */
[----:B------:R-:W-:Y:S03]  /*cea0*/  FMUL.FTZ R51, R51, UR5 ;  /* 0x0000000533337c20 */ /* 0x000fe60008410000 */
[----:B------:R1:W-:Y:S01]  /*ceb0*/  MUFU.TANH R217, R60 ;  /* 0x0000003c00d97308 */ /* 0x0003e20000002400 */
[----:B---3--:R-:W-:Y:S02]  /*cec0*/  IMAD.MOV.U32 R57, RZ, RZ, R0 ;  /* 0x000000ffff397224 */ /* 0x008fe400078e0000 */
[----:B------:R-:W-:Y:S01]  /*ced0*/  FMUL.FTZ R0, R63, UR5 ;  /* 0x000000053f007c20 */ /* 0x000fe20008410000 */
[----:B------:R-:W-:Y:S01]  /*cee0*/  FMNMX.FTZ R7, R141, R7, !PT ;  /* 0x000000078d077209 */ /* 0x000fe20007810000 */
[----:B------:R-:W-:Y:S01]  /*cef0*/  FMUL.FTZ R38, R38, UR5 ;  /* 0x0000000526267c20 */ /* 0x000fe20008410000 */
[----:B------:R-:W-:Y:S01]  /*cf00*/  FMUL.FTZ R37, R37, UR5 ;  /* 0x0000000525257c20 */ /* 0x000fe20008410000 */
[----:B------:R-:W-:Y:S01]  /*cf10*/  FMUL.FTZ R56, R56, UR5 ;  /* 0x0000000538387c20 */ /* 0x000fe20008410000 */
[----:B------:R-:W-:Y:S02]  /*cf20*/  FMNMX.FTZ R7, R16, R7, !PT ;  /* 0x0000000710077209 */ /* 0x000fe40007810000 */
[----:B------:R2:W-:Y:S01]  /*cf30*/  MUFU.TANH R48, R58 ;  /* 0x0000003a00307308 */ /* 0x0005e20000002400 */
[----:B------:R-:W-:Y:S01]  /*cf40*/  FMUL.FTZ R29, R29, UR5 ;  /* 0x000000051d1d7c20 */ /* 0x000fe20008410000 */
[----:B------:R-:W-:Y:S01]  /*cf50*/  FMUL.FTZ R52, R52, UR5 ;  /* 0x0000000534347c20 */ /* 0x000fe20008410000 */
[----:B------:R-:W-:Y:S01]  /*cf60*/  FMUL.FTZ R47, R47, UR5 ;  /* 0x000000052f2f7c20 */ /* 0x000fe20008410000 */
[----:B------:R-:W-:Y:S01]  /*cf70*/  FMUL.FTZ R54, R54, UR5 ;  /* 0x0000000536367c20 */ /* 0x000fe20008410000 */
[----:B------:R-:W-:Y:S01]  /*cf80*/  FMUL.FTZ R53, R53, UR5 ;  /* 0x0000000535357c20 */ /* 0x000fe20008410000 */
[----:B------:R-:W-:Y:S01]  /*cf90*/  FMUL.FTZ R55, R55, UR5 ;  /* 0x0000000537377c20 */ /* 0x000fe20008410000 */
[----:B------:R-:W-:Y:S03]  /*cfa0*/  FMUL.FTZ R64, R64, UR5 ;  /* 0x0000000540407c20 */ /* 0x000fe60008410000 */
[----:B------:R3:W-:Y:S01]  /*cfb0*/  MUFU.TANH R20, R59 ;  /* 0x0000003b00147308 */ /* 0x0007e20000002400 */
[----:B-1----:R-:W-:Y:S01]  /*cfc0*/  IMAD.MOV.U32 R60, RZ, RZ, R2 ;  /* 0x000000ffff3c7224 */ /* 0x002fe200078e0002 */
[----:B------:R-:W-:Y:S01]  /*cfd0*/  FMNMX.FTZ R2, R143, R132, !PT ;  /* 0x000000848f027209 */ /* 0x000fe20007810000 */
[----:B------:R-:W-:Y:S01]  /*cfe0*/  FMUL.FTZ R66, R66, UR5 ;  /* 0x0000000542427c20 */ /* 0x000fe20008410000 */
[----:B------:R-:W-:Y:S01]  /*cff0*/  FMUL.FTZ R65, R65, UR5 ;  /* 0x0000000541417c20 */ /* 0x000fe20008410000 */
[----:B------:R-:W-:Y:S01]  /*d000*/  FMUL.FTZ R67, R67, UR5 ;  /* 0x0000000543437c20 */ /* 0x000fe20008410000 */
[----:B------:R-:W-:Y:S04]  /*d010*/  FMNMX.FTZ R4, R209, R2, !PT ;  /* 0x00000002d1047209 */ /* 0x000fe80007810000 */
[----:B------:R-:W1:Y:S01]  /*d020*/  MUFU.TANH R224, R13 ;  /* 0x0000000d00e07308 */ /* 0x000e620000002400 */
[----:B--2---:R-:W-:Y:S02]  /*d030*/  MOV R58, R138 ;  /* 0x0000008a003a7202 */ /* 0x004fe40000000f00 */
[----:B------:R-:W-:Y:S02]  /*d040*/  FMNMX.FTZ R2, R226, R5, !PT ;  /* 0x00000005e2027209 */ /* 0x000fe40007810000 */
[----:B------:R-:W-:Y:S02]  /*d050*/  FMNMX.FTZ R5, R223, R6, !PT ;  /* 0x00000006df057209 */ /* 0x000fe40007810000 */
[----:B------:R-:W-:Y:S03]  /*d060*/  FMNMX.FTZ R6, R18, R4, !PT ;  /* 0x0000000412067209 */ /* 0x000fe60007810000 */
[----:B------:R-:W-:Y:S01]  /*d070*/  MUFU.TANH R13, R24 ;  /* 0x00000018000d7308 */ /* 0x000fe20000002400 */
[----:B---3--:R-:W-:Y:S01]  /*d080*/  IMAD.MOV.U32 R59, RZ, RZ, R137 ;  /* 0x000000ffff3b7224 */ /* 0x008fe200078e0089 */
[----:B------:R-:W-:Y:S02]  /*d090*/  FMNMX.FTZ R4, R222, R2, !PT ;  /* 0x00000002de047209 */ /* 0x000fe40007810000 */
[----:B------:R-:W-:Y:S06]  /*d0a0*/  FMNMX.FTZ R2, R225, R5, !PT ;  /* 0x00000005e1027209 */ /* 0x000fec0007810000 */
[----:B------:R-:W2:Y:S01]  /*d0b0*/  MUFU.TANH R15, R15 ;  /* 0x0000000f000f7308 */ /* 0x000ea20000002400 */
[----:B-1----:R-:W-:Y:S09]  /*d0c0*/  FMNMX.FTZ R4, R224, R4, !PT ;  /* 0x00000004e0047209 */ /* 0x002ff20007810000 */
[----:B------:R1:W-:Y:S10]  /*d0d0*/  MUFU.TANH R24, R41 ;  /* 0x0000002900187308 */ /* 0x0003f40000002400 */
[----:B------:R-:W3:Y:S01]  /*d0e0*/  MUFU.TANH R12, R22 ;  /* 0x00000016000c7308 */ /* 0x000ee20000002400 */
[----:B--2---:R-:W-:Y:S02]  /*d0f0*/  FMNMX.FTZ R5, R15, R6, !PT ;  /* 0x000000060f057209 */ /* 0x004fe40007810000 */
[----:B------:R-:W-:Y:S07]  /*d100*/  FMNMX.FTZ R6, R40, R7, !PT ;  /* 0x0000000728067209 */ /* 0x000fee0007810000 */
[----:B------:R3:W2:Y:S01]  /*d110*/  MUFU.TANH R10, R44 ;  /* 0x0000002c000a7308 */ /* 0x0006a20000002400 */
[----:B-1----:R-:W-:Y:S09]  /*d120*/  MOV R41, R13 ;  /* 0x0000000d00297202 */ /* 0x002ff20000000f00 */
[----:B------:R-:W-:Y:S10]  /*d130*/  MUFU.TANH R227, R32 ;  /* 0x0000002000e37308 */ /* 0x000ff40000002400 */
[----:B------:R-:W1:Y:S01]  /*d140*/  MUFU.TANH R8, R49 ;  /* 0x0000003100087308 */ /* 0x000e620000002400 */
[----:B---3--:R-:W-:Y:S02]  /*d150*/  MOV R44, R12 ;  /* 0x0000000c002c7202 */ /* 0x008fe40000000f00 */
[----:B--2---:R-:W-:Y:S02]  /*d160*/  MOV R63, R10 ;  /* 0x0000000a003f7202 */ /* 0x004fe40000000f00 */
[----:B------:R-:W-:Y:S05]  /*d170*/  FMNMX.FTZ R5, R44, R5, !PT ;  /* 0x000000052c057209 */ /* 0x000fea0007810000 */
[----:B------:R1:W-:Y:S10]  /*d180*/  MUFU.TANH R216, R61 ;  /* 0x0000003d00d87308 */ /* 0x0003f40000002400 */
[----:B------:R-:W-:Y:S10]  /*d190*/  MUFU.TANH R32, R46 ;  /* 0x0000002e00207308 */ /* 0x000ff40000002400 */
[----:B------:R-:W2:Y:S01]  /*d1a0*/  MUFU.TANH R231, R23 ;  /* 0x0000001700e77308 */ /* 0x000ea20000002400 */
[----:B-1----:R-:W-:Y:S02]  /*d1b0*/  MOV R61, R8 ;  /* 0x00000008003d7202 */ /* 0x002fe40000000f00 */
[----:B------:R-:W-:Y:S02]  /*d1c0*/  FMNMX.FTZ R8, R221, R2, !PT ;  /* 0x00000002dd087209 */ /* 0x000fe40007810000 */
[----:B------:R-:W-:Y:S05]  /*d1d0*/  FMNMX.FTZ R2, R41, R4, !PT ;  /* 0x0000000429027209 */ /* 0x000fea0007810000 */
[----:B------:R2:W-:Y:S10]  /*d1e0*/  MUFU.TANH R46, R50 ;  /* 0x00000032002e7308 */ /* 0x0005f40000002400 */
[----:B------:R-:W1:Y:S10]  /*d1f0*/  MUFU.TANH R252, R21 ;  /* 0x0000001500fc7308 */ /* 0x000e740000002400 */
[----:B------:R-:W-:Y:S01]  /*d200*/  MUFU.TANH R17, R26 ;  /* 0x0000001a00117308 */ /* 0x000fe20000002400 */
[----:B--2---:R-:W-:Y:S05]  /*d210*/  IMAD.MOV.U32 R50, RZ, RZ, R231 ;  /* 0x000000ffff327224 */ /* 0x004fea00078e00e7 */
[----:B------:R-:W-:Y:S04]  /*d220*/  FMNMX.FTZ R5, R50, R5, !PT ;  /* 0x0000000532057209 */ /* 0x000fe80007810000 */
[----:B------:R-:W2:Y:S01]  /*d230*/  MUFU.TANH R134, R27 ;  /* 0x0000001b00867308 */ /* 0x000ea20000002400 */
[----:B-1----:R-:W-:Y:S04]  /*d240*/  FMNMX.FTZ R4, R252, R6, !PT ;  /* 0x00000006fc047209 */ /* 0x002fe80007810000 */
[----:B------:R-:W-:Y:S05]  /*d250*/  FMNMX.FTZ R4, R227, R4, !PT ;  /* 0x00000004e3047209 */ /* 0x000fea0007810000 */
[----:B------:R2:W-:Y:S10]  /*d260*/  MUFU.TANH R138, R62 ;  /* 0x0000003e008a7308 */ /* 0x0005f40000002400 */
[----:B------:R1:W-:Y:S10]  /*d270*/  MUFU.TANH R137, R0 ;  /* 0x0000000000897308 */ /* 0x0003f40000002400 */
[----:B------:R-:W3:Y:S01]  /*d280*/  MUFU.TANH R135, R28 ;  /* 0x0000001c00877308 */ /* 0x000ee20000002400 */
[----:B--2---:R-:W-:Y:S09]  /*d290*/  MOV R62, R134 ;  /* 0x00000086003e7202 */ /* 0x004ff20000000f00 */
[----:B------:R3:W2:Y:S01]  /*d2a0*/  MUFU.TANH R230, R33 ;  /* 0x0000002100e67308 */ /* 0x0006a20000002400 */
[----:B-1----:R-:W-:Y:S04]  /*d2b0*/  FMNMX.FTZ R0, R17, R8, !PT ;  /* 0x0000000811007209 */ /* 0x002fe80007810000 */
[----:B------:R-:W-:Y:S05]  /*d2c0*/  FMNMX.FTZ R0, R62, R0, !PT ;  /* 0x000000003e007209 */ /* 0x000fea0007810000 */
[----:B------:R-:W1:Y:S10]  /*d2d0*/  MUFU.TANH R25, R25 ;  /* 0x0000001900197308 */ /* 0x000e740000002400 */
[----:B------:R4:W-:Y:S01]  /*d2e0*/  MUFU.TANH R31, R43 ;  /* 0x0000002b001f7308 */ /* 0x0009e20000002400 */
[----:B---3--:R-:W-:Y:S01]  /*d2f0*/  IMAD.MOV.U32 R33, RZ, RZ, R135 ;  /* 0x000000ffff217224 */ /* 0x008fe200078e0087 */
[----:B--2---:R-:W-:Y:S04]  /*d300*/  FMNMX.FTZ R4, R230, R4, !PT ;  /* 0x00000004e6047209 */ /* 0x004fe80007810000 */
[----:B------:R-:W-:Y:S04]  /*d310*/  FMNMX.FTZ R4, R58, R4, !PT ;  /* 0x000000043a047209 */ /* 0x000fe80007810000 */
[----:B------:R-:W2:Y:S01]  /*d320*/  MUFU.TANH R26, R34 ;  /* 0x00000022001a7308 */ /* 0x000ea20000002400 */
[----:B-1----:R-:W-:Y:S09]  /*d330*/  FMNMX.FTZ R6, R25, R2, !PT ;  /* 0x0000000219067209 */ /* 0x002ff20007810000 */
[----:B------:R-:W-:Y:S01]  /*d340*/  MUFU.TANH R30, R45 ;  /* 0x0000002d001e7308 */ /* 0x000fe20000002400 */
[----:B----4-:R-:W-:Y:S09]  /*d350*/  IMAD.MOV.U32 R43, RZ, RZ, R14 ;  /* 0x000000ffff2b7224 */ /* 0x010ff200078e000e */
[----:B------:R-:W1:Y:S01]  /*d360*/  MUFU.TANH R229, R39 ;  /* 0x0000002700e57308 */ /* 0x000e620000002400 */
[----:B--2---:R-:W-:Y:S02]  /*d370*/  FMNMX.FTZ R2, R26, R5, !PT ;  /* 0x000000051a027209 */ /* 0x004fe40007810000 */
[----:B------:R-:W-:Y:S02]  /*d380*/  FMNMX.FTZ R5, R33, R6, !PT ;  /* 0x0000000621057209 */ /* 0x000fe40007810000 */
[----:B------:R-:W-:Y:S02]  /*d390*/  FMNMX.FTZ R6, R59, R0, !PT ;  /* 0x000000003b067209 */ /* 0x000fe40007810000 */
[----:B------:R-:W-:Y:S03]  /*d3a0*/  FMNMX.FTZ R0, R43, R2, !PT ;  /* 0x000000022b007209 */ /* 0x000fe60007810000 */
[----:B------:R1:W-:Y:S10]  /*d3b0*/  MUFU.TANH R45, R51 ;  /* 0x00000033002d7308 */ /* 0x0003f40000002400 */
[----:B------:R-:W-:Y:S10]  /*d3c0*/  MUFU.TANH R208, R38 ;  /* 0x0000002600d07308 */ /* 0x000ff40000002400 */
[----:B------:R-:W2:Y:S01]  /*d3d0*/  MUFU.TANH R228, R37 ;  /* 0x0000002500e47308 */ /* 0x000ea20000002400 */
[----:B-1----:R-:W-:Y:S09]  /*d3e0*/  IMAD.MOV.U32 R51, RZ, RZ, R229 ;  /* 0x000000ffff337224 */ /* 0x002ff200078e00e5 */
[----:B------:R1:W-:Y:S10]  /*d3f0*/  MUFU.TANH R219, R56 ;  /* 0x0000003800db7308 */ /* 0x0003f40000002400 */
[----:B------:R-:W3:Y:S01]  /*d400*/  MUFU.TANH R136, R29 ;  /* 0x0000001d00887308 */ /* 0x000ee20000002400 */
[----:B--2---:R-:W-:Y:S04]  /*d410*/  MOV R49, R228 ;  /* 0x000000e400317202 */ /* 0x004fe80000000f00 */
[----:B------:R-:W-:Y:S05]  /*d420*/  FMNMX.FTZ R4, R49, R4, !PT ;  /* 0x0000000431047209 */ /* 0x000fea0007810000 */
[----:B------:R-:W2:Y:S01]  /*d430*/  MUFU.TANH R229, R52 ;  /* 0x0000003400e57308 */ /* 0x000ea20000002400 */
[----:B-1----:R-:W-:Y:S02]  /*d440*/  MOV R56, R208 ;  /* 0x000000d000387202 */ /* 0x002fe40000000f00 */
[----:B------:R-:W-:Y:S02]  /*d450*/  FMNMX.FTZ R4, R35, R4, !PT ;  /* 0x0000000423047209 */ /* 0x000fe40007810000 */
[----:B------:R-:W-:Y:S02]  /*d460*/  FMNMX.FTZ R2, R56, R0, !PT ;  /* 0x0000000038027209 */ /* 0x000fe40007810000 */
[----:B------:R-:W-:Y:S03]  /*d470*/  FMNMX.FTZ R0, R57, R6, !PT ;  /* 0x0000000639007209 */ /* 0x000fe60007810000 */
[----:B------:R-:W-:Y:S01]  /*d480*/  MUFU.TANH R42, R47 ;  /* 0x0000002f002a7308 */ /* 0x000fe20000002400 */
[----:B---3--:R-:W-:Y:S02]  /*d490*/  MOV R34, R136 ;  /* 0x0000008800227202 */ /* 0x008fe40000000f00 */
[----:B------:R-:W-:Y:S02]  /*d4a0*/  FMNMX.FTZ R2, R51, R2, !PT ;  /* 0x0000000233027209 */ /* 0x000fe40007810000 */
[----:B------:R-:W-:Y:S02]  /*d4b0*/  FMNMX.FTZ R5, R34, R5, !PT ;  /* 0x0000000522057209 */ /* 0x000fe40007810000 */
[----:B------:R-:W-:Y:S03]  /*d4c0*/  FMNMX.FTZ R0, R60, R0, !PT ;  /* 0x000000003c007209 */ /* 0x000fe60007810000 */
[----:B------:R-:W1:Y:S01]  /*d4d0*/  MUFU.TANH R47, R54 ;  /* 0x00000036002f7308 */ /* 0x000e620000002400 */
[----:B------:R-:W-:Y:S02]  /*d4e0*/  FMNMX.FTZ R5, R19, R5, !PT ;  /* 0x0000000513057209 */ /* 0x000fe40007810000 */
[----:B------:R-:W-:Y:S02]  /*d4f0*/  FMNMX.FTZ R2, R46, R2, !PT ;  /* 0x000000022e027209 */ /* 0x000fe40007810000 */
[----:B------:R-:W-:Y:S02]  /*d500*/  FMNMX.FTZ R4, R61, R4, !PT ;  /* 0x000000043d047209 */ /* 0x000fe40007810000 */
[----:B------:R-:W-:Y:S03]  /*d510*/  FMNMX.FTZ R6, R31, R0, !PT ;  /* 0x000000001f067209 */ /* 0x000fe60007810000 */
[----:B------:R-:W3:Y:S01]  /*d520*/  MUFU.TANH R228, R53 ;  /* 0x0000003500e47308 */ /* 0x000ee20000002400 */
[----:B------:R-:W-:Y:S02]  /*d530*/  FMNMX.FTZ R5, R24, R5, !PT ;  /* 0x0000000518057209 */ /* 0x000fe40007810000 */
[----:B------:R-:W-:Y:S02]  /*d540*/  FMNMX.FTZ R0, R45, R2, !PT ;  /* 0x000000022d007209 */ /* 0x000fe40007810000 */
[----:B--2---:R-:W-:Y:S02]  /*d550*/  FMNMX.FTZ R4, R229, R4, !PT ;  /* 0x00000004e5047209 */ /* 0x004fe40007810000 */
[----:B------:R-:W-:Y:S03]  /*d560*/  FMNMX.FTZ R2, R63, R5, !PT ;  /* 0x000000053f027209 */ /* 0x000fe60007810000 */
[----:B------:R-:W2:Y:S01]  /*d570*/  MUFU.TANH R231, R55 ;  /* 0x0000003700e77308 */ /* 0x000ea20000002400 */
[----:B-1----:R-:W-:Y:S02]  /*d580*/  FMNMX.FTZ R0, R47, R0, !PT ;  /* 0x000000002f007209 */ /* 0x002fe40007810000 */
[----:B------:R-:W-:Y:S02]  /*d590*/  FMNMX.FTZ R5, R32, R6, !PT ;  /* 0x0000000620057209 */ /* 0x000fe40007810000 */
[----:B------:R-:W-:Y:S02]  /*d5a0*/  FMNMX.FTZ R2, R30, R2, !PT ;  /* 0x000000021e027209 */ /* 0x000fe40007810000 */
[----:B------:R-:W-:Y:S03]  /*d5b0*/  FMNMX.FTZ R14, R42, R5, !PT ;  /* 0x000000052a0e7209 */ /* 0x000fe60007810000 */
[----:B------:R-:W1:Y:S01]  /*d5c0*/  MUFU.TANH R214, R64 ;  /* 0x0000004000d67308 */ /* 0x000e620000002400 */
[----:B---3--:R-:W-:Y:S02]  /*d5d0*/  FMNMX.FTZ R4, R228, R4, !PT ;  /* 0x00000004e4047209 */ /* 0x008fe40007810000 */
[----:B------:R-:W-:Y:S07]  /*d5e0*/  FMNMX.FTZ R12, R219, R2, !PT ;  /* 0x00000002db0c7209 */ /* 0x000fee0007810000 */
[----:B------:R-:W3:Y:S01]  /*d5f0*/  MUFU.TANH R215, R66 ;  /* 0x0000004200d77308 */ /* 0x000ee20000002400 */
[----:B--2---:R-:W-:Y:S09]  /*d600*/  FMNMX.FTZ R0, R231, R0, !PT ;  /* 0x00000000e7007209 */ /* 0x004ff20007810000 */
[----:B------:R-:W2:Y:S01]  /*d610*/  MUFU.TANH R212, R65 ;  /* 0x0000004100d47308 */ /* 0x000ea20000002400 */
[----:B-1----:R-:W-:Y:S09]  /*d620*/  FMNMX.FTZ R136, R214, R4, !PT ;  /* 0x00000004d6887209 */ /* 0x002ff20007810000 */
[----:B------:R1:W4:Y:S01]  /*d630*/  MUFU.TANH R213, R67 ;  /* 0x0000004300d57308 */ /* 0x0003220000002400 */
[----:B---3--:R-:W-:Y:S02]  /*d640*/  FMNMX.FTZ R13, R215, R0, !PT ;  /* 0x00000000d70d7209 */ /* 0x008fe40007810000 */
[----:B--2---:R-:W-:Y:S01]  /*d650*/  FMNMX.FTZ R136, R212, R136, !PT ;  /* 0x00000088d4887209 */ /* 0x004fe20007810000 */
[----:B------:R-:W-:Y:S06]  /*d660*/  @P0 BRA `(.L_x_34) ;  /* 0xffffffe4001c0947 */ /* 0x000fec000383ffff */
.L_x_33:
[----:B------:R-:W-:Y:S01]  /*d670*/  STL [R1+0x7c], R251 ;  /* 0x00007cfb01007387 */ /* 0x000fe20000100800 */
[----:B--2-4-:R-:W-:Y:S02]  /*d680*/  FMNMX.FTZ R5, R213, R13, !PT ;  /* 0x0000000dd5057209 */ /* 0x014fe40007810000 */
[----:B------:R-:W-:Y:S01]  /*d690*/  FMNMX.FTZ R2, R218, R12, !PT ;  /* 0x0000000cda027209 */ /* 0x000fe20007810000 */
[----:B------:R-:W-:Y:S01]  /*d6a0*/  STL [R1+0x78], R250 ;  /* 0x000078fa01007387 */ /* 0x000fe20000100800 */
[----:B------:R-:W-:Y:S02]  /*d6b0*/  FMNMX.FTZ R0, R48, R14, !PT ;  /* 0x0000000e30007209 */ /* 0x000fe40007810000 */
[----:B------:R-:W-:Y:S01]  /*d6c0*/  FMNMX.FTZ R2, R217, R2, !PT ;  /* 0x00000002d9027209 */ /* 0x000fe20007810000 */
[----:B------:R-:W-:Y:S03]  /*d6d0*/  STL [R1+0x74], R249 ;  /* 0x000074f901007387 */ /* 0x000fe60000100800 */
[----:B------:R-:W-:Y:S01]  /*d6e0*/  FMNMX.FTZ R4, R216, R2, !PT ;  /* 0x00000002d8047209 */ /* 0x000fe20007810000 */
[----:B------:R-:W-:Y:S04]  /*d6f0*/  STL [R1+0x70], R248 ;  /* 0x000070f801007387 */ /* 0x000fe80000100800 */
[----:B------:R-:W-:Y:S04]  /*d700*/  STL [R1+0x6c], R247 ;  /* 0x00006cf701007387 */ /* 0x000fe80000100800 */
[----:B------:R-:W-:Y:S04]  /*d710*/  STL [R1+0x68], R246 ;  /* 0x000068f601007387 */ /* 0x000fe80000100800 */
[----:B------:R-:W-:Y:S04]  /*d720*/  STL [R1+0x64], R245 ;  /* 0x000064f501007387 */ /* 0x000fe80000100800 */
[----:B------:R2:W-:Y:S04]  /*d730*/  STL [R1+0x60], R244 ;  /* 0x000060f401007387 */ /* 0x0005e80000100800 */
[----:B------:R3:W-:Y:S04]  /*d740*/  STL [R1+0x5c], R243 ;  /* 0x00005cf301007387 */ /* 0x0007e80000100800 */
[----:B------:R4:W-:Y:S04]  /*d750*/  STL [R1+0x58], R242 ;  /* 0x000058f201007387 */ /* 0x0009e80000100800 */
[----:B------:R1:W-:Y:S04]  /*d760*/  STL [R1+0x54], R241 ;  /* 0x000054f101007387 */ /* 0x0003e80000100800 */
[----:B------:R1:W-:Y:S04]  /*d770*/  STL [R1+0x50], R240 ;  /* 0x000050f001007387 */ /* 0x0003e80000100800 */
[----:B------:R1:W-:Y:S04]  /*d780*/  STL [R1+0x4c], R239 ;  /* 0x00004cef01007387 */ /* 0x0003e80000100800 */
[----:B------:R1:W-:Y:S01]  /*d790*/  STL [R1+0x48], R238 ;  /* 0x000048ee01007387 */ /* 0x0003e20000100800 */
[----:B--2---:R-:W-:Y:S03]  /*d7a0*/  MOV R244, R25 ;  /* 0x0000001900f47202 */ /* 0x004fe60000000f00 */
[----:B------:R2:W-:Y:S01]  /*d7b0*/  STL [R1+0x44], R237 ;  /* 0x000044ed01007387 */ /* 0x0005e20000100800 */
[----:B---3--:R-:W-:Y:S03]  /*d7c0*/  MOV R243, R42 ;  /* 0x0000002a00f37202 */ /* 0x008fe60000000f00 */
[----:B------:R-:W3:Y:S01]  /*d7d0*/  SHFL.BFLY PT, R6, R136, 0x2, 0x1f ;  /* 0x0c401f0088067f89 */ /* 0x000ee200000e0000 */
[----:B----4-:R-:W-:Y:S07]  /*d7e0*/  MOV R242, R19 ;  /* 0x0000001300f27202 */ /* 0x010fee0000000f00 */
[----:B------:R-:W4:Y:S01]  /*d7f0*/  SHFL.BFLY PT, R7, R5, 0x2, 0x1f ;  /* 0x0c401f0005077f89 */ /* 0x000f2200000e0000 */
[----:B-1----:R-:W-:Y:S07]  /*d800*/  MOV R241, R41 ;  /* 0x0000002900f17202 */ /* 0x002fee0000000f00 */
[----:B------:R-:W1:Y:S01]  /*d810*/  SHFL.BFLY PT, R134, R4, 0x2, 0x1f ;  /* 0x0c401f0004867f89 */ /* 0x000e6200000e0000 */
[----:B------:R-:W-:Y:S07]  /*d820*/  MOV R240, R26 ;  /* 0x0000001a00f07202 */ /* 0x000fee0000000f00 */
[----:B------:R3:W-:Y:S01]  /*d830*/  STL [R1+0x40], R236 ;  /* 0x000040ec01007387 */ /* 0x0007e20000100800 */
[----:B------:R-:W-:Y:S03]  /*d840*/  MOV R239, R46 ;  /* 0x0000002e00ef7202 */ /* 0x000fe60000000f00 */
[----:B------:R-:W-:Y:S01]  /*d850*/  LDSM.16.MT88.4 R36, [R233+0xc000] ;  /* 0x00c00000e924783b */ /* 0x000fe20000004200 */
[----:B------:R-:W-:Y:S02]  /*d860*/  MOV R238, R24 ;  /* 0x0000001800ee7202 */ /* 0x000fe40000000f00 */
[----:B--2---:R-:W-:Y:S05]  /*d870*/  MOV R237, R20 ;  /* 0x0000001400ed7202 */ /* 0x004fea0000000f00 */
[----:B------:R-:W-:Y:S01]  /*d880*/  LDSM.16.MT88.4 R20, [R232+0xc000] ;  /* 0x00c00000e814783b */ /* 0x000fe20000004200 */
[----:B------:R-:W-:Y:S04]  /*d890*/  FMNMX.FTZ R0, R237, R0, !PT ;  /* 0x00000000ed007209 */ /* 0x000fe80007810000 */
[----:B------:R-:W-:Y:S03]  /*d8a0*/  FMNMX.FTZ R0, R138, R0, !PT ;  /* 0x000000008a007209 */ /* 0x000fe60007810000 */
[----:B------:R-:W-:Y:S01]  /*d8b0*/  LDSM.16.MT88.4 R52, [R235+0xc000] ;  /* 0x00c00000eb34783b */ /* 0x000fe20000004200 */
[----:B------:R-:W-:Y:S02]  /*d8c0*/  FMNMX.FTZ R0, R137, R0, !PT ;  /* 0x0000000089007209 */ /* 0x000fe40007810000 */
[----:B---3--:R-:W-:Y:S05]  /*d8d0*/  MOV R236, R45 ;  /* 0x0000002d00ec7202 */ /* 0x008fea0000000f00 */
[----:B------:R-:W2:Y:S01]  /*d8e0*/  SHFL.BFLY PT, R2, R0, 0x2, 0x1f ;  /* 0x0c401f0000027f89 */ /* 0x000ea200000e0000 */
[----:B------:R-:W-:Y:S02]  /*d8f0*/  FMNMX.FTZ R136, R136, R6, !PT ;  /* 0x0000000688887209 */ /* 0x000fe40007810000 */
[----:B----4-:R-:W-:Y:S02]  /*d900*/  FMNMX.FTZ R5, R5, R7, !PT ;  /* 0x0000000705057209 */ /* 0x010fe40007810000 */
[----:B-1----:R-:W-:Y:S03]  /*d910*/  FMNMX.FTZ R134, R4, R134, !PT ;  /* 0x0000008604867209 */ /* 0x002fe60007810000 */
[----:B------:R-:W1:Y:S08]  /*d920*/  SHFL.BFLY PT, R6, R136, 0x1, 0x1f ;  /* 0x0c201f0088067f89 */ /* 0x000e7000000e0000 */
[----:B------:R-:W3:Y:S08]  /*d930*/  SHFL.BFLY PT, R135, R5, 0x1, 0x1f ;  /* 0x0c201f0005877f89 */ /* 0x000ef000000e0000 */
[----:B------:R-:W4:Y:S01]  /*d940*/  SHFL.BFLY PT, R7, R134, 0x1, 0x1f ;  /* 0x0c201f0086077f89 */ /* 0x000f2200000e0000 */
[----:B--2---:R-:W-:Y:S07]  /*d950*/  FMNMX.FTZ R2, R0, R2, !PT ;  /* 0x0000000200027209 */ /* 0x004fee0007810000 */
[----:B------:R-:W2:Y:S01]  /*d960*/  SHFL.BFLY PT, R4, R2, 0x1, 0x1f ;  /* 0x0c201f0002047f89 */ /* 0x000ea200000e0000 */
[----:B-1----:R-:W-:Y:S02]  /*d970*/  FMNMX.FTZ R136, R136, R6, !PT ;  /* 0x0000000688887209 */ /* 0x002fe40007810000 */
[----:B---3--:R-:W-:Y:S03]  /*d980*/  FMNMX.FTZ R135, R5, R135, !PT ;  /* 0x0000008705877209 */ /* 0x008fe60007810000 */
[C---:B------:R-:W-:Y:S01]  /*d990*/  FADD.FTZ R0, -R136.reuse, R3 ;  /* 0x0000000388007221 */ /* 0x040fe20000010100 */
[----:B------:R-:W-:Y:S01]  /*d9a0*/  FSETP.NEU.FTZ.AND P1, PT, R136, -INF , PT ;  /* 0xff8000008800780b */ /* 0x000fe20003f3d000 */
[----:B------:R-:W-:Y:S01]  /*d9b0*/  STL [R1+0x80], R136 ;  /* 0x0000808801007387 */ /* 0x000fe20000100800 */
[----:B----4-:R-:W-:Y:S01]  /*d9c0*/  FMNMX.FTZ R134, R134, R7, !PT ;  /* 0x0000000786867209 */ /* 0x010fe20007810000 */
[----:B------:R-:W-:Y:S01]  /*d9d0*/  FMUL.FTZ R3, R0, UR4 ;  /* 0x0000000400037c20 */ /* 0x000fe20008410000 */
[C---:B------:R-:W-:Y:S01]  /*d9e0*/  FADD.FTZ R0, -R135.reuse, R132 ;  /* 0x0000008487007221 */ /* 0x040fe20000010100 */
[----:B------:R1:W-:Y:S01]  /*d9f0*/  STL [R1+0x84], R135 ;  /* 0x0000848701007387 */ /* 0x0003e20000100800 */
[----:B------:R-:W-:Y:S01]  /*da00*/  FMUL.FTZ R208, R135, UR4 ;  /* 0x0000000487d07c20 */ /* 0x000fe20008410000 */
[----:B------:R3:W4:Y:S01]  /*da10*/  MUFU.EX2 R132, R3 ;  /* 0x0000000300847308 */ /* 0x0007220000000800 */
[----:B--2---:R-:W-:Y:S01]  /*da20*/  FMNMX.FTZ R133, R2, R4, !PT ;  /* 0x0000000402857209 */ /* 0x004fe20007810000 */
[----:B---3--:R-:W-:Y:S01]  /*da30*/  FMUL.FTZ R3, R0, UR4 ;  /* 0x0000000400037c20 */ /* 0x008fe20008410000 */
[----:B------:R-:W-:Y:S01]  /*da40*/  FADD.FTZ R0, -R134, R139 ;  /* 0x0000008b86007221 */ /* 0x000fe20000010100 */
[----:B------:R-:W-:Y:S01]  /*da50*/  FMUL.FTZ R139, R136, UR4 ;  /* 0x00000004888b7c20 */ /* 0x000fe20008410000 */
[C---:B----4-:R-:W-:Y:S01]  /*da60*/  FMUL.FTZ R65, R132.reuse, R201 ;  /* 0x000000c984417220 */ /* 0x050fe20000410000 */
[----:B------:R-:W-:Y:S01]  /*da70*/  FMUL.FTZ R64, R132, R200 ;  /* 0x000000c884407220 */ /* 0x000fe20000410000 */
[----:B------:R-:W-:Y:S01]  /*da80*/  FMUL.FTZ R2, R0, UR4 ;  /* 0x0000000400027c20 */ /* 0x000fe20008410000 */
[----:B------:R-:W-:Y:S01]  /*da90*/  FADD.FTZ R0, -R133, R140 ;  /* 0x0000008c85007221 */ /* 0x000fe20000010100 */
[----:B------:R-:W-:Y:S01]  /*daa0*/  FSEL R139, R139, RZ, P1 ;  /* 0x000000ff8b8b7208 */ /* 0x000fe20000800000 */
[----:B------:R-:W2:Y:S01]  /*dab0*/  MUFU.EX2 R3, R3 ;  /* 0x0000000300037308 */ /* 0x000ea20000000800 */
[----:B------:R-:W-:Y:S01]  /*dac0*/  FSETP.NEU.FTZ.AND P1, PT, R135, -INF , PT ;  /* 0xff8000008700780b */ /* 0x000fe20003f3d000 */
[----:B------:R-:W-:Y:S01]  /*dad0*/  FMUL.FTZ R0, R0, UR4 ;  /* 0x0000000400007c20 */ /* 0x000fe20008410000 */
[----:B------:R-:W-:Y:S01]  /*dae0*/  FMUL.FTZ R68, R132, R68 ;  /* 0x0000004484447220 */ /* 0x000fe20000410000 */
[--C-:B------:R-:W-:Y:S01]  /*daf0*/  FFMA.FTZ R4, R142, UR4, -R139.reuse ;  /* 0x000000048e047c23 */ /* 0x100fe2000801088b */
[----:B------:R-:W-:Y:S01]  /*db00*/  FSEL R208, R208, RZ, P1 ;  /* 0x000000ffd0d07208 */ /* 0x000fe20000800000 */
[----:B------:R-:W-:Y:S01]  /*db10*/  FMUL.FTZ R69, R132, R69 ;  /* 0x0000004584457220 */ /* 0x000fe20000410000 */
[----:B------:R-:W-:Y:S03]  /*db20*/  FSETP.NEU.FTZ.AND P1, PT, R134, -INF , PT ;  /* 0xff8000008600780b */ /* 0x000fe60003f3d000 */
[----:B------:R3:W-:Y:S01]  /*db30*/  MUFU.EX2 R8, R4 ;  /* 0x0000000400087308 */ /* 0x0007e20000000800 */
[C---:B------:R-:W-:Y:S01]  /*db40*/  FMUL.FTZ R80, R132.reuse, R80 ;  /* 0x0000005084507220 */ /* 0x040fe20000410000 */
[--C-:B------:R-:W-:Y:S01]  /*db50*/  FFMA.FTZ R6, R15, UR4, -R208.reuse ;  /* 0x000000040f067c23 */ /* 0x100fe200080108d0 */
[C---:B------:R-:W-:Y:S01]  /*db60*/  FMUL.FTZ R81, R132.reuse, R81 ;  /* 0x0000005184517220 */ /* 0x040fe20000410000 */
[C---:B------:R-:W-:Y:S01]  /*db70*/  FMUL.FTZ R84, R132.reuse, R84 ;  /* 0x0000005484547220 */ /* 0x040fe20000410000 */
[C---:B------:R-:W-:Y:S01]  /*db80*/  FMUL.FTZ R85, R132.reuse, R85 ;  /* 0x0000005584557220 */ /* 0x040fe20000410000 */
[C---:B------:R-:W-:Y:S01]  /*db90*/  FMUL.FTZ R96, R132.reuse, R96 ;  /* 0x0000006084607220 */ /* 0x040fe20000410000 */
[----:B------:R-:W-:Y:S03]  /*dba0*/  FMUL.FTZ R97, R132, R97 ;  /* 0x0000006184617220 */ /* 0x000fe60000410000 */
[----:B------:R4:W-:Y:S01]  /*dbb0*/  MUFU.EX2 R246, R6 ;  /* 0x0000000600f67308 */ /* 0x0009e20000000800 */
[C---:B--2---:R-:W-:Y:S01]  /*dbc0*/  FMUL.FTZ R7, R3.reuse, R151 ;  /* 0x0000009703077220 */ /* 0x044fe20000410000 */
[C---:B------:R-:W-:Y:S01]  /*dbd0*/  FMUL.FTZ R19, R3.reuse, R155 ;  /* 0x0000009b03137220 */ /* 0x040fe20000410000 */
[C---:B------:R-:W-:Y:S01]  /*dbe0*/  FMUL.FTZ R66, R3.reuse, R202 ;  /* 0x000000ca03427220 */ /* 0x040fe20000410000 */
[C---:B------:R-:W-:Y:S01]  /*dbf0*/  FMUL.FTZ R67, R3.reuse, R203 ;  /* 0x000000cb03437220 */ /* 0x040fe20000410000 */
[C---:B------:R-:W-:Y:S01]  /*dc00*/  FMUL.FTZ R70, R3.reuse, R70 ;  /* 0x0000004603467220 */ /* 0x040fe20000410000 */
[C---:B------:R-:W-:Y:S01]  /*dc10*/  FMUL.FTZ R71, R3.reuse, R71 ;  /* 0x0000004703477220 */ /* 0x040fe20000410000 */
[----:B------:R-:W-:Y:S03]  /*dc20*/  FMUL.FTZ R82, R3, R82 ;  /* 0x0000005203527220 */ /* 0x000fe60000410000 */
[----:B------:R-:W2:Y:S01]  /*dc30*/  MUFU.EX2 R2, R2 ;  /* 0x0000000200027308 */ /* 0x000ea20000000800 */
[----:B---3--:R-:W-:Y:S01]  /*dc40*/  FFMA.FTZ R4, R210, UR4, -R139 ;  /* 0x00000004d2047c23 */ /* 0x008fe2000801088b */
[----:B------:R-:W-:Y:S01]  /*dc50*/  FMUL.FTZ R210, R133, UR4 ;  /* 0x0000000485d27c20 */ /* 0x000fe20008410000 */
[C---:B------:R-:W-:Y:S01]  /*dc60*/  FMUL.FTZ R83, R3.reuse, R83 ;  /* 0x0000005303537220 */ /* 0x040fe20000410000 */
[C---:B------:R-:W-:Y:S01]  /*dc70*/  FMUL.FTZ R86, R3.reuse, R86 ;  /* 0x0000005603567220 */ /* 0x040fe20000410000 */
[C---:B------:R-:W-:Y:S01]  /*dc80*/  FMUL.FTZ R87, R3.reuse, R87 ;  /* 0x0000005703577220 */ /* 0x040fe20000410000 */
[C---:B------:R-:W-:Y:S01]  /*dc90*/  FMUL.FTZ R98, R3.reuse, R98 ;  /* 0x0000006203627220 */ /* 0x040fe20000410000 */
[C---:B------:R-:W-:Y:S03]  /*dca0*/  FMUL.FTZ R99, R3.reuse, R99 ;  /* 0x0000006303637220 */ /* 0x040fe60000410000 */
[----:B-1----:R1:W-:Y:S01]  /*dcb0*/  MUFU.EX2 R135, R4 ;  /* 0x0000000400877308 */ /* 0x0023e20000000800 */
[C---:B----4-:R-:W-:Y:S01]  /*dcc0*/  FMUL.FTZ R6, R3.reuse, R150 ;  /* 0x0000009603067220 */ /* 0x050fe20000410000 */
[C---:B------:R-:W-:Y:S01]  /*dcd0*/  FMUL.FTZ R100, R132.reuse, R100 ;  /* 0x0000006484647220 */ /* 0x040fe20000410000 */
[C---:B------:R-:W-:Y:S01]  /*dce0*/  FMUL.FTZ R101, R132.reuse, R101 ;  /* 0x0000006584657220 */ /* 0x040fe20000410000 */
[C---:B------:R-:W-:Y:S01]  /*dcf0*/  FMUL.FTZ R102, R3.reuse, R102 ;  /* 0x0000006603667220 */ /* 0x040fe20000410000 */
[C---:B------:R-:W-:Y:S01]  /*dd00*/  FMUL.FTZ R103, R3.reuse, R103 ;  /* 0x0000006703677220 */ /* 0x040fe20000410000 */
[C---:B------:R-:W-:Y:S01]  /*dd10*/  FMUL.FTZ R112, R132.reuse, R112 ;  /* 0x0000007084707220 */ /* 0x040fe20000410000 */
[----:B------:R-:W-:Y:S03]  /*dd20*/  FMUL.FTZ R113, R132, R113 ;  /* 0x0000007184717220 */ /* 0x000fe60000410000 */
[----:B------:R-:W3:Y:S01]  /*dd30*/  MUFU.EX2 R0, R0 ;  /* 0x0000000000007308 */ /* 0x000ee20000000800 */
[C---:B--2---:R-:W-:Y:S01]  /*dd40*/  FMUL.FTZ R13, R2.reuse, R157 ;  /* 0x0000009d020d7220 */ /* 0x044fe20000410000 */
[C---:B------:R-:W-:Y:S01]  /*dd50*/  FMUL.FTZ R24, R2.reuse, R164 ;  /* 0x000000a402187220 */ /* 0x040fe20000410000 */
[C---:B------:R-:W-:Y:S01]  /*dd60*/  FMUL.FTZ R25, R2.reuse, R165 ;  /* 0x000000a502197220 */ /* 0x040fe20000410000 */
[----:B------:R-:W-:Y:S01]  /*dd70*/  MOV R164, R30 ;  /* 0x0000001e00a47202 */ /* 0x000fe20000000f00 */
[C---:B------:R-:W-:Y:S01]  /*dd80*/  FMUL.FTZ R28, R2.reuse, R172 ;  /* 0x000000ac021c7220 */ /* 0x040fe20000410000 */
[C---:B------:R-:W-:Y:S01]  /*dd90*/  FMUL.FTZ R29, R2.reuse, R173 ;  /* 0x000000ad021d7220 */ /* 0x040fe20000410000 */
[----:B------:R-:W-:Y:S01]  /*dda0*/  MOV R165, R35 ;  /* 0x0000002300a57202 */ /* 0x000fe20000000f00 */
[----:B------:R-:W-:Y:S01]  /*ddb0*/  FMUL.FTZ R35, R3, R171 ;  /* 0x000000ab03237220 */ /* 0x000fe20000410000 */
[--C-:B-1----:R-:W-:Y:S01]  /*ddc0*/  FFMA.FTZ R4, R143, UR4, -R208.reuse ;  /* 0x000000048f047c23 */ /* 0x102fe200080108d0 */
[----:B------:R-:W-:Y:S01]  /*ddd0*/  MOV R172, R43 ;  /* 0x0000002b00ac7202 */ /* 0x000fe20000000f00 */
[C---:B------:R-:W-:Y:S01]  /*dde0*/  FMUL.FTZ R41, R2.reuse, R181 ;  /* 0x000000b502297220 */ /* 0x040fe20000410000 */
[----:B------:R-:W-:Y:S01]  /*ddf0*/  FMUL.FTZ R45, R2, R189 ;  /* 0x000000bd022d7220 */ /* 0x000fe20000410000 */
[----:B------:R1:W2:Y:S01]  /*de00*/  MUFU.EX2 R9, R4 ;  /* 0x0000000400097308 */ /* 0x0002a20000000800 */
[----:B------:R-:W-:Y:S01]  /*de10*/  MOV R171, R50 ;  /* 0x0000003200ab7202 */ /* 0x000fe20000000f00 */
[C---:B------:R-:W-:Y:S01]  /*de20*/  FMUL.FTZ R50, R3.reuse, R186 ;  /* 0x000000ba03327220 */ /* 0x040fe20000410000 */
[----:B------:R-:W-:Y:S01]  /*de30*/  MOV R157, R61 ;  /* 0x0000003d009d7202 */ /* 0x000fe20000000f00 */
[C---:B---3--:R-:W-:Y:S01]  /*de40*/  FMUL.FTZ R11, R0.reuse, R147 ;  /* 0x00000093000b7220 */ /* 0x048fe20000410000 */
[C---:B------:R-:W-:Y:S01]  /*de50*/  FMUL.FTZ R14, R0.reuse, R158 ;  /* 0x0000009e000e7220 */ /* 0x040fe20000410000 */
[C---:B------:R-:W-:Y:S01]  /*de60*/  FMUL.FTZ R15, R0.reuse, R159 ;  /* 0x0000009f000f7220 */ /* 0x040fe20000410000 */
[C---:B------:R-:W-:Y:S01]  /*de70*/  FMUL.FTZ R26, R0.reuse, R166 ;  /* 0x000000a6001a7220 */ /* 0x040fe20000410000 */
[C---:B------:R-:W-:Y:S01]  /*de80*/  FMUL.FTZ R27, R0.reuse, R167 ;  /* 0x000000a7001b7220 */ /* 0x040fe20000410000 */
[C---:B------:R-:W-:Y:S01]  /*de90*/  FMUL.FTZ R30, R0.reuse, R174 ;  /* 0x000000ae001e7220 */ /* 0x040fe20000410000 */
[----:B------:R-:W-:Y:S01]  /*dea0*/  MOV R174, R31 ;  /* 0x0000001f00ae7202 */ /* 0x000fe20000000f00 */
[----:B------:R-:W-:Y:S01]  /*deb0*/  FMUL.FTZ R31, R0, R175 ;  /* 0x000000af001f7220 */ /* 0x000fe20000410000 */
[----:B------:R-:W-:Y:S01]  /*dec0*/  MOV R175, R32 ;  /* 0x0000002000af7202 */ /* 0x000fe20000000f00 */
[----:B------:R-:W-:Y:S01]  /*ded0*/  FMUL.FTZ R32, R132, R168 ;  /* 0x000000a884207220 */ /* 0x000fe20000410000 */
[----:B------:R-:W-:Y:S01]  /*dee0*/  MOV R168, R34 ;  /* 0x0000002200a87202 */ /* 0x000fe20000000f00 */
[----:B------:R-:W-:Y:S01]  /*def0*/  FMUL.FTZ R34, R3, R170 ;  /* 0x000000aa03227220 */ /* 0x000fe20000410000 */
[----:B------:R-:W-:Y:S01]  /*df00*/  FMUL.FTZ R42, R0, R182 ;  /* 0x000000b6002a7220 */ /* 0x000fe20000410000 */
[----:B-1----:R-:W-:Y:S01]  /*df10*/  FFMA.FTZ R4, R209, UR4, -R208 ;  /* 0x00000004d1047c23 */ /* 0x002fe200080108d0 */
[----:B------:R-:W-:Y:S01]  /*df20*/  FMUL.FTZ R209, R134, UR4 ;  /* 0x0000000486d17c20 */ /* 0x000fe20008410000 */
[C---:B------:R-:W-:Y:S01]  /*df30*/  FMUL.FTZ R43, R0.reuse, R183 ;  /* 0x000000b7002b7220 */ /* 0x040fe20000410000 */
[----:B------:R-:W-:Y:S01]  /*df40*/  FMUL.FTZ R46, R0, R190 ;  /* 0x000000be002e7220 */ /* 0x000fe20000410000 */
[----:B------:R1:W3:Y:S01]  /*df50*/  MUFU.EX2 R136, R4 ;  /* 0x0000000400887308 */ /* 0x0002e20000000800 */
[----:B------:R-:W-:Y:S01]  /*df60*/  MOV R166, R49 ;  /* 0x0000003100a67202 */ /* 0x000fe20000000f00 */
[----:B------:R-:W-:Y:S01]  /*df70*/  FMUL.FTZ R49, R132, R185 ;  /* 0x000000b984317220 */ /* 0x000fe20000410000 */
[----:B------:R-:W-:Y:S01]  /*df80*/  FSEL R209, R209, RZ, P1 ;  /* 0x000000ffd1d17208 */ /* 0x000fe20000800000 */
[C---:B------:R-:W-:Y:S01]  /*df90*/  FMUL.FTZ R61, R2.reuse, R205 ;  /* 0x000000cd023d7220 */ /* 0x040fe20000410000 */
[----:B------:R-:W-:Y:S01]  /*dfa0*/  FSETP.NEU.FTZ.AND P1, PT, R133, -INF , PT ;  /* 0xff8000008500780b */ /* 0x000fe20003f3d000 */
[----:B------:R-:W-:Y:S01]  /*dfb0*/  FMUL.FTZ R72, R2, R72 ;  /* 0x0000004802487220 */ /* 0x000fe20000410000 */
[----:B------:R-:W-:Y:S01]  /*dfc0*/  MOV R170, R59 ;  /* 0x0000003b00aa7202 */ /* 0x000fe20000000f00 */
[--C-:B------:R-:W-:Y:S01]  /*dfd0*/  FFMA.FTZ R5, R211, UR4, -R209.reuse ;  /* 0x00000004d3057c23 */ /* 0x100fe200080108d1 */
[----:B------:R-:W-:Y:S01]  /*dfe0*/  FSEL R210, R210, RZ, P1 ;  /* 0x000000ffd2d27208 */ /* 0x000fe20000800000 */
[----:B------:R-:W-:Y:S01]  /*dff0*/  FFMA.FTZ R10, R224, UR4, -R209 ;  /* 0x00000004e00a7c23 */ /* 0x000fe200080108d1 */
[----:B--2---:R-:W-:Y:S01]  /*e000*/  MOV R224, R9 ;  /* 0x0000000900e07202 */ /* 0x004fe20000000f00 */
[----:B------:R-:W-:Y:S01]  /*e010*/  MUFU.EX2 R211, R5 ;  /* 0x0000000500d37308 */ /* 0x000fe20000000800 */
[C---:B------:R-:W-:Y:S01]  /*e020*/  FMUL.FTZ R9, R2.reuse, R145 ;  /* 0x0000009102097220 */ /* 0x040fe20000410000 */
[----:B------:R-:W-:Y:S01]  /*e030*/  FFMA.FTZ R12, R225, UR4, -R210 ;  /* 0x00000004e10c7c23 */ /* 0x000fe200080108d2 */
[----:B------:R-:W-:Y:S01]  /*e040*/  MOV R225, R8 ;  /* 0x0000000800e17202 */ /* 0x000fe20000000f00 */
[----:B------:R-:W-:Y:S01]  /*e050*/  FMUL.FTZ R8, R2, R144 ;  /* 0x0000009002087220 */ /* 0x000fe20000410000 */
[--C-:B-1----:R-:W-:Y:S01]  /*e060*/  FFMA.FTZ R4, R141, UR4, -R139.reuse ;  /* 0x000000048d047c23 */ /* 0x102fe2000801088b */
[----:B---3--:R-:W-:Y:S01]  /*e070*/  F2FP.BF16.F32.PACK_AB R141, R136, R224 ;  /* 0x000000e0888d723e */ /* 0x008fe200000010ff */
[----:B------:R-:W-:Y:S03]  /*e080*/  FMUL.FTZ R59, R0, R199 ;  /* 0x000000c7003b7220 */ /* 0x000fe60000410000 */
[----:B------:R1:W-:Y:S01]  /*e090*/  MUFU.EX2 R5, R10 ;  /* 0x0000000a00057308 */ /* 0x0003e20000000800 */
[----:B------:R-:W-:Y:S01]  /*e0a0*/  F2FP.BF16.F32.PACK_AB R140, R135, R225 ;  /* 0x000000e1878c723e */ /* 0x000fe200000010ff */
[----:B------:R-:W-:Y:S01]  /*e0b0*/  FMUL.FTZ R73, R2, R73 ;  /* 0x0000004902497220 */ /* 0x000fe20000410000 */
[----:B------:R-:W-:Y:S01]  /*e0c0*/  MOV R167, R58 ;  /* 0x0000003a00a77202 */ /* 0x000fe20000000f00 */
[----:B------:R-:W-:Y:S01]  /*e0d0*/  FMUL.FTZ R58, R0, R198 ;  /* 0x000000c6003a7220 */ /* 0x000fe20000410000 */
[----:B------:R-:W-:Y:S01]  /*e0e0*/  MOV R158, R60 ;  /* 0x0000003c009e7202 */ /* 0x000fe20000000f00 */
[----:B------:R-:W-:Y:S01]  /*e0f0*/  FMUL.FTZ R60, R2, R204 ;  /* 0x000000cc023c7220 */ /* 0x000fe20000410000 */
[----:B------:R-:W-:Y:S03]  /*e100*/  MOV R159, R63 ;  /* 0x0000003f009f7202 */ /* 0x000fe60000000f00 */
[----:B------:R2:W-:Y:S01]  /*e110*/  MUFU.EX2 R250, R4 ;  /* 0x0000000400fa7308 */ /* 0x0005e20000000800 */
[----:B------:R-:W-:Y:S01]  /*e120*/  MOV R173, R62 ;  /* 0x0000003e00ad7202 */ /* 0x000fe20000000f00 */
[C---:B------:R-:W-:Y:S01]  /*e130*/  FMUL.FTZ R62, R0.reuse, R206 ;  /* 0x000000ce003e7220 */ /* 0x040fe20000410000 */
[C---:B------:R-:W-:Y:S01]  /*e140*/  FMUL.FTZ R63, R0.reuse, R207 ;  /* 0x000000cf003f7220 */ /* 0x040fe20000410000 */
[C---:B------:R-:W-:Y:S01]  /*e150*/  FMUL.FTZ R74, R0.reuse, R74 ;  /* 0x0000004a004a7220 */ /* 0x040fe20000410000 */
[----:B------:R-:W-:Y:S01]  /*e160*/  FMUL.FTZ R75, R0, R75 ;  /* 0x0000004b004b7220 */ /* 0x000fe20000410000 */
[C---:B------:R-:W-:Y:S01]  /*e170*/  FMUL.FTZ R76, R2.reuse, R76 ;  /* 0x0000004c024c7220 */ /* 0x040fe20000410000 */
[----:B------:R-:W-:Y:S01]  /*e180*/  FMUL.FTZ R77, R2, R77 ;  /* 0x0000004d024d7220 */ /* 0x000fe20000410000 */
[C---:B------:R-:W-:Y:S01]  /*e190*/  FMUL.FTZ R78, R0.reuse, R78 ;  /* 0x0000004e004e7220 */ /* 0x040fe20000410000 */
[C---:B-1----:R-:W-:Y:S01]  /*e1a0*/  FMUL.FTZ R10, R0.reuse, R146 ;  /* 0x00000092000a7220 */ /* 0x042fe20000410000 */
[----:B------:R-:W-:Y:S01]  /*e1b0*/  FMUL.FTZ R79, R0, R79 ;  /* 0x0000004f004f7220 */ /* 0x000fe20000410000 */
[C---:B------:R-:W-:Y:S01]  /*e1c0*/  FMUL.FTZ R88, R2.reuse, R88 ;  /* 0x0000005802587220 */ /* 0x040fe20000410000 */
[----:B------:R-:W-:Y:S01]  /*e1d0*/  FMUL.FTZ R89, R2, R89 ;  /* 0x0000005902597220 */ /* 0x000fe20000410000 */
[C---:B------:R-:W-:Y:S01]  /*e1e0*/  FMUL.FTZ R90, R0.reuse, R90 ;  /* 0x0000005a005a7220 */ /* 0x040fe20000410000 */
[----:B------:R-:W-:Y:S01]  /*e1f0*/  FMUL.FTZ R91, R0, R91 ;  /* 0x0000005b005b7220 */ /* 0x000fe20000410000 */
[C---:B------:R-:W-:Y:S01]  /*e200*/  FMUL.FTZ R92, R2.reuse, R92 ;  /* 0x0000005c025c7220 */ /* 0x040fe20000410000 */
[----:B------:R-:W-:Y:S01]  /*e210*/  FMUL.FTZ R93, R2, R93 ;  /* 0x0000005d025d7220 */ /* 0x000fe20000410000 */
[--C-:B--2---:R-:W-:Y:S01]  /*e220*/  FFMA.FTZ R4, R16, UR4, -R139.reuse ;  /* 0x0000000410047c23 */ /* 0x104fe2000801088b */
[----:B------:R-:W-:Y:S01]  /*e230*/  FMUL.FTZ R16, R132, R152 ;  /* 0x0000009884107220 */ /* 0x000fe20000410000 */
[C---:B------:R-:W-:Y:S01]  /*e240*/  FMUL.FTZ R94, R0.reuse, R94 ;  /* 0x0000005e005e7220 */ /* 0x040fe20000410000 */
[----:B------:R-:W-:Y:S01]  /*e250*/  FMUL.FTZ R95, R0, R95 ;  /* 0x0000005f005f7220 */ /* 0x000fe20000410000 */
[----:B------:R1:W2:Y:S01]  /*e260*/  MUFU.EX2 R247, R4 ;  /* 0x0000000400f77308 */ /* 0x0002a20000000800 */
[C---:B------:R-:W-:Y:S01]  /*e270*/  FMUL.FTZ R104, R2.reuse, R104 ;  /* 0x0000006802687220 */ /* 0x040fe20000410000 */
[----:B------:R-:W-:Y:S01]  /*e280*/  FMUL.FTZ R105, R2, R105 ;  /* 0x0000006902697220 */ /* 0x000fe20000410000 */
[C---:B------:R-:W-:Y:S01]  /*e290*/  FMUL.FTZ R106, R0.reuse, R106 ;  /* 0x0000006a006a7220 */ /* 0x040fe20000410000 */
[----:B------:R-:W-:Y:S01]  /*e2a0*/  FMUL.FTZ R107, R0, R107 ;  /* 0x0000006b006b7220 */ /* 0x000fe20000410000 */
[C---:B------:R-:W-:Y:S01]  /*e2b0*/  FMUL.FTZ R108, R2.reuse, R108 ;  /* 0x0000006c026c7220 */ /* 0x040fe20000410000 */
[----:B------:R-:W-:Y:S01]  /*e2c0*/  FMUL.FTZ R109, R2, R109 ;  /* 0x0000006d026d7220 */ /* 0x000fe20000410000 */
[C---:B------:R-:W-:Y:S01]  /*e2d0*/  FMUL.FTZ R110, R0.reuse, R110 ;  /* 0x0000006e006e7220 */ /* 0x040fe20000410000 */
[----:B------:R-:W-:Y:S01]  /*e2e0*/  FMUL.FTZ R111, R0, R111 ;  /* 0x0000006f006f7220 */ /* 0x000fe20000410000 */
[C---:B------:R-:W-:Y:S01]  /*e2f0*/  FMUL.FTZ R114, R3.reuse, R114 ;  /* 0x0000007203727220 */ /* 0x040fe20000410000 */
[C---:B------:R-:W-:Y:S01]  /*e300*/  FMUL.FTZ R115, R3.reuse, R115 ;  /* 0x0000007303737220 */ /* 0x040fe20000410000 */
[C---:B------:R-:W-:Y:S01]  /*e310*/  FMUL.FTZ R116, R132.reuse, R116 ;  /* 0x0000007484747220 */ /* 0x040fe20000410000 */
[----:B------:R-:W-:Y:S01]  /*e320*/  FMUL.FTZ R117, R132, R117 ;  /* 0x0000007584757220 */ /* 0x000fe20000410000 */
[C---:B------:R-:W-:Y:S01]  /*e330*/  FMUL.FTZ R118, R3.reuse, R118 ;  /* 0x0000007603767220 */ /* 0x040fe20000410000 */
[----:B------:R-:W-:Y:S01]  /*e340*/  FMUL.FTZ R119, R3, R119 ;  /* 0x0000007703777220 */ /* 0x000fe20000410000 */
[C---:B------:R-:W-:Y:S01]  /*e350*/  FMUL.FTZ R120, R2.reuse, R120 ;  /* 0x0000007802787220 */ /* 0x040fe20000410000 */
[----:B------:R-:W-:Y:S01]  /*e360*/  FMUL.FTZ R121, R2, R121 ;  /* 0x0000007902797220 */ /* 0x000fe20000410000 */
[--C-:B-1----:R-:W-:Y:S01]  /*e370*/  FFMA.FTZ R4, R18, UR4, -R208.reuse ;  /* 0x0000000412047c23 */ /* 0x102fe200080108d0 */
[----:B--2---:R-:W-:Y:S01]  /*e380*/  F2FP.BF16.F32.PACK_AB R142, R247, R250 ;  /* 0x000000faf78e723e */ /* 0x004fe200000010ff */
[C---:B------:R-:W-:Y:S01]  /*e390*/  FMUL.FTZ R18, R3.reuse, R154 ;  /* 0x0000009a03127220 */ /* 0x040fe20000410000 */
[C---:B------:R-:W-:Y:S01]  /*e3a0*/  FMUL.FTZ R122, R0.reuse, R122 ;  /* 0x0000007a007a7220 */ /* 0x040fe20000410000 */
[----:B------:R1:W2:Y:S01]  /*e3b0*/  MUFU.EX2 R249, R4 ;  /* 0x0000000400f97308 */ /* 0x0002a20000000800 */
        /* <DEDUP_REMOVED lines=9> */
[--C-:B------:R-:W-:Y:S01]  /*e450*/  FFMA.FTZ R214, R214, UR4, -R139.reuse ;  /* 0x00000004d6d67c23 */ /* 0x100fe2000801088b */
[--C-:B------:R-:W-:Y:S01]  /*e460*/  FFMA.FTZ R215, R215, UR4, -R208.reuse ;  /* 0x00000004d7d77c23 */ /* 0x100fe200080108d0 */
[--C-:B------:R-:W-:Y:S01]  /*e470*/  FFMA.FTZ R167, R167, UR4, -R139.reuse ;  /* 0x00000004a7a77c23 */ /* 0x100fe2000801088b */
[--C-:B------:R-:W-:Y:S01]  /*e480*/  FFMA.FTZ R165, R165, UR4, -R139.reuse ;  /* 0x00000004a5a57c23 */ /* 0x100fe2000801088b */
[--C-:B------:R-:W-:Y:S01]  /*e490*/  FFMA.FTZ R166, R166, UR4, -R139.reuse ;  /* 0x00000004a6a67c23 */ /* 0x100fe2000801088b */
[----:B------:R-:W-:Y:S01]  /*e4a0*/  FFMA.FTZ R229, R229, UR4, -R139 ;  /* 0x00000004e5e57c23 */ /* 0x000fe2000801088b */
[----:B------:R-:W-:Y:S01]  /*e4b0*/  FFMA.FTZ R231, R231, UR4, -R208 ;  /* 0x00000004e7e77c23 */ /* 0x000fe200080108d0 */
[----:B-1----:R-:W-:Y:S01]  /*e4c0*/  FFMA.FTZ R4, R226, UR4, -R209 ;  /* 0x00000004e2047c23 */ /* 0x002fe200080108d1 */
[----:B--2---:R-:W-:Y:S01]  /*e4d0*/  F2FP.BF16.F32.PACK_AB R143, R246, R249 ;  /* 0x000000f9f68f723e */ /* 0x004fe200000010ff */
[----:B------:R-:W-:Y:S01]  /*e4e0*/  FFMA.FTZ R228, R228, UR4, -R139 ;  /* 0x00000004e4e47c23 */ /* 0x000fe2000801088b */
[----:B------:R-:W-:Y:S01]  /*e4f0*/  MOV R226, R17 ;  /* 0x0000001100e27202 */ /* 0x000fe20000000f00 */
[----:B------:R1:W2:Y:S01]  /*e500*/  MUFU.EX2 R251, R4 ;  /* 0x0000000400fb7308 */ /* 0x0002a20000000800 */
[----:B------:R-:W-:Y:S02]  /*e510*/  FMUL.FTZ R17, R132, R153 ;  /* 0x0000009984117220 */ /* 0x000fe40000410000 */
[----:B------:R-:W-:Y:S07]  /*e520*/  LDSM.16.MT88.4 R152, [R232+0xe000] ;  /* 0x00e00000e898783b */ /* 0x000fee0000004200 */
[----:B------:R-:W-:Y:S10]  /*e530*/  MUFU.EX2 R206, R165 ;  /* 0x000000a500ce7308 */ /* 0x000ff40000000800 */
[----:B------:R-:W-:Y:S01]  /*e540*/  MUFU.EX2 R231, R231 ;  /* 0x000000e700e77308 */ /* 0x000fe20000000800 */
[--C-:B-1----:R-:W-:Y:S01]  /*e550*/  FFMA.FTZ R4, R220, UR4, -R210.reuse ;  /* 0x00000004dc047c23 */ /* 0x102fe200080108d2 */
[----:B--2---:R-:W-:Y:S08]  /*e560*/  F2FP.BF16.F32.PACK_AB R144, R251, R211 ;  /* 0x000000d3fb90723e */ /* 0x004ff000000010ff */
[----:B------:R1:W-:Y:S02]  /*e570*/  MUFU.EX2 R220, R4 ;  /* 0x0000000400dc7308 */ /* 0x0003e40000000800 */
[--C-:B-1----:R-:W-:Y:S08]  /*e580*/  FFMA.FTZ R4, R223, UR4, -R210.reuse ;  /* 0x00000004df047c23 */ /* 0x102ff000080108d2 */
[----:B------:R1:W2:Y:S02]  /*e590*/  MUFU.EX2 R223, R4 ;  /* 0x0000000400df7308 */ /* 0x0002a40000000800 */
[--C-:B-1----:R-:W-:Y:S01]  /*e5a0*/  FFMA.FTZ R4, R222, UR4, -R209.reuse ;  /* 0x00000004de047c23 */ /* 0x102fe200080108d1 */
[----:B--2---:R-:W-:Y:S07]  /*e5b0*/  F2FP.BF16.F32.PACK_AB R145, R223, R220 ;  /* 0x000000dcdf91723e */ /* 0x004fee00000010ff */
[----:B------:R1:W-:Y:S10]  /*e5c0*/  MUFU.EX2 R222, R12 ;  /* 0x0000000c00de7308 */ /* 0x0003f40000000800 */
[----:B------:R2:W3:Y:S01]  /*e5d0*/  MUFU.EX2 R248, R4 ;  /* 0x0000000400f87308 */ /* 0x0004e20000000800 */
[----:B-1----:R-:W-:Y:S01]  /*e5e0*/  FMUL.FTZ R12, R2, R156 ;  /* 0x0000009c020c7220 */ /* 0x002fe20000410000 */
[----:B------:R-:W-:Y:S01]  /*e5f0*/  MOV R156, R33 ;  /* 0x00000021009c7202 */ /* 0x000fe20000000f00 */
[----:B------:R-:W-:Y:S01]  /*e600*/  FMUL.FTZ R33, R132, R169 ;  /* 0x000000a984217220 */ /* 0x000fe20000410000 */
[----:B------:R-:W-:Y:S01]  /*e610*/  MOV R169, R57 ;  /* 0x0000003900a97202 */ /* 0x000fe20000000f00 */
[----:B------:R-:W-:Y:S02]  /*e620*/  FMUL.FTZ R57, R2, R197 ;  /* 0x000000c502397220 */ /* 0x000fe40000410000 */
[--C-:B------:R-:W-:Y:S01]  /*e630*/  FFMA.FTZ R156, R156, UR4, -R209.reuse ;  /* 0x000000049c9c7c23 */ /* 0x100fe200080108d1 */
[----:B--2---:R-:W-:Y:S01]  /*e640*/  FFMA.FTZ R4, R221, UR4, -R210 ;  /* 0x00000004dd047c23 */ /* 0x004fe200080108d2 */
[----:B------:R-:W-:Y:S01]  /*e650*/  MOV R221, R5 ;  /* 0x0000000500dd7202 */ /* 0x000fe20000000f00 */
[C---:B------:R-:W-:Y:S01]  /*e660*/  FMUL.FTZ R5, R132.reuse, R149 ;  /* 0x0000009584057220 */ /* 0x040fe20000410000 */
[----:B------:R-:W-:Y:S02]  /*e670*/  MUFU.EX2 R199, R156 ;  /* 0x0000009c00c77308 */ /* 0x000fe40000000800 */
[----:B---3--:R-:W-:Y:S08]  /*e680*/  F2FP.BF16.F32.PACK_AB R146, R221, R248 ;  /* 0x000000f8dd92723e */ /* 0x008ff000000010ff */
[----:B------:R1:W2:Y:S02]  /*e690*/  MUFU.EX2 R245, R4 ;  /* 0x0000000400f57308 */ /* 0x0002a40000000800 */
[C---:B-1----:R-:W-:Y:S01]  /*e6a0*/  FMUL.FTZ R4, R132.reuse, R148 ;  /* 0x0000009484047220 */ /* 0x042fe20000410000 */
[----:B--2---:R-:W-:Y:S01]  /*e6b0*/  F2FP.BF16.F32.PACK_AB R147, R245, R222 ;  /* 0x000000def593723e */ /* 0x004fe200000010ff */
[----:B------:R-:W1:Y:S05]  /*e6c0*/  LDSM.16.MT88.4 R148, [R234+0xc000] ;  /* 0x00c00000ea94783b */ /* 0x000e6a0000004200 */
[-C--:B------:R-:W-:Y:S06]  /*e6d0*/  HMMA.16816.F32.BF16 R4, R140, R20.reuse, R4 ;  /* 0x000000148c04723c */ /* 0x080fec0000041804 */
[C---:B------:R-:W-:Y:S06]  /*e6e0*/  HMMA.16816.F32.BF16 R8, R144.reuse, R20, R8 ;  /* 0x000000149008723c */ /* 0x040fec0000041808 */
[-C--:B------:R-:W-:Y:S05]  /*e6f0*/  HMMA.16816.F32.BF16 R12, R144, R22.reuse, R12 ;  /* 0x00000016900c723c */ /* 0x080fea000004180c */
[C---:B------:R-:W-:Y:S01]  /*e700*/  FMUL.FTZ R20, R132.reuse, R160 ;  /* 0x000000a084147220 */ /* 0x040fe20000410000 */
[C---:B------:R-:W-:Y:S05]  /*e710*/  HMMA.16816.F32.BF16 R16, R140.reuse, R22, R16 ;  /* 0x000000168c10723c */ /* 0x040fea0000041810 */
[----:B------:R-:W-:Y:S01]  /*e720*/  FMUL.FTZ R21, R132, R161 ;  /* 0x000000a184157220 */ /* 0x000fe20000410000 */
[----:B------:R-:W-:Y:S01]  /*e730*/  MOV R160, R47 ;  /* 0x0000002f00a07202 */ /* 0x000fe20000000f00 */
[C---:B------:R-:W-:Y:S01]  /*e740*/  FMUL.FTZ R22, R3.reuse, R162 ;  /* 0x000000a203167220 */ /* 0x040fe20000410000 */
[C---:B------:R-:W-:Y:S03]  /*e750*/  FMUL.FTZ R23, R3.reuse, R163 ;  /* 0x000000a303177220 */ /* 0x040fe60000410000 */
[----:B------:R-:W-:Y:S01]  /*e760*/  FMUL.FTZ R47, R0, R191 ;  /* 0x000000bf002f7220 */ /* 0x000fe20000410000 */
[----:B------:R-:W-:Y:S01]  /*e770*/  MOV R162, R51 ;  /* 0x0000003300a27202 */ /* 0x000fe20000000f00 */
[----:B------:R-:W-:Y:S01]  /*e780*/  FMUL.FTZ R51, R3, R187 ;  /* 0x000000bb03337220 */ /* 0x000fe20000410000 */
[----:B------:R-:W-:Y:S01]  /*e790*/  MOV R161, R48 ;  /* 0x0000003000a17202 */ /* 0x000fe20000000f00 */
[-C--:B------:R-:W-:Y:S03]  /*e7a0*/  HMMA.16816.F32.BF16 R20, R140, R36.reuse, R20 ;  /* 0x000000248c14723c */ /* 0x080fe60000041814 */
[----:B------:R-:W-:Y:S01]  /*e7b0*/  FMUL.FTZ R48, R132, R184 ;  /* 0x000000b884307220 */ /* 0x000fe20000410000 */
[--C-:B------:R-:W-:Y:S01]  /*e7c0*/  FFMA.FTZ R162, R162, UR4, -R208.reuse ;  /* 0x00000004a2a27c23 */ /* 0x100fe200080108d0 */
[----:B------:R-:W-:Y:S01]  /*e7d0*/  MOV R163, R56 ;  /* 0x0000003800a37202 */ /* 0x000fe20000000f00 */
[C---:B------:R-:W-:Y:S02]  /*e7e0*/  HMMA.16816.F32.BF16 R24, R144.reuse, R36, R24 ;  /* 0x000000249018723c */ /* 0x040fe40000041818 */
[----:B------:R-:W-:Y:S03]  /*e7f0*/  MUFU.EX2 R197, R162 ;  /* 0x000000a200c57308 */ /* 0x000fe60000000800 */
[----:B------:R-:W-:Y:S01]  /*e800*/  FMUL.FTZ R56, R2, R196 ;  /* 0x000000c402387220 */ /* 0x000fe20000410000 */
[-C--:B------:R-:W-:Y:S06]  /*e810*/  HMMA.16816.F32.BF16 R28, R144, R38.reuse, R28 ;  /* 0x00000026901c723c */ /* 0x080fec000004181c */
[----:B------:R2:W-:Y:S01]  /*e820*/  MUFU.EX2 R196, R166 ;  /* 0x000000a600c47308 */ /* 0x0005e20000000800 */
[--C-:B------:R-:W-:Y:S01]  /*e830*/  FFMA.FTZ R163, R163, UR4, -R208.reuse ;  /* 0x00000004a3a37c23 */ /* 0x100fe200080108d0 */
[C---:B------:R-:W-:Y:S04]  /*e840*/  HMMA.16816.F32.BF16 R32, R140.reuse, R38, R32 ;  /* 0x000000268c20723c */ /* 0x040fe80000041820 */
[C---:B------:R-:W-:Y:S01]  /*e850*/  FMUL.FTZ R36, R132.reuse, R176 ;  /* 0x000000b084247220 */ /* 0x040fe20000410000 */
[----:B------:R-:W-:Y:S02]  /*e860*/  FMUL.FTZ R37, R132, R177 ;  /* 0x000000b184257220 */ /* 0x000fe40000410000 */
[C---:B------:R-:W-:Y:S01]  /*e870*/  FMUL.FTZ R38, R3.reuse, R178 ;  /* 0x000000b203267220 */ /* 0x040fe20000410000 */
[----:B------:R-:W-:Y:S03]  /*e880*/  FMUL.FTZ R39, R3, R179 ;  /* 0x000000b303277220 */ /* 0x000fe60000410000 */
[----:B------:R-:W-:Y:S01]  /*e890*/  MOV R177, R40 ;  /* 0x0000002800b17202 */ /* 0x000fe20000000f00 */
[C---:B------:R-:W-:Y:S01]  /*e8a0*/  FMUL.FTZ R40, R2.reuse, R180 ;  /* 0x000000b402287220 */ /* 0x040fe20000410000 */
[----:B------:R-:W-:Y:S01]  /*e8b0*/  MOV R176, R44 ;  /* 0x0000002c00b07202 */ /* 0x000fe20000000f00 */
[----:B------:R-:W-:Y:S01]  /*e8c0*/  FMUL.FTZ R44, R2, R188 ;  /* 0x000000bc022c7220 */ /* 0x000fe20000410000 */
[-C--:B------:R-:W-:Y:S03]  /*e8d0*/  HMMA.16816.F32.BF16 R36, R140, R52.reuse, R36 ;  /* 0x000000348c24723c */ /* 0x080fe60000041824 */
[----:B--2---:R-:W-:Y:S01]  /*e8e0*/  FFMA.FTZ R166, R219, UR4, -R209 ;  /* 0x00000004dba67c23 */ /* 0x004fe200080108d1 */
[----:B------:R-:W-:Y:S02]  /*e8f0*/  MOV R191, R242 ;  /* 0x000000f200bf7202 */ /* 0x000fe40000000f00 */
[C---:B------:R-:W-:Y:S05]  /*e900*/  HMMA.16816.F32.BF16 R40, R144.reuse, R52, R40 ;  /* 0x000000349028723c */ /* 0x040fea0000041828 */
[----:B------:R-:W-:Y:S01]  /*e910*/  MOV R179, R176 ;  /* 0x000000b000b37202 */ /* 0x000fe20000000f00 */
[-C--:B------:R-:W-:Y:S05]  /*e920*/  HMMA.16816.F32.BF16 R44, R144, R54.reuse, R44 ;  /* 0x00000036902c723c */ /* 0x080fea000004182c */
[C---:B------:R-:W-:Y:S01]  /*e930*/  FMUL.FTZ R52, R132.reuse, R192 ;  /* 0x000000c084347220 */ /* 0x040fe20000410000 */
[C---:B------:R-:W-:Y:S05]  /*e940*/  HMMA.16816.F32.BF16 R48, R140.reuse, R54, R48 ;  /* 0x000000368c30723c */ /* 0x040fea0000041830 */
[----:B------:R-:W-:Y:S01]  /*e950*/  FMUL.FTZ R53, R132, R193 ;  /* 0x000000c184357220 */ /* 0x000fe20000410000 */
[----:B------:R-:W-:Y:S01]  /*e960*/  MOV R176, R173 ;  /* 0x000000ad00b07202 */ /* 0x000fe20000000f00 */
[C---:B------:R-:W-:Y:S01]  /*e970*/  FMUL.FTZ R54, R3.reuse, R194 ;  /* 0x000000c203367220 */ /* 0x040fe20000410000 */
[----:B------:R-:W-:Y:S03]  /*e980*/  FMUL.FTZ R55, R3, R195 ;  /* 0x000000c303377220 */ /* 0x000fe60000410000 */
[----:B------:R-:W-:Y:S02]  /*e990*/  MOV R173, R238 ;  /* 0x000000ee00ad7202 */ /* 0x000fe40000000f00 */
[----:B------:R-:W-:Y:S02]  /*e9a0*/  MOV R238, R244 ;  /* 0x000000f400ee7202 */ /* 0x000fe40000000f00 */
[-C--:B-1----:R-:W-:Y:S03]  /*e9b0*/  HMMA.16816.F32.BF16 R52, R140, R148.reuse, R52 ;  /* 0x000000948c34723c */ /* 0x082fe60000041834 */
[----:B------:R-:W-:Y:S02]  /*e9c0*/  MOV R178, R171 ;  /* 0x000000ab00b27202 */ /* 0x000fe40000000f00 */
[----:B------:R-:W-:Y:S01]  /*e9d0*/  MOV R171, R168 ;  /* 0x000000a800ab7202 */ /* 0x000fe20000000f00 */
[C---:B------:R-:W-:Y:S05]  /*e9e0*/  HMMA.16816.F32.BF16 R56, R144.reuse, R148, R56 ;  /* 0x000000949038723c */ /* 0x040fea0000041838 */
[----:B------:R-:W-:Y:S01]  /*e9f0*/  MOV R168, R175 ;  /* 0x000000af00a87202 */ /* 0x000fe20000000f00 */
[-C--:B------:R-:W-:Y:S05]  /*ea00*/  HMMA.16816.F32.BF16 R60, R144, R150.reuse, R60 ;  /* 0x00000096903c723c */ /* 0x080fea000004183c */
[----:B------:R-:W-:Y:S01]  /*ea10*/  MOV R175, R174 ;  /* 0x000000ae00af7202 */ /* 0x000fe20000000f00 */
[C---:B------:R-:W-:Y:S01]  /*ea20*/  HMMA.16816.F32.BF16 R64, R140.reuse, R150, R64 ;  /* 0x000000968c40723c */ /* 0x040fe20000041840 */
[----:B------:R-:W1:Y:S04]  /*ea30*/  LDSM.16.MT88.4 R148, [R233+0xe000] ;  /* 0x00e00000e994783b */ /* 0x000e680000004200 */
[----:B------:R-:W-:Y:S01]  /*ea40*/  MOV R174, R240 ;  /* 0x000000f000ae7202 */ /* 0x000fe20000000f00 */
[-C--:B------:R-:W-:Y:S06]  /*ea50*/  HMMA.16816.F32.BF16 R68, R140, R152.reuse, R68 ;  /* 0x000000988c44723c */ /* 0x080fec0000041844 */
        /* <DEDUP_REMOVED lines=9> */
[----:B------:R1:W-:Y:S02]  /*eaf0*/  MUFU.EX2 R244, R148 ;  /* 0x0000009400f47308 */ /* 0x0003e40000000800 */
[----:B------:R-:W-:Y:S01]  /*eb00*/  MOV R177, R226 ;  /* 0x000000e200b17202 */ /* 0x000fe20000000f00 */
[-C--:B--2---:R-:W-:Y:S01]  /*eb10*/  HMMA.16816.F32.BF16 R100, R140, R152.reuse, R100 ;  /* 0x000000988c64723c */ /* 0x084fe20000041864 */
[----:B------:R-:W2:Y:S04]  /*eb20*/  LDL.LU R226, [R1] ;  /* 0x0000000001e27983 */ /* 0x000ea80000300800 */
[----:B------:R-:W3:Y:S01]  /*eb30*/  LDL.LU R185, [R1+0x1c] ;  /* 0x00001c0001b97983 */ /* 0x000ee20000300800 */
[C---:B------:R-:W-:Y:S03]  /*eb40*/  HMMA.16816.F32.BF16 R104, R144.reuse, R152, R104 ;  /* 0x000000989068723c */ /* 0x040fe60000041868 */
[----:B------:R-:W4:Y:S02]  /*eb50*/  LDL.LU R184, [R1+0x18] ;  /* 0x0000180001b87983 */ /* 0x000f240000300800 */
[--C-:B------:R-:W-:Y:S01]  /*eb60*/  FFMA.FTZ R149, R227, UR4, -R139.reuse ;  /* 0x00000004e3957c23 */ /* 0x100fe2000801088b */
[-C--:B------:R-:W-:Y:S05]  /*eb70*/  HMMA.16816.F32.BF16 R108, R144, R154.reuse, R108 ;  /* 0x0000009a906c723c */ /* 0x080fea000004186c */
[----:B-1----:R-:W-:Y:S01]  /*eb80*/  FFMA.FTZ R148, R252, UR4, -R139 ;  /* 0x00000004fc947c23 */ /* 0x002fe2000801088b */
[C---:B------:R-:W-:Y:S03]  /*eb90*/  HMMA.16816.F32.BF16 R112, R140.reuse, R154, R112 ;  /* 0x0000009a8c70723c */ /* 0x040fe60000041870 */
[----:B------:R1:W1:Y:S02]  /*eba0*/  MUFU.EX2 R240, R148 ;  /* 0x0000009400f07308 */ /* 0x0002640000000800 */
[----:B-1----:R-:W-:Y:S01]  /*ebb0*/  FFMA.FTZ R148, R179, UR4, -R208 ;  /* 0x00000004b3947c23 */ /* 0x002fe200080108d0 */
[----:B------:R-:W-:Y:S02]  /*ebc0*/  MOV R179, R178 ;  /* 0x000000b200b37202 */ /* 0x000fe40000000f00 */
[----:B------:R-:W-:Y:S03]  /*ebd0*/  MOV R178, R174 ;  /* 0x000000ae00b27202 */ /* 0x000fe60000000f00 */
[----:B------:R-:W-:Y:S02]  /*ebe0*/  MOV R174, R172 ;  /* 0x000000ac00ae7202 */ /* 0x000fe40000000f00 */
[----:B------:R-:W-:Y:S02]  /*ebf0*/  MOV R172, R241 ;  /* 0x000000f100ac7202 */ /* 0x000fe40000000f00 */
[----:B------:R-:W-:Y:S02]  /*ec00*/  MOV R241, R243 ;  /* 0x000000f300f17202 */ /* 0x000fe40000000f00 */
[----:B------:R1:W-:Y:S01]  /*ec10*/  MUFU.EX2 R243, R148 ;  /* 0x0000009400f37308 */ /* 0x0003e20000000800 */
[----:B------:R-:W-:Y:S02]  /*ec20*/  MOV R181, R178 ;  /* 0x000000b200b57202 */ /* 0x000fe40000000f00 */
[----:B------:R-:W-:Y:S01]  /*ec30*/  MOV R180, R174 ;  /* 0x000000ae00b47202 */ /* 0x000fe20000000f00 */
[----:B------:R-:W-:Y:S01]  /*ec40*/  IMAD.MOV.U32 R174, RZ, RZ, R160 ;  /* 0x000000ffffae7224 */ /* 0x000fe200078e00a0 */
[----:B------:R-:W-:Y:S01]  /*ec50*/  MOV R160, R239 ;  /* 0x000000ef00a07202 */ /* 0x000fe20000000f00 */
[--C-:B------:R-:W-:Y:S01]  /*ec60*/  FFMA.FTZ R152, R181, UR4, -R208.reuse ;  /* 0x00000004b5987c23 */ /* 0x100fe200080108d0 */
[----:B------:R-:W-:Y:S02]  /*ec70*/  MOV R181, R175 ;  /* 0x000000af00b57202 */ /* 0x000fe40000000f00 */
[----:B------:R-:W-:Y:S01]  /*ec80*/  MOV R175, R158 ;  /* 0x0000009e00af7202 */ /* 0x000fe20000000f00 */
[----:B------:R1:W-:Y:S01]  /*ec90*/  MUFU.EX2 R182, R152 ;  /* 0x0000009800b67308 */ /* 0x0003e20000000800 */
[--C-:B------:R-:W-:Y:S01]  /*eca0*/  FFMA.FTZ R160, R160, UR4, -R208.reuse ;  /* 0x00000004a0a07c23 */ /* 0x100fe200080108d0 */
[----:B------:R-:W-:Y:S02]  /*ecb0*/  MOV R189, R181 ;  /* 0x000000b500bd7202 */ /* 0x000fe40000000f00 */
[----:B------:R-:W-:Y:S01]  /*ecc0*/  MOV R190, R175 ;  /* 0x000000af00be7202 */ /* 0x000fe20000000f00 */
[--C-:B-1----:R-:W-:Y:S01]  /*ecd0*/  FFMA.FTZ R148, R179, UR4, -R208.reuse ;  /* 0x00000004b3947c23 */ /* 0x102fe200080108d0 */
[----:B------:R-:W-:Y:S04]  /*ece0*/  MOV R179, R172 ;  /* 0x000000ac00b37202 */ /* 0x000fe80000000f00 */
[----:B------:R-:W-:Y:S01]  /*ecf0*/  MUFU.EX2 R207, R160 ;  /* 0x000000a000cf7308 */ /* 0x000fe20000000800 */
[----:B------:R-:W-:Y:S02]  /*ed00*/  MOV R172, R161 ;  /* 0x000000a100ac7202 */ /* 0x000fe40000000f00 */
[----:B------:R-:W-:Y:S01]  /*ed10*/  MOV R161, R236 ;  /* 0x000000ec00a17202 */ /* 0x000fe20000000f00 */
[----:B------:R-:W-:Y:S01]  /*ed20*/  FFMA.FTZ R153, R179, UR4, -R209 ;  /* 0x00000004b3997c23 */ /* 0x000fe200080108d1 */
[----:B------:R-:W-:Y:S05]  /*ed30*/  MOV R179, R177 ;  /* 0x000000b100b37202 */ /* 0x000fea0000000f00 */
[----:B------:R1:W1:Y:S01]  /*ed40*/  MUFU.EX2 R239, R148 ;  /* 0x0000009400ef7308 */ /* 0x0002620000000800 */
[--C-:B------:R-:W-:Y:S01]  /*ed50*/  FFMA.FTZ R152, R180, UR4, -R208.reuse ;  /* 0x00000004b4987c23 */ /* 0x100fe200080108d0 */
[----:B------:R-:W-:Y:S08]  /*ed60*/  FFMA.FTZ R161, R161, UR4, -R208 ;  /* 0x00000004a1a17c23 */ /* 0x000ff000080108d0 */
[----:B------:R1:W-:Y:S10]  /*ed70*/  MUFU.EX2 R177, R152 ;  /* 0x0000009800b17308 */ /* 0x0003f40000000800 */
[----:B------:R-:W-:Y:S01]  /*ed80*/  MUFU.EX2 R236, R149 ;  /* 0x0000009500ec7308 */ /* 0x000fe20000000800 */
[----:B-1----:R-:W-:Y:S09]  /*ed90*/  FFMA.FTZ R148, R230, UR4, -R139 ;  /* 0x00000004e6947c23 */ /* 0x002ff2000801088b */
[----:B------:R1:W1:Y:S01]  /*eda0*/  MUFU.EX2 R178, R148 ;  /* 0x0000009400b27308 */ /* 0x0002620000000800 */
[--C-:B------:R-:W-:Y:S09]  /*edb0*/  FFMA.FTZ R152, R238, UR4, -R209.reuse ;  /* 0x00000004ee987c23 */ /* 0x100ff200080108d1 */
[----:B------:R1:W-:Y:S10]  /*edc0*/  MUFU.EX2 R180, R153 ;  /* 0x0000009900b47308 */ /* 0x0003f40000000800 */
[----:B------:R1:W-:Y:S02]  /*edd0*/  MUFU.EX2 R238, R152 ;  /* 0x0000009800ee7308 */ /* 0x0003e40000000800 */
[----:B-1----:R-:W1:Y:S08]  /*ede0*/  LDSM.16.MT88.4 R148, [R234+0xe000] ;  /* 0x00e00000ea94783b */ /* 0x002e700000004200 */
[----:B------:R-:W-:Y:S01]  /*edf0*/  MUFU.EX2 R181, R163 ;  /* 0x000000a300b57308 */ /* 0x000fe20000000800 */
[--C-:B------:R-:W-:Y:S01]  /*ee00*/  FFMA.FTZ R153, R176, UR4, -R210.reuse ;  /* 0x00000004b0997c23 */ /* 0x100fe200080108d2 */
[----:B------:R-:W-:Y:S02]  /*ee10*/  MOV R176, R171 ;  /* 0x000000ab00b07202 */ /* 0x000fe40000000f00 */
[----:B------:R-:W-:Y:S02]  /*ee20*/  MOV R171, R170 ;  /* 0x000000aa00ab7202 */ /* 0x000fe40000000f00 */
[----:B------:R-:W-:Y:S02]  /*ee30*/  MOV R170, R169 ;  /* 0x000000a900aa7202 */ /* 0x000fe40000000f00 */
[----:B------:R-:W-:Y:S01]  /*ee40*/  MOV R169, R174 ;  /* 0x000000ae00a97202 */ /* 0x000fe20000000f00 */
[--C-:B------:R-:W-:Y:S01]  /*ee50*/  FFMA.FTZ R152, R179, UR4, -R210.reuse ;  /* 0x00000004b3987c23 */ /* 0x100fe200080108d2 */
[----:B------:R-:W-:Y:S01]  /*ee60*/  MOV R174, R241 ;  /* 0x000000f100ae7202 */ /* 0x000fe20000000f00 */
[----:B------:R-:W-:Y:S01]  /*ee70*/  MUFU.EX2 R179, R153 ;  /* 0x0000009900b37308 */ /* 0x000fe20000000800 */
[----:B------:R-:W-:Y:S02]  /*ee80*/  MOV R183, R170 ;  /* 0x000000aa00b77202 */ /* 0x000fe40000000f00 */
[----:B------:R-:W-:Y:S07]  /*ee90*/  MOV R170, R159 ;  /* 0x0000009f00aa7202 */ /* 0x000fee0000000f00 */
[----:B------:R1:W1:Y:S01]  /*eea0*/  MUFU.EX2 R241, R152 ;  /* 0x0000009800f17308 */ /* 0x0002620000000800 */
[--C-:B------:R-:W-:Y:S01]  /*eeb0*/  FFMA.FTZ R160, R170, UR4, -R209.reuse ;  /* 0x00000004aaa07c23 */ /* 0x100fe200080108d1 */
[--C-:B------:R-:W-:Y:S08]  /*eec0*/  FFMA.FTZ R170, R217, UR4, -R209.reuse ;  /* 0x00000004d9aa7c23 */ /* 0x100ff000080108d1 */
[----:B------:R-:W-:Y:S01]  /*eed0*/  MUFU.EX2 R242, R161 ;  /* 0x000000a100f27308 */ /* 0x000fe20000000800 */
[-C--:B-1----:R-:W-:Y:S09]  /*eee0*/  HMMA.16816.F32.BF16 R116, R140, R148.reuse, R116 ;  /* 0x000000948c74723c */ /* 0x082ff20000041874 */
[----:B------:R-:W-:Y:S01]  /*eef0*/  MUFU.EX2 R230, R166 ;  /* 0x000000a600e67308 */ /* 0x000fe20000000800 */
[----:B------:R-:W1:Y:S01]  /*ef00*/  LDSM.16.MT88.4 R152, [R232+0xc800] ;  /* 0x00c80000e898783b */ /* 0x000e620000004200 */
[C---:B------:R-:W-:Y:S06]  /*ef10*/  HMMA.16816.F32.BF16 R120, R144.reuse, R148, R120 ;  /* 0x000000949078723c */ /* 0x040fec0000041878 */
[-C--:B------:R-:W-:Y:S05]  /*ef20*/  HMMA.16816.F32.BF16 R124, R144, R150.reuse, R124 ;  /* 0x00000096907c723c */ /* 0x080fea000004187c */
[----:B------:R-:W-:Y:S01]  /*ef30*/  FFMA.FTZ R148, R176, UR4, -R209 ;  /* 0x00000004b0947c23 */ /* 0x000fe200080108d1 */
[----:B------:R-:W-:Y:S03]  /*ef40*/  HMMA.16816.F32.BF16 R128, R140, R150, R128 ;  /* 0x000000968c80723c */ /* 0x000fe60000041880 */
[----:B------:R-:W1:Y:S02]  /*ef50*/  MUFU.EX2 R176, R148 ;  /* 0x0000009400b07308 */ /* 0x000e640000000800 */
[--C-:B------:R-:W-:Y:S01]  /*ef60*/  FFMA.FTZ R149, R171, UR4, -R210.reuse ;  /* 0x00000004ab957c23 */ /* 0x100fe200080108d2 */
[----:B------:R-:W-:Y:S01]  /*ef70*/  FFMA.FTZ R144, R183, UR4, -R210 ;  /* 0x00000004b7907c23 */ /* 0x000fe200080108d2 */
[----:B------:R-:W-:Y:S04]  /*ef80*/  MOV R171, R169 ;  /* 0x000000a900ab7202 */ /* 0x000fe80000000f00 */
[----:B------:R-:W-:Y:S02]  /*ef90*/  MOV R169, R168 ;  /* 0x000000a800a97202 */ /* 0x000fe40000000f00 */
[----:B------:R1:W-:Y:S01]  /*efa0*/  MUFU.EX2 R200, R149 ;  /* 0x0000009500c87308 */ /* 0x0003e20000000800 */
[----:B------:R-:W-:Y:S01]  /*efb0*/  MOV R168, R164 ;  /* 0x000000a400a87202 */ /* 0x000fe20000000f00 */
[----:B------:R-:W-:Y:S01]  /*efc0*/  FFMA.FTZ R164, R157, UR4, -R139 ;  /* 0x000000049da47c23 */ /* 0x000fe2000801088b */
[----:B------:R-:W-:Y:S01]  /*efd0*/  F2FP.BF16.F32.PACK_AB R140, R240, R244 ;  /* 0x000000f4f08c723e */ /* 0x000fe200000010ff */
[----:B------:R-:W2:Y:S01]  /*efe0*/  LDSM.16.MT88.4 R156, [R233+0xc800] ;  /* 0x00c80000e99c783b */ /* 0x000ea20000004200 */
[----:B------:R-:W-:Y:S01]  /*eff0*/  F2FP.BF16.F32.PACK_AB R141, R239, R243 ;  /* 0x000000f3ef8d723e */ /* 0x000fe200000010ff */
[--C-:B------:R-:W-:Y:S01]  /*f000*/  FFMA.FTZ R165, R168, UR4, -R209.reuse ;  /* 0x00000004a8a57c23 */ /* 0x100fe200080108d1 */
[----:B------:R-:W-:Y:S03]  /*f010*/  F2FP.BF16.F32.PACK_AB R142, R178, R236 ;  /* 0x000000ecb28e723e */ /* 0x000fe600000010ff */
[----:B------:R1:W1:Y:S01]  /*f020*/  MUFU.EX2 R188, R144 ;  /* 0x0000009000bc7308 */ /* 0x0002620000000800 */
[----:B------:R-:W-:Y:S01]  /*f030*/  F2FP.BF16.F32.PACK_AB R143, R177, R182 ;  /* 0x000000b6b18f723e */ /* 0x000fe200000010ff */
[--C-:B------:R-:W-:Y:S01]  /*f040*/  FFMA.FTZ R171, R171, UR4, -R208.reuse ;  /* 0x00000004abab7c23 */ /* 0x100fe200080108d0 */
[----:B------:R-:W-:Y:S01]  /*f050*/  F2FP.BF16.F32.PACK_AB R145, R179, R241 ;  /* 0x000000f1b391723e */ /* 0x000fe200000010ff */
[----:B------:R-:W-:Y:S01]  /*f060*/  FFMA.FTZ R168, R218, UR4, -R209 ;  /* 0x00000004daa87c23 */ /* 0x000fe200080108d1 */
[----:B-1----:R-:W-:Y:S01]  /*f070*/  F2FP.BF16.F32.PACK_AB R146, R176, R199 ;  /* 0x000000c7b092723e */ /* 0x002fe200000010ff */
[----:B------:R-:W-:Y:S01]  /*f080*/  FFMA.FTZ R139, R212, UR4, -R139 ;  /* 0x00000004d48b7c23 */ /* 0x000fe2000801088b */
[----:B------:R-:W-:Y:S01]  /*f090*/  FFMA.FTZ R208, R213, UR4, -R208 ;  /* 0x00000004d5d07c23 */ /* 0x000fe200080108d0 */
[-C--:B------:R-:W-:Y:S01]  /*f0a0*/  HMMA.16816.F32.BF16 R4, R140, R152.reuse, R4 ;  /* 0x000000988c04723c */ /* 0x080fe20000041804 */
[----:B------:R-:W1:Y:S01]  /*f0b0*/  LDSM.16.MT88.4 R148, [R235+0xc800] ;  /* 0x00c80000eb94783b */ /* 0x000e620000004200 */
[----:B------:R1:W-:Y:S10]  /*f0c0*/  MUFU.EX2 R183, R167 ;  /* 0x000000a700b77308 */ /* 0x0003f40000000800 */
[----:B------:R1:W-:Y:S01]  /*f0d0*/  MUFU.EX2 R175, R164 ;  /* 0x000000a400af7308 */ /* 0x0003e20000000800 */
[----:B------:R-:W-:Y:S02]  /*f0e0*/  F2FP.BF16.F32.PACK_AB R144, R238, R180 ;  /* 0x000000b4ee90723e */ /* 0x000fe400000010ff */
[----:B------:R-:W-:Y:S07]  /*f0f0*/  F2FP.BF16.F32.PACK_AB R147, R188, R200 ;  /* 0x000000c8bc93723e */ /* 0x000fee00000010ff */
[----:B------:R-:W-:Y:S01]  /*f100*/  MUFU.EX2 R252, R171 ;  /* 0x000000ab00fc7308 */ /* 0x000fe20000000800 */
[--C-:B-1----:R-:W-:Y:S01]  /*f110*/  FFMA.FTZ R167, R172, UR4, -R210.reuse ;  /* 0x00000004aca77c23 */ /* 0x102fe200080108d2 */
[C---:B------:R-:W-:Y:S04]  /*f120*/  HMMA.16816.F32.BF16 R8, R144.reuse, R152, R8 ;  /* 0x000000989008723c */ /* 0x040fe80000041808 */
[--C-:B------:R-:W-:Y:S02]  /*f130*/  FFMA.FTZ R172, R138, UR4, -R210.reuse ;  /* 0x000000048aac7c23 */ /* 0x100fe400080108d2 */
[-C--:B------:R-:W-:Y:S02]  /*f140*/  HMMA.16816.F32.BF16 R12, R144, R154.reuse, R12 ;  /* 0x0000009a900c723c */ /* 0x080fe4000004180c */
[----:B------:R-:W-:Y:S03]  /*f150*/  MUFU.EX2 R194, R139 ;  /* 0x0000008b00c27308 */ /* 0x000fe60000000800 */
[--C-:B------:R-:W-:Y:S01]  /*f160*/  FFMA.FTZ R164, R169, UR4, -R210.reuse ;  /* 0x00000004a9a47c23 */ /* 0x100fe200080108d2 */
[C---:B------:R-:W-:Y:S01]  /*f170*/  HMMA.16816.F32.BF16 R16, R140.reuse, R154, R16 ;  /* 0x0000009a8c10723c */ /* 0x040fe20000041810 */
[----:B------:R-:W1:Y:S05]  /*f180*/  LDSM.16.MT88.4 R152, [R234+0xc800] ;  /* 0x00c80000ea98783b */ /* 0x000e6a0000004200 */
[----:B------:R-:W-:Y:S01]  /*f190*/  MUFU.EX2 R195, R208 ;  /* 0x000000d000c37308 */ /* 0x000fe20000000800 */
[--C-:B------:R-:W-:Y:S01]  /*f1a0*/  FFMA.FTZ R169, R237, UR4, -R210.reuse ;  /* 0x00000004eda97c23 */ /* 0x100fe200080108d2 */
[-C--:B--2---:R-:W-:Y:S08]  /*f1b0*/  HMMA.16816.F32.BF16 R20, R140, R156.reuse, R20 ;  /* 0x0000009c8c14723c */ /* 0x084ff00000041814 */
[----:B------:R-:W-:Y:S01]  /*f1c0*/  MUFU.EX2 R227, R169 ;  /* 0x000000a900e37308 */ /* 0x000fe20000000800 */
[C---:B------:R-:W-:Y:S06]  /*f1d0*/  HMMA.16816.F32.BF16 R24, R144.reuse, R156, R24 ;  /* 0x0000009c9018723c */ /* 0x040fec0000041818 */
[-C--:B------:R-:W-:Y:S03]  /*f1e0*/  HMMA.16816.F32.BF16 R28, R144, R158.reuse, R28 ;  /* 0x0000009e901c723c */ /* 0x080fe6000004181c */
[----:B------:R-:W2:Y:S03]  /*f1f0*/  MUFU.EX2 R164, R164 ;  /* 0x000000a400a47308 */ /* 0x000ea60000000800 */
[C---:B------:R-:W-:Y:S01]  /*f200*/  HMMA.16816.F32.BF16 R32, R140.reuse, R158, R32 ;  /* 0x0000009e8c20723c */ /* 0x040fe20000041820 */
[----:B------:R-:W-:Y:S05]  /*f210*/  LDSM.16.MT88.4 R156, [R233+0xd000] ;  /* 0x00d00000e99c783b */ /* 0x000fea0000004200 */
[-C--:B------:R-:W-:Y:S06]  /*f220*/  HMMA.16816.F32.BF16 R36, R140, R148.reuse, R36 ;  /* 0x000000948c24723c */ /* 0x080fec0000041824 */
[C---:B------:R-:W-:Y:S05]  /*f230*/  HMMA.16816.F32.BF16 R40, R144.reuse, R148, R40 ;  /* 0x000000949028723c */ /* 0x040fea0000041828 */
[----:B--2---:R-:W-:Y:S01]  /*f240*/  MOV R166, R164 ;  /* 0x000000a400a67202 */ /* 0x004fe20000000f00 */
[-C--:B------:R-:W-:Y:S06]  /*f250*/  HMMA.16816.F32.BF16 R44, R144, R150.reuse, R44 ;  /* 0x00000096902c723c */ /* 0x080fec000004182c */
[C---:B------:R-:W-:Y:S01]  /*f260*/  HMMA.16816.F32.BF16 R48, R140.reuse, R150, R48 ;  /* 0x000000968c30723c */ /* 0x040fe20000041830 */
[----:B------:R-:W2:Y:S05]  /*f270*/  LDSM.16.MT88.4 R148, [R232+0xe800] ;  /* 0x00e80000e894783b */ /* 0x000eaa0000004200 */
[-C--:B-1----:R-:W-:Y:S06]  /*f280*/  HMMA.16816.F32.BF16 R52, R140, R152.reuse, R52 ;  /* 0x000000988c34723c */ /* 0x082fec0000041834 */
[C---:B------:R-:W-:Y:S06]  /*f290*/  HMMA.16816.F32.BF16 R56, R144.reuse, R152, R56 ;  /* 0x000000989038723c */ /* 0x040fec0000041838 */
[-C--:B------:R-:W-:Y:S05]  /*f2a0*/  HMMA.16816.F32.BF16 R60, R144, R154.reuse, R60 ;  /* 0x0000009a903c723c */ /* 0x080fea000004183c */
[----:B---3--:R-:W-:Y:S01]  /*f2b0*/  FFMA.FTZ R132, R132, R185, R225 ;  /* 0x000000b984847223 */ /* 0x008fe200000100e1 */
[C---:B------:R-:W-:Y:S01]  /*f2c0*/  HMMA.16816.F32.BF16 R64, R140.reuse, R154, R64 ;  /* 0x0000009a8c40723c */ /* 0x040fe20000041840 */
[----:B------:R-:W1:Y:S04]  /*f2d0*/  LDSM.16.MT88.4 R152, [R233+0xe800] ;  /* 0x00e80000e998783b */ /* 0x000e680000004200 */
[----:B------:R-:W-:Y:S02]  /*f2e0*/  MOV R198, R226 ;  /* 0x000000e200c67202 */ /* 0x000fe40000000f00 */
[----:B------:R-:W-:Y:S01]  /*f2f0*/  MUFU.EX2 R226, R170 ;  /* 0x000000aa00e27308 */ /* 0x000fe20000000800 */
[-C--:B--2---:R-:W-:Y:S06]  /*f300*/  HMMA.16816.F32.BF16 R68, R140, R148.reuse, R68 ;  /* 0x000000948c44723c */ /* 0x084fec0000041844 */
[C---:B------:R-:W-:Y:S06]  /*f310*/  HMMA.16816.F32.BF16 R72, R144.reuse, R148, R72 ;  /* 0x000000949048723c */ /* 0x040fec0000041848 */
        /* <DEDUP_REMOVED lines=12> */
[C---:B------:R-:W-:Y:S01]  /*f3e0*/  HMMA.16816.F32.BF16 R112, R140.reuse, R150, R112 ;  /* 0x000000968c70723c */ /* 0x040fe20000041870 */
[----:B------:R-:W-:Y:S05]  /*f3f0*/  MUFU.EX2 R191, R215 ;  /* 0x000000d700bf7308 */ /* 0x000fea0000000800 */
[-C--:B-1----:R-:W-:Y:S05]  /*f400*/  HMMA.16816.F32.BF16 R116, R140, R152.reuse, R116 ;  /* 0x000000988c74723c */ /* 0x082fea0000041874 */
[----:B------:R1:W-:Y:S01]  /*f410*/  MUFU.EX2 R192, R148 ;  /* 0x0000009400c07308 */ /* 0x0003e20000000800 */
[C---:B------:R-:W-:Y:S06]  /*f420*/  HMMA.16816.F32.BF16 R120, R144.reuse, R152, R120 ;  /* 0x000000989078723c */ /* 0x040fec0000041878 */
[-C--:B------:R-:W-:Y:S05]  /*f430*/  HMMA.16816.F32.BF16 R124, R144, R154.reuse, R124 ;  /* 0x0000009a907c723c */ /* 0x080fea000004187c */
[--C-:B------:R-:W-:Y:S01]  /*f440*/  FFMA.FTZ R152, R189, UR4, -R210.reuse ;  /* 0x00000004bd987c23 */ /* 0x100fe200080108d2 */
[----:B------:R-:W-:Y:S01]  /*f450*/  HMMA.16816.F32.BF16 R128, R140, R154, R128 ;  /* 0x0000009a8c80723c */ /* 0x000fe20000041880 */
[----:B------:R-:W-:Y:S04]  /*f460*/  MUFU.EX2 R189, R228 ;  /* 0x000000e400bd7308 */ /* 0x000fe80000000800 */
[--C-:B-1----:R-:W-:Y:S01]  /*f470*/  FFMA.FTZ R148, R173, UR4, -R209.reuse ;  /* 0x00000004ad947c23 */ /* 0x102fe200080108d1 */
[--C-:B------:R-:W-:Y:S01]  /*f480*/  FFMA.FTZ R153, R174, UR4, -R210.reuse ;  /* 0x00000004ae997c23 */ /* 0x100fe200080108d2 */
[----:B------:R-:W2:Y:S01]  /*f490*/  LDL.LU R173, [R1+0x20] ;  /* 0x0000200001ad7983 */ /* 0x000ea20000300800 */
[----:B------:R-:W-:Y:S03]  /*f4a0*/  F2FP.BF16.F32.PACK_AB R143, R242, R207 ;  /* 0x000000cff28f723e */ /* 0x000fe600000010ff */
[----:B------:R1:W3:Y:S01]  /*f4b0*/  MUFU.EX2 R204, R148 ;  /* 0x0000009400cc7308 */ /* 0x0002e20000000800 */
[----:B------:R-:W-:Y:S01]  /*f4c0*/  F2FP.BF16.F32.PACK_AB R140, R196, R183 ;  /* 0x000000b7c48c723e */ /* 0x000fe200000010ff */
[----:B------:R-:W-:Y:S01]  /*f4d0*/  FFMA.FTZ R209, R216, UR4, -R209 ;  /* 0x00000004d8d17c23 */ /* 0x000fe200080108d1 */
[----:B------:R-:W-:Y:S01]  /*f4e0*/  F2FP.BF16.F32.PACK_AB R141, R197, R181 ;  /* 0x000000b5c58d723e */ /* 0x000fe200000010ff */
[----:B------:R-:W-:Y:S01]  /*f4f0*/  LDSM.16.MT88.4 R216, [R233+0xf800] ;  /* 0x00f80000e9d8783b */ /* 0x000fe20000004200 */
[----:B------:R-:W-:Y:S05]  /*f500*/  F2FP.BF16.F32.PACK_AB R142, R175, R206 ;  /* 0x000000ceaf8e723e */ /* 0x000fea00000010ff */
[----:B------:R-:W-:Y:S10]  /*f510*/  MUFU.EX2 R205, R152 ;  /* 0x0000009800cd7308 */ /* 0x000ff40000000800 */
[----:B------:R4:W-:Y:S01]  /*f520*/  MUFU.EX2 R152, R160 ;  /* 0x000000a000987308 */ /* 0x0009e20000000800 */
[--C-:B-1----:R-:W-:Y:S01]  /*f530*/  FFMA.FTZ R148, R190, UR4, -R210.reuse ;  /* 0x00000004be947c23 */ /* 0x102fe200080108d2 */
[----:B---3--:R-:W-:Y:S01]  /*f540*/  F2FP.BF16.F32.PACK_AB R144, R204, R192 ;  /* 0x000000c0cc90723e */ /* 0x008fe200000010ff */
[----:B------:R-:W-:Y:S01]  /*f550*/  FFMA.FTZ R210, R137, UR4, -R210 ;  /* 0x0000000489d27c23 */ /* 0x000fe200080108d2 */
[----:B----4-:R-:W-:Y:S01]  /*f560*/  FFMA.FTZ R137, R3, R184, R224 ;  /* 0x000000b803897223 */ /* 0x010fe200000100e0 */
[----:B------:R-:W-:Y:S01]  /*f570*/  FADD.FTZ R3, R135, R132 ;  /* 0x0000008487037221 */ /* 0x000fe20000010000 */
[----:B------:R-:W-:Y:S04]  /*f580*/  LDSM.16.MT88.4 R184, [R235+0xd800] ;  /* 0x00d80000ebb8783b */ /* 0x000fe80000004200 */
[----:B------:R1:W3:Y:S01]  /*f590*/  MUFU.EX2 R193, R148 ;  /* 0x0000009400c17308 */ /* 0x0002e20000000800 */
[----:B------:R-:W-:Y:S09]  /*f5a0*/  FADD.FTZ R3, R250, R3 ;  /* 0x00000003fa037221 */ /* 0x000ff20000010000 */
[----:B------:R4:W4:Y:S01]  /*f5b0*/  MUFU.EX2 R174, R165 ;  /* 0x000000a500ae7308 */ /* 0x0009220000000800 */
[----:B------:R-:W-:Y:S09]  /*f5c0*/  LDSM.16.MT88.4 R160, [R235+0xd000] ;  /* 0x00d00000eba0783b */ /* 0x000ff20000004200 */
[----:B------:R-:W4:Y:S01]  /*f5d0*/  MUFU.EX2 R237, R153 ;  /* 0x0000009900ed7308 */ /* 0x000f220000000800 */
[----:B-1----:R-:W1:Y:S01]  /*f5e0*/  LDSM.16.MT88.4 R148, [R232+0xd000] ;  /* 0x00d00000e894783b */ /* 0x002e620000004200 */
[----:B---3--:R-:W-:Y:S08]  /*f5f0*/  F2FP.BF16.F32.PACK_AB R145, R205, R193 ;  /* 0x000000c1cd91723e */ /* 0x008ff000000010ff */
[----:B------:R3:W-:Y:S01]  /*f600*/  MUFU.EX2 R190, R214 ;  /* 0x000000d600be7308 */ /* 0x0007e20000000800 */
[----:B----4-:R-:W-:Y:S04]  /*f610*/  MOV R165, R152 ;  /* 0x0000009800a57202 */ /* 0x010fe80000000f00 */
[----:B------:R-:W-:Y:S05]  /*f620*/  F2FP.BF16.F32.PACK_AB R146, R174, R165 ;  /* 0x000000a5ae92723e */ /* 0x000fea00000010ff */
[----:B------:R-:W4:Y:S01]  /*f630*/  MUFU.EX2 R225, R209 ;  /* 0x000000d100e17308 */ /* 0x000f220000000800 */
[----:B------:R-:W-:Y:S01]  /*f640*/  F2FP.BF16.F32.PACK_AB R147, R237, R164 ;  /* 0x000000a4ed93723e */ /* 0x000fe200000010ff */
[----:B------:R-:W4:Y:S01]  /*f650*/  LDSM.16.MT88.4 R152, [R234+0xd000] ;  /* 0x00d00000ea98783b */ /* 0x000f220000004200 */
[----:B------:R-:W-:Y:S07]  /*f660*/  MOV R164, R200 ;  /* 0x000000c800a47202 */ /* 0x000fee0000000f00 */
[----:B------:R4:W-:Y:S01]  /*f670*/  MUFU.EX2 R139, R210 ;  /* 0x000000d2008b7308 */ /* 0x0009e20000000800 */
[----:B------:R-:W-:Y:S09]  /*f680*/  LDSM.16.MT88.4 R200, [R234+0xd800] ;  /* 0x00d80000eac8783b */ /* 0x000ff20000004200 */
[----:B------:R-:W-:Y:S01]  /*f690*/  MUFU.EX2 R224, R172 ;  /* 0x000000ac00e07308 */ /* 0x000fe20000000800 */
[----:B---3--:R-:W-:Y:S09]  /*f6a0*/  LDSM.16.MT88.4 R212, [R232+0xf800] ;  /* 0x00f80000e8d4783b */ /* 0x008ff20000004200 */
[----:B------:R-:W3:Y:S01]  /*f6b0*/  MUFU.EX2 R228, R167 ;  /* 0x000000a700e47308 */ /* 0x000ee20000000800 */
[-C--:B-1----:R-:W-:Y:S03]  /*f6c0*/  HMMA.16816.F32.BF16 R4, R140, R148.reuse, R4 ;  /* 0x000000948c04723c */ /* 0x082fe60000041804 */
[----:B----4-:R-:W-:Y:S03]  /*f6d0*/  F2FP.BF16.F32.PACK_AB R210, R225, R226 ;  /* 0x000000e2e1d2723e */ /* 0x010fe600000010ff */
[C---:B------:R-:W-:Y:S06]  /*f6e0*/  HMMA.16816.F32.BF16 R8, R144.reuse, R148, R8 ;  /* 0x000000949008723c */ /* 0x040fec0000041808 */
[-C--:B------:R-:W-:Y:S05]  /*f6f0*/  HMMA.16816.F32.BF16 R12, R144, R150.reuse, R12 ;  /* 0x00000096900c723c */ /* 0x080fea000004180c */
[----:B---3--:R-:W-:Y:S01]  /*f700*/  F2FP.BF16.F32.PACK_AB R209, R227, R228 ;  /* 0x000000e4e3d1723e */ /* 0x008fe200000010ff */
[C---:B------:R-:W-:Y:S01]  /*f710*/  HMMA.16816.F32.BF16 R16, R140.reuse, R150, R16 ;  /* 0x000000968c10723c */ /* 0x040fe20000041810 */
[----:B------:R-:W1:Y:S05]  /*f720*/  LDSM.16.MT88.4 R148, [R232+0xf000] ;  /* 0x00f00000e894783b */ /* 0x000e6a0000004200 */
[-C--:B------:R-:W-:Y:S06]  /*f730*/  HMMA.16816.F32.BF16 R20, R140, R156.reuse, R20 ;  /* 0x0000009c8c14723c */ /* 0x080fec0000041814 */
[C---:B------:R-:W-:Y:S06]  /*f740*/  HMMA.16816.F32.BF16 R24, R144.reuse, R156, R24 ;  /* 0x0000009c9018723c */ /* 0x040fec0000041818 */
[-C--:B------:R-:W-:Y:S06]  /*f750*/  HMMA.16816.F32.BF16 R28, R144, R158.reuse, R28 ;  /* 0x0000009e901c723c */ /* 0x080fec000004181c */
[C---:B------:R-:W-:Y:S01]  /*f760*/  HMMA.16816.F32.BF16 R32, R140.reuse, R158, R32 ;  /* 0x0000009e8c20723c */ /* 0x040fe20000041820 */
[----:B------:R-:W3:Y:S05]  /*f770*/  LDSM.16.MT88.4 R156, [R233+0xf000] ;  /* 0x00f00000e99c783b */ /* 0x000eea0000004200 */
[-C--:B------:R-:W-:Y:S06]  /*f780*/  HMMA.16816.F32.BF16 R36, R140, R160.reuse, R36 ;  /* 0x000000a08c24723c */ /* 0x080fec0000041824 */
[C---:B------:R-:W-:Y:S06]  /*f790*/  HMMA.16816.F32.BF16 R40, R144.reuse, R160, R40 ;  /* 0x000000a09028723c */ /* 0x040fec0000041828 */
[-C--:B------:R-:W-:Y:S06]  /*f7a0*/  HMMA.16816.F32.BF16 R44, R144, R162.reuse, R44 ;  /* 0x000000a2902c723c */ /* 0x080fec000004182c */
[C---:B------:R-:W-:Y:S01]  /*f7b0*/  HMMA.16816.F32.BF16 R48, R140.reuse, R162, R48 ;  /* 0x000000a28c30723c */ /* 0x040fe20000041830 */
[----:B------:R-:W4:Y:S05]  /*f7c0*/  LDSM.16.MT88.4 R160, [R235+0xf000] ;  /* 0x00f00000eba0783b */ /* 0x000f2a0000004200 */
[-C--:B------:R-:W-:Y:S06]  /*f7d0*/  HMMA.16816.F32.BF16 R52, R140, R152.reuse, R52 ;  /* 0x000000988c34723c */ /* 0x080fec0000041834 */
[C---:B------:R-:W-:Y:S06]  /*f7e0*/  HMMA.16816.F32.BF16 R56, R144.reuse, R152, R56 ;  /* 0x000000989038723c */ /* 0x040fec0000041838 */
[-C--:B------:R-:W-:Y:S06]  /*f7f0*/  HMMA.16816.F32.BF16 R60, R144, R154.reuse, R60 ;  /* 0x0000009a903c723c */ /* 0x080fec000004183c */
[C---:B------:R-:W-:Y:S01]  /*f800*/  HMMA.16816.F32.BF16 R64, R140.reuse, R154, R64 ;  /* 0x0000009a8c40723c */ /* 0x040fe20000041840 */
[----:B------:R-:W4:Y:S05]  /*f810*/  LDSM.16.MT88.4 R152, [R234+0xf000] ;  /* 0x00f00000ea98783b */ /* 0x000f2a0000004200 */
[-C--:B-1----:R-:W-:Y:S06]  /*f820*/  HMMA.16816.F32.BF16 R68, R140, R148.reuse, R68 ;  /* 0x000000948c44723c */ /* 0x082fec0000041844 */
[C---:B------:R-:W-:Y:S06]  /*f830*/  HMMA.16816.F32.BF16 R72, R144.reuse, R148, R72 ;  /* 0x000000949048723c */ /* 0x040fec0000041848 */
[-C--:B------:R-:W-:Y:S06]  /*f840*/  HMMA.16816.F32.BF16 R76, R144, R150.reuse, R76 ;  /* 0x00000096904c723c */ /* 0x080fec000004184c */
[C---:B------:R-:W-:Y:S06]  /*f850*/  HMMA.16816.F32.BF16 R80, R140.reuse, R150, R80 ;  /* 0x000000968c50723c */ /* 0x040fec0000041850 */
[-C--:B---3--:R-:W-:Y:S06]  /*f860*/  HMMA.16816.F32.BF16 R84, R140, R156.reuse, R84 ;  /* 0x0000009c8c54723c */ /* 0x088fec0000041854 */
[C---:B------:R-:W-:Y:S06]  /*f870*/  HMMA.16816.F32.BF16 R88, R144.reuse, R156, R88 ;  /* 0x0000009c9058723c */ /* 0x040fec0000041858 */
[-C--:B------:R-:W-:Y:S06]  /*f880*/  HMMA.16816.F32.BF16 R92, R144, R158.reuse, R92 ;  /* 0x0000009e905c723c */ /* 0x080fec000004185c */
[C---:B------:R-:W-:Y:S06]  /*f890*/  HMMA.16816.F32.BF16 R96, R140.reuse, R158, R96 ;  /* 0x0000009e8c60723c */ /* 0x040fec0000041860 */
[-C--:B----4-:R-:W-:Y:S06]  /*f8a0*/  HMMA.16816.F32.BF16 R100, R140, R160.reuse, R100 ;  /* 0x000000a08c64723c */ /* 0x090fec0000041864 */
[C---:B------:R-:W-:Y:S06]  /*f8b0*/  HMMA.16816.F32.BF16 R104, R144.reuse, R160, R104 ;  /* 0x000000a09068723c */ /* 0x040fec0000041868 */
[-C--:B------:R-:W-:Y:S06]  /*f8c0*/  HMMA.16816.F32.BF16 R108, R144, R162.reuse, R108 ;  /* 0x000000a2906c723c */ /* 0x080fec000004186c */
[C---:B------:R-:W-:Y:S01]  /*f8d0*/  HMMA.16816.F32.BF16 R112, R140.reuse, R162, R112 ;  /* 0x000000a28c70723c */ /* 0x040fe20000041870 */
[----:B------:R-:W1:Y:S05]  /*f8e0*/  LDSM.16.MT88.4 R160, [R232+0xd800] ;  /* 0x00d80000e8a0783b */ /* 0x000e6a0000004200 */
[-C--:B------:R-:W-:Y:S06]  /*f8f0*/  HMMA.16816.F32.BF16 R116, R140, R152.reuse, R116 ;  /* 0x000000988c74723c */ /* 0x080fec0000041874 */
[C---:B------:R-:W-:Y:S06]  /*f900*/  HMMA.16816.F32.BF16 R120, R144.reuse, R152, R120 ;  /* 0x000000989078723c */ /* 0x040fec0000041878 */
[-C--:B------:R-:W-:Y:S06]  /*f910*/  HMMA.16816.F32.BF16 R124, R144, R154.reuse, R124 ;  /* 0x0000009a907c723c */ /* 0x080fec000004187c */
[----:B------:R-:W-:Y:S07]  /*f920*/  HMMA.16816.F32.BF16 R128, R140, R154, R128 ;  /* 0x0000009a8c80723c */ /* 0x000fee0000041880 */
[----:B------:R-:W-:Y:S04]  /*f930*/  F2FP.BF16.F32.PACK_AB R141, R231, R252 ;  /* 0x000000fce78d723e */ /* 0x000fe800000010ff */
[----:B------:R-:W-:Y:S02]  /*f940*/  F2FP.BF16.F32.PACK_AB R142, R194, R190 ;  /* 0x000000bec28e723e */ /* 0x000fe400000010ff */
[----:B------:R-:W-:Y:S01]  /*f950*/  F2FP.BF16.F32.PACK_AB R143, R195, R191 ;  /* 0x000000bfc38f723e */ /* 0x000fe200000010ff */
[----:B--2---:R-:W-:Y:S01]  /*f960*/  FFMA.FTZ R138, R2, R173, R211 ;  /* 0x000000ad028a7223 */ /* 0x004fe200000100d3 */
[----:B------:R-:W-:Y:S01]  /*f970*/  F2FP.BF16.F32.PACK_AB R211, R139, R224 ;  /* 0x000000e08bd3723e */ /* 0x000fe200000010ff */
[----:B------:R-:W2:Y:S01]  /*f980*/  LDL.LU R2, [R1+0x24] ;  /* 0x0000240001027983 */ /* 0x000ea20000300800 */
[----:B------:R-:W3:Y:S01]  /*f990*/  MUFU.EX2 R173, R229 ;  /* 0x000000e500ad7308 */ /* 0x000ee20000000800 */
[----:B------:R-:W-:Y:S02]  /*f9a0*/  FADD.FTZ R132, R251, R138 ;  /* 0x0000008afb847221 */ /* 0x000fe40000010000 */
[----:B------:R-:W4:Y:S02]  /*f9b0*/  LDL.LU R135, [R1+0x84] ;  /* 0x0000840001877983 */ /* 0x000f240000300800 */
[----:B------:R-:W-:Y:S05]  /*f9c0*/  FADD.FTZ R138, R248, R132 ;  /* 0x00000084f88a7221 */ /* 0x000fea0000010000 */
[----:B------:R1:W1:Y:S01]  /*f9d0*/  MUFU.EX2 R229, R168 ;  /* 0x000000a800e57308 */ /* 0x0002620000000800 */
[----:B---3--:R-:W-:Y:S07]  /*f9e0*/  F2FP.BF16.F32.PACK_AB R140, R189, R173 ;  /* 0x000000adbd8c723e */ /* 0x008fee00000010ff */
[-C--:B-1----:R-:W-:Y:S01]  /*f9f0*/  HMMA.16816.F32.BF16 R148, R140, R160.reuse, R4 ;  /* 0x000000a08c94723c */ /* 0x082fe20000041804 */
[----:B------:R-:W1:Y:S02]  /*fa00*/  LDSM.16.MT88.4 R168, [R233+0xd800] ;  /* 0x00d80000e9a8783b */ /* 0x000e640000004200 */
[----:B------:R-:W-:Y:S06]  /*fa10*/  F2FP.BF16.F32.PACK_AB R208, R229, R230 ;  /* 0x000000e6e5d0723e */ /* 0x000fec00000010ff */
[----:B------:R-:W-:Y:S01]  /*fa20*/  LDSM.16.MT88.4 R4, [R234+0xf800] ;  /* 0x00f80000ea04783b */ /* 0x000fe20000004200 */
[C---:B------:R-:W-:Y:S06]  /*fa30*/  HMMA.16816.F32.BF16 R144, R208.reuse, R160, R8 ;  /* 0x000000a0d090723c */ /* 0x040fec0000041808 */
[-C--:B------:R-:W-:Y:S05]  /*fa40*/  HMMA.16816.F32.BF16 R156, R208, R162.reuse, R12 ;  /* 0x000000a2d09c723c */ /* 0x080fea000004180c */
[----:B------:R-:W-:Y:S01]  /*fa50*/  MOV R9, R166 ;  /* 0x000000a600097202 */ /* 0x000fe20000000f00 */
[C---:B------:R-:W-:Y:S05]  /*fa60*/  HMMA.16816.F32.BF16 R152, R140.reuse, R162, R16 ;  /* 0x000000a28c98723c */ /* 0x040fea0000041810 */
[----:B------:R-:W-:Y:S01]  /*fa70*/  MOV R8, R164 ;  /* 0x000000a400087202 */ /* 0x000fe20000000f00 */
[----:B------:R-:W-:Y:S01]  /*fa80*/  IMAD.MOV.U32 R12, RZ, RZ, R190 ;  /* 0x000000ffff0c7224 */ /* 0x000fe200078e00be */
[----:B------:R-:W-:Y:S04]  /*fa90*/  MOV R17, R165 ;  /* 0x000000a500117202 */ /* 0x000fe80000000f00 */
[----:B------:R-:W-:Y:S02]  /*faa0*/  MOV R10, R174 ;  /* 0x000000ae000a7202 */ /* 0x000fe40000000f00 */
[----:B------:R-:W-:Y:S02]  /*fab0*/  MOV R18, R173 ;  /* 0x000000ad00127202 */ /* 0x000fe40000000f00 */
[----:B------:R-:W-:Y:S02]  /*fac0*/  MOV R16, R207 ;  /* 0x000000cf00107202 */ /* 0x000fe40000000f00 */
[----:B------:R-:W-:Y:S02]  /*fad0*/  MOV R13, R191 ;  /* 0x000000bf000d7202 */ /* 0x000fe40000000f00 */
[----:B------:R-:W-:Y:S01]  /*fae0*/  MOV R19, R189 ;  /* 0x000000bd00137202 */ /* 0x000fe20000000f00 */
[-C--:B-1----:R-:W-:Y:S03]  /*faf0*/  HMMA.16816.F32.BF16 R160, R140, R168.reuse, R20 ;  /* 0x000000a88ca0723c */ /* 0x082fe60000041814 */
[----:B------:R-:W-:Y:S02]  /*fb00*/  MOV R15, R195 ;  /* 0x000000c3000f7202 */ /* 0x000fe40000000f00 */
[----:B------:R-:W-:Y:S01]  /*fb10*/  MOV R14, R194 ;  /* 0x000000c2000e7202 */ /* 0x000fe20000000f00 */
[C---:B------:R-:W-:Y:S05]  /*fb20*/  HMMA.16816.F32.BF16 R164, R208.reuse, R168, R24 ;  /* 0x000000a8d0a4723c */ /* 0x040fea0000041818 */
[----:B------:R-:W-:Y:S02]  /*fb30*/  MOV R20, R199 ;  /* 0x000000c700147202 */ /* 0x000fe40000000f00 */
[----:B------:R-:W-:Y:S04]  /*fb40*/  MOV R24, R192 ;  /* 0x000000c000187202 */ /* 0x000fe80000000f00 */
[----:B------:R-:W-:Y:S02]  /*fb50*/  MOV R25, R193 ;  /* 0x000000c100197202 */ /* 0x000fe40000000f00 */
[----:B------:R-:W-:Y:S02]  /*fb60*/  MOV R26, R196 ;  /* 0x000000c4001a7202 */ /* 0x000fe40000000f00 */
[----:B------:R-:W-:Y:S02]  /*fb70*/  MOV R27, R197 ;  /* 0x000000c5001b7202 */ /* 0x000fe40000000f00 */
[----:B------:R-:W-:Y:S02]  /*fb80*/  MOV R21, R204 ;  /* 0x000000cc00157202 */ /* 0x000fe40000000f00 */
[----:B------:R-:W-:Y:S02]  /*fb90*/  MOV R22, R205 ;  /* 0x000000cd00167202 */ /* 0x000fe40000000f00 */
[----:B------:R-:W-:Y:S02]  /*fba0*/  MOV R23, R206 ;  /* 0x000000ce00177202 */ /* 0x000fe40000000f00 */
[----:B------:R-:W-:Y:S04]  /*fbb0*/  MOV R11, R198 ;  /* 0x000000c6000b7202 */ /* 0x000fe80000000f00 */
[----:B------:R-:W-:Y:S01]  /*fbc0*/  IADD3 R11, R11, -0x1, RZ ;  /* 0xffffffff0b0b7810 */ /* 0x000fe20007ffe0ff */
[----:B--2---:R-:W-:Y:S01]  /*fbd0*/  FFMA.FTZ R0, R0, R2, R220 ;  /* 0x0000000200007223 */ /* 0x004fe200000100dc */
[----:B------:R-:W-:Y:S01]  /*fbe0*/  FADD.FTZ R2, R136, R137 ;  /* 0x0000008988027221 */ /* 0x000fe20000010000 */
[----:B------:R-:W-:Y:S01]  /*fbf0*/  FADD.FTZ R137, R247, R3 ;  /* 0x00000003f7897221 */ /* 0x000fe20000010000 */
[----:B------:R-:W2:Y:S01]  /*fc00*/  LDL.LU R136, [R1+0x80] ;  /* 0x0000800001887983 */ /* 0x000ea20000300800 */
[----:B------:R-:W-:Y:S01]  /*fc10*/  FADD.FTZ R0, R223, R0 ;  /* 0x00000000df007221 */ /* 0x000fe20000010000 */
[----:B------:R-:W-:Y:S02]  /*fc20*/  FADD.FTZ R2, R249, R2 ;  /* 0x00000002f9027221 */ /* 0x000fe40000010000 */
[----:B------:R3:W5:Y:S01]  /*fc30*/  LDL.LU R251, [R1+0x7c] ;  /* 0x00007c0001fb7983 */ /* 0x0007620000300800 */
[----:B------:R-:W-:Y:S01]  /*fc40*/  FADD.FTZ R132, R222, R0 ;  /* 0x00000000de847221 */ /* 0x000fe20000010000 */
[----:B------:R-:W-:Y:S01]  /*fc50*/  FADD.FTZ R3, R246, R2 ;  /* 0x00000002f6037221 */ /* 0x000fe20000010000 */
[----:B------:R-:W-:Y:S01]  /*fc60*/  MOV R2, R175 ;  /* 0x000000af00027202 */ /* 0x000fe20000000f00 */
[----:B------:R3:W5:Y:S01]  /*fc70*/  LDL.LU R250, [R1+0x78] ;  /* 0x0000780001fa7983 */ /* 0x0007620000300800 */
[----:B------:R-:W-:Y:S01]  /*fc80*/  MOV R175, R221 ;  /* 0x000000dd00af7202 */ /* 0x000fe20000000f00 */
[----:B------:R-:W-:Y:S02]  /*fc90*/  FADD.FTZ R3, R243, R3 ;  /* 0x00000003f3037221 */ /* 0x000fe40000010000 */
[----:B------:R-:W1:Y:S01]  /*fca0*/  LDSM.16.MT88.4 R220, [R235+0xf800] ;  /* 0x00f80000ebdc783b */ /* 0x000e620000004200 */
[----:B------:R-:W-:Y:S02]  /*fcb0*/  MOV R0, R175 ;  /* 0x000000af00007202 */ /* 0x000fe40000000f00 */
[-C--:B------:R-:W-:Y:S03]  /*fcc0*/  HMMA.16816.F32.BF16 R172, R208, R170.reuse, R28 ;  /* 0x000000aad0ac723c */ /* 0x080fe6000004181c */
[----:B------:R-:W-:Y:S02]  /*fcd0*/  FADD.FTZ R0, R0, R138 ;  /* 0x0000008a00007221 */ /* 0x000fe40000010000 */
[----:B------:R3:W5:Y:S01]  /*fce0*/  LDL.LU R249, [R1+0x74] ;  /* 0x0000740001f97983 */ /* 0x0007620000300800 */
[C---:B------:R-:W-:Y:S03]  /*fcf0*/  HMMA.16816.F32.BF16 R168, R140.reuse, R170, R32 ;  /* 0x000000aa8ca8723c */ /* 0x040fe60000041820 */
[----:B------:R3:W5:Y:S02]  /*fd00*/  LDL.LU R248, [R1+0x70] ;  /* 0x0000700001f87983 */ /* 0x0007640000300800 */
[----:B------:R-:W-:Y:S02]  /*fd10*/  MOV R28, R188 ;  /* 0x000000bc001c7202 */ /* 0x000fe40000000f00 */
[----:B------:R-:W-:Y:S01]  /*fd20*/  MOV R32, R179 ;  /* 0x000000b300207202 */ /* 0x000fe20000000f00 */
[----:B------:R3:W5:Y:S03]  /*fd30*/  LDL.LU R247, [R1+0x6c] ;  /* 0x00006c0001f77983 */ /* 0x0007660000300800 */
[----:B------:R-:W-:Y:S01]  /*fd40*/  MOV R33, R178 ;  /* 0x000000b200217202 */ /* 0x000fe20000000f00 */
[----:B------:R3:W5:Y:S01]  /*fd50*/  LDL.LU R246, [R1+0x68] ;  /* 0x0000680001f67983 */ /* 0x0007620000300800 */
[----:B------:R-:W-:Y:S02]  /*fd60*/  MOV R34, R177 ;  /* 0x000000b100227202 */ /* 0x000fe40000000f00 */
[----:B------:R-:W-:Y:S02]  /*fd70*/  MOV R35, R176 ;  /* 0x000000b000237202 */ /* 0x000fe40000000f00 */
[----:B------:R-:W-:Y:S01]  /*fd80*/  MOV R29, R183 ;  /* 0x000000b7001d7202 */ /* 0x000fe20000000f00 */
[-C--:B------:R-:W-:Y:S03]  /*fd90*/  HMMA.16816.F32.BF16 R176, R140, R184.reuse, R36 ;  /* 0x000000b88cb0723c */ /* 0x080fe60000041824 */
[----:B------:R-:W-:Y:S02]  /*fda0*/  MOV R30, R182 ;  /* 0x000000b6001e7202 */ /* 0x000fe40000000f00 */
[----:B------:R-:W-:Y:S02]  /*fdb0*/  MOV R31, R181 ;  /* 0x000000b5001f7202 */ /* 0x000fe40000000f00 */
[----:B------:R-:W-:Y:S02]  /*fdc0*/  MOV R39, R180 ;  /* 0x000000b400277202 */ /* 0x000fe40000000f00 */
[C---:B------:R-:W-:Y:S04]  /*fdd0*/  HMMA.16816.F32.BF16 R180, R208.reuse, R184, R40 ;  /* 0x000000b8d0b4723c */ /* 0x040fe80000041828 */
[----:B------:R-:W-:Y:S02]  /*fde0*/  MOV R38, R39 ;  /* 0x0000002700267202 */ /* 0x000fe40000000f00 */
[----:B------:R-:W-:Y:S01]  /*fdf0*/  MOV R39, R32 ;  /* 0x0000002000277202 */ /* 0x000fe20000000f00 */
[-C--:B------:R-:W-:Y:S04]  /*fe00*/  HMMA.16816.F32.BF16 R188, R208, R186.reuse, R44 ;  /* 0x000000bad0bc723c */ /* 0x080fe8000004182c */
[----:B------:R-:W-:Y:S02]  /*fe10*/  MOV R32, R33 ;  /* 0x0000002100207202 */ /* 0x000fe40000000f00 */
[----:B------:R-:W-:Y:S01]  /*fe20*/  MOV R33, R34 ;  /* 0x0000002200217202 */ /* 0x000fe20000000f00 */
        /* <DEDUP_REMOVED lines=16> */
[----:B------:R-:W-:Y:S01]  /*ff30*/  MOV R33, R34 ;  /* 0x0000002200217202 */ /* 0x000fe20000000f00 */
[----:B------:R-:W-:Y:S01]  /*ff40*/  IMAD.MOV.U32 R34, RZ, RZ, R35 ;  /* 0x000000ffff227224 */ /* 0x000fe200078e0023 */
        /* <DEDUP_REMOVED lines=12> */
[----:B------:R-:W-:Y:S01]  /*10010*/  FADD.FTZ R0, R36, R0 ;  /* 0x0000000024007221 */ /* 0x000fe20000010000 */
        /* <DEDUP_REMOVED lines=10> */
[-C--:B-1----:R-:W-:Y:S04]  /*100c0*/  HMMA.16816.F32.BF16 R100, R140, R220.reuse, R100 ;  /* 0x000000dc8c64723c */ /* 0x082fe80000041864 */
        /* <DEDUP_REMOVED lines=20> */
[----:B------:R-:W-:Y:S04]  /*10210*/  HMMA.16816.F32.BF16 R128, R140, R6, R128 ;  /* 0x000000068c80723c */ /* 0x000fe80000041880 */
[----:B------:R-:W-:Y:S02]  /*10220*/  MOV R28, R29 ;  /* 0x0000001d001c7202 */ /* 0x000fe40000000f00 */
[----:B------:R-:W-:Y:S01]  /*10230*/  MOV R9, R2 ;  /* 0x0000000200097202 */ /* 0x000fe20000000f00 */
[----:B------:R-:W-:Y:S01]  /*10240*/  FADD.FTZ R2, R245, R132 ;  /* 0x00000084f5027221 */ /* 0x000fe20000010000 */
[----:B------:R-:W-:Y:S01]  /*10250*/  MOV R21, R22 ;  /* 0x0000001600157202 */ /* 0x000fe20000000f00 */
[----:B------:R3:W5:Y:S02]  /*10260*/  LDL.LU R245, [R1+0x64] ;  /* 0x0000640001f57983 */ /* 0x0007640000300800 */
[----:B------:R-:W-:Y:S01]  /*10270*/  MOV R29, R30 ;  /* 0x0000001e001d7202 */ /* 0x000fe20000000f00 */
[----:B------:R-:W-:Y:S01]  /*10280*/  FADD.FTZ R2, R241, R2 ;  /* 0x00000002f1027221 */ /* 0x000fe20000010000 */
[----:B------:R-:W-:Y:S02]  /*10290*/  MOV R22, R23 ;  /* 0x0000001700167202 */ /* 0x000fe40000000f00 */
[----:B------:R-:W-:Y:S02]  /*102a0*/  MOV R30, R31 ;  /* 0x0000001f001e7202 */ /* 0x000fe40000000f00 */
[----:B------:R-:W-:Y:S02]  /*102b0*/  MOV R23, R16 ;  /* 0x0000001000177202 */ /* 0x000fe40000000f00 */
[----:B------:R-:W-:Y:S02]  /*102c0*/  MOV R31, R24 ;  /* 0x00000018001f7202 */ /* 0x000fe40000000f00 */
[----:B------:R-:W-:Y:S02]  /*102d0*/  MOV R16, R17 ;  /* 0x0000001100107202 */ /* 0x000fe40000000f00 */
[----:B------:R-:W-:Y:S02]  /*102e0*/  MOV R24, R25 ;  /* 0x0000001900187202 */ /* 0x000fe40000000f00 */
[----:B------:R-:W-:Y:S02]  /*102f0*/  MOV R36, R37 ;  /* 0x0000002500247202 */ /* 0x000fe40000000f00 */
[----:B------:R-:W-:Y:S01]  /*10300*/  MOV R17, R8 ;  /* 0x0000000800117202 */ /* 0x000fe20000000f00 */
[----:B------:R-:W-:Y:S01]  /*10310*/  FADD.FTZ R8, R244, R137 ;  /* 0x00000089f4087221 */ /* 0x000fe20000010000 */
[----:B------:R-:W-:Y:S01]  /*10320*/  MOV R25, R26 ;  /* 0x0000001a00197202 */ /* 0x000fe20000000f00 */
[----:B------:R3:W5:Y:S01]  /*10330*/  LDL.LU R244, [R1+0x60] ;  /* 0x0000600001f47983 */ /* 0x0007620000300800 */
[----:B------:R-:W-:Y:S02]  /*10340*/  MOV R37, R35 ;  /* 0x0000002300257202 */ /* 0x000fe40000000f00 */
[----:B------:R-:W-:Y:S01]  /*10350*/  MOV R26, R27 ;  /* 0x0000001b001a7202 */ /* 0x000fe20000000f00 */
[----:B------:R3:W5:Y:S01]  /*10360*/  LDL.LU R243, [R1+0x5c] ;  /* 0x00005c0001f37983 */ /* 0x0007620000300800 */
[----:B------:R-:W-:Y:S01]  /*10370*/  MOV R35, R28 ;  /* 0x0000001c00237202 */ /* 0x000fe20000000f00 */
[----:B------:R-:W-:Y:S01]  /*10380*/  IMAD.MOV.U32 R28, RZ, RZ, R29 ;  /* 0x000000ffff1c7224 */ /* 0x000fe200078e001d */
[----:B------:R-:W-:Y:S02]  /*10390*/  MOV R27, R20 ;  /* 0x00000014001b7202 */ /* 0x000fe40000000f00 */
        /* <DEDUP_REMOVED lines=15> */
[----:B------:R3:W5:Y:S01]  /*10490*/  LDL.LU R242, [R1+0x58] ;  /* 0x0000580001f27983 */ /* 0x0007620000300800 */
[----:B------:R-:W-:Y:S02]  /*104a0*/  MOV R36, R37 ;  /* 0x0000002500247202 */ /* 0x000fe40000000f00 */
[----:B------:R-:W-:Y:S01]  /*104b0*/  MOV R20, R21 ;  /* 0x0000001500147202 */ /* 0x000fe20000000f00 */
[----:B------:R3:W5:Y:S01]  /*104c0*/  LDL.LU R241, [R1+0x54] ;  /* 0x0000540001f17983 */ /* 0x0007620000300800 */
        /* <DEDUP_REMOVED lines=15> */
[----:B------:R-:W-:Y:S01]  /*105c0*/  MOV R22, R23 ;  /* 0x0000001700167202 */ /* 0x000fe20000000f00 */
[----:B------:R-:W-:Y:S01]  /*105d0*/  FADD.FTZ R8, R238, R0 ;  /* 0x00000000ee087221 */ /* 0x000fe20000010000 */
        /* <DEDUP_REMOVED lines=8> */
[----:B------:R-:W-:Y:S01]  /*10660*/  MOV R36, R37 ;  /* 0x0000002500247202 */ /* 0x000fe20000000f00 */
[----:B------:R3:W5:Y:S01]  /*10670*/  LDL.LU R238, [R1+0x48] ;  /* 0x0000480001ee7983 */ /* 0x0007620000300800 */
[----:B------:R-:W-:Y:S01]  /*10680*/  MOV R37, R21 ;  /* 0x0000001500257202 */ /* 0x000fe20000000f00 */
[----:B------:R-:W-:Y:S01]  /*10690*/  FADD.FTZ R0, R42, R2 ;  /* 0x000000022a007221 */ /* 0x000fe20000010000 */
        /* <DEDUP_REMOVED lines=10> */
[----:B------:R3:W5:Y:S01]  /*10740*/  LDL.LU R237, [R1+0x44] ;  /* 0x0000440001ed7983 */ /* 0x0007620000300800 */
[----:B------:R-:W-:Y:S01]  /*10750*/  FADD.FTZ R2, R28, R8 ;  /* 0x000000081c027221 */ /* 0x000fe20000010000 */
[----:B------:R-:W-:Y:S01]  /*10760*/  FADD.FTZ R10, R34, R0 ;  /* 0x00000000220a7221 */ /* 0x000fe20000010000 */
[----:B------:R-:W-:Y:S01]  /*10770*/  FADD.FTZ R3, R29, R3 ;  /* 0x000000031d037221 */ /* 0x000fe20000010000 */
[----:B------:R3:W5:Y:S01]  /*10780*/  LDL.LU R236, [R1+0x40] ;  /* 0x0000400001ec7983 */ /* 0x0007620000300800 */
[----:B------:R-:W-:Y:S01]  /*10790*/  FADD.FTZ R9, R43, R9 ;  /* 0x000000092b097221 */ /* 0x000fe20000010000 */
[----:B------:R-:W-:Y:S02]  /*107a0*/  MOV R140, R133 ;  /* 0x00000085008c7202 */ /* 0x000fe40000000f00 */
[----:B----4-:R-:W-:Y:S01]  /*107b0*/  MOV R132, R135 ;  /* 0x0000008700847202 */ /* 0x010fe20000000f00 */
[----:B------:R-:W-:Y:S04]  /*107c0*/  FADD.FTZ R9, R39, R9 ;  /* 0x0000000927097221 */ /* 0x000fe80000010000 */
        /* <DEDUP_REMOVED lines=30> */
[----:B------:R-:W-:Y:S04]  /*109b0*/  STL [R1+0x1c], R5 ;  /* 0x00001c0501007387 */ /* 0x000fe80000100800 */
[----:B------:R2:W-:Y:S04]  /*109c0*/  STL [R1+0x18], R3 ;  /* 0x0000180301007387 */ /* 0x0005e80000100800 */
[----:B------:R3:W-:Y:S04]  /*109d0*/  STL [R1+0x20], R2 ;  /* 0x0000200201007387 */ /* 0x0007e80000100800 */
[----:B------:R3:W-:Y:S04]  /*109e0*/  STL [R1+0x24], R0 ;  /* 0x0000240001007387 */ /* 0x0007e80000100800 */
[----:B------:R3:W-:Y:S01]  /*109f0*/  STL [R1], R11 ;  /* 0x0000000b01007387 */ /* 0x0007e20000100800 */
[----:B--2---:R-:W-:Y:S01]  /*10a00*/  MOV R3, R136 ;  /* 0x0000008800037202 */ /* 0x004fe20000000f00 */
[----:B------:R-:W-:Y:S06]  /*10a10*/  @P0 BRA `(.L_x_32) ;  /* 0xffffffb000ac0947 */ /* 0x000fec000383ffff */
.L_x_31:
[----:B---3--:R-:W2:Y:S04]  /*10a20*/  LDL.LU R2, [R1+0x1c] ;  /* 0x00001c0001027983 */ /* 0x008ea80000300800 */
        /* <DEDUP_REMOVED lines=51> */
[----:B------:R-:W-:Y:S01]  /*10d60*/  IADD3 R5, -R5, R140, RZ ;  /* 0x0000008c05057210 */ /* 0x000fe20007ffe1ff */
        /* <DEDUP_REMOVED lines=111> */
[C---:B-----5:R-:W-:Y:S01]  /*11460*/  FMUL.FTZ R24, R0.reuse, R174 ;  /* 0x000000ae00187220 */ /* 0x060fe20000410000 */
        /* <DEDUP_REMOVED lines=25> */
[----:B------:R-:W-:-:S02]  /*11600*/  SHF.L.U32 R0, R3, 0x6, RZ ;  /* 0x0000000603007819 */ /* 0x000fc400000006ff */
[----:B------:R-:W-:Y:S02]  /*11610*/  F2FP.BF16.F32.PACK_AB R56, R56, R21 ;  /* 0x000000153838723e */ /* 0x000fe400000010ff */
[----:B------:R-:W-:Y:S02]  /*11620*/  SHF.R.S32.HI R21, RZ, 0x5, R27 ;  /* 0x00000005ff157819 */ /* 0x000fe4000001141b */
[----:B------:R-:W-:Y:S02]  /*11630*/  LOP3.LUT R0, R0, 0x1c0, RZ, 0xc0, !PT ;  /* 0x000001c000007812 */ /* 0x000fe400078ec0ff */
[----:B------:R-:W-:Y:S02]  /*11640*/  LOP3.LUT R27, R3, 0x1, RZ, 0xc0, !PT ;  /* 0x00000001031b7812 */ /* 0x000fe400078ec0ff */
[----:B------:R-:W-:Y:S02]  /*11650*/  LEA R2, R21, R140, 0x9 ;  /* 0x0000008c15027211 */ /* 0x000fe400078e48ff */
[----:B------:R-:W-:-:S02]  /*11660*/  LEA.HI R0, R0, R0, RZ, 0x1d ;  /* 0x0000000000007211 */ /* 0x000fc400078fe8ff */
[----:B------:R-:W-:Y:S02]  /*11670*/  ISETP.NE.U32.AND P1, PT, R27, 0x1, PT ;  /* 0x000000011b00780c */ /* 0x000fe40003f25070 */
        /* <DEDUP_REMOVED lines=141> */
[----:B---3--:R-:W-:Y:S02]  /*11f50*/  MOV R20, 0x7f800000 ;  /* 0x7f80000000147802 */ /* 0x008fe40000000f00 */
[----:B------:R-:W-:Y:S01]  /*11f60*/  MOV R19, 0x7f800000 ;  /* 0x7f80000000137802 */ /* 0x000fe20000000f00 */
[----:B------:R-:W-:Y:S01]  /*11f70*/  STS [R2+0x4400], R51 ;  /* 0x0044003302007388 */ /* 0x000fe20000000800 */
[----:B------:R-:W-:Y:S02]  /*11f80*/  MOV R13, 0x7f800000 ;  /* 0x7f800000000d7802 */ /* 0x000fe40000000f00 */
[----:B------:R-:W-:Y:S01]  /*11f90*/  MOV R18, 0x7f800000 ;  /* 0x7f80000000127802 */ /* 0x000fe20000000f00 */
[----:B------:R-:W-:Y:S01]  /*11fa0*/  STS [R0+0x6000], R54 ;  /* 0x0060003600007388 */ /* 0x000fe20000000800 */
[----:B------:R-:W-:-:S03]  /*11fb0*/  SHF.L.U32 R12, R141, 0x3, RZ ;  /* 0x000000038d0c7819 */ /* 0x000fc600000006ff */
        /* <DEDUP_REMOVED lines=94> */
.L_x_36:
[----:B------:R-:W-:Y:S05]  /*125a0*/  BSYNC B0 ;  /* 0x0000000000007941 */ /* 0x000fea0003800000 */
.L_x_35:
[----:B-1----:R-:W1:Y:S01]  /*125b0*/  S2R R7, SR_CTAID.X ;  /* 0x0000000000077919 */ /* 0x002e620000002500 */
[----:B------:R-:W-:Y:S01]  /*125c0*/  USHF.R.S32.HI UR4, URZ, 0x1f, UR12 ;  /* 0x0000001f3f047899 */ /* 0x000fe2000801140c */
[----:B------:R-:W-:Y:S01]  /*125d0*/  SHF.R.S32.HI R13, RZ, 0x1f, R12 ;  /* 0x0000001fff0d7819 */ /* 0x000fe2000001140c */
        /* <DEDUP_REMOVED lines=69> */
.L_x_26:
        /* <DEDUP_REMOVED lines=85> */
[----:B---3--:R-:W-:-:S03]  /*12f80*/  VIADD R10, R12, 0x60 ;  /* 0x000000600c0a7836 */ /* 0x008fc60000000000 */
[----:B------:R-:W-:Y:S04]  /*12f90*/  STG.E.128 desc[UR20][R2.64], RZ ;  /* 0x000000ff02007986 */ /* 0x000fe8000c101d14 */
[----:B------:R3:W-:Y:S01]  /*12fa0*/  STG.E.128 desc[UR20][R2.64+0x80], RZ ;  /* 0x000080ff02007986 */ /* 0x0007e2000c101d14 */
[C---:B-1----:R-:W-:Y:S02]  /*12fb0*/  VIADD R8, R12.reuse, 0x40 ;  /* 0x000000400c087836 */ /* 0x042fe40000000000 */
[C---:B------:R-:W-:Y:S02]  /*12fc0*/  VIADD R9, R12.reuse, 0x50 ;  /* 0x000000500c097836 */ /* 0x040fe40000000000 */
[C---:B----4-:R-:W-:Y:S02]  /*12fd0*/  VIADD R6, R12.reuse, 0x20 ;  /* 0x000000200c067836 */ /* 0x050fe40000000000 */
[----:B------:R-:W-:Y:S01]  /*12fe0*/  VIADD R7, R12, 0x30 ;  /* 0x000000300c077836 */ /* 0x000fe20000000000 */
[----:B--2---:R-:W-:Y:S01]  /*12ff0*/  IADD3 R4, -R164, UR17, RZ ;  /* 0x00000011a4047c10 */ /* 0x004fe2000fffe1ff */
[----:B------:R-:W-:-:S03]  /*13000*/  VIADD R5, R12, 0x10 ;  /* 0x000000100c057836 */ /* 0x000fc60000000000 */
[----:B------:R-:W-:Y:S02]  /*13010*/  ISETP.GE.OR P2, PT, R12, R4, P1 ;  /* 0x000000040c00720c */ /* 0x000fe40000f46670 */
[----:B---3--:R-:W-:-:S04]  /*13020*/  IADD3 R2, P0, R2, UR9, RZ ;  /* 0x0000000902027c10 */ /* 0x008fc8000ff1e0ff */
        /* <DEDUP_REMOVED lines=12> */
.L_x_38:
[----:B------:R-:W-:Y:S05]  /*130f0*/  BSYNC B0 ;  /* 0x0000000000007941 */ /* 0x000fea0003800000 */
.L_x_37:
        /* <DEDUP_REMOVED lines=18> */
.L_x_40:
[----:B------:R-:W-:Y:S05]  /*13220*/  BSYNC B0 ;  /* 0x0000000000007941 */ /* 0x000fea0003800000 */
.L_x_39:
[----:B------:R-:W-:Y:S04]  /*13230*/  BSSY B0, `(.L_x_41) ;  /* 0x000000a000007945 */ /* 0x000fe80003800000 */
[----:B------:R-:W-:Y:S05]  /*13240*/  @P6 BRA `(.L_x_42) ;  /* 0x0000000000206947 */ /* 0x000fea0003800000 */
[----:B--23--:R-:W-:Y:S01]  /*13250*/  IMAD R0, R6, UR8, RZ ;  /* 0x0000000806007c24 */ /* 0x00cfe2000f8e02ff */
[----:B------:R-:W-:-:S04]  /*13260*/  ULDC.64 UR4, c[0x0][0x2b0] ;  /* 0x0000ac0000047ab9 */ /* 0x000fc80000000a00 */
[----:B-1----:R-:W-:-:S04]  /*13270*/  IADD3 R3, P0, R0, R15, RZ ;  /* 0x0000000f00037210 */ /* 0x002fc80007f1e0ff */
[----:B------:R-:W-:Y:S02]  /*13280*/  LEA.HI.X.SX32 R0, R0, R14, 0x1, P0 ;  /* 0x0000000e00007211 */ /* 0x000fe400000f0eff */
[----:B------:R-:W-:-:S04]  /*13290*/  LEA R2, P0, R3, UR4, 0x2 ;  /* 0x0000000403027c11 */ /* 0x000fc8000f8010ff */
[----:B------:R-:W-:Y:S01]  /*132a0*/  LEA.HI.X R3, R3, UR5, R0, 0x2, P0 ;  /* 0x0000000503037c11 */ /* 0x000fe200080f1400 */
[----:B------:R-:W-:-:S05]  /*132b0*/  IMAD.MOV.U32 R0, RZ, RZ, 0x7f800000 ;  /* 0x7f800000ff007424 */ /* 0x000fca00078e00ff */
[----:B------:R4:W-:Y:S03]  /*132c0*/  STG.E desc[UR20][R2.64], R0 ;  /* 0x0000000002007986 */ /* 0x0009e6000c101914 */
.L_x_42:
[----:B------:R-:W-:Y:S05]  /*132d0*/  BSYNC B0 ;  /* 0x0000000000007941 */ /* 0x000fea0003800000 */
.L_x_41:
[----:B------:R-:W-:Y:S04]  /*132e0*/  BSSY B0, `(.L_x_43) ;  /* 0x000000a000007945 */ /* 0x000fe80003800000 */
[----:B------:R-:W-:Y:S05]  /*132f0*/  @P5 BRA `(.L_x_44) ;  /* 0x0000000000205947 */ /* 0x000fea0003800000 */
[----:B--234-:R-:W-:Y:S01]  /*13300*/  IMAD R0, R7, UR8, RZ ;  /* 0x0000000807007c24 */ /* 0x01cfe2000f8e02ff */
[----:B------:R-:W-:-:S04]  /*13310*/  ULDC.64 UR4, c[0x0][0x2b0] ;  /* 0x0000ac0000047ab9 */ /* 0x000fc80000000a00 */
[----:B-1----:R-:W-:-:S04]  /*13320*/  IADD3 R3, P0, R0, R15, RZ ;  /* 0x0000000f00037210 */ /* 0x002fc80007f1e0ff */
[----:B------:R-:W-:Y:S02]  /*13330*/  LEA.HI.X.SX32 R0, R0, R14, 0x1, P0 ;  /* 0x0000000e00007211 */ /* 0x000fe400000f0eff */
[----:B------:R-:W-:-:S04]  /*13340*/  LEA R2, P0, R3, UR4, 0x2 ;  /* 0x0000000403027c11 */ /* 0x000fc8000f8010ff */
[----:B------:R-:W-:Y:S01]  /*13350*/  LEA.HI.X R3, R3, UR5, R0, 0x2, P0 ;  /* 0x0000000503037c11 */ /* 0x000fe200080f1400 */
[----:B------:R-:W-:-:S05]  /*13360*/  IMAD.MOV.U32 R0, RZ, RZ, 0x7f800000 ;  /* 0x7f800000ff007424 */ /* 0x000fca00078e00ff */
[----:B------:R1:W-:Y:S03]  /*13370*/  STG.E desc[UR20][R2.64], R0 ;  /* 0x0000000002007986 */ /* 0x0003e6000c101914 */
.L_x_44:
[----:B------:R-:W-:Y:S05]  /*13380*/  BSYNC B0 ;  /* 0x0000000000007941 */ /* 0x000fea0003800000 */
.L_x_43:
[----:B------:R-:W-:Y:S04]  /*13390*/  BSSY B0, `(.L_x_45) ;  /* 0x000000a000007945 */ /* 0x000fe80003800000 */
[----:B------:R-:W-:Y:S05]  /*133a0*/  @P4 BRA `(.L_x_46) ;  /* 0x0000000000204947 */ /* 0x000fea0003800000 */
[----:B-1234-:R-:W-:Y:S01]  /*133b0*/  IMAD R0, R8, UR8, RZ ;  /* 0x0000000808007c24 */ /* 0x01efe2000f8e02ff */
[----:B------:R-:W-:-:S04]  /*133c0*/  ULDC.64 UR4, c[0x0][0x2b0] ;  /* 0x0000ac0000047ab9 */ /* 0x000fc80000000a00 */
[----:B------:R-:W-:-:S04]  /*133d0*/  IADD3 R3, P0, R0, R15, RZ ;  /* 0x0000000f00037210 */ /* 0x000fc80007f1e0ff */
[----:B------:R-:W-:Y:S02]  /*133e0*/  LEA.HI.X.SX32 R0, R0, R14, 0x1, P0 ;  /* 0x0000000e00007211 */ /* 0x000fe400000f0eff */
[----:B------:R-:W-:-:S04]  /*133f0*/  LEA R2, P0, R3, UR4, 0x2 ;  /* 0x0000000403027c11 */ /* 0x000fc8000f8010ff */
[----:B------:R-:W-:Y:S01]  /*13400*/  LEA.HI.X R3, R3, UR5, R0, 0x2, P0 ;  /* 0x0000000503037c11 */ /* 0x000fe200080f1400 */
[----:B------:R-:W-:-:S05]  /*13410*/  IMAD.MOV.U32 R0, RZ, RZ, 0x7f800000 ;  /* 0x7f800000ff007424 */ /* 0x000fca00078e00ff */
[----:B------:R1:W-:Y:S03]  /*13420*/  STG.E desc[UR20][R2.64], R0 ;  /* 0x0000000002007986 */ /* 0x0003e6000c101914 */
.L_x_46:
[----:B------:R-:W-:Y:S05]  /*13430*/  BSYNC B0 ;  /* 0x0000000000007941 */ /* 0x000fea0003800000 */
.L_x_45:
        /* <DEDUP_REMOVED lines=10> */
.L_x_48:
[----:B------:R-:W-:Y:S05]  /*134e0*/  BSYNC B0 ;  /* 0x0000000000007941 */ /* 0x000fea0003800000 */
.L_x_47:
        /* <DEDUP_REMOVED lines=10> */
.L_x_50:
[----:B------:R-:W-:Y:S05]  /*13590*/  BSYNC B0 ;  /* 0x0000000000007941 */ /* 0x000fea0003800000 */
.L_x_49:
[----:B------:R-:W-:Y:S05]  /*135a0*/  @P1 EXIT ;  /* 0x000000000000194d */ /* 0x000fea0003800000 */
[----:B-1234-:R-:W-:Y:S01]  /*135b0*/  IMAD R0, R12, UR8, RZ ;  /* 0x000000080c007c24 */ /* 0x01efe2000f8e02ff */
        /* <DEDUP_REMOVED lines=8> */
.L_x_51:
        /* <DEDUP_REMOVED lines=12> */
.L_x_1738:


//--------------------- .text._ZN5flash16flash_fwd_kernelI23Flash_fwd_kernel_traitsILi128ELi128ELi64ELi4ELb0ELb0EN7cutlass10bfloat16_tE19Flash_kernel_traitsILi128ELi128ELi64ELi4ES3_EELb0ELb1ELb0ELb0ELb0ELb1ELb0ELb0EEEvNS_16Flash_fwd_paramsE --------------------------
	.section	.text._ZN5flash16flash_fwd_kernelI23Flash_fwd_kernel_traitsILi128ELi128ELi64ELi4ELb0ELb0EN7cutlass10bfloat16_tE19Flash_kernel_traitsILi128ELi128ELi64ELi4ES3_EELb0ELb1ELb0ELb0ELb0ELb1ELb0ELb0EEEvNS_16Flash_fwd_paramsE,"ax",@progbits
	.align	128
        .global         _ZN5flash16flash_fwd_kernelI23Flash_fwd_kernel_traitsILi128ELi128ELi64ELi4ELb0ELb0EN7cutlass10bfloat16_tE19Flash_kernel_traitsILi128ELi128ELi64ELi4ES3_EELb0ELb1ELb0ELb0ELb0ELb1ELb0ELb0EEEvNS_16Flash_fwd_paramsE
        .type           _ZN5flash16flash_fwd_kernelI23Flash_fwd_kernel_traitsILi128ELi128ELi64ELi4ELb0ELb0EN7cutlass10bfloat16_tE19Flash_kernel_traitsILi128ELi128ELi64ELi4ES3_EELb0ELb1ELb0ELb0ELb0ELb1ELb0ELb0EEEvNS_16Flash_fwd_paramsE,@function
        .size           _ZN5flash16flash_fwd_kernelI23Flash_fwd_kernel_traitsILi128ELi128ELi64ELi4ELb0ELb0EN7cutlass10bfloat16_tE19Flash_kernel_traitsILi128ELi128ELi64ELi4ES3_EELb0ELb1ELb0ELb0ELb0ELb1ELb0ELb0EEEvNS_16Flash_fwd_paramsE,(.L_x_1739 - _ZN5flash16flash_fwd_kernelI23Flash_fwd_kernel_traitsILi128ELi128ELi64ELi4ELb0ELb0EN7cutlass10bfloat16_tE19Flash_kernel_traitsILi128ELi128ELi64ELi4ES3_EELb0ELb1ELb0ELb0ELb0ELb1ELb0ELb0EEEvNS_16Flash_fwd_paramsE)
        .other          _ZN5flash16flash_fwd_kernelI23Flash_fwd_kernel_traitsILi128ELi128ELi64ELi4ELb0ELb0EN7cutlass10bfloat16_tE19Flash_kernel_traitsILi128ELi128ELi64ELi4ES3_EELb0ELb1ELb0ELb0ELb0ELb1ELb0ELb0EEEvNS_16Flash_fwd_paramsE,@"STO_CUDA_ENTRY STV_DEFAULT"
_ZN5flash16flash_fwd_kernelI23Flash_fwd_kernel_traitsILi128ELi128ELi64ELi4ELb0ELb0EN7cutlass10bfloat16_tE19Flash_kernel_traitsILi128ELi128ELi64ELi4ES3_EELb0ELb1ELb0ELb0ELb0ELb1ELb0ELb0EEEvNS_16Flash_fwd_paramsE:
.text._ZN5flash16flash_fwd_kernelI23Flash_fwd_kernel_traitsILi128ELi128ELi64ELi4ELb0ELb0EN7cutlass10bfloat16_tE19Flash_kernel_traitsILi128ELi128ELi64ELi4ES3_EELb0ELb1ELb0ELb0ELb0ELb1ELb0ELb0EEEvNS_16Flash_fwd_paramsE:
[----:B------:R-:W1:Y:S08]  /*0000*/  LDC R1, c[0x0][0x28] ;  /* 0x00000a00ff017b82 */ /* 0x000e700000000800 */
[----:B------:R-:W2:Y:S01]  /*0010*/  S2UR UR13, SR_CTAID.Y ;  /* 0x00000000000d79c3 */ /* 0x000ea20000002600 */
[----:B------:R-:W-:Y:S01]  /*0020*/  ULDC.64 UR4, c[0x0][0x300] ;  /* 0x0000c00000047ab9 */ /* 0x000fe20000000a00 */
[----:B------:R-:W-:Y:S01]  /*0030*/  ULDC.64 UR6, c[0x0][0x2f0] ;  /* 0x0000bc0000067ab9 */ /* 0x000fe20000000a00 */
[----:B------:R-:W-:Y:S01]  /*0040*/  UISETP.NE.U32.AND UP1, UPT, UR4, URZ, UPT ;  /* 0x0000003f0400728c */ /* 0x000fe2000bf25070 */
[----:B-1----:R-:W-:Y:S01]  /*0050*/  VIADD R1, R1, 0xfffffec0 ;  /* 0xfffffec001017836 */ /* 0x002fe20000000000 */
[----:B------:R-:W-:-:S02]  /*0060*/  UISETP.NE.U32.AND UP2, UPT, UR6, URZ, UPT ;  /* 0x0000003f0600728c */ /* 0x000fc4000bf45070 */
[----:B------:R-:W-:Y:S01]  /*0070*/  UISETP.NE.AND.EX UP1, UPT, UR5, URZ, UPT, UP1 ;  /* 0x0000003f0500728c */ /* 0x000fe2000bf25310 */
[----:B------:R-:W-:Y:S01]  /*0080*/  ULDC.64 UR8, c[0x0][0x2f0] ;  /* 0x0000bc0000087ab9 */ /* 0x000fe20000000a00 */
[----:B------:R-:W-:Y:S01]  /*0090*/  UISETP.NE.AND.EX UP2, UPT, UR7, URZ, UPT, UP2 ;  /* 0x0000003f0700728c */ /* 0x000fe2000bf45320 */
[----:B------:R-:W-:-:S03]  /*00a0*/  ULDC.U8 UR6, c[0x0][0x3c2] ;  /* 0x0000f08000067ab9 */ /* 0x000fc60000000000 */
[----:B------:R-:W-:Y:S01]  /*00b0*/  PLOP3.LUT P0, PT, PT, PT, UP1, 0x80, 0x0 ;  /* 0x000000000000781c */ /* 0x000fe20003f0f018 */
[----:B------:R-:W-:Y:S01]  /*00c0*/  ULDC.64 UR4, c[0x0][0x2f8] ;  /* 0x0000be0000047ab9 */ /* 0x000fe20000000a00 */
[----:B------:R-:W-:Y:S01]  /*00d0*/  UISETP.NE.AND UP3, UPT, UR6, URZ, UPT ;  /* 0x0000003f0600728c */ /* 0x000fe2000bf65270 */
[----:B------:R-:W-:Y:S01]  /*00e0*/  PLOP3.LUT P2, PT, PT, PT, UP2, 0x80, 0x0 ;  /* 0x000000000000781c */ /* 0x000fe20003f4f028 */
[----:B------:R-:W-:Y:S01]  /*00f0*/  UISETP.EQ.U32.AND UP0, UPT, UR4, URZ, UPT ;  /* 0x0000003f0400728c */ /* 0x000fe2000bf02070 */
[----:B------:R-:W-:Y:S01]  /*0100*/  ULDC.64 UR18, c[0x0][0x208] ;  /* 0x0000820000127ab9 */ /* 0x000fe20000000a00 */
[----:B------:R-:W-:Y:S02]  /*0110*/  ULDC.64 UR6, c[0x0][0x2f8] ;  /* 0x0000be0000067ab9 */ /* 0x000fe40000000a00 */
[----:B------:R-:W-:Y:S02]  /*0120*/  UISETP.EQ.OR.EX UP0, UPT, UR5, URZ, !UP3, UP0 ;  /* 0x0000003f0500728c */ /* 0x000fe4000df02700 */
[----:B--2---:R-:W-:-:S06]  /*0130*/  UIMAD.WIDE UR8, UR13, 0x4, UR8 ;  /* 0x000000040d0878a5 */ /* 0x004fcc000f8e0208 */
[----:B------:R-:W-:Y:S02]  /*0140*/  IMAD.U32 R2, RZ, RZ, UR8 ;  /* 0x00000008ff027e24 */ /* 0x000fe4000f8e00ff */
[----:B------:R-:W-:Y:S01]  /*0150*/  IMAD.U32 R3, RZ, RZ, UR9 ;  /* 0x00000009ff037e24 */ /* 0x000fe2000f8e00ff */
[----:B------:R-:W-:Y:S02]  /*0160*/  @UP1 ULDC.64 UR8, c[0x0][0x300] ;  /* 0x0000c00000081ab9 */ /* 0x000fe40000000a00 */
[----:B------:R-:W-:Y:S02]  /*0170*/  @UP1 UIMAD.WIDE UR8, UR13, 0x4, UR8 ;  /* 0x000000040d0818a5 */ /* 0x000fe4000f8e0208 */
[----:B------:R-:W2:Y:S04]  /*0180*/  @P2 LDG.E R7, desc[UR18][R2.64] ;  /* 0x0000001202072981 */ /* 0x000ea8000c1e1900 */
[----:B------:R-:W-:Y:S01]  /*0190*/  IMAD.U32 R4, RZ, RZ, UR8 ;  /* 0x00000008ff047e24 */ /* 0x000fe2000f8e00ff */
[----:B------:R1:W3:Y:S01]  /*01a0*/  @P2 LDG.E R6, desc[UR18][R2.64+0x4] ;  /* 0x0000041202062981 */ /* 0x0002e2000c1e1900 */
[----:B------:R-:W-:Y:S01]  /*01b0*/  IMAD.U32 R5, RZ, RZ, UR9 ;  /* 0x00000009ff057e24 */ /* 0x000fe2000f8e00ff */
[----:B------:R-:W-:Y:S01]  /*01c0*/  PLOP3.LUT P1, PT, PT, PT, UP0, 0x80, 0x0 ;  /* 0x000000000000781c */ /* 0x000fe20003f2f008 */
[----:B------:R-:W-:-:S03]  /*01d0*/  UIMAD.WIDE UR6, UR13, 0x4, UR6 ;  /* 0x000000040d0678a5 */ /* 0x000fc6000f8e0206 */
[----:B------:R-:W4:Y:S03]  /*01e0*/  @P0 LDG.E R4, desc[UR18][R4.64] ;  /* 0x0000001204040981 */ /* 0x000f26000c1e1900 */
[----:B-1----:R-:W-:Y:S02]  /*01f0*/  IMAD.U32 R2, RZ, RZ, UR6 ;  /* 0x00000006ff027e24 */ /* 0x002fe4000f8e00ff */
[----:B------:R-:W-:-:S05]  /*0200*/  IMAD.U32 R3, RZ, RZ, UR7 ;  /* 0x00000007ff037e24 */ /* 0x000fca000f8e00ff */
[----:B------:R-:W5:Y:S01]  /*0210*/  @!P1 LDG.E R0, desc[UR18][R2.64] ;  /* 0x0000001202009981 */ /* 0x000f62000c1e1900 */
[----:B------:R-:W-:Y:S01]  /*0220*/  UMOV UR15, 0xffffffff ;  /* 0xffffffff000f7882 */ /* 0x000fe20000000000 */
[----:B------:R-:W-:Y:S01]  /*0230*/  UMOV UR24, URZ ;  /* 0x0000003f00187c82 */ /* 0x000fe20008000000 */
[----:B------:R-:W-:Y:S01]  /*0240*/  UMOV UR25, 0xffffffff ;  /* 0xffffffff00197882 */ /* 0x000fe20000000000 */
[----:B------:R-:W1:Y:S08]  /*0250*/  S2UR UR16, SR_CTAID.X ;  /* 0x00000000001079c3 */ /* 0x000e700000002500 */
[----:B------:R-:W1:Y:S01]  /*0260*/  S2UR UR6, SR_CTAID.Z ;  /* 0x00000000000679c3 */ /* 0x000e620000002700 */
[----:B--2---:R-:W-:-:S02]  /*0270*/  @P2 R2UR UR15, R7 ;  /* 0x00000000070f22ca */ /* 0x004fc400000e0000 */
[----:B---3--:R-:W-:Y:S02]  /*0280*/  @P2 R2UR UR23, R6 ;  /* 0x00000000061722ca */ /* 0x008fe400000e0000 */
[----:B----4-:R-:W-:Y:S02]  /*0290*/  @P0 R2UR UR24, R4 ;  /* 0x00000000041802ca */ /* 0x010fe400000e0000 */
[----:B------:R-:W-:-:S04]  /*02a0*/  ISETP.NE.U32.AND P0, PT, RZ, UR4, PT ;  /* 0x00000004ff007c0c */ /* 0x000fc8000bf05070 */
[----:B------:R-:W-:-:S05]  /*02b0*/  ISETP.NE.AND.EX P0, PT, RZ, UR5, PT, P0 ;  /* 0x00000005ff007c0c */ /* 0x000fca000bf05300 */
[----:B------:R-:W-:-:S07]  /*02c0*/  @UP2 UIADD3 UR23, UR23, -UR15, URZ ;  /* 0x8000000f17172290 */ /* 0x000fce000fffe03f */
[----:B------:R-:W-:Y:S01]  /*02d0*/  @!UP2 ULDC UR23, c[0x0][0x2c4] ;  /* 0x0000b1000017aab9 */ /* 0x000fe20000000800 */
[----:B-----5:R-:W-:Y:S01]  /*02e0*/  @!P1 R2UR UR25, R0 ;  /* 0x00000000001992ca */ /* 0x020fe200000e0000 */
[----:B-1----:R-:W-:-:S14]  /*02f0*/  @!P0 BRA `(.L_x_52) ;  /* 0x00000000001c8947 */ /* 0x002fdc0003800000 */
[----:B------:R-:W-:-:S13]  /*0300*/  PLOP3.LUT P0, PT, PT, PT, UP3, 0x80, 0x0 ;  /* 0x000000000000781c */ /* 0x000fda0003f0f038 */
[----:B------:R-:W2:Y:S04]  /*0310*/  @P0 LDG.E R0, desc[UR18][R2.64+0x4] ;  /* 0x0000041202000981 */ /* 0x000ea8000c1e1900 */
[----:B------:R-:W3:Y:S01]  /*0320*/  @!P0 LDG.E R2, desc[UR18][R2.64] ;  /* 0x0000001202028981 */ /* 0x000ee2000c1e1900 */
[----:B--2---:R-:W-:-:S13]  /*0330*/  @P0 R2UR UR7, R0 ;  /* 0x00000000000702ca */ /* 0x004fda00000e0000 */
[----:B------:R-:W-:-:S07]  /*0340*/  @UP3 UIADD3 UR7, UR7, -UR25, URZ ;  /* 0x8000001907073290 */ /* 0x000fce000fffe03f */
[----:B---3--:R-:W-:Y:S01]  /*0350*/  @!P0 R2UR UR7, R2 ;  /* 0x00000000020782ca */ /* 0x008fe200000e0000 */
[----:B------:R-:W-:-:S14]  /*0360*/  BRA `(.L_x_53) ;  /* 0x0000000000047947 */ /* 0x000fdc0003800000 */
.L_x_52:
[----:B------:R-:W-:-:S05]  /*0370*/  ULDC UR7, c[0x0][0x2c8] ;  /* 0x0000b20000077ab9 */ /* 0x000fca0000000800 */
.L_x_53:
[----:B------:R-:W-:Y:S02]  /*0380*/  ULDC.64 UR4, c[0x0][0x308] ;  /* 0x0000c20000047ab9 */ /* 0x000fe40000000a00 */
[----:B------:R-:W-:-:S04]  /*0390*/  UISETP.NE.U32.AND UP2, UPT, UR4, URZ, UPT ;  /* 0x0000003f0400728c */ /* 0x000fc8000bf45070 */
[----:B------:R-:W-:-:S06]  /*03a0*/  UISETP.NE.AND.EX UP2, UPT, UR5, URZ, UPT, UP2 ;  /* 0x0000003f0500728c */ /* 0x000fcc000bf45320 */
[----:B------:R-:W-:-:S05]  /*03b0*/  PLOP3.LUT P0, PT, PT, PT, UP2, 0x80, 0x0 ;  /* 0x000000000000781c */ /* 0x000fca0003f0f028 */
[----:B------:R-:W-:Y:S02]  /*03c0*/  @UP2 ULDC.64 UR4, c[0x0][0x308] ;  /* 0x0000c20000042ab9 */ /* 0x000fe40000000a00 */
[----:B------:R-:W-:-:S06]  /*03d0*/  @UP2 UIMAD.WIDE UR4, UR13, 0x4, UR4 ;  /* 0x000000040d0428a5 */ /* 0x000fcc000f8e0204 */
[----:B------:R-:W-:Y:S02]  /*03e0*/  IMAD.U32 R2, RZ, RZ, UR4 ;  /* 0x00000004ff027e24 */ /* 0x000fe4000f8e00ff */
[----:B------:R-:W-:Y:S01]  /*03f0*/  IMAD.U32 R3, RZ, RZ, UR5 ;  /* 0x00000005ff037e24 */ /* 0x000fe2000f8e00ff */
[----:B------:R-:W-:Y:S01]  /*0400*/  USHF.L.U32 UR22, UR16, 0x7, URZ ;  /* 0x0000000710167899 */ /* 0x000fe2000800063f */
[----:B------:R-:W-:-:S03]  /*0410*/  @!UP2 ULDC.64 UR4, c[0x0][0x318] ;  /* 0x0000c6000004aab9 */ /* 0x000fc60000000a00 */
[----:B------:R-:W2:Y:S01]  /*0420*/  @P0 LDG.E R0, desc[UR18][R2.64] ;  /* 0x0000001202000981 */ /* 0x000ea2000c1e1900 */
[----:B------:R-:W-:Y:S02]  /*0430*/  UISETP.GT.AND UP1, UPT, UR23, UR22, UPT ;  /* 0x000000161700728c */ /* 0x000fe4000bf24270 */
[----:B------:R-:W-:-:S03]  /*0440*/  @!UP2 UISETP.NE.U32.AND UP0, UPT, UR4, URZ, UPT ;  /* 0x0000003f0400a28c */ /* 0x000fc6000bf05070 */
[----:B------:R-:W-:Y:S01]  /*0450*/  @!UP2 ULDC UR4, c[0x0][0x2cc] ;  /* 0x0000b3000004aab9 */ /* 0x000fe20000000800 */
[----:B------:R-:W-:-:S04]  /*0460*/  @!UP2 UISETP.NE.AND.EX UP0, UPT, UR5, URZ, UPT, UP0 ;  /* 0x0000003f0500a28c */ /* 0x000fc8000bf05300 */
[----:B------:R-:W-:Y:S01]  /*0470*/  @!UP2 USEL UR4, UR4, URZ, UP0 ;  /* 0x0000003f0404a287 */ /* 0x000fe20008000000 */
[----:B--2---:R-:W-:Y:S02]  /*0480*/  @P0 R2UR UR20, R0 ;  /* 0x00000000001402ca */ /* 0x004fe400000e0000 */
[----:B------:R-:W-:-:S11]  /*0490*/  PLOP3.LUT P0, PT, PT, PT, UP1, 0x80, 0x0 ;  /* 0x000000000000781c */ /* 0x000fd60003f0f018 */
[----:B------:R-:W-:Y:S02]  /*04a0*/  @UP2 UIADD3 UR20, UR20, -UR24, URZ ;  /* 0x8000001814142290 */ /* 0x000fe4000fffe03f */
[----:B------:R-:W-:Y:S01]  /*04b0*/  @!UP2 UIADD3 UR20, UR4, UR7, -UR24 ;  /* 0x000000070414a290 */ /* 0x000fe2000fffe818 */
[----:B------:R-:W-:Y:S11]  /*04c0*/  @!P0 EXIT ;  /* 0x000000000000894d */ /* 0x000ff60003800000 */
[----:B------:R-:W-:Y:S01]  /*04d0*/  UIADD3 UR5, -UR23, 0xbf, UR22 ;  /* 0x000000bf17057890 */ /* 0x000fe2000fffe116 */
[----:B------:R-:W1:Y:S01]  /*04e0*/  S2R R164, SR_TID.X ;  /* 0x0000000000a47919 */ /* 0x000e620000002100 */
[----:B------:R-:W-:Y:S01]  /*04f0*/  ULDC UR21, c[0x0][0x398] ;  /* 0x0000e60000157ab9 */ /* 0x000fe20000000800 */
[----:B------:R-:W-:Y:S02]  /*0500*/  UIADD3 UR8, UR20, 0x3f, URZ ;  /* 0x0000003f14087890 */ /* 0x000fe4000fffe03f */
[----:B------:R-:W-:Y:S02]  /*0510*/  UIADD3 UR5, UR5, UR21, UR20 ;  /* 0x0000001505057290 */ /* 0x000fe4000fffe014 */
[----:B------:R-:W-:Y:S02]  /*0520*/  USHF.R.S32.HI UR7, URZ, 0x1f, UR8 ;  /* 0x0000001f3f077899 */ /* 0x000fe40008011408 */
[----:B------:R-:W-:Y:S02]  /*0530*/  USHF.R.S32.HI UR4, URZ, 0x1f, UR5 ;  /* 0x0000001f3f047899 */ /* 0x000fe40008011405 */
[----:B------:R-:W-:-:S02]  /*0540*/  ULEA.HI UR7, UR7, UR8, URZ, 0x6 ;  /* 0x0000000807077291 */ /* 0x000fc4000f8f303f */
[----:B------:R-:W-:Y:S02]  /*0550*/  ULEA.HI UR4, UR4, UR5, URZ, 0x6 ;  /* 0x0000000504047291 */ /* 0x000fe4000f8f303f */
[----:B------:R-:W-:Y:S02]  /*0560*/  USHF.R.S32.HI UR7, URZ, 0x6, UR7 ;  /* 0x000000063f077899 */ /* 0x000fe40008011407 */
[----:B------:R-:W-:-:S04]  /*0570*/  USHF.R.S32.HI UR4, URZ, 0x6, UR4 ;  /* 0x000000063f047899 */ /* 0x000fc80008011404 */
[----:B------:R-:W-:-:S04]  /*0580*/  UISETP.LT.AND UP0, UPT, UR7, UR4, UPT ;  /* 0x000000040700728c */ /* 0x000fc8000bf01270 */
[----:B------:R-:W-:-:S04]  /*0590*/  USEL UR17, UR7, UR4, UP0 ;  /* 0x0000000407117287 */ /* 0x000fc80008000000 */
[----:B------:R-:W-:-:S06]  /*05a0*/  UISETP.GE.AND UP0, UPT, UR17, 0x1, UPT ;  /* 0x000000011100788c */ /* 0x000fcc000bf06270 */
[----:B------:R-:W-:-:S13]  /*05b0*/  PLOP3.LUT P0, PT, PT, PT, UP0, 0x80, 0x0 ;  /* 0x000000000000781c */ /* 0x000fda0003f0f008 */
[----:B-1----:R-:W-:Y:S05]  /*05c0*/  @!P0 BRA `(.L_x_54) ;  /* 0x0000018000f88947 */ /* 0x002fea0003800000 */
[----:B------:R-:W1:Y:S01]  /*05d0*/  LDC R15, c[0x0][0x278] ;  /* 0x00009e00ff0f7b82 */ /* 0x000e620000000800 */
[----:B------:R-:W2:Y:S01]  /*05e0*/  S2R R4, SR_CTAID.Z ;  /* 0x0000000000047919 */ /* 0x000ea20000002700 */
[----:B------:R-:W-:Y:S01]  /*05f0*/  SHF.R.S32.HI R40, RZ, 0x1f, R164 ;  /* 0x0000001fff287819 */ /* 0x000fe200000114a4 */
[----:B------:R-:W-:Y:S02]  /*0600*/  UISETP.NE.AND UP0, UPT, UR15, -0x1, UPT ;  /* 0xffffffff0f00788c */ /* 0x000fe4000bf05270 */
[----:B------:R-:W-:-:S09]  /*0610*/  UIADD3 UR12, -UR22, UR23, URZ ;  /* 0x00000017160c7290 */ /* 0x000fd2000fffe13f */
[----:B------:R-:W-:Y:S01]  /*0620*/  @UP0 ULDC.64 UR4, c[0x0][0x240] ;  /* 0x0000900000040ab9 */ /* 0x000fe20000000a00 */
[----:B------:R-:W-:Y:S02]  /*0630*/  @!UP0 USHF.R.S32.HI UR8, URZ, 0x1f, UR13 ;  /* 0x0000001f3f088899 */ /* 0x000fe4000801140d */
[----:B------:R-:W-:-:S04]  /*0640*/  @UP0 UIMAD.WIDE.U32 UR10, UR15, UR4, URZ ;  /* 0x000000040f0a02a5 */ /* 0x000fc8000f8e003f */
[----:B------:R-:W-:Y:S01]  /*0650*/  @UP0 UIMAD UR7, UR15, UR5, UR11 ;  /* 0x000000050f0702a4 */ /* 0x000fe2000f8e020b */
[----:B-1----:R-:W-:Y:S02]  /*0660*/  IABS R0, R15 ;  /* 0x0000000f00007213 */ /* 0x002fe40000000000 */
[----:B------:R-:W-:Y:S02]  /*0670*/  @!UP0 ULDC.64 UR4, c[0x0][0x228] ;  /* 0x00008a0000048ab9 */ /* 0x000fe40000000a00 */
[----:B------:R-:W-:Y:S01]  /*0680*/  @!UP0 UIMAD UR8, UR8, UR4, URZ ;  /* 0x00000004080882a4 */ /* 0x000fe2000f8e023f */
[----:B------:R-:W-:Y:S01]  /*0690*/  IMAD.MOV.U32 R10, RZ, RZ, R0 ;  /* 0x000000ffff0a7224 */ /* 0x000fe200078e0000 */
[----:B------:R-:W-:Y:S02]  /*06a0*/  @!UP0 UIMAD.WIDE.U32 UR26, UR13, UR4, URZ ;  /* 0x000000040d1a82a5 */ /* 0x000fe4000f8e003f */
[----:B------:R-:W-:Y:S01]  /*06b0*/  @!UP0 UIMAD UR5, UR13, UR5, UR8 ;  /* 0x000000050d0582a4 */ /* 0x000fe2000f8e0208 */
[----:B------:R-:W1:Y:S01]  /*06c0*/  I2F.RP R2, R10 ;  /* 0x0000000a00027306 */ /* 0x000e620000209400 */
[----:B--2---:R-:W-:Y:S01]  /*06d0*/  IABS R4, R4 ;  /* 0x0000000400047213 */ /* 0x004fe20000000000 */
[----:B------:R-:W-:-:S02]  /*06e0*/  USHF.R.S32.HI UR8, URZ, 0x1f, UR6 ;  /* 0x0000001f3f087899 */ /* 0x000fc40008011406 */
[----:B------:R-:W-:Y:S01]  /*06f0*/  @!UP0 UIADD3 UR7, UR27, UR5, URZ ;  /* 0x000000051b078290 */ /* 0x000fe2000fffe03f */
[----:B------:R-:W-:Y:S02]  /*0700*/  @!UP0 UMOV UR10, UR26 ;  /* 0x0000001a000a8c82 */ /* 0x000fe40008000000 */
[----:B------:R-:W-:Y:S01]  /*0710*/  ULDC.64 UR4, c[0x0][0x258] ;  /* 0x0000960000047ab9 */ /* 0x000fe20000000a00 */
[----:B------:R-:W-:Y:S01]  /*0720*/  UISETP.NE.AND UP0, UPT, UR25, -0x1, UPT ;  /* 0xffffffff1900788c */ /* 0x000fe2000bf05270 */
[----:B------:R-:W-:Y:S01]  /*0730*/  IMAD.U32 R12, RZ, RZ, UR4 ;  /* 0x00000004ff0c7e24 */ /* 0x000fe2000f8e00ff */
[----:B------:R-:W-:Y:S01]  /*0740*/  UIMAD UR8, UR8, UR4, URZ ;  /* 0x00000004080872a4 */ /* 0x000fe2000f8e023f */
[----:B------:R-:W2:Y:S03]  /*0750*/  S2UR UR4, SR_CgaCtaId ;  /* 0x00000000000479c3 */ /* 0x000ea60000008800 */
[----:B------:R-:W-:Y:S01]  /*0760*/  UIMAD UR5, UR6, UR5, UR8 ;  /* 0x00000005060572a4 */ /* 0x000fe2000f8e0208 */
[----:B-1----:R-:W1:Y:S04]  /*0770*/  MUFU.RCP R2, R2 ;  /* 0x0000000200027308 */ /* 0x002e680000001000 */
[----:B------:R-:W-:Y:S01]  /*0780*/  @UP0 ULDC.64 UR8, c[0x0][0x248] ;  /* 0x0000920000080ab9 */ /* 0x000fe20000000a00 */
[----:B-1----:R-:W-:-:S04]  /*0790*/  VIADD R2, R2, 0xffffffe ;  /* 0x0ffffffe02027836 */ /* 0x002fc80000000000 */
[----:B------:R-:W1:Y:S02]  /*07a0*/  F2I.FTZ.U32.TRUNC.NTZ R3, R2 ;  /* 0x0000000200037305 */ /* 0x000e64000021f000 */
[----:B-1----:R-:W-:Y:S02]  /*07b0*/  IMAD.MOV R0, RZ, RZ, -R3 ;  /* 0x000000ffff007224 */ /* 0x002fe400078e0a03 */
[----:B------:R-:W-:Y:S02]  /*07c0*/  IMAD.MOV.U32 R2, RZ, RZ, RZ ;  /* 0x000000ffff027224 */ /* 0x000fe400078e00ff */
[----:B------:R-:W-:-:S04]  /*07d0*/  IMAD R0, R0, R10, RZ ;  /* 0x0000000a00007224 */ /* 0x000fc800078e02ff */
[----:B------:R-:W-:Y:S01]  /*07e0*/  IMAD.HI.U32 R0, R3, R0, R2 ;  /* 0x0000000003007227 */ /* 0x000fe200078e0002 */
[----:B------:R-:W-:-:S04]  /*07f0*/  LEA.HI R3, R40, R164, RZ, 0x3 ;  /* 0x000000a428037211 */ /* 0x000fc800078f18ff */
[----:B------:R-:W-:Y:S01]  /*0800*/  SHF.R.S32.HI R6, RZ, 0x3, R3 ;  /* 0x00000003ff067819 */ /* 0x000fe20000011403 */
[----:B------:R-:W-:Y:S01]  /*0810*/  IMAD.HI.U32 R0, R0, R4, RZ ;  /* 0x0000000400007227 */ /* 0x000fe200078e00ff */
[----:B------:R-:W-:Y:S02]  /*0820*/  LOP3.LUT R3, R3, 0xfffffff8, RZ, 0xc0, !PT ;  /* 0xfffffff803037812 */ /* 0x000fe400078ec0ff */
[----:B------:R-:W-:Y:S01]  /*0830*/  ISETP.GE.AND P6, PT, R6, UR12, PT ;  /* 0x0000000c06007c0c */ /* 0x000fe2000bfc6270 */
[----:B------:R-:W-:Y:S01]  /*0840*/  IMAD.MOV R2, RZ, RZ, -R0 ;  /* 0x000000ffff027224 */ /* 0x000fe200078e0a00 */
[----:B------:R-:W-:Y:S01]  /*0850*/  SHF.R.S32.HI R7, RZ, 0x1f, R6 ;  /* 0x0000001fff077819 */ /* 0x000fe20000011406 */
[----:B------:R-:W-:Y:S01]  /*0860*/  IMAD.IADD R96, R164, 0x1, -R3 ;  /* 0x00000001a4607824 */ /* 0x000fe200078e0a03 */
[----:B------:R-:W-:Y:S01]  /*0870*/  MOV R3, UR16 ;  /* 0x0000001000037c02 */ /* 0x000fe20008000f00 */
[----:B------:R-:W-:Y:S02]  /*0880*/  IMAD R2, R10, R2, R4 ;  /* 0x000000020a027224 */ /* 0x000fe400078e0204 */
[----:B------:R-:W-:-:S02]  /*0890*/  IMAD.SHL.U32 R26, R96, 0x8, RZ ;  /* 0x00000008601a7824 */ /* 0x000fc400078e00ff */
[----:B------:R-:W-:Y:S01]  /*08a0*/  IMAD.WIDE R24, R3, 0x80, R6 ;  /* 0x0000008003187825 */ /* 0x000fe200078e0206 */
[----:B------:R-:W-:Y:S02]  /*08b0*/  ISETP.GT.U32.AND P2, PT, R10, R2, PT ;  /* 0x000000020a00720c */ /* 0x000fe40003f44070 */
[----:B------:R-:W-:Y:S01]  /*08c0*/  SHF.R.S32.HI R27, RZ, 0x1f, R26 ;  /* 0x0000001fff1b7819 */ /* 0x000fe2000001141a */
[----:B------:R-:W1:Y:S01]  /*08d0*/  @!P6 LDC.64 R8, c[0x0][0x240] ;  /* 0x00009000ff08eb82 */ /* 0x000e620000000a00 */
[----:B------:R-:W-:Y:S01]  /*08e0*/  IADD3 R4, P0, R26, UR10, RZ ;  /* 0x0000000a1a047c10 */ /* 0x000fe2000ff1e0ff */
[C---:B------:R-:W-:Y:S01]  /*08f0*/  IMAD.SHL.U32 R3, R6.reuse, 0x40, RZ ;  /* 0x0000004006037824 */ /* 0x040fe200078e00ff */
[----:B------:R-:W-:Y:S01]  /*0900*/  @UP0 UIADD3 UR10, UR24, UR25, URZ ;  /* 0x00000019180a0290 */ /* 0x000fe2000fffe03f */
[C---:B------:R-:W-:Y:S01]  /*0910*/  VIADD R39, R6.reuse, 0x10 ;  /* 0x0000001006277836 */ /* 0x040fe20000000000 */
[----:B------:R-:W-:Y:S01]  /*0920*/  IADD3.X R5, R27, UR7, RZ, P0, !PT ;  /* 0x000000071b057c10 */ /* 0x000fe200087fe4ff */
[----:B------:R-:W-:Y:S01]  /*0930*/  VIADD R38, R6, 0x20 ;  /* 0x0000002006267836 */ /* 0x000fe20000000000 */
[----:B------:R-:W-:Y:S01]  /*0940*/  ISETP.NE.AND P0, PT, R15, RZ, PT ;  /* 0x000000ff0f00720c */ /* 0x000fe20003f05270 */
[----:B------:R-:W3:Y:S01]  /*0950*/  @!P6 LDC.64 R18, c[0x0][0x210] ;  /* 0x00008400ff12eb82 */ /* 0x000ee20000000a00 */
[----:B------:R-:W-:Y:S01]  /*0960*/  ISETP.GE.AND P5, PT, R39, UR12, PT ;  /* 0x0000000c27007c0c */ /* 0x000fe2000bfa6270 */
[----:B------:R-:W-:Y:S01]  /*0970*/  @!P2 IMAD.IADD R2, R2, 0x1, -R10 ;  /* 0x000000010202a824 */ /* 0x000fe200078e0a0a */
[----:B------:R-:W-:Y:S01]  /*0980*/  ISETP.GE.AND P4, PT, R38, UR12, PT ;  /* 0x0000000c26007c0c */ /* 0x000fe2000bf86270 */
[----:B------:R-:W-:Y:S01]  /*0990*/  IMAD.WIDE.U32 R12, R12, UR6, R4 ;  /* 0x000000060c0c7c25 */ /* 0x000fe2000f8e0004 */
[----:B------:R-:W-:Y:S01]  /*09a0*/  LOP3.LUT R5, R15, UR6, RZ, 0x3c, !PT ;  /* 0x000000060f057c12 */ /* 0x000fe2000f8e3cff */
[----:B------:R-:W-:Y:S01]  /*09b0*/  @UP0 UIADD3 UR25, UR24, UR25, URZ ;  /* 0x0000001918190290 */ /* 0x000fe2000fffe03f */
[----:B------:R-:W-:Y:S01]  /*09c0*/  ISETP.GE.U32.AND P3, PT, R2, R10, PT ;  /* 0x0000000a0200720c */ /* 0x000fe20003f66070 */
[----:B------:R-:W-:Y:S01]  /*09d0*/  @!P2 VIADD R0, R0, 0x1 ;  /* 0x000000010000a836 */ /* 0x000fe20000000000 */
[----:B------:R-:W-:Y:S01]  /*09e0*/  LOP3.LUT R2, R3, 0x1c0, RZ, 0xc0, !PT ;  /* 0x000001c003027812 */ /* 0x000fe200078ec0ff */
[----:B------:R-:W-:Y:S01]  /*09f0*/  VIADD R37, R6, 0x30 ;  /* 0x0000003006257836 */ /* 0x000fe20000000000 */
[----:B------:R-:W-:Y:S01]  /*0a00*/  ISETP.GE.AND P1, PT, R5, RZ, PT ;  /* 0x000000ff0500720c */ /* 0x000fe20003f26270 */
[----:B------:R-:W-:Y:S01]  /*0a10*/  @!P6 IMAD.MOV.U32 R10, RZ, RZ, R12 ;  /* 0x000000ffff0ae224 */ /* 0x000fe200078e000c */
[----:B------:R-:W-:Y:S01]  /*0a20*/  LOP3.LUT R4, R2, 0x38, R26, 0xf8, !PT ;  /* 0x0000003802047812 */ /* 0x000fe200078ef81a */
[----:B------:R-:W4:Y:S01]  /*0a30*/  @!P5 S2R R21, SR_CgaCtaId ;  /* 0x000000000015d919 */ /* 0x000f220000008800 */
[----:B------:R-:W-:Y:S01]  /*0a40*/  SHF.R.U32.HI R3, RZ, 0x3, R2 ;  /* 0x00000003ff037819 */ /* 0x000fe20000011602 */
[----:B-1----:R-:W-:Y:S01]  /*0a50*/  @!P6 IMAD R2, R25, R8, RZ ;  /* 0x000000081902e224 */ /* 0x002fe200078e02ff */
[----:B------:R-:W-:Y:S01]  /*0a60*/  IADD3 R11, R13, UR5, RZ ;  /* 0x000000050d0b7c10 */ /* 0x000fe2000fffe0ff */
[----:B------:R-:W1:Y:S01]  /*0a70*/  @!P5 LDC.64 R16, c[0x0][0x240] ;  /* 0x00009000ff10db82 */ /* 0x000e620000000a00 */
[----:B------:R-:W-:Y:S01]  /*0a80*/  LOP3.LUT R14, R4, R3, RZ, 0x3c, !PT ;  /* 0x00000003040e7212 */ /* 0x000fe200078e3cff */
[----:B------:R-:W-:Y:S01]  /*0a90*/  @P3 VIADD R0, R0, 0x1 ;  /* 0x0000000100003836 */ /* 0x000fe20000000000 */
[----:B------:R-:W-:Y:S01]  /*0aa0*/  ISETP.GE.AND P3, PT, R37, UR12, PT ;  /* 0x0000000c25007c0c */ /* 0x000fe2000bf66270 */
[----:B------:R-:W-:Y:S01]  /*0ab0*/  @!P6 IMAD R3, R24, R9, R2 ;  /* 0x000000091803e224 */ /* 0x000fe200078e0202 */
[----:B------:R-:W-:Y:S01]  /*0ac0*/  LEA.HI R2, R40, R164, RZ, 0x6 ;  /* 0x000000a428027211 */ /* 0x000fe200078f30ff */
[----:B------:R-:W-:Y:S01]  /*0ad0*/  @!P6 IMAD.WIDE.U32 R4, R24, R8, R10 ;  /* 0x000000081804e225 */ /* 0x000fe200078e000a */
[----:B------:R-:W-:Y:S01]  /*0ae0*/  MOV R32, R0 ;  /* 0x0000000000207202 */ /* 0x000fe20000000f00 */
[----:B------:R-:W5:Y:S01]  /*0af0*/  @!P4 S2R R23, SR_CgaCtaId ;  /* 0x000000000017c919 */ /* 0x000f620000008800 */
[----:B------:R-:W-:Y:S01]  /*0b00*/  UMOV UR5, 0x400 ;  /* 0x0000040000057882 */ /* 0x000fe20000000000 */
[----:B------:R-:W-:Y:S01]  /*0b10*/  VIADD R0, R6, 0x40 ;  /* 0x0000004006007836 */ /* 0x000fe20000000000 */
[----:B--2---:R-:W-:Y:S01]  /*0b20*/  ULEA UR4, UR4, UR5, 0x18 ;  /* 0x0000000504047291 */ /* 0x004fe2000f8ec03f */
[----:B------:R-:W-:Y:S01]  /*0b30*/  IMAD.SHL.U32 R2, R2, 0x8, RZ ;  /* 0x0000000802027824 */ /* 0x000fe200078e00ff */
[----:B------:R-:W-:Y:S01]  /*0b40*/  IADD3 R8, R6, 0x60, RZ ;  /* 0x0000006006087810 */ /* 0x000fe20007ffe0ff */
[----:B------:R-:W-:Y:S01]  /*0b50*/  @!P1 IMAD.MOV R32, RZ, RZ, -R32 ;  /* 0x000000ffff209224 */ /* 0x000fe200078e0a20 */
[----:B------:R-:W-:Y:S01]  /*0b60*/  ISETP.GE.AND P2, PT, R0, UR12, PT ;  /* 0x0000000c00007c0c */ /* 0x000fe2000bf46270 */
[----:B------:R-:W2:Y:S01]  /*0b70*/  @!P3 S2R R36, SR_CgaCtaId ;  /* 0x000000000024b919 */ /* 0x000ea20000008800 */
[----:B------:R-:W-:Y:S01]  /*0b80*/  LOP3.LUT R20, R14, 0xfffffe00, R2, 0xf8, !PT ;  /* 0xfffffe000e147812 */ /* 0x000fe200078ef802 */
[----:B------:R-:W-:Y:S01]  /*0b90*/  @!P6 IMAD.IADD R0, R5, 0x1, R3 ;  /* 0x000000010500e824 */ /* 0x000fe200078e0203 */
[----:B------:R-:W-:Y:S01]  /*0ba0*/  @!P0 LOP3.LUT R32, RZ, R15, RZ, 0x33, !PT ;  /* 0x0000000fff208212 */ /* 0x000fe200078e33ff */
[----:B------:R-:W-:Y:S01]  /*0bb0*/  VIADD R5, R6, 0x50 ;  /* 0x0000005006057836 */ /* 0x000fe20000000000 */
[----:B---3--:R-:W-:Y:S01]  /*0bc0*/  @!P6 LEA R2, P0, R4, R18, 0x1 ;  /* 0x000000120402e211 */ /* 0x008fe200078008ff */
[----:B------:R-:W3:Y:S01]  /*0bd0*/  @!P4 LDC.64 R14, c[0x0][0x240] ;  /* 0x00009000ff0ecb82 */ /* 0x000ee20000000a00 */
[----:B------:R-:W-:Y:S01]  /*0be0*/  LEA R246, R20, UR4, 0x1 ;  /* 0x0000000414f67c11 */ /* 0x000fe2000f8e08ff */
[----:B------:R-:W-:Y:S01]  /*0bf0*/  UIADD3 UR5, UR17, -0x1, URZ ;  /* 0xffffffff11057890 */ /* 0x000fe2000fffe03f */
[----:B------:R-:W-:Y:S01]  /*0c00*/  @!P6 LEA.HI.X R3, R4, R19, R0, 0x1, P0 ;  /* 0x000000130403e211 */ /* 0x000fe200000f0c00 */
[----:B------:R-:W-:Y:S01]  /*0c10*/  @UP0 ULDC.64 UR6, c[0x0][0x250] ;  /* 0x0000940000060ab9 */ /* 0x000fe20000000a00 */
[----:B------:R-:W-:Y:S01]  /*0c20*/  @!P5 IADD3 R0, P0, R24, 0x10, RZ ;  /* 0x000000101800d810 */ /* 0x000fe20007f1e0ff */
[----:B------:R-:W5:Y:S01]  /*0c30*/  @!P2 S2R R33, SR_CgaCtaId ;  /* 0x000000000021a919 */ /* 0x000f620000008800 */
[----:B------:R-:W-:Y:S01]  /*0c40*/  @!P5 MOV R9, 0x400 ;  /* 0x000004000009d802 */ /* 0x000fe20000000f00 */
[----:B------:R-:W5:Y:S01]  /*0c50*/  @!P5 LDC.64 R18, c[0x0][0x210] ;  /* 0x00008400ff12db82 */ /* 0x000f620000000a00 */
[----:B------:R-:W-:Y:S01]  /*0c60*/  ISETP.GE.AND P1, PT, R5, UR12, PT ;  /* 0x0000000c05007c0c */ /* 0x000fe2000bf26270 */
[--C-:B------:R-:W-:Y:S01]  /*0c70*/  @!P5 IMAD.X R4, RZ, RZ, R25.reuse, P0 ;  /* 0x000000ffff04d224 */ /* 0x100fe200000e0619 */
[----:B------:R-:W-:Y:S01]  /*0c80*/  @!PT LDS RZ, [RZ] ;  /* 0x00000000fffff984 */ /* 0x000fe20000000800 */
[----:B------:R-:W-:Y:S01]  /*0c90*/  @!PT LDS RZ, [RZ] ;  /* 0x00000000fffff984 */ /* 0x000fe20000000800 */
[----:B------:R-:W-:Y:S01]  /*0ca0*/  @!PT LDS RZ, [RZ] ;  /* 0x00000000fffff984 */ /* 0x000fe20000000800 */
[----:B------:R-:W-:Y:S01]  /*0cb0*/  @!P6 LDGSTS.E.BYPASS.LTC128B.128 [R246], desc[UR18][R2.64] ;  /* 0x0000000002f6efae */ /* 0x000fe2000b901d52 */
[----:B------:R-:W-:Y:S01]  /*0cc0*/  ISETP.GE.AND P0, PT, R8, UR12, PT ;  /* 0x0000000c08007c0c */ /* 0x000fe2000bf06270 */
[----:B------:R-:W-:Y:S01]  /*0cd0*/  UIMAD UR14, UR5, -0x40, UR20 ;  /* 0xffffffc0050e78a4 */ /* 0x000fe2000f8e0214 */
[----:B-1----:R-:W-:Y:S01]  /*0ce0*/  @!P5 IMAD R4, R4, R16, RZ ;  /* 0x000000100404d224 */ /* 0x002fe200078e02ff */
[----:B------:R1:W-:Y:S01]  /*0cf0*/  @!P6 LDGSTS.E.BYPASS.LTC128B.128 [R246+0x4000], desc[UR18][R2.64+0x80] ;  /* 0x0400008002f6efae */ /* 0x0003e2000b901d52 */
[----:B------:R-:W-:Y:S01]  /*0d00*/  @!P4 IADD3 R8, P6, R24, 0x20, RZ ;  /* 0x000000201808c810 */ /* 0x000fe20007fde0ff */
[----:B------:R-:W3:Y:S01]  /*0d10*/  @!P4 LDC.64 R28, c[0x0][0x210] ;  /* 0x00008400ff1ccb82 */ /* 0x000ee20000000a00 */
[----:B------:R-:W-:Y:S01]  /*0d20*/  @!P5 IMAD R4, R0, R17, R4 ;  /* 0x000000110004d224 */ /* 0x000fe200078e0204 */
[----:B----4-:R-:W-:Y:S01]  /*0d30*/  @!P5 LEA R21, R21, R9, 0x18 ;  /* 0x000000091515d211 */ /* 0x010fe200078ec0ff */
[----:B------:R-:W-:Y:S01]  /*0d40*/  @UP0 UIMAD.WIDE.U32 UR26, UR25, UR6, URZ ;  /* 0x00000006191a02a5 */ /* 0x000fe2000f8e003f */
[----:B------:R-:W-:Y:S01]  /*0d50*/  @!P4 IMAD.X R5, RZ, RZ, R25, P6 ;  /* 0x000000ffff05c224 */ /* 0x000fe200030e0619 */
[----:B------:R-:W-:Y:S01]  /*0d60*/  @!P3 MOV R22, 0x400 ;  /* 0x000004000016b802 */ /* 0x000fe20000000f00 */
[----:B------:R-:W-:Y:S01]  /*0d70*/  @UP0 UIMAD.WIDE.U32 UR28, UR10, UR8, URZ ;  /* 0x000000080a1c02a5 */ /* 0x000fe2000f8e003f */
[----:B------:R-:W-:Y:S01]  /*0d80*/  @!P4 MOV R9, 0x400 ;  /* 0x000004000009c802 */ /* 0x000fe20000000f00 */
[----:B------:R-:W4:Y:S01]  /*0d90*/  @!P3 LDC.64 R30, c[0x0][0x210] ;  /* 0x00008400ff1ebb82 */ /* 0x000f220000000a00 */
[----:B--2---:R-:W-:Y:S01]  /*0da0*/  @!P3 LEA R36, R36, R22, 0x18 ;  /* 0x000000162424b211 */ /* 0x004fe200078ec0ff */
[----:B------:R-:W-:-:S02]  /*0db0*/  @UP0 UIMAD UR25, UR25, UR7, URZ ;  /* 0x00000007191902a4 */ /* 0x000fc4000f8e023f */
[----:B------:R-:W-:Y:S02]  /*0dc0*/  @UP0 UIMAD UR10, UR10, UR9, URZ ;  /* 0x000000090a0a02a4 */ /* 0x000fe4000f8e023f */
[----:B------:R-:W-:Y:S02]  /*0dd0*/  @UP0 UIADD3 UR25, UR27, UR25, URZ ;  /* 0x000000191b190290 */ /* 0x000fe4000fffe03f */
[----:B------:R-:W2:Y:S01]  /*0de0*/  @!P2 LDC.64 R34, c[0x0][0x210] ;  /* 0x00008400ff22ab82 */ /* 0x000ea20000000a00 */
[----:B------:R-:W-:Y:S01]  /*0df0*/  @UP0 UIADD3 UR27, UR29, UR10, URZ ;  /* 0x0000000a1d1b0290 */ /* 0x000fe2000fffe03f */
[----:B-1----:R-:W-:Y:S02]  /*0e00*/  @!P5 IMAD.MOV.U32 R2, RZ, RZ, R12 ;  /* 0x000000ffff02d224 */ /* 0x002fe400078e000c */
[----:B------:R-:W-:Y:S02]  /*0e10*/  @!P5 IMAD.MOV.U32 R3, RZ, RZ, R11 ;  /* 0x000000ffff03d224 */ /* 0x000fe400078e000b */
[----:B------:R-:W-:-:S02]  /*0e20*/  @!P5 IMAD.WIDE.U32 R2, R0, R16, R2 ;  /* 0x000000100002d225 */ /* 0x000fc400078e0002 */
[----:B------:R-:W1:Y:S02]  /*0e30*/  @!P3 LDC.64 R16, c[0x0][0x240] ;  /* 0x00009000ff10bb82 */ /* 0x000e640000000a00 */
[----:B------:R-:W-:Y:S01]  /*0e40*/  @!P5 IMAD.IADD R0, R3, 0x1, R4 ;  /* 0x000000010300d824 */ /* 0x000fe200078e0204 */
[C---:B-----5:R-:W-:Y:S01]  /*0e50*/  @!P5 LEA R4, P6, R2.reuse, R18, 0x1 ;  /* 0x000000120204d211 */ /* 0x060fe200078c08ff */
[----:B---3--:R-:W-:Y:S01]  /*0e60*/  @!P4 IMAD R3, R5, R14, RZ ;  /* 0x0000000e0503c224 */ /* 0x008fe200078e02ff */
[----:B------:R-:W-:Y:S02]  /*0e70*/  @!P4 LEA R18, R23, R9, 0x18 ;  /* 0x000000091712c211 */ /* 0x000fe400078ec0ff */
[----:B------:R-:W-:Y:S01]  /*0e80*/  @!P5 LEA.HI.X R5, R2, R19, R0, 0x1, P6 ;  /* 0x000000130205d211 */ /* 0x000fe200030f0c00 */
[----:B------:R-:W3:Y:S01]  /*0e90*/  @!P2 LDC.64 R22, c[0x0][0x240] ;  /* 0x00009000ff16ab82 */ /* 0x000ee20000000a00 */
[----:B------:R-:W-:Y:S01]  /*0ea0*/  @!P4 IMAD R9, R8, R15, R3 ;  /* 0x0000000f0809c224 */ /* 0x000fe200078e0203 */
[----:B------:R-:W-:Y:S01]  /*0eb0*/  @!P5 LEA R0, R20, R21, 0x1 ;  /* 0x000000151400d211 */ /* 0x000fe200078e08ff */
[----:B------:R-:W-:-:S02]  /*0ec0*/  @!P4 IMAD.MOV.U32 R2, RZ, RZ, R12 ;  /* 0x000000ffff02c224 */ /* 0x000fc400078e000c */
[----:B------:R-:W-:Y:S02]  /*0ed0*/  @!P4 IMAD.MOV.U32 R3, RZ, RZ, R11 ;  /* 0x000000ffff03c224 */ /* 0x000fe400078e000b */
[----:B------:R-:W-:Y:S01]  /*0ee0*/  @!P5 LDGSTS.E.BYPASS.LTC128B.128 [R0+0x800], desc[UR18][R4.64] ;  /* 0x008000000400dfae */ /* 0x000fe2000b901d52 */
[----:B------:R-:W-:Y:S01]  /*0ef0*/  @!P4 IMAD.WIDE.U32 R2, R8, R14, R2 ;  /* 0x0000000e0802c225 */ /* 0x000fe200078e0002 */
[C---:B------:R-:W-:Y:S02]  /*0f00*/  @!P3 IADD3 R8, P6, R24.reuse, 0x30, RZ ;  /* 0x000000301808b810 */ /* 0x040fe40007fde0ff */
[----:B------:R5:W-:Y:S01]  /*0f10*/  @!P5 LDGSTS.E.BYPASS.LTC128B.128 [R0+0x4800], desc[UR18][R4.64+0x80] ;  /* 0x048000800400dfae */ /* 0x000be2000b901d52 */
[----:B------:R-:W-:Y:S01]  /*0f20*/  @!P2 IADD3 R15, P5, R24, 0x40, RZ ;  /* 0x00000040180fa810 */ /* 0x000fe20007fbe0ff */
[----:B------:R-:W-:-:S04]  /*0f30*/  @!P4 IMAD.IADD R3, R3, 0x1, R9 ;  /* 0x000000010303c824 */ /* 0x000fc800078e0209 */
[--C-:B------:R-:W-:Y:S02]  /*0f40*/  @!P2 IMAD.X R14, RZ, RZ, R25.reuse, P5 ;  /* 0x000000ffff0ea224 */ /* 0x100fe400028e0619 */
[----:B-----5:R-:W-:Y:S01]  /*0f50*/  @!P3 IMAD.X R5, RZ, RZ, R25, P6 ;  /* 0x000000ffff05b224 */ /* 0x020fe200030e0619 */
[----:B------:R-:W-:Y:S02]  /*0f60*/  @!P2 MOV R0, 0x400 ;  /* 0x000004000000a802 */ /* 0x000fe40000000f00 */
[C---:B------:R-:W-:Y:S01]  /*0f70*/  @!P4 LEA R4, P6, R2.reuse, R28, 0x1 ;  /* 0x0000001c0204c211 */ /* 0x040fe200078c08ff */
[----:B-1----:R-:W-:Y:S01]  /*0f80*/  @!P3 IMAD R9, R5, R16, RZ ;  /* 0x000000100509b224 */ /* 0x002fe200078e02ff */
[----:B------:R-:W-:Y:S01]  /*0f90*/  @!P2 LEA R33, R33, R0, 0x18 ;  /* 0x000000002121a211 */ /* 0x000fe200078ec0ff */
[----:B------:R-:W1:Y:S01]  /*0fa0*/  @!P1 S2R R28, SR_CgaCtaId ;  /* 0x00000000001c9919 */ /* 0x000e620000008800 */
[----:B------:R-:W-:Y:S01]  /*0fb0*/  @!P4 LEA.HI.X R5, R2, R29, R3, 0x1, P6 ;  /* 0x0000001d0205c211 */ /* 0x000fe200030f0c03 */
[----:B------:R-:W-:Y:S01]  /*0fc0*/  @!P3 IMAD.MOV.U32 R2, RZ, RZ, R12 ;  /* 0x000000ffff02b224 */ /* 0x000fe200078e000c */
[----:B------:R-:W-:Y:S01]  /*0fd0*/  @!P4 LEA R0, R20, R18, 0x1 ;  /* 0x000000121400c211 */ /* 0x000fe200078e08ff */
[----:B------:R-:W-:Y:S01]  /*0fe0*/  @!P3 IMAD.MOV.U32 R3, RZ, RZ, R11 ;  /* 0x000000ffff03b224 */ /* 0x000fe200078e000b */
[----:B------:R-:W5:Y:S01]  /*0ff0*/  @!P1 LDC.64 R18, c[0x0][0x240] ;  /* 0x00009000ff129b82 */ /* 0x000f620000000a00 */
[C---:B------:R-:W-:Y:S01]  /*1000*/  @!P3 IMAD R9, R8.reuse, R17, R9 ;  /* 0x000000110809b224 */ /* 0x040fe200078e0209 */
[----:B------:R-:W-:Y:S01]  /*1010*/  ISETP.GE.AND P6, PT, R39, UR14, PT ;  /* 0x0000000e27007c0c */ /* 0x000fe2000bfc6270 */
[----:B------:R-:W-:Y:S01]  /*1020*/  @!P3 IMAD.WIDE.U32 R2, R8, R16, R2 ;  /* 0x000000100802b225 */ /* 0x000fe200078e0002 */
[----:B------:R-:W-:Y:S03]  /*1030*/  @!P4 LDGSTS.E.BYPASS.LTC128B.128 [R0+0x1000], desc[UR18][R4.64] ;  /* 0x010000000400cfae */ /* 0x000fe6000b901d52 */
[----:B---3--:R-:W-:Y:S01]  /*1040*/  @!P2 IMAD R8, R14, R22, RZ ;  /* 0x000000160e08a224 */ /* 0x008fe200078e02ff */
[----:B------:R3:W-:Y:S01]  /*1050*/  @!P4 LDGSTS.E.BYPASS.LTC128B.128 [R0+0x5000], desc[UR18][R4.64+0x80] ;  /* 0x050000800400cfae */ /* 0x0007e2000b901d52 */
[----:B------:R-:W1:Y:S02]  /*1060*/  @!P0 LDC.64 R16, c[0x0][0x240] ;  /* 0x00009000ff108b82 */ /* 0x000e640000000a00 */
[----:B------:R-:W-:Y:S01]  /*1070*/  @!P2 IMAD R14, R15, R23, R8 ;  /* 0x000000170f0ea224 */ /* 0x000fe200078e0208 */
[----:B----4-:R-:W-:-:S02]  /*1080*/  @!P3 LEA R8, P4, R2, R30, 0x1 ;  /* 0x0000001e0208b211 */ /* 0x010fc400078808ff */
[----:B---3--:R-:W-:Y:S01]  /*1090*/  @!P2 MOV R5, R11 ;  /* 0x0000000b0005a202 */ /* 0x008fe20000000f00 */
[----:B------:R-:W-:Y:S02]  /*10a0*/  @!P2 IMAD.MOV.U32 R4, RZ, RZ, R12 ;  /* 0x000000ffff04a224 */ /* 0x000fe400078e000c */
[----:B------:R-:W-:Y:S02]  /*10b0*/  @!P3 IMAD.IADD R0, R3, 0x1, R9 ;  /* 0x000000010300b824 */ /* 0x000fe400078e0209 */
[----:B------:R-:W-:Y:S02]  /*10c0*/  @!P2 IMAD.WIDE.U32 R4, R15, R22, R4 ;  /* 0x000000160f04a225 */ /* 0x000fe400078e0004 */
[----:B------:R-:W3:Y:S01]  /*10d0*/  @!P1 LDC.64 R22, c[0x0][0x210] ;  /* 0x00008400ff169b82 */ /* 0x000ee20000000a00 */
[----:B------:R-:W-:Y:S01]  /*10e0*/  @!P3 LEA.HI.X R9, R2, R31, R0, 0x1, P4 ;  /* 0x0000001f0209b211 */ /* 0x000fe200020f0c00 */
[----:B------:R-:W-:Y:S01]  /*10f0*/  @!P3 IMAD R0, R20, 0x2, R36 ;  /* 0x000000021400b824 */ /* 0x000fe200078e0224 */
[----:B--2---:R-:W-:Y:S01]  /*1100*/  @!P2 LEA R2, P4, R4, R34, 0x1 ;  /* 0x000000220402a211 */ /* 0x004fe200078808ff */
[----:B------:R-:W-:-:S03]  /*1110*/  @!P2 IMAD.IADD R3, R5, 0x1, R14 ;  /* 0x000000010503a824 */ /* 0x000fc600078e020e */
[----:B------:R-:W-:Y:S01]  /*1120*/  @!P3 LDGSTS.E.BYPASS.LTC128B.128 [R0+0x1800], desc[UR18][R8.64] ;  /* 0x018000000800bfae */ /* 0x000fe2000b901d52 */
[----:B------:R-:W2:Y:S01]  /*1130*/  @!P0 LDC.64 R30, c[0x0][0x210] ;  /* 0x00008400ff1e8b82 */ /* 0x000ea20000000a00 */
[----:B------:R-:W-:Y:S02]  /*1140*/  @!P2 LEA.HI.X R3, R4, R35, R3, 0x1, P4 ;  /* 0x000000230403a211 */ /* 0x000fe400020f0c03 */
[----:B------:R4:W-:Y:S01]  /*1150*/  @!P3 LDGSTS.E.BYPASS.LTC128B.128 [R0+0x5800], desc[UR18][R8.64+0x80] ;  /* 0x058000800800bfae */ /* 0x0009e2000b901d52 */
[----:B------:R-:W-:Y:S02]  /*1160*/  @!P1 IADD3 R4, P3, R24, 0x50, RZ ;  /* 0x0000005018049810 */ /* 0x000fe40007f7e0ff */
[----:B------:R-:W-:-:S03]  /*1170*/  ISETP.GE.AND P4, PT, R6, UR14, PT ;  /* 0x0000000e06007c0c */ /* 0x000fc6000bf86270 */
[----:B------:R-:W-:-:S04]  /*1180*/  @!P1 IMAD.X R5, RZ, RZ, R25, P3 ;  /* 0x000000ffff059224 */ /* 0x000fc800018e0619 */
[----:B-----5:R-:W-:-:S04]  /*1190*/  @!P1 IMAD R5, R5, R18, RZ ;  /* 0x0000001205059224 */ /* 0x020fc800078e02ff */
[----:B------:R-:W-:Y:S02]  /*11a0*/  @!P1 IMAD R15, R4, R19, R5 ;  /* 0x00000013040f9224 */ /* 0x000fe400078e0205 */
[----:B------:R-:W5:Y:S01]  /*11b0*/  @!P4 S2R R29, SR_CgaCtaId ;  /* 0x00000000001dc919 */ /* 0x000f620000008800 */
[----:B----4-:R-:W-:Y:S01]  /*11c0*/  VIADD R0, R6, 0x70 ;  /* 0x0000007006007836 */ /* 0x010fe20000000000 */
[----:B------:R-:W-:-:S04]  /*11d0*/  @!P0 IADD3 R9, P5, R24, 0x60, RZ ;  /* 0x0000006018098810 */ /* 0x000fc80007fbe0ff */
[----:B------:R-:W-:Y:S01]  /*11e0*/  ISETP.GE.AND P3, PT, R0, UR12, PT ;  /* 0x0000000c00007c0c */ /* 0x000fe2000bf66270 */
[----:B------:R-:W-:Y:S01]  /*11f0*/  @!P0 IMAD.X R8, RZ, RZ, R25, P5 ;  /* 0x000000ffff088224 */ /* 0x000fe200028e0619 */
[----:B------:R-:W-:Y:S02]  /*1200*/  @!P2 LEA R0, R20, R33, 0x1 ;  /* 0x000000211400a211 */ /* 0x000fe400078e08ff */
[----:B------:R-:W-:-:S03]  /*1210*/  ISETP.GE.AND P5, PT, R39, UR14, PT ;  /* 0x0000000e27007c0c */ /* 0x000fc6000bfa6270 */
[----:B------:R-:W-:Y:S04]  /*1220*/  @!P2 LDGSTS.E.BYPASS.LTC128B.128 [R0+0x2000], desc[UR18][R2.64] ;  /* 0x020000000200afae */ /* 0x000fe8000b901d52 */
[----:B------:R4:W-:Y:S02]  /*1230*/  @!P2 LDGSTS.E.BYPASS.LTC128B.128 [R0+0x6000], desc[UR18][R2.64+0x80] ;  /* 0x060000800200afae */ /* 0x0009e4000b901d52 */
[----:B----4-:R-:W-:Y:S02]  /*1240*/  @!P1 IMAD.MOV.U32 R2, RZ, RZ, R12 ;  /* 0x000000ffff029224 */ /* 0x010fe400078e000c */
[----:B------:R-:W-:Y:S02]  /*1250*/  @!P1 IMAD.MOV.U32 R3, RZ, RZ, R11 ;  /* 0x000000ffff039224 */ /* 0x000fe400078e000b */
[----:B-1----:R-:W-:-:S02]  /*1260*/  @!P0 IMAD R0, R8, R16, RZ ;  /* 0x0000001008008224 */ /* 0x002fc400078e02ff */
[----:B------:R-:W-:Y:S01]  /*1270*/  @!P1 IMAD.WIDE.U32 R4, R4, R18, R2 ;  /* 0x0000001204049225 */ /* 0x000fe200078e0002 */
[----:B------:R-:W-:Y:S01]  /*1280*/  @!P0 MOV R3, R11 ;  /* 0x0000000b00038202 */ /* 0x000fe20000000f00 */
[----:B------:R-:W1:Y:S02]  /*1290*/  @!P3 LDC.64 R18, c[0x0][0x240] ;  /* 0x00009000ff12bb82 */ /* 0x000e640000000a00 */
[----:B------:R-:W-:Y:S01]  /*12a0*/  @!P0 IMAD.MOV.U32 R2, RZ, RZ, R12 ;  /* 0x000000ffff028224 */ /* 0x000fe200078e000c */
[C---:B---3--:R-:W-:Y:S01]  /*12b0*/  @!P1 LEA R8, P2, R4.reuse, R22, 0x1 ;  /* 0x0000001604089211 */ /* 0x048fe200078408ff */
[----:B------:R-:W-:Y:S01]  /*12c0*/  @!P0 IMAD R14, R9, R17, R0 ;  /* 0x00000011090e8224 */ /* 0x000fe200078e0200 */
[----:B------:R-:W3:Y:S01]  /*12d0*/  @!P3 S2R R22, SR_CgaCtaId ;  /* 0x000000000016b919 */ /* 0x000ee20000008800 */
[----:B------:R-:W-:Y:S02]  /*12e0*/  @!P1 IMAD.IADD R0, R5, 0x1, R15 ;  /* 0x0000000105009824 */ /* 0x000fe400078e020f */
[----:B------:R-:W-:Y:S01]  /*12f0*/  @!P0 IMAD.WIDE.U32 R2, R9, R16, R2 ;  /* 0x0000001009028225 */ /* 0x000fe200078e0002 */
[----:B------:R-:W4:Y:S02]  /*1300*/  @!P0 S2R R17, SR_CgaCtaId ;  /* 0x0000000000118919 */ /* 0x000f240000008800 */
[----:B------:R-:W-:Y:S01]  /*1310*/  @!P1 LEA.HI.X R9, R4, R23, R0, 0x1, P2 ;  /* 0x0000001704099211 */ /* 0x000fe200010f0c00 */
[----:B------:R-:W-:Y:S01]  /*1320*/  @!P0 IMAD.IADD R0, R3, 0x1, R14 ;  /* 0x0000000103008824 */ /* 0x000fe200078e020e */
[----:B--2---:R-:W-:-:S04]  /*1330*/  @!P0 LEA R4, P2, R2, R30, 0x1 ;  /* 0x0000001e02048211 */ /* 0x004fc800078408ff */
[----:B------:R-:W-:Y:S02]  /*1340*/  @!P0 LEA.HI.X R5, R2, R31, R0, 0x1, P2 ;  /* 0x0000001f02058211 */ /* 0x000fe400010f0c00 */
[----:B------:R-:W-:Y:S02]  /*1350*/  @!P3 IADD3 R16, P2, R24, 0x70, RZ ;  /* 0x000000701810b810 */ /* 0x000fe40007f5e0ff */
[----:B------:R-:W-:-:S03]  /*1360*/  @!P4 MOV R0, 0x400 ;  /* 0x000004000000c802 */ /* 0x000fc60000000f00 */
[----:B------:R-:W-:Y:S01]  /*1370*/  @!P3 IMAD.X R21, RZ, RZ, R25, P2 ;  /* 0x000000ffff15b224 */ /* 0x000fe200010e0619 */
[----:B------:R-:W-:Y:S02]  /*1380*/  PLOP3.LUT P2, PT, PT, PT, UP0, 0x80, 0x0 ;  /* 0x000000000000781c */ /* 0x000fe40003f4f008 */
[----:B-----5:R-:W-:-:S11]  /*1390*/  @!P4 LEA R29, R29, R0, 0x18 ;  /* 0x000000001d1dc211 */ /* 0x020fd600078ec0ff */
[----:B---3--:R-:W-:Y:S05]  /*13a0*/  @P2 BRA `(.L_x_55) ;  /* 0x0000000000342947 */ /* 0x008fea0003800000 */
[----:B------:R-:W-:Y:S01]  /*13b0*/  USHF.R.S32.HI UR28, URZ, 0x1f, UR24 ;  /* 0x0000001f3f1c7899 */ /* 0x000fe20008011418 */
[----:B------:R-:W-:Y:S01]  /*13c0*/  ULDC.64 UR8, c[0x0][0x248] ;  /* 0x0000920000087ab9 */ /* 0x000fe20000000a00 */
[----:B------:R-:W-:Y:S02]  /*13d0*/  USHF.R.S32.HI UR27, URZ, 0x1f, UR13 ;  /* 0x0000001f3f1b7899 */ /* 0x000fe4000801140d */
[----:B------:R-:W-:Y:S02]  /*13e0*/  UIMAD UR28, UR28, UR8, URZ ;  /* 0x000000081c1c72a4 */ /* 0x000fe4000f8e023f */
[----:B------:R-:W-:Y:S02]  /*13f0*/  UIMAD.WIDE.U32 UR30, UR24, UR8, URZ ;  /* 0x00000008181e72a5 */ /* 0x000fe4000f8e003f */
[----:B------:R-:W-:Y:S01]  /*1400*/  UIMAD UR28, UR24, UR9, UR28 ;  /* 0x00000009181c72a4 */ /* 0x000fe2000f8e021c */
[----:B------:R-:W-:-:S03]  /*1410*/  ULDC.64 UR10, c[0x0][0x230] ;  /* 0x00008c00000a7ab9 */ /* 0x000fc60000000a00 */
[----:B------:R-:W-:Y:S02]  /*1420*/  UIADD3 UR29, UR31, UR28, URZ ;  /* 0x0000001c1f1d7290 */ /* 0x000fe4000fffe03f */
[----:B------:R-:W-:Y:S01]  /*1430*/  UIMAD UR27, UR27, UR10, URZ ;  /* 0x0000000a1b1b72a4 */ /* 0x000fe2000f8e023f */
[----:B------:R-:W-:-:S03]  /*1440*/  UMOV UR28, UR30 ;  /* 0x0000001e001c7c82 */ /* 0x000fc60008000000 */
[----:B------:R-:W-:Y:S02]  /*1450*/  UIMAD UR11, UR13, UR11, UR27 ;  /* 0x0000000b0d0b72a4 */ /* 0x000fe4000f8e021b */
[----:B------:R-:W-:-:S04]  /*1460*/  UIMAD.WIDE.U32 UR28, UR13, UR10, UR28 ;  /* 0x0000000a0d1c72a5 */ /* 0x000fc8000f8e001c */
[----:B------:R-:W-:-:S12]  /*1470*/  UIADD3 UR27, UR29, UR11, URZ ;  /* 0x0000000b1d1b7290 */ /* 0x000fd8000fffe03f */
.L_x_55:
[----:B------:R-:W-:Y:S05]  /*1480*/  @P2 BRA `(.L_x_56) ;  /* 0x0000000000342947 */ /* 0x000fea0003800000 */
[----:B------:R-:W-:Y:S01]  /*1490*/  USHF.R.S32.HI UR25, URZ, 0x1f, UR24 ;  /* 0x0000001f3f197899 */ /* 0x000fe20008011418 */
[----:B------:R-:W-:Y:S01]  /*14a0*/  ULDC.64 UR6, c[0x0][0x250] ;  /* 0x0000940000067ab9 */ /* 0x000fe20000000a00 */
[----:B------:R-:W-:Y:S02]  /*14b0*/  ULDC.64 UR10, c[0x0][0x238] ;  /* 0x00008e00000a7ab9 */ /* 0x000fe40000000a00 */
[----:B------:R-:W-:Y:S02]  /*14c0*/  UIMAD UR25, UR25, UR6, URZ ;  /* 0x00000006191972a4 */ /* 0x000fe4000f8e023f */
[----:B------:R-:W-:Y:S02]  /*14d0*/  UIMAD.WIDE.U32 UR30, UR24, UR6, URZ ;  /* 0x00000006181e72a5 */ /* 0x000fe4000f8e003f */
[----:B------:R-:W-:Y:S02]  /*14e0*/  UIMAD UR25, UR24, UR7, UR25 ;  /* 0x00000007181972a4 */ /* 0x000fe4000f8e0219 */
[----:B------:R-:W-:-:S02]  /*14f0*/  USHF.R.S32.HI UR24, URZ, 0x1f, UR13 ;  /* 0x0000001f3f187899 */ /* 0x000fc4000801140d */
[----:B------:R-:W-:Y:S02]  /*1500*/  UIADD3 UR31, UR31, UR25, URZ ;  /* 0x000000191f1f7290 */ /* 0x000fe4000fffe03f */
[----:B------:R-:W-:Y:S02]  /*1510*/  UIMAD UR24, UR24, UR10, URZ ;  /* 0x0000000a181872a4 */ /* 0x000fe4000f8e023f */
[----:B------:R-:W-:Y:S02]  /*1520*/  UIMAD.WIDE.U32 UR30, UR13, UR10, UR30 ;  /* 0x0000000a0d1e72a5 */ /* 0x000fe4000f8e001e */
[----:B------:R-:W-:-:S04]  /*1530*/  UIMAD UR11, UR13, UR11, UR24 ;  /* 0x0000000b0d0b72a4 */ /* 0x000fc8000f8e0218 */
[----:B------:R-:W-:Y:S01]  /*1540*/  UIADD3 UR25, UR31, UR11, URZ ;  /* 0x0000000b1f197290 */ /* 0x000fe2000fffe03f */
[----:B------:R-:W-:-:S11]  /*1550*/  UMOV UR26, UR30 ;  /* 0x0000001e001a7c82 */ /* 0x000fd60008000000 */
.L_x_56:
[----:B------:R-:W-:Y:S01]  /*1560*/  IMAD.WIDE.U32 R2, R6, UR8, R26 ;  /* 0x0000000806027c25 */ /* 0x000fe2000f8e001a */
[----:B------:R-:W-:Y:S01]  /*1570*/  @!P3 MOV R13, 0x400 ;  /* 0x00000400000db802 */ /* 0x000fe20000000f00 */
[----:B------:R-:W-:Y:S01]  /*1580*/  ULDC.64 UR10, c[0x0][0x260] ;  /* 0x00009800000a7ab9 */ /* 0x000fe20000000a00 */
[----:B------:R-:W-:Y:S01]  /*1590*/  @!P1 MOV R10, 0x400 ;  /* 0x00000400000a9802 */ /* 0x000fe20000000f00 */
[----:B------:R-:W-:Y:S01]  /*15a0*/  IMAD R0, R7, UR8, RZ ;  /* 0x0000000807007c24 */ /* 0x000fe2000f8e02ff */
[----:B------:R-:W-:Y:S01]  /*15b0*/  @!P0 MOV R15, 0x400 ;  /* 0x00000400000f8802 */ /* 0x000fe20000000f00 */
[----:B------:R-:W-:Y:S01]  /*15c0*/  USHF.R.S32.HI UR24, URZ, 0x1f, UR5 ;  /* 0x0000001f3f187899 */ /* 0x000fe20008011405 */
[----:B------:R-:W-:Y:S01]  /*15d0*/  IADD3 R14, P2, R2, UR28, RZ ;  /* 0x0000001c020e7c10 */ /* 0x000fe2000ff5e0ff */
[----:B------:R-:W-:Y:S01]  /*15e0*/  @!P3 IMAD.MOV.U32 R2, RZ, RZ, R12 ;  /* 0x000000ffff02b224 */ /* 0x000fe200078e000c */
[----:B------:R-:W-:Y:S01]  /*15f0*/  @!P3 LEA R22, R22, R13, 0x18 ;  /* 0x0000000d1616b211 */ /* 0x000fe200078ec0ff */
[----:B------:R-:W-:Y:S01]  /*1600*/  IMAD R0, R6, UR9, R0 ;  /* 0x0000000906007c24 */ /* 0x000fe2000f8e0200 */
[----:B------:R-:W-:Y:S01]  /*1610*/  @!P1 LEA R10, R28, R10, 0x18 ;  /* 0x0000000a1c0a9211 */ /* 0x000fe200078ec0ff */
[----:B------:R-:W2:Y:S01]  /*1620*/  @!P3 LDC.64 R12, c[0x0][0x210] ;  /* 0x00008400ff0cbb82 */ /* 0x000ea20000000a00 */
[----:B----4-:R-:W-:Y:S01]  /*1630*/  @!P0 LEA R17, R17, R15, 0x18 ;  /* 0x0000000f11118211 */ /* 0x010fe200078ec0ff */
[----:B------:R-:W-:Y:S01]  /*1640*/  USHF.L.U32 UR28, UR8, 0x6, URZ ;  /* 0x00000006081c7899 */ /* 0x000fe2000800063f */
[----:B------:R-:W-:Y:S01]  /*1650*/  IADD3.X R15, R3, UR27, R0, P2, !PT ;  /* 0x0000001b030f7c10 */ /* 0x000fe200097fe400 */
[C---:B------:R-:W-:Y:S01]  /*1660*/  @!P1 IMAD R10, R20.reuse, 0x2, R10 ;  /* 0x00000002140a9824 */ /* 0x040fe200078e020a */
[----:B------:R-:W-:Y:S01]  /*1670*/  SHF.R.S32.HI R23, RZ, 0x1f, R32 ;  /* 0x0000001fff177819 */ /* 0x000fe20000011420 */
[----:B------:R-:W-:Y:S01]  /*1680*/  @!P0 IMAD R0, R20, 0x2, R17 ;  /* 0x0000000214008824 */ /* 0x000fe200078e0211 */
[----:B------:R-:W-:Y:S01]  /*1690*/  USHF.L.U64.HI UR27, UR8, 0x6, UR9 ;  /* 0x00000006081b7899 */ /* 0x000fe20008010209 */
[----:B------:R-:W-:Y:S01]  /*16a0*/  @!P3 IMAD.MOV.U32 R3, RZ, RZ, R11 ;  /* 0x000000ffff03b224 */ /* 0x000fe200078e000b */
[----:B------:R-:W-:Y:S01]  /*16b0*/  @!PT LDS RZ, [RZ] ;  /* 0x00000000fffff984 */ /* 0x000fe20000000800 */
[----:B------:R-:W-:Y:S01]  /*16c0*/  @!PT LDS RZ, [RZ] ;  /* 0x00000000fffff984 */ /* 0x000fe20000000800 */
[----:B------:R-:W-:Y:S01]  /*16d0*/  @!PT LDS RZ, [RZ] ;  /* 0x00000000fffff984 */ /* 0x000fe20000000800 */
[----:B------:R-:W-:Y:S01]  /*16e0*/  @!P1 LDGSTS.E.BYPASS.LTC128B.128 [R10+0x2800], desc[UR18][R8.64] ;  /* 0x02800000080a9fae */ /* 0x000fe2000b901d52 */
[----:B------:R-:W-:Y:S01]  /*16f0*/  IMAD.WIDE.U32 R30, R32, UR10, R14 ;  /* 0x0000000a201e7c25 */ /* 0x000fe2000f8e000e */
[----:B------:R-:W-:Y:S01]  /*1700*/  UIMAD.WIDE.U32 UR30, UR8, 0x20, URZ ;  /* 0x00000020081e78a5 */ /* 0x000fe2000f8e003f */
[----:B------:R-:W3:Y:S01]  /*1710*/  @!P6 LDC.64 R14, c[0x0][0x218] ;  /* 0x00008600ff0eeb82 */ /* 0x000ee20000000a00 */
[----:B------:R4:W-:Y:S01]  /*1720*/  @!P1 LDGSTS.E.BYPASS.LTC128B.128 [R10+0x6800], desc[UR18][R8.64+0x80] ;  /* 0x06800080080a9fae */ /* 0x0009e2000b901d52 */
[----:B-1----:R-:W-:Y:S01]  /*1730*/  @!P3 IMAD.WIDE.U32 R2, R16, R18, R2 ;  /* 0x000000121002b225 */ /* 0x002fe200078e0002 */
[----:B------:R-:W-:-:S02]  /*1740*/  ISETP.GE.AND P1, PT, R38, UR14, PT ;  /* 0x0000000e26007c0c */ /* 0x000fc4000bf26270 */
[----:B------:R-:W-:Y:S01]  /*1750*/  @!P0 LDGSTS.E.BYPASS.LTC128B.128 [R0+0x3000], desc[UR18][R4.64] ;  /* 0x0300000004008fae */ /* 0x000fe2000b901d52 */
[----:B------:R-:W-:Y:S01]  /*1760*/  IMAD.U32 R159, RZ, RZ, UR28 ;  /* 0x0000001cff9f7e24 */ /* 0x000fe2000f8e00ff */
[----:B------:R-:W-:Y:S01]  /*1770*/  LEA.HI R160, R40, R164, RZ, 0x5 ;  /* 0x000000a428a07211 */ /* 0x000fe200078f28ff */
[----:B------:R-:W-:Y:S01]  /*1780*/  IMAD.MOV.U32 R166, RZ, RZ, R30 ;  /* 0x000000ffffa67224 */ /* 0x000fe200078e001e */
[----:B------:R1:W-:Y:S01]  /*1790*/  @!P0 LDGSTS.E.BYPASS.LTC128B.128 [R0+0x7000], desc[UR18][R4.64+0x80] ;  /* 0x0700008004008fae */ /* 0x0003e2000b901d52 */
[----:B------:R-:W-:Y:S01]  /*17a0*/  ISETP.GE.AND P0, PT, R37, UR14, PT ;  /* 0x0000000e25007c0c */ /* 0x000fe2000bf06270 */
[----:B------:R-:W-:Y:S01]  /*17b0*/  IMAD R7, R7, UR6, RZ ;  /* 0x0000000607077c24 */ /* 0x000fe2000f8e02ff */
[----:B------:R-:W-:Y:S01]  /*17c0*/  SHF.R.S32.HI R158, RZ, 0x5, R160 ;  /* 0x00000005ff9e7819 */ /* 0x000fe200000114a0 */
[----:B------:R5:W-:Y:S02]  /*17d0*/  STL.64 [R1+0x60], R30 ;  /* 0x0000601e01007387 */ /* 0x000be40000100a00 */
[----:B------:R-:W-:-:S08]  /*17e0*/  IMAD R7, R6, UR7, R7 ;  /* 0x0000000706077c24 */ /* 0x000fd0000f8e0207 */
[----:B------:R-:W5:Y:S01]  /*17f0*/  @!P0 S2R R17, SR_CgaCtaId ;  /* 0x0000000000118919 */ /* 0x000f620000008800 */
[----:B------:R-:W-:Y:S01]  /*1800*/  VOTEU.ALL UP0, P0 ;  /* 0x00000000003f7886 */ /* 0x000fe20000000000 */
[----:B----4-:R-:W-:Y:S01]  /*1810*/  @!P3 IMAD R8, R21, R18, RZ ;  /* 0x000000121508b224 */ /* 0x010fe200078e02ff */
[----:B------:R-:W-:Y:S01]  /*1820*/  LEA.HI R10, R40, R164, RZ, 0x4 ;  /* 0x000000a4280a7211 */ /* 0x000fe200078f20ff */
[----:B------:R-:W4:Y:S02]  /*1830*/  @!P1 S2R R18, SR_CgaCtaId ;  /* 0x0000000000129919 */ /* 0x000f240000008800 */
[----:B------:R-:W-:Y:S01]  /*1840*/  @!UP0 UIMAD UR13, UR9, 0x30, URZ ;  /* 0x00000030090d88a4 */ /* 0x000fe2000f8e023f */
[----:B------:R-:W-:Y:S01]  /*1850*/  @!P3 IMAD R8, R16, R19, R8 ;  /* 0x000000131008b224 */ /* 0x000fe200078e0208 */
[----:B------:R-:W-:Y:S01]  /*1860*/  SHF.R.S32.HI R11, RZ, 0x4, R10 ;  /* 0x00000004ff0b7819 */ /* 0x000fe2000001140a */
[----:B-1----:R-:W1:Y:S01]  /*1870*/  @!P4 LDC.64 R4, c[0x0][0x218] ;  /* 0x00008600ff04cb82 */ /* 0x002e620000000a00 */
[----:B------:R-:W-:Y:S01]  /*1880*/  IMAD R0, R23, UR10, RZ ;  /* 0x0000000a17007c24 */ /* 0x000fe2000f8e02ff */
[----:B------:R-:W-:Y:S01]  /*1890*/  UIMAD UR10, UR27, UR5, URZ ;  /* 0x000000051b0a72a4 */ /* 0x000fe2000f8e023f */
[----:B------:R-:W-:Y:S01]  /*18a0*/  @!P3 IMAD.IADD R3, R3, 0x1, R8 ;  /* 0x000000010303b824 */ /* 0x000fe200078e0208 */
[----:B--2---:R-:W-:Y:S01]  /*18b0*/  @!P3 LEA R8, P2, R2, R12, 0x1 ;  /* 0x0000000c0208b211 */ /* 0x004fe200078408ff */
[----:B------:R-:W-:Y:S01]  /*18c0*/  IMAD R0, R32, UR11, R0 ;  /* 0x0000000b20007c24 */ /* 0x000fe2000f8e0200 */
[----:B------:R-:W2:Y:S01]  /*18d0*/  @!P6 S2R R12, SR_CgaCtaId ;  /* 0x00000000000ce919 */ /* 0x000ea20000008800 */
[----:B------:R-:W-:Y:S01]  /*18e0*/  UIMAD UR10, UR24, UR28, UR10 ;  /* 0x0000001c180a72a4 */ /* 0x000fe2000f8e020a */
[----:B------:R-:W-:Y:S01]  /*18f0*/  @!P3 LEA.HI.X R9, R2, R13, R3, 0x1, P2 ;  /* 0x0000000d0209b211 */ /* 0x000fe200010f0c03 */
[----:B------:R-:W-:-:S02]  /*1900*/  IMAD.IADD R167, R31, 0x1, R0 ;  /* 0x000000011fa77824 */ /* 0x000fc400078e0200 */
[----:B------:R-:W-:Y:S02]  /*1910*/  @!P3 IMAD R0, R20, 0x2, R22 ;  /* 0x000000021400b824 */ /* 0x000fe400078e0216 */
[----:B------:R-:W-:Y:S01]  /*1920*/  IMAD.WIDE.U32 R2, R159, UR5, R166 ;  /* 0x000000059f027c25 */ /* 0x000fe2000f8e00a6 */
[----:B------:R-:W-:Y:S03]  /*1930*/  STL.64 [R1+0x50], R166 ;  /* 0x000050a601007387 */ /* 0x000fe60000100a00 */
[----:B------:R-:W-:Y:S01]  /*1940*/  VIADD R3, R3, UR10 ;  /* 0x0000000a03037c36 */ /* 0x000fe20008000000 */
[----:B------:R-:W-:Y:S01]  /*1950*/  @!P3 LDGSTS.E.BYPASS.LTC128B.128 [R0+0x3800], desc[UR18][R8.64] ;  /* 0x038000000800bfae */ /* 0x000fe2000b901d52 */
[----:B------:R-:W-:-:S03]  /*1960*/  USHF.L.U32 UR10, UR9, 0x5, URZ ;  /* 0x00000005090a7899 */ /* 0x000fc6000800063f */
[----:B------:R3:W-:Y:S01]  /*1970*/  @!P3 LDGSTS.E.BYPASS.LTC128B.128 [R0+0x7800], desc[UR18][R8.64+0x80] ;  /* 0x078000800800bfae */ /* 0x0007e2000b901d52 */
[----:B------:R-:W-:Y:S02]  /*1980*/  ISETP.GE.AND P3, PT, R38, UR14, PT ;  /* 0x0000000e26007c0c */ /* 0x000fe4000bf66270 */
[----:B-1----:R-:W-:-:S04]  /*1990*/  @!P4 LEA R4, P2, R2, R4, 0x1 ;  /* 0x000000040204c211 */ /* 0x002fc800078408ff */
[----:B------:R-:W-:Y:S02]  /*19a0*/  @!P4 LEA.HI.X R5, R2, R5, R3, 0x1, P2 ;  /* 0x000000050205c211 */ /* 0x000fe400010f0c03 */
[----:B------:R-:W-:-:S13]  /*19b0*/  ISETP.GE.AND P2, PT, R37, UR14, PT ;  /* 0x0000000e25007c0c */ /* 0x000fda000bf46270 */
[----:B------:R-:W-:Y:S01]  /*19c0*/  VOTEU.ALL UP0, P2 ;  /* 0x00000000003f7886 */ /* 0x000fe20001000000 */
[----:B---3--:R-:W-:Y:S01]  /*19d0*/  @!P4 IMAD R0, R20, 0x2, R29 ;  /* 0x000000021400c824 */ /* 0x008fe200078e021d */
[C---:B------:R-:W-:Y:S02]  /*19e0*/  LEA.HI R8, R10.reuse, R11, RZ, 0x1 ;  /* 0x0000000b0a087211 */ /* 0x040fe400078f08ff */
[----:B------:R-:W-:Y:S02]  /*19f0*/  @!P6 MOV R9, 0x400 ;  /* 0x000004000009e802 */ /* 0x000fe40000000f00 */
[----:B------:R-:W-:Y:S04]  /*1a00*/  @!P4 LDGSTS.E.BYPASS.LTC128B.128 [R0+0x8000], desc[UR18][R4.64] ;  /* 0x080000000400cfae */ /* 0x000fe8000b901d52 */
[----:B------:R1:W-:Y:S02]  /*1a10*/  @!P4 LDGSTS.E.BYPASS.LTC128B.128 [R0+0xa000], desc[UR18][R4.64+0x80] ;  /* 0x0a0000800400cfae */ /* 0x0003e4000b901d52 */
[----:B-1----:R-:W-:Y:S01]  /*1a20*/  LOP3.LUT R0, R10, 0xfffffff0, RZ, 0xc0, !PT ;  /* 0xfffffff00a007812 */ /* 0x002fe200078ec0ff */
[----:B------:R-:W-:Y:S01]  /*1a30*/  IMAD.U32 R5, RZ, RZ, UR8 ;  /* 0x00000008ff057e24 */ /* 0x000fe2000f8e00ff */
[----:B------:R-:W-:Y:S01]  /*1a40*/  LOP3.LUT R10, R8, 0xfffffffe, RZ, 0xc0, !PT ;  /* 0xfffffffe080a7812 */ /* 0x000fe200078ec0ff */
[----:B------:R-:W-:-:S02]  /*1a50*/  IMAD.U32 R8, RZ, RZ, UR8 ;  /* 0x00000008ff087e24 */ /* 0x000fc4000f8e00ff */
[----:B------:R-:W-:Y:S01]  /*1a60*/  IMAD.U32 R4, RZ, RZ, UR9 ;  /* 0x00000009ff047e24 */ /* 0x000fe2000f8e00ff */
[----:B------:R-:W-:Y:S01]  /*1a70*/  @!P6 LEA R5, P4, R5, R2, 0x4 ;  /* 0x000000020505e211 */ /* 0x000fe200078820ff */
[----:B------:R-:W-:Y:S02]  /*1a80*/  IMAD.IADD R0, R164, 0x1, -R0 ;  /* 0x00000001a4007824 */ /* 0x000fe400078e0a00 */
[----:B------:R-:W-:Y:S01]  /*1a90*/  IMAD.IADD R16, R11, 0x1, -R10 ;  /* 0x000000010b107824 */ /* 0x000fe200078e0a0a */
[----:B--2---:R-:W-:Y:S02]  /*1aa0*/  @!P6 LEA R10, R12, R9, 0x18 ;  /* 0x000000090c0ae211 */ /* 0x004fe400078ec0ff */
[----:B------:R-:W-:Y:S01]  /*1ab0*/  @!P6 LEA.HI.X R8, R8, R3, R4, 0x4, P4 ;  /* 0x000000030808e211 */ /* 0x000fe200020f2404 */
[----:B------:R-:W1:Y:S01]  /*1ac0*/  @!P1 LDC.64 R12, c[0x0][0x218] ;  /* 0x00008600ff0c9b82 */ /* 0x000e620000000a00 */
[----:B------:R-:W-:Y:S02]  /*1ad0*/  SHF.R.S32.HI R4, RZ, 0x1f, R0 ;  /* 0x0000001fff047819 */ /* 0x000fe40000011400 */
[----:B------:R-:W-:-:S02]  /*1ae0*/  @!P0 MOV R9, 0x400 ;  /* 0x0000040000098802 */ /* 0x000fc40000000f00 */
[----:B------:R-:W-:Y:S02]  /*1af0*/  LEA.HI R21, R4, R0, RZ, 0x3 ;  /* 0x0000000004157211 */ /* 0x000fe400078f18ff */
[----:B------:R-:W-:Y:S02]  /*1b00*/  @!P6 LEA R4, P4, R5, R14, 0x1 ;  /* 0x0000000e0504e211 */ /* 0x000fe400078808ff */
[----:B-----5:R-:W-:Y:S02]  /*1b10*/  @!P0 LEA R17, R17, R9, 0x18 ;  /* 0x0000000911118211 */ /* 0x020fe400078ec0ff */
[----:B------:R-:W-:Y:S01]  /*1b20*/  @!P6 LEA.HI.X R5, R5, R15, R8, 0x1, P4 ;  /* 0x0000000f0505e211 */ /* 0x000fe200020f0c08 */
[----:B------:R-:W-:Y:S01]  /*1b30*/  @!P6 IMAD R8, R20, 0x2, R10 ;  /* 0x000000021408e824 */ /* 0x000fe200078e020a */
[----:B------:R-:W-:Y:S01]  /*1b40*/  LOP3.LUT R9, R21, 0xfffffff8, RZ, 0xc0, !PT ;  /* 0xfffffff815097812 */ /* 0x000fe200078ec0ff */
[----:B------:R-:W2:Y:S01]  /*1b50*/  @!P0 LDC.64 R14, c[0x0][0x218] ;  /* 0x00008600ff0e8b82 */ /* 0x000ea20000000a00 */
[----:B------:R-:W-:-:S02]  /*1b60*/  @!P1 MOV R11, 0x400 ;  /* 0x00000400000b9802 */ /* 0x000fc40000000f00 */
[----:B------:R-:W-:Y:S01]  /*1b70*/  @!P6 LDGSTS.E.BYPASS.LTC128B.128 [R8+0x8800], desc[UR18][R4.64] ;  /* 0x088000000408efae */ /* 0x000fe2000b901d52 */
[----:B------:R-:W-:Y:S01]  /*1b80*/  IMAD.IADD R33, R0, 0x1, -R9 ;  /* 0x0000000100217824 */ /* 0x000fe200078e0a09 */
[----:B----4-:R-:W-:Y:S01]  /*1b90*/  @!P1 LEA R18, R18, R11, 0x18 ;  /* 0x0000000b12129211 */ /* 0x010fe200078ec0ff */
[----:B------:R-:W-:Y:S01]  /*1ba0*/  IMAD.SHL.U32 R9, R96, 0x40, RZ ;  /* 0x0000004060097824 */ /* 0x000fe200078e00ff */
[----:B------:R3:W-:Y:S01]  /*1bb0*/  @!P6 LDGSTS.E.BYPASS.LTC128B.128 [R8+0xa800], desc[UR18][R4.64+0x80] ;  /* 0x0a8000800408efae */ /* 0x0007e2000b901d52 */
[----:B------:R-:W-:Y:S01]  /*1bc0*/  @!P1 IADD3 R0, P6, R2, UR30, RZ ;  /* 0x0000001e02009c10 */ /* 0x000fe2000ffde0ff */
[C---:B------:R-:W-:Y:S01]  /*1bd0*/  IMAD.SHL.U32 R11, R6.reuse, 0x8, RZ ;  /* 0x00000008060b7824 */ /* 0x040fe200078e00ff */
[----:B------:R-:W-:Y:S01]  /*1be0*/  ISETP.GE.AND P4, PT, R6, UR14, PT ;  /* 0x0000000e06007c0c */ /* 0x000fe2000bf86270 */
[----:B------:R-:W-:Y:S01]  /*1bf0*/  USHF.L.U32 UR14, UR6, 0x6, URZ ;  /* 0x00000006060e7899 */ /* 0x000fe2000800063f */
[----:B------:R-:W-:-:S04]  /*1c00*/  LOP3.LUT R9, R9, 0x1c0, RZ, 0xc0, !PT ;  /* 0x000001c009097812 */ /* 0x000fc800078ec0ff */
[----:B------:R-:W-:Y:S01]  /*1c10*/  LOP3.LUT R11, R9, 0x8, R11, 0xf8, !PT ;  /* 0x00000008090b7812 */ /* 0x000fe200078ef80b */
[----:B---3--:R-:W-:Y:S01]  /*1c20*/  IMAD.U32 R8, RZ, RZ, UR10 ;  /* 0x0000000aff087e24 */ /* 0x008fe2000f8e00ff */
[----:B------:R-:W-:Y:S01]  /*1c30*/  ULDC.64 UR10, c[0x0][0x268] ;  /* 0x00009a00000a7ab9 */ /* 0x000fe20000000a00 */
[----:B------:R-:W-:Y:S01]  /*1c40*/  IMAD.WIDE.U32 R4, R6, UR6, R26 ;  /* 0x0000000606047c25 */ /* 0x000fe2000f8e001a */
[----:B------:R-:W-:Y:S02]  /*1c50*/  SHF.R.U32.HI R6, RZ, 0x3, R9 ;  /* 0x00000003ff067819 */ /* 0x000fe40000011609 */
[----:B------:R-:W-:Y:S02]  /*1c60*/  @!P1 IADD3.X R10, R3, UR31, R8, P6, !PT ;  /* 0x0000001f030a9c10 */ /* 0x000fe4000b7fe408 */
[----:B-1----:R-:W-:Y:S01]  /*1c70*/  @!P1 LEA R8, P6, R0, R12, 0x1 ;  /* 0x0000000c00089211 */ /* 0x002fe200078c08ff */
[----:B------:R-:W-:Y:S02]  /*1c80*/  @!P1 IMAD R12, R20, 0x2, R18 ;  /* 0x00000002140c9824 */ /* 0x000fe400078e0212 */
[----:B------:R-:W1:Y:S01]  /*1c90*/  @!P3 LDC.64 R18, c[0x0][0x220] ;  /* 0x00008800ff12bb82 */ /* 0x000e620000000a00 */
[----:B------:R-:W-:Y:S01]  /*1ca0*/  @!P1 LEA.HI.X R9, R0, R13, R10, 0x1, P6 ;  /* 0x0000000d00099211 */ /* 0x000fe200030f0c0a */
[----:B------:R-:W-:Y:S01]  /*1cb0*/  @!P0 IMAD R13, R20, 0x2, R17 ;  /* 0x00000002140d8824 */ /* 0x000fe200078e0211 */
[----:B------:R-:W-:Y:S01]  /*1cc0*/  IADD3 R4, P6, R4, UR26, RZ ;  /* 0x0000001a04047c10 */ /* 0x000fe2000ffde0ff */
[----:B------:R-:W-:Y:S01]  /*1cd0*/  IMAD.SHL.U32 R10, R16, 0x8, RZ ;  /* 0x00000008100a7824 */ /* 0x000fe200078e00ff */
[----:B------:R-:W-:Y:S01]  /*1ce0*/  LOP3.LUT R0, R11, R6, RZ, 0x3c, !PT ;  /* 0x000000060b007212 */ /* 0x000fe200078e3cff */
[----:B------:R-:W-:Y:S01]  /*1cf0*/  @!P1 LDGSTS.E.BYPASS.LTC128B.128 [R12+0x9000], desc[UR18][R8.64] ;  /* 0x09000000080c9fae */ /* 0x000fe2000b901d52 */
[----:B------:R-:W-:Y:S01]  /*1d00*/  IADD3.X R5, R5, UR25, R7, P6, !PT ;  /* 0x0000001905057c10 */ /* 0x000fe2000b7fe407 */
[----:B------:R-:W-:-:S02]  /*1d10*/  IMAD.U32 R7, RZ, RZ, UR8 ;  /* 0x00000008ff077e24 */ /* 0x000fc4000f8e00ff */
[----:B------:R3:W-:Y:S01]  /*1d20*/  @!P1 LDGSTS.E.BYPASS.LTC128B.128 [R12+0xb000], desc[UR18][R8.64+0x80] ;  /* 0x0b000080080c9fae */ /* 0x0007e2000b901d52 */
[----:B------:R-:W-:Y:S02]  /*1d30*/  IMAD.SHL.U32 R6, R33, 0x40, RZ ;  /* 0x0000004021067824 */ /* 0x000fe400078e00ff */
[----:B------:R-:W-:-:S03]  /*1d40*/  @!P0 IMAD.WIDE.U32 R2, R7, 0x30, R2 ;  /* 0x0000003007028825 */ /* 0x000fc600078e0002 */
[----:B------:R-:W-:Y:S01]  /*1d50*/  LOP3.LUT R6, R6, 0x1c0, RZ, 0xc0, !PT ;  /* 0x000001c006067812 */ /* 0x000fe200078ec0ff */
[----:B------:R-:W-:Y:S01]  /*1d60*/  IMAD.WIDE.U32 R30, R32, UR10, R4 ;  /* 0x0000000a201e7c25 */ /* 0x000fe2000f8e0004 */
[----:B--2---:R-:W-:Y:S02]  /*1d70*/  @!P0 LEA R4, P6, R2, R14, 0x1 ;  /* 0x0000000e02048211 */ /* 0x004fe400078c08ff */
[----:B------:R-:W-:Y:S01]  /*1d80*/  LOP3.LUT R11, R6, 0x8, R10, 0xf8, !PT ;  /* 0x00000008060b7812 */ /* 0x000fe200078ef80a */
[----:B------:R-:W-:Y:S01]  /*1d90*/  @!P0 VIADD R3, R3, UR13 ;  /* 0x0000000d03038c36 */ /* 0x000fe20008000000 */
[----:B------:R-:W-:Y:S01]  /*1da0*/  SHF.R.U32.HI R10, RZ, 0x3, R6 ;  /* 0x00000003ff0a7819 */ /* 0x000fe20000011606 */
[----:B------:R-:W-:Y:S01]  /*1db0*/  IMAD R6, R23, UR10, RZ ;  /* 0x0000000a17067c24 */ /* 0x000fe2000f8e02ff */
[----:B------:R-:W-:Y:S01]  /*1dc0*/  USHF.L.U64.HI UR13, UR6, 0x6, UR7 ;  /* 0x00000006060d7899 */ /* 0x000fe20008010207 */
[----:B------:R-:W-:Y:S01]  /*1dd0*/  IMAD.MOV.U32 R24, RZ, RZ, R30 ;  /* 0x000000ffff187224 */ /* 0x000fe200078e001e */
[----:B------:R-:W-:Y:S01]  /*1de0*/  @!P0 LEA.HI.X R5, R2, R15, R3, 0x1, P6 ;  /* 0x0000000f02058211 */ /* 0x000fe200030f0c03 */
[----:B------:R-:W-:Y:S01]  /*1df0*/  IMAD R6, R32, UR11, R6 ;  /* 0x0000000b20067c24 */ /* 0x000fe2000f8e0206 */
[----:B------:R-:W2:Y:S01]  /*1e00*/  @!P5 LDC.64 R14, c[0x0][0x220] ;  /* 0x00008800ff0edb82 */ /* 0x000ea20000000a00 */
[----:B------:R-:W-:Y:S01]  /*1e10*/  UIMAD UR10, UR13, UR5, URZ ;  /* 0x000000050d0a72a4 */ /* 0x000fe2000f8e023f */
[----:B------:R-:W-:Y:S01]  /*1e20*/  IMAD.U32 R2, RZ, RZ, UR5 ;  /* 0x00000005ff027e24 */ /* 0x000fe2000f8e00ff */
[----:B------:R-:W-:Y:S01]  /*1e30*/  @!P0 LDGSTS.E.BYPASS.LTC128B.128 [R13+0x9800], desc[UR18][R4.64] ;  /* 0x09800000040d8fae */ /* 0x000fe2000b901d52 */
[----:B------:R-:W-:Y:S01]  /*1e40*/  IMAD.IADD R25, R31, 0x1, R6 ;  /* 0x000000011f197824 */ /* 0x000fe200078e0206 */
[----:B------:R-:W-:Y:S01]  /*1e50*/  UIMAD UR10, UR24, UR14, UR10 ;  /* 0x0000000e180a72a4 */ /* 0x000fe2000f8e020a */
[----:B------:R-:W-:Y:S01]  /*1e60*/  IMAD R0, R16, 0x200, R0 ;  /* 0x0000020010007824 */ /* 0x000fe200078e0200 */
[----:B------:R4:W-:Y:S01]  /*1e70*/  @!P0 LDGSTS.E.BYPASS.LTC128B.128 [R13+0xb800], desc[UR18][R4.64+0x80] ;  /* 0x0b800080040d8fae */ /* 0x0009e2000b901d52 */
[----:B------:R-:W5:Y:S01]  /*1e80*/  @!P2 LDC.64 R16, c[0x0][0x220] ;  /* 0x00008800ff10ab82 */ /* 0x000f620000000a00 */
[----:B------:R-:W-:Y:S01]  /*1e90*/  IMAD.WIDE.U32 R2, R2, UR14, R24 ;  /* 0x0000000e02027c25 */ /* 0x000fe2000f8e0018 */
[----:B------:R-:W-:Y:S01]  /*1ea0*/  UIMAD.WIDE.U32 UR24, UR6, 0x20, URZ ;  /* 0x00000020061878a5 */ /* 0x000fe2000f8e003f */
[----:B------:R-:W0:Y:S01]  /*1eb0*/  LDGDEPBAR ;  /* 0x00000000000079af */ /* 0x000e220000000000 */
[----:B------:R-:W-:Y:S01]  /*1ec0*/  LOP3.LUT R157, R11, R10, RZ, 0x3c, !PT ;  /* 0x0000000a0b9d7212 */ /* 0x000fe200078e3cff */
[----:B------:R-:W-:Y:S01]  /*1ed0*/  VIADD R3, R3, UR10 ;  /* 0x0000000a03037c36 */ /* 0x000fe20008000000 */
[----:B------:R-:W-:Y:S01]  /*1ee0*/  USHF.L.U32 UR10, UR7, 0x5, URZ ;  /* 0x00000005070a7899 */ /* 0x000fe2000800063f */
[----:B------:R-:W-:Y:S01]  /*1ef0*/  IMAD.U32 R6, RZ, RZ, UR6 ;  /* 0x00000006ff067e24 */ /* 0x000fe2000f8e00ff */
[----:B---3--:R-:W3:Y:S01]  /*1f00*/  @!P4 LDC.64 R8, c[0x0][0x220] ;  /* 0x00008800ff08cb82 */ /* 0x008ee20000000a00 */
[----:B------:R-:W-:Y:S01]  /*1f10*/  IMAD.U32 R10, RZ, RZ, UR6 ;  /* 0x00000006ff0a7e24 */ /* 0x000fe2000f8e00ff */
[----:B------:R-:W-:Y:S01]  /*1f20*/  LEA R171, R0, UR4, 0x1 ;  /* 0x0000000400ab7c11 */ /* 0x000fe2000f8e08ff */
[----:B------:R-:W-:Y:S01]  /*1f30*/  IMAD.SHL.U32 R12, R21, 0x40, RZ ;  /* 0x00000040150c7824 */ /* 0x000fe200078e00ff */
[----:B------:R-:W-:Y:S01]  /*1f40*/  STL.64 [R1+0xc0], R30 ;  /* 0x0000c01e01007387 */ /* 0x000fe20000100a00 */
[----:B------:R-:W-:Y:S01]  /*1f50*/  IMAD.U32 R7, RZ, RZ, UR10 ;  /* 0x0000000aff077e24 */ /* 0x000fe2000f8e00ff */
[----:B------:R-:W-:Y:S01]  /*1f60*/  @!UP0 UIMAD UR10, UR7, 0x30, URZ ;  /* 0x00000030070a88a4 */ /* 0x000fe2000f8e023f */
[----:B------:R-:W-:Y:S01]  /*1f70*/  @!P2 IMAD.WIDE.U32 R10, R10, 0x30, R2 ;  /* 0x000000300a0aa825 */ /* 0x000fe200078e0002 */
[----:B------:R-:W-:Y:S01]  /*1f80*/  LOP3.LUT R156, R12, 0xfffffe00, RZ, 0xc0, !PT ;  /* 0xfffffe000c9c7812 */ /* 0x000fe200078ec0ff */
[----:B------:R-:W-:Y:S01]  /*1f90*/  STL.64 [R1+0x78], R24 ;  /* 0x0000781801007387 */ /* 0x000fe20000100a00 */
[----:B------:R-:W-:Y:S01]  /*1fa0*/  UISETP.GE.AND UP0, UPT, UR17, 0x2, UPT ;  /* 0x000000021100788c */ /* 0x000fe2000bf06270 */
[----:B------:R-:W-:-:S02]  /*1fb0*/  VIADD R0, R171, 0x8000 ;  /* 0x00008000ab007836 */ /* 0x000fc40000000000 */
[----:B------:R-:W-:Y:S02]  /*1fc0*/  VIADD R238, R171, 0x8020 ;  /* 0x00008020abee7836 */ /* 0x000fe40000000000 */
[----:B----4-:R-:W-:Y:S01]  /*1fd0*/  IMAD.U32 R4, RZ, RZ, UR6 ;  /* 0x00000006ff047e24 */ /* 0x010fe2000f8e00ff */
[----:B------:R-:W-:-:S04]  /*1fe0*/  DEPBAR.LE SB0, 0x0 ;  /* 0x000080000000791a */ /* 0x000fc80000000000 */
[----:B------:R-:W-:Y:S01]  /*1ff0*/  BAR.SYNC.DEFER_BLOCKING 0x0 ;  /* 0x0000000000007b1d */ /* 0x000fe20000010000 */
[----:B------:R-:W-:Y:S01]  /*2000*/  IMAD.U32 R5, RZ, RZ, UR7 ;  /* 0x00000007ff057e24 */ /* 0x000fe2000f8e00ff */
[----:B------:R-:W-:Y:S02]  /*2010*/  @!P5 LEA R4, P0, R4, R2, 0x4 ;  /* 0x000000020404d211 */ /* 0x000fe400078020ff */
[----:B---3--:R-:W-:Y:S02]  /*2020*/  @!P4 LEA R8, P6, R2, R8, 0x1 ;  /* 0x000000080208c211 */ /* 0x008fe400078c08ff */
[----:B------:R-:W-:Y:S02]  /*2030*/  @!P5 LEA.HI.X R13, R6, R3, R5, 0x4, P0 ;  /* 0x00000003060dd211 */ /* 0x000fe400000f2405 */
[----:B------:R-:W-:Y:S02]  /*2040*/  @!P3 IADD3 R5, P0, R2, UR24, RZ ;  /* 0x000000180205bc10 */ /* 0x000fe4000ff1e0ff */
[----:B--2---:R-:W-:-:S02]  /*2050*/  @!P5 LEA R6, P1, R4, R14, 0x1 ;  /* 0x0000000e0406d211 */ /* 0x004fc400078208ff */
[----:B------:R-:W-:Y:S02]  /*2060*/  @!P3 IADD3.X R14, R3, UR25, R7, P0, !PT ;  /* 0x00000019030ebc10 */ /* 0x000fe400087fe407 */
[----:B------:R-:W-:Y:S01]  /*2070*/  @!P4 LEA.HI.X R9, R2, R9, R3, 0x1, P6 ;  /* 0x000000090209c211 */ /* 0x000fe200030f0c03 */
[----:B------:R-:W-:Y:S01]  /*2080*/  @!P2 VIADD R2, R11, UR10 ;  /* 0x0000000a0b02ac36 */ /* 0x000fe20008000000 */
[----:B------:R-:W-:Y:S01]  /*2090*/  @!P5 LEA.HI.X R7, R4, R15, R13, 0x1, P1 ;  /* 0x0000000f0407d211 */ /* 0x000fe200008f0c0d */
[----:B------:R-:W-:Y:S01]  /*20a0*/  IMAD R3, R158, 0x400, R156 ;  /* 0x000004009e037824 */ /* 0x000fe200078e029c */
[----:B-1----:R-:W-:-:S04]  /*20b0*/  @!P3 LEA R4, P0, R5, R18, 0x1 ;  /* 0x000000120504b211 */ /* 0x002fc800078008ff */
[----:B------:R-:W-:Y:S01]  /*20c0*/  @!P3 LEA.HI.X R5, R5, R19, R14, 0x1, P0 ;  /* 0x000000130505b211 */ /* 0x000fe200000f0c0e */
[----:B------:R-:W-:Y:S04]  /*20d0*/  @P4 STS.128 [R246+0xc000], RZ ;  /* 0x00c000fff6004388 */ /* 0x000fe80000000c00 */
[----:B------:R-:W-:Y:S04]  /*20e0*/  @P4 STS.128 [R246+0xe000], RZ ;  /* 0x00e000fff6004388 */ /* 0x000fe80000000c00 */
[----:B------:R-:W-:Y:S01]  /*20f0*/  @!PT LDS RZ, [RZ] ;  /* 0x00000000fffff984 */ /* 0x000fe20000000800 */
[----:B------:R-:W-:Y:S01]  /*2100*/  @!PT LDS RZ, [RZ] ;  /* 0x00000000fffff984 */ /* 0x000fe20000000800 */
[----:B------:R-:W-:Y:S01]  /*2110*/  @!PT LDS RZ, [RZ] ;  /* 0x00000000fffff984 */ /* 0x000fe20000000800 */
[----:B------:R-:W-:Y:S04]  /*2120*/  @!P4 LDGSTS.E.BYPASS.LTC128B.128 [R246+0xc000], desc[UR18][R8.64] ;  /* 0x0c00000008f6cfae */ /* 0x000fe8000b901d52 */
[----:B------:R5:W-:Y:S04]  /*2130*/  @!P4 LDGSTS.E.BYPASS.LTC128B.128 [R246+0xe000], desc[UR18][R8.64+0x80] ;  /* 0x0e00008008f6cfae */ /* 0x000be8000b901d52 */
[----:B------:R-:W-:Y:S04]  /*2140*/  @P5 STS.128 [R246+0xc800], RZ ;  /* 0x00c800fff6005388 */ /* 0x000fe80000000c00 */
[----:B------:R-:W-:Y:S04]  /*2150*/  @P5 STS.128 [R246+0xe800], RZ ;  /* 0x00e800fff6005388 */ /* 0x000fe80000000c00 */
[----:B------:R-:W-:Y:S01]  /*2160*/  @!PT LDS RZ, [RZ] ;  /* 0x00000000fffff984 */ /* 0x000fe20000000800 */
[----:B------:R-:W-:Y:S01]  /*2170*/  @!PT LDS RZ, [RZ] ;  /* 0x00000000fffff984 */ /* 0x000fe20000000800 */
[----:B------:R-:W-:Y:S01]  /*2180*/  @!PT LDS RZ, [RZ] ;  /* 0x00000000fffff984 */ /* 0x000fe20000000800 */
[----:B------:R-:W-:Y:S04]  /*2190*/  @!P5 LDGSTS.E.BYPASS.LTC128B.128 [R246+0xc800], desc[UR18][R6.64] ;  /* 0x0c80000006f6dfae */ /* 0x000fe8000b901d52 */
[----:B------:R-:W-:Y:S04]  /*21a0*/  @!P5 LDGSTS.E.BYPASS.LTC128B.128 [R246+0xe800], desc[UR18][R6.64+0x80] ;  /* 0x0e80008006f6dfae */ /* 0x000fe8000b901d52 */
[----:B------:R-:W-:Y:S04]  /*21b0*/  @P3 STS.128 [R246+0xd000], RZ ;  /* 0x00d000fff6003388 */ /* 0x000fe80000000c00 */
[----:B------:R-:W-:Y:S01]  /*21c0*/  @P3 STS.128 [R246+0xf000], RZ ;  /* 0x00f000fff6003388 */ /* 0x000fe20000000c00 */
[----:B-----5:R-:W-:-:S03]  /*21d0*/  @!P2 LEA R8, P0, R10, R16, 0x1 ;  /* 0x000000100a08a211 */ /* 0x020fc600078008ff */
[----:B------:R-:W-:Y:S01]  /*21e0*/  @!PT LDS RZ, [RZ] ;  /* 0x00000000fffff984 */ /* 0x000fe20000000800 */
[----:B------:R-:W-:Y:S01]  /*21f0*/  @!PT LDS RZ, [RZ] ;  /* 0x00000000fffff984 */ /* 0x000fe20000000800 */
[----:B------:R-:W-:Y:S01]  /*2200*/  @!PT LDS RZ, [RZ] ;  /* 0x00000000fffff984 */ /* 0x000fe20000000800 */
[----:B------:R-:W-:Y:S01]  /*2210*/  @!P3 LDGSTS.E.BYPASS.LTC128B.128 [R246+0xd000], desc[UR18][R4.64] ;  /* 0x0d00000004f6bfae */ /* 0x000fe2000b901d52 */
[----:B------:R-:W-:Y:S01]  /*2220*/  @!P2 LEA.HI.X R9, R10, R17, R2, 0x1, P0 ;  /* 0x000000110a09a211 */ /* 0x000fe200000f0c02 */
[----:B------:R-:W-:Y:S02]  /*2230*/  IMAD.IADD R2, R157, 0x1, R3 ;  /* 0x000000019d027824 */ /* 0x000fe400078e0203 */
[----:B------:R1:W-:Y:S01]  /*2240*/  @!P3 LDGSTS.E.BYPASS.LTC128B.128 [R246+0xf000], desc[UR18][R4.64+0x80] ;  /* 0x0f00008004f6bfae */ /* 0x0003e2000b901d52 */
[----:B------:R-:W-:Y:S01]  /*2250*/  LOP3.LUT P0, RZ, R96, 0x2, RZ, 0xc0, !PT ;  /* 0x0000000260ff7812 */ /* 0x000fe2000780c0ff */
[----:B------:R-:W-:Y:S01]  /*2260*/  IMAD.MOV.U32 R3, RZ, RZ, 0x10 ;  /* 0x00000010ff037424 */ /* 0x000fe200078e00ff */
[----:B------:R-:W-:Y:S01]  /*2270*/  LEA R234, R2, UR4, 0x1 ;  /* 0x0000000402ea7c11 */ /* 0x000fe2000f8e08ff */
[----:B------:R-:W-:Y:S01]  /*2280*/  @P2 STS.128 [R246+0xd800], RZ ;  /* 0x00d800fff6002388 */ /* 0x000fe20000000c00 */
[----:B------:R-:W-:-:S03]  /*2290*/  IMAD.MOV.U32 R2, RZ, RZ, 0x20 ;  /* 0x00000020ff027424 */ /* 0x000fc600078e00ff */
[----:B------:R-:W-:Y:S04]  /*22a0*/  @P2 STS.128 [R246+0xf800], RZ ;  /* 0x00f800fff6002388 */ /* 0x000fe80000000c00 */
[----:B------:R-:W-:Y:S01]  /*22b0*/  @!PT LDS RZ, [RZ] ;  /* 0x00000000fffff984 */ /* 0x000fe20000000800 */
[----:B------:R-:W-:Y:S01]  /*22c0*/  @!PT LDS RZ, [RZ] ;  /* 0x00000000fffff984 */ /* 0x000fe20000000800 */
[----:B------:R-:W-:Y:S01]  /*22d0*/  @!PT LDS RZ, [RZ] ;  /* 0x00000000fffff984 */ /* 0x000fe20000000800 */
[----:B------:R-:W-:Y:S02]  /*22e0*/  @!P2 LDGSTS.E.BYPASS.LTC128B.128 [R246+0xd800], desc[UR18][R8.64] ;  /* 0x0d80000008f6afae */ /* 0x000fe4000b901d52 */
[----:B------:R-:W-:Y:S02]  /*22f0*/  @P0 VIADD R238, R0, 0xffffffe0 ;  /* 0xffffffe000ee0836 */ /* 0x000fe40000000000 */
[----:B------:R2:W-:Y:S01]  /*2300*/  @!P2 LDGSTS.E.BYPASS.LTC128B.128 [R246+0xf800], desc[UR18][R8.64+0x80] ;  /* 0x0f80008008f6afae */ /* 0x0005e2000b901d52 */
[----:B------:R-:W-:Y:S02]  /*2310*/  R2P PR, R33, 0x6 ;  /* 0x0000000621007804 */ /* 0x000fe40000000000 */
[----:B------:R-:W-:Y:S01]  /*2320*/  LOP3.LUT P0, RZ, R96, 0x4, RZ, 0xc0, !PT ;  /* 0x0000000460ff7812 */ /* 0x000fe2000780c0ff */
[----:B------:R-:W-:Y:S02]  /*2330*/  LDSM.16.M88.4 R20, [R171+0x8800] ;  /* 0x00880000ab14783b */ /* 0x000fe40000000200 */
[----:B------:R-:W-:-:S02]  /*2340*/  SEL R3, R3, 0xfffffff0, !P1 ;  /* 0xfffffff003037807 */ /* 0x000fc40004800000 */
[----:B------:R-:W-:Y:S01]  /*2350*/  LDSM.16.M88.4 R16, [R171+0x8000] ;  /* 0x00800000ab10783b */ /* 0x000fe20000000200 */
[C---:B------:R-:W-:Y:S02]  /*2360*/  SEL R0, R2.reuse, 0xffffffe0, !P2 ;  /* 0xffffffe002007807 */ /* 0x040fe40005000000 */
[--C-:B------:R-:W-:Y:S01]  /*2370*/  IMAD R235, R3, 0x2, R234.reuse ;  /* 0x0000000203eb7824 */ /* 0x100fe200078e02ea */
[----:B-1----:R-:W1:Y:S01]  /*2380*/  LDSM.16.M88.4 R4, [R234+0x2000] ;  /* 0x00200000ea04783b */ /* 0x002e620000000200 */
[----:B------:R-:W-:Y:S01]  /*2390*/  SEL R2, R2, 0xffffffe0, !P0 ;  /* 0xffffffe002027807 */ /* 0x000fe20004000000 */
[C---:B------:R-:W-:Y:S02]  /*23a0*/  IMAD R237, R0.reuse, 0x2, R234 ;  /* 0x0000000200ed7824 */ /* 0x040fe400078e02ea */
[----:B------:R-:W-:Y:S01]  /*23b0*/  LDSM.16.M88.4 R28, [R171+0x9000] ;  /* 0x00900000ab1c783b */ /* 0x000fe20000000200 */
[----:B------:R-:W-:Y:S02]  /*23c0*/  IMAD R236, R0, 0x2, R235 ;  /* 0x0000000200ec7824 */ /* 0x000fe400078e02eb */
[C---:B------:R-:W-:Y:S01]  /*23d0*/  IMAD R233, R2.reuse, 0x2, R171 ;  /* 0x0000000202e97824 */ /* 0x040fe200078e02ab */
[----:B------:R-:W-:Y:S01]  /*23e0*/  LDSM.16.M88.4 R24, [R171+0x9800] ;  /* 0x00980000ab18783b */ /* 0x000fe20000000200 */
[----:B------:R-:W-:Y:S01]  /*23f0*/  IMAD R232, R2, 0x2, R238 ;  /* 0x0000000202e87824 */ /* 0x000fe200078e02ee */
[----:B------:R-:W-:-:S02]  /*2400*/  LOP3.LUT R2, R160, 0xffffffe0, RZ, 0xc0, !PT ;  /* 0xffffffe0a0027812 */ /* 0x000fc400078ec0ff */
[----:B------:R-:W-:Y:S03]  /*2410*/  LDSM.16.M88.4 R12, [R235+0x2000] ;  /* 0x00200000eb0c783b */ /* 0x000fe60000000200 */
[C---:B------:R-:W-:Y:S01]  /*2420*/  IMAD.IADD R2, R164.reuse, 0x1, -R2 ;  /* 0x00000001a4027824 */ /* 0x040fe200078e0a02 */
[----:B--2---:R-:W2:Y:S01]  /*2430*/  LDSM.16.M88.4 R8, [R234] ;  /* 0x00000000ea08783b */ /* 0x004ea20000000200 */
[----:B------:R-:W-:-:S03]  /*2440*/  IMAD.SHL.U32 R164, R164, 0x2, RZ ;  /* 0x00000002a4a47824 */ /* 0x000fc600078e00ff */
[----:B------:R-:W3:Y:S04]  /*2450*/  LDSM.16.M88.4 R56, [R238+0x800] ;  /* 0x00080000ee38783b */ /* 0x000ee80000000200 */
[----:B------:R-:W4:Y:S04]  /*2460*/  LDSM.16.M88.4 R44, [R238+0x1000] ;  /* 0x00100000ee2c783b */ /* 0x000f280000000200 */
[----:B------:R-:W5:Y:S04]  /*2470*/  LDSM.16.M88.4 R48, [R238] ;  /* 0x00000000ee30783b */ /* 0x000f680000000200 */
[----:B------:R-:W5:Y:S04]  /*2480*/  LDSM.16.M88.4 R40, [R238+0x1800] ;  /* 0x00180000ee28783b */ /* 0x000f680000000200 */
[----:B------:R-:W0:Y:S01]  /*2490*/  LDGDEPBAR ;  /* 0x00000000000079af */ /* 0x000e220000000000 */
[C---:B-1----:R-:W-:Y:S06]  /*24a0*/  HMMA.16816.F32.BF16 R36, R4.reuse, R20, RZ ;  /* 0x000000140424723c */ /* 0x042fec00000418ff */
[C---:B------:R-:W-:Y:S06]  /*24b0*/  HMMA.16816.F32.BF16 R52, R4.reuse, R16, RZ ;  /* 0x000000100434723c */ /* 0x040fec00000418ff */
[----:B------:R-:W-:Y:S06]  /*24c0*/  HMMA.16816.F32.BF16 R64, R4, R18, RZ ;  /* 0x000000120440723c */ /* 0x000fec00000418ff */
[C---:B--2---:R-:W-:Y:S06]  /*24d0*/  HMMA.16816.F32.BF16 R88, R8.reuse, R16, RZ ;  /* 0x000000100858723c */ /* 0x044fec00000418ff */
[----:B------:R-:W-:Y:S01]  /*24e0*/  HMMA.16816.F32.BF16 R92, R8, R18, RZ ;  /* 0x00000012085c723c */ /* 0x000fe200000418ff */
[----:B------:R-:W1:Y:S05]  /*24f0*/  LDSM.16.M88.4 R16, [R235] ;  /* 0x00000000eb10783b */ /* 0x000e6a0000000200 */
[C---:B------:R-:W-:Y:S06]  /*2500*/  HMMA.16816.F32.BF16 R32, R4.reuse, R28, RZ ;  /* 0x0000001c0420723c */ /* 0x040fec00000418ff */
[C---:B------:R-:W-:Y:S06]  /*2510*/  HMMA.16816.F32.BF16 R84, R4.reuse, R30, RZ ;  /* 0x0000001e0454723c */ /* 0x040fec00000418ff */
[C---:B------:R-:W-:Y:S06]  /*2520*/  HMMA.16816.F32.BF16 R60, R4.reuse, R24, RZ ;  /* 0x00000018043c723c */ /* 0x040fec00000418ff */
[C---:B------:R-:W-:Y:S06]  /*2530*/  HMMA.16816.F32.BF16 R80, R4.reuse, R22, RZ ;  /* 0x000000160450723c */ /* 0x040fec00000418ff */
[----:B------:R-:W-:Y:S01]  /*2540*/  HMMA.16816.F32.BF16 R76, R4, R26, RZ ;  /* 0x0000001a044c723c */ /* 0x000fe200000418ff */
[----:B------:R-:W-:Y:S05]  /*2550*/  LDSM.16.M88.4 R4, [R237+0x2000] ;  /* 0x00200000ed04783b */ /* 0x000fea0000000200 */
[----:B---3--:R-:W-:Y:S01]  /*2560*/  HMMA.16816.F32.BF16 R128, R12, R56, R36 ;  /* 0x000000380c80723c */ /* 0x008fe20000041824 */
[----:B------:R-:W2:Y:S05]  /*2570*/  LDSM.16.M88.4 R36, [R233+0x8000] ;  /* 0x00800000e924783b */ /* 0x000eaa0000000200 */
[C---:B------:R-:W-:Y:S06]  /*2580*/  HMMA.16816.F32.BF16 R72, R8.reuse, R20, RZ ;  /* 0x000000140848723c */ /* 0x040fec00000418ff */
[C---:B------:R-:W-:Y:S06]  /*2590*/  HMMA.16816.F32.BF16 R108, R8.reuse, R22, RZ ;  /* 0x00000016086c723c */ /* 0x040fec00000418ff */
[C---:B------:R-:W-:Y:S06]  /*25a0*/  HMMA.16816.F32.BF16 R68, R8.reuse, R28, RZ ;  /* 0x0000001c0844723c */ /* 0x040fec00000418ff */
[C---:B------:R-:W-:Y:S01]  /*25b0*/  HMMA.16816.F32.BF16 R104, R8.reuse, R30, RZ ;  /* 0x0000001e0868723c */ /* 0x040fe200000418ff */
[----:B------:R-:W-:Y:S05]  /*25c0*/  LDSM.16.M88.4 R28, [R233+0x9000] ;  /* 0x00900000e91c783b */ /* 0x000fea0000000200 */
[C---:B------:R-:W-:Y:S06]  /*25d0*/  HMMA.16816.F32.BF16 R20, R8.reuse, R24, RZ ;  /* 0x000000180814723c */ /* 0x040fec00000418ff */
[----:B------:R-:W-:Y:S01]  /*25e0*/  HMMA.16816.F32.BF16 R100, R8, R26, RZ ;  /* 0x0000001a0864723c */ /* 0x000fe200000418ff */
[----:B------:R-:W-:Y:S04]  /*25f0*/  LDSM.16.M88.4 R24, [R233+0x9800] ;  /* 0x00980000e918783b */ /* 0x000fe80000000200 */
[----:B------:R-:W-:Y:S01]  /*2600*/  LDSM.16.M88.4 R8, [R237] ;  /* 0x00000000ed08783b */ /* 0x000fe20000000200 */
[C---:B----4-:R-:W-:Y:S03]  /*2610*/  HMMA.16816.F32.BF16 R120, R12.reuse, R44, R32 ;  /* 0x0000002c0c78723c */ /* 0x050fe60000041820 */
[----:B------:R-:W3:Y:S03]  /*2620*/  LDSM.16.M88.4 R32, [R233+0x8800] ;  /* 0x00880000e920783b */ /* 0x000ee60000000200 */
[C---:B-----5:R-:W-:Y:S01]  /*2630*/  HMMA.16816.F32.BF16 R132, R12.reuse, R48, R52 ;  /* 0x000000300c84723c */ /* 0x060fe20000041834 */
[----:B------:R-:W-:Y:S05]  /*2640*/  LDSM.16.M88.4 R52, [R232] ;  /* 0x00000000e834783b */ /* 0x000fea0000000200 */
[C---:B------:R-:W-:Y:S06]  /*2650*/  HMMA.16816.F32.BF16 R96, R12.reuse, R50, R64 ;  /* 0x000000320c60723c */ /* 0x040fec0000041840 */
[C---:B------:R-:W-:Y:S06]  /*2660*/  HMMA.16816.F32.BF16 R148, R12.reuse, R46, R84 ;  /* 0x0000002e0c94723c */ /* 0x040fec0000041854 */
[C---:B------:R-:W-:Y:S01]  /*2670*/  HMMA.16816.F32.BF16 R140, R12.reuse, R40, R60 ;  /* 0x000000280c8c723c */ /* 0x040fe2000004183c */
[----:B------:R-:W-:Y:S05]  /*2680*/  LDSM.16.M88.4 R60, [R232+0x800] ;  /* 0x00080000e83c783b */ /* 0x000fea0000000200 */
[C---:B------:R-:W-:Y:S06]  /*2690*/  HMMA.16816.F32.BF16 R152, R12.reuse, R58, R80 ;  /* 0x0000003a0c98723c */ /* 0x040fec0000041850 */
[----:B------:R-:W-:Y:S01]  /*26a0*/  HMMA.16816.F32.BF16 R116, R12, R42, R76 ;  /* 0x0000002a0c74723c */ /* 0x000fe2000004184c */
[----:B------:R-:W4:Y:S05]  /*26b0*/  LDSM.16.M88.4 R12, [R236+0x2000] ;  /* 0x00200000ec0c783b */ /* 0x000f2a0000000200 */
[C---:B-1----:R-:W-:Y:S06]  /*26c0*/  HMMA.16816.F32.BF16 R112, R16.reuse, R48, R88 ;  /* 0x000000301070723c */ /* 0x042fec0000041858 */
[C---:B------:R-:W-:Y:S01]  /*26d0*/  HMMA.16816.F32.BF16 R84, R16.reuse, R50, R92 ;  /* 0x000000321054723c */ /* 0x040fe2000004185c */
[----:B------:R-:W1:Y:S05]  /*26e0*/  LDSM.16.M88.4 R48, [R232+0x1000] ;  /* 0x00100000e830783b */ /* 0x000e6a0000000200 */
[C---:B------:R-:W-:Y:S06]  /*26f0*/  HMMA.16816.F32.BF16 R124, R16.reuse, R56, R72 ;  /* 0x00000038107c723c */ /* 0x040fec0000041848 */
[C---:B------:R-:W-:Y:S06]  /*2700*/  HMMA.16816.F32.BF16 R80, R16.reuse, R58, R108 ;  /* 0x0000003a1050723c */ /* 0x040fec000004186c */
[C---:B------:R-:W-:Y:S06]  /*2710*/  HMMA.16816.F32.BF16 R136, R16.reuse, R44, R68 ;  /* 0x0000002c1088723c */ /* 0x040fec0000041844 */
[C---:B------:R-:W-:Y:S01]  /*2720*/  HMMA.16816.F32.BF16 R144, R16.reuse, R40, R20 ;  /* 0x000000281090723c */ /* 0x040fe20000041814 */
[----:B------:R-:W-:Y:S05]  /*2730*/  LDSM.16.M88.4 R20, [R236] ;  /* 0x00000000ec14783b */ /* 0x000fea0000000200 */
[C---:B------:R-:W-:Y:S01]  /*2740*/  HMMA.16816.F32.BF16 R64, R16.reuse, R46, R104 ;  /* 0x0000002e1040723c */ /* 0x040fe20000041868 */
[----:B------:R-:W5:Y:S05]  /*2750*/  LDSM.16.M88.4 R44, [R232+0x1800] ;  /* 0x00180000e82c783b */ /* 0x000f6a0000000200 */
[----:B------:R-:W-:Y:S06]  /*2760*/  HMMA.16816.F32.BF16 R40, R16, R42, R100 ;  /* 0x0000002a1028723c */ /* 0x000fec0000041864 */
[C---:B--2---:R-:W-:Y:S06]  /*2770*/  HMMA.16816.F32.BF16 R16, R4.reuse, R36, R132 ;  /* 0x000000240410723c */ /* 0x044fec0000041884 */
[C---:B------:R-:W-:Y:S06]  /*2780*/  HMMA.16816.F32.BF16 R56, R4.reuse, R38, R96 ;  /* 0x000000260438723c */ /* 0x040fec0000041860 */
[C---:B---3--:R-:W-:Y:S06]  /*2790*/  HMMA.16816.F32.BF16 R76, R4.reuse, R32, R128 ;  /* 0x00000020044c723c */ /* 0x048fec0000041880 */
[C---:B------:R-:W-:Y:S06]  /*27a0*/  HMMA.16816.F32.BF16 R68, R4.reuse, R28, R120 ;  /* 0x0000001c0444723c */ /* 0x040fec0000041878 */
[C---:B------:R-:W-:Y:S06]  /*27b0*/  HMMA.16816.F32.BF16 R140, R4.reuse, R24, R140 ;  /* 0x00000018048c723c */ /* 0x040fec000004188c */
[C---:B------:R-:W-:Y:S06]  /*27c0*/  HMMA.16816.F32.BF16 R72, R4.reuse, R34, R152 ;  /* 0x000000220448723c */ /* 0x040fec0000041898 */
[C---:B------:R-:W-:Y:S06]  /*27d0*/  HMMA.16816.F32.BF16 R92, R4.reuse, R30, R148 ;  /* 0x0000001e045c723c */ /* 0x040fec0000041894 */
[----:B------:R-:W-:Y:S01]  /*27e0*/  HMMA.16816.F32.BF16 R88, R4, R26, R116 ;  /* 0x0000001a0458723c */ /* 0x000fe20000041874 */
[----:B------:R-:W-:Y:S05]  /*27f0*/  LDSM.16.M88.4 R4, [R234+0x6000] ;  /* 0x00600000ea04783b */ /* 0x000fea0000000200 */
[C---:B------:R-:W-:Y:S06]  /*2800*/  HMMA.16816.F32.BF16 R96, R8.reuse, R36, R112 ;  /* 0x000000240860723c */ /* 0x040fec0000041870 */
[C---:B------:R-:W-:Y:S01]  /*2810*/  HMMA.16816.F32.BF16 R84, R8.reuse, R38, R84 ;  /* 0x000000260854723c */ /* 0x040fe20000041854 */
[----:B------:R-:W2:Y:S05]  /*2820*/  LDSM.16.M88.4 R36, [R171+0xa000] ;  /* 0x00a00000ab24783b */ /* 0x000eaa0000000200 */
[C---:B------:R-:W-:Y:S06]  /*2830*/  HMMA.16816.F32.BF16 R116, R8.reuse, R32, R124 ;  /* 0x000000200874723c */ /* 0x040fec000004187c */
[C---:B------:R-:W-:Y:S01]  /*2840*/  HMMA.16816.F32.BF16 R80, R8.reuse, R34, R80 ;  /* 0x000000220850723c */ /* 0x040fe20000041850 */
[----:B------:R-:W3:Y:S05]  /*2850*/  LDSM.16.M88.4 R32, [R171+0xa800] ;  /* 0x00a80000ab20783b */ /* 0x000eea0000000200 */
[C---:B------:R-:W-:Y:S06]  /*2860*/  HMMA.16816.F32.BF16 R112, R8.reuse, R28, R136 ;  /* 0x0000001c0870723c */ /* 0x040fec0000041888 */
[C---:B------:R-:W-:Y:S01]  /*2870*/  HMMA.16816.F32.BF16 R104, R8.reuse, R30, R64 ;  /* 0x0000001e0868723c */ /* 0x040fe20000041840 */
[----:B------:R-:W3:Y:S05]  /*2880*/  LDSM.16.M88.4 R28, [R171+0xb000] ;  /* 0x00b00000ab1c783b */ /* 0x000eea0000000200 */
[C---:B------:R-:W-:Y:S06]  /*2890*/  HMMA.16816.F32.BF16 R108, R8.reuse, R24, R144 ;  /* 0x00000018086c723c */ /* 0x040fec0000041890 */
[----:B------:R-:W-:Y:S01]  /*28a0*/  HMMA.16816.F32.BF16 R100, R8, R26, R40 ;  /* 0x0000001a0864723c */ /* 0x000fe20000041828 */
[----:B------:R-:W3:Y:S04]  /*28b0*/  LDSM.16.M88.4 R24, [R171+0xb800] ;  /* 0x00b80000ab18783b */ /* 0x000ee80000000200 */
[----:B------:R-:W3:Y:S01]  /*28c0*/  LDSM.16.M88.4 R8, [R234+0x4000] ;  /* 0x00400000ea08783b */ /* 0x000ee20000000200 */
[C---:B----4-:R-:W-:Y:S03]  /*28d0*/  HMMA.16816.F32.BF16 R124, R12.reuse, R52, R16 ;  /* 0x000000340c7c723c */ /* 0x050fe60000041810 */
[----:B------:R-:W-:Y:S03]  /*28e0*/  LDSM.16.M88.4 R16, [R235+0x6000] ;  /* 0x00600000eb10783b */ /* 0x000fe60000000200 */
[C---:B------:R-:W-:Y:S01]  /*28f0*/  HMMA.16816.F32.BF16 R136, R12.reuse, R54, R56 ;  /* 0x000000360c88723c */ /* 0x040fe20000041838 */
[----:B------:R-:W4:Y:S05]  /*2900*/  LDSM.16.M88.4 R56, [R238+0x2000] ;  /* 0x00200000ee38783b */ /* 0x000f2a0000000200 */
[C---:B------:R-:W-:Y:S06]  /*2910*/  HMMA.16816.F32.BF16 R132, R12.reuse, R60, R76 ;  /* 0x0000003c0c84723c */ /* 0x040fec000004184c */
[C---:B------:R-:W-:Y:S06]  /*2920*/  HMMA.16816.F32.BF16 R128, R12.reuse, R62, R72 ;  /* 0x0000003e0c80723c */ /* 0x040fec0000041848 */
[C---:B-1----:R-:W-:Y:S06]  /*2930*/  HMMA.16816.F32.BF16 R120, R12.reuse, R48, R68 ;  /* 0x000000300c78723c */ /* 0x042fec0000041844 */
[C---:B------:R-:W-:Y:S06]  /*2940*/  HMMA.16816.F32.BF16 R92, R12.reuse, R50, R92 ;  /* 0x000000320c5c723c */ /* 0x040fec000004185c */
[C---:B-----5:R-:W-:Y:S06]  /*2950*/  HMMA.16816.F32.BF16 R140, R12.reuse, R44, R140 ;  /* 0x0000002c0c8c723c */ /* 0x060fec000004188c */
[----:B------:R-:W-:Y:S01]  /*2960*/  HMMA.16816.F32.BF16 R72, R12, R46, R88 ;  /* 0x0000002e0c48723c */ /* 0x000fe20000041858 */
[----:B------:R-:W-:Y:S05]  /*2970*/  LDSM.16.M88.4 R88, [R238+0x3800] ;  /* 0x00380000ee58783b */ /* 0x000fea0000000200 */
[C---:B------:R-:W-:Y:S06]  /*2980*/  HMMA.16816.F32.BF16 R64, R20.reuse, R54, R84 ;  /* 0x000000361440723c */ /* 0x040fec0000041854 */
[C---:B------:R-:W-:Y:S06]  /*2990*/  HMMA.16816.F32.BF16 R40, R20.reuse, R60, R116 ;  /* 0x0000003c1428723c */ /* 0x040fec0000041874 */
[C---:B------:R-:W-:Y:S01]  /*29a0*/  HMMA.16816.F32.BF16 R76, R20.reuse, R62, R80 ;  /* 0x0000003e144c723c */ /* 0x040fe20000041850 */
[----:B------:R-:W-:Y:S05]  /*29b0*/  LDSM.16.M88.4 R60, [R238+0x3000] ;  /* 0x00300000ee3c783b */ /* 0x000fea0000000200 */
[C---:B------:R-:W-:Y:S06]  /*29c0*/  HMMA.16816.F32.BF16 R80, R20.reuse, R48, R112 ;  /* 0x000000301450723c */ /* 0x040fec0000041870 */
[C---:B------:R-:W-:Y:S06]  /*29d0*/  HMMA.16816.F32.BF16 R84, R20.reuse, R50, R104 ;  /* 0x000000321454723c */ /* 0x040fec0000041868 */
[C---:B------:R-:W-:Y:S01]  /*29e0*/  HMMA.16816.F32.BF16 R68, R20.reuse, R52, R96 ;  /* 0x000000341444723c */ /* 0x040fe20000041860 */
[----:B------:R-:W1:Y:S05]  /*29f0*/  LDSM.16.M88.4 R52, [R238+0x2800] ;  /* 0x00280000ee34783b */ /* 0x000e6a0000000200 */
[C---:B------:R-:W-:Y:S06]  /*2a00*/  HMMA.16816.F32.BF16 R48, R20.reuse, R44, R108 ;  /* 0x0000002c1430723c */ /* 0x040fec000004186c */
[----:B------:R-:W-:Y:S01]  /*2a10*/  HMMA.16816.F32.BF16 R12, R20, R46, R100 ;  /* 0x0000002e140c723c */ /* 0x000fe20000041864 */
[----:B------:R-:W5:Y:S05]  /*2a20*/  LDSM.16.M88.4 R20, [R235+0x4000] ;  /* 0x00400000eb14783b */ /* 0x000f6a0000000200 */
[C---:B--2---:R-:W-:Y:S06]  /*2a30*/  HMMA.16816.F32.BF16 R44, R4.reuse, R36, R124 ;  /* 0x00000024042c723c */ /* 0x044fec000004187c */
[C---:B------:R-:W-:Y:S06]  /*2a40*/  HMMA.16816.F32.BF16 R100, R4.reuse, R38, R136 ;  /* 0x000000260464723c */ /* 0x040fec0000041888 */
[C---:B---3--:R-:W-:Y:S06]  /*2a50*/  HMMA.16816.F32.BF16 R104, R4.reuse, R32, R132 ;  /* 0x000000200468723c */ /* 0x048fec0000041884 */
[C---:B------:R-:W-:Y:S06]  /*2a60*/  HMMA.16816.F32.BF16 R116, R4.reuse, R34, R128 ;  /* 0x000000220474723c */ /* 0x040fec0000041880 */
[C---:B------:R-:W-:Y:S06]  /*2a70*/  HMMA.16816.F32.BF16 R120, R4.reuse, R28, R120 ;  /* 0x0000001c0478723c */ /* 0x040fec0000041878 */
[C---:B------:R-:W-:Y:S06]  /*2a80*/  HMMA.16816.F32.BF16 R108, R4.reuse, R30, R92 ;  /* 0x0000001e046c723c */ /* 0x040fec000004185c */
[C---:B------:R-:W-:Y:S06]  /*2a90*/  HMMA.16816.F32.BF16 R124, R4.reuse, R24, R140 ;  /* 0x00000018047c723c */ /* 0x040fec000004188c */
[----:B------:R-:W-:Y:S06]  /*2aa0*/  HMMA.16816.F32.BF16 R96, R4, R26, R72 ;  /* 0x0000001a0460723c */ /* 0x000fec0000041848 */
[C---:B------:R-:W-:Y:S01]  /*2ab0*/  HMMA.16816.F32.BF16 R4, R8.reuse, R32, R40 ;  /* 0x000000200804723c */ /* 0x040fe20000041828 */
[----:B------:R-:W-:Y:S05]  /*2ac0*/  LDSM.16.M88.4 R40, [R233+0xb000] ;  /* 0x00b00000e928783b */ /* 0x000fea0000000200 */
[C---:B------:R-:W-:Y:S06]  /*2ad0*/  HMMA.16816.F32.BF16 R32, R8.reuse, R34, R76 ;  /* 0x000000220820723c */ /* 0x040fec000004184c */
[C---:B------:R-:W-:Y:S06]  /*2ae0*/  HMMA.16816.F32.BF16 R68, R8.reuse, R36, R68 ;  /* 0x000000240844723c */ /* 0x040fec0000041844 */
[C---:B------:R-:W-:Y:S01]  /*2af0*/  HMMA.16816.F32.BF16 R64, R8.reuse, R38, R64 ;  /* 0x000000260840723c */ /* 0x040fe20000041840 */
[----:B------:R-:W-:Y:S05]  /*2b00*/  LDSM.16.M88.4 R36, [R233+0xb800] ;  /* 0x00b80000e924783b */ /* 0x000fea0000000200 */
[C---:B------:R-:W-:Y:S06]  /*2b10*/  HMMA.16816.F32.BF16 R72, R8.reuse, R28, R80 ;  /* 0x0000001c0848723c */ /* 0x040fec0000041850 */
[C---:B------:R-:W-:Y:S01]  /*2b20*/  HMMA.16816.F32.BF16 R76, R8.reuse, R30, R84 ;  /* 0x0000001e084c723c */ /* 0x040fe20000041854 */
[----:B------:R-:W-:Y:S05]  /*2b30*/  LDSM.16.M88.4 R28, [R232+0x2800] ;  /* 0x00280000e81c783b */ /* 0x000fea0000000200 */
[C---:B------:R-:W-:Y:S01]  /*2b40*/  HMMA.16816.F32.BF16 R128, R8.reuse, R24, R48 ;  /* 0x000000180880723c */ /* 0x040fe20000041830 */
[----:B------:R-:W-:Y:S05]  /*2b50*/  LDSM.16.M88.4 R48, [R233+0xa000] ;  /* 0x00a00000e930783b */ /* 0x000fea0000000200 */
[----:B------:R-:W-:Y:S01]  /*2b60*/  HMMA.16816.F32.BF16 R92, R8, R26, R12 ;  /* 0x0000001a085c723c */ /* 0x000fe2000004180c */
[----:B------:R-:W2:Y:S04]  /*2b70*/  LDSM.16.M88.4 R8, [R237+0x6000] ;  /* 0x00600000ed08783b */ /* 0x000ea80000000200 */
[----:B------:R-:W-:Y:S01]  /*2b80*/  LDSM.16.M88.4 R12, [R237+0x4000] ;  /* 0x00400000ed0c783b */ /* 0x000fe20000000200 */
[C---:B----4-:R-:W-:Y:S03]  /*2b90*/  HMMA.16816.F32.BF16 R80, R16.reuse, R56, R44 ;  /* 0x000000381050723c */ /* 0x050fe6000004182c */
[----:B------:R-:W3:Y:S03]  /*2ba0*/  LDSM.16.M88.4 R44, [R233+0xa800] ;  /* 0x00a80000e92c783b */ /* 0x000ee60000000200 */
[C---:B------:R-:W-:Y:S01]  /*2bb0*/  HMMA.16816.F32.BF16 R100, R16.reuse, R58, R100 ;  /* 0x0000003a1064723c */ /* 0x040fe20000041864 */
[----:B------:R-:W-:Y:S05]  /*2bc0*/  LDSM.16.M88.4 R24, [R232+0x2000] ;  /* 0x00200000e818783b */ /* 0x000fea0000000200 */
[C---:B-1----:R-:W-:Y:S06]  /*2bd0*/  HMMA.16816.F32.BF16 R104, R16.reuse, R52, R104 ;  /* 0x000000341068723c */ /* 0x042fec0000041868 */
[C---:B------:R-:W-:Y:S06]  /*2be0*/  HMMA.16816.F32.BF16 R116, R16.reuse, R54, R116 ;  /* 0x000000361074723c */ /* 0x040fec0000041874 */
[C---:B------:R-:W-:Y:S06]  /*2bf0*/  HMMA.16816.F32.BF16 R120, R16.reuse, R60, R120 ;  /* 0x0000003c1078723c */ /* 0x040fec0000041878 */
[C---:B------:R-:W-:Y:S06]  /*2c00*/  HMMA.16816.F32.BF16 R108, R16.reuse, R62, R108 ;  /* 0x0000003e106c723c */ /* 0x040fec000004186c */
[C---:B------:R-:W-:Y:S06]  /*2c10*/  HMMA.16816.F32.BF16 R124, R16.reuse, R88, R124 ;  /* 0x00000058107c723c */ /* 0x040fec000004187c */
[----:B------:R-:W-:Y:S01]  /*2c20*/  HMMA.16816.F32.BF16 R112, R16, R90, R96 ;  /* 0x0000005a1070723c */ /* 0x000fe20000041860 */
[----:B------:R-:W-:Y:S05]  /*2c30*/  LDSM.16.M88.4 R16, [R236+0x4000] ;  /* 0x00400000ec10783b */ /* 0x000fea0000000200 */
[C---:B-----5:R-:W-:Y:S06]  /*2c40*/  HMMA.16816.F32.BF16 R96, R20.reuse, R56, R68 ;  /* 0x000000381460723c */ /* 0x060fec0000041844 */
[C---:B------:R-:W-:Y:S06]  /*2c50*/  HMMA.16816.F32.BF16 R84, R20.reuse, R58, R64 ;  /* 0x0000003a1454723c */ /* 0x040fec0000041840 */
[C---:B------:R-:W-:Y:S01]  /*2c60*/  HMMA.16816.F32.BF16 R68, R20.reuse, R52, R4 ;  /* 0x000000341444723c */ /* 0x040fe20000041804 */
[----:B------:R-:W1:Y:S05]  /*2c70*/  LDSM.16.M88.4 R4, [R236+0x6000] ;  /* 0x00600000ec04783b */ /* 0x000e6a0000000200 */
[C---:B------:R-:W-:Y:S01]  /*2c80*/  HMMA.16816.F32.BF16 R64, R20.reuse, R54, R32 ;  /* 0x000000361440723c */ /* 0x040fe20000041820 */
[----:B------:R-:W4:Y:S04]  /*2c90*/  LDSM.16.M88.4 R32, [R232+0x3000] ;  /* 0x00300000e820783b */ /* 0x000f280000000200 */
[----:B------:R-:W5:Y:S01]  /*2ca0*/  LDSM.16.M88.4 R52, [R232+0x3800] ;  /* 0x00380000e834783b */ /* 0x000f620000000200 */
[----:B------:R-:W-:Y:S01]  /*2cb0*/  HMMA.16816.F32.BF16 R56, R20, R60, R72 ;  /* 0x0000003c1438723c */ /* 0x000fe20000041848 */
[----:B------:R-:W-:-:S05]  /*2cc0*/  DEPBAR.LE SB0, 0x0 ;  /* 0x000080000000791a */ /* 0x000fca0000000000 */
[C---:B------:R-:W-:Y:S06]  /*2cd0*/  HMMA.16816.F32.BF16 R60, R20.reuse, R62, R76 ;  /* 0x0000003e143c723c */ /* 0x040fec000004184c */
[C---:B------:R-:W-:Y:S06]  /*2ce0*/  HMMA.16816.F32.BF16 R76, R20.reuse, R88, R128 ;  /* 0x00000058144c723c */ /* 0x040fec0000041880 */
        /* <DEDUP_REMOVED lines=17> */
[C---:B-1----:R-:W-:Y:S06]  /*2e00*/  HMMA.16816.F32.BF16 R44, R4.reuse, R24, R80 ;  /* 0x00000018042c723c */ /* 0x042fec0000041850 */
[C---:B------:R-:W-:Y:S06]  /*2e10*/  HMMA.16816.F32.BF16 R48, R4.reuse, R26, R88 ;  /* 0x0000001a0430723c */ /* 0x040fec0000041858 */
[C---:B------:R-:W-:Y:S06]  /*2e20*/  HMMA.16816.F32.BF16 R56, R4.reuse, R28, R92 ;  /* 0x0000001c0438723c */ /* 0x040fec000004185c */
[C---:B------:R-:W-:Y:S06]  /*2e30*/  HMMA.16816.F32.BF16 R60, R4.reuse, R30, R100 ;  /* 0x0000001e043c723c */ /* 0x040fec0000041864 */
[C---:B----4-:R-:W-:Y:S06]  /*2e40*/  HMMA.16816.F32.BF16 R72, R4.reuse, R32, R104 ;  /* 0x000000200448723c */ /* 0x050fec0000041868 */
[C---:B------:R-:W-:Y:S06]  /*2e50*/  HMMA.16816.F32.BF16 R76, R4.reuse, R34, R108 ;  /* 0x00000022044c723c */ /* 0x040fec000004186c */
[C---:B-----5:R-:W-:Y:S06]  /*2e60*/  HMMA.16816.F32.BF16 R88, R4.reuse, R52, R116 ;  /* 0x000000340458723c */ /* 0x060fec0000041874 */
[----:B------:R-:W-:Y:S06]  /*2e70*/  HMMA.16816.F32.BF16 R80, R4, R54, R112 ;  /* 0x000000360450723c */ /* 0x000fec0000041870 */
[----:B------:R-:W-:Y:S01]  /*2e80*/  HMMA.16816.F32.BF16 R84, R16, R26, R84 ;  /* 0x0000001a1054723c */ /* 0x000fe20000041854 */
[----:B------:R-:W-:Y:S01]  /*2e90*/  SHF.R.S32.HI R4, RZ, 0x1f, R2 ;  /* 0x0000001fff047819 */ /* 0x000fe20000011402 */
[----:B------:R-:W-:Y:S01]  /*2ea0*/  IMAD.U32 R5, RZ, RZ, UR23 ;  /* 0x00000017ff057e24 */ /* 0x000fe2000f8e00ff */
[----:B------:R-:W-:-:S02]  /*2eb0*/  LOP3.LUT R6, R164, 0x6, RZ, 0xc0, !PT ;  /* 0x00000006a4067812 */ /* 0x000fc400078ec0ff */
[----:B------:R-:W-:Y:S01]  /*2ec0*/  LEA.HI R2, R4, R2, RZ, 0x2 ;  /* 0x0000000204027211 */ /* 0x000fe200078f10ff */
[C---:B------:R-:W-:Y:S01]  /*2ed0*/  HMMA.16816.F32.BF16 R180, R16.reuse, R52, R20 ;  /* 0x0000003410b4723c */ /* 0x040fe20000041814 */
[----:B------:R-:W-:Y:S01]  /*2ee0*/  LEA R4, R158, UR22, 0x4 ;  /* 0x000000169e047c11 */ /* 0x000fe2000f8e20ff */
[----:B------:R-:W-:Y:S01]  /*2ef0*/  IMAD.U32 R26, RZ, RZ, UR20 ;  /* 0x00000014ff1a7e24 */ /* 0x000fe2000f8e00ff */
[----:B------:R-:W-:Y:S01]  /*2f00*/  SHF.R.S32.HI R165, RZ, 0x2, R2 ;  /* 0x00000002ffa57819 */ /* 0x000fe20000011402 */
[----:B------:R-:W-:Y:S02]  /*2f10*/  IMAD.U32 R2, RZ, RZ, UR5 ;  /* 0x00000005ff027e24 */ /* 0x000fe4000f8e00ff */
[C---:B------:R-:W-:Y:S01]  /*2f20*/  HMMA.16816.F32.BF16 R116, R16.reuse, R24, R96 ;  /* 0x000000181074723c */ /* 0x040fe20000041860 */
[----:B------:R-:W-:Y:S01]  /*2f30*/  IADD3 R4, R4, 0x1, R165 ;  /* 0x0000000104047810 */ /* 0x000fe20007ffe0a5 */
[----:B------:R-:W-:Y:S03]  /*2f40*/  STL [R1+0xc8], R165 ;  /* 0x0000c8a501007387 */ /* 0x000fe60000100800 */
[----:B------:R-:W-:Y:S01]  /*2f50*/  IADD3 R5, R4, UR20, -R5 ;  /* 0x0000001404057c10 */ /* 0x000fe2000fffe805 */
[----:B------:R-:W-:Y:S01]  /*2f60*/  IMAD R4, R2, 0x40, R6 ;  /* 0x0000004002047824 */ /* 0x000fe200078e0206 */
[----:B------:R-:W-:Y:S03]  /*2f70*/  HMMA.16816.F32.BF16 R68, R16, R28, R68 ;  /* 0x0000001c1044723c */ /* 0x000fe60000041844 */
[----:B------:R-:W-:-:S02]  /*2f80*/  VIADD R15, R5, UR21 ;  /* 0x00000015050f7c36 */ /* 0x000fc40008000000 */
[C---:B------:R-:W-:Y:S01]  /*2f90*/  VIADD R20, R4.reuse, 0x1 ;  /* 0x0000000104147836 */ /* 0x040fe20000000000 */
[C---:B------:R-:W-:Y:S01]  /*2fa0*/  HMMA.16816.F32.BF16 R64, R16.reuse, R30, R64 ;  /* 0x0000001e1040723c */ /* 0x040fe20000041840 */
[C---:B------:R-:W-:Y:S02]  /*2fb0*/  VIADD R21, R4.reuse, 0x10 ;  /* 0x0000001004157836 */ /* 0x040fe40000000000 */
[C---:B------:R-:W-:Y:S02]  /*2fc0*/  VIADD R22, R4.reuse, 0x11 ;  /* 0x0000001104167836 */ /* 0x040fe40000000000 */
[C---:B------:R-:W-:Y:S01]  /*2fd0*/  VIADD R24, R4.reuse, 0x18 ;  /* 0x0000001804187836 */ /* 0x040fe20000000000 */
[----:B------:R-:W-:Y:S01]  /*2fe0*/  HMMA.16816.F32.BF16 R160, R16, R32, R8 ;  /* 0x0000002010a0723c */ /* 0x000fe20000041808 */
[C---:B------:R-:W-:Y:S02]  /*2ff0*/  VIADD R23, R4.reuse, 0x19 ;  /* 0x0000001904177836 */ /* 0x040fe40000000000 */
[----:B------:R-:W-:-:S02]  /*3000*/  VIADD R25, R4, 0x20 ;  /* 0x0000002004197836 */ /* 0x000fc40000000000 */
        /* <DEDUP_REMOVED lines=8> */
[C---:B------:R-:W-:Y:S02]  /*3090*/  VIADD R34, R4.reuse, 0x39 ;  /* 0x0000003904227836 */ /* 0x040fe40000000000 */
[C-C-:B------:R-:W-:Y:S01]  /*30a0*/  VIADDMNMX R16, R15.reuse, 0x40, R26.reuse, PT ;  /* 0x000000400f107846 */ /* 0x140fe2000380011a */
[C---:B------:R-:W-:Y:S01]  /*30b0*/  VIADD R19, R4.reuse, 0x8 ;  /* 0x0000000804137836 */ /* 0x040fe20000000000 */
[----:B------:R-:W-:Y:S01]  /*30c0*/  VIADDMNMX R17, R15, 0x48, R26, PT ;  /* 0x000000480f117846 */ /* 0x000fe2000380011a */
[C---:B------:R-:W-:Y:S01]  /*30d0*/  VIADD R18, R4.reuse, 0x9 ;  /* 0x0000000904127836 */ /* 0x040fe20000000000 */
[----:B------:R-:W-:Y:S01]  /*30e0*/  BAR.SYNC.DEFER_BLOCKING 0x0 ;  /* 0x0000000000007b1d */ /* 0x000fe20000010000 */
[-C--:B------:R-:W-:Y:S02]  /*30f0*/  ISETP.GE.AND P3, PT, R4, R16.reuse, PT ;  /* 0x000000100400720c */ /* 0x080fe40003f66270 */
[----:B------:R-:W-:Y:S02]  /*3100*/  ISETP.GE.AND P2, PT, R20, R16, PT ;  /* 0x000000101400720c */ /* 0x000fe40003f46270 */
[----:B------:R-:W-:-:S02]  /*3110*/  FSEL R35, R44, -INF , !P3 ;  /* 0xff8000002c237808 */ /* 0x000fc40005800000 */
[----:B------:R-:W-:Y:S02]  /*3120*/  FSEL R36, R45, -INF , !P2 ;  /* 0xff8000002d247808 */ /* 0x000fe40005000000 */
[-C--:B------:R-:W-:Y:S02]  /*3130*/  ISETP.GE.AND P3, PT, R19, R16.reuse, PT ;  /* 0x000000101300720c */ /* 0x080fe40003f66270 */
[----:B------:R-:W-:Y:S02]  /*3140*/  ISETP.GE.AND P2, PT, R18, R16, PT ;  /* 0x000000101200720c */ /* 0x000fe40003f46270 */
[----:B------:R-:W-:Y:S02]  /*3150*/  FSEL R37, R48, -INF , !P3 ;  /* 0xff80000030257808 */ /* 0x000fe40005800000 */
[----:B------:R-:W-:Y:S02]  /*3160*/  FMNMX.FTZ R2, R35, R36, !PT ;  /* 0x0000002423027209 */ /* 0x000fe40007810000 */
[----:B------:R-:W-:-:S02]  /*3170*/  FSEL R38, R49, -INF , !P2 ;  /* 0xff80000031267808 */ /* 0x000fc40005000000 */
[----:B------:R-:W-:Y:S02]  /*3180*/  ISETP.GE.AND P3, PT, R21, R16, PT ;  /* 0x000000101500720c */ /* 0x000fe40003f66270 */
[----:B------:R-:W-:Y:S02]  /*3190*/  FMNMX.FTZ R2, R37, R2, !PT ;  /* 0x0000000225027209 */ /* 0x000fe40007810000 */
[----:B------:R-:W-:Y:S02]  /*31a0*/  ISETP.GE.AND P1, PT, R4, R17, PT ;  /* 0x000000110400720c */ /* 0x000fe40003f26270 */
[----:B------:R-:W-:Y:S02]  /*31b0*/  ISETP.GE.AND P2, PT, R22, R16, PT ;  /* 0x000000101600720c */ /* 0x000fe40003f46270 */
[----:B------:R-:W-:Y:S02]  /*31c0*/  FSEL R43, R56, -INF , !P3 ;  /* 0xff800000382b7808 */ /* 0x000fe40005800000 */
[----:B------:R-:W-:-:S02]  /*31d0*/  FMNMX.FTZ R2, R38, R2, !PT ;  /* 0x0000000226027209 */ /* 0x000fc40007810000 */
[----:B------:R-:W-:Y:S02]  /*31e0*/  FSEL R39, R46, -INF , !P1 ;  /* 0xff8000002e277808 */ /* 0x000fe40004800000 */
[-C--:B------:R-:W-:Y:S02]  /*31f0*/  ISETP.GE.AND P1, PT, R19, R17.reuse, PT ;  /* 0x000000111300720c */ /* 0x080fe40003f26270 */
[----:B------:R-:W-:Y:S02]  /*3200*/  FSEL R44, R57, -INF , !P2 ;  /* 0xff800000392c7808 */ /* 0x000fe40005000000 */
[----:B------:R-:W-:Y:S02]  /*3210*/  ISETP.GE.AND P3, PT, R24, R16, PT ;  /* 0x000000101800720c */ /* 0x000fe40003f66270 */
[----:B------:R-:W-:Y:S02]  /*3220*/  FMNMX.FTZ R2, R43, R2, !PT ;  /* 0x000000022b027209 */ /* 0x000fe40007810000 */
[----:B------:R-:W-:-:S02]  /*3230*/  ISETP.GE.AND P0, PT, R20, R17, PT ;  /* 0x000000111400720c */ /* 0x000fc40003f06270 */
[----:B------:R-:W-:Y:S02]  /*3240*/  FSEL R41, R50, -INF , !P1 ;  /* 0xff80000032297808 */ /* 0x000fe40004800000 */
[----:B------:R-:W-:Y:S02]  /*3250*/  ISETP.GE.AND P2, PT, R23, R16, PT ;  /* 0x000000101700720c */ /* 0x000fe40003f46270 */
[----:B------:R-:W-:Y:S02]  /*3260*/  FSEL R45, R60, -INF , !P3 ;  /* 0xff8000003c2d7808 */ /* 0x000fe40005800000 */
[----:B------:R-:W-:Y:S02]  /*3270*/  FMNMX.FTZ R2, R44, R2, !PT ;  /* 0x000000022c027209 */ /* 0x000fe40007810000 */
[----:B------:R-:W-:Y:S02]  /*3280*/  ISETP.GE.AND P1, PT, R21, R17, PT ;  /* 0x000000111500720c */ /* 0x000fe40003f26270 */
[----:B------:R-:W-:-:S02]  /*3290*/  FSEL R40, R47, -INF , !P0 ;  /* 0xff8000002f287808 */ /* 0x000fc40004000000 */
[----:B------:R-:W-:Y:S02]  /*32a0*/  FSEL R46, R61, -INF , !P2 ;  /* 0xff8000003d2e7808 */ /* 0x000fe40005000000 */
[----:B------:R-:W-:Y:S02]  /*32b0*/  ISETP.GE.AND P3, PT, R25, R16, PT ;  /* 0x000000101900720c */ /* 0x000fe40003f66270 */
[----:B------:R-:W-:Y:S02]  /*32c0*/  FMNMX.FTZ R2, R45, R2, !PT ;  /* 0x000000022d027209 */ /* 0x000fe40007810000 */
[----:B------:R-:W-:Y:S02]  /*32d0*/  FSEL R47, R58, -INF , !P1 ;  /* 0xff8000003a2f7808 */ /* 0x000fe40004800000 */
[----:B------:R-:W-:Y:S02]  /*32e0*/  ISETP.GE.AND P1, PT, R24, R17, PT ;  /* 0x000000111800720c */ /* 0x000fe40003f26270 */
[----:B------:R-:W-:-:S02]  /*32f0*/  ISETP.GE.AND P2, PT, R28, R16, PT ;  /* 0x000000101c00720c */ /* 0x000fc40003f46270 */
[----:B------:R-:W-:Y:S02]  /*3300*/  FSEL R190, R72, -INF , !P3 ;  /* 0xff80000048be7808 */ /* 0x000fe40005800000 */
[----:B------:R-:W-:Y:S02]  /*3310*/  FMNMX.FTZ R5, R46, R2, !PT ;  /* 0x000000022e057209 */ /* 0x000fe40007810000 */
[----:B------:R-:W-:Y:S02]  /*3320*/  FSEL R49, R62, -INF , !P1 ;  /* 0xff8000003e317808 */ /* 0x000fe40004800000 */
[----:B------:R-:W-:Y:S02]  /*3330*/  ISETP.GE.AND P1, PT, R25, R17, PT ;  /* 0x000000111900720c */ /* 0x000fe40003f26270 */
[----:B------:R-:W-:Y:S02]  /*3340*/  FSEL R188, R73, -INF , !P2 ;  /* 0xff80000049bc7808 */ /* 0x000fe40005000000 */
[----:B------:R-:W-:-:S02]  /*3350*/  ISETP.GE.AND P2, PT, R30, R16, PT ;  /* 0x000000101e00720c */ /* 0x000fc40003f46270 */
[----:B------:R-:W-:Y:S02]  /*3360*/  FMNMX.FTZ R5, R190, R5, !PT ;  /* 0x00000005be057209 */ /* 0x000fe40007810000 */
[----:B------:R-:W-:Y:S02]  /*3370*/  FSEL R192, R74, -INF , !P1 ;  /* 0xff8000004ac07808 */ /* 0x000fe40004800000 */
[-C--:B------:R-:W-:Y:S02]  /*3380*/  ISETP.GE.AND P1, PT, R29, R16.reuse, PT ;  /* 0x000000101d00720c */ /* 0x080fe40003f26270 */
[----:B------:R-:W-:Y:S02]  /*3390*/  FSEL R187, R76, -INF , !P2 ;  /* 0xff8000004cbb7808 */ /* 0x000fe40005000000 */
[----:B------:R-:W-:Y:S02]  /*33a0*/  FMNMX.FTZ R5, R188, R5, !PT ;  /* 0x00000005bc057209 */ /* 0x000fe40007810000 */
[----:B------:R-:W-:-:S02]  /*33b0*/  ISETP.GE.AND P2, PT, R31, R16, PT ;  /* 0x000000101f00720c */ /* 0x000fc40003f46270 */
[----:B------:R-:W-:Y:S02]  /*33c0*/  FSEL R189, R77, -INF , !P1 ;  /* 0xff8000004dbd7808 */ /* 0x000fe40004800000 */
[----:B------:R-:W-:Y:S02]  /*33d0*/  FMNMX.FTZ R5, R187, R5, !PT ;  /* 0x00000005bb057209 */ /* 0x000fe40007810000 */
[----:B------:R-:W-:Y:S02]  /*33e0*/  ISETP.GE.AND P0, PT, R18, R17, PT ;  /* 0x000000111200720c */ /* 0x000fe40003f06270 */
[----:B------:R-:W-:Y:S02]  /*33f0*/  ISETP.GE.AND P1, PT, R32, R16, PT ;  /* 0x000000102000720c */ /* 0x000fe40003f26270 */
[----:B------:R-:W-:Y:S02]  /*3400*/  FSEL R7, R88, -INF , !P2 ;  /* 0xff80000058077808 */ /* 0x000fe40005000000 */
[----:B------:R-:W-:-:S02]  /*3410*/  FMNMX.FTZ R5, R189, R5, !PT ;  /* 0x00000005bd057209 */ /* 0x000fc40007810000 */
[----:B------:R-:W-:Y:S01]  /*3420*/  FSEL R42, R51, -INF , !P0 ;  /* 0xff800000332a7808 */ /* 0x000fe20004000000 */
[----:B------:R1:W-:Y:S01]  /*3430*/  STL [R1+0x44], R7 ;  /* 0x0000440701007387 */ /* 0x0003e20000100800 */
[----:B------:R-:W-:Y:S02]  /*3440*/  FSEL R6, R89, -INF , !P1 ;  /* 0xff80000059067808 */ /* 0x000fe40004800000 */
[----:B------:R-:W-:Y:S02]  /*3450*/  ISETP.GE.AND P0, PT, R22, R17, PT ;  /* 0x000000111600720c */ /* 0x000fe40003f06270 */
[-C--:B------:R-:W-:Y:S01]  /*3460*/  ISETP.GE.AND P2, PT, R33, R16.reuse, PT ;  /* 0x000000102100720c */ /* 0x080fe20003f46270 */
[----:B------:R2:W-:Y:S01]  /*3470*/  STL [R1+0x2c], R6 ;  /* 0x00002c0601007387 */ /* 0x0005e20000100800 */
[----:B------:R-:W-:Y:S02]  /*3480*/  FMNMX.FTZ R5, R7, R5, !PT ;  /* 0x0000000507057209 */ /* 0x000fe40007810000 */
[----:B------:R-:W-:-:S02]  /*3490*/  ISETP.GE.AND P1, PT, R34, R16, PT ;  /* 0x000000102200720c */ /* 0x000fc40003f26270 */
[----:B------:R-:W-:Y:S02]  /*34a0*/  FMNMX.FTZ R2, R39, R40, !PT ;  /* 0x0000002827027209 */ /* 0x000fe40007810000 */
[----:B------:R-:W-:Y:S02]  /*34b0*/  FSEL R48, R59, -INF , !P0 ;  /* 0xff8000003b307808 */ /* 0x000fe40004000000 */
[----:B------:R-:W-:Y:S02]  /*34c0*/  FMNMX.FTZ R5, R6, R5, !PT ;  /* 0x0000000506057209 */ /* 0x000fe40007810000 */
[----:B------:R-:W-:Y:S02]  /*34d0*/  ISETP.GE.AND P0, PT, R23, R17, PT ;  /* 0x000000111700720c */ /* 0x000fe40003f06270 */
[----:B------:R-:W-:Y:S02]  /*34e0*/  FMNMX.FTZ R2, R41, R2, !PT ;  /* 0x0000000229027209 */ /* 0x000fe40007810000 */
[----:B------:R-:W-:-:S02]  /*34f0*/  FSEL R56, R63, -INF , !P0 ;  /* 0xff8000003f387808 */ /* 0x000fc40004000000 */
[----:B------:R-:W-:Y:S02]  /*3500*/  ISETP.GE.AND P0, PT, R28, R17, PT ;  /* 0x000000111c00720c */ /* 0x000fe40003f06270 */
[----:B-1----:R-:W-:Y:S02]  /*3510*/  FSEL R7, R80, -INF , !P2 ;  /* 0xff80000050077808 */ /* 0x002fe40005000000 */
[----:B------:R-:W-:Y:S02]  /*3520*/  FMNMX.FTZ R2, R42, R2, !PT ;  /* 0x000000022a027209 */ /* 0x000fe40007810000 */
[----:B------:R-:W-:Y:S01]  /*3530*/  FSEL R191, R75, -INF , !P0 ;  /* 0xff8000004bbf7808 */ /* 0x000fe20004000000 */
[----:B------:R1:W-:Y:S01]  /*3540*/  STL [R1+0x28], R7 ;  /* 0x0000280701007387 */ /* 0x0003e20000100800 */
[----:B--2---:R-:W-:Y:S02]  /*3550*/  FSEL R6, R81, -INF , !P1 ;  /* 0xff80000051067808 */ /* 0x004fe40004800000 */
[----:B------:R-:W-:-:S02]  /*3560*/  FMNMX.FTZ R2, R47, R2, !PT ;  /* 0x000000022f027209 */ /* 0x000fc40007810000 */
[----:B------:R-:W-:Y:S01]  /*3570*/  PLOP3.LUT P0, PT, PT, PT, UP0, 0x80, 0x0 ;  /* 0x000000000000781c */ /* 0x000fe20003f0f008 */
[----:B------:R1:W-:Y:S01]  /*3580*/  STL [R1+0x24], R6 ;  /* 0x0000240601007387 */ /* 0x0003e20000100800 */
[----:B------:R-:W-:Y:S02]  /*3590*/  FMNMX.FTZ R2, R48, R2, !PT ;  /* 0x0000000230027209 */ /* 0x000fe40007810000 */
[----:B------:R-:W-:Y:S02]  /*35a0*/  FMNMX.FTZ R5, R7, R5, !PT ;  /* 0x0000000507057209 */ /* 0x000fe40007810000 */
[----:B------:R-:W-:Y:S02]  /*35b0*/  FMNMX.FTZ R2, R49, R2, !PT ;  /* 0x0000000231027209 */ /* 0x000fe40007810000 */
[----:B------:R-:W-:Y:S02]  /*35c0*/  ISETP.GE.AND P3, PT, R30, R17, PT ;  /* 0x000000111e00720c */ /* 0x000fe40003f66270 */
[----:B------:R-:W-:-:S02]  /*35d0*/  FMNMX.FTZ R2, R56, R2, !PT ;  /* 0x0000000238027209 */ /* 0x000fc40007810000 */
[----:B------:R-:W-:Y:S02]  /*35e0*/  FMNMX.FTZ R14, R6, R5, !PT ;  /* 0x00000005060e7209 */ /* 0x000fe40007810000 */
[----:B------:R-:W-:Y:S01]  /*35f0*/  FMNMX.FTZ R27, R192, R2, !PT ;  /* 0x00000002c01b7209 */ /* 0x000fe20007810000 */
[----:B------:R-:W-:Y:S06]  /*3600*/  @!P0 BRA `(.L_x_57) ;  /* 0x0000000000748947 */ /* 0x000fec0003800000 */
[----:B------:R-:W-:Y:S02]  /*3610*/  UIADD3 UR11, UR17, -0x2, URZ ;  /* 0xfffffffe110b7890 */ /* 0x000fe4000fffe03f */
[----:B------:R-:W-:Y:S02]  /*3620*/  USHF.L.U32 UR21, UR8, 0x5, URZ ;  /* 0x0000000508157899 */ /* 0x000fe4000800063f */
[----:B------:R-:W-:Y:S02]  /*3630*/  USHF.R.S32.HI UR10, URZ, 0x1f, UR11 ;  /* 0x0000001f3f0a7899 */ /* 0x000fe4000801140b */
[----:B------:R-:W-:Y:S01]  /*3640*/  UIMAD UR27, UR27, UR11, URZ ;  /* 0x0000000b1b1b72a4 */ /* 0x000fe2000f8e023f */
[----:B-1----:R-:W-:-:S03]  /*3650*/  IMAD.WIDE.U32 R6, R159, UR11, R166 ;  /* 0x0000000b9f067c25 */ /* 0x002fc6000f8e00a6 */
[----:B------:R-:W-:-:S03]  /*3660*/  UIMAD UR27, UR10, UR28, UR27 ;  /* 0x0000001c0a1b72a4 */ /* 0x000fc6000f8e021b */
[----:B------:R-:W-:Y:S02]  /*3670*/  ULDC.64 UR10, c[0x0][0x218] ;  /* 0x00008600000a7ab9 */ /* 0x000fe40000000a00 */
[----:B------:R-:W-:Y:S01]  /*3680*/  LEA R10, P2, R6, UR10, 0x1 ;  /* 0x0000000a060a7c11 */ /* 0x000fe2000f8408ff */
[----:B------:R-:W-:Y:S01]  /*3690*/  VIADD R2, R7, UR27 ;  /* 0x0000001b07027c36 */ /* 0x000fe20008000000 */
[----:B------:R-:W-:Y:S02]  /*36a0*/  USHF.L.U64.HI UR10, UR8, 0x5, UR9 ;  /* 0x00000005080a7899 */ /* 0x000fe40008010209 */
[----:B------:R-:W-:Y:S02]  /*36b0*/  IADD3 R8, P1, R10, UR21, RZ ;  /* 0x000000150a087c10 */ /* 0x000fe4000ff3e0ff */
[----:B------:R-:W-:Y:S02]  /*36c0*/  LEA.HI.X R11, R6, UR11, R2, 0x1, P2 ;  /* 0x0000000b060b7c11 */ /* 0x000fe400090f0c02 */
[----:B------:R-:W-:-:S02]  /*36d0*/  IADD3 R6, P2, R8, UR21, RZ ;  /* 0x0000001508067c10 */ /* 0x000fc4000ff5e0ff */
        /* <DEDUP_REMOVED lines=16> */
.L_x_57:
[----:B------:R-:W-:Y:S01]  /*37e0*/  ISETP.GE.AND P1, PT, R29, R17, PT ;  /* 0x000000111d00720c */ /* 0x000fe20003f26270 */
[----:B-12---:R-:W1:Y:S01]  /*37f0*/  SHFL.BFLY PT, R6, R14, 0x2, 0x1f ;  /* 0x0c401f000e067f89 */ /* 0x006e6200000e0000 */
[----:B------:R-:W-:Y:S02]  /*3800*/  FSEL R186, R78, -INF , !P3 ;  /* 0xff8000004eba7808 */ /* 0x000fe40005800000 */
[----:B------:R-:W-:Y:S01]  /*3810*/  FMNMX.FTZ R2, R191, R27, !PT ;  /* 0x0000001bbf027209 */ /* 0x000fe20007810000 */
[----:B------:R-:W-:Y:S01]  /*3820*/  STL [R1+0xf0], R238 ;  /* 0x0000f0ee01007387 */ /* 0x000fe20000100800 */
[----:B------:R-:W-:Y:S02]  /*3830*/  FSEL R185, R79, -INF , !P1 ;  /* 0xff8000004fb97808 */ /* 0x000fe40004800000 */
[----:B------:R-:W-:Y:S01]  /*3840*/  ISETP.GE.AND P2, PT, R31, R17, PT ;  /* 0x000000111f00720c */ /* 0x000fe20003f46270 */
[----:B------:R-:W-:Y:S01]  /*3850*/  STL [R1+0xec], R246 ;  /* 0x0000ecf601007387 */ /* 0x000fe20000100800 */
[----:B------:R-:W-:-:S02]  /*3860*/  FMNMX.FTZ R2, R186, R2, !PT ;  /* 0x00000002ba027209 */ /* 0x000fc40007810000 */
[-C--:B------:R-:W-:Y:S01]  /*3870*/  ISETP.GE.AND P1, PT, R32, R17.reuse, PT ;  /* 0x000000112000720c */ /* 0x080fe20003f26270 */
[----:B------:R-:W-:Y:S01]  /*3880*/  STL [R1+0xe8], R237 ;  /* 0x0000e8ed01007387 */ /* 0x000fe20000100800 */
[----:B------:R-:W-:Y:S02]  /*3890*/  FSEL R193, R90, -INF , !P2 ;  /* 0xff8000005ac17808 */ /* 0x000fe40005000000 */
[----:B------:R-:W-:Y:S01]  /*38a0*/  FMNMX.FTZ R2, R185, R2, !PT ;  /* 0x00000002b9027209 */ /* 0x000fe20007810000 */
[----:B------:R-:W-:Y:S01]  /*38b0*/  STL [R1+0xe4], R236 ;  /* 0x0000e4ec01007387 */ /* 0x000fe20000100800 */
[----:B------:R-:W-:Y:S02]  /*38c0*/  ISETP.GE.AND P2, PT, R33, R17, PT ;  /* 0x000000112100720c */ /* 0x000fe40003f46270 */
[----:B------:R-:W-:Y:S01]  /*38d0*/  FMNMX.FTZ R2, R193, R2, !PT ;  /* 0x00000002c1027209 */ /* 0x000fe20007810000 */
[----:B------:R-:W-:Y:S01]  /*38e0*/  STL [R1+0xe0], R235 ;  /* 0x0000e0eb01007387 */ /* 0x000fe20000100800 */
[----:B------:R-:W-:-:S03]  /*38f0*/  FSEL R194, R82, -INF , !P2 ;  /* 0xff80000052c27808 */ /* 0x000fc60005000000 */
[----:B------:R2:W-:Y:S04]  /*3900*/  STL [R1+0xdc], R234 ;  /* 0x0000dcea01007387 */ /* 0x0005e80000100800 */
[----:B------:R-:W-:Y:S04]  /*3910*/  STL [R1+0xd8], R233 ;  /* 0x0000d8e901007387 */ /* 0x000fe80000100800 */
[----:B------:R-:W-:Y:S04]  /*3920*/  STL [R1+0xd4], R232 ;  /* 0x0000d4e801007387 */ /* 0x000fe80000100800 */
[----:B------:R-:W-:Y:S04]  /*3930*/  STL [R1+0xd0], R171 ;  /* 0x0000d0ab01007387 */ /* 0x000fe80000100800 */
[----:B------:R-:W-:Y:S04]  /*3940*/  STL [R1+0xcc], R16 ;  /* 0x0000cc1001007387 */ /* 0x000fe80000100800 */
[----:B------:R-:W-:Y:S04]  /*3950*/  STL [R1+0xf4], R193 ;  /* 0x0000f4c101007387 */ /* 0x000fe80000100800 */
[----:B------:R-:W-:Y:S01]  /*3960*/  STL [R1+0xf8], R17 ;  /* 0x0000f81101007387 */ /* 0x000fe20000100800 */
[----:B--2---:R-:W-:-:S02]  /*3970*/  FSEL R234, R91, -INF , !P1 ;  /* 0xff8000005bea7808 */ /* 0x004fc40004800000 */
[----:B------:R-:W-:Y:S02]  /*3980*/  ISETP.GE.AND P1, PT, R34, R17, PT ;  /* 0x000000112200720c */ /* 0x000fe40003f26270 */
[----:B------:R-:W-:Y:S01]  /*3990*/  FMNMX.FTZ R2, R234, R2, !PT ;  /* 0x00000002ea027209 */ /* 0x000fe20007810000 */
[----:B------:R-:W-:Y:S01]  /*39a0*/  STL [R1+0xfc], R234 ;  /* 0x0000fcea01007387 */ /* 0x000fe20000100800 */
[----:B------:R-:W-:Y:S02]  /*39b0*/  FSEL R213, R83, -INF , !P1 ;  /* 0xff80000053d57808 */ /* 0x000fe40004800000 */
[----:B------:R-:W-:Y:S01]  /*39c0*/  FMNMX.FTZ R2, R194, R2, !PT ;  /* 0x00000002c2027209 */ /* 0x000fe20007810000 */
[----:B------:R-:W-:Y:S03]  /*39d0*/  STL [R1+0x100], R194 ;  /* 0x000100c201007387 */ /* 0x000fe60000100800 */
[----:B------:R-:W-:-:S02]  /*39e0*/  FMNMX.FTZ R5, R213, R2, !PT ;  /* 0x00000002d5057209 */ /* 0x000fc40007810000 */
[----:B-1----:R-:W-:Y:S02]  /*39f0*/  FMNMX.FTZ R2, R14, R6, !PT ;  /* 0x000000060e027209 */ /* 0x002fe40007810000 */
[C---:B------:R-:W-:Y:S01]  /*3a00*/  VIMNMX R14, R15.reuse, UR20, PT ;  /* 0x000000140f0e7c48 */ /* 0x040fe2000bfe0100 */
[----:B------:R-:W1:Y:S01]  /*3a10*/  SHFL.BFLY PT, R6, R5, 0x2, 0x1f ;  /* 0x0c401f0005067f89 */ /* 0x000e6200000e0000 */
[----:B------:R-:W-:Y:S01]  /*3a20*/  VIADDMNMX R15, R15, 0x8, R26, PT ;  /* 0x000000080f0f7846 */ /* 0x000fe2000380011a */
[----:B------:R-:W-:Y:S01]  /*3a30*/  ULDC UR20, c[0x0][0x2ec] ;  /* 0x0000bb0000147ab9 */ /* 0x000fe20000000800 */
[C---:B------:R-:W-:Y:S01]  /*3a40*/  ISETP.GE.AND P6, PT, R19.reuse, R14, PT ;  /* 0x0000000e1300720c */ /* 0x040fe20003fc6270 */
[----:B------:R-:W2:Y:S01]  /*3a50*/  SHFL.BFLY PT, R7, R2, 0x1, 0x1f ;  /* 0x0c201f0002077f89 */ /* 0x000ea200000e0000 */
[----:B------:R-:W-:Y:S02]  /*3a60*/  ISETP.GE.AND P1, PT, R19, R15, PT ;  /* 0x0000000f1300720c */ /* 0x000fe40003f26270 */
[----:B------:R-:W-:-:S02]  /*3a70*/  FSEL R89, R84, -INF , !P6 ;  /* 0xff80000054597808 */ /* 0x000fc40007000000 */
[-C--:B------:R-:W-:Y:S02]  /*3a80*/  ISETP.GE.AND P6, PT, R21, R14.reuse, PT ;  /* 0x0000000e1500720c */ /* 0x080fe40003fc6270 */
[----:B------:R-:W-:Y:S02]  /*3a90*/  FSEL R94, R86, -INF , !P1 ;  /* 0xff800000565e7808 */ /* 0x000fe40004800000 */
[----:B------:R-:W-:Y:S02]  /*3aa0*/  FSEL R88, R68, -INF , !P6 ;  /* 0xff80000044587808 */ /* 0x000fe40007000000 */
[-C--:B------:R-:W-:Y:S02]  /*3ab0*/  ISETP.GE.AND P6, PT, R23, R14.reuse, PT ;  /* 0x0000000e1700720c */ /* 0x080fe40003fc6270 */
[----:B------:R-:W-:Y:S02]  /*3ac0*/  ISETP.GE.AND P4, PT, R20, R14, PT ;  /* 0x0000000e1400720c */ /* 0x000fe40003f86270 */
[----:B------:R-:W-:-:S02]  /*3ad0*/  FSEL R82, R65, -INF , !P6 ;  /* 0xff80000041527808 */ /* 0x000fc40007000000 */
[----:B------:R-:W-:Y:S02]  /*3ae0*/  ISETP.GE.AND P6, PT, R4, R14, PT ;  /* 0x0000000e0400720c */ /* 0x000fe40003fc6270 */
[----:B------:R-:W-:Y:S02]  /*3af0*/  FSEL R81, R117, -INF , !P4 ;  /* 0xff80000075517808 */ /* 0x000fe40006000000 */
[----:B-1----:R-:W-:Y:S02]  /*3b00*/  FMNMX.FTZ R5, R5, R6, !PT ;  /* 0x0000000605057209 */ /* 0x002fe40007810000 */
[----:B------:R-:W-:Y:S02]  /*3b10*/  FSEL R9, R116, -INF , !P6 ;  /* 0xff80000074097808 */ /* 0x000fe40007000000 */
[----:B--2---:R-:W-:Y:S02]  /*3b20*/  FMNMX.FTZ R166, R2, R7, !PT ;  /* 0x0000000702a67209 */ /* 0x004fe40007810000 */
[----:B------:R-:W1:Y:S01]  /*3b30*/  SHFL.BFLY PT, R7, R5, 0x1, 0x1f ;  /* 0x0c201f0005077f89 */ /* 0x000e6200000e0000 */
[----:B------:R-:W-:-:S02]  /*3b40*/  ISETP.GE.AND P3, PT, R18, R14, PT ;  /* 0x0000000e1200720c */ /* 0x000fc40003f66270 */
[C---:B------:R-:W-:Y:S01]  /*3b50*/  FMUL.FTZ R2, R166.reuse, UR20 ;  /* 0x00000014a6027c20 */ /* 0x040fe20008410000 */
[----:B------:R-:W-:Y:S01]  /*3b60*/  FSETP.NEU.FTZ.AND P1, PT, R166, -INF , PT ;  /* 0xff800000a600780b */ /* 0x000fe20003f3d000 */
[----:B------:R-:W-:Y:S01]  /*3b70*/  STL [R1+0x104], R166 ;  /* 0x000104a601007387 */ /* 0x000fe20000100800 */
[----:B------:R-:W-:Y:S02]  /*3b80*/  FSEL R90, R85, -INF , !P3 ;  /* 0xff800000555a7808 */ /* 0x000fe40005800000 */
[----:B------:R-:W-:Y:S02]  /*3b90*/  FSEL R13, R2, RZ, P1 ;  /* 0x000000ff020d7208 */ /* 0x000fe40000800000 */
[-C--:B------:R-:W-:Y:S02]  /*3ba0*/  ISETP.GE.AND P1, PT, R22, R14.reuse, PT ;  /* 0x0000000e1600720c */ /* 0x080fe40003f26270 */
[----:B------:R-:W-:Y:S01]  /*3bb0*/  ISETP.GE.AND P2, PT, R20, R15, PT ;  /* 0x0000000f1400720c */ /* 0x000fe20003f46270 */
[--C-:B------:R-:W-:Y:S01]  /*3bc0*/  FFMA.FTZ R2, R35, UR20, -R13.reuse ;  /* 0x0000001423027c23 */ /* 0x100fe2000801080d */
[----:B------:R-:W-:Y:S01]  /*3bd0*/  FSEL R80, R69, -INF , !P1 ;  /* 0xff80000045507808 */ /* 0x000fe20004800000 */
[----:B------:R-:W-:Y:S01]  /*3be0*/  FFMA.FTZ R6, R37, UR20, -R13 ;  /* 0x0000001425067c23 */ /* 0x000fe2000801080d */
[----:B------:R-:W-:Y:S01]  /*3bf0*/  ISETP.GE.AND P1, PT, R25, R14, PT ;  /* 0x0000000e1900720c */ /* 0x000fe20003f26270 */
[----:B------:R2:W-:Y:S01]  /*3c00*/  MUFU.EX2 R205, R2 ;  /* 0x0000000200cd7308 */ /* 0x0005e20000000800 */
[----:B------:R-:W-:-:S02]  /*3c10*/  FSEL R92, R119, -INF , !P2 ;  /* 0xff800000775c7808 */ /* 0x000fc40005000000 */
[----:B------:R-:W-:Y:S02]  /*3c20*/  FSEL R184, R160, -INF , !P1 ;  /* 0xff800000a0b87808 */ /* 0x000fe40004800000 */
[----:B------:R-:W-:Y:S02]  /*3c30*/  ISETP.GE.AND P2, PT, R24, R14, PT ;  /* 0x0000000e1800720c */ /* 0x000fe40003f46270 */
[----:B-1----:R-:W-:Y:S01]  /*3c40*/  FMNMX.FTZ R164, R5, R7, !PT ;  /* 0x0000000705a47209 */ /* 0x002fe20007810000 */
[----:B------:R1:W-:Y:S01]  /*3c50*/  MUFU.EX2 R210, R6 ;  /* 0x0000000600d27308 */ /* 0x0003e20000000800 */
[----:B------:R-:W-:Y:S02]  /*3c60*/  FMNMX.FTZ R7, R9, R81, !PT ;  /* 0x0000005109077209 */ /* 0x000fe40007810000 */
[C---:B------:R-:W-:Y:S01]  /*3c70*/  FSETP.NEU.FTZ.AND P1, PT, R164.reuse, -INF , PT ;  /* 0xff800000a400780b */ /* 0x040fe20003f3d000 */
[----:B------:R-:W-:Y:S01]  /*3c80*/  FMUL.FTZ R5, R164, UR20 ;  /* 0x00000014a4057c20 */ /* 0x000fe20008410000 */
[----:B------:R-:W-:-:S02]  /*3c90*/  FSEL R83, R64, -INF , !P2 ;  /* 0xff80000040537808 */ /* 0x000fc40005000000 */
[-C--:B------:R-:W-:Y:S01]  /*3ca0*/  ISETP.GE.AND P6, PT, R28, R14.reuse, PT ;  /* 0x0000000e1c00720c */ /* 0x080fe20003fc6270 */
[--C-:B--2---:R-:W-:Y:S01]  /*3cb0*/  FFMA.FTZ R2, R36, UR20, -R13.reuse ;  /* 0x0000001424027c23 */ /* 0x104fe2000801080d */
[----:B------:R-:W-:Y:S02]  /*3cc0*/  FSEL R12, R5, RZ, P1 ;  /* 0x000000ff050c7208 */ /* 0x000fe40000800000 */
[----:B------:R-:W-:Y:S01]  /*3cd0*/  FMNMX.FTZ R5, R89, R7, !PT ;  /* 0x0000000759057209 */ /* 0x000fe20007810000 */
[----:B------:R2:W3:Y:S01]  /*3ce0*/  MUFU.EX2 R206, R2 ;  /* 0x0000000200ce7308 */ /* 0x0004e20000000800 */
[----:B------:R-:W-:Y:S02]  /*3cf0*/  FSEL R170, R161, -INF , !P6 ;  /* 0xff800000a1aa7808 */ /* 0x000fe40007000000 */
[----:B------:R-:W-:Y:S01]  /*3d00*/  FMNMX.FTZ R5, R90, R5, !PT ;  /* 0x000000055a057209 */ /* 0x000fe20007810000 */
[----:B-1----:R-:W-:Y:S01]  /*3d10*/  FFMA.FTZ R6, R38, UR20, -R13 ;  /* 0x0000001426067c23 */ /* 0x002fe2000801080d */
[----:B------:R-:W-:-:S02]  /*3d20*/  ISETP.GE.AND P1, PT, R30, R14, PT ;  /* 0x0000000e1e00720c */ /* 0x000fc40003f26270 */
[-C--:B------:R-:W-:Y:S01]  /*3d30*/  ISETP.GE.AND P6, PT, R29, R14.reuse, PT ;  /* 0x0000000e1d00720c */ /* 0x080fe20003fc6270 */
[----:B------:R1:W4:Y:S01]  /*3d40*/  MUFU.EX2 R232, R6 ;  /* 0x0000000600e87308 */ /* 0x0003220000000800 */
[----:B------:R-:W-:Y:S02]  /*3d50*/  FSEL R169, R120, -INF , !P1 ;  /* 0xff80000078a97808 */ /* 0x000fe40004800000 */
[-C--:B------:R-:W-:Y:S02]  /*3d60*/  ISETP.GE.AND P1, PT, R31, R14.reuse, PT ;  /* 0x0000000e1f00720c */ /* 0x080fe40003f26270 */
[----:B------:R-:W-:Y:S02]  /*3d70*/  FSEL R165, R121, -INF , !P6 ;  /* 0xff80000079a57808 */ /* 0x000fe40007000000 */
[----:B------:R-:W-:Y:S01]  /*3d80*/  ISETP.GE.AND P6, PT, R32, R14, PT ;  /* 0x0000000e2000720c */ /* 0x000fe20003fc6270 */
[----:B--2---:R-:W-:Y:S01]  /*3d90*/  IMAD.IADD R2, R156, 0x1, R157 ;  /* 0x000000019c027824 */ /* 0x004fe200078e029d */
[----:B------:R-:W-:-:S02]  /*3da0*/  FSEL R227, R180, -INF , !P1 ;  /* 0xff800000b4e37808 */ /* 0x000fc40004800000 */
[----:B------:R-:W-:Y:S02]  /*3db0*/  FSEL R226, R181, -INF , !P6 ;  /* 0xff800000b5e27808 */ /* 0x000fe40007000000 */
[----:B------:R-:W-:Y:S02]  /*3dc0*/  LEA R228, R2, UR4, 0x1 ;  /* 0x0000000402e47c11 */ /* 0x000fe4000f8e08ff */
[----:B------:R-:W-:Y:S01]  /*3dd0*/  FMNMX.FTZ R2, R88, R5, !PT ;  /* 0x0000000558027209 */ /* 0x000fe20007810000 */
[----:B------:R-:W-:Y:S01]  /*3de0*/  FFMA.FTZ R5, R40, UR20, -R12 ;  /* 0x0000001428057c23 */ /* 0x000fe2000801080c */
[----:B------:R-:W-:Y:S01]  /*3df0*/  LEA R231, R0, R228, 0x1 ;  /* 0x000000e400e77211 */ /* 0x000fe200078e08ff */
[----:B------:R-:W-:Y:S01]  /*3e00*/  IMAD R229, R3, 0x2, R228 ;  /* 0x0000000203e57824 */ /* 0x000fe200078e02e4 */
[----:B------:R-:W-:Y:S01]  /*3e10*/  FMNMX.FTZ R2, R80, R2, !PT ;  /* 0x0000000250027209 */ /* 0x000fe20007810000 */
[--C-:B------:R-:W-:Y:S01]  /*3e20*/  FFMA.FTZ R3, R41, UR20, -R12.reuse ;  /* 0x0000001429037c23 */ /* 0x100fe2000801080c */
[----:B------:R-:W-:Y:S01]  /*3e30*/  ISETP.GE.AND P6, PT, R4, R15, PT ;  /* 0x0000000f0400720c */ /* 0x000fe20003fc6270 */
[----:B------:R-:W-:Y:S01]  /*3e40*/  IMAD R230, R0, 0x2, R229 ;  /* 0x0000000200e67824 */ /* 0x000fe200078e02e5 */
[----:B------:R-:W-:Y:S01]  /*3e50*/  FMNMX.FTZ R2, R83, R2, !PT ;  /* 0x0000000253027209 */ /* 0x000fe20007810000 */
[--C-:B------:R-:W-:Y:S01]  /*3e60*/  FFMA.FTZ R0, R42, UR20, -R12.reuse ;  /* 0x000000142a007c23 */ /* 0x100fe2000801080c */
[----:B------:R-:W-:Y:S01]  /*3e70*/  ISETP.GE.AND P1, PT, R33, R14, PT ;  /* 0x0000000e2100720c */ /* 0x000fe20003f26270 */
[----:B------:R2:W-:Y:S01]  /*3e80*/  MUFU.EX2 R196, R3 ;  /* 0x0000000300c47308 */ /* 0x0005e20000000800 */
[----:B------:R-:W-:Y:S01]  /*3e90*/  FMNMX.FTZ R2, R82, R2, !PT ;  /* 0x0000000252027209 */ /* 0x000fe20007810000 */
[----:B------:R-:W-:Y:S01]  /*3ea0*/  LDSM.16.MT88.4 R144, [R230+0xe000] ;  /* 0x00e00000e690783b */ /* 0x000fe20000004200 */
[----:B------:R-:W-:Y:S01]  /*3eb0*/  FSEL R19, R118, -INF , !P6 ;  /* 0xff80000076137808 */ /* 0x000fe20007000000 */
[----:B-1----:R-:W-:Y:S01]  /*3ec0*/  FFMA.FTZ R6, R39, UR20, -R12 ;  /* 0x0000001427067c23 */ /* 0x002fe2000801080c */
[----:B------:R-:W-:Y:S01]  /*3ed0*/  FMNMX.FTZ R2, R184, R2, !PT ;  /* 0x00000002b8027209 */ /* 0x000fe20007810000 */
[----:B------:R-:W-:Y:S01]  /*3ee0*/  LDSM.16.MT88.4 R96, [R228+0xc000] ;  /* 0x00c00000e460783b */ /* 0x000fe20000004200 */
[----:B------:R-:W-:Y:S01]  /*3ef0*/  FSEL R225, R52, -INF , !P1 ;  /* 0xff80000034e17808 */ /* 0x000fe20004800000 */
[----:B------:R1:W-:Y:S01]  /*3f00*/  MUFU.EX2 R197, R0 ;  /* 0x0000000000c57308 */ /* 0x0003e20000000800 */
[----:B------:R-:W-:Y:S01]  /*3f10*/  FMNMX.FTZ R2, R170, R2, !PT ;  /* 0x00000002aa027209 */ /* 0x000fe20007810000 */
[----:B------:R-:W-:Y:S01]  /*3f20*/  LDSM.16.MT88.4 R100, [R229+0xc000] ;  /* 0x00c00000e564783b */ /* 0x000fe20000004200 */
[----:B------:R-:W-:-:S02]  /*3f30*/  ISETP.GE.AND P6, PT, R34, R14, PT ;  /* 0x0000000e2200720c */ /* 0x000fc40003fc6270 */
[-C--:B------:R-:W-:Y:S01]  /*3f40*/  ISETP.GE.AND P5, PT, R18, R15.reuse, PT ;  /* 0x0000000f1200720c */ /* 0x080fe20003fa6270 */
[----:B------:R-:W-:Y:S01]  /*3f50*/  LDSM.16.MT88.4 R108, [R231+0xc000] ;  /* 0x00c00000e76c783b */ /* 0x000fe20000004200 */
[----:B------:R-:W-:Y:S01]  /*3f60*/  FSEL R181, R53, -INF , !P6 ;  /* 0xff80000035b57808 */ /* 0x000fe20007000000 */
[----:B------:R-:W-:Y:S01]  /*3f70*/  MUFU.EX2 R195, R6 ;  /* 0x0000000600c37308 */ /* 0x000fe20000000800 */
[----:B--2---:R-:W-:Y:S01]  /*3f80*/  FMNMX.FTZ R3, R19, R92, !PT ;  /* 0x0000005c13037209 */ /* 0x004fe20007810000 */
[----:B------:R-:W-:Y:S01]  /*3f90*/  LDSM.16.MT88.4 R104, [R230+0xc000] ;  /* 0x00c00000e668783b */ /* 0x000fe20000004200 */
[----:B------:R-:W-:Y:S02]  /*3fa0*/  ISETP.GE.AND P3, PT, R21, R15, PT ;  /* 0x0000000f1500720c */ /* 0x000fe40003f66270 */
[----:B------:R-:W-:Y:S01]  /*3fb0*/  FSEL R93, R87, -INF , !P5 ;  /* 0xff800000575d7808 */ /* 0x000fe20006800000 */
[----:B------:R-:W-:Y:S01]  /*3fc0*/  LDSM.16.MT88.4 R112, [R228+0xe000] ;  /* 0x00e00000e470783b */ /* 0x000fe20000004200 */
[----:B------:R-:W-:Y:S01]  /*3fd0*/  FMNMX.FTZ R3, R94, R3, !PT ;  /* 0x000000035e037209 */ /* 0x000fe20007810000 */
[----:B------:R-:W2:Y:S01]  /*3fe0*/  MUFU.EX2 R194, R5 ;  /* 0x0000000500c27308 */ /* 0x000ea20000000800 */
[----:B-1----:R-:W-:Y:S01]  /*3ff0*/  FMNMX.FTZ R0, R169, R2, !PT ;  /* 0x00000002a9007209 */ /* 0x002fe20007810000 */
[----:B------:R-:W-:Y:S01]  /*4000*/  FFMA.FTZ R2, R43, UR20, -R13 ;  /* 0x000000142b027c23 */ /* 0x000fe2000801080d */
[----:B------:R-:W-:Y:S01]  /*4010*/  ISETP.GE.AND P5, PT, R22, R15, PT ;  /* 0x0000000f1600720c */ /* 0x000fe20003fa6270 */
[----:B------:R-:W-:Y:S01]  /*4020*/  LDSM.16.MT88.4 R124, [R229+0xe000] ;  /* 0x00e00000e57c783b */ /* 0x000fe20000004200 */
[----:B------:R-:W-:-:S02]  /*4030*/  FMNMX.FTZ R0, R165, R0, !PT ;  /* 0x00000000a5007209 */ /* 0x000fc40007810000 */
[----:B------:R-:W-:Y:S01]  /*4040*/  FSEL R91, R70, -INF , !P3 ;  /* 0xff800000465b7808 */ /* 0x000fe20005800000 */
[----:B------:R1:W-:Y:S01]  /*4050*/  MUFU.EX2 R198, R2 ;  /* 0x0000000200c67308 */ /* 0x0003e20000000800 */
[----:B------:R-:W-:Y:S01]  /*4060*/  FMNMX.FTZ R0, R227, R0, !PT ;  /* 0x00000000e3007209 */ /* 0x000fe20007810000 */
[----:B------:R-:W-:Y:S01]  /*4070*/  LDSM.16.MT88.4 R128, [R231+0xe000] ;  /* 0x00e00000e780783b */ /* 0x000fe20000004200 */
[----:B------:R-:W-:Y:S02]  /*4080*/  FMNMX.FTZ R3, R93, R3, !PT ;  /* 0x000000035d037209 */ /* 0x000fe40007810000 */
[----:B------:R-:W-:Y:S01]  /*4090*/  FMNMX.FTZ R0, R226, R0, !PT ;  /* 0x00000000e2007209 */ /* 0x000fe20007810000 */
[----:B------:R-:W-:Y:S01]  /*40a0*/  LDSM.16.MT88.4 R116, [R230+0xe800] ;  /* 0x00e80000e674783b */ /* 0x000fe20000004200 */
[----:B------:R-:W-:Y:S02]  /*40b0*/  ISETP.GE.AND P4, PT, R24, R15, PT ;  /* 0x0000000f1800720c */ /* 0x000fe40003f86270 */
[----:B------:R-:W-:Y:S01]  /*40c0*/  FMNMX.FTZ R0, R225, R0, !PT ;  /* 0x00000000e1007209 */ /* 0x000fe20007810000 */
[----:B------:R-:W-:Y:S01]  /*40d0*/  LDSM.16.MT88.4 R84, [R228+0xc800] ;  /* 0x00c80000e454783b */ /* 0x000fe20000004200 */
[----:B------:R-:W-:-:S02]  /*40e0*/  FSEL R35, R71, -INF , !P5 ;  /* 0xff80000047237808 */ /* 0x000fc40006800000 */
[----:B------:R-:W-:Y:S01]  /*40f0*/  FMNMX.FTZ R0, R181, R0, !PT ;  /* 0x00000000b5007209 */ /* 0x000fe20007810000 */
[----:B------:R-:W-:Y:S01]  /*4100*/  LDSM.16.MT88.4 R68, [R230+0xc800] ;  /* 0x00c80000e644783b */ /* 0x000fe20000004200 */
[----:B------:R-:W-:Y:S02]  /*4110*/  ISETP.GE.AND P3, PT, R23, R15, PT ;  /* 0x0000000f1700720c */ /* 0x000fe40003f66270 */
[----:B-1----:R-:W-:Y:S01]  /*4120*/  FMNMX.FTZ R2, R91, R3, !PT ;  /* 0x000000035b027209 */ /* 0x002fe20007810000 */
[----:B------:R-:W1:Y:S01]  /*4130*/  SHFL.BFLY PT, R8, R0, 0x2, 0x1f ;  /* 0x0c401f0000087f89 */ /* 0x000e6200000e0000 */
[----:B------:R-:W-:Y:S01]  /*4140*/  FSEL R40, R66, -INF , !P4 ;  /* 0xff80000042287808 */ /* 0x000fe20006000000 */
[----:B------:R-:W-:Y:S01]  /*4150*/  FFMA.FTZ R3, R44, UR20, -R13 ;  /* 0x000000142c037c23 */ /* 0x000fe2000801080d */
[----:B------:R-:W-:Y:S01]  /*4160*/  FMNMX.FTZ R2, R35, R2, !PT ;  /* 0x0000000223027209 */ /* 0x000fe20007810000 */
[----:B------:R-:W-:Y:S01]  /*4170*/  LDSM.16.MT88.4 R72, [R231+0xc800] ;  /* 0x00c80000e748783b */ /* 0x000fe20000004200 */
[----:B------:R-:W-:Y:S01]  /*4180*/  ISETP.GE.AND P2, PT, R25, R15, PT ;  /* 0x0000000f1900720c */ /* 0x000fe20003f46270 */
[----:B------:R3:W2:Y:S01]  /*4190*/  MUFU.EX2 R171, R3 ;  /* 0x0000000300ab7308 */ /* 0x0006a20000000800 */
[----:B------:R-:W-:Y:S01]  /*41a0*/  FSEL R41, R67, -INF , !P3 ;  /* 0xff80000043297808 */ /* 0x000fe20005800000 */
[----:B------:R-:W-:Y:S01]  /*41b0*/  LDSM.16.MT88.4 R76, [R229+0xc800] ;  /* 0x00c80000e54c783b */ /* 0x000fe20000004200 */
[----:B------:R-:W-:-:S02]  /*41c0*/  FMNMX.FTZ R2, R40, R2, !PT ;  /* 0x0000000228027209 */ /* 0x000fc40007810000 */
[-C--:B------:R-:W-:Y:S01]  /*41d0*/  ISETP.GE.AND P1, PT, R28, R15.reuse, PT ;  /* 0x0000000f1c00720c */ /* 0x080fe20003f26270 */
[----:B------:R-:W-:Y:S01]  /*41e0*/  LDSM.16.MT88.4 R64, [R228+0xe800] ;  /* 0x00e80000e440783b */ /* 0x000fe20000004200 */
[----:B------:R-:W-:Y:S02]  /*41f0*/  FSEL R162, R162, -INF , !P2 ;  /* 0xff800000a2a27808 */ /* 0x000fe40005000000 */
[----:B------:R-:W-:Y:S01]  /*4200*/  FMNMX.FTZ R2, R41, R2, !PT ;  /* 0x0000000229027209 */ /* 0x000fe20007810000 */
[----:B------:R-:W-:Y:S01]  /*4210*/  LDSM.16.MT88.4 R60, [R229+0xe800] ;  /* 0x00e80000e53c783b */ /* 0x000fe20000004200 */
[----:B------:R-:W-:Y:S02]  /*4220*/  ISETP.GE.AND P6, PT, R30, R15, PT ;  /* 0x0000000f1e00720c */ /* 0x000fe40003fc6270 */
[----:B------:R-:W-:Y:S02]  /*4230*/  FSEL R161, R163, -INF , !P1 ;  /* 0xff800000a3a17808 */ /* 0x000fe40004800000 */
[----:B------:R-:W-:-:S02]  /*4240*/  FMNMX.FTZ R2, R162, R2, !PT ;  /* 0x00000002a2027209 */ /* 0x000fc40007810000 */
[-C--:B------:R-:W-:Y:S01]  /*4250*/  ISETP.GE.AND P5, PT, R29, R15.reuse, PT ;  /* 0x0000000f1d00720c */ /* 0x080fe20003fa6270 */
[----:B---3--:R-:W-:Y:S01]  /*4260*/  FFMA.FTZ R3, R45, UR20, -R13 ;  /* 0x000000142d037c23 */ /* 0x008fe2000801080d */
[----:B-1----:R-:W-:Y:S02]  /*4270*/  FMNMX.FTZ R0, R0, R8, !PT ;  /* 0x0000000800007209 */ /* 0x002fe40007810000 */
[----:B------:R-:W-:Y:S01]  /*4280*/  FSEL R160, R122, -INF , !P6 ;  /* 0xff8000007aa07808 */ /* 0x000fe20007000000 */
[----:B------:R1:W-:Y:S01]  /*4290*/  MUFU.EX2 R238, R3 ;  /* 0x0000000300ee7308 */ /* 0x0003e20000000800 */
[----:B------:R-:W-:Y:S01]  /*42a0*/  FMNMX.FTZ R2, R161, R2, !PT ;  /* 0x00000002a1027209 */ /* 0x000fe20007810000 */
[----:B------:R-:W3:Y:S01]  /*42b0*/  SHFL.BFLY PT, R8, R0, 0x1, 0x1f ;  /* 0x0c201f0000087f89 */ /* 0x000ee200000e0000 */
[----:B------:R-:W-:Y:S02]  /*42c0*/  ISETP.GE.AND P4, PT, R31, R15, PT ;  /* 0x0000000f1f00720c */ /* 0x000fe40003f86270 */
[----:B------:R-:W-:-:S02]  /*42d0*/  FSEL R95, R123, -INF , !P5 ;  /* 0xff8000007b5f7808 */ /* 0x000fc40006800000 */
[----:B------:R-:W-:Y:S02]  /*42e0*/  FMNMX.FTZ R2, R160, R2, !PT ;  /* 0x00000002a0027209 */ /* 0x000fe40007810000 */
[-C--:B------:R-:W-:Y:S02]  /*42f0*/  ISETP.GE.AND P3, PT, R32, R15.reuse, PT ;  /* 0x0000000f2000720c */ /* 0x080fe40003f66270 */
[----:B------:R-:W-:Y:S02]  /*4300*/  FSEL R182, R182, -INF , !P4 ;  /* 0xff800000b6b67808 */ /* 0x000fe40006000000 */
[----:B------:R-:W-:Y:S02]  /*4310*/  FMNMX.FTZ R2, R95, R2, !PT ;  /* 0x000000025f027209 */ /* 0x000fe40007810000 */
[----:B------:R-:W-:Y:S02]  /*4320*/  ISETP.GE.AND P2, PT, R33, R15, PT ;  /* 0x0000000f2100720c */ /* 0x000fe40003f46270 */
[----:B------:R-:W-:Y:S01]  /*4330*/  FSEL R183, R183, -INF , !P3 ;  /* 0xff800000b7b77808 */ /* 0x000fe20005800000 */
[----:B-1----:R-:W-:Y:S01]  /*4340*/  FFMA.FTZ R3, R46, UR20, -R13 ;  /* 0x000000142e037c23 */ /* 0x002fe2000801080d */
[----:B------:R-:W-:-:S02]  /*4350*/  FMNMX.FTZ R2, R182, R2, !PT ;  /* 0x00000002b6027209 */ /* 0x000fc40007810000 */
[----:B------:R-:W-:Y:S01]  /*4360*/  ISETP.GE.AND P1, PT, R34, R15, PT ;  /* 0x0000000f2200720c */ /* 0x000fe20003f26270 */
[----:B------:R1:W2:Y:S01]  /*4370*/  MUFU.EX2 R235, R3 ;  /* 0x0000000300eb7308 */ /* 0x0002a20000000800 */
[----:B------:R-:W-:Y:S02]  /*4380*/  FSEL R180, R54, -INF , !P2 ;  /* 0xff80000036b47808 */ /* 0x000fe40005000000 */
[----:B------:R-:W-:Y:S02]  /*4390*/  FMNMX.FTZ R2, R183, R2, !PT ;  /* 0x00000002b7027209 */ /* 0x000fe40007810000 */
[----:B------:R-:W-:Y:S02]  /*43a0*/  FSEL R163, R55, -INF , !P1 ;  /* 0xff80000037a37808 */ /* 0x000fe40004800000 */
[----:B------:R-:W-:Y:S02]  /*43b0*/  FMNMX.FTZ R2, R180, R2, !PT ;  /* 0x00000002b4027209 */ /* 0x000fe40007810000 */
[----:B---3--:R-:W-:-:S02]  /*43c0*/  FMNMX.FTZ R168, R0, R8, !PT ;  /* 0x0000000800a87209 */ /* 0x008fc40007810000 */
[----:B------:R-:W-:Y:S01]  /*43d0*/  FMNMX.FTZ R0, R163, R2, !PT ;  /* 0x00000002a3007209 */ /* 0x000fe20007810000 */
[--C-:B------:R-:W-:Y:S01]  /*43e0*/  FFMA.FTZ R2, R56, UR20, -R12.reuse ;  /* 0x0000001438027c23 */ /* 0x100fe2000801080c */
[----:B------:R-:W-:Y:S01]  /*43f0*/  F2FP.BF16.F32.PACK_AB R4, R206, R205 ;  /* 0x000000cdce04723e */ /* 0x000fe200000010ff */
[----:B------:R-:W-:Y:S01]  /*4400*/  LDSM.16.MT88.4 R56, [R231+0xe800] ;  /* 0x00e80000e738783b */ /* 0x000fe20000004200 */
[----:B----4-:R-:W-:Y:S01]  /*4410*/  F2FP.BF16.F32.PACK_AB R6, R232, R210 ;  /* 0x000000d2e806723e */ /* 0x010fe200000010ff */
[----:B------:R-:W-:Y:S01]  /*4420*/  MUFU.EX2 R212, R2 ;  /* 0x0000000200d47308 */ /* 0x000fe20000000800 */
[----:B-1----:R-:W-:Y:S01]  /*4430*/  FFMA.FTZ R3, R47, UR20, -R12 ;  /* 0x000000142f037c23 */ /* 0x002fe2000801080c */
[----:B------:R-:W1:Y:S01]  /*4440*/  SHFL.BFLY PT, R18, R0, 0x2, 0x1f ;  /* 0x0c401f0000127f89 */ /* 0x000e6200000e0000 */
[----:B--2---:R-:W-:Y:S02]  /*4450*/  F2FP.BF16.F32.PACK_AB R5, R194, R195 ;  /* 0x000000c3c205723e */ /* 0x004fe400000010ff */
[----:B------:R-:W-:-:S02]  /*4460*/  F2FP.BF16.F32.PACK_AB R7, R197, R196 ;  /* 0x000000c4c507723e */ /* 0x000fc400000010ff */
[----:B------:R-:W-:Y:S01]  /*4470*/  FSETP.NEU.FTZ.AND P1, PT, R168, -INF , PT ;  /* 0xff800000a800780b */ /* 0x000fe20003f3d000 */
[----:B------:R2:W-:Y:S01]  /*4480*/  MUFU.EX2 R199, R3 ;  /* 0x0000000300c77308 */ /* 0x0005e20000000800 */
[----:B------:R-:W-:Y:S02]  /*4490*/  F2FP.BF16.F32.PACK_AB R8, R171, R198 ;  /* 0x000000c6ab08723e */ /* 0x000fe400000010ff */
[----:B------:R-:W-:Y:S01]  /*44a0*/  F2FP.BF16.F32.PACK_AB R10, R235, R238 ;  /* 0x000000eeeb0a723e */ /* 0x000fe200000010ff */
[C---:B------:R-:W-:Y:S06]  /*44b0*/  HMMA.16816.F32.BF16 R132, R4.reuse, R144, RZ ;  /* 0x000000900484723c */ /* 0x040fec00000418ff */
[C---:B------:R-:W-:Y:S06]  /*44c0*/  HMMA.16816.F32.BF16 R176, R4.reuse, R96, RZ ;  /* 0x0000006004b0723c */ /* 0x040fec00000418ff */
[----:B------:R-:W-:Y:S01]  /*44d0*/  HMMA.16816.F32.BF16 R172, R4, R100, RZ ;  /* 0x0000006404ac723c */ /* 0x000fe200000418ff */
[----:B--2---:R-:W-:Y:S01]  /*44e0*/  FFMA.FTZ R3, R48, UR20, -R12 ;  /* 0x0000001430037c23 */ /* 0x004fe2000801080c */
[----:B-1----:R-:W-:-:S03]  /*44f0*/  FMNMX.FTZ R0, R0, R18, !PT ;  /* 0x0000001200007209 */ /* 0x002fc60007810000 */
[----:B------:R1:W-:Y:S01]  /*4500*/  MUFU.EX2 R166, R3 ;  /* 0x0000000300a67308 */ /* 0x0003e20000000800 */
[C---:B------:R-:W-:Y:S06]  /*4510*/  HMMA.16816.F32.BF16 R156, R4.reuse, R108, RZ ;  /* 0x0000006c049c723c */ /* 0x040fec00000418ff */
[C---:B------:R-:W-:Y:S06]  /*4520*/  HMMA.16816.F32.BF16 R152, R4.reuse, R104, RZ ;  /* 0x000000680498723c */ /* 0x040fec00000418ff */
[----:B------:R-:W-:Y:S01]  /*4530*/  HMMA.16816.F32.BF16 R148, R4, R112, RZ ;  /* 0x000000700494723c */ /* 0x000fe200000418ff */
[----:B-1----:R-:W-:-:S05]  /*4540*/  FFMA.FTZ R3, R49, UR20, -R12 ;  /* 0x0000001431037c23 */ /* 0x002fca000801080c */
[C---:B------:R-:W-:Y:S01]  /*4550*/  HMMA.16816.F32.BF16 R140, R4.reuse, R124, RZ ;  /* 0x0000007c048c723c */ /* 0x040fe200000418ff */
[----:B------:R1:W2:Y:S05]  /*4560*/  MUFU.EX2 R246, R3 ;  /* 0x0000000300f67308 */ /* 0x0002aa0000000800 */
[C---:B------:R-:W-:Y:S06]  /*4570*/  HMMA.16816.F32.BF16 R136, R4.reuse, R128, RZ ;  /* 0x000000800488723c */ /* 0x040fec00000418ff */
[C---:B------:R-:W-:Y:S06]  /*4580*/  HMMA.16816.F32.BF16 R120, R4.reuse, R98, RZ ;  /* 0x000000620478723c */ /* 0x040fec00000418ff */
[----:B------:R-:W-:Y:S01]  /*4590*/  HMMA.16816.F32.BF16 R52, R4, R102, RZ ;  /* 0x000000660434723c */ /* 0x000fe200000418ff */
[----:B-1----:R-:W-:Y:S01]  /*45a0*/  FMUL.FTZ R3, R168, UR20 ;  /* 0x00000014a8037c20 */ /* 0x002fe20008410000 */
[----:B--2---:R-:W-:-:S04]  /*45b0*/  F2FP.BF16.F32.PACK_AB R11, R212, R246 ;  /* 0x000000f6d40b723e */ /* 0x004fc800000010ff */
[----:B------:R-:W-:Y:S01]  /*45c0*/  FSEL R2, R3, RZ, P1 ;  /* 0x000000ff03027208 */ /* 0x000fe20000800000 */
[C---:B------:R-:W-:Y:S04]  /*45d0*/  HMMA.16816.F32.BF16 R48, R4.reuse, R110, RZ ;  /* 0x0000006e0430723c */ /* 0x040fe800000418ff */
[--C-:B------:R-:W-:Y:S01]  /*45e0*/  FFMA.FTZ R3, R9, UR20, -R2.reuse ;  /* 0x0000001409037c23 */ /* 0x100fe20008010802 */
[----:B------:R-:W-:Y:S01]  /*45f0*/  F2FP.BF16.F32.PACK_AB R9, R166, R199 ;  /* 0x000000c7a609723e */ /* 0x000fe200000010ff */
[C---:B------:R-:W-:Y:S02]  /*4600*/  HMMA.16816.F32.BF16 R44, R4.reuse, R106, RZ ;  /* 0x0000006a042c723c */ /* 0x040fe400000418ff */
[----:B------:R1:W-:Y:S04]  /*4610*/  MUFU.EX2 R224, R3 ;  /* 0x0000000300e07308 */ /* 0x0003e80000000800 */
[C---:B------:R-:W-:Y:S06]  /*4620*/  HMMA.16816.F32.BF16 R36, R4.reuse, R114, RZ ;  /* 0x000000720424723c */ /* 0x040fec00000418ff */
[C---:B------:R-:W-:Y:S06]  /*4630*/  HMMA.16816.F32.BF16 R28, R4.reuse, R126, RZ ;  /* 0x0000007e041c723c */ /* 0x040fec00000418ff */
[----:B------:R-:W-:Y:S01]  /*4640*/  HMMA.16816.F32.BF16 R24, R4, R130, RZ ;  /* 0x000000820418723c */ /* 0x000fe200000418ff */
[----:B-1----:R-:W-:-:S04]  /*4650*/  FFMA.FTZ R3, R81, UR20, -R2 ;  /* 0x0000001451037c23 */ /* 0x002fc80008010802 */
[----:B------:R1:W-:Y:S01]  /*4660*/  MUFU.EX2 R211, R3 ;  /* 0x0000000300d37308 */ /* 0x0003e20000000800 */
[----:B------:R-:W-:Y:S01]  /*4670*/  HMMA.16816.F32.BF16 R20, R4, R146, RZ ;  /* 0x000000920414723c */ /* 0x000fe200000418ff */
[----:B------:R-:W2:Y:S05]  /*4680*/  SHFL.BFLY PT, R4, R0, 0x1, 0x1f ;  /* 0x0c201f0000047f89 */ /* 0x000eaa00000e0000 */
[C---:B------:R-:W-:Y:S06]  /*4690*/  HMMA.16816.F32.BF16 R132, R8.reuse, R116, R132 ;  /* 0x000000740884723c */ /* 0x040fec0000041884 */
[----:B------:R-:W-:Y:S01]  /*46a0*/  HMMA.16816.F32.BF16 R200, R8, R84, R176 ;  /* 0x0000005408c8723c */ /* 0x000fe200000418b0 */
[----:B-1----:R-:W-:-:S05]  /*46b0*/  FFMA.FTZ R3, R89, UR20, -R2 ;  /* 0x0000001459037c23 */ /* 0x002fca0008010802 */
[----:B------:R-:W-:Y:S01]  /*46c0*/  HMMA.16816.F32.BF16 R152, R8, R68, R152 ;  /* 0x000000440898723c */ /* 0x000fe20000041898 */
[----:B------:R-:W-:Y:S01]  /*46d0*/  MOV R179, R213 ;  /* 0x000000d500b37202 */ /* 0x000fe20000000f00 */
[----:B------:R1:W-:Y:S01]  /*46e0*/  MUFU.EX2 R16, R3 ;  /* 0x0000000300107308 */ /* 0x0003e20000000800 */
[----:B------:R-:W-:-:S03]  /*46f0*/  IMAD.MOV.U32 R178, RZ, RZ, R212 ;  /* 0x000000ffffb27224 */ /* 0x000fc600078e00d4 */
[----:B------:R-:W-:Y:S01]  /*4700*/  HMMA.16816.F32.BF16 R216, R8, R72, R156 ;  /* 0x0000004808d8723c */ /* 0x000fe2000004189c */
[----:B--2---:R-:W-:-:S04]  /*4710*/  FMNMX.FTZ R167, R0, R4, !PT ;  /* 0x0000000400a77209 */ /* 0x004fc80007810000 */
[C---:B------:R-:W-:Y:S01]  /*4720*/  FSETP.NEU.FTZ.AND P1, PT, R167.reuse, -INF , PT ;  /* 0xff800000a700780b */ /* 0x040fe20003f3d000 */
[----:B------:R-:W-:Y:S01]  /*4730*/  FMUL.FTZ R0, R167, UR20 ;  /* 0x00000014a7007c20 */ /* 0x000fe20008410000 */
[----:B------:R-:W-:Y:S01]  /*4740*/  IMAD.MOV.U32 R234, RZ, RZ, R133 ;  /* 0x000000ffffea7224 */ /* 0x000fe200078e0085 */
[C---:B------:R-:W-:Y:S01]  /*4750*/  HMMA.16816.F32.BF16 R148, R8.reuse, R64, R148 ;  /* 0x000000400894723c */ /* 0x040fe20000041894 */
[----:B------:R-:W-:Y:S01]  /*4760*/  IMAD.MOV.U32 R204, RZ, RZ, R132 ;  /* 0x000000ffffcc7224 */ /* 0x000fe200078e0084 */
[----:B------:R-:W-:Y:S01]  /*4770*/  MOV R17, R134 ;  /* 0x0000008600117202 */ /* 0x000fe20000000f00 */
[----:B------:R-:W-:Y:S01]  /*4780*/  IMAD.MOV.U32 R193, RZ, RZ, R135 ;  /* 0x000000ffffc17224 */ /* 0x000fe200078e0087 */
[----:B------:R-:W-:Y:S01]  /*4790*/  FSEL R0, R0, RZ, P1 ;  /* 0x000000ff00007208 */ /* 0x000fe20000800000 */
[----:B-1----:R-:W-:Y:S01]  /*47a0*/  FFMA.FTZ R3, R90, UR20, -R2 ;  /* 0x000000145a037c23 */ /* 0x002fe20008010802 */
[C---:B------:R-:W-:Y:S03]  /*47b0*/  HMMA.16816.F32.BF16 R136, R8.reuse, R56, R136 ;  /* 0x000000380888723c */ /* 0x040fe60000041888 */
[----:B------:R1:W-:Y:S01]  /*47c0*/  MUFU.EX2 R6, R3 ;  /* 0x0000000300067308 */ /* 0x0003e20000000800 */
[----:B------:R-:W-:Y:S01]  /*47d0*/  MOV R209, R153 ;  /* 0x0000009900d17202 */ /* 0x000fe20000000f00 */
[----:B------:R-:W-:Y:S01]  /*47e0*/  IMAD.MOV.U32 R208, RZ, RZ, R154 ;  /* 0x000000ffffd07224 */ /* 0x000fe200078e009a */
[----:B------:R-:W-:Y:S01]  /*47f0*/  HMMA.16816.F32.BF16 R220, R8, R76, R172 ;  /* 0x0000004c08dc723c */ /* 0x000fe200000418ac */
[----:B------:R-:W-:Y:S01]  /*4800*/  IMAD.MOV.U32 R207, RZ, RZ, R155 ;  /* 0x000000ffffcf7224 */ /* 0x000fe200078e009b */
[----:B------:R-:W-:-:S04]  /*4810*/  MOV R18, R152 ;  /* 0x0000009800127202 */ /* 0x000fc80000000f00 */
[C---:B------:R-:W-:Y:S01]  /*4820*/  HMMA.16816.F32.BF16 R140, R8.reuse, R60, R140 ;  /* 0x0000003c088c723c */ /* 0x040fe2000004188c */
[----:B------:R-:W-:Y:S01]  /*4830*/  IMAD.MOV.U32 R175, RZ, RZ, R216 ;  /* 0x000000ffffaf7224 */ /* 0x000fe200078e00d8 */
[----:B------:R-:W-:Y:S01]  /*4840*/  MOV R174, R217 ;  /* 0x000000d900ae7202 */ /* 0x000fe20000000f00 */
[----:B------:R-:W-:Y:S02]  /*4850*/  IMAD.MOV.U32 R173, RZ, RZ, R218 ;  /* 0x000000ffffad7224 */ /* 0x000fe400078e00da */
[----:B------:R-:W-:Y:S01]  /*4860*/  IMAD.MOV.U32 R172, RZ, RZ, R219 ;  /* 0x000000ffffac7224 */ /* 0x000fe200078e00db */
[----:B------:R-:W-:Y:S01]  /*4870*/  MOV R153, R149 ;  /* 0x0000009500997202 */ /* 0x000fe20000000f00 */
[----:B------:R-:W-:Y:S02]  /*4880*/  IMAD.MOV.U32 R155, RZ, RZ, R151 ;  /* 0x000000ffff9b7224 */ /* 0x000fe400078e0097 */
[----:B-1----:R-:W-:Y:S01]  /*4890*/  FFMA.FTZ R3, R88, UR20, -R2 ;  /* 0x0000001458037c23 */ /* 0x002fe20008010802 */
[----:B------:R-:W-:Y:S01]  /*48a0*/  IMAD.MOV.U32 R154, RZ, RZ, R150 ;  /* 0x000000ffff9a7224 */ /* 0x000fe200078e0096 */
[C---:B------:R-:W-:Y:S01]  /*48b0*/  HMMA.16816.F32.BF16 R156, R8.reuse, R74, R48 ;  /* 0x0000004a089c723c */ /* 0x040fe20000041830 */
[----:B------:R-:W-:Y:S01]  /*48c0*/  IMAD.MOV.U32 R152, RZ, RZ, R148 ;  /* 0x000000ffff987224 */ /* 0x000fe200078e0094 */
[----:B------:R1:W2:Y:S01]  /*48d0*/  MUFU.EX2 R32, R3 ;  /* 0x0000000300207308 */ /* 0x0002a20000000800 */
[----:B------:R-:W-:Y:S01]  /*48e0*/  IMAD.MOV.U32 R7, RZ, RZ, R139 ;  /* 0x000000ffff077224 */ /* 0x000fe200078e008b */
[----:B------:R-:W-:Y:S01]  /*48f0*/  MOV R4, R137 ;  /* 0x0000008900047202 */ /* 0x000fe20000000f00 */
[----:B------:R-:W-:Y:S01]  /*4900*/  IMAD.MOV.U32 R5, RZ, RZ, R136 ;  /* 0x000000ffff057224 */ /* 0x000fe200078e0088 */
[C---:B------:R-:W-:Y:S06]  /*4910*/  HMMA.16816.F32.BF16 R148, R8.reuse, R78, R52 ;  /* 0x0000004e0894723c */ /* 0x040fec0000041834 */
[C---:B------:R-:W-:Y:S01]  /*4920*/  HMMA.16816.F32.BF16 R44, R8.reuse, R70, R44 ;  /* 0x00000046082c723c */ /* 0x040fe2000004182c */
[----:B------:R-:W-:Y:S01]  /*4930*/  IMAD.MOV.U32 R54, RZ, RZ, R199 ;  /* 0x000000ffff367224 */ /* 0x000fe200078e00c7 */
[----:B------:R-:W-:Y:S01]  /*4940*/  MOV R89, R141 ;  /* 0x0000008d00597202 */ /* 0x000fe20000000f00 */
[----:B------:R-:W-:Y:S01]  /*4950*/  IMAD.MOV.U32 R90, RZ, RZ, R143 ;  /* 0x000000ffff5a7224 */ /* 0x000fe200078e008f */
[----:B------:R-:W-:Y:S01]  /*4960*/  MOV R53, R198 ;  /* 0x000000c600357202 */ /* 0x000fe20000000f00 */
[----:B------:R-:W-:Y:S01]  /*4970*/  IMAD.MOV.U32 R88, RZ, RZ, R140 ;  /* 0x000000ffff587224 */ /* 0x000fe200078e008c */
[----:B------:R-:W-:Y:S01]  /*4980*/  HMMA.16816.F32.BF16 R248, R8, R66, R36 ;  /* 0x0000004208f8723c */ /* 0x000fe20000041824 */
[----:B-1----:R-:W-:Y:S01]  /*4990*/  FFMA.FTZ R3, R80, UR20, -R2 ;  /* 0x0000001450037c23 */ /* 0x002fe20008010802 */
[----:B------:R-:W-:Y:S01]  /*49a0*/  MOV R80, R138 ;  /* 0x0000008a00507202 */ /* 0x000fe20000000f00 */
[----:B--2---:R-:W-:-:S02]  /*49b0*/  IMAD.MOV.U32 R52, RZ, RZ, R32 ;  /* 0x000000ffff347224 */ /* 0x004fc400078e0020 */
[----:B------:R1:W-:Y:S01]  /*49c0*/  MUFU.EX2 R176, R3 ;  /* 0x0000000300b07308 */ /* 0x0003e20000000800 */
[----:B------:R-:W-:Y:S01]  /*49d0*/  HMMA.16816.F32.BF16 R136, R8, R86, R120 ;  /* 0x000000560888723c */ /* 0x000fe20000041878 */
[----:B------:R-:W-:Y:S02]  /*49e0*/  IMAD.MOV.U32 R81, RZ, RZ, R142 ;  /* 0x000000ffff517224 */ /* 0x000fe400078e008e */
[----:B------:R-:W-:-:S03]  /*49f0*/  IMAD.MOV.U32 R55, RZ, RZ, R179 ;  /* 0x000000ffff377224 */ /* 0x000fc600078e00b3 */
[C---:B------:R-:W-:Y:S06]  /*4a00*/  HMMA.16816.F32.BF16 R216, R8.reuse, R62, R28 ;  /* 0x0000003e08d8723c */ /* 0x040fec000004181c */
[C---:B------:R-:W-:Y:S01]  /*4a10*/  HMMA.16816.F32.BF16 R212, R8.reuse, R58, R24 ;  /* 0x0000003a08d4723c */ /* 0x040fe20000041818 */
[----:B------:R-:W-:Y:S02]  /*4a20*/  IMAD.MOV.U32 R48, RZ, RZ, R45 ;  /* 0x000000ffff307224 */ /* 0x000fe400078e002d */
[----:B------:R-:W-:Y:S02]  /*4a30*/  IMAD.MOV.U32 R135, RZ, RZ, R46 ;  /* 0x000000ffff877224 */ /* 0x000fe400078e002e */
[----:B-1----:R-:W-:Y:S01]  /*4a40*/  FFMA.FTZ R3, R83, UR20, -R2 ;  /* 0x0000001453037c23 */ /* 0x002fe20008010802 */
[----:B------:R-:W-:Y:S01]  /*4a50*/  IMAD.MOV.U32 R134, RZ, RZ, R47 ;  /* 0x000000ffff867224 */ /* 0x000fe200078e002f */
[----:B------:R-:W-:Y:S02]  /*4a60*/  HMMA.16816.F32.BF16 R240, R8, R118, R20 ;  /* 0x0000007608f0723c */ /* 0x000fe40000041814 */
[----:B------:R1:W-:Y:S05]  /*4a70*/  MUFU.EX2 R233, R3 ;  /* 0x0000000300e97308 */ /* 0x0003ea0000000800 */
[----:B------:R-:W-:-:S02]  /*4a80*/  F2FP.BF16.F32.PACK_AB R8, R211, R224 ;  /* 0x000000e0d308723e */ /* 0x000fc400000010ff */
[----:B------:R-:W-:Y:S01]  /*4a90*/  F2FP.BF16.F32.PACK_AB R10, R6, R16 ;  /* 0x00000010060a723e */ /* 0x000fe200000010ff */
[----:B-1----:R-:W-:-:S04]  /*4aa0*/  FFMA.FTZ R3, R82, UR20, -R2 ;  /* 0x0000001452037c23 */ /* 0x002fc80008010802 */
[----:B------:R1:W-:Y:S02]  /*4ab0*/  MUFU.EX2 R237, R3 ;  /* 0x0000000300ed7308 */ /* 0x0003e40000000800 */
[----:B-1----:R-:W-:Y:S01]  /*4ac0*/  FFMA.FTZ R3, R19, UR20, -R0 ;  /* 0x0000001413037c23 */ /* 0x002fe20008010800 */
[----:B------:R-:W-:-:S05]  /*4ad0*/  MOV R19, R44 ;  /* 0x0000002c00137202 */ /* 0x000fca0000000f00 */
[----:B------:R1:W-:Y:S02]  /*4ae0*/  MUFU.EX2 R133, R3 ;  /* 0x0000000300857308 */ /* 0x0003e40000000800 */
[----:B-1----:R-:W-:Y:S01]  /*4af0*/  FFMA.FTZ R3, R92, UR20, -R0 ;  /* 0x000000145c037c23 */ /* 0x002fe20008010800 */
[----:B------:R-:W-:-:S05]  /*4b00*/  IMAD.MOV.U32 R92, RZ, RZ, R197 ;  /* 0x000000ffff5c7224 */ /* 0x000fca00078e00c5 */
[----:B------:R1:W2:Y:S02]  /*4b10*/  MUFU.EX2 R132, R3 ;  /* 0x0000000300847308 */ /* 0x0002a40000000800 */
[----:B-1----:R-:W-:Y:S01]  /*4b20*/  FFMA.FTZ R3, R94, UR20, -R0 ;  /* 0x000000145e037c23 */ /* 0x002fe20008010800 */
[----:B--2---:R-:W-:Y:S01]  /*4b30*/  F2FP.BF16.F32.PACK_AB R9, R132, R133 ;  /* 0x000000858409723e */ /* 0x004fe200000010ff */
[----:B------:R-:W-:-:S04]  /*4b40*/  IMAD.MOV.U32 R94, RZ, RZ, R88 ;  /* 0x000000ffff5e7224 */ /* 0x000fc800078e0058 */
[----:B------:R1:W-:Y:S02]  /*4b50*/  MUFU.EX2 R236, R3 ;  /* 0x0000000300ec7308 */ /* 0x0003e40000000800 */
[----:B-1----:R-:W-:Y:S01]  /*4b60*/  FFMA.FTZ R3, R93, UR20, -R0 ;  /* 0x000000145d037c23 */ /* 0x002fe20008010800 */
[----:B------:R-:W-:-:S05]  /*4b70*/  IMAD.MOV.U32 R93, RZ, RZ, R89 ;  /* 0x000000ffff5d7224 */ /* 0x000fca00078e0059 */
[----:B------:R1:W2:Y:S02]  /*4b80*/  MUFU.EX2 R247, R3 ;  /* 0x0000000300f77308 */ /* 0x0002a40000000800 */
[----:B-1----:R-:W-:Y:S01]  /*4b90*/  FFMA.FTZ R3, R91, UR20, -R0 ;  /* 0x000000145b037c23 */ /* 0x002fe20008010800 */
[----:B--2---:R-:W-:-:S05]  /*4ba0*/  F2FP.BF16.F32.PACK_AB R11, R247, R236 ;  /* 0x000000ecf70b723e */ /* 0x004fca00000010ff */
[----:B------:R1:W-:Y:S02]  /*4bb0*/  MUFU.EX2 R252, R3 ;  /* 0x0000000300fc7308 */ /* 0x0003e40000000800 */
[C---:B------:R-:W-:Y:S06]  /*4bc0*/  HMMA.16816.F32.BF16 R36, R8.reuse, R108, RZ ;  /* 0x0000006c0824723c */ /* 0x040fec00000418ff */
[----:B------:R-:W-:Y:S01]  /*4bd0*/  HMMA.16816.F32.BF16 R20, R8, R128, RZ ;  /* 0x000000800814723c */ /* 0x000fe200000418ff */
[----:B------:R-:W-:Y:S01]  /*4be0*/  IMAD.MOV.U32 R109, RZ, RZ, R153 ;  /* 0x000000ffff6d7224 */ /* 0x000fe200078e0099 */
[----:B------:R-:W-:-:S04]  /*4bf0*/  MOV R108, R154 ;  /* 0x0000009a006c7202 */ /* 0x000fc80000000f00 */
[C---:B------:R-:W-:Y:S01]  /*4c00*/  HMMA.16816.F32.BF16 R28, R8.reuse, R112, RZ ;  /* 0x00000070081c723c */ /* 0x040fe200000418ff */
[----:B-1----:R-:W-:Y:S01]  /*4c10*/  FFMA.FTZ R3, R35, UR20, -R0 ;  /* 0x0000001423037c23 */ /* 0x002fe20008010800 */
[----:B------:R-:W-:Y:S01]  /*4c20*/  IMAD.MOV.U32 R128, RZ, RZ, R5 ;  /* 0x000000ffff807224 */ /* 0x000fe200078e0005 */
[----:B------:R-:W-:Y:S02]  /*4c30*/  MOV R129, R4 ;  /* 0x0000000400817202 */ /* 0x000fe40000000f00 */
[----:B------:R1:W2:Y:S01]  /*4c40*/  MUFU.EX2 R244, R3 ;  /* 0x0000000300f47308 */ /* 0x0002a20000000800 */
[----:B------:R-:W-:Y:S01]  /*4c50*/  HMMA.16816.F32.BF16 R32, R8, R104, RZ ;  /* 0x000000680820723c */ /* 0x000fe200000418ff */
[----:B------:R-:W-:Y:S01]  /*4c60*/  MOV R112, R176 ;  /* 0x000000b000707202 */ /* 0x000fe20000000f00 */
[----:B------:R-:W-:-:S03]  /*4c70*/  IMAD.MOV.U32 R113, RZ, RZ, R155 ;  /* 0x000000ffff717224 */ /* 0x000fc600078e009b */
[----:B------:R-:W-:Y:S01]  /*4c80*/  F2FP.BF16.F32.PACK_AB R4, R112, R52 ;  /* 0x000000347004723e */ /* 0x000fe200000010ff */
[----:B------:R-:W-:Y:S01]  /*4c90*/  HMMA.16816.F32.BF16 R24, R8, R124, RZ ;  /* 0x0000007c0818723c */ /* 0x000fe200000418ff */
[----:B------:R-:W-:Y:S02]  /*4ca0*/  IMAD.MOV.U32 R105, RZ, RZ, R7 ;  /* 0x000000ffff697224 */ /* 0x000fe400078e0007 */
[----:B------:R-:W-:-:S03]  /*4cb0*/  IMAD.MOV.U32 R104, RZ, RZ, R80 ;  /* 0x000000ffff687224 */ /* 0x000fc600078e0050 */
[----:B------:R-:W-:Y:S01]  /*4cc0*/  HMMA.16816.F32.BF16 R44, R8, R96, RZ ;  /* 0x00000060082c723c */ /* 0x000fe200000418ff */
[----:B------:R-:W-:Y:S01]  /*4cd0*/  MOV R124, R6 ;  /* 0x00000006007c7202 */ /* 0x000fe20000000f00 */
[----:B------:R-:W-:Y:S01]  /*4ce0*/  IMAD.MOV.U32 R125, RZ, RZ, R196 ;  /* 0x000000ffff7d7224 */ /* 0x000fe200078e00c4 */
[----:B------:R-:W-:Y:S01]  /*4cf0*/  F2FP.BF16.F32.PACK_AB R6, R237, R233 ;  /* 0x000000e9ed06723e */ /* 0x000fe200000010ff */
[--C-:B-1----:R-:W-:Y:S01]  /*4d00*/  FFMA.FTZ R3, R40, UR20, -R0.reuse ;  /* 0x0000001428037c23 */ /* 0x102fe20008010800 */
[----:B--2---:R-:W-:Y:S02]  /*4d10*/  F2FP.BF16.F32.PACK_AB R5, R244, R252 ;  /* 0x000000fcf405723e */ /* 0x004fe400000010ff */
[----:B------:R-:W-:Y:S01]  /*4d20*/  MOV R97, R90 ;  /* 0x0000005a00617202 */ /* 0x000fe20000000f00 */
[----:B------:R1:W-:Y:S01]  /*4d30*/  MUFU.EX2 R245, R3 ;  /* 0x0000000300f57308 */ /* 0x0003e20000000800 */
[----:B------:R-:W-:Y:S01]  /*4d40*/  MOV R96, R81 ;  /* 0x0000005100607202 */ /* 0x000fe20000000f00 */
[----:B-1----:R-:W-:-:S02]  /*4d50*/  FFMA.FTZ R3, R41, UR20, -R0 ;  /* 0x0000001429037c23 */ /* 0x002fc40008010800 */
[C---:B------:R-:W-:Y:S04]  /*4d60*/  HMMA.16816.F32.BF16 R40, R8.reuse, R100, RZ ;  /* 0x000000640828723c */ /* 0x040fe800000418ff */
[----:B------:R-:W1:Y:S03]  /*4d70*/  MUFU.EX2 R239, R3 ;  /* 0x0000000300ef7308 */ /* 0x000e660000000800 */
[----:B------:R-:W-:Y:S01]  /*4d80*/  IMAD.MOV.U32 R100, RZ, RZ, R19 ;  /* 0x000000ffff647224 */ /* 0x000fe200078e0013 */
[----:B------:R-:W-:Y:S01]  /*4d90*/  MOV R19, R178 ;  /* 0x000000b200137202 */ /* 0x000fe20000000f00 */
[----:B------:R-:W-:Y:S02]  /*4da0*/  IMAD.MOV.U32 R101, RZ, RZ, R48 ;  /* 0x000000ffff657224 */ /* 0x000fe400078e0030 */
[----:B------:R-:W-:Y:S01]  /*4db0*/  HMMA.16816.F32.BF16 R48, R8, R98, RZ ;  /* 0x000000620830723c */ /* 0x000fe200000418ff */
[----:B-1----:R-:W-:Y:S01]  /*4dc0*/  F2FP.BF16.F32.PACK_AB R7, R239, R245 ;  /* 0x000000f5ef07723e */ /* 0x002fe200000010ff */
[----:B------:R-:W-:-:S06]  /*4dd0*/  IMAD.MOV.U32 R3, RZ, RZ, R152 ;  /* 0x000000ffff037224 */ /* 0x000fcc00078e0098 */
[----:B------:R-:W-:Y:S06]  /*4de0*/  HMMA.16816.F32.BF16 R88, R4, R72, R36 ;  /* 0x000000480458723c */ /* 0x000fec0000041824 */
[----:B------:R-:W-:Y:S06]  /*4df0*/  HMMA.16816.F32.BF16 R36, R8, R106, RZ ;  /* 0x0000006a0824723c */ /* 0x000fec00000418ff */
[----:B------:R-:W-:Y:S01]  /*4e00*/  HMMA.16816.F32.BF16 R196, R4, R56, R20 ;  /* 0x0000003804c4723c */ /* 0x000fe20000041814 */
[----:B------:R-:W-:Y:S01]  /*4e10*/  MOV R107, R125 ;  /* 0x0000007d006b7202 */ /* 0x000fe20000000f00 */
[----:B------:R-:W-:-:S02]  /*4e20*/  IMAD.MOV.U32 R125, RZ, RZ, R55 ;  /* 0x000000ffff7d7224 */ /* 0x000fc400078e0037 */
[----:B------:R-:W-:Y:S01]  /*4e30*/  IMAD.MOV.U32 R106, RZ, RZ, R113 ;  /* 0x000000ffff6a7224 */ /* 0x000fe200078e0071 */
[----:B------:R-:W-:Y:S01]  /*4e40*/  MOV R113, R205 ;  /* 0x000000cd00717202 */ /* 0x000fe20000000f00 */
[----:B------:R-:W-:Y:S06]  /*4e50*/  HMMA.16816.F32.BF16 R20, R8, R144, RZ ;  /* 0x000000900814723c */ /* 0x000fec00000418ff */
[----:B------:R-:W-:Y:S01]  /*4e60*/  HMMA.16816.F32.BF16 R80, R4, R76, R40 ;  /* 0x0000004c0450723c */ /* 0x000fe20000041828 */
[----:B------:R-:W-:Y:S02]  /*4e70*/  IMAD.MOV.U32 R144, RZ, RZ, R3 ;  /* 0x000000ffff907224 */ /* 0x000fe400078e0003 */
[----:B------:R-:W-:Y:S01]  /*4e80*/  FFMA.FTZ R3, R184, UR20, -R2 ;  /* 0x00000014b8037c23 */ /* 0x000fe20008010802 */
[----:B------:R-:W-:Y:S01]  /*4e90*/  MOV R145, R109 ;  /* 0x0000006d00917202 */ /* 0x000fe20000000f00 */
[----:B------:R-:W-:Y:S01]  /*4ea0*/  IMAD.MOV.U32 R109, RZ, RZ, R209 ;  /* 0x000000ffff6d7224 */ /* 0x000fe200078e00d1 */
[----:B------:R-:W-:Y:S06]  /*4eb0*/  HMMA.16816.F32.BF16 R40, R8, R110, RZ ;  /* 0x0000006e0828723c */ /* 0x000fec00000418ff */
[C---:B------:R-:W-:Y:S01]  /*4ec0*/  HMMA.16816.F32.BF16 R176, R4.reuse, R84, R44 ;  /* 0x0000005404b0723c */ /* 0x040fe2000004182c */
[----:B------:R-:W-:Y:S01]  /*4ed0*/  MOV R111, R207 ;  /* 0x000000cf006f7202 */ /* 0x000fe20000000f00 */
[----:B------:R-:W-:Y:S01]  /*4ee0*/  IMAD.MOV.U32 R110, RZ, RZ, R208 ;  /* 0x000000ffff6e7224 */ /* 0x000fe200078e00d0 */
[----:B------:R1:W-:Y:S03]  /*4ef0*/  MUFU.EX2 R207, R3 ;  /* 0x0000000300cf7308 */ /* 0x0003e60000000800 */
[----:B------:R-:W-:Y:S06]  /*4f00*/  HMMA.16816.F32.BF16 R152, R4, R64, R28 ;  /* 0x000000400498723c */ /* 0x000fec000004181c */
[C---:B------:R-:W-:Y:S06]  /*4f10*/  HMMA.16816.F32.BF16 R44, R8.reuse, R102, RZ ;  /* 0x00000066082c723c */ /* 0x040fec00000418ff */
[----:B------:R-:W-:Y:S01]  /*4f20*/  HMMA.16816.F32.BF16 R28, R8, R126, RZ ;  /* 0x0000007e081c723c */ /* 0x000fe200000418ff */
[----:B------:R-:W-:-:S02]  /*4f30*/  IMAD.MOV.U32 R103, RZ, RZ, R128 ;  /* 0x000000ffff677224 */ /* 0x000fc400078e0080 */
[----:B-1----:R-:W-:Y:S01]  /*4f40*/  FFMA.FTZ R3, R170, UR20, -R2 ;  /* 0x00000014aa037c23 */ /* 0x002fe20008010802 */
[----:B------:R-:W-:Y:S01]  /*4f50*/  IMAD.MOV.U32 R102, RZ, RZ, R124 ;  /* 0x000000ffff667224 */ /* 0x000fe200078e007c */
[----:B------:R-:W-:Y:S01]  /*4f60*/  MOV R124, R54 ;  /* 0x00000036007c7202 */ /* 0x000fe20000000f00 */
[----:B------:R-:W-:Y:S01]  /*4f70*/  IMAD.MOV.U32 R128, RZ, RZ, R53 ;  /* 0x000000ffff807224 */ /* 0x000fe200078e0035 */
[----:B------:R1:W2:Y:S01]  /*4f80*/  MUFU.EX2 R208, R3 ;  /* 0x0000000300d07308 */ /* 0x0002a20000000800 */
[----:B------:R-:W-:Y:S01]  /*4f90*/  IMAD.MOV.U32 R127, RZ, RZ, R52 ;  /* 0x000000ffff7f7224 */ /* 0x000fe200078e0034 */
[----:B------:R-:W-:Y:S01]  /*4fa0*/  HMMA.16816.F32.BF16 R140, R4, R60, R24 ;  /* 0x0000003c048c723c */ /* 0x000fe20000041818 */
[----:B------:R-:W-:Y:S01]  /*4fb0*/  MOV R126, R92 ;  /* 0x0000005c007e7202 */ /* 0x000fe20000000f00 */
[----:B------:R-:W-:-:S04]  /*4fc0*/  IMAD.MOV.U32 R92, RZ, RZ, R175 ;  /* 0x000000ffff5c7224 */ /* 0x000fc800078e00af */
[----:B------:R-:W-:Y:S06]  /*4fd0*/  HMMA.16816.F32.BF16 R52, R4, R70, R36 ;  /* 0x000000460434723c */ /* 0x000fec0000041824 */
[----:B------:R-:W-:Y:S01]  /*4fe0*/  HMMA.16816.F32.BF16 R24, R8, R130, RZ ;  /* 0x000000820818723c */ /* 0x000fe200000418ff */
[----:B------:R-:W-:Y:S01]  /*4ff0*/  MOV R39, R210 ;  /* 0x000000d200277202 */ /* 0x000fe20000000f00 */
[----:B-1----:R-:W-:Y:S01]  /*5000*/  FFMA.FTZ R3, R169, UR20, -R2 ;  /* 0x00000014a9037c23 */ /* 0x002fe20008010802 */
[----:B------:R-:W-:-:S03]  /*5010*/  MOV R38, R106 ;  /* 0x0000006a00267202 */ /* 0x000fc60000000f00 */
[----:B------:R-:W-:Y:S01]  /*5020*/  HMMA.16816.F32.BF16 R120, R4, R68, R32 ;  /* 0x000000440478723c */ /* 0x000fe20000041820 */
[----:B------:R1:W-:Y:S01]  /*5030*/  MUFU.EX2 R209, R3 ;  /* 0x0000000300d17308 */ /* 0x0003e20000000800 */
[----:B------:R-:W-:Y:S01]  /*5040*/  IMAD.MOV.U32 R130, RZ, RZ, R96 ;  /* 0x000000ffff827224 */ /* 0x000fe200078e0060 */
[----:B------:R-:W-:-:S03]  /*5050*/  MOV R131, R97 ;  /* 0x0000006100837202 */ /* 0x000fc60000000f00 */
[----:B------:R-:W-:Y:S01]  /*5060*/  HMMA.16816.F32.BF16 R96, R4, R116, R20 ;  /* 0x000000740460723c */ /* 0x000fe20000041814 */
[----:B------:R-:W-:Y:S05]  /*5070*/  LDSM.16.MT88.4 R20, [R231+0xd000] ;  /* 0x00d00000e714783b */ /* 0x000fea0000004200 */
[----:B------:R-:W-:Y:S01]  /*5080*/  HMMA.16816.F32.BF16 R32, R8, R114, RZ ;  /* 0x000000720820723c */ /* 0x000fe200000418ff */
[----:B------:R-:W-:Y:S02]  /*5090*/  IMAD.MOV.U32 R116, RZ, RZ, R19 ;  /* 0x000000ffff747224 */ /* 0x000fe400078e0013 */
[----:B------:R-:W-:Y:S02]  /*50a0*/  IMAD.MOV.U32 R19, RZ, RZ, R204 ;  /* 0x000000ffff137224 */ /* 0x000fe400078e00cc */
[----:B------:R-:W-:-:S02]  /*50b0*/  IMAD.MOV.U32 R117, RZ, RZ, R94 ;  /* 0x000000ffff757224 */ /* 0x000fc400078e005e */
[----:B-1----:R-:W-:Y:S01]  /*50c0*/  FFMA.FTZ R3, R165, UR20, -R2 ;  /* 0x00000014a5037c23 */ /* 0x002fe20008010802 */
[----:B------:R-:W-:Y:S01]  /*50d0*/  IMAD.MOV.U32 R114, RZ, RZ, R108 ;  /* 0x000000ffff727224 */ /* 0x000fe200078e006c */
[----:B------:R-:W-:Y:S01]  /*50e0*/  HMMA.16816.F32.BF16 R8, R8, R146, RZ ;  /* 0x000000920808723c */ /* 0x000fe200000418ff */
[----:B------:R-:W-:Y:S01]  /*50f0*/  IMAD.MOV.U32 R108, RZ, RZ, R18 ;  /* 0x000000ffff6c7224 */ /* 0x000fe200078e0012 */
[----:B------:R1:W3:Y:S01]  /*5100*/  MUFU.EX2 R210, R3 ;  /* 0x0000000300d27308 */ /* 0x0002e20000000800 */
[----:B------:R-:W-:Y:S02]  /*5110*/  IMAD.MOV.U32 R18, RZ, RZ, R206 ;  /* 0x000000ffff127224 */ /* 0x000fe400078e00ce */
[----:B------:R-:W-:Y:S01]  /*5120*/  IMAD.MOV.U32 R94, RZ, RZ, R173 ;  /* 0x000000ffff5e7224 */ /* 0x000fe200078e00ad */
[----:B------:R-:W-:Y:S01]  /*5130*/  HMMA.16816.F32.BF16 R60, R4, R62, R28 ;  /* 0x0000003e043c723c */ /* 0x000fe2000004181c */
[----:B------:R-:W-:Y:S01]  /*5140*/  LDSM.16.MT88.4 R28, [R228+0xd000] ;  /* 0x00d00000e41c783b */ /* 0x000fe20000004200 */
[----:B------:R-:W-:Y:S01]  /*5150*/  IMAD.MOV.U32 R147, RZ, RZ, R93 ;  /* 0x000000ffff937224 */ /* 0x000fe200078e005d */
[----:B------:R-:W-:-:S03]  /*5160*/  MOV R93, R174 ;  /* 0x000000ae005d7202 */ /* 0x000fc60000000f00 */
[C---:B------:R-:W-:Y:S01]  /*5170*/  HMMA.16816.F32.BF16 R56, R4.reuse, R58, R24 ;  /* 0x0000003a0438723c */ /* 0x040fe20000041818 */
[----:B------:R-:W4:Y:S05]  /*5180*/  LDSM.16.MT88.4 R24, [R229+0xd000] ;  /* 0x00d00000e518783b */ /* 0x000f2a0000004200 */
[----:B------:R-:W-:Y:S01]  /*5190*/  HMMA.16816.F32.BF16 R72, R4, R74, R40 ;  /* 0x0000004a0448723c */ /* 0x000fe20000041828 */
[----:B-1----:R-:W-:-:S04]  /*51a0*/  FFMA.FTZ R3, R162, UR20, -R0 ;  /* 0x00000014a2037c23 */ /* 0x002fc80008010800 */
[----:B------:R1:W-:Y:S01]  /*51b0*/  MUFU.EX2 R170, R3 ;  /* 0x0000000300aa7308 */ /* 0x0003e20000000800 */
[C---:B------:R-:W-:Y:S06]  /*51c0*/  HMMA.16816.F32.BF16 R48, R4.reuse, R86, R48 ;  /* 0x000000560430723c */ /* 0x040fec0000041830 */
[C---:B------:R-:W-:Y:S06]  /*51d0*/  HMMA.16816.F32.BF16 R44, R4.reuse, R78, R44 ;  /* 0x0000004e042c723c */ /* 0x040fec000004182c */
[----:B------:R-:W-:Y:S01]  /*51e0*/  HMMA.16816.F32.BF16 R64, R4, R66, R32 ;  /* 0x000000420440723c */ /* 0x000fe20000041820 */
[----:B------:R-:W4:Y:S01]  /*51f0*/  LDSM.16.MT88.4 R32, [R230+0xd000] ;  /* 0x00d00000e620783b */ /* 0x000f220000004200 */
[----:B-1----:R-:W-:-:S04]  /*5200*/  FFMA.FTZ R3, R161, UR20, -R0 ;  /* 0x00000014a1037c23 */ /* 0x002fc80008010800 */
[----:B------:R-:W-:Y:S01]  /*5210*/  HMMA.16816.F32.BF16 R40, R4, R118, R8 ;  /* 0x000000760428723c */ /* 0x000fe20000041808 */
[----:B------:R1:W1:Y:S06]  /*5220*/  MUFU.EX2 R204, R3 ;  /* 0x0000000300cc7308 */ /* 0x00026c0000000800 */
[----:B--2---:R-:W-:Y:S01]  /*5230*/  F2FP.BF16.F32.PACK_AB R8, R208, R207 ;  /* 0x000000cfd008723e */ /* 0x004fe200000010ff */
[----:B------:R-:W-:Y:S01]  /*5240*/  IMAD.MOV.U32 R119, RZ, RZ, R145 ;  /* 0x000000ffff777224 */ /* 0x000fe200078e0091 */
[----:B---3--:R-:W-:Y:S01]  /*5250*/  F2FP.BF16.F32.PACK_AB R10, R210, R209 ;  /* 0x000000d1d20a723e */ /* 0x008fe200000010ff */
[----:B------:R-:W-:Y:S01]  /*5260*/  IMAD.MOV.U32 R145, RZ, RZ, R101 ;  /* 0x000000ffff917224 */ /* 0x000fe200078e0065 */
[----:B------:R-:W-:-:S02]  /*5270*/  MOV R118, R144 ;  /* 0x0000009000767202 */ /* 0x000fc40000000f00 */
[----:B------:R-:W-:Y:S01]  /*5280*/  MOV R144, R100 ;  /* 0x0000006400907202 */ /* 0x000fe20000000f00 */
[----:B-1----:R-:W-:Y:S01]  /*5290*/  FFMA.FTZ R3, R160, UR20, -R0 ;  /* 0x00000014a0037c23 */ /* 0x002fe20008010800 */
[----:B------:R-:W-:Y:S01]  /*52a0*/  IMAD.MOV.U32 R160, RZ, RZ, R114 ;  /* 0x000000ffffa07224 */ /* 0x000fe200078e0072 */
[----:B------:R-:W-:Y:S02]  /*52b0*/  MOV R114, R135 ;  /* 0x0000008700727202 */ /* 0x000fe40000000f00 */
[----:B------:R1:W-:Y:S01]  /*52c0*/  MUFU.EX2 R205, R3 ;  /* 0x0000000300cd7308 */ /* 0x0003e20000000800 */
[----:B------:R-:W-:Y:S02]  /*52d0*/  MOV R135, R166 ;  /* 0x000000a600877202 */ /* 0x000fe40000000f00 */
[----:B------:R2:W5:Y:S01]  /*52e0*/  LDL.LU R166, [R1+0x104] ;  /* 0x0001040001a67983 */ /* 0x0005620000300800 */
[----:B------:R-:W-:Y:S01]  /*52f0*/  F2FP.BF16.F32.PACK_AB R9, R204, R170 ;  /* 0x000000aacc09723e */ /* 0x000fe200000010ff */
[----:B-1----:R-:W-:Y:S01]  /*5300*/  FFMA.FTZ R3, R95, UR20, -R0 ;  /* 0x000000145f037c23 */ /* 0x002fe20008010800 */
[----:B------:R-:W-:-:S03]  /*5310*/  IMAD.MOV.U32 R95, RZ, RZ, R172 ;  /* 0x000000ffff5f7224 */ /* 0x000fc600078e00ac */
[----:B------:R1:W3:Y:S02]  /*5320*/  MUFU.EX2 R206, R3 ;  /* 0x0000000300ce7308 */ /* 0x0002e40000000800 */
[----:B-1----:R-:W-:Y:S01]  /*5330*/  FFMA.FTZ R3, R190, UR20, -R13 ;  /* 0x00000014be037c23 */ /* 0x002fe2000801080d */
[----:B---3--:R-:W-:Y:S02]  /*5340*/  F2FP.BF16.F32.PACK_AB R11, R206, R205 ;  /* 0x000000cdce0b723e */ /* 0x008fe400000010ff */
[----:B------:R-:W-:-:S03]  /*5350*/  MOV R190, R39 ;  /* 0x0000002700be7202 */ /* 0x000fc60000000f00 */
[----:B------:R1:W-:Y:S01]  /*5360*/  MUFU.EX2 R36, R3 ;  /* 0x0000000300247308 */ /* 0x0003e20000000800 */
[----:B------:R-:W-:Y:S01]  /*5370*/  IMAD.MOV.U32 R39, RZ, RZ, R107 ;  /* 0x000000ffff277224 */ /* 0x000fe200078e006b */
[C---:B----4-:R-:W-:Y:S06]  /*5380*/  HMMA.16816.F32.BF16 R68, R8.reuse, R24, R80 ;  /* 0x000000180844723c */ /* 0x050fec0000041850 */
[C---:B------:R-:W-:Y:S06]  /*5390*/  HMMA.16816.F32.BF16 R176, R8.reuse, R28, R176 ;  /* 0x0000001c08b0723c */ /* 0x040fec00000418b0 */
[----:B------:R-:W-:Y:S01]  /*53a0*/  HMMA.16816.F32.BF16 R48, R8, R30, R48 ;  /* 0x0000001e0830723c */ /* 0x000fe20000041830 */
[----:B-1----:R-:W-:Y:S01]  /*53b0*/  FFMA.FTZ R3, R188, UR20, -R13 ;  /* 0x00000014bc037c23 */ /* 0x002fe2000801080d */
[----:B------:R-:W-:-:S02]  /*53c0*/  IMAD.MOV.U32 R188, RZ, RZ, R116 ;  /* 0x000000ffffbc7224 */ /* 0x000fc400078e0074 */
[----:B------:R-:W-:Y:S01]  /*53d0*/  IMAD.MOV.U32 R116, RZ, RZ, R102 ;  /* 0x000000ffff747224 */ /* 0x000fe200078e0066 */
[----:B------:R1:W3:Y:S01]  /*53e0*/  MUFU.EX2 R162, R3 ;  /* 0x0000000300a27308 */ /* 0x0002e20000000800 */
[C---:B------:R-:W-:Y:S06]  /*53f0*/  HMMA.16816.F32.BF16 R44, R8.reuse, R26, R44 ;  /* 0x0000001a082c723c */ /* 0x040fec000004182c */
[----:B------:R-:W-:Y:S01]  /*5400*/  HMMA.16816.F32.BF16 R88, R8, R20, R88 ;  /* 0x000000140858723c */ /* 0x000fe20000041858 */
[----:B-1----:R-:W-:Y:S01]  /*5410*/  FFMA.FTZ R3, R187, UR20, -R13 ;  /* 0x00000014bb037c23 */ /* 0x002fe2000801080d */
[----:B---3--:R-:W-:-:S03]  /*5420*/  F2FP.BF16.F32.PACK_AB R4, R162, R36 ;  /* 0x00000024a204723e */ /* 0x008fc600000010ff */
[----:B------:R1:W-:Y:S02]  /*5430*/  MUFU.EX2 R146, R3 ;  /* 0x0000000300927308 */ /* 0x0003e40000000800 */
[----:B-1----:R-:W-:Y:S01]  /*5440*/  FFMA.FTZ R3, R189, UR20, -R13 ;  /* 0x00000014bd037c23 */ /* 0x002fe2000801080d */
[----:B------:R-:W-:Y:S02]  /*5450*/  IMAD.MOV.U32 R189, RZ, RZ, R131 ;  /* 0x000000ffffbd7224 */ /* 0x000fe400078e0083 */
[----:B------:R-:W-:-:S03]  /*5460*/  IMAD.MOV.U32 R81, RZ, RZ, R119 ;  /* 0x000000ffff517224 */ /* 0x000fc600078e0077 */
[----:B------:R1:W3:Y:S01]  /*5470*/  MUFU.EX2 R115, R3 ;  /* 0x0000000300737308 */ /* 0x0002e20000000800 */
[----:B------:R-:W-:Y:S02]  /*5480*/  IMAD.MOV.U32 R83, RZ, RZ, R38 ;  /* 0x000000ffff537224 */ /* 0x000fe400078e0026 */
[----:B------:R-:W-:Y:S02]  /*5490*/  IMAD.MOV.U32 R131, RZ, RZ, R105 ;  /* 0x000000ffff837224 */ /* 0x000fe400078e0069 */
[----:B-1----:R-:W-:Y:S01]  /*54a0*/  FFMA.FTZ R3, R192, UR20, -R12 ;  /* 0x00000014c0037c23 */ /* 0x002fe2000801080c */
[----:B---3--:R-:W-:Y:S01]  /*54b0*/  F2FP.BF16.F32.PACK_AB R6, R115, R146 ;  /* 0x000000927306723e */ /* 0x008fe200000010ff */
[----:B------:R-:W-:Y:S01]  /*54c0*/  IMAD.MOV.U32 R192, RZ, RZ, R130 ;  /* 0x000000ffffc07224 */ /* 0x000fe200078e0082 */
[----:B------:R-:W-:Y:S01]  /*54d0*/  MOV R38, R39 ;  /* 0x0000002700267202 */ /* 0x000fe20000000f00 */
[----:B------:R1:W-:Y:S01]  /*54e0*/  MUFU.EX2 R37, R3 ;  /* 0x0000000300257308 */ /* 0x0003e20000000800 */
[----:B------:R-:W-:Y:S01]  /*54f0*/  MOV R130, R104 ;  /* 0x0000006800827202 */ /* 0x000fe20000000f00 */
[----:B-1----:R-:W-:Y:S01]  /*5500*/  FFMA.FTZ R3, R191, UR20, -R12 ;  /* 0x00000014bf037c23 */ /* 0x002fe2000801080c */
[----:B------:R-:W-:Y:S01]  /*5510*/  MOV R191, R147 ;  /* 0x0000009300bf7202 */ /* 0x000fe20000000f00 */
[----:B------:R-:W-:-:S04]  /*5520*/  IMAD.MOV.U32 R147, RZ, RZ, R129 ;  /* 0x000000ffff937224 */ /* 0x000fc800078e0081 */
[----:B------:R1:W3:Y:S01]  /*5530*/  MUFU.EX2 R161, R3 ;  /* 0x0000000300a17308 */ /* 0x0002e20000000800 */
[----:B------:R-:W-:Y:S02]  /*5540*/  IMAD.MOV.U32 R129, RZ, RZ, R134 ;  /* 0x000000ffff817224 */ /* 0x000fe400078e0086 */
[----:B-1----:R-:W-:Y:S01]  /*5550*/  FFMA.FTZ R3, R186, UR20, -R12 ;  /* 0x00000014ba037c23 */ /* 0x002fe2000801080c */
[----:B---3--:R-:W-:-:S04]  /*5560*/  F2FP.BF16.F32.PACK_AB R5, R161, R37 ;  /* 0x00000025a105723e */ /* 0x008fc800000010ff */
[----:B------:R1:W-:Y:S02]  /*5570*/  MUFU.EX2 R165, R3 ;  /* 0x0000000300a57308 */ /* 0x0003e40000000800 */
[----:B-1----:R-:W-:-:S06]  /*5580*/  FFMA.FTZ R3, R185, UR20, -R12 ;  /* 0x00000014b9037c23 */ /* 0x002fcc000801080c */
[----:B------:R-:W1:Y:S01]  /*5590*/  MUFU.EX2 R169, R3 ;  /* 0x0000000300a97308 */ /* 0x000e620000000800 */
[----:B------:R-:W-:Y:S02]  /*55a0*/  IMAD.MOV.U32 R134, RZ, RZ, R194 ;  /* 0x000000ffff867224 */ /* 0x000fe400078e00c2 */
[----:B------:R-:W3:Y:S01]  /*55b0*/  LDL.LU R194, [R1+0x100] ;  /* 0x0001000001c27983 */ /* 0x000ee20000300800 */
[----:B-1----:R-:W-:Y:S01]  /*55c0*/  F2FP.BF16.F32.PACK_AB R7, R169, R165 ;  /* 0x000000a5a907723e */ /* 0x002fe200000010ff */
[----:B------:R-:W-:Y:S01]  /*55d0*/  IMAD.MOV.U32 R3, RZ, RZ, R117 ;  /* 0x000000ffff037224 */ /* 0x000fe200078e0075 */
[----:B------:R-:W-:-:S05]  /*55e0*/  MOV R117, R103 ;  /* 0x0000006700757202 */ /* 0x000fca0000000f00 */
[----:B------:R-:W-:Y:S01]  /*55f0*/  HMMA.16816.F32.BF16 R184, R4, R30, R136 ;  /* 0x0000001e04b8723c */ /* 0x000fe20000041888 */
[----:B------:R-:W-:Y:S02]  /*5600*/  IMAD.MOV.U32 R119, RZ, RZ, R129 ;  /* 0x000000ffff777224 */ /* 0x000fe400078e0081 */
[----:B------:R-:W-:-:S03]  /*5610*/  IMAD.MOV.U32 R39, RZ, RZ, R116 ;  /* 0x000000ffff277224 */ /* 0x000fc600078e0074 */
[C---:B------:R-:W-:Y:S01]  /*5620*/  HMMA.16816.F32.BF16 R172, R4.reuse, R28, R200 ;  /* 0x0000001c04ac723c */ /* 0x040fe200000418c8 */
[----:B------:R-:W-:Y:S01]  /*5630*/  IMAD.MOV.U32 R137, RZ, RZ, R191 ;  /* 0x000000ffff897224 */ /* 0x000fe200078e00bf */
[----:B------:R-:W-:Y:S01]  /*5640*/  MOV R191, R234 ;  /* 0x000000ea00bf7202 */ /* 0x000fe20000000f00 */
[----:B------:R-:W-:Y:S01]  /*5650*/  IMAD.MOV.U32 R139, RZ, RZ, R189 ;  /* 0x000000ffff8b7224 */ /* 0x000fe200078e00bd */
[----:B------:R-:W4:Y:S01]  /*5660*/  LDL.LU R234, [R1+0xfc] ;  /* 0x0000fc0001ea7983 */ /* 0x000f220000300800 */
[----:B------:R-:W-:Y:S01]  /*5670*/  MOV R138, R192 ;  /* 0x000000c0008a7202 */ /* 0x000fe20000000f00 */
[----:B------:R-:W-:Y:S01]  /*5680*/  IMAD.MOV.U32 R192, RZ, RZ, R17 ;  /* 0x000000ffffc07224 */ /* 0x000fe200078e0011 */
[----:B------:R-:W-:Y:S01]  /*5690*/  MOV R129, R113 ;  /* 0x0000007100817202 */ /* 0x000fe20000000f00 */
[----:B------:R2:W5:Y:S01]  /*56a0*/  LDL.LU R17, [R1+0xf8] ;  /* 0x0000f80001117983 */ /* 0x0005620000300800 */
[----:B------:R-:W-:Y:S01]  /*56b0*/  MOV R189, R193 ;  /* 0x000000c100bd7202 */ /* 0x000fe20000000f00 */
[----:B------:R-:W-:Y:S01]  /*56c0*/  IMAD.MOV.U32 R113, RZ, RZ, R238 ;  /* 0x000000ffff717224 */ /* 0x000fe200078e00ee */
[----:B------:R-:W-:Y:S01]  /*56d0*/  HMMA.16816.F32.BF16 R76, R4, R24, R220 ;  /* 0x00000018044c723c */ /* 0x000fe200000418dc */
[----:B------:R-:W2:Y:S01]  /*56e0*/  LDL.LU R193, [R1+0xf4] ;  /* 0x0000f40001c17983 */ /* 0x000ea20000300800 */
[----:B------:R-:W-:Y:S01]  /*56f0*/  IMAD.MOV.U32 R201, RZ, RZ, R147 ;  /* 0x000000ffffc97224 */ /* 0x000fe200078e0093 */
[----:B------:R-:W-:-:S02]  /*5700*/  MOV R200, R117 ;  /* 0x0000007500c87202 */ /* 0x000fc40000000f00 */
[----:B------:R-:W2:Y:S01]  /*5710*/  LDL.LU R238, [R1+0xf0] ;  /* 0x0000f00001ee7983 */ /* 0x000ea20000300800 */
[----:B------:R-:W-:Y:S01]  /*5720*/  MOV R116, R144 ;  /* 0x0000009000747202 */ /* 0x000fe20000000f00 */
[----:B------:R-:W-:Y:S01]  /*5730*/  IMAD.MOV.U32 R117, RZ, RZ, R145 ;  /* 0x000000ffff757224 */ /* 0x000fe200078e0091 */
[----:B------:R-:W-:Y:S01]  /*5740*/  MOV R136, R3 ;  /* 0x0000000300887202 */ /* 0x000fe20000000f00 */
[----:B------:R-:W2:Y:S01]  /*5750*/  LDL.LU R147, [R1+0x44] ;  /* 0x0000440001937983 */ /* 0x000ea20000300800 */
[----:B------:R-:W-:Y:S01]  /*5760*/  IMAD.MOV.U32 R3, RZ, RZ, R19 ;  /* 0x000000ffff037224 */ /* 0x000fe200078e0013 */
[C---:B------:R-:W-:Y:S02]  /*5770*/  HMMA.16816.F32.BF16 R84, R4.reuse, R26, R148 ;  /* 0x0000001a0454723c */ /* 0x040fe40000041894 */
[----:B------:R-:W2:Y:S04]  /*5780*/  LDL.LU R144, [R1+0x2c] ;  /* 0x00002c0001907983 */ /* 0x000ea80000300800 */
[----:B------:R-:W2:Y:S01]  /*5790*/  LDL.LU R145, [R1+0x28] ;  /* 0x0000280001917983 */ /* 0x000ea20000300800 */
[C---:B------:R-:W-:Y:S03]  /*57a0*/  HMMA.16816.F32.BF16 R92, R4.reuse, R20, R92 ;  /* 0x00000014045c723c */ /* 0x040fe6000004185c */
[----:B------:R-:W2:Y:S04]  /*57b0*/  LDL.LU R19, [R1+0x24] ;  /* 0x0000240001137983 */ /* 0x000ea80000300800 */
[----:B------:R-:W1:Y:S04]  /*57c0*/  LDSM.16.MT88.4 R24, [R228+0xf000] ;  /* 0x00f00000e418783b */ /* 0x000e680000004200 */
[----:B------:R-:W1:Y:S01]  /*57d0*/  LDSM.16.MT88.4 R28, [R231+0xf000] ;  /* 0x00f00000e71c783b */ /* 0x000e620000004200 */
[-C--:B------:R-:W-:Y:S06]  /*57e0*/  HMMA.16816.F32.BF16 R104, R4, R22.reuse, R156 ;  /* 0x000000160468723c */ /* 0x080fec000004189c */
[----:B------:R-:W-:Y:S01]  /*57f0*/  HMMA.16816.F32.BF16 R100, R8, R22, R72 ;  /* 0x000000160864723c */ /* 0x000fe20000041848 */
[----:B------:R-:W1:Y:S01]  /*5800*/  LDSM.16.MT88.4 R20, [R229+0xf000] ;  /* 0x00f00000e514783b */ /* 0x000e620000004200 */
[----:B------:R-:W-:Y:S01]  /*5810*/  MOV R80, R118 ;  /* 0x0000007600507202 */ /* 0x000fe20000000f00 */
[----:B------:R-:W-:Y:S01]  /*5820*/  IMAD.MOV.U32 R203, RZ, RZ, R131 ;  /* 0x000000ffffcb7224 */ /* 0x000fe200078e0083 */
[----:B------:R-:W-:-:S02]  /*5830*/  MOV R82, R160 ;  /* 0x000000a000527202 */ /* 0x000fc40000000f00 */
[----:B------:R-:W-:Y:S01]  /*5840*/  MOV R202, R130 ;  /* 0x0000008200ca7202 */ /* 0x000fe20000000f00 */
[----:B------:R-:W-:Y:S01]  /*5850*/  HMMA.16816.F32.BF16 R220, R8, R32, R120 ;  /* 0x0000002008dc723c */ /* 0x000fe20000041878 */
[----:B------:R-:W-:-:S05]  /*5860*/  MOV R156, R3 ;  /* 0x00000003009c7202 */ /* 0x000fca0000000f00 */
[C---:B-1----:R-:W-:Y:S06]  /*5870*/  HMMA.16816.F32.BF16 R120, R4.reuse, R24, R80 ;  /* 0x000000180478723c */ /* 0x042fec0000041850 */
[----:B------:R-:W-:Y:S01]  /*5880*/  HMMA.16816.F32.BF16 R148, R4, R28, R200 ;  /* 0x0000001c0494723c */ /* 0x000fe200000418c8 */
[----:B------:R-:W-:Y:S01]  /*5890*/  MOV R82, R38 ;  /* 0x0000002600527202 */ /* 0x000fe20000000f00 */
[----:B------:R-:W-:-:S05]  /*58a0*/  IMAD.MOV.U32 R81, RZ, RZ, R39 ;  /* 0x000000ffff517224 */ /* 0x000fca00078e0027 */
[----:B------:R-:W-:Y:S01]  /*58b0*/  MOV R201, R36 ;  /* 0x0000002400c97202 */ /* 0x000fe20000000f00 */
[----:B------:R-:W-:Y:S02]  /*58c0*/  IMAD.MOV.U32 R200, RZ, RZ, R37 ;  /* 0x000000ffffc87224 */ /* 0x000fe400078e0025 */
[----:B------:R-:W1:Y:S01]  /*58d0*/  LDSM.16.MT88.4 R36, [R230+0xf000] ;  /* 0x00f00000e624783b */ /* 0x000e620000004200 */
[----:B------:R-:W-:Y:S01]  /*58e0*/  HMMA.16816.F32.BF16 R108, R4, R32, R108 ;  /* 0x00000020046c723c */ /* 0x000fe2000004186c */
[----:B------:R-:W-:Y:S01]  /*58f0*/  IMAD.MOV.U32 R75, RZ, RZ, R126 ;  /* 0x000000ffff4b7224 */ /* 0x000fe200078e007e */
[----:B------:R-:W-:Y:S02]  /*5900*/  MOV R74, R127 ;  /* 0x0000007f004a7202 */ /* 0x000fe40000000f00 */
[----:B------:R-:W-:-:S03]  /*5910*/  MOV R83, R125 ;  /* 0x0000007d00537202 */ /* 0x000fc60000000f00 */
[----:B------:R-:W-:Y:S02]  /*5920*/  IMAD.MOV.U32 R33, RZ, RZ, R124 ;  /* 0x000000ffff217224 */ /* 0x000fe400078e007c */
[----:B------:R-:W-:Y:S01]  /*5930*/  HMMA.16816.F32.BF16 R124, R4, R26, R248 ;  /* 0x0000001a047c723c */ /* 0x000fe200000418f8 */
[----:B------:R-:W-:Y:S01]  /*5940*/  IMAD.MOV.U32 R157, RZ, RZ, R191 ;  /* 0x000000ffff9d7224 */ /* 0x000fe200078e00bf */
[----:B------:R-:W-:Y:S01]  /*5950*/  MOV R203, R188 ;  /* 0x000000bc00cb7202 */ /* 0x000fe20000000f00 */
[----:B------:R-:W-:Y:S02]  /*5960*/  IMAD.MOV.U32 R159, RZ, RZ, R189 ;  /* 0x000000ffff9f7224 */ /* 0x000fe400078e00bd */
[----:B------:R-:W-:Y:S01]  /*5970*/  IMAD.MOV.U32 R202, RZ, RZ, R190 ;  /* 0x000000ffffca7224 */ /* 0x000fe200078e00be */
[-C--:B------:R-:W-:Y:S06]  /*5980*/  HMMA.16816.F32.BF16 R60, R8, R22.reuse, R60 ;  /* 0x00000016083c723c */ /* 0x080fec000004183c */
[----:B------:R-:W-:Y:S06]  /*5990*/  HMMA.16816.F32.BF16 R188, R4, R22, R216 ;  /* 0x0000001604bc723c */ /* 0x000fec00000418d8 */
[C---:B------:R-:W-:Y:S06]  /*59a0*/  HMMA.16816.F32.BF16 R216, R8.reuse, R34, R52 ;  /* 0x0000002208d8723c */ /* 0x040fec0000041834 */
[----:B------:R-:W-:Y:S01]  /*59b0*/  HMMA.16816.F32.BF16 R52, R8, R24, R152 ;  /* 0x000000180834723c */ /* 0x000fe20000041898 */
[----:B------:R-:W-:Y:S01]  /*59c0*/  MOV R80, R146 ;  /* 0x0000009200507202 */ /* 0x000fe20000000f00 */
[----:B------:R-:W-:Y:S01]  /*59d0*/  IMAD.MOV.U32 R73, RZ, RZ, R115 ;  /* 0x000000ffff497224 */ /* 0x000fe200078e0073 */
[----:B------:R-:W-:-:S02]  /*59e0*/  MOV R72, R128 ;  /* 0x0000008000487202 */ /* 0x000fc40000000f00 */
[----:B------:R-:W-:Y:S02]  /*59f0*/  MOV R118, R114 ;  /* 0x0000007200767202 */ /* 0x000fe40000000f00 */
[----:B------:R-:W-:Y:S01]  /*5a00*/  MOV R158, R192 ;  /* 0x000000c0009e7202 */ /* 0x000fe20000000f00 */
[----:B------:R-:W-:Y:S01]  /*5a10*/  IMAD.MOV.U32 R251, RZ, RZ, R33 ;  /* 0x000000fffffb7224 */ /* 0x000fe200078e0021 */
[----:B------:R-:W-:Y:S01]  /*5a20*/  MOV R128, R195 ;  /* 0x000000c300807202 */ /* 0x000fe20000000f00 */
[----:B------:R-:W-:Y:S01]  /*5a30*/  HMMA.16816.F32.BF16 R136, R4, R20, R136 ;  /* 0x000000140488723c */ /* 0x000fe20000041888 */
[----:B------:R-:W-:-:S05]  /*5a40*/  MOV R250, R83 ;  /* 0x0000005300fa7202 */ /* 0x000fca0000000f00 */
[----:B------:R-:W-:Y:S01]  /*5a50*/  HMMA.16816.F32.BF16 R64, R8, R26, R64 ;  /* 0x0000001a0840723c */ /* 0x000fe20000041840 */
[----:B------:R-:W-:Y:S01]  /*5a60*/  IMAD.MOV.U32 R160, RZ, RZ, R235 ;  /* 0x000000ffffa07224 */ /* 0x000fe200078e00eb */
[----:B------:R-:W-:Y:S01]  /*5a70*/  MOV R130, R236 ;  /* 0x000000ec00827202 */ /* 0x000fe20000000f00 */
[----:B------:R-:W-:Y:S01]  /*5a80*/  IMAD.MOV.U32 R131, RZ, RZ, R237 ;  /* 0x000000ffff837224 */ /* 0x000fe200078e00ed */
[----:B------:R-:W-:Y:S02]  /*5a90*/  LDSM.16.MT88.4 R152, [R231+0xf800] ;  /* 0x00f80000e798783b */ /* 0x000fe40000004200 */
[----:B------:R-:W-:Y:S06]  /*5aa0*/  HMMA.16816.F32.BF16 R116, R4, R34, R116 ;  /* 0x000000220474723c */ /* 0x000fec0000041874 */
[C---:B------:R-:W-:Y:S01]  /*5ab0*/  HMMA.16816.F32.BF16 R32, R8.reuse, R20, R140 ;  /* 0x000000140820723c */ /* 0x040fe2000004188c */
[----:B------:R-:W-:Y:S01]  /*5ac0*/  MOV R114, R246 ;  /* 0x000000f600727202 */ /* 0x000fe20000000f00 */
[----:B------:R-:W-:Y:S04]  /*5ad0*/  LDSM.16.MT88.4 R140, [R229+0xf800] ;  /* 0x00f80000e58c783b */ /* 0x000fe80000004200 */
[----:B------:R-:W-:Y:S01]  /*5ae0*/  HMMA.16816.F32.BF16 R56, R8, R30, R56 ;  /* 0x0000001e0838723c */ /* 0x000fe20000041838 */
[----:B------:R2:W5:Y:S04]  /*5af0*/  LDL.LU R246, [R1+0xec] ;  /* 0x0000ec0001f67983 */ /* 0x0005680000300800 */
[----:B------:R2:W5:Y:S01]  /*5b00*/  LDL.LU R237, [R1+0xe8] ;  /* 0x0000e80001ed7983 */ /* 0x0005620000300800 */
[----:B-1----:R-:W-:Y:S03]  /*5b10*/  HMMA.16816.F32.BF16 R156, R4, R36, R156 ;  /* 0x00000024049c723c */ /* 0x002fe6000004189c */
[----:B------:R1:W5:Y:S03]  /*5b20*/  LDL.LU R236, [R1+0xe4] ;  /* 0x0000e40001ec7983 */ /* 0x0003660000300800 */
[----:B------:R-:W-:Y:S01]  /*5b30*/  HMMA.16816.F32.BF16 R40, R8, R38, R40 ;  /* 0x000000260828723c */ /* 0x000fe20000041828 */
[----:B------:R1:W5:Y:S01]  /*5b40*/  LDL.LU R235, [R1+0xe0] ;  /* 0x0000e00001eb7983 */ /* 0x0003620000300800 */
[----:B---3--:R-:W-:-:S02]  /*5b50*/  IMAD.MOV.U32 R146, RZ, RZ, R194 ;  /* 0x000000ffff927224 */ /* 0x008fc400078e00c2 */
[----:B----4-:R-:W-:Y:S01]  /*5b60*/  IMAD.MOV.U32 R3, RZ, RZ, R234 ;  /* 0x000000ffff037224 */ /* 0x010fe200078e00ea */
[----:B--2---:R-:W-:-:S03]  /*5b70*/  MOV R115, R193 ;  /* 0x000000c100737202 */ /* 0x004fc60000000f00 */
[----:B------:R-:W-:Y:S02]  /*5b80*/  IMAD.MOV.U32 R249, RZ, RZ, R3 ;  /* 0x000000fffff97224 */ /* 0x000fe400078e0003 */
[--C-:B------:R-:W-:Y:S01]  /*5b90*/  FFMA.FTZ R3, R227, UR20, -R2.reuse ;  /* 0x00000014e3037c23 */ /* 0x100fe20008010802 */
[----:B------:R-:W-:Y:S01]  /*5ba0*/  MOV R83, R146 ;  /* 0x0000009200537202 */ /* 0x000fe20000000f00 */
[----:B------:R1:W5:Y:S02]  /*5bb0*/  LDL.LU R234, [R1+0xdc] ;  /* 0x0000dc0001ea7983 */ /* 0x0003640000300800 */
[----:B------:R2:W-:Y:S01]  /*5bc0*/  MUFU.EX2 R23, R3 ;  /* 0x0000000300177308 */ /* 0x0005e20000000800 */
[----:B------:R-:W-:Y:S01]  /*5bd0*/  HMMA.16816.F32.BF16 R192, R4, R30, R212 ;  /* 0x0000001e04c0723c */ /* 0x000fe200000418d4 */
[----:B--2---:R-:W-:-:S06]  /*5be0*/  FFMA.FTZ R3, R226, UR20, -R2 ;  /* 0x00000014e2037c23 */ /* 0x004fcc0008010802 */
[----:B------:R2:W3:Y:S01]  /*5bf0*/  MUFU.EX2 R24, R3 ;  /* 0x0000000300187308 */ /* 0x0004e20000000800 */
[----:B------:R-:W-:Y:S07]  /*5c00*/  HMMA.16816.F32.BF16 R212, R4, R38, R240 ;  /* 0x0000002604d4723c */ /* 0x000fee00000418f0 */
[----:B------:R-:W-:Y:S01]  /*5c10*/  MOV R243, R19 ;  /* 0x0000001300f37202 */ /* 0x000fe20000000f00 */
[--C-:B--2---:R-:W-:Y:S01]  /*5c20*/  FFMA.FTZ R3, R225, UR20, -R2.reuse ;  /* 0x00000014e1037c23 */ /* 0x104fe20008010802 */
[----:B------:R-:W-:-:S04]  /*5c30*/  FFMA.FTZ R2, R181, UR20, -R2 ;  /* 0x00000014b5027c23 */ /* 0x000fc80008010802 */
[----:B------:R2:W-:Y:S01]  /*5c40*/  MUFU.EX2 R25, R2 ;  /* 0x0000000200197308 */ /* 0x0005e20000000800 */
[----:B------:R-:W-:Y:S01]  /*5c50*/  IMAD.MOV.U32 R240, RZ, RZ, R147 ;  /* 0x000000fffff07224 */ /* 0x000fe200078e0093 */
[----:B------:R-:W-:Y:S01]  /*5c60*/  MOV R241, R144 ;  /* 0x0000009000f17202 */ /* 0x000fe20000000f00 */
[----:B------:R-:W-:Y:S02]  /*5c70*/  IMAD.MOV.U32 R242, RZ, RZ, R145 ;  /* 0x000000fffff27224 */ /* 0x000fe400078e0091 */
[----:B--2---:R-:W-:-:S04]  /*5c80*/  FFMA.FTZ R2, R182, UR20, -R0 ;  /* 0x00000014b6027c23 */ /* 0x004fc80008010800 */
[----:B------:R2:W-:Y:S01]  /*5c90*/  MUFU.EX2 R19, R2 ;  /* 0x0000000200137308 */ /* 0x0005e20000000800 */
[----:B------:R-:W-:Y:S02]  /*5ca0*/  IMAD.MOV.U32 R248, RZ, RZ, R115 ;  /* 0x000000fffff87224 */ /* 0x000fe400078e0073 */
[----:B--2---:R-:W-:-:S05]  /*5cb0*/  FFMA.FTZ R2, R183, UR20, -R0 ;  /* 0x00000014b7027c23 */ /* 0x004fca0008010800 */
[----:B------:R2:W4:Y:S02]  /*5cc0*/  MUFU.EX2 R21, R2 ;  /* 0x0000000200157308 */ /* 0x0005240000000800 */
[--C-:B--2---:R-:W-:Y:S01]  /*5cd0*/  FFMA.FTZ R2, R180, UR20, -R0.reuse ;  /* 0x00000014b4027c23 */ /* 0x104fe20008010800 */
[----:B------:R-:W-:Y:S01]  /*5ce0*/  FFMA.FTZ R0, R163, UR20, -R0 ;  /* 0x00000014a3007c23 */ /* 0x000fe20008010800 */
[----:B------:R-:W-:Y:S01]  /*5cf0*/  HMMA.16816.F32.BF16 R144, R8, R28, R196 ;  /* 0x0000001c0890723c */ /* 0x000fe200000418c4 */
[----:B------:R-:W2:Y:S03]  /*5d00*/  LDSM.16.MT88.4 R180, [R228+0xd800] ;  /* 0x00d80000e4b4783b */ /* 0x000ea60000004200 */
[----:B------:R1:W-:Y:S02]  /*5d10*/  MUFU.EX2 R20, R0 ;  /* 0x0000000000147308 */ /* 0x0003e40000000800 */
        /* <DEDUP_REMOVED lines=35> */
[----:B-1----:R-:W-:Y:S01]  /*5f50*/  FFMA.FTZ R0, R240, UR20, -R13 ;  /* 0x00000014f0007c23 */ /* 0x002fe2000801080d */
        /* <DEDUP_REMOVED lines=32> */
[----:B------:R-:W-:Y:S02]  /*6160*/  IMAD.MOV.U32 R201, RZ, RZ, R202 ;  /* 0x000000ffffc97224 */ /* 0x000fe400078e00ca */
[----:B-1----:R-:W-:Y:S01]  /*6170*/  FFMA.FTZ R0, R240, UR20, -R13 ;  /* 0x00000014f0007c23 */ /* 0x002fe2000801080d */
[----:B------:R-:W-:Y:S01]  /*6180*/  MOV R202, R203 ;  /* 0x000000cb00ca7202 */ /* 0x000fe20000000f00 */
[----:B------:R-:W-:Y:S02]  /*6190*/  IMAD.MOV.U32 R203, RZ, RZ, R160 ;  /* 0x000000ffffcb7224 */ /* 0x000fe400078e00a0 */
[----:B------:R1:W-:Y:S01]  /*61a0*/  MUFU.EX2 R30, R0 ;  /* 0x00000000001e7308 */ /* 0x0003e20000000800 */
[----:B------:R-:W-:Y:S01]  /*61b0*/  MOV R160, R130 ;  /* 0x0000008200a07202 */ /* 0x000fe20000000f00 */
[----:B------:R-:W-:Y:S01]  /*61c0*/  IMAD.MOV.U32 R130, RZ, RZ, R131 ;  /* 0x000000ffff827224 */ /* 0x000fe200078e0083 */
[----:B------:R-:W-:Y:S01]  /*61d0*/  MOV R131, R114 ;  /* 0x0000007200837202 */ /* 0x000fe20000000f00 */
[----:B------:R-:W-:Y:S01]  /*61e0*/  IMAD.MOV.U32 R114, RZ, RZ, R16 ;  /* 0x000000ffff727224 */ /* 0x000fe200078e0010 */
[----:B------:R-:W-:-:S02]  /*61f0*/  MOV R115, R233 ;  /* 0x000000e900737202 */ /* 0x000fc40000000f00 */
[----:B------:R-:W-:Y:S01]  /*6200*/  MOV R7, R243 ;  /* 0x000000f300077202 */ /* 0x000fe20000000f00 */
[----:B------:R3:W-:Y:S01]  /*6210*/  MUFU.EX2 R22, R2 ;  /* 0x0000000200167308 */ /* 0x0007e20000000800 */
[----:B-1----:R-:W-:Y:S01]  /*6220*/  FFMA.FTZ R0, R241, UR20, -R12 ;  /* 0x00000014f1007c23 */ /* 0x002fe2000801080c */
[----:B------:R-:W-:Y:S01]  /*6230*/  MOV R241, R249 ;  /* 0x000000f900f17202 */ /* 0x000fe20000000f00 */
[----:B------:R-:W-:Y:S01]  /*6240*/  IMAD.MOV.U32 R249, RZ, RZ, R75 ;  /* 0x000000fffff97224 */ /* 0x000fe200078e004b */
[----:B------:R-:W-:Y:S01]  /*6250*/  HMMA.16816.F32.BF16 R196, R8, R36, R96 ;  /* 0x0000002408c4723c */ /* 0x000fe20000041860 */
        /* <DEDUP_REMOVED lines=11> */
[----:B------:R-:W-:-:S02]  /*6310*/  IMAD.MOV.U32 R129, RZ, RZ, R18 ;  /* 0x000000ffff817224 */ /* 0x000fc400078e0012 */
[----:B---3--:R-:W-:Y:S01]  /*6320*/  FFMA.FTZ R2, R83, UR20, -R12 ;  /* 0x0000001453027c23 */ /* 0x008fe2000801080c */
[----:B------:R-:W3:Y:S01]  /*6330*/  MUFU.EX2 R26, R3 ;  /* 0x00000003001a7308 */ /* 0x000ee20000000800 */
[----:B------:R-:W-:Y:S01]  /*6340*/  IMAD.MOV.U32 R240, RZ, RZ, R248 ;  /* 0x000000fffff07224 */ /* 0x000fe200078e00f8 */
[----:B------:R-:W-:Y:S02]  /*6350*/  MOV R243, R72 ;  /* 0x0000004800f37202 */ /* 0x000fe40000000f00 */
[----:B------:R-:W-:Y:S02]  /*6360*/  MOV R113, R134 ;  /* 0x0000008600717202 */ /* 0x000fe40000000f00 */
[----:B------:R-:W-:Y:S01]  /*6370*/  MOV R39, R112 ;  /* 0x0000007000277202 */ /* 0x000fe20000000f00 */
[----:B------:R-:W-:Y:S01]  /*6380*/  IMAD.MOV.U32 R37, RZ, RZ, R135 ;  /* 0x000000ffff257224 */ /* 0x000fe200078e0087 */
[----:B------:R-:W-:Y:S01]  /*6390*/  MOV R225, R130 ;  /* 0x0000008200e17202 */ /* 0x000fe20000000f00 */
[----:B-1----:R-:W-:Y:S01]  /*63a0*/  FFMA.FTZ R0, R242, UR20, -R12 ;  /* 0x00000014f2007c23 */ /* 0x002fe2000801080c */
[----:B------:R-:W-:Y:S03]  /*63b0*/  LDSM.16.MT88.4 R96, [R231+0xd800] ;  /* 0x00d80000e760783b */ /* 0x000fe60000004200 */
[----:B------:R1:W-:Y:S01]  /*63c0*/  MUFU.EX2 R18, R0 ;  /* 0x0000000000127308 */ /* 0x0003e20000000800 */
[----:B------:R-:W-:Y:S01]  /*63d0*/  IMAD.MOV.U32 R242, RZ, RZ, R250 ;  /* 0x000000fffff27224 */ /* 0x000fe200078e00fa */
[----:B------:R-:W-:Y:S01]  /*63e0*/  MOV R248, R74 ;  /* 0x0000004a00f87202 */ /* 0x000fe20000000f00 */
[----:B------:R2:W5:Y:S05]  /*63f0*/  LDL.LU R233, [R1+0xd8] ;  /* 0x0000d80001e97983 */ /* 0x00056a0000300800 */
[----:B------:R4:W-:Y:S01]  /*6400*/  MUFU.EX2 R8, R2 ;  /* 0x0000000200087308 */ /* 0x0009e20000000800 */
[----:B-1----:R-:W-:Y:S01]  /*6410*/  FFMA.FTZ R0, R7, UR20, -R12 ;  /* 0x0000001407007c23 */ /* 0x002fe2000801080c */
[----:B------:R-:W-:Y:S01]  /*6420*/  IMAD.MOV.U32 R250, RZ, RZ, R73 ;  /* 0x000000fffffa7224 */ /* 0x000fe200078e0049 */
[----:B------:R-:W-:-:S02]  /*6430*/  MOV R74, R82 ;  /* 0x00000052004a7202 */ /* 0x000fc40000000f00 */
[----:B------:R-:W-:-:S03]  /*6440*/  MOV R72, R80 ;  /* 0x0000005000487202 */ /* 0x000fc60000000f00 */
[----:B------:R-:W1:Y:S01]  /*6450*/  MUFU.EX2 R9, R0 ;  /* 0x0000000000097308 */ /* 0x000e620000000800 */
[----:B------:R-:W-:Y:S01]  /*6460*/  IMAD.MOV.U32 R73, RZ, RZ, R81 ;  /* 0x000000ffff497224 */ /* 0x000fe200078e0051 */
[----:B------:R-:W-:Y:S01]  /*6470*/  MOV R38, R240 ;  /* 0x000000f000267202 */ /* 0x000fe20000000f00 */
[----:B------:R-:W2:Y:S01]  /*6480*/  LDSM.16.MT88.4 R80, [R229+0xd800] ;  /* 0x00d80000e550783b */ /* 0x000ea20000004200 */
[----:B------:R-:W-:Y:S01]  /*6490*/  IMAD.MOV.U32 R12, RZ, RZ, R241 ;  /* 0x000000ffff0c7224 */ /* 0x000fe200078e00f1 */
[----:B------:R-:W-:Y:S01]  /*64a0*/  MOV R6, R242 ;  /* 0x000000f200067202 */ /* 0x000fe20000000f00 */
[----:B------:R-:W-:Y:S01]  /*64b0*/  IMAD.MOV.U32 R7, RZ, RZ, R243 ;  /* 0x000000ffff077224 */ /* 0x000fe200078e00f3 */
[----:B------:R-:W-:Y:S01]  /*64c0*/  MOV R240, R248 ;  /* 0x000000f800f07202 */ /* 0x000fe20000000f00 */
[----:B------:R-:W-:Y:S01]  /*64d0*/  IMAD.MOV.U32 R241, RZ, RZ, R249 ;  /* 0x000000fffff17224 */ /* 0x000fe200078e00f9 */
[----:B------:R-:W-:Y:S01]  /*64e0*/  MOV R248, R74 ;  /* 0x0000004a00f87202 */ /* 0x000fe20000000f00 */
[----:B------:R-:W-:-:S02]  /*64f0*/  IMAD.MOV.U32 R249, RZ, RZ, R75 ;  /* 0x000000fffff97224 */ /* 0x000fc400078e004b */
[----:B----4-:R-:W-:Y:S01]  /*6500*/  FADD.FTZ R2, R224, R211 ;  /* 0x000000d3e0027221 */ /* 0x010fe20000010000 */
        /* <DEDUP_REMOVED lines=14> */
[----:B------:R-:W-:-:S02]  /*65f0*/  MOV R248, R162 ;  /* 0x000000a200f87202 */ /* 0x000fc40000000f00 */
[----:B------:R-:W-:Y:S01]  /*6600*/  MOV R3, R128 ;  /* 0x0000008000037202 */ /* 0x000fe20000000f00 */
[----:B------:R-:W-:Y:S01]  /*6610*/  IMAD.MOV.U32 R11, RZ, RZ, R115 ;  /* 0x000000ffff0b7224 */ /* 0x000fe200078e0073 */
[----:B------:R-:W-:Y:S01]  /*6620*/  F2FP.BF16.F32.PACK_AB R200, R24, R23 ;  /* 0x0000001718c8723e */ /* 0x000fe200000010ff */
[----:B------:R-:W-:Y:S01]  /*6630*/  IMAD.MOV.U32 R134, RZ, RZ, R171 ;  /* 0x000000ffff867224 */ /* 0x000fe200078e00ab */
[----:B------:R-:W-:Y:S01]  /*6640*/  F2FP.BF16.F32.PACK_AB R201, R21, R19 ;  /* 0x0000001315c9723e */ /* 0x000fe200000010ff */
[----:B------:R4:W5:Y:S01]  /*6650*/  LDL.LU R232, [R1+0xd4] ;  /* 0x0000d40001e87983 */ /* 0x0009620000300800 */
[----:B---3--:R-:W-:Y:S02]  /*6660*/  F2FP.BF16.F32.PACK_AB R202, R25, R26 ;  /* 0x0000001a19ca723e */ /* 0x008fe400000010ff */
[----:B------:R-:W-:Y:S02]  /*6670*/  F2FP.BF16.F32.PACK_AB R203, R20, R22 ;  /* 0x0000001614cb723e */ /* 0x000fe400000010ff */
[----:B-1----:R-:W-:Y:S01]  /*6680*/  F2FP.BF16.F32.PACK_AB R163, R9, R8 ;  /* 0x0000000809a3723e */ /* 0x002fe200000010ff */
[----:B------:R-:W-:Y:S01]  /*6690*/  IMAD.MOV.U32 R226, RZ, RZ, R75 ;  /* 0x000000ffffe27224 */ /* 0x000fe200078e004b */
[----:B------:R-:W-:Y:S01]  /*66a0*/  F2FP.BF16.F32.PACK_AB R160, R28, R27 ;  /* 0x0000001b1ca0723e */ /* 0x000fe200000010ff */
[----:B------:R-:W-:Y:S01]  /*66b0*/  FADD.FTZ R0, R133, R132 ;  /* 0x0000008485007221 */ /* 0x000fe20000010000 */
[----:B------:R-:W-:-:S02]  /*66c0*/  F2FP.BF16.F32.PACK_AB R161, R18, R13 ;  /* 0x0000000d12a1723e */ /* 0x000fc400000010ff */
[----:B------:R-:W-:Y:S01]  /*66d0*/  F2FP.BF16.F32.PACK_AB R162, R30, R29 ;  /* 0x0000001d1ea2723e */ /* 0x000fe200000010ff */
[-C--:B--2---:R-:W-:Y:S01]  /*66e0*/  HMMA.16816.F32.BF16 R176, R200, R180.reuse, R176 ;  /* 0x000000b4c8b0723c */ /* 0x084fe200000418b0 */
[----:B------:R-:W-:Y:S01]  /*66f0*/  MOV R227, R74 ;  /* 0x0000004a00e37202 */ /* 0x000fe20000000f00 */
[----:B------:R4:W5:Y:S04]  /*6700*/  LDL.LU R171, [R1+0xd0] ;  /* 0x0000d00001ab7983 */ /* 0x0009680000300800 */
[C---:B------:R-:W-:Y:S01]  /*6710*/  HMMA.16816.F32.BF16 R172, R160.reuse, R180, R172 ;  /* 0x000000b4a0ac723c */ /* 0x040fe200000418ac */
[----:B------:R-:W-:Y:S01]  /*6720*/  MOV R36, R134 ;  /* 0x0000008600247202 */ /* 0x000fe20000000f00 */
[----:B------:R4:W5:Y:S04]  /*6730*/  LDL.LU R16, [R1+0xcc] ;  /* 0x0000cc0001107983 */ /* 0x0009680000300800 */
[-C--:B------:R-:W-:Y:S06]  /*6740*/  HMMA.16816.F32.BF16 R184, R160, R182.reuse, R184 ;  /* 0x000000b6a0b8723c */ /* 0x080fec00000418b8 */
[----:B------:R-:W-:Y:S07]  /*6750*/  HMMA.16816.F32.BF16 R180, R200, R182, R48 ;  /* 0x000000b6c8b4723c */ /* 0x000fee0000041830 */
[----:B------:R-:W-:Y:S01]  /*6760*/  IMAD.MOV.U32 R51, RZ, RZ, R6 ;  /* 0x000000ffff337224 */ /* 0x000fe200078e0006 */
[----:B------:R-:W-:-:S02]  /*6770*/  MOV R50, R7 ;  /* 0x0000000700327202 */ /* 0x000fc40000000f00 */
[----:B------:R-:W1:Y:S01]  /*6780*/  LDSM.16.MT88.4 R4, [R230+0xf800] ;  /* 0x00f80000e604783b */ /* 0x000e620000004200 */
[----:B------:R-:W-:Y:S01]  /*6790*/  IMAD.MOV.U32 R49, RZ, RZ, R240 ;  /* 0x000000ffff317224 */ /* 0x000fe200078e00f0 */
[----:B------:R-:W-:Y:S01]  /*67a0*/  MOV R240, R72 ;  /* 0x0000004800f07202 */ /* 0x000fe20000000f00 */
[----:B------:R-:W-:Y:S01]  /*67b0*/  IMAD.MOV.U32 R48, RZ, RZ, R73 ;  /* 0x000000ffff307224 */ /* 0x000fe200078e0049 */
[-C--:B------:R-:W-:Y:S06]  /*67c0*/  HMMA.16816.F32.BF16 R68, R200, R80.reuse, R68 ;  /* 0x00000050c844723c */ /* 0x080fec0000041844 */
[C---:B------:R-:W-:Y:S06]  /*67d0*/  HMMA.16816.F32.BF16 R72, R160.reuse, R80, R76 ;  /* 0x00000050a048723c */ /* 0x040fec000004184c */
[-C--:B------:R-:W-:Y:S06]  /*67e0*/  HMMA.16816.F32.BF16 R76, R160, R82.reuse, R84 ;  /* 0x00000052a04c723c */ /* 0x080fec0000041854 */
[----:B------:R-:W-:Y:S07]  /*67f0*/  HMMA.16816.F32.BF16 R80, R200, R82, R44 ;  /* 0x00000052c850723c */ /* 0x000fee000004182c */
[----:B------:R-:W-:-:S02]  /*6800*/  IMAD.MOV.U32 R45, RZ, RZ, R129 ;  /* 0x000000ffff2d7224 */ /* 0x000fc400078e0081 */
[----:B------:R-:W-:Y:S02]  /*6810*/  IMAD.MOV.U32 R46, RZ, RZ, R113 ;  /* 0x000000ffff2e7224 */ /* 0x000fe400078e0071 */
        /* <DEDUP_REMOVED lines=11> */
[-C--:B-1----:R-:W-:Y:S01]  /*68d0*/  HMMA.16816.F32.BF16 R156, R160, R4.reuse, R156 ;  /* 0x00000004a09c723c */ /* 0x082fe2000004189c */
[----:B------:R-:W-:Y:S01]  /*68e0*/  FADD.FTZ R2, R211, R2 ;  /* 0x00000002d3027221 */ /* 0x000fe20000010000 */
[----:B------:R-:W-:Y:S01]  /*68f0*/  FADD.FTZ R0, R252, R0 ;  /* 0x00000000fc007221 */ /* 0x000fe20000010000 */
[----:B------:R-:W-:Y:S01]  /*6900*/  MOV R31, R114 ;  /* 0x00000072001f7202 */ /* 0x000fe20000000f00 */
[----:B------:R-:W-:Y:S02]  /*6910*/  LDSM.16.MT88.4 R128, [R228+0xf800] ;  /* 0x00f80000e480783b */ /* 0x000fe40000004200 */
[----:B------:R-:W-:Y:S02]  /*6920*/  HMMA.16816.F32.BF16 R196, R200, R4, R196 ;  /* 0x00000004c8c4723c */ /* 0x000fe400000418c4 */
[----:B------:R-:W1:Y:S05]  /*6930*/  LDSM.16.MT88.4 R112, [R230+0xd800] ;  /* 0x00d80000e670783b */ /* 0x000e6a0000004200 */
        /* <DEDUP_REMOVED lines=50> */
[-C--:B------:R-:W-:Y:S06]  /*6c60*/  HMMA.16816.F32.BF16 R84, R200, R96.reuse, R88 ;  /* 0x00000060c854723c */ /* 0x080fec0000041858 */
[----:B------:R-:W-:Y:S01]  /*6c70*/  HMMA.16816.F32.BF16 R88, R160, R96, R92 ;  /* 0x00000060a058723c */ /* 0x000fe2000004185c */
[----:B------:R-:W-:-:S05]  /*6c80*/  UMOV UR21, UR5 ;  /* 0x0000000500157c82 */ /* 0x000fca0008000000 */
[C---:B------:R-:W-:Y:S06]  /*6c90*/  HMMA.16816.F32.BF16 R92, R160.reuse, R98, R104 ;  /* 0x00000062a05c723c */ /* 0x040fec0000041868 */
[----:B-1----:R-:W-:Y:S06]  /*6ca0*/  HMMA.16816.F32.BF16 R104, R160, R112, R108 ;  /* 0x00000070a068723c */ /* 0x002fec000004186c */
        /* <DEDUP_REMOVED lines=24> */
[----:B------:R-:W-:Y:S01]  /*6e30*/  HMMA.16816.F32.BF16 R200, R200, R6, R40 ;  /* 0x00000006c8c8723c */ /* 0x000fe20000041828 */
[----:B------:R-:W-:-:S08]  /*6e40*/  NOP ;  /* 0x0000000000007918 */ /* 0x000fd00000000000 */
[----:B----4-:R-:W-:-:S15]  /*6e50*/  @!P0 BRA `(.L_x_58) ;  /* 0x000000b400ec8947 */ /* 0x010fde0003800000 */
[----:B------:R-:W2:Y:S01]  /*6e60*/  LDL.64 R250, [R1+0x78] ;  /* 0x0000780001fa7983 */ /* 0x000ea20000100a00 */
[----:B------:R-:W-:Y:S01]  /*6e70*/  UIADD3 UR21, UR17, -0x2, URZ ;  /* 0xfffffffe11157890 */ /* 0x000fe2000fffe03f */
[----:B------:R-:W-:-:S04]  /*6e80*/  DEPBAR.LE SB0, 0x0 ;  /* 0x000080000000791a */ /* 0x000fc80000000000 */
[----:B------:R-:W-:Y:S01]  /*6e90*/  USHF.R.S32.HI UR4, URZ, 0x1f, UR21 ;  /* 0x0000001f3f047899 */ /* 0x000fe20008011415 */
[----:B------:R-:W-:Y:S01]  /*6ea0*/  IMAD.U32 R2, RZ, RZ, UR21 ;  /* 0x00000015ff027e24 */ /* 0x000fe2000f8e00ff */
[----:B------:R-:W-:Y:S01]  /*6eb0*/  UIMAD UR5, UR13, UR21, URZ ;  /* 0x000000150d0572a4 */ /* 0x000fe2000f8e023f */
[----:B------:R-:W-:Y:S01]  /*6ec0*/  ULDC.64 UR10, c[0x0][0x220] ;  /* 0x00008800000a7ab9 */ /* 0x000fe20000000a00 */
[----:B------:R-:W-:Y:S02]  /*6ed0*/  USHF.L.U32 UR23, UR6, 0x5, URZ ;  /* 0x0000000506177899 */ /* 0x000fe4000800063f */
[----:B------:R-:W-:Y:S02]  /*6ee0*/  UIMAD UR4, UR4, UR14, UR5 ;  /* 0x0000000e040472a4 */ /* 0x000fe4000f8e0205 */
[----:B------:R-:W-:Y:S02]  /*6ef0*/  USHF.L.U64.HI UR22, UR6, 0x5, UR7 ;  /* 0x0000000506167899 */ /* 0x000fe40008010207 */
[----:B------:R-:W-:Y:S01]  /*6f00*/  UISETP.NE.AND UP0, UPT, UR17, 0x2, UPT ;  /* 0x000000021100788c */ /* 0x000fe2000bf05270 */
[----:B------:R-:W-:Y:S01]  /*6f10*/  BAR.SYNC.DEFER_BLOCKING 0x0 ;  /* 0x0000000000007b1d */ /* 0x000fe20000010000 */
[----:B--2---:R-:W-:-:S04]  /*6f20*/  IMAD.WIDE.U32 R2, R2, UR14, R250 ;  /* 0x0000000e02027c25 */ /* 0x004fc8000f8e00fa */
[----:B------:R-:W-:Y:S01]  /*6f30*/  VIADD R0, R3, UR4 ;  /* 0x0000000403007c36 */ /* 0x000fe20008000000 */
[----:B------:R-:W-:Y:S01]  /*6f40*/  LEA R6, P0, R2, UR10, 0x1 ;  /* 0x0000000a02067c11 */ /* 0x000fe2000f8008ff */
[----:B------:R-:W-:-:S03]  /*6f50*/  UIADD3 UR4, UR17, -0x2, URZ ;  /* 0xfffffffe11047890 */ /* 0x000fc6000fffe03f */
[----:B------:R-:W-:Y:S02]  /*6f60*/  LEA.HI.X R7, R2, UR11, R0, 0x1, P0 ;  /* 0x0000000b02077c11 */ /* 0x000fe400080f0c00 */
[----:B------:R-:W-:-:S03]  /*6f70*/  IADD3 R4, P0, R6, UR23, RZ ;  /* 0x0000001706047c10 */ /* 0x000fc6000ff1e0ff */
[----:B------:R-:W-:Y:S01]  /*6f80*/  @!PT LDS RZ, [RZ] ;  /* 0x00000000fffff984 */ /* 0x000fe20000000800 */
[----:B------:R-:W-:Y:S01]  /*6f90*/  @!PT LDS RZ, [RZ] ;  /* 0x00000000fffff984 */ /* 0x000fe20000000800 */
[----:B------:R-:W-:Y:S01]  /*6fa0*/  @!PT LDS RZ, [RZ] ;  /* 0x00000000fffff984 */ /* 0x000fe20000000800 */
[----:B-----5:R-:W-:Y:S01]  /*6fb0*/  LDGSTS.E.BYPASS.LTC128B.128 [R246+0xc000], desc[UR18][R6.64] ;  /* 0x0c00000006f67fae */ /* 0x020fe2000b901d52 */
[----:B------:R-:W-:Y:S02]  /*6fc0*/  IADD3.X R5, R7, UR22, RZ, P0, !PT ;  /* 0x0000001607057c10 */ /* 0x000fe400087fe4ff */
[----:B------:R-:W-:Y:S01]  /*6fd0*/  IADD3 R2, P0, R4, UR23, RZ ;  /* 0x0000001704027c10 */ /* 0x000fe2000ff1e0ff */
[----:B------:R-:W-:Y:S03]  /*6fe0*/  LDGSTS.E.BYPASS.LTC128B.128 [R246+0xe000], desc[UR18][R6.64+0x80] ;  /* 0x0e00008006f67fae */ /* 0x000fe6000b901d52 */
[----:B------:R-:W-:Y:S01]  /*6ff0*/  IADD3.X R3, R5, UR22, RZ, P0, !PT ;  /* 0x0000001605037c10 */ /* 0x000fe200087fe4ff */
[----:B------:R-:W-:Y:S01]  /*7000*/  LDGSTS.E.BYPASS.LTC128B.128 [R246+0xc800], desc[UR18][R4.64] ;  /* 0x0c80000004f67fae */ /* 0x000fe2000b901d52 */
[----:B------:R-:W-:-:S03]  /*7010*/  IADD3 R8, P0, R2, UR23, RZ ;  /* 0x0000001702087c10 */ /* 0x000fc6000ff1e0ff */
[----:B------:R-:W-:Y:S01]  /*7020*/  LDGSTS.E.BYPASS.LTC128B.128 [R246+0xe800], desc[UR18][R4.64+0x80] ;  /* 0x0e80008004f67fae */ /* 0x000fe2000b901d52 */
[----:B------:R-:W-:-:S03]  /*7030*/  IADD3.X R9, R3, UR22, RZ, P0, !PT ;  /* 0x0000001603097c10 */ /* 0x000fc600087fe4ff */
[----:B------:R-:W-:Y:S04]  /*7040*/  LDGSTS.E.BYPASS.LTC128B.128 [R246+0xd000], desc[UR18][R2.64] ;  /* 0x0d00000002f67fae */ /* 0x000fe8000b901d52 */
[----:B------:R-:W-:Y:S04]  /*7050*/  LDGSTS.E.BYPASS.LTC128B.128 [R246+0xf000], desc[UR18][R2.64+0x80] ;  /* 0x0f00008002f67fae */ /* 0x000fe8000b901d52 */
[----:B------:R-:W-:Y:S04]  /*7060*/  LDGSTS.E.BYPASS.LTC128B.128 [R246+0xd800], desc[UR18][R8.64] ;  /* 0x0d80000008f67fae */ /* 0x000fe8000b901d52 */
[----:B------:R1:W-:Y:S04]  /*7070*/  LDGSTS.E.BYPASS.LTC128B.128 [R246+0xf800], desc[UR18][R8.64+0x80] ;  /* 0x0f80008008f67fae */ /* 0x0003e8000b901d52 */
[----:B------:R-:W-:Y:S04]  /*7080*/  LDSM.16.M88.4 R24, [R234] ;  /* 0x00000000ea18783b */ /* 0x000fe80000000200 */
[----:B------:R-:W2:Y:S04]  /*7090*/  LDSM.16.M88.4 R32, [R171+0x8000] ;  /* 0x00800000ab20783b */ /* 0x000ea80000000200 */
        /* <DEDUP_REMOVED lines=27> */
[----:B------:R-:W-:Y:S01]  /*7250*/  IMAD.MOV.U32 R3, RZ, RZ, R213 ;  /* 0x000000ffff037224 */ /* 0x000fe200078e00d5 */
[----:B------:R-:W-:Y:S01]  /*7260*/  MOV R2, R214 ;  /* 0x000000d600027202 */ /* 0x000fe20000000f00 */
[----:B------:R-:W-:-:S03]  /*7270*/  IMAD.MOV.U32 R0, RZ, RZ, R215 ;  /* 0x000000ffff007224 */ /* 0x000fc600078e00d7 */
[----:B------:R-:W-:Y:S06]  /*7280*/  HMMA.16816.F32.BF16 R20, R24, R52, RZ ;  /* 0x000000341814723c */ /* 0x000fec00000418ff */
[----:B------:R-:W-:Y:S06]  /*7290*/  HMMA.16816.F32.BF16 R248, R4, R44, R60 ;  /* 0x0000002c04f8723c */ /* 0x000fec000004183c */
[----:B------:R-:W-:Y:S06]  /*72a0*/  HMMA.16816.F32.BF16 R60, R24, R56, RZ ;  /* 0x00000038183c723c */ /* 0x000fec00000418ff */
[C---:B------:R-:W-:Y:S06]  /*72b0*/  HMMA.16816.F32.BF16 R204, R4.reuse, R28, R204 ;  /* 0x0000001c04cc723c */ /* 0x040fec00000418cc */
        /* <DEDUP_REMOVED lines=9> */
[C---:B------:R-:W-:Y:S01]  /*7350*/  HMMA.16816.F32.BF16 R4, R8.reuse, R36, R20 ;  /* 0x000000240804723c */ /* 0x040fe20000041814 */
[----:B------:R-:W-:Y:S05]  /*7360*/  LDSM.16.M88.4 R20, [R233+0x8800] ;  /* 0x00880000e914783b */ /* 0x000fea0000000200 */
        /* <DEDUP_REMOVED lines=17> */
[----:B------:R-:W-:Y:S06]  /*7480*/  HMMA.16816.F32.BF16 R24, R24, R50, RZ ;  /* 0x000000321818723c */ /* 0x000fec00000418ff */
[C---:B------:R-:W-:Y:S06]  /*7490*/  HMMA.16816.F32.BF16 R40, R8.reuse, R42, R56 ;  /* 0x0000002a0828723c */ /* 0x040fec0000041838 */
[C---:B------:R-:W-:Y:S06]  /*74a0*/  HMMA.16816.F32.BF16 R32, R8.reuse, R46, R32 ;  /* 0x0000002e0820723c */ /* 0x040fec0000041820 */
[C---:B------:R-:W-:Y:S01]  /*74b0*/  HMMA.16816.F32.BF16 R216, R8.reuse, R28, R4 ;  /* 0x0000001c08d8723c */ /* 0x040fe20000041804 */
[----:B------:R-:W-:Y:S05]  /*74c0*/  LDSM.16.M88.4 R4, [R237+0x2000] ;  /* 0x00200000ed04783b */ /* 0x000fea0000000200 */
[C---:B------:R-:W-:Y:S01]  /*74d0*/  HMMA.16816.F32.BF16 R28, R8.reuse, R30, R24 ;  /* 0x0000001e081c723c */ /* 0x040fe20000041818 */
[----:B------:R-:W1:Y:S05]  /*74e0*/  LDSM.16.M88.4 R24, [R233+0x8000] ;  /* 0x00800000e918783b */ /* 0x000e6a0000000200 */
[----:B------:R-:W-:Y:S01]  /*74f0*/  HMMA.16816.F32.BF16 R52, R8, R38, R52 ;  /* 0x000000260834723c */ /* 0x000fe20000041834 */
[----:B------:R-:W2:Y:S05]  /*7500*/  LDSM.16.M88.4 R8, [R237] ;  /* 0x00000000ed08783b */ /* 0x000eaa0000000200 */
[C---:B-1----:R-:W-:Y:S06]  /*7510*/  HMMA.16816.F32.BF16 R64, R4.reuse, R24, R248 ;  /* 0x000000180440723c */ /* 0x042fec00000418f8 */
[----:B------:R-:W-:Y:S01]  /*7520*/  HMMA.16816.F32.BF16 R56, R4, R26, R224 ;  /* 0x0000001a0438723c */ /* 0x000fe200000418e0 */
[----:B------:R-:W-:Y:S01]  /*7530*/  IMAD.MOV.U32 R250, RZ, RZ, R37 ;  /* 0x000000fffffa7224 */ /* 0x000fe200078e0025 */
[----:B------:R-:W-:Y:S01]  /*7540*/  MOV R248, R252 ;  /* 0x000000fc00f87202 */ /* 0x000fe20000000f00 */
[----:B------:R-:W-:-:S02]  /*7550*/  IMAD.MOV.U32 R251, RZ, RZ, R36 ;  /* 0x000000fffffb7224 */ /* 0x000fc400078e0024 */
[----:B------:R-:W-:Y:S01]  /*7560*/  IMAD.MOV.U32 R249, RZ, RZ, R247 ;  /* 0x000000fffff97224 */ /* 0x000fe200078e00f7 */
[C---:B--2---:R-:W-:Y:S01]  /*7570*/  HMMA.16816.F32.BF16 R60, R8.reuse, R24, R60 ;  /* 0x00000018083c723c */ /* 0x044fe2000004183c */
[----:B------:R-:W-:Y:S02]  /*7580*/  IMAD.MOV.U32 R226, RZ, RZ, R45 ;  /* 0x000000ffffe27224 */ /* 0x000fe400078e002d */
[----:B------:R-:W-:Y:S02]  /*7590*/  IMAD.MOV.U32 R227, RZ, RZ, R44 ;  /* 0x000000ffffe37224 */ /* 0x000fe400078e002c */
[----:B------:R-:W-:Y:S01]  /*75a0*/  IMAD.MOV.U32 R224, RZ, RZ, R170 ;  /* 0x000000ffffe07224 */ /* 0x000fe200078e00aa */
[----:B------:R-:W-:Y:S01]  /*75b0*/  HMMA.16816.F32.BF16 R48, R8, R26, R32 ;  /* 0x0000001a0830723c */ /* 0x000fe20000041820 */
[----:B------:R-:W1:Y:S01]  /*75c0*/  LDSM.16.M88.4 R24, [R233+0x9000] ;  /* 0x00900000e918783b */ /* 0x000e620000000200 */
[----:B------:R-:W-:-:S04]  /*75d0*/  IMAD.MOV.U32 R225, RZ, RZ, R169 ;  /* 0x000000ffffe17224 */ /* 0x000fc800078e00a9 */
[-C--:B------:R-:W-:Y:S06]  /*75e0*/  HMMA.16816.F32.BF16 R44, R8, R20.reuse, R204 ;  /* 0x00000014082c723c */ /* 0x080fec00000418cc */
[C---:B------:R-:W-:Y:S01]  /*75f0*/  HMMA.16816.F32.BF16 R36, R4.reuse, R20, R220 ;  /* 0x000000140424723c */ /* 0x040fe200000418dc */
[----:B------:R-:W-:Y:S01]  /*7600*/  IMAD.MOV.U32 R204, RZ, RZ, R165 ;  /* 0x000000ffffcc7224 */ /* 0x000fe200078e00a5 */
[----:B------:R-:W-:Y:S01]  /*7610*/  MOV R205, R19 ;  /* 0x0000001300cd7202 */ /* 0x000fe20000000f00 */
[----:B------:R-:W-:Y:S02]  /*7620*/  IMAD.MOV.U32 R206, RZ, RZ, R18 ;  /* 0x000000ffffce7224 */ /* 0x000fe400078e0012 */
[----:B------:R-:W-:Y:S01]  /*7630*/  IMAD.MOV.U32 R207, RZ, RZ, R13 ;  /* 0x000000ffffcf7224 */ /* 0x000fe200078e000d */
[----:B------:R-:W-:Y:S01]  /*7640*/  HMMA.16816.F32.BF16 R32, R4, R22, R212 ;  /* 0x000000160420723c */ /* 0x000fe200000418d4 */
[----:B------:R-:W-:-:S02]  /*7650*/  IMAD.MOV.U32 R220, RZ, RZ, R12 ;  /* 0x000000ffffdc7224 */ /* 0x000fc400078e000c */
[----:B------:R-:W-:Y:S02]  /*7660*/  IMAD.MOV.U32 R221, RZ, RZ, R3 ;  /* 0x000000ffffdd7224 */ /* 0x000fe400078e0003 */
[----:B------:R-:W-:Y:S01]  /*7670*/  IMAD.MOV.U32 R222, RZ, RZ, R2 ;  /* 0x000000ffffde7224 */ /* 0x000fe200078e0002 */
[----:B------:R-:W-:Y:S01]  /*7680*/  HMMA.16816.F32.BF16 R40, R8, R22, R40 ;  /* 0x000000160828723c */ /* 0x000fe20000041828 */
[----:B------:R-:W2:Y:S01]  /*7690*/  LDSM.16.M88.4 R20, [R233+0x9800] ;  /* 0x00980000e914783b */ /* 0x000ea20000000200 */
[----:B------:R-:W-:-:S07]  /*76a0*/  IMAD.MOV.U32 R223, RZ, RZ, R0 ;  /* 0x000000ffffdf7224 */ /* 0x000fce00078e0000 */
[C---:B-1----:R-:W-:Y:S06]  /*76b0*/  HMMA.16816.F32.BF16 R212, R4.reuse, R24, R220 ;  /* 0x0000001804d4723c */ /* 0x042fec00000418dc */
[C---:B------:R-:W-:Y:S06]  /*76c0*/  HMMA.16816.F32.BF16 R208, R4.reuse, R26, R208 ;  /* 0x0000001a04d0723c */ /* 0x040fec00000418d0 */
[----:B--2---:R-:W-:Y:S06]  /*76d0*/  HMMA.16816.F32.BF16 R220, R4, R22, R204 ;  /* 0x0000001604dc723c */ /* 0x004fec00000418cc */
[----:B------:R-:W-:Y:S06]  /*76e0*/  HMMA.16816.F32.BF16 R204, R8, R24, R248 ;  /* 0x0000001808cc723c */ /* 0x000fec00000418f8 */
[----:B------:R-:W-:Y:S01]  /*76f0*/  HMMA.16816.F32.BF16 R224, R4, R20, R224 ;  /* 0x0000001404e0723c */ /* 0x000fe200000418e0 */
[----:B------:R-:W-:Y:S05]  /*7700*/  LDSM.16.M88.4 R4, [R236+0x2000] ;  /* 0x00200000ec04783b */ /* 0x000fea0000000200 */
[C---:B------:R-:W-:Y:S01]  /*7710*/  HMMA.16816.F32.BF16 R248, R8.reuse, R26, R52 ;  /* 0x0000001a08f8723c */ /* 0x040fe20000041834 */
[----:B------:R-:W1:Y:S05]  /*7720*/  LDSM.16.M88.4 R24, [R232] ;  /* 0x00000000e818783b */ /* 0x000e6a0000000200 */
[C---:B------:R-:W-:Y:S06]  /*7730*/  HMMA.16816.F32.BF16 R216, R8.reuse, R20, R216 ;  /* 0x0000001408d8723c */ /* 0x040fec00000418d8 */
[----:B------:R-:W-:Y:S01]  /*7740*/  HMMA.16816.F32.BF16 R28, R8, R22, R28 ;  /* 0x00000016081c723c */ /* 0x000fe2000004181c */
[----:B------:R-:W2:Y:S01]  /*7750*/  LDSM.16.M88.4 R8, [R236] ;  /* 0x00000000ec08783b */ /* 0x000ea20000000200 */
[----:B------:R-:W-:Y:S01]  /*7760*/  IMAD.MOV.U32 R12, RZ, RZ, R204 ;  /* 0x000000ffff0c7224 */ /* 0x000fe200078e00cc */
[----:B------:R-:W-:Y:S01]  /*7770*/  MOV R2, R206 ;  /* 0x000000ce00027202 */ /* 0x000fe20000000f00 */
[----:B------:R-:W-:Y:S01]  /*7780*/  IMAD.MOV.U32 R3, RZ, RZ, R205 ;  /* 0x000000ffff037224 */ /* 0x000fe200078e00cd */
[----:B------:R-:W3:Y:S01]  /*7790*/  LDSM.16.M88.4 R20, [R232+0x800] ;  /* 0x00080000e814783b */ /* 0x000ee20000000200 */
[----:B------:R-:W-:Y:S01]  /*77a0*/  IMAD.MOV.U32 R0, RZ, RZ, R207 ;  /* 0x000000ffff007224 */ /* 0x000fe200078e00cf */
[C---:B-1----:R-:W-:Y:S06]  /*77b0*/  HMMA.16816.F32.BF16 R64, R4.reuse, R24, R64 ;  /* 0x000000180440723c */ /* 0x042fec0000041840 */
[----:B------:R-:W-:Y:S06]  /*77c0*/  HMMA.16816.F32.BF16 R56, R4, R26, R56 ;  /* 0x0000001a0438723c */ /* 0x000fec0000041838 */
[C---:B--2---:R-:W-:Y:S06]  /*77d0*/  HMMA.16816.F32.BF16 R60, R8.reuse, R24, R60 ;  /* 0x00000018083c723c */ /* 0x044fec000004183c */
[----:B------:R-:W-:Y:S01]  /*77e0*/  HMMA.16816.F32.BF16 R204, R8, R26, R48 ;  /* 0x0000001a08cc723c */ /* 0x000fe20000041830 */
[----:B------:R-:W1:Y:S05]  /*77f0*/  LDSM.16.M88.4 R24, [R232+0x1000] ;  /* 0x00100000e818783b */ /* 0x000e6a0000000200 */
[----:B------:R-:W-:Y:S01]  /*7800*/  IMAD.MOV.U32 R165, RZ, RZ, R64 ;  /* 0x000000ffffa57224 */ /* 0x000fe200078e0040 */
[----:B---3--:R-:W-:Y:S01]  /*7810*/  HMMA.16816.F32.BF16 R48, R4, R22, R32 ;  /* 0x000000160430723c */ /* 0x008fe20000041820 */
[----:B------:R-:W-:-:S02]  /*7820*/  IMAD.MOV.U32 R19, RZ, RZ, R65 ;  /* 0x000000ffff137224 */ /* 0x000fc400078e0041 */
[----:B------:R-:W-:Y:S02]  /*7830*/  IMAD.MOV.U32 R18, RZ, RZ, R66 ;  /* 0x000000ffff127224 */ /* 0x000fe400078e0042 */
[----:B------:R-:W-:Y:S01]  /*7840*/  IMAD.MOV.U32 R13, RZ, RZ, R67 ;  /* 0x000000ffff0d7224 */ /* 0x000fe200078e0043 */
[C---:B------:R-:W-:Y:S01]  /*7850*/  HMMA.16816.F32.BF16 R40, R8.reuse, R22, R40 ;  /* 0x000000160828723c */ /* 0x040fe20000041828 */
[----:B------:R-:W-:Y:S02]  /*7860*/  IMAD.MOV.U32 R252, RZ, RZ, R56 ;  /* 0x000000fffffc7224 */ /* 0x000fe400078e0038 */
[----:B------:R-:W-:Y:S02]  /*7870*/  IMAD.MOV.U32 R247, RZ, RZ, R57 ;  /* 0x000000fffff77224 */ /* 0x000fe400078e0039 */
[----:B------:R-:W-:Y:S01]  /*7880*/  IMAD.MOV.U32 R55, RZ, RZ, R60 ;  /* 0x000000ffff377224 */ /* 0x000fe200078e003c */
[----:B------:R-:W-:Y:S01]  /*7890*/  MOV R52, R63 ;  /* 0x0000003f00347202 */ /* 0x000fe20000000f00 */
[----:B------:R-:W-:Y:S01]  /*78a0*/  IMAD.MOV.U32 R54, RZ, RZ, R61 ;  /* 0x000000ffff367224 */ /* 0x000fe200078e003d */
[----:B------:R-:W-:Y:S01]  /*78b0*/  HMMA.16816.F32.BF16 R64, R8, R20, R44 ;  /* 0x000000140840723c */ /* 0x000fe2000004182c */
[----:B------:R-:W-:-:S02]  /*78c0*/  IMAD.MOV.U32 R53, RZ, RZ, R62 ;  /* 0x000000ffff357224 */ /* 0x000fc400078e003e */
[----:B------:R-:W-:Y:S02]  /*78d0*/  IMAD.MOV.U32 R170, RZ, RZ, R58 ;  /* 0x000000ffffaa7224 */ /* 0x000fe400078e003a */
[----:B------:R-:W-:Y:S01]  /*78e0*/  IMAD.MOV.U32 R169, RZ, RZ, R59 ;  /* 0x000000ffffa97224 */ /* 0x000fe200078e003b */
[----:B------:R-:W-:Y:S01]  /*78f0*/  HMMA.16816.F32.BF16 R60, R4, R20, R36 ;  /* 0x00000014043c723c */ /* 0x000fe20000041824 */
[----:B------:R-:W2:Y:S06]  /*7900*/  LDSM.16.M88.4 R20, [R232+0x1800] ;  /* 0x00180000e814783b */ /* 0x000eac0000000200 */
[----:B------:R-:W-:-:S02]  /*7910*/  IMAD.MOV.U32 R36, RZ, RZ, R12 ;  /* 0x000000ffff247224 */ /* 0x000fc400078e000c */
[----:B------:R-:W-:Y:S02]  /*7920*/  IMAD.MOV.U32 R37, RZ, RZ, R3 ;  /* 0x000000ffff257224 */ /* 0x000fe400078e0003 */
[----:B------:R-:W-:Y:S02]  /*7930*/  IMAD.MOV.U32 R38, RZ, RZ, R2 ;  /* 0x000000ffff267224 */ /* 0x000fe400078e0002 */
[----:B------:R-:W-:Y:S01]  /*7940*/  IMAD.MOV.U32 R39, RZ, RZ, R0 ;  /* 0x000000ffff277224 */ /* 0x000fe200078e0000 */
[C---:B-1----:R-:W-:Y:S06]  /*7950*/  HMMA.16816.F32.BF16 R44, R4.reuse, R24, R212 ;  /* 0x00000018042c723c */ /* 0x042fec00000418d4 */
[----:B------:R-:W-:Y:S01]  /*7960*/  HMMA.16816.F32.BF16 R56, R4, R26, R208 ;  /* 0x0000001a0438723c */ /* 0x000fe200000418d0 */
[----:B------:R-:W-:-:S02]  /*7970*/  IMAD.MOV.U32 R212, RZ, RZ, R55 ;  /* 0x000000ffffd47224 */ /* 0x000fc400078e0037 */
[----:B------:R-:W-:Y:S02]  /*7980*/  IMAD.MOV.U32 R213, RZ, RZ, R54 ;  /* 0x000000ffffd57224 */ /* 0x000fe400078e0036 */
[----:B------:R-:W-:Y:S01]  /*7990*/  IMAD.MOV.U32 R214, RZ, RZ, R53 ;  /* 0x000000ffffd67224 */ /* 0x000fe200078e0035 */
[----:B------:R-:W-:Y:S01]  /*79a0*/  HMMA.16816.F32.BF16 R36, R8, R24, R36 ;  /* 0x000000180824723c */ /* 0x000fe20000041824 */
[----:B------:R-:W-:-:S05]  /*79b0*/  IMAD.MOV.U32 R215, RZ, RZ, R52 ;  /* 0x000000ffffd77224 */ /* 0x000fca00078e0034 */
[----:B------:R-:W-:Y:S01]  /*79c0*/  HMMA.16816.F32.BF16 R32, R8, R26, R248 ;  /* 0x0000001a0820723c */ /* 0x000fe200000418f8 */
[----:B------:R-:W-:Y:S05]  /*79d0*/  LDSM.16.M88.4 R24, [R171+0xa000] ;  /* 0x00a00000ab18783b */ /* 0x000fea0000000200 */
[----:B------:R-:W-:Y:S01]  /*79e0*/  MOV R12, R44 ;  /* 0x0000002c000c7202 */ /* 0x000fe20000000f00 */
[----:B------:R-:W-:Y:S02]  /*79f0*/  IMAD.MOV.U32 R3, RZ, RZ, R45 ;  /* 0x000000ffff037224 */ /* 0x000fe400078e002d */
[----:B------:R-:W-:Y:S01]  /*7a00*/  IMAD.MOV.U32 R2, RZ, RZ, R46 ;  /* 0x000000ffff027224 */ /* 0x000fe200078e002e */
[----:B--2---:R-:W-:Y:S01]  /*7a10*/  HMMA.16816.F32.BF16 R52, R4, R20, R224 ;  /* 0x000000140434723c */ /* 0x004fe200000418e0 */
[----:B------:R-:W-:-:S05]  /*7a20*/  IMAD.MOV.U32 R0, RZ, RZ, R47 ;  /* 0x000000ffff007224 */ /* 0x000fca00078e002f */
[----:B------:R-:W-:Y:S01]  /*7a30*/  HMMA.16816.F32.BF16 R44, R4, R22, R220 ;  /* 0x00000016042c723c */ /* 0x000fe200000418dc */
[----:B------:R-:W1:Y:S01]  /*7a40*/  LDSM.16.M88.4 R4, [R234+0x6000] ;  /* 0x00600000ea04783b */ /* 0x000e620000000200 */
[----:B------:R-:W-:Y:S01]  /*7a50*/  IMAD.MOV.U32 R224, RZ, RZ, R252 ;  /* 0x000000ffffe07224 */ /* 0x000fe200078e00fc */
[----:B------:R-:W-:Y:S01]  /*7a60*/  MOV R225, R247 ;  /* 0x000000f700e17202 */ /* 0x000fe20000000f00 */
[----:B------:R-:W-:Y:S02]  /*7a70*/  IMAD.MOV.U32 R226, RZ, RZ, R170 ;  /* 0x000000ffffe27224 */ /* 0x000fe400078e00aa */
[C---:B------:R-:W-:Y:S01]  /*7a80*/  HMMA.16816.F32.BF16 R208, R8.reuse, R20, R216 ;  /* 0x0000001408d0723c */ /* 0x040fe200000418d8 */
[----:B------:R-:W-:Y:S02]  /*7a90*/  IMAD.MOV.U32 R220, RZ, RZ, R165 ;  /* 0x000000ffffdc7224 */ /* 0x000fe400078e00a5 */
[----:B------:R-:W-:Y:S02]  /*7aa0*/  IMAD.MOV.U32 R221, RZ, RZ, R19 ;  /* 0x000000ffffdd7224 */ /* 0x000fe400078e0013 */
[----:B------:R-:W-:Y:S01]  /*7ab0*/  IMAD.MOV.U32 R222, RZ, RZ, R18 ;  /* 0x000000ffffde7224 */ /* 0x000fe200078e0012 */
[----:B------:R-:W-:Y:S01]  /*7ac0*/  HMMA.16816.F32.BF16 R28, R8, R22, R28 ;  /* 0x00000016081c723c */ /* 0x000fe2000004181c */
[----:B------:R-:W2:Y:S01]  /*7ad0*/  LDSM.16.M88.4 R8, [R234+0x4000] ;  /* 0x00400000ea08783b */ /* 0x000ea20000000200 */
[----:B------:R-:W-:-:S02]  /*7ae0*/  IMAD.MOV.U32 R223, RZ, RZ, R13 ;  /* 0x000000ffffdf7224 */ /* 0x000fc400078e000d */
[----:B------:R-:W-:Y:S01]  /*7af0*/  IMAD.MOV.U32 R227, RZ, RZ, R169 ;  /* 0x000000ffffe37224 */ /* 0x000fe200078e00a9 */
[----:B------:R-:W3:Y:S04]  /*7b00*/  LDSM.16.M88.4 R20, [R171+0xa800] ;  /* 0x00a80000ab14783b */ /* 0x000ee80000000200 */
[C---:B-1----:R-:W-:Y:S06]  /*7b10*/  HMMA.16816.F32.BF16 R220, R4.reuse, R24, R220 ;  /* 0x0000001804dc723c */ /* 0x042fec00000418dc */
[----:B------:R-:W-:Y:S06]  /*7b20*/  HMMA.16816.F32.BF16 R248, R4, R26, R224 ;  /* 0x0000001a04f8723c */ /* 0x000fec00000418e0 */
[----:B--2---:R-:W-:Y:S06]  /*7b30*/  HMMA.16816.F32.BF16 R212, R8, R24, R212 ;  /* 0x0000001808d4723c */ /* 0x004fec00000418d4 */
[-C--:B---3--:R-:W-:Y:S06]  /*7b40*/  HMMA.16816.F32.BF16 R216, R4, R20.reuse, R60 ;  /* 0x0000001404d8723c */ /* 0x088fec000004183c */
[----:B------:R-:W-:Y:S01]  /*7b50*/  IMAD.MOV.U32 R165, RZ, RZ, R220 ;  /* 0x000000ffffa57224 */ /* 0x000fe200078e00dc */
[----:B------:R-:W-:Y:S01]  /*7b60*/  MOV R18, R222 ;  /* 0x000000de00127202 */ /* 0x000fe20000000f00 */
[----:B------:R-:W-:Y:S01]  /*7b70*/  IMAD.MOV.U32 R19, RZ, RZ, R221 ;  /* 0x000000ffff137224 */ /* 0x000fe200078e00dd */
[----:B------:R-:W-:Y:S01]  /*7b80*/  HMMA.16816.F32.BF16 R224, R8, R20, R64 ;  /* 0x0000001408e0723c */ /* 0x000fe20000041840 */
[----:B------:R-:W-:-:S05]  /*7b90*/  IMAD.MOV.U32 R13, RZ, RZ, R223 ;  /* 0x000000ffff0d7224 */ /* 0x000fca00078e00df */
[----:B------:R-:W-:Y:S01]  /*7ba0*/  HMMA.16816.F32.BF16 R220, R8, R26, R204 ;  /* 0x0000001a08dc723c */ /* 0x000fe200000418cc */
[----:B------:R-:W1:Y:S01]  /*7bb0*/  LDSM.16.M88.4 R24, [R171+0xb000] ;  /* 0x00b00000ab18783b */ /* 0x000e620000000200 */
[----:B------:R-:W-:Y:S02]  /*7bc0*/  IMAD.MOV.U32 R64, RZ, RZ, R165 ;  /* 0x000000ffff407224 */ /* 0x000fe400078e00a5 */
[----:B------:R-:W-:Y:S02]  /*7bd0*/  IMAD.MOV.U32 R65, RZ, RZ, R19 ;  /* 0x000000ffff417224 */ /* 0x000fe400078e0013 */
[----:B------:R-:W-:Y:S01]  /*7be0*/  HMMA.16816.F32.BF16 R204, R4, R22, R48 ;  /* 0x0000001604cc723c */ /* 0x000fe20000041830 */
[----:B------:R-:W-:Y:S02]  /*7bf0*/  IMAD.MOV.U32 R66, RZ, RZ, R18 ;  /* 0x000000ffff427224 */ /* 0x000fe400078e0012 */
[----:B------:R-:W-:-:S03]  /*7c00*/  IMAD.MOV.U32 R67, RZ, RZ, R13 ;  /* 0x000000ffff437224 */ /* 0x000fc600078e000d */
[----:B------:R-:W-:Y:S01]  /*7c10*/  HMMA.16816.F32.BF16 R60, R8, R22, R40 ;  /* 0x00000016083c723c */ /* 0x000fe20000041828 */
[----:B------:R-:W2:Y:S01]  /*7c20*/  LDSM.16.M88.4 R20, [R171+0xb800] ;  /* 0x00b80000ab14783b */ /* 0x000ea20000000200 */
[----:B------:R-:W-:Y:S01]  /*7c30*/  IMAD.MOV.U32 R48, RZ, RZ, R12 ;  /* 0x000000ffff307224 */ /* 0x000fe200078e000c */
[----:B------:R-:W-:Y:S01]  /*7c40*/  MOV R50, R2 ;  /* 0x0000000200327202 */ /* 0x000fe20000000f00 */
[----:B------:R-:W-:Y:S02]  /*7c50*/  IMAD.MOV.U32 R49, RZ, RZ, R3 ;  /* 0x000000ffff317224 */ /* 0x000fe400078e0003 */
[----:B------:R-:W-:-:S07]  /*7c60*/  IMAD.MOV.U32 R51, RZ, RZ, R0 ;  /* 0x000000ffff337224 */ /* 0x000fce00078e0000 */
[-C--:B-1----:R-:W-:Y:S06]  /*7c70*/  HMMA.16816.F32.BF16 R48, R4, R24.reuse, R48 ;  /* 0x000000180430723c */ /* 0x082fec0000041830 */
[----:B------:R-:W-:Y:S06]  /*7c80*/  HMMA.16816.F32.BF16 R40, R8, R24, R36 ;  /* 0x000000180828723c */ /* 0x000fec0000041824 */
[C---:B------:R-:W-:Y:S06]  /*7c90*/  HMMA.16816.F32.BF16 R56, R4.reuse, R26, R56 ;  /* 0x0000001a0438723c */ /* 0x040fec0000041838 */
[----:B--2---:R-:W-:Y:S06]  /*7ca0*/  HMMA.16816.F32.BF16 R44, R4, R22, R44 ;  /* 0x00000016042c723c */ /* 0x004fec000004182c */
[----:B------:R-:W-:Y:S01]  /*7cb0*/  IMAD.MOV.U32 R12, RZ, RZ, R48 ;  /* 0x000000ffff0c7224 */ /* 0x000fe200078e0030 */
[----:B------:R-:W-:Y:S01]  /*7cc0*/  HMMA.16816.F32.BF16 R36, R8, R26, R32 ;  /* 0x0000001a0824723c */ /* 0x000fe20000041820 */
[----:B------:R-:W-:Y:S01]  /*7cd0*/  IMAD.MOV.U32 R3, RZ, RZ, R49 ;  /* 0x000000ffff037224 */ /* 0x000fe200078e0031 */
[----:B------:R-:W-:Y:S01]  /*7ce0*/  LDSM.16.M88.4 R24, [R242] ;  /* 0x00000000f218783b */ /* 0x000fe20000000200 */
[----:B------:R-:W-:-:S02]  /*7cf0*/  IMAD.MOV.U32 R2, RZ, RZ, R50 ;  /* 0x000000ffff027224 */ /* 0x000fc400078e0032 */
[----:B------:R-:W-:Y:S01]  /*7d00*/  IMAD.MOV.U32 R0, RZ, RZ, R51 ;  /* 0x000000ffff007224 */ /* 0x000fe200078e0033 */
[-C--:B------:R-:W-:Y:S06]  /*7d10*/  HMMA.16816.F32.BF16 R32, R8, R20.reuse, R208 ;  /* 0x000000140820723c */ /* 0x080fec00000418d0 */
[----:B------:R-:W-:Y:S01]  /*7d20*/  HMMA.16816.F32.BF16 R48, R4, R20, R52 ;  /* 0x000000140430723c */ /* 0x000fe20000041834 */
[----:B------:R-:W1:Y:S05]  /*7d30*/  LDSM.16.M88.4 R4, [R235+0x6000] ;  /* 0x00600000eb04783b */ /* 0x000e6a0000000200 */
[----:B------:R-:W-:Y:S01]  /*7d40*/  HMMA.16816.F32.BF16 R28, R8, R22, R28 ;  /* 0x00000016081c723c */ /* 0x000fe2000004181c */
[----:B------:R-:W2:Y:S04]  /*7d50*/  LDSM.16.M88.4 R8, [R235+0x4000] ;  /* 0x00400000eb08783b */ /* 0x000ea80000000200 */
[----:B------:R-:W3:Y:S01]  /*7d60*/  LDSM.16.M88.4 R20, [R241] ;  /* 0x00000000f114783b */ /* 0x000ee20000000200 */
[-C--:B-1----:R-:W-:Y:S06]  /*7d70*/  HMMA.16816.F32.BF16 R64, R4, R24.reuse, R64 ;  /* 0x000000180440723c */ /* 0x082fec0000041840 */
[C---:B--2---:R-:W-:Y:S06]  /*7d80*/  HMMA.16816.F32.BF16 R52, R8.reuse, R24, R212 ;  /* 0x000000180834723c */ /* 0x044fec00000418d4 */
[----:B------:R-:W-:Y:S06]  /*7d90*/  HMMA.16816.F32.BF16 R212, R8, R26, R220 ;  /* 0x0000001a08d4723c */ /* 0x000fec00000418dc */
[-C--:B---3--:R-:W-:Y:S06]  /*7da0*/  HMMA.16816.F32.BF16 R220, R4, R20.reuse, R216 ;  /* 0x0000001404dc723c */ /* 0x088fec00000418d8 */
[----:B------:R-:W-:Y:S01]  /*7db0*/  IMAD.MOV.U32 R252, RZ, RZ, R64 ;  /* 0x000000fffffc7224 */ /* 0x000fe200078e0040 */
[----:B------:R-:W-:Y:S01]  /*7dc0*/  MOV R170, R66 ;  /* 0x0000004200aa7202 */ /* 0x000fe20000000f00 */
[----:B------:R-:W-:Y:S01]  /*7dd0*/  IMAD.MOV.U32 R247, RZ, RZ, R65 ;  /* 0x000000fffff77224 */ /* 0x000fe200078e0041 */
[----:B------:R-:W-:Y:S01]  /*7de0*/  HMMA.16816.F32.BF16 R224, R8, R20, R224 ;  /* 0x0000001408e0723c */ /* 0x000fe200000418e0 */
[----:B------:R-:W-:-:S05]  /*7df0*/  IMAD.MOV.U32 R169, RZ, RZ, R67 ;  /* 0x000000ffffa97224 */ /* 0x000fca00078e0043 */
[C---:B------:R-:W-:Y:S01]  /*7e00*/  HMMA.16816.F32.BF16 R64, R4.reuse, R26, R248 ;  /* 0x0000001a0440723c */ /* 0x040fe200000418f8 */
[----:B------:R-:W1:Y:S05]  /*7e10*/  LDSM.16.M88.4 R24, [R240] ;  /* 0x00000000f018783b */ /* 0x000e6a0000000200 */
[-C--:B------:R-:W-:Y:S01]  /*7e20*/  HMMA.16816.F32.BF16 R216, R4, R22.reuse, R204 ;  /* 0x0000001604d8723c */ /* 0x080fe200000418cc */
[----:B------:R-:W-:Y:S02]  /*7e30*/  IMAD.MOV.U32 R248, RZ, RZ, R12 ;  /* 0x000000fffff87224 */ /* 0x000fe400078e000c */
[----:B------:R-:W-:Y:S02]  /*7e40*/  IMAD.MOV.U32 R249, RZ, RZ, R3 ;  /* 0x000000fffff97224 */ /* 0x000fe400078e0003 */
[----:B------:R-:W-:Y:S01]  /*7e50*/  IMAD.MOV.U32 R250, RZ, RZ, R2 ;  /* 0x000000fffffa7224 */ /* 0x000fe200078e0002 */
[----:B------:R-:W-:Y:S01]  /*7e60*/  HMMA.16816.F32.BF16 R208, R8, R22, R60 ;  /* 0x0000001608d0723c */ /* 0x000fe2000004183c */
[----:B------:R-:W2:Y:S01]  /*7e70*/  LDSM.16.M88.4 R20, [R239] ;  /* 0x00000000ef14783b */ /* 0x000ea20000000200 */
[----:B------:R-:W-:-:S07]  /*7e80*/  IMAD.MOV.U32 R251, RZ, RZ, R0 ;  /* 0x000000fffffb7224 */ /* 0x000fce00078e0000 */
[C---:B-1----:R-:W-:Y:S06]  /*7e90*/  HMMA.16816.F32.BF16 R248, R4.reuse, R24, R248 ;  /* 0x0000001804f8723c */ /* 0x042fec00000418f8 */
[C---:B------:R-:W-:Y:S06]  /*7ea0*/  HMMA.16816.F32.BF16 R56, R4.reuse, R26, R56 ;  /* 0x0000001a0438723c */ /* 0x040fec0000041838 */
[----:B--2---:R-:W-:Y:S06]  /*7eb0*/  HMMA.16816.F32.BF16 R204, R4, R22, R44 ;  /* 0x0000001604cc723c */ /* 0x004fec000004182c */
[C---:B------:R-:W-:Y:S06]  /*7ec0*/  HMMA.16816.F32.BF16 R60, R8.reuse, R24, R40 ;  /* 0x00000018083c723c */ /* 0x040fec0000041828 */
        /* <DEDUP_REMOVED lines=8> */
[----:B------:R-:W-:Y:S01]  /*7f50*/  IMAD.MOV.U32 R18, RZ, RZ, R58 ;  /* 0x000000ffff127224 */ /* 0x000fe200078e003a */
[----:B------:R-:W-:Y:S01]  /*7f60*/  LDSM.16.M88.4 R4, [R237+0x6000] ;  /* 0x00600000ed04783b */ /* 0x000fe20000000200 */
[----:B------:R-:W-:-:S03]  /*7f70*/  IMAD.MOV.U32 R13, RZ, RZ, R59 ;  /* 0x000000ffff0d7224 */ /* 0x000fc600078e003b */
[C---:B------:R-:W-:Y:S01]  /*7f80*/  HMMA.16816.F32.BF16 R56, R8.reuse, R26, R36 ;  /* 0x0000001a0838723c */ /* 0x040fe20000041824 */
[----:B------:R-:W1:Y:S01]  /*7f90*/  LDSM.16.M88.4 R24, [R233+0xa000] ;  /* 0x00a00000e918783b */ /* 0x000e620000000200 */
[----:B------:R-:W-:Y:S01]  /*7fa0*/  IMAD.MOV.U32 R48, RZ, RZ, R252 ;  /* 0x000000ffff307224 */ /* 0x000fe200078e00fc */
[----:B------:R-:W-:Y:S01]  /*7fb0*/  MOV R50, R170 ;  /* 0x000000aa00327202 */ /* 0x000fe20000000f00 */
[----:B------:R-:W-:Y:S02]  /*7fc0*/  IMAD.MOV.U32 R49, RZ, RZ, R247 ;  /* 0x000000ffff317224 */ /* 0x000fe400078e00f7 */
[----:B------:R-:W-:Y:S01]  /*7fd0*/  HMMA.16816.F32.BF16 R36, R8, R20, R32 ;  /* 0x000000140824723c */ /* 0x000fe20000041820 */
[----:B------:R-:W2:Y:S01]  /*7fe0*/  LDSM.16.M88.4 R8, [R237+0x4000] ;  /* 0x00400000ed08783b */ /* 0x000ea20000000200 */
[----:B------:R-:W-:-:S03]  /*7ff0*/  IMAD.MOV.U32 R51, RZ, RZ, R169 ;  /* 0x000000ffff337224 */ /* 0x000fc600078e00a9 */
[----:B------:R-:W3:Y:S04]  /*8000*/  LDSM.16.M88.4 R20, [R233+0xa800] ;  /* 0x00a80000e914783b */ /* 0x000ee80000000200 */
[-C--:B-1----:R-:W-:Y:S06]  /*8010*/  HMMA.16816.F32.BF16 R48, R4, R24.reuse, R48 ;  /* 0x000000180430723c */ /* 0x082fec0000041830 */
[C---:B--2---:R-:W-:Y:S06]  /*8020*/  HMMA.16816.F32.BF16 R52, R8.reuse, R24, R52 ;  /* 0x000000180834723c */ /* 0x044fec0000041834 */
[C---:B------:R-:W-:Y:S06]  /*8030*/  HMMA.16816.F32.BF16 R44, R8.reuse, R26, R212 ;  /* 0x0000001a082c723c */ /* 0x040fec00000418d4 */
[----:B---3--:R-:W-:Y:S01]  /*8040*/  HMMA.16816.F32.BF16 R40, R8, R20, R224 ;  /* 0x000000140828723c */ /* 0x008fe200000418e0 */
[----:B------:R-:W-:-:S02]  /*8050*/  IMAD.MOV.U32 R212, RZ, RZ, R165 ;  /* 0x000000ffffd47224 */ /* 0x000fc400078e00a5 */
[----:B------:R-:W-:Y:S02]  /*8060*/  IMAD.MOV.U32 R213, RZ, RZ, R19 ;  /* 0x000000ffffd57224 */ /* 0x000fe400078e0013 */
[----:B------:R-:W-:Y:S01]  /*8070*/  IMAD.MOV.U32 R214, RZ, RZ, R18 ;  /* 0x000000ffffd67224 */ /* 0x000fe200078e0012 */
[-C--:B------:R-:W-:Y:S01]  /*8080*/  HMMA.16816.F32.BF16 R216, R4, R22.reuse, R216 ;  /* 0x0000001604d8723c */ /* 0x080fe200000418d8 */
        /* <DEDUP_REMOVED lines=9> */
[----:B------:R-:W1:Y:S01]  /*8120*/  LDSM.16.M88.4 R24, [R233+0xb000] ;  /* 0x00b00000e918783b */ /* 0x000e620000000200 */
[----:B------:R-:W-:Y:S02]  /*8130*/  IMAD.MOV.U32 R225, RZ, RZ, R3 ;  /* 0x000000ffffe17224 */ /* 0x000fe400078e0003 */
[----:B------:R-:W-:-:S03]  /*8140*/  IMAD.MOV.U32 R227, RZ, RZ, R0 ;  /* 0x000000ffffe37224 */ /* 0x000fc600078e0000 */
[----:B------:R-:W-:Y:S01]  /*8150*/  IMAD.MOV.U32 R64, RZ, RZ, R35 ;  /* 0x000000ffff407224 */ /* 0x000fe200078e0023 */
[----:B------:R-:W-:Y:S01]  /*8160*/  MOV R66, R33 ;  /* 0x0000002100427202 */ /* 0x000fe20000000f00 */
[----:B------:R-:W-:Y:S02]  /*8170*/  IMAD.MOV.U32 R65, RZ, RZ, R34 ;  /* 0x000000ffff417224 */ /* 0x000fe400078e0022 */
[----:B------:R-:W-:Y:S02]  /*8180*/  IMAD.MOV.U32 R67, RZ, RZ, R32 ;  /* 0x000000ffff437224 */ /* 0x000fe400078e0020 */
[C---:B------:R-:W-:Y:S01]  /*8190*/  HMMA.16816.F32.BF16 R32, R4.reuse, R20, R220 ;  /* 0x000000140420723c */ /* 0x040fe200000418dc */
[----:B------:R-:W2:Y:S05]  /*81a0*/  LDSM.16.M88.4 R20, [R233+0xb800] ;  /* 0x00b80000e914783b */ /* 0x000eaa0000000200 */
[C---:B-1----:R-:W-:Y:S06]  /*81b0*/  HMMA.16816.F32.BF16 R212, R4.reuse, R26, R212 ;  /* 0x0000001a04d4723c */ /* 0x042fec00000418d4 */
[C---:B------:R-:W-:Y:S06]  /*81c0*/  HMMA.16816.F32.BF16 R224, R4.reuse, R24, R224 ;  /* 0x0000001804e0723c */ /* 0x040fec00000418e0 */
[----:B--2---:R-:W-:Y:S06]  /*81d0*/  HMMA.16816.F32.BF16 R220, R4, R22, R204 ;  /* 0x0000001604dc723c */ /* 0x004fec00000418cc */
[C---:B------:R-:W-:Y:S06]  /*81e0*/  HMMA.16816.F32.BF16 R204, R8.reuse, R26, R56 ;  /* 0x0000001a08cc723c */ /* 0x040fec0000041838 */
[----:B------:R-:W-:Y:S01]  /*81f0*/  IMAD.MOV.U32 R252, RZ, RZ, R212 ;  /* 0x000000fffffc7224 */ /* 0x000fe200078e00d4 */
[----:B------:R-:W-:Y:S01]  /*8200*/  HMMA.16816.F32.BF16 R36, R8, R20, R36 ;  /* 0x000000140824723c */ /* 0x000fe20000041824 */
[----:B------:R-:W-:-:S02]  /*8210*/  IMAD.MOV.U32 R247, RZ, RZ, R213 ;  /* 0x000000fffff77224 */ /* 0x000fc400078e00d5 */
[----:B------:R-:W-:Y:S02]  /*8220*/  IMAD.MOV.U32 R13, RZ, RZ, R214 ;  /* 0x000000ffff0d7224 */ /* 0x000fe400078e00d6 */
[----:B------:R-:W-:Y:S01]  /*8230*/  IMAD.MOV.U32 R0, RZ, RZ, R215 ;  /* 0x000000ffff007224 */ /* 0x000fe200078e00d7 */
[C---:B------:R-:W-:Y:S06]  /*8240*/  HMMA.16816.F32.BF16 R28, R8.reuse, R22, R28 ;  /* 0x00000016081c723c */ /* 0x040fec000004181c */
[----:B------:R-:W-:Y:S01]  /*8250*/  HMMA.16816.F32.BF16 R212, R8, R24, R60 ;  /* 0x0000001808d4723c */ /* 0x000fe2000004183c */
[----:B------:R-:W-:Y:S04]  /*8260*/  LDSM.16.M88.4 R24, [R232+0x2000] ;  /* 0x00200000e818783b */ /* 0x000fe80000000200 */
[----:B------:R-:W1:Y:S01]  /*8270*/  LDSM.16.M88.4 R8, [R236+0x4000] ;  /* 0x00400000ec08783b */ /* 0x000e620000000200 */
[----:B------:R-:W-:Y:S03]  /*8280*/  HMMA.16816.F32.BF16 R248, R4, R20, R248 ;  /* 0x0000001404f8723c */ /* 0x000fe600000418f8 */
[----:B------:R-:W2:Y:S04]  /*8290*/  LDSM.16.M88.4 R4, [R236+0x6000] ;  /* 0x00600000ec04783b */ /* 0x000ea80000000200 */
[----:B------:R-:W3:Y:S01]  /*82a0*/  LDSM.16.M88.4 R20, [R232+0x2800] ;  /* 0x00280000e814783b */ /* 0x000ee20000000200 */
[----:B-1----:R-:W-:Y:S06]  /*82b0*/  HMMA.16816.F32.BF16 R56, R8, R26, R44 ;  /* 0x0000001a0838723c */ /* 0x002fec000004182c */
[C---:B--2---:R-:W-:Y:S06]  /*82c0*/  HMMA.16816.F32.BF16 R64, R4.reuse, R24, R64 ;  /* 0x000000180440723c */ /* 0x044fec0000041840 */
[----:B---3--:R-:W-:Y:S06]  /*82d0*/  HMMA.16816.F32.BF16 R44, R4, R20, R32 ;  /* 0x00000014042c723c */ /* 0x008fec0000041820 */
[----:B------:R-:W-:Y:S01]  /*82e0*/  HMMA.16816.F32.BF16 R52, R8, R24, R52 ;  /* 0x000000180834723c */ /* 0x000fe20000041834 */
[----:B------:R-:W-:Y:S01]  /*82f0*/  IMAD.MOV.U32 R33, RZ, RZ, R247 ;  /* 0x000000ffff217224 */ /* 0x000fe200078e00f7 */
[----:B------:R-:W-:Y:S01]  /*8300*/  MOV R34, R13 ;  /* 0x0000000d00227202 */ /* 0x000fe20000000f00 */
[----:B------:R-:W1:Y:S01]  /*8310*/  S2R R247, SR_TID.X ;  /* 0x0000000000f77919 */ /* 0x000e620000002100 */
[----:B------:R-:W-:-:S02]  /*8320*/  IMAD.MOV.U32 R35, RZ, RZ, R0 ;  /* 0x000000ffff237224 */ /* 0x000fc400078e0000 */
[----:B------:R-:W-:Y:S01]  /*8330*/  HMMA.16816.F32.BF16 R60, R8, R20, R40 ;  /* 0x00000014083c723c */ /* 0x000fe20000041828 */
[----:B------:R-:W-:Y:S02]  /*8340*/  IMAD.U32 R0, RZ, RZ, UR4 ;  /* 0x00000004ff007e24 */ /* 0x000fe4000f8e00ff */
[----:B------:R-:W-:-:S03]  /*8350*/  IMAD.MOV.U32 R32, RZ, RZ, R252 ;  /* 0x000000ffff207224 */ /* 0x000fc600078e00fc */
[----:B------:R-:W-:Y:S01]  /*8360*/  IMAD.MOV.U32 R2, RZ, RZ, R67 ;  /* 0x000000ffff027224 */ /* 0x000fe200078e0043 */
[----:B------:R-:W-:Y:S01]  /*8370*/  MOV R165, R64 ;  /* 0x0000004000a57202 */ /* 0x000fe20000000f00 */
[----:B------:R-:W-:Y:S01]  /*8380*/  IMAD.MOV.U32 R18, RZ, RZ, R65 ;  /* 0x000000ffff127224 */ /* 0x000fe200078e0041 */
[----:B------:R-:W-:Y:S01]  /*8390*/  HMMA.16816.F32.BF16 R40, R8, R22, R208 ;  /* 0x000000160828723c */ /* 0x000fe200000418d0 */
[----:B------:R-:W-:-:S05]  /*83a0*/  IMAD.MOV.U32 R19, RZ, RZ, R66 ;  /* 0x000000ffff137224 */ /* 0x000fca00078e0042 */
[C---:B------:R-:W-:Y:S01]  /*83b0*/  HMMA.16816.F32.BF16 R64, R4.reuse, R26, R48 ;  /* 0x0000001a0440723c */ /* 0x040fe20000041830 */
[----:B------:R-:W2:Y:S02]  /*83c0*/  LDSM.16.M88.4 R24, [R232+0x3000] ;  /* 0x00300000e818783b */ /* 0x000ea40000000200 */
[----:B------:R-:W-:Y:S02]  /*83d0*/  IMAD.MOV.U32 R12, RZ, RZ, R55 ;  /* 0x000000ffff0c7224 */ /* 0x000fe400078e0037 */
[----:B------:R-:W-:Y:S01]  /*83e0*/  IMAD.MOV.U32 R3, RZ, RZ, R53 ;  /* 0x000000ffff037224 */ /* 0x000fe200078e0035 */
[----:B------:R-:W-:Y:S01]  /*83f0*/  HMMA.16816.F32.BF16 R48, R4, R22, R216 ;  /* 0x000000160430723c */ /* 0x000fe200000418d8 */
[----:B------:R-:W3:Y:S01]  /*8400*/  LDSM.16.M88.4 R20, [R232+0x3800] ;  /* 0x00380000e814783b */ /* 0x000ee20000000200 */
[----:B------:R-:W-:Y:S01]  /*8410*/  IMAD.MOV.U32 R170, RZ, RZ, R52 ;  /* 0x000000ffffaa7224 */ /* 0x000fe200078e0034 */
[----:B------:R-:W-:-:S04]  /*8420*/  DEPBAR.LE SB0, 0x0 ;  /* 0x000080000000791a */ /* 0x000fc80000000000 */
[----:B------:R-:W-:Y:S02]  /*8430*/  IMAD.MOV.U32 R217, RZ, RZ, R2 ;  /* 0x000000ffffd97224 */ /* 0x000fe400078e0002 */
[----:B-1----:R-:W-:Y:S02]  /*8440*/  IMAD.SHL.U32 R247, R247, 0x2, RZ ;  /* 0x00000002f7f77824 */ /* 0x002fe400078e00ff */
[----:B------:R-:W-:-:S03]  /*8450*/  IMAD.MOV.U32 R169, RZ, RZ, R54 ;  /* 0x000000ffffa97224 */ /* 0x000fc600078e0036 */
[----:B------:R-:W-:-:S05]  /*8460*/  LOP3.LUT R247, R247, 0x6, RZ, 0xc0, !PT ;  /* 0x00000006f7f77812 */ /* 0x000fca00078ec0ff */
[----:B------:R-:W-:-:S05]  /*8470*/  IMAD R0, R0, 0x40, R247 ;  /* 0x0000004000007824 */ /* 0x000fca00078e02f7 */
[----:B------:R-:W-:-:S04]  /*8480*/  IADD3 R2, R0, 0x1, RZ ;  /* 0x0000000100027810 */ /* 0x000fc80007ffe0ff */
[C---:B------:R-:W-:Y:S01]  /*8490*/  ISETP.GE.AND P6, PT, R2.reuse, R14, PT ;  /* 0x0000000e0200720c */ /* 0x040fe20003fc6270 */
[----:B------:R-:W-:Y:S01]  /*84a0*/  BAR.SYNC.DEFER_BLOCKING 0x0 ;  /* 0x0000000000007b1d */ /* 0x000fe20000010000 */
[C---:B------:R-:W-:Y:S02]  /*84b0*/  ISETP.GE.AND P1, PT, R2.reuse, R15, PT ;  /* 0x0000000f0200720c */ /* 0x040fe40003f26270 */
[C---:B------:R-:W-:Y:S02]  /*84c0*/  ISETP.GE.AND P3, PT, R2.reuse, R16, PT ;  /* 0x000000100200720c */ /* 0x040fe40003f66270 */
[----:B------:R-:W-:Y:S01]  /*84d0*/  ISETP.GE.AND P4, PT, R2, R17, PT ;  /* 0x000000110200720c */ /* 0x000fe20003f86270 */
[----:B------:R-:W-:Y:S01]  /*84e0*/  VIADD R2, R0, 0x8 ;  /* 0x0000000800027836 */ /* 0x000fe20000000000 */
[----:B--2---:R-:W-:Y:S01]  /*84f0*/  HMMA.16816.F32.BF16 R208, R4, R26, R32 ;  /* 0x0000001a04d0723c */ /* 0x004fe20000041820 */
[----:B------:R-:W-:-:S03]  /*8500*/  FSEL R18, R18, -INF , !P3 ;  /* 0xff80000012127808 */ /* 0x000fc60005800000 */
[C---:B------:R-:W-:Y:S02]  /*8510*/  ISETP.GE.AND P2, PT, R2.reuse, R14, PT ;  /* 0x0000000e0200720c */ /* 0x040fe40003f46270 */
[----:B------:R-:W-:Y:S01]  /*8520*/  ISETP.GE.AND P0, PT, R2, R15, PT ;  /* 0x0000000f0200720c */ /* 0x000fe20003f06270 */
[-C--:B---3--:R-:W-:Y:S01]  /*8530*/  HMMA.16816.F32.BF16 R248, R4, R20.reuse, R248 ;  /* 0x0000001404f8723c */ /* 0x088fe200000418f8 */
[----:B------:R-:W-:Y:S02]  /*8540*/  FSEL R13, R56, -INF , !P2 ;  /* 0xff800000380d7808 */ /* 0x000fe40005000000 */
[C---:B------:R-:W-:Y:S02]  /*8550*/  ISETP.GE.AND P5, PT, R2.reuse, R16, PT ;  /* 0x000000100200720c */ /* 0x040fe40003fa6270 */
[----:B------:R-:W-:Y:S01]  /*8560*/  ISETP.GE.AND P2, PT, R2, R17, PT ;  /* 0x000000110200720c */ /* 0x000fe20003f46270 */
[----:B------:R-:W-:Y:S01]  /*8570*/  VIADD R2, R0, 0x9 ;  /* 0x0000000900027836 */ /* 0x000fe20000000000 */
[C---:B------:R-:W-:Y:S06]  /*8580*/  HMMA.16816.F32.BF16 R32, R8.reuse, R20, R36 ;  /* 0x000000140820723c */ /* 0x040fec0000041824 */
[----:B------:R-:W-:Y:S01]  /*8590*/  HMMA.16816.F32.BF16 R36, R8, R22, R28 ;  /* 0x000000160824723c */ /* 0x000fe2000004181c */
[----:B------:R-:W-:-:S02]  /*85a0*/  FSEL R20, R58, -INF , !P0 ;  /* 0xff8000003a147808 */ /* 0x000fc40004000000 */
[----:B------:R-:W-:-:S03]  /*85b0*/  ISETP.GE.AND P0, PT, R2, R16, PT ;  /* 0x000000100200720c */ /* 0x000fc60003f06270 */
[C---:B------:R-:W-:Y:S01]  /*85c0*/  HMMA.16816.F32.BF16 R52, R4.reuse, R24, R224 ;  /* 0x000000180434723c */ /* 0x040fe200000418e0 */
[----:B------:R-:W-:Y:S02]  /*85d0*/  FSEL R28, R64, -INF , !P5 ;  /* 0xff800000401c7808 */ /* 0x000fe40006800000 */
[----:B------:R-:W-:Y:S02]  /*85e0*/  FSEL R30, R66, -INF , !P2 ;  /* 0xff800000421e7808 */ /* 0x000fe40005000000 */
[----:B------:R-:W-:Y:S01]  /*85f0*/  FSEL R29, R65, -INF , !P0 ;  /* 0xff800000411d7808 */ /* 0x000fe20004000000 */
[----:B------:R-:W-:Y:S01]  /*8600*/  HMMA.16816.F32.BF16 R220, R4, R22, R220 ;  /* 0x0000001604dc723c */ /* 0x000fe200000418dc */
[C---:B------:R-:W-:Y:S01]  /*8610*/  ISETP.GE.AND P5, PT, R2.reuse, R14, PT ;  /* 0x0000000e0200720c */ /* 0x040fe20003fa6270 */
[----:B------:R-:W-:Y:S01]  /*8620*/  IMAD.MOV.U32 R224, RZ, RZ, R12 ;  /* 0x000000ffffe07224 */ /* 0x000fe200078e000c */
[C---:B------:R-:W-:Y:S02]  /*8630*/  ISETP.GE.AND P2, PT, R2.reuse, R17, PT ;  /* 0x000000110200720c */ /* 0x040fe40003f46270 */
[----:B------:R-:W-:Y:S01]  /*8640*/  ISETP.GE.AND P0, PT, R2, R15, PT ;  /* 0x0000000f0200720c */ /* 0x000fe20003f06270 */
[----:B------:R-:W-:Y:S01]  /*8650*/  VIADD R2, R0, 0x10 ;  /* 0x0000001000027836 */ /* 0x000fe20000000000 */
[----:B------:R-:W-:Y:S01]  /*8660*/  FSEL R12, R57, -INF , !P5 ;  /* 0xff800000390c7808 */ /* 0x000fe20006800000 */
[----:B------:R-:W-:Y:S01]  /*8670*/  HMMA.16816.F32.BF16 R4, R8, R24, R212 ;  /* 0x000000180804723c */ /* 0x000fe200000418d4 */
[----:B------:R-:W-:-:S02]  /*8680*/  FSEL R31, R67, -INF , !P2 ;  /* 0xff800000431f7808 */ /* 0x000fc40005000000 */
[----:B------:R-:W-:Y:S02]  /*8690*/  ISETP.GE.AND P5, PT, R2, R14, PT ;  /* 0x0000000e0200720c */ /* 0x000fe40003fa6270 */
[----:B------:R-:W-:Y:S01]  /*86a0*/  FSEL R21, R59, -INF , !P0 ;  /* 0xff8000003b157808 */ /* 0x000fe20004000000 */
[----:B------:R-:W-:Y:S01]  /*86b0*/  HMMA.16816.F32.BF16 R24, R8, R26, R204 ;  /* 0x0000001a0818723c */ /* 0x000fe200000418cc */
[----:B------:R-:W-:Y:S01]  /*86c0*/  FSEL R58, R60, -INF , !P5 ;  /* 0xff8000003c3a7808 */ /* 0x000fe20006800000 */
[----:B------:R-:W-:Y:S01]  /*86d0*/  IMAD.MOV.U32 R214, RZ, RZ, R3 ;  /* 0x000000ffffd67224 */ /* 0x000fe200078e0003 */
[----:B------:R-:W-:Y:S01]  /*86e0*/  ISETP.GE.AND P0, PT, R2, R15, PT ;  /* 0x0000000f0200720c */ /* 0x000fe20003f06270 */
[----:B------:R-:W-:Y:S01]  /*86f0*/  VIADD R3, R0, 0x30 ;  /* 0x0000003000037836 */ /* 0x000fe20000000000 */
[C---:B------:R-:W-:Y:S02]  /*8700*/  ISETP.GE.AND P2, PT, R2.reuse, R16, PT ;  /* 0x000000100200720c */ /* 0x040fe40003f46270 */
[----:B------:R-:W-:Y:S01]  /*8710*/  ISETP.GE.AND P5, PT, R2, R17, PT ;  /* 0x000000110200720c */ /* 0x000fe20003fa6270 */
[----:B------:R-:W-:Y:S01]  /*8720*/  VIADD R2, R0, 0x11 ;  /* 0x0000001100027836 */ /* 0x000fe20000000000 */
[----:B------:R-:W-:-:S02]  /*8730*/  FSEL R62, R62, -INF , !P0 ;  /* 0xff8000003e3e7808 */ /* 0x000fc40004000000 */
[----:B------:R-:W-:Y:S02]  /*8740*/  FSEL R60, R44, -INF , !P2 ;  /* 0xff8000002c3c7808 */ /* 0x000fe40005000000 */
[----:B------:R-:W-:Y:S02]  /*8750*/  ISETP.GE.AND P0, PT, R2, R14, PT ;  /* 0x0000000e0200720c */ /* 0x000fe40003f06270 */
[----:B------:R-:W-:Y:S02]  /*8760*/  FSEL R64, R46, -INF , !P5 ;  /* 0xff8000002e407808 */ /* 0x000fe40006800000 */
[----:B------:R-:W-:Y:S02]  /*8770*/  FSEL R56, R61, -INF , !P0 ;  /* 0xff8000003d387808 */ /* 0x000fe40004000000 */
[C---:B------:R-:W-:Y:S02]  /*8780*/  ISETP.GE.AND P2, PT, R2.reuse, R15, PT ;  /* 0x0000000f0200720c */ /* 0x040fe40003f46270 */
[----:B------:R-:W-:-:S02]  /*8790*/  ISETP.GE.AND P5, PT, R2, R16, PT ;  /* 0x000000100200720c */ /* 0x000fc40003fa6270 */
[----:B------:R-:W-:Y:S01]  /*87a0*/  ISETP.GE.AND P0, PT, R2, R17, PT ;  /* 0x000000110200720c */ /* 0x000fe20003f06270 */
[----:B------:R-:W-:Y:S01]  /*87b0*/  VIADD R2, R0, 0x18 ;  /* 0x0000001800027836 */ /* 0x000fe20000000000 */
[----:B------:R-:W-:Y:S02]  /*87c0*/  FSEL R57, R63, -INF , !P2 ;  /* 0xff8000003f397808 */ /* 0x000fe40005000000 */
[----:B------:R-:W-:Y:S02]  /*87d0*/  FSEL R59, R45, -INF , !P5 ;  /* 0xff8000002d3b7808 */ /* 0x000fe40006800000 */
[----:B------:R-:W-:Y:S02]  /*87e0*/  ISETP.GE.AND P2, PT, R2, R14, PT ;  /* 0x0000000e0200720c */ /* 0x000fe40003f46270 */
[----:B------:R-:W-:Y:S02]  /*87f0*/  FSEL R61, R47, -INF , !P0 ;  /* 0xff8000002f3d7808 */ /* 0x000fe40004000000 */
[----:B------:R-:W-:-:S02]  /*8800*/  FSEL R44, R40, -INF , !P2 ;  /* 0xff800000282c7808 */ /* 0x000fc40005000000 */
[C---:B------:R-:W-:Y:S02]  /*8810*/  ISETP.GE.AND P0, PT, R2.reuse, R15, PT ;  /* 0x0000000f0200720c */ /* 0x040fe40003f06270 */
[CC--:B------:R-:W-:Y:S02]  /*8820*/  ISETP.GE.AND P5, PT, R2.reuse, R16.reuse, PT ;  /* 0x000000100200720c */ /* 0x0c0fe40003fa6270 */
[----:B------:R-:W-:Y:S01]  /*8830*/  ISETP.GE.AND P2, PT, R2, R17, PT ;  /* 0x000000110200720c */ /* 0x000fe20003f46270 */
[----:B------:R-:W-:Y:S01]  /*8840*/  VIADD R2, R0, 0x19 ;  /* 0x0000001900027836 */ /* 0x000fe20000000000 */
[----:B------:R-:W-:Y:S02]  /*8850*/  FSEL R42, R42, -INF , !P0 ;  /* 0xff8000002a2a7808 */ /* 0x000fe40004000000 */
[----:B------:R-:W-:Y:S02]  /*8860*/  FSEL R48, R48, -INF , !P5 ;  /* 0xff80000030307808 */ /* 0x000fe40006800000 */
[----:B------:R-:W-:-:S02]  /*8870*/  ISETP.GE.AND P0, PT, R2, R16, PT ;  /* 0x000000100200720c */ /* 0x000fc40003f06270 */
        /* <DEDUP_REMOVED lines=8> */
[----:B------:R-:W-:Y:S02]  /*8900*/  ISETP.GE.AND P5, PT, R2, R14, PT ;  /* 0x0000000e0200720c */ /* 0x000fe40003fa6270 */
[----:B------:R-:W-:Y:S02]  /*8910*/  FSEL R43, R43, -INF , !P0 ;  /* 0xff8000002b2b7808 */ /* 0x000fe40004000000 */
[----:B------:R-:W-:Y:S01]  /*8920*/  FSEL R49, R4, -INF , !P5 ;  /* 0xff80000004317808 */ /* 0x000fe20006800000 */
[----:B------:R-:W-:Y:S01]  /*8930*/  VIADD R4, R0, 0x29 ;  /* 0x0000002900047836 */ /* 0x000fe20000000000 */
[C---:B------:R-:W-:Y:S02]  /*8940*/  ISETP.GE.AND P0, PT, R2.reuse, R15, PT ;  /* 0x0000000f0200720c */ /* 0x040fe40003f06270 */
[----:B------:R-:W-:-:S02]  /*8950*/  ISETP.GE.AND P2, PT, R2, R16, PT ;  /* 0x000000100200720c */ /* 0x000fc40003f46270 */
[----:B------:R-:W-:Y:S02]  /*8960*/  ISETP.GE.AND P5, PT, R2, R17, PT ;  /* 0x000000110200720c */ /* 0x000fe40003fa6270 */
[----:B------:R-:W-:Y:S02]  /*8970*/  IADD3 R2, R0, 0x21, RZ ;  /* 0x0000002100027810 */ /* 0x000fe40007ffe0ff */
[----:B------:R-:W-:Y:S02]  /*8980*/  FSEL R226, R6, -INF , !P0 ;  /* 0xff80000006e27808 */ /* 0x000fe40004000000 */
[----:B------:R-:W-:Y:S02]  /*8990*/  ISETP.GE.AND P0, PT, R2, R14, PT ;  /* 0x0000000e0200720c */ /* 0x000fe40003f06270 */
[----:B------:R-:W-:Y:S02]  /*89a0*/  FSEL R227, R52, -INF , !P2 ;  /* 0xff80000034e37808 */ /* 0x000fe40005000000 */
[----:B------:R-:W-:-:S02]  /*89b0*/  FSEL R247, R54, -INF , !P5 ;  /* 0xff80000036f77808 */ /* 0x000fc40006800000 */
[----:B------:R-:W-:Y:S02]  /*89c0*/  FSEL R47, R5, -INF , !P0 ;  /* 0xff800000052f7808 */ /* 0x000fe40004000000 */
[C---:B------:R-:W-:Y:S02]  /*89d0*/  ISETP.GE.AND P2, PT, R2.reuse, R15, PT ;  /* 0x0000000f0200720c */ /* 0x040fe40003f46270 */
[C---:B------:R-:W-:Y:S02]  /*89e0*/  ISETP.GE.AND P5, PT, R2.reuse, R16, PT ;  /* 0x000000100200720c */ /* 0x040fe40003fa6270 */
[----:B------:R-:W-:Y:S01]  /*89f0*/  ISETP.GE.AND P0, PT, R2, R17, PT ;  /* 0x000000110200720c */ /* 0x000fe20003f06270 */
[----:B------:R-:W-:Y:S01]  /*8a00*/  VIADD R2, R0, 0x28 ;  /* 0x0000002800027836 */ /* 0x000fe20000000000 */
[----:B------:R-:W-:Y:S02]  /*8a10*/  FSEL R219, R7, -INF , !P2 ;  /* 0xff80000007db7808 */ /* 0x000fe40005000000 */
[----:B------:R-:W-:-:S02]  /*8a20*/  FSEL R225, R53, -INF , !P5 ;  /* 0xff80000035e17808 */ /* 0x000fc40006800000 */
[----:B------:R-:W-:Y:S02]  /*8a30*/  FSEL R252, R55, -INF , !P0 ;  /* 0xff80000037fc7808 */ /* 0x000fe40004000000 */
[CC--:B------:R-:W-:Y:S02]  /*8a40*/  ISETP.GE.AND P2, PT, R2.reuse, R14.reuse, PT ;  /* 0x0000000e0200720c */ /* 0x0c0fe40003f46270 */
[----:B------:R-:W-:Y:S02]  /*8a50*/  ISETP.GE.AND P0, PT, R2, R15, PT ;  /* 0x0000000f0200720c */ /* 0x000fe40003f06270 */
[----:B------:R-:W-:Y:S02]  /*8a60*/  ISETP.GE.AND P5, PT, R4, R14, PT ;  /* 0x0000000e0400720c */ /* 0x000fe40003fa6270 */
[----:B------:R-:W-:Y:S02]  /*8a70*/  FSEL R40, R24, -INF , !P2 ;  /* 0xff80000018287808 */ /* 0x000fe40005000000 */
[----:B------:R-:W-:-:S02]  /*8a80*/  FSEL R218, R26, -INF , !P0 ;  /* 0xff8000001ada7808 */ /* 0x000fc40004000000 */
[----:B------:R-:W-:Y:S02]  /*8a90*/  FSEL R45, R25, -INF , !P5 ;  /* 0xff800000192d7808 */ /* 0x000fe40006800000 */
[C---:B------:R-:W-:Y:S02]  /*8aa0*/  ISETP.GE.AND P2, PT, R2.reuse, R16, PT ;  /* 0x000000100200720c */ /* 0x040fe40003f46270 */
[----:B------:R-:W-:Y:S01]  /*8ab0*/  ISETP.GE.AND P0, PT, R2, R17, PT ;  /* 0x000000110200720c */ /* 0x000fe20003f06270 */
[----:B------:R-:W-:Y:S01]  /*8ac0*/  VIADD R2, R0, 0x31 ;  /* 0x0000003100027836 */ /* 0x000fe20000000000 */
[----:B------:R-:W-:Y:S02]  /*8ad0*/  ISETP.GE.AND P5, PT, R4, R15, PT ;  /* 0x0000000f0400720c */ /* 0x000fe40003fa6270 */
[----:B------:R-:W-:Y:S02]  /*8ae0*/  FSEL R10, R214, -INF , !P6 ;  /* 0xff800000d60a7808 */ /* 0x000fe40007000000 */
[----:B------:R-:W-:-:S02]  /*8af0*/  ISETP.GE.AND P3, PT, R3, R14, PT ;  /* 0x0000000e0300720c */ /* 0x000fc40003f66270 */
[-C--:B------:R-:W-:Y:S02]  /*8b00*/  ISETP.GE.AND P6, PT, R0, R15.reuse, PT ;  /* 0x0000000f0000720c */ /* 0x080fe40003fc6270 */
[----:B------:R-:W-:Y:S02]  /*8b10*/  FSEL R216, R27, -INF , !P5 ;  /* 0xff8000001bd87808 */ /* 0x000fe40006800000 */
[----:B------:R-:W-:Y:S02]  /*8b20*/  FSEL R27, R32, -INF , !P3 ;  /* 0xff800000201b7808 */ /* 0x000fe40005800000 */
[----:B------:R-:W-:Y:S02]  /*8b30*/  FSEL R11, R224, -INF , !P1 ;  /* 0xff800000e00b7808 */ /* 0x000fe40004800000 */
[----:B------:R-:W-:Y:S02]  /*8b40*/  FSEL R8, R169, -INF , !P6 ;  /* 0xff800000a9087808 */ /* 0x000fe40007000000 */
[----:B------:R-:W-:-:S02]  /*8b50*/  ISETP.GE.AND P3, PT, R2, R15, PT ;  /* 0x0000000f0200720c */ /* 0x000fc40003f66270 */
[-C--:B------:R-:W-:Y:S02]  /*8b60*/  ISETP.GE.AND P6, PT, R0, R16.reuse, PT ;  /* 0x000000100000720c */ /* 0x080fe40003fc6270 */
[----:B------:R-:W-:Y:S02]  /*8b70*/  FSEL R224, R210, -INF , !P0 ;  /* 0xff800000d2e07808 */ /* 0x000fe40004000000 */
[----:B------:R-:W-:Y:S02]  /*8b80*/  ISETP.GE.AND P5, PT, R3, R15, PT ;  /* 0x0000000f0300720c */ /* 0x000fe40003fa6270 */
[----:B------:R-:W-:Y:S02]  /*8b90*/  ISETP.GE.AND P0, PT, R2, R16, PT ;  /* 0x000000100200720c */ /* 0x000fe40003f06270 */
[----:B------:R-:W-:Y:S02]  /*8ba0*/  FSEL R22, R217, -INF , !P4 ;  /* 0xff800000d9167808 */ /* 0x000fe40006000000 */
[----:B------:R-:W-:-:S02]  /*8bb0*/  FSEL R214, R208, -INF , !P2 ;  /* 0xff800000d0d67808 */ /* 0x000fc40005000000 */
[CC--:B------:R-:W-:Y:S02]  /*8bc0*/  ISETP.GE.AND P4, PT, R2.reuse, R14.reuse, PT ;  /* 0x0000000e0200720c */ /* 0x0c0fe40003f86270 */
[----:B------:R-:W-:Y:S02]  /*8bd0*/  FSEL R215, R35, -INF , !P3 ;  /* 0xff80000023d77808 */ /* 0x000fe40005800000 */
[----:B------:R-:W-:Y:S01]  /*8be0*/  ISETP.GE.AND P2, PT, R2, R17, PT ;  /* 0x000000110200720c */ /* 0x000fe20003f46270 */
[----:B------:R-:W-:Y:S01]  /*8bf0*/  VIADD R2, R0, 0x38 ;  /* 0x0000003800027836 */ /* 0x000fe20000000000 */
[----:B------:R-:W-:Y:S02]  /*8c00*/  FSEL R7, R165, -INF , !P6 ;  /* 0xff800000a5077808 */ /* 0x000fe40007000000 */
[----:B------:R-:W-:Y:S02]  /*8c10*/  FSEL R217, R34, -INF , !P5 ;  /* 0xff80000022d97808 */ /* 0x000fe40006800000 */
[----:B------:R-:W-:-:S02]  /*8c20*/  ISETP.GE.AND P3, PT, R0, R14, PT ;  /* 0x0000000e0000720c */ /* 0x000fc40003f66270 */
[C---:B------:R-:W-:Y:S01]  /*8c30*/  ISETP.GE.AND P6, PT, R0.reuse, R17, PT ;  /* 0x000000110000720c */ /* 0x040fe20003fc6270 */
[----:B------:R-:W-:Y:S01]  /*8c40*/  VIADD R0, R0, 0x39 ;  /* 0x0000003900007836 */ /* 0x000fe20000000000 */
[----:B------:R-:W-:Y:S02]  /*8c50*/  FSEL R249, R249, -INF , !P0 ;  /* 0xff800000f9f97808 */ /* 0x000fe40004000000 */
[-C--:B------:R-:W-:Y:S02]  /*8c60*/  ISETP.GE.AND P5, PT, R4, R16.reuse, PT ;  /* 0x000000100400720c */ /* 0x080fe40003fa6270 */
[----:B------:R-:W-:Y:S02]  /*8c70*/  ISETP.GE.AND P1, PT, R3, R16, PT ;  /* 0x000000100300720c */ /* 0x000fe40003f26270 */
[----:B------:R-:W-:Y:S02]  /*8c80*/  PLOP3.LUT P0, PT, PT, PT, UP0, 0x80, 0x0 ;  /* 0x000000000000781c */ /* 0x000fe40003f0f008 */
[----:B------:R-:W-:-:S02]  /*8c90*/  FSEL R9, R19, -INF , !P6 ;  /* 0xff80000013097808 */ /* 0x000fc40007000000 */
[----:B------:R-:W-:Y:S02]  /*8ca0*/  FSEL R212, R209, -INF , !P5 ;  /* 0xff800000d1d47808 */ /* 0x000fe40006800000 */
[----:B------:R-:W-:Y:S02]  /*8cb0*/  FSEL R248, R248, -INF , !P1 ;  /* 0xff800000f8f87808 */ /* 0x000fe40004800000 */
[CC--:B------:R-:W-:Y:S02]  /*8cc0*/  ISETP.GE.AND P6, PT, R2.reuse, R14.reuse, PT ;  /* 0x0000000e0200720c */ /* 0x0c0fe40003fc6270 */
[----:B------:R-:W-:Y:S02]  /*8cd0*/  ISETP.GE.AND P5, PT, R2, R15, PT ;  /* 0x0000000f0200720c */ /* 0x000fe40003fa6270 */
[----:B------:R-:W-:Y:S02]  /*8ce0*/  ISETP.GE.AND P1, PT, R0, R14, PT ;  /* 0x0000000e0000720c */ /* 0x000fe40003f26270 */
[----:B------:R-:W-:-:S02]  /*8cf0*/  FSEL R6, R170, -INF , !P3 ;  /* 0xff800000aa067808 */ /* 0x000fc40005800000 */
[----:B------:R-:W-:Y:S02]  /*8d00*/  FSEL R25, R36, -INF , !P6 ;  /* 0xff80000024197808 */ /* 0x000fe40007000000 */
[----:B------:R-:W-:Y:S02]  /*8d10*/  FSEL R213, R38, -INF , !P5 ;  /* 0xff80000026d57808 */ /* 0x000fe40006800000 */
[----:B------:R-:W-:Y:S02]  /*8d20*/  FSEL R24, R37, -INF , !P1 ;  /* 0xff80000025187808 */ /* 0x000fe40004800000 */
[----:B------:R-:W-:Y:S02]  /*8d30*/  ISETP.GE.AND P5, PT, R0, R15, PT ;  /* 0x0000000f0000720c */ /* 0x000fe40003fa6270 */
[C---:B------:R-:W-:Y:S02]  /*8d40*/  ISETP.GE.AND P6, PT, R2.reuse, R16, PT ;  /* 0x000000100200720c */ /* 0x040fe40003fc6270 */
[----:B------:R-:W-:-:S02]  /*8d50*/  ISETP.GE.AND P1, PT, R2, R17, PT ;  /* 0x000000110200720c */ /* 0x000fc40003f26270 */
[----:B------:R-:W-:Y:S02]  /*8d60*/  FMNMX.FTZ R2, R168, R6, !PT ;  /* 0x00000006a8027209 */ /* 0x000fe40007810000 */
[----:B------:R-:W-:Y:S02]  /*8d70*/  FSEL R26, R33, -INF , !P4 ;  /* 0xff800000211a7808 */ /* 0x000fe40006000000 */
[----:B------:R-:W-:Y:S02]  /*8d80*/  FSEL R170, R39, -INF , !P5 ;  /* 0xff80000027aa7808 */ /* 0x000fe40006800000 */
[-C--:B------:R-:W-:Y:S02]  /*8d90*/  ISETP.GE.AND P4, PT, R4, R17.reuse, PT ;  /* 0x000000110400720c */ /* 0x080fe40003f86270 */
[----:B------:R-:W-:Y:S02]  /*8da0*/  ISETP.GE.AND P3, PT, R3, R17, PT ;  /* 0x000000110300720c */ /* 0x000fe40003f66270 */
[----:B------:R-:W-:-:S02]  /*8db0*/  ISETP.GE.AND P5, PT, R0, R16, PT ;  /* 0x000000100000720c */ /* 0x000fc40003fa6270 */
[----:B------:R-:W-:Y:S01]  /*8dc0*/  FMNMX.FTZ R19, R10, R2, !PT ;  /* 0x000000020a137209 */ /* 0x000fe20007810000 */
[----:B------:R-:W-:Y:S10]  /*8dd0*/  @!P0 BRA `(.L_x_59) ;  /* 0x0000000000908947 */ /* 0x000ff40003800000 */
[----:B------:R-:W2:Y:S04]  /*8de0*/  LDL.64 R204, [R1+0x60] ;  /* 0x0000600001cc7983 */ /* 0x000ea80000100a00 */
[----:B------:R-:W3:Y:S01]  /*8df0*/  LDL.64 R206, [R1+0x50] ;  /* 0x0000500001ce7983 */ /* 0x000ee20000100a00 */
[----:B------:R-:W-:-:S04]  /*8e00*/  UIADD3 UR5, UR17, -0x3, URZ ;  /* 0xfffffffd11057890 */ /* 0x000fc8000fffe03f */
[----:B------:R-:W-:Y:S02]  /*8e10*/  USHF.R.S32.HI UR4, URZ, 0x1f, UR5 ;  /* 0x0000001f3f047899 */ /* 0x000fe40008011405 */
[----:B------:R-:W-:Y:S02]  /*8e20*/  UIMAD.WIDE.U32 UR24, UR5, UR8, URZ ;  /* 0x00000008051872a5 */ /* 0x000fe4000f8e003f */
[----:B------:R-:W-:-:S04]  /*8e30*/  UIMAD UR4, UR4, UR8, URZ ;  /* 0x00000008040472a4 */ /* 0x000fc8000f8e023f */
[----:B------:R-:W-:Y:S01]  /*8e40*/  UIMAD UR4, UR5, UR9, UR4 ;  /* 0x00000009050472a4 */ /* 0x000fe2000f8e0204 */
[----:B------:R-:W-:Y:S02]  /*8e50*/  IMAD.U32 R2, RZ, RZ, UR24 ;  /* 0x00000018ff027e24 */ /* 0x000fe4000f8e00ff */
[----:B------:R-:W-:Y:S01]  /*8e60*/  IMAD.U32 R4, RZ, RZ, UR24 ;  /* 0x00000018ff047e24 */ /* 0x000fe2000f8e00ff */
[----:B------:R-:W-:-:S06]  /*8e70*/  UIADD3 UR4, UR25, UR4, URZ ;  /* 0x0000000419047290 */ /* 0x000fcc000fffe03f */
[----:B------:R-:W-:Y:S01]  /*8e80*/  IMAD.U32 R3, RZ, RZ, UR4 ;  /* 0x00000004ff037e24 */ /* 0x000fe2000f8e00ff */
[----:B------:R-:W-:Y:S01]  /*8e90*/  ULDC.64 UR4, c[0x0][0x218] ;  /* 0x0000860000047ab9 */ /* 0x000fe20000000a00 */
[----:B--2---:R-:W-:-:S04]  /*8ea0*/  LEA R2, P0, R2, R204, 0x6 ;  /* 0x000000cc02027211 */ /* 0x004fc800078030ff */
[----:B---3--:R-:W-:Y:S02]  /*8eb0*/  LEA.HI.X R3, R4, R207, R3, 0x6, P0 ;  /* 0x000000cf04037211 */ /* 0x008fe400000f3403 */
[----:B------:R-:W-:Y:S01]  /*8ec0*/  LEA R4, P0, R2, UR4, 0x1 ;  /* 0x0000000402047c11 */ /* 0x000fe2000f8008ff */
[----:B------:R-:W-:-:S03]  /*8ed0*/  USHF.L.U32 UR4, UR8, 0x5, URZ ;  /* 0x0000000508047899 */ /* 0x000fc6000800063f */
[----:B------:R-:W-:Y:S01]  /*8ee0*/  LEA.HI.X R5, R2, UR5, R3, 0x1, P0 ;  /* 0x0000000502057c11 */ /* 0x000fe200080f0c03 */
[----:B------:R-:W-:Y:S02]  /*8ef0*/  USHF.L.U64.HI UR5, UR8, 0x5, UR9 ;  /* 0x0000000508057899 */ /* 0x000fe40008010209 */
[----:B------:R-:W-:Y:S02]  /*8f00*/  IADD3 R2, P0, R4, UR4, RZ ;  /* 0x0000000404027c10 */ /* 0x000fe4000ff1e0ff */
[----:B------:R-:W-:Y:S01]  /*8f10*/  @!PT LDS RZ, [RZ] ;  /* 0x00000000fffff984 */ /* 0x000fe20000000800 */
[----:B------:R-:W-:Y:S01]  /*8f20*/  @!PT LDS RZ, [RZ] ;  /* 0x00000000fffff984 */ /* 0x000fe20000000800 */
[----:B------:R-:W-:Y:S01]  /*8f30*/  @!PT LDS RZ, [RZ] ;  /* 0x00000000fffff984 */ /* 0x000fe20000000800 */
[----:B------:R-:W-:Y:S02]  /*8f40*/  LDGSTS.E.BYPASS.LTC128B.128 [R246+0x8000], desc[UR18][R4.64] ;  /* 0x0800000004f67fae */ /* 0x000fe4000b901d52 */
[----:B------:R-:W-:Y:S02]  /*8f50*/  IADD3.X R3, R5, UR5, RZ, P0, !PT ;  /* 0x0000000505037c10 */ /* 0x000fe400087fe4ff */
[----:B------:R-:W-:Y:S04]  /*8f60*/  LDGSTS.E.BYPASS.LTC128B.128 [R246+0xa000], desc[UR18][R4.64+0x80] ;  /* 0x0a00008004f67fae */ /* 0x000fe8000b901d52 */
        /* <DEDUP_REMOVED lines=11> */
.L_x_59:
[----:B------:R-:W-:Y:S01]  /*9020*/  ISETP.GE.AND P0, PT, R0, R17, PT ;  /* 0x000000110000720c */ /* 0x000fe20003f06270 */
[----:B------:R-:W-:Y:S01]  /*9030*/  STL [R1+0xe4], R234 ;  /* 0x0000e4ea01007387 */ /* 0x000fe20000100800 */
[----:B-1----:R-:W-:Y:S02]  /*9040*/  FMNMX.FTZ R2, R13, R19, !PT ;  /* 0x000000130d027209 */ /* 0x002fe40007810000 */
        /* <DEDUP_REMOVED lines=39> */
[----:B------:R-:W-:Y:S01]  /*92c0*/  FMNMX.FTZ R2, R170, R3, !PT ;  /* 0x00000003aa027209 */ /* 0x000fe20007810000 */
[----:B------:R-:W1:Y:S01]  /*92d0*/  SHFL.BFLY PT, R5, R0, 0x2, 0x1f ;  /* 0x0c401f0000057f89 */ /* 0x000e6200000e0000 */
[----:B------:R-:W-:-:S02]  /*92e0*/  FMNMX.FTZ R3, R164, R9, !PT ;  /* 0x00000009a4037209 */ /* 0x000fc40007810000 */
[----:B------:R-:W-:Y:S01]  /*92f0*/  FMNMX.FTZ R4, R59, R4, !PT ;  /* 0x000000043b047209 */ /* 0x000fe20007810000 */
[----:B------:R-:W2:Y:S01]  /*9300*/  SHFL.BFLY PT, R19, R2, 0x2, 0x1f ;  /* 0x0c401f0002137f89 */ /* 0x000ea200000e0000 */
        /* <DEDUP_REMOVED lines=11> */
[----:B-1----:R-:W-:Y:S02]  /*93c0*/  FMNMX.FTZ R0, R0, R5, !PT ;  /* 0x0000000500007209 */ /* 0x002fe40007810000 */
[----:B------:R-:W-:Y:S02]  /*93d0*/  FMNMX.FTZ R3, R51, R3, !PT ;  /* 0x0000000333037209 */ /* 0x000fe40007810000 */
[----:B------:R-:W-:Y:S01]  /*93e0*/  FMNMX.FTZ R4, R212, R4, !PT ;  /* 0x00000004d4047209 */ /* 0x000fe20007810000 */
[----:B------:R-:W1:Y:S01]  /*93f0*/  SHFL.BFLY PT, R5, R0, 0x1, 0x1f ;  /* 0x0c201f0000057f89 */ /* 0x000e6200000e0000 */
[----:B------:R-:W-:Y:S02]  /*9400*/  FMNMX.FTZ R3, R247, R3, !PT ;  /* 0x00000003f7037209 */ /* 0x000fe40007810000 */
[----:B------:R-:W-:Y:S02]  /*9410*/  FMNMX.FTZ R4, R248, R4, !PT ;  /* 0x00000004f8047209 */ /* 0x000fe40007810000 */
[----:B------:R-:W-:-:S02]  /*9420*/  FMNMX.FTZ R3, R252, R3, !PT ;  /* 0x00000003fc037209 */ /* 0x000fc40007810000 */
[----:B------:R-:W-:Y:S02]  /*9430*/  FSEL R220, R220, -INF , !P6 ;  /* 0xff800000dcdc7808 */ /* 0x000fe40007000000 */
[----:B------:R-:W-:Y:S02]  /*9440*/  FMNMX.FTZ R4, R249, R4, !PT ;  /* 0x00000004f9047209 */ /* 0x000fe40007810000 */
[----:B------:R-:W-:Y:S02]  /*9450*/  FSEL R169, R211, -INF , !P4 ;  /* 0xff800000d3a97808 */ /* 0x000fe40006000000 */
[----:B------:R-:W-:Y:S02]  /*9460*/  FMNMX.FTZ R3, R224, R3, !PT ;  /* 0x00000003e0037209 */ /* 0x000fe40007810000 */
[----:B------:R-:W-:Y:S02]  /*9470*/  FSEL R221, R221, -INF , !P5 ;  /* 0xff800000dddd7808 */ /* 0x000fe40006800000 */
[----:B------:R-:W-:-:S02]  /*9480*/  FMNMX.FTZ R4, R220, R4, !PT ;  /* 0x00000004dc047209 */ /* 0x000fc40007810000 */
[----:B------:R-:W-:Y:S02]  /*9490*/  FSEL R250, R250, -INF , !P3 ;  /* 0xff800000fafa7808 */ /* 0x000fe40005800000 */
[----:B------:R-:W-:Y:S02]  /*94a0*/  FMNMX.FTZ R3, R169, R3, !PT ;  /* 0x00000003a9037209 */ /* 0x000fe40007810000 */
[----:B------:R-:W-:Y:S02]  /*94b0*/  FMNMX.FTZ R23, R221, R4, !PT ;  /* 0x00000004dd177209 */ /* 0x000fe40007810000 */
[----:B------:R-:W-:Y:S02]  /*94c0*/  FSEL R251, R251, -INF , !P2 ;  /* 0xff800000fbfb7808 */ /* 0x000fe40005000000 */
[----:B------:R-:W-:Y:S01]  /*94d0*/  FMNMX.FTZ R3, R250, R3, !PT ;  /* 0x00000003fa037209 */ /* 0x000fe20007810000 */
[----:B------:R-:W3:Y:S01]  /*94e0*/  SHFL.BFLY PT, R4, R23, 0x2, 0x1f ;  /* 0x0c401f0017047f89 */ /* 0x000ee200000e0000 */
[----:B--2---:R-:W-:-:S02]  /*94f0*/  FMNMX.FTZ R2, R2, R19, !PT ;  /* 0x0000001302027209 */ /* 0x004fc40007810000 */
[----:B------:R-:W-:Y:S02]  /*9500*/  FSEL R222, R222, -INF , !P1 ;  /* 0xff800000dede7808 */ /* 0x000fe40004800000 */
[----:B------:R-:W-:Y:S01]  /*9510*/  FMNMX.FTZ R3, R251, R3, !PT ;  /* 0x00000003fb037209 */ /* 0x000fe20007810000 */
[----:B------:R-:W2:Y:S01]  /*9520*/  SHFL.BFLY PT, R19, R2, 0x1, 0x1f ;  /* 0x0c201f0002137f89 */ /* 0x000ea200000e0000 */
[----:B------:R-:W-:Y:S02]  /*9530*/  FSEL R223, R223, -INF , !P0 ;  /* 0xff800000dfdf7808 */ /* 0x000fe40004000000 */
[----:B------:R-:W-:Y:S02]  /*9540*/  FMNMX.FTZ R3, R222, R3, !PT ;  /* 0x00000003de037209 */ /* 0x000fe40007810000 */
[----:B-1----:R-:W-:Y:S02]  /*9550*/  FMNMX.FTZ R39, R0, R5, !PT ;  /* 0x0000000500277209 */ /* 0x002fe40007810000 */
[----:B------:R-:W-:-:S02]  /*9560*/  FMNMX.FTZ R3, R223, R3, !PT ;  /* 0x00000003df037209 */ /* 0x000fc40007810000 */
[C---:B------:R-:W-:Y:S01]  /*9570*/  FSETP.NEU.FTZ.AND P1, PT, R39.reuse, -INF , PT ;  /* 0xff8000002700780b */ /* 0x040fe20003f3d000 */
[----:B------:R-:W-:Y:S01]  /*9580*/  FMUL.FTZ R0, R39, UR20 ;  /* 0x0000001427007c20 */ /* 0x000fe20008410000 */
[----:B------:R-:W-:Y:S04]  /*9590*/  STL [R1+0x4c], R39 ;  /* 0x00004c2701007387 */ /* 0x000fe80000100800 */
[----:B------:R-:W1:Y:S01]  /*95a0*/  SHFL.BFLY PT, R5, R3, 0x2, 0x1f ;  /* 0x0c401f0003057f89 */ /* 0x000e6200000e0000 */
[----:B------:R-:W-:Y:S02]  /*95b0*/  FSEL R0, R0, RZ, P1 ;  /* 0x000000ff00007208 */ /* 0x000fe40000800000 */
[----:B---3--:R-:W-:-:S03]  /*95c0*/  FMNMX.FTZ R23, R23, R4, !PT ;  /* 0x0000000417177209 */ /* 0x008fc60007810000 */
[--C-:B------:R-:W-:Y:S01]  /*95d0*/  FFMA.FTZ R6, R6, UR20, -R0.reuse ;  /* 0x0000001406067c23 */ /* 0x100fe20008010800 */
[--C-:B------:R-:W-:Y:S01]  /*95e0*/  FFMA.FTZ R4, R12, UR20, -R0.reuse ;  /* 0x000000140c047c23 */ /* 0x100fe20008010800 */
[--C-:B------:R-:W-:Y:S01]  /*95f0*/  FFMA.FTZ R13, R13, UR20, -R0.reuse ;  /* 0x000000140d0d7c23 */ /* 0x100fe20008010800 */
[----:B--2---:R-:W-:Y:S01]  /*9600*/  FMNMX.FTZ R38, R2, R19, !PT ;  /* 0x0000001302267209 */ /* 0x004fe20007810000 */
[----:B------:R2:W-:Y:S01]  /*9610*/  MUFU.EX2 R34, R6 ;  /* 0x0000000600227308 */ /* 0x0005e20000000800 */
[----:B------:R-:W-:Y:S02]  /*9620*/  FFMA.FTZ R10, R10, UR20, -R0 ;  /* 0x000000140a0a7c23 */ /* 0x000fe40008010800 */
[C---:B------:R-:W-:Y:S01]  /*9630*/  FSETP.NEU.FTZ.AND P3, PT, R38.reuse, -INF , PT ;  /* 0xff8000002600780b */ /* 0x040fe20003f7d000 */
[----:B------:R-:W-:Y:S01]  /*9640*/  FMUL.FTZ R2, R38, UR20 ;  /* 0x0000001426027c20 */ /* 0x000fe20008410000 */
[----:B------:R-:W-:Y:S03]  /*9650*/  STL [R1+0x48], R38 ;  /* 0x0000482601007387 */ /* 0x000fe60000100800 */
[----:B------:R3:W-:Y:S01]  /*9660*/  MUFU.EX2 R67, R4 ;  /* 0x0000000400437308 */ /* 0x0007e20000000800 */
[----:B------:R-:W-:-:S02]  /*9670*/  FSEL R12, R2, RZ, P3 ;  /* 0x000000ff020c7208 */ /* 0x000fc40001800000 */
[----:B-1----:R-:W-:-:S03]  /*9680*/  FMNMX.FTZ R2, R3, R5, !PT ;  /* 0x0000000503027209 */ /* 0x002fc60007810000 */
[--C-:B------:R-:W-:Y:S01]  /*9690*/  FFMA.FTZ R8, R8, UR20, -R12.reuse ;  /* 0x0000001408087c23 */ /* 0x100fe2000801080c */
[--C-:B------:R-:W-:Y:S01]  /*96a0*/  FFMA.FTZ R11, R11, UR20, -R12.reuse ;  /* 0x000000140b0b7c23 */ /* 0x100fe2000801080c */
[----:B--2---:R-:W1:Y:S01]  /*96b0*/  SHFL.BFLY PT, R6, R23, 0x1, 0x1f ;  /* 0x0c201f0017067f89 */ /* 0x004e6200000e0000 */
[----:B------:R-:W2:Y:S03]  /*96c0*/  MUFU.EX2 R15, R13 ;  /* 0x0000000d000f7308 */ /* 0x000ea60000000800 */
[----:B------:R-:W4:Y:S01]  /*96d0*/  SHFL.BFLY PT, R5, R2, 0x1, 0x1f ;  /* 0x0c201f0002057f89 */ /* 0x000f2200000e0000 */
[----:B---3--:R-:W-:-:S04]  /*96e0*/  FFMA.FTZ R4, R20, UR20, -R12 ;  /* 0x0000001414047c23 */ /* 0x008fc8000801080c */
[----:B------:R2:W3:Y:S08]  /*96f0*/  MUFU.EX2 R36, R10 ;  /* 0x0000000a00247308 */ /* 0x0004f00000000800 */
[----:B------:R3:W-:Y:S01]  /*9700*/  MUFU.EX2 R14, R4 ;  /* 0x00000004000e7308 */ /* 0x0007e20000000800 */
[----:B-1----:R-:W-:-:S07]  /*9710*/  FMNMX.FTZ R37, R23, R6, !PT ;  /* 0x0000000617257209 */ /* 0x002fce0007810000 */
[----:B------:R1:W-:Y:S01]  /*9720*/  MUFU.EX2 R33, R8 ;  /* 0x0000000800217308 */ /* 0x0003e20000000800 */
[----:B--2---:R-:W-:Y:S02]  /*9730*/  F2FP.BF16.F32.PACK_AB R10, R67, R15 ;  /* 0x0000000f430a723e */ /* 0x004fe400000010ff */
[C---:B------:R-:W-:Y:S01]  /*9740*/  FSETP.NEU.FTZ.AND P2, PT, R37.reuse, -INF , PT ;  /* 0xff8000002500780b */ /* 0x040fe20003f5d000 */
[----:B------:R-:W-:Y:S01]  /*9750*/  FMUL.FTZ R3, R37, UR20 ;  /* 0x0000001425037c20 */ /* 0x000fe20008410000 */
[----:B----4-:R-:W-:Y:S01]  /*9760*/  FMNMX.FTZ R52, R2, R5, !PT ;  /* 0x0000000502347209 */ /* 0x010fe20007810000 */
[----:B------:R-:W-:Y:S01]  /*9770*/  STL [R1+0x44], R37 ;  /* 0x0000442501007387 */ /* 0x000fe20000100800 */
[----:B------:R-:W-:Y:S01]  /*9780*/  FSEL R5, R39, RZ, P1 ;  /* 0x000000ff27057208 */ /* 0x000fe20000800000 */
[----:B------:R-:W-:Y:S01]  /*9790*/  MUFU.EX2 R233, R11 ;  /* 0x0000000b00e97308 */ /* 0x000fe20000000800 */
[----:B------:R-:W-:Y:S01]  /*97a0*/  FSEL R3, R3, RZ, P2 ;  /* 0x000000ff03037208 */ /* 0x000fe20001000000 */
[----:B---3--:R-:W-:Y:S01]  /*97b0*/  FFMA.FTZ R4, R21, UR20, -R12 ;  /* 0x0000001415047c23 */ /* 0x008fe2000801080c */
[----:B------:R-:W-:Y:S01]  /*97c0*/  FSETP.NEU.FTZ.AND P0, PT, R52, -INF , PT ;  /* 0xff8000003400780b */ /* 0x000fe20003f1d000 */
[----:B------:R-:W-:Y:S01]  /*97d0*/  FADD.FTZ R5, R168, -R5 ;  /* 0x80000005a8057221 */ /* 0x000fe20000010000 */
[----:B------:R-:W-:Y:S01]  /*97e0*/  STL [R1+0x40], R52 ;  /* 0x0000403401007387 */ /* 0x000fe20000100800 */
[--C-:B------:R-:W-:Y:S01]  /*97f0*/  FFMA.FTZ R2, R18, UR20, -R3.reuse ;  /* 0x0000001412027c23 */ /* 0x100fe20008010803 */
[----:B------:R-:W-:Y:S01]  /*9800*/  FFMA.FTZ R7, R7, UR20, -R3 ;  /* 0x0000001407077c23 */ /* 0x000fe20008010803 */
[----:B------:R2:W3:Y:S01]  /*9810*/  MUFU.EX2 R66, R4 ;  /* 0x0000000400427308 */ /* 0x0004e20000000800 */
[----:B------:R-:W-:Y:S01]  /*9820*/  FMUL.FTZ R19, R5, UR20 ;  /* 0x0000001405137c20 */ /* 0x000fe20008410000 */
[----:B-1----:R-:W-:-:S06]  /*9830*/  F2FP.BF16.F32.PACK_AB R8, R36, R34 ;  /* 0x000000222408723e */ /* 0x002fcc00000010ff */
[----:B------:R1:W-:Y:S08]  /*9840*/  MUFU.EX2 R232, R2 ;  /* 0x0000000200e87308 */ /* 0x0003f00000000800 */
[----:B------:R-:W-:Y:S01]  /*9850*/  MUFU.EX2 R35, R7 ;  /* 0x0000000700237308 */ /* 0x000fe20000000800 */
[----:B--2---:R-:W-:Y:S01]  /*9860*/  FFMA.FTZ R4, R28, UR20, -R3 ;  /* 0x000000141c047c23 */ /* 0x004fe20008010803 */
[----:B---3--:R-:W-:-:S06]  /*9870*/  F2FP.BF16.F32.PACK_AB R11, R66, R14 ;  /* 0x0000000e420b723e */ /* 0x008fcc00000010ff */
[----:B------:R2:W3:Y:S01]  /*9880*/  MUFU.EX2 R32, R4 ;  /* 0x0000000400207308 */ /* 0x0004e20000000800 */
[----:B-1----:R-:W-:-:S05]  /*9890*/  FMUL.FTZ R2, R52, UR20 ;  /* 0x0000001434027c20 */ /* 0x002fca0008410000 */
[----:B------:R-:W-:Y:S02]  /*98a0*/  FSEL R2, R2, RZ, P0 ;  /* 0x000000ff02027208 */ /* 0x000fe40000000000 */
[----:B------:R-:W1:Y:S03]  /*98b0*/  MUFU.EX2 R19, R19 ;  /* 0x0000001300137308 */ /* 0x000e660000000800 */
[----:B------:R-:W-:-:S05]  /*98c0*/  FFMA.FTZ R9, R9, UR20, -R2 ;  /* 0x0000001409097c23 */ /* 0x000fca0008010802 */
[----:B------:R4:W-:Y:S01]  /*98d0*/  MUFU.EX2 R234, R9 ;  /* 0x0000000900ea7308 */ /* 0x0009e20000000800 */
[----:B--2---:R-:W-:Y:S01]  /*98e0*/  FFMA.FTZ R4, R29, UR20, -R3 ;  /* 0x000000141d047c23 */ /* 0x004fe20008010803 */
[----:B---3--:R-:W-:-:S06]  /*98f0*/  MOV R168, R32 ;  /* 0x0000002000a87202 */ /* 0x008fcc0000000f00 */
[----:B------:R2:W3:Y:S01]  /*9900*/  MUFU.EX2 R171, R4 ;  /* 0x0000000400ab7308 */ /* 0x0004e20000000800 */
[-C--:B-1----:R-:W-:Y:S01]  /*9910*/  FMUL.FTZ R176, R176, R19.reuse ;  /* 0x00000013b0b07220 */ /* 0x082fe20000410000 */
[-C--:B------:R-:W-:Y:S01]  /*9920*/  FMUL.FTZ R177, R177, R19.reuse ;  /* 0x00000013b1b17220 */ /* 0x080fe20000410000 */
[-C--:B------:R-:W-:Y:S01]  /*9930*/  FMUL.FTZ R180, R180, R19.reuse ;  /* 0x00000013b4b47220 */ /* 0x080fe20000410000 */
[-C--:B------:R-:W-:Y:S01]  /*9940*/  FMUL.FTZ R181, R181, R19.reuse ;  /* 0x00000013b5b57220 */ /* 0x080fe20000410000 */
[-C--:B------:R-:W-:Y:S01]  /*9950*/  FMUL.FTZ R68, R68, R19.reuse ;  /* 0x0000001344447220 */ /* 0x080fe20000410000 */
[-C--:B------:R-:W-:Y:S01]  /*9960*/  FMUL.FTZ R69, R69, R19.reuse ;  /* 0x0000001345457220 */ /* 0x080fe20000410000 */
[-C--:B------:R-:W-:Y:S01]  /*9970*/  FMUL.FTZ R80, R80, R19.reuse ;  /* 0x0000001350507220 */ /* 0x080fe20000410000 */
[----:B------:R-:W-:Y:S01]  /*9980*/  FMUL.FTZ R81, R81, R19 ;  /* 0x0000001351517220 */ /* 0x000fe20000410000 */
[----:B----4-:R-:W-:Y:S01]  /*9990*/  F2FP.BF16.F32.PACK_AB R9, R233, R33 ;  /* 0x00000021e909723e */ /* 0x010fe200000010ff */
[--C-:B--2---:R-:W-:Y:S01]  /*99a0*/  FFMA.FTZ R4, R22, UR20, -R2.reuse ;  /* 0x0000001416047c23 */ /* 0x104fe20008010802 */
[----:B---3--:R-:W-:Y:S01]  /*99b0*/  F2FP.BF16.F32.PACK_AB R6, R171, R168 ;  /* 0x000000a8ab06723e */ /* 0x008fe200000010ff */
[----:B------:R-:W1:Y:S02]  /*99c0*/  LDSM.16.MT88.4 R20, [R228+0xc000] ;  /* 0x00c00000e414783b */ /* 0x000e640000004200 */
[----:B------:R2:W-:Y:S02]  /*99d0*/  MUFU.EX2 R63, R4 ;  /* 0x00000004003f7308 */ /* 0x0005e40000000800 */
[----:B--2---:R-:W-:-:S06]  /*99e0*/  FFMA.FTZ R4, R30, UR20, -R2 ;  /* 0x000000141e047c23 */ /* 0x004fcc0008010802 */
[----:B------:R2:W-:Y:S02]  /*99f0*/  MUFU.EX2 R65, R4 ;  /* 0x0000000400417308 */ /* 0x0005e40000000800 */
[----:B--2---:R-:W-:-:S05]  /*9a00*/  FSEL R4, R38, RZ, P3 ;  /* 0x000000ff26047208 */ /* 0x004fca0001800000 */
[----:B------:R-:W-:Y:S01]  /*9a10*/  FADD.FTZ R5, R167, -R4 ;  /* 0x80000004a7057221 */ /* 0x000fe20000010000 */
[----:B------:R-:W-:-:S03]  /*9a20*/  FSEL R4, R37, RZ, P2 ;  /* 0x000000ff25047208 */ /* 0x000fc60001000000 */
[----:B------:R-:W-:Y:S02]  /*9a30*/  FMUL.FTZ R18, R5, UR20 ;  /* 0x0000001405127c20 */ /* 0x000fe40008410000 */
[----:B------:R-:W-:Y:S01]  /*9a40*/  FADD.FTZ R5, R166, -R4 ;  /* 0x80000004a6057221 */ /* 0x000fe20000010000 */
[----:B------:R-:W-:-:S03]  /*9a50*/  FSEL R4, R52, RZ, P0 ;  /* 0x000000ff34047208 */ /* 0x000fc60000000000 */
[----:B------:R-:W-:Y:S01]  /*9a60*/  FMUL.FTZ R5, R5, UR20 ;  /* 0x0000001405057c20 */ /* 0x000fe20008410000 */
[----:B------:R-:W2:Y:S01]  /*9a70*/  MUFU.EX2 R18, R18 ;  /* 0x0000001200127308 */ /* 0x000ea20000000800 */
[----:B------:R-:W-:-:S04]  /*9a80*/  FADD.FTZ R4, R164, -R4 ;  /* 0x80000004a4047221 */ /* 0x000fc80000010000 */
[----:B------:R-:W-:-:S03]  /*9a90*/  FMUL.FTZ R4, R4, UR20 ;  /* 0x0000001404047c20 */ /* 0x000fc60008410000 */
[----:B------:R-:W3:Y:S08]  /*9aa0*/  MUFU.EX2 R13, R5 ;  /* 0x00000005000d7308 */ /* 0x000ef00000000800 */
[----:B------:R4:W4:Y:S01]  /*9ab0*/  MUFU.EX2 R32, R4 ;  /* 0x0000000400207308 */ /* 0x0009220000000800 */
[-C--:B--2---:R-:W-:Y:S01]  /*9ac0*/  FMUL.FTZ R178, R178, R18.reuse ;  /* 0x00000012b2b27220 */ /* 0x084fe20000410000 */
[-C--:B------:R-:W-:Y:S01]  /*9ad0*/  FMUL.FTZ R179, R179, R18.reuse ;  /* 0x00000012b3b37220 */ /* 0x080fe20000410000 */
[-C--:B------:R-:W-:Y:S01]  /*9ae0*/  FMUL.FTZ R182, R182, R18.reuse ;  /* 0x00000012b6b67220 */ /* 0x080fe20000410000 */
[-C--:B------:R-:W-:Y:S01]  /*9af0*/  FMUL.FTZ R183, R183, R18.reuse ;  /* 0x00000012b7b77220 */ /* 0x080fe20000410000 */
[-C--:B------:R-:W-:Y:S01]  /*9b00*/  FMUL.FTZ R70, R70, R18.reuse ;  /* 0x0000001246467220 */ /* 0x080fe20000410000 */
[-C--:B------:R-:W-:Y:S01]  /*9b10*/  FMUL.FTZ R71, R71, R18.reuse ;  /* 0x0000001247477220 */ /* 0x080fe20000410000 */
[-C--:B------:R-:W-:Y:S01]  /*9b20*/  FMUL.FTZ R82, R82, R18.reuse ;  /* 0x0000001252527220 */ /* 0x080fe20000410000 */
[----:B------:R-:W-:Y:S01]  /*9b30*/  FMUL.FTZ R83, R83, R18 ;  /* 0x0000001253537220 */ /* 0x000fe20000410000 */
[-C--:B---3--:R-:W-:Y:S01]  /*9b40*/  FMUL.FTZ R172, R172, R13.reuse ;  /* 0x0000000dacac7220 */ /* 0x088fe20000410000 */
[-C--:B------:R-:W-:Y:S01]  /*9b50*/  FMUL.FTZ R173, R173, R13.reuse ;  /* 0x0000000dadad7220 */ /* 0x080fe20000410000 */
[----:B------:R-:W-:Y:S01]  /*9b60*/  F2FP.BF16.F32.PACK_AB R5, R63, R234 ;  /* 0x000000ea3f05723e */ /* 0x000fe200000010ff */
[-C--:B------:R-:W-:Y:S01]  /*9b70*/  FMUL.FTZ R184, R184, R13.reuse ;  /* 0x0000000db8b87220 */ /* 0x080fe20000410000 */
[-C--:B------:R-:W-:Y:S01]  /*9b80*/  FMUL.FTZ R185, R185, R13.reuse ;  /* 0x0000000db9b97220 */ /* 0x080fe20000410000 */
[C---:B-1----:R-:W-:Y:S01]  /*9b90*/  HMMA.16816.F32.BF16 R176, R8.reuse, R20, R176 ;  /* 0x0000001408b0723c */ /* 0x042fe200000418b0 */
[-C--:B------:R-:W-:Y:S01]  /*9ba0*/  FMUL.FTZ R72, R72, R13.reuse ;  /* 0x0000000d48487220 */ /* 0x080fe20000410000 */
[-C--:B------:R-:W-:Y:S01]  /*9bb0*/  FMUL.FTZ R73, R73, R13.reuse ;  /* 0x0000000d49497220 */ /* 0x080fe20000410000 */
[----:B----4-:R-:W-:Y:S01]  /*9bc0*/  FFMA.FTZ R4, R31, UR20, -R2 ;  /* 0x000000141f047c23 */ /* 0x010fe20008010802 */
[-C--:B------:R-:W-:Y:S01]  /*9bd0*/  FMUL.FTZ R174, R174, R32.reuse ;  /* 0x00000020aeae7220 */ /* 0x080fe20000410000 */
[-C--:B------:R-:W-:Y:S01]  /*9be0*/  FMUL.FTZ R175, R175, R32.reuse ;  /* 0x00000020afaf7220 */ /* 0x080fe20000410000 */
[-C--:B------:R-:W-:Y:S01]  /*9bf0*/  FMUL.FTZ R186, R186, R32.reuse ;  /* 0x00000020baba7220 */ /* 0x080fe20000410000 */
[----:B------:R1:W2:Y:S01]  /*9c00*/  MUFU.EX2 R16, R4 ;  /* 0x0000000400107308 */ /* 0x0002a20000000800 */
[-C--:B------:R-:W-:Y:S01]  /*9c10*/  FMUL.FTZ R187, R187, R32.reuse ;  /* 0x00000020bbbb7220 */ /* 0x080fe20000410000 */
[----:B------:R-:W-:Y:S01]  /*9c20*/  HMMA.16816.F32.BF16 R208, R8, R22, R180 ;  /* 0x0000001608d0723c */ /* 0x000fe200000418b4 */
[-C--:B------:R-:W-:Y:S01]  /*9c30*/  FMUL.FTZ R74, R74, R32.reuse ;  /* 0x000000204a4a7220 */ /* 0x080fe20000410000 */
[-C--:B------:R-:W-:Y:S01]  /*9c40*/  FMUL.FTZ R75, R75, R32.reuse ;  /* 0x000000204b4b7220 */ /* 0x080fe20000410000 */
[-C--:B------:R-:W-:Y:S01]  /*9c50*/  FMUL.FTZ R76, R76, R13.reuse ;  /* 0x0000000d4c4c7220 */ /* 0x080fe20000410000 */
[----:B------:R-:W-:Y:S01]  /*9c60*/  FMUL.FTZ R77, R77, R13 ;  /* 0x0000000d4d4d7220 */ /* 0x000fe20000410000 */
[-C--:B------:R-:W-:Y:S01]  /*9c70*/  FMUL.FTZ R78, R78, R32.reuse ;  /* 0x000000204e4e7220 */ /* 0x080fe20000410000 */
[----:B------:R-:W-:Y:S01]  /*9c80*/  FMUL.FTZ R79, R79, R32 ;  /* 0x000000204f4f7220 */ /* 0x000fe20000410000 */
[----:B-1----:R-:W-:-:S02]  /*9c90*/  F2FP.BF16.F32.PACK_AB R4, R232, R35 ;  /* 0x00000023e804723e */ /* 0x002fc400000010ff */
[----:B--2---:R-:W-:-:S07]  /*9ca0*/  F2FP.BF16.F32.PACK_AB R7, R16, R65 ;  /* 0x000000411007723e */ /* 0x004fce00000010ff */
[C---:B------:R-:W-:Y:S06]  /*9cb0*/  HMMA.16816.F32.BF16 R172, R4.reuse, R20, R172 ;  /* 0x0000001404ac723c */ /* 0x040fec00000418ac */
[----:B------:R-:W-:Y:S01]  /*9cc0*/  HMMA.16816.F32.BF16 R184, R4, R22, R184 ;  /* 0x0000001604b8723c */ /* 0x000fe200000418b8 */
[----:B------:R-:W1:Y:S01]  /*9cd0*/  LDSM.16.MT88.4 R20, [R229+0xc000] ;  /* 0x00c00000e514783b */ /* 0x000e620000004200 */
[-C--:B------:R-:W-:Y:S01]  /*9ce0*/  FMUL.FTZ R84, R84, R19.reuse ;  /* 0x0000001354547220 */ /* 0x080fe20000410000 */
[----:B------:R-:W-:Y:S01]  /*9cf0*/  FMUL.FTZ R85, R85, R19 ;  /* 0x0000001355557220 */ /* 0x000fe20000410000 */
[-C--:B------:R-:W-:Y:S01]  /*9d00*/  FMUL.FTZ R86, R86, R18.reuse ;  /* 0x0000001256567220 */ /* 0x080fe20000410000 */
[----:B------:R-:W-:Y:S01]  /*9d10*/  FMUL.FTZ R87, R87, R18 ;  /* 0x0000001257577220 */ /* 0x000fe20000410000 */
[-C--:B------:R-:W-:Y:S01]  /*9d20*/  FMUL.FTZ R88, R88, R13.reuse ;  /* 0x0000000d58587220 */ /* 0x080fe20000410000 */
[----:B------:R-:W-:Y:S01]  /*9d30*/  FMUL.FTZ R89, R89, R13 ;  /* 0x0000000d59597220 */ /* 0x000fe20000410000 */
[-C--:B-1----:R-:W-:Y:S06]  /*9d40*/  HMMA.16816.F32.BF16 R204, R8, R20.reuse, R68 ;  /* 0x0000001408cc723c */ /* 0x082fec0000041844 */
[C---:B------:R-:W-:Y:S06]  /*9d50*/  HMMA.16816.F32.BF16 R180, R4.reuse, R20, R72 ;  /* 0x0000001404b4723c */ /* 0x040fec0000041848 */
[-C--:B------:R-:W-:Y:S01]  /*9d60*/  HMMA.16816.F32.BF16 R164, R4, R22.reuse, R76 ;  /* 0x0000001604a4723c */ /* 0x080fe2000004184c */
[-C--:B------:R-:W-:Y:S01]  /*9d70*/  FMUL.FTZ R90, R90, R32.reuse ;  /* 0x000000205a5a7220 */ /* 0x080fe20000410000 */
[----:B------:R-:W-:Y:S01]  /*9d80*/  FMUL.FTZ R91, R91, R32 ;  /* 0x000000205b5b7220 */ /* 0x000fe20000410000 */
        /* <DEDUP_REMOVED lines=8> */
[----:B------:R-:W-:Y:S01]  /*9e10*/  FMUL.FTZ R95, R95, R32 ;  /* 0x000000205f5f7220 */ /* 0x000fe20000410000 */
[----:B------:R-:W-:Y:S01]  /*9e20*/  FMUL.FTZ R99, R99, R18 ;  /* 0x0000001263637220 */ /* 0x000fe20000410000 */
[----:B------:R-:W-:Y:S01]  /*9e30*/  MOV R73, R52 ;  /* 0x0000003400497202 */ /* 0x000fe20000000f00 */
[----:B------:R-:W-:Y:S01]  /*9e40*/  FMUL.FTZ R100, R100, R19 ;  /* 0x0000001364647220 */ /* 0x000fe20000410000 */
[----:B------:R-:W-:Y:S01]  /*9e50*/  MOV R74, R39 ;  /* 0x00000027004a7202 */ /* 0x000fe20000000f00 */
[----:B------:R-:W-:Y:S01]  /*9e60*/  FMUL.FTZ R101, R101, R19 ;  /* 0x0000001365657220 */ /* 0x000fe20000410000 */
[----:B------:R-:W-:Y:S01]  /*9e70*/  MOV R75, R38 ;  /* 0x00000026004b7202 */ /* 0x000fe20000000f00 */
[-C--:B------:R-:W-:Y:S01]  /*9e80*/  FMUL.FTZ R102, R102, R18.reuse ;  /* 0x0000001266667220 */ /* 0x080fe20000410000 */
[----:B------:R-:W-:Y:S01]  /*9e90*/  MOV R72, R37 ;  /* 0x0000002500487202 */ /* 0x000fe20000000f00 */
[----:B------:R-:W-:Y:S01]  /*9ea0*/  FMUL.FTZ R103, R103, R18 ;  /* 0x0000001267677220 */ /* 0x000fe20000410000 */
[----:B------:R-:W-:Y:S01]  /*9eb0*/  MOV R79, R36 ;  /* 0x00000024004f7202 */ /* 0x000fe20000000f00 */
        /* <DEDUP_REMOVED lines=11> */
[-C--:B------:R-:W-:Y:S01]  /*9f70*/  FMUL.FTZ R115, R115, R18.reuse ;  /* 0x0000001273737220 */ /* 0x080fe20000410000 */
[----:B------:R-:W2:Y:S04]  /*9f80*/  LDL.LU R76, [R1+0x10] ;  /* 0x00001000014c7983 */ /* 0x000ea80000300800 */
[----:B------:R-:W3:Y:S04]  /*9f90*/  LDL.LU R77, [R1+0xc] ;  /* 0x00000c00014d7983 */ /* 0x000ee80000300800 */
[----:B------:R-:W4:Y:S01]  /*9fa0*/  LDL.LU R78, [R1+0x8] ;  /* 0x00000800014e7983 */ /* 0x000f220000300800 */
[-C--:B------:R-:W-:Y:S01]  /*9fb0*/  FMUL.FTZ R116, R116, R19.reuse ;  /* 0x0000001374747220 */ /* 0x080fe20000410000 */
[----:B------:R-:W-:Y:S01]  /*9fc0*/  FMUL.FTZ R117, R117, R19 ;  /* 0x0000001375757220 */ /* 0x000fe20000410000 */
[-C--:B------:R-:W-:Y:S01]  /*9fd0*/  FMUL.FTZ R118, R118, R18.reuse ;  /* 0x0000001276767220 */ /* 0x080fe20000410000 */
[----:B------:R-:W-:Y:S01]  /*9fe0*/  FMUL.FTZ R119, R119, R18 ;  /* 0x0000001277777220 */ /* 0x000fe20000410000 */
[-C--:B-1----:R-:W-:Y:S01]  /*9ff0*/  HMMA.16816.F32.BF16 R52, R8, R20.reuse, R84 ;  /* 0x000000140834723c */ /* 0x082fe20000041854 */
[-C--:B------:R-:W-:Y:S01]  /*a000*/  FMUL.FTZ R120, R120, R13.reuse ;  /* 0x0000000d78787220 */ /* 0x080fe20000410000 */
[----:B------:R-:W-:Y:S01]  /*a010*/  FMUL.FTZ R121, R121, R13 ;  /* 0x0000000d79797220 */ /* 0x000fe20000410000 */
[-C--:B------:R-:W-:Y:S01]  /*a020*/  FMUL.FTZ R122, R122, R32.reuse ;  /* 0x000000207a7a7220 */ /* 0x080fe20000410000 */
[----:B------:R-:W-:Y:S01]  /*a030*/  FMUL.FTZ R123, R123, R32 ;  /* 0x000000207b7b7220 */ /* 0x000fe20000410000 */
[-C--:B------:R-:W-:Y:S01]  /*a040*/  FMUL.FTZ R128, R128, R19.reuse ;  /* 0x0000001380807220 */ /* 0x080fe20000410000 */
[C---:B------:R-:W-:Y:S01]  /*a050*/  HMMA.16816.F32.BF16 R36, R4.reuse, R20, R88 ;  /* 0x000000140424723c */ /* 0x040fe20000041858 */
[----:B------:R-:W-:Y:S01]  /*a060*/  FMUL.FTZ R129, R129, R19 ;  /* 0x0000001381817220 */ /* 0x000fe20000410000 */
[----:B------:R-:W-:Y:S01]  /*a070*/  FMUL.FTZ R130, R130, R18 ;  /* 0x0000001282827220 */ /* 0x000fe20000410000 */
[-C--:B------:R-:W-:Y:S01]  /*a080*/  FMUL.FTZ R124, R124, R13.reuse ;  /* 0x0000000d7c7c7220 */ /* 0x080fe20000410000 */
[----:B------:R-:W-:Y:S01]  /*a090*/  FMUL.FTZ R125, R125, R13 ;  /* 0x0000000d7d7d7220 */ /* 0x000fe20000410000 */
[-C--:B------:R-:W-:Y:S01]  /*a0a0*/  FMUL.FTZ R126, R126, R32.reuse ;  /* 0x000000207e7e7220 */ /* 0x080fe20000410000 */
[-C--:B------:R-:W-:Y:S01]  /*a0b0*/  HMMA.16816.F32.BF16 R92, R4, R22.reuse, R92 ;  /* 0x00000016045c723c */ /* 0x080fe2000004185c */
[----:B------:R-:W-:Y:S01]  /*a0c0*/  FMUL.FTZ R127, R127, R32 ;  /* 0x000000207f7f7220 */ /* 0x000fe20000410000 */
[-C--:B------:R-:W-:Y:S01]  /*a0d0*/  FMUL.FTZ R131, R131, R18.reuse ;  /* 0x0000001283837220 */ /* 0x080fe20000410000 */
[-C--:B------:R-:W-:Y:S01]  /*a0e0*/  FMUL.FTZ R132, R132, R19.reuse ;  /* 0x0000001384847220 */ /* 0x080fe20000410000 */
[----:B------:R-:W-:Y:S01]  /*a0f0*/  FMUL.FTZ R133, R133, R19 ;  /* 0x0000001385857220 */ /* 0x000fe20000410000 */
[-C--:B------:R-:W-:Y:S01]  /*a100*/  FMUL.FTZ R134, R134, R18.reuse ;  /* 0x0000001286867220 */ /* 0x080fe20000410000 */
[C---:B------:R-:W-:Y:S01]  /*a110*/  HMMA.16816.F32.BF16 R68, R8.reuse, R22, R96 ;  /* 0x000000160844723c */ /* 0x040fe20000041860 */
[----:B------:R-:W1:Y:S01]  /*a120*/  LDSM.16.MT88.4 R20, [R230+0xc000] ;  /* 0x00c00000e614783b */ /* 0x000e620000004200 */
[----:B------:R-:W-:Y:S01]  /*a130*/  FMUL.FTZ R135, R135, R18 ;  /* 0x0000001287877220 */ /* 0x000fe20000410000 */
        /* <DEDUP_REMOVED lines=24> */
[-C--:B------:R-:W-:Y:S01]  /*a2c0*/  FMUL.FTZ R193, R193, R13.reuse ;  /* 0x0000000dc1c17220 */ /* 0x080fe20000410000 */
[-C--:B------:R-:W-:Y:S01]  /*a2d0*/  FMUL.FTZ R194, R194, R32.reuse ;  /* 0x00000020c2c27220 */ /* 0x080fe20000410000 */
[----:B------:R-:W-:Y:S01]  /*a2e0*/  FMUL.FTZ R195, R195, R32 ;  /* 0x00000020c3c37220 */ /* 0x000fe20000410000 */
[----:B------:R-:W-:Y:S01]  /*a2f0*/  FMUL.FTZ R155, R155, R18 ;  /* 0x000000129b9b7220 */ /* 0x000fe20000410000 */
        /* <DEDUP_REMOVED lines=8> */
[-C--:B------:R-:W-:Y:S01]  /*a380*/  FMUL.FTZ R196, R196, R19.reuse ;  /* 0x00000013c4c47220 */ /* 0x080fe20000410000 */
[-C--:B------:R-:W-:Y:S01]  /*a390*/  FMUL.FTZ R197, R197, R19.reuse ;  /* 0x00000013c5c57220 */ /* 0x080fe20000410000 */
[-C--:B-1----:R-:W-:Y:S01]  /*a3a0*/  HMMA.16816.F32.BF16 R100, R8, R20.reuse, R100 ;  /* 0x000000140864723c */ /* 0x082fe20000041864 */
[-C--:B------:R-:W-:Y:S01]  /*a3b0*/  FMUL.FTZ R198, R198, R18.reuse ;  /* 0x00000012c6c67220 */ /* 0x080fe20000410000 */
[-C--:B------:R-:W-:Y:S01]  /*a3c0*/  FMUL.FTZ R199, R199, R18.reuse ;  /* 0x00000012c7c77220 */ /* 0x080fe20000410000 */
[-C--:B------:R-:W-:Y:S01]  /*a3d0*/  FMUL.FTZ R200, R200, R19.reuse ;  /* 0x00000013c8c87220 */ /* 0x080fe20000410000 */
[----:B------:R-:W-:Y:S01]  /*a3e0*/  FMUL.FTZ R201, R201, R19 ;  /* 0x00000013c9c97220 */ /* 0x000fe20000410000 */
[-C--:B------:R-:W-:Y:S01]  /*a3f0*/  FMUL.FTZ R202, R202, R18.reuse ;  /* 0x00000012caca7220 */ /* 0x080fe20000410000 */
[----:B------:R-:W-:Y:S01]  /*a400*/  HMMA.16816.F32.BF16 R104, R4, R20, R104 ;  /* 0x000000140468723c */ /* 0x000fe20000041868 */
[----:B------:R-:W-:Y:S01]  /*a410*/  FMUL.FTZ R203, R203, R18 ;  /* 0x00000012cbcb7220 */ /* 0x000fe20000410000 */
[----:B------:R-:W-:Y:S01]  /*a420*/  MOV R91, R66 ;  /* 0x00000042005b7202 */ /* 0x000fe20000000f00 */
[----:B------:R-:W-:Y:S01]  /*a430*/  FFMA.FTZ R96, R26, UR20, -R0 ;  /* 0x000000141a607c23 */ /* 0x000fe20008010800 */
[----:B------:R-:W-:-:S02]  /*a440*/  MOV R97, R79 ;  /* 0x0000004f00617202 */ /* 0x000fc40000000f00 */
[----:B------:R-:W-:Y:S01]  /*a450*/  HMMA.16816.F32.BF16 R108, R4, R22, R108 ;  /* 0x00000016046c723c */ /* 0x000fe2000004186c */
[----:B------:R-:W-:-:S05]  /*a460*/  MOV R79, R14 ;  /* 0x0000000e004f7202 */ /* 0x000fca0000000f00 */
[C---:B------:R-:W-:Y:S01]  /*a470*/  HMMA.16816.F32.BF16 R112, R8.reuse, R22, R112 ;  /* 0x000000160870723c */ /* 0x040fe20000041870 */
[----:B------:R-:W1:Y:S05]  /*a480*/  LDSM.16.MT88.4 R20, [R228+0xe000] ;  /* 0x00e00000e414783b */ /* 0x000e6a0000004200 */
[-C--:B-1----:R-:W-:Y:S06]  /*a490*/  HMMA.16816.F32.BF16 R116, R8, R20.reuse, R116 ;  /* 0x000000140874723c */ /* 0x082fec0000041874 */
[C---:B------:R-:W-:Y:S06]  /*a4a0*/  HMMA.16816.F32.BF16 R120, R4.reuse, R20, R120 ;  /* 0x000000140478723c */ /* 0x040fec0000041878 */
[-C--:B------:R-:W-:Y:S06]  /*a4b0*/  HMMA.16816.F32.BF16 R124, R4, R22.reuse, R124 ;  /* 0x00000016047c723c */ /* 0x080fec000004187c */
[C---:B------:R-:W-:Y:S01]  /*a4c0*/  HMMA.16816.F32.BF16 R128, R8.reuse, R22, R128 ;  /* 0x000000160880723c */ /* 0x040fe20000041880 */
[----:B------:R-:W1:Y:S05]  /*a4d0*/  LDSM.16.MT88.4 R20, [R229+0xe000] ;  /* 0x00e00000e514783b */ /* 0x000e6a0000004200 */
[-C--:B-1----:R-:W-:Y:S06]  /*a4e0*/  HMMA.16816.F32.BF16 R84, R8, R20.reuse, R132 ;  /* 0x000000140854723c */ /* 0x082fec0000041884 */
[----:B------:R-:W-:Y:S01]  /*a4f0*/  HMMA.16816.F32.BF16 R136, R4, R20, R136 ;  /* 0x000000140488723c */ /* 0x000fe20000041888 */
[----:B------:R-:W-:Y:S01]  /*a500*/  MOV R135, R79 ;  /* 0x0000004f00877202 */ /* 0x000fe20000000f00 */
[----:B------:R-:W-:-:S04]  /*a510*/  FFMA.FTZ R79, R25, UR20, -R0 ;  /* 0x00000014194f7c23 */ /* 0x000fc80008010800 */
[-C--:B------:R-:W-:Y:S06]  /*a520*/  HMMA.16816.F32.BF16 R188, R4, R22.reuse, R188 ;  /* 0x0000001604bc723c */ /* 0x080fec00000418bc */
[C---:B------:R-:W-:Y:S01]  /*a530*/  HMMA.16816.F32.BF16 R80, R8.reuse, R22, R140 ;  /* 0x000000160850723c */ /* 0x040fe2000004188c */
[----:B------:R-:W1:Y:S05]  /*a540*/  LDSM.16.MT88.4 R20, [R231+0xe000] ;  /* 0x00e00000e714783b */ /* 0x000e6a0000004200 */
[-C--:B-1----:R-:W-:Y:S06]  /*a550*/  HMMA.16816.F32.BF16 R144, R8, R20.reuse, R144 ;  /* 0x000000140890723c */ /* 0x082fec0000041890 */
[C---:B------:R-:W-:Y:S06]  /*a560*/  HMMA.16816.F32.BF16 R148, R4.reuse, R20, R148 ;  /* 0x000000140494723c */ /* 0x040fec0000041894 */
[-C--:B------:R-:W-:Y:S06]  /*a570*/  HMMA.16816.F32.BF16 R192, R4, R22.reuse, R192 ;  /* 0x0000001604c0723c */ /* 0x080fec00000418c0 */
[----:B------:R-:W-:Y:S01]  /*a580*/  HMMA.16816.F32.BF16 R152, R8, R22, R152 ;  /* 0x000000160898723c */ /* 0x000fe20000041898 */
[----:B------:R-:W1:Y:S01]  /*a590*/  LDSM.16.MT88.4 R20, [R230+0xe000] ;  /* 0x00e00000e614783b */ /* 0x000e620000004200 */
[----:B--2---:R-:W-:Y:S01]  /*a5a0*/  FFMA.FTZ R34, R76, R19, R34 ;  /* 0x000000134c227223 */ /* 0x004fe20000010022 */
[--C-:B------:R-:W-:Y:S01]  /*a5b0*/  FFMA.FTZ R19, R47, UR20, -R0.reuse ;  /* 0x000000142f137c23 */ /* 0x100fe20008010800 */
[----:B---3--:R-:W-:Y:S01]  /*a5c0*/  FFMA.FTZ R76, R77, R18, R33 ;  /* 0x000000124d4c7223 */ /* 0x008fe20000010021 */
[----:B------:R-:W-:Y:S01]  /*a5d0*/  MOV R77, R67 ;  /* 0x00000043004d7202 */ /* 0x000fe20000000f00 */
[--C-:B------:R-:W-:Y:S01]  /*a5e0*/  FFMA.FTZ R18, R40, UR20, -R0.reuse ;  /* 0x0000001428127c23 */ /* 0x100fe20008010800 */
[----:B------:R-:W-:Y:S01]  /*a5f0*/  MOV R40, R91 ;  /* 0x0000005b00287202 */ /* 0x000fe20000000f00 */
[C---:B-1----:R-:W-:Y:S01]  /*a600*/  HMMA.16816.F32.BF16 R156, R4.reuse, R20, R156 ;  /* 0x00000014049c723c */ /* 0x042fe2000004189c */
[----:B----4-:R-:W-:Y:S01]  /*a610*/  FFMA.FTZ R35, R78, R13, R35 ;  /* 0x0000000d4e237223 */ /* 0x010fe20000010023 */
[----:B------:R-:W-:Y:S01]  /*a620*/  MOV R78, R15 ;  /* 0x0000000f004e7202 */ /* 0x000fe20000000f00 */
[--C-:B------:R-:W-:Y:S01]  /*a630*/  FFMA.FTZ R33, R49, UR20, -R0.reuse ;  /* 0x0000001431217c23 */ /* 0x100fe20008010800 */
[----:B------:R-:W-:Y:S01]  /*a640*/  MOV R91, R77 ;  /* 0x0000004d005b7202 */ /* 0x000fe20000000f00 */
[--C-:B------:R-:W-:Y:S01]  /*a650*/  FFMA.FTZ R77, R24, UR20, -R0.reuse ;  /* 0x00000014184d7c23 */ /* 0x100fe20008010800 */
[----:B------:R-:W-:Y:S01]  /*a660*/  HMMA.16816.F32.BF16 R160, R4, R22, R160 ;  /* 0x0000001604a0723c */ /* 0x000fe200000418a0 */
[----:B------:R-:W-:Y:S01]  /*a670*/  MOV R133, R78 ;  /* 0x0000004e00857202 */ /* 0x000fe20000000f00 */
[--C-:B------:R-:W-:Y:S01]  /*a680*/  FFMA.FTZ R78, R27, UR20, -R0.reuse ;  /* 0x000000141b4e7c23 */ /* 0x100fe20008010800 */
[--C-:B------:R-:W-:Y:S01]  /*a690*/  FFMA.FTZ R13, R45, UR20, -R0.reuse ;  /* 0x000000142d0d7c23 */ /* 0x100fe20008010800 */
[----:B------:R-:W-:Y:S02]  /*a6a0*/  LDSM.16.MT88.4 R24, [R229+0xc800] ;  /* 0x00c80000e518783b */ /* 0x000fe40000004200 */
[----:B------:R-:W-:Y:S01]  /*a6b0*/  HMMA.16816.F32.BF16 R196, R8, R20, R196 ;  /* 0x0000001408c4723c */ /* 0x000fe200000418c4 */
[----:B------:R-:W-:Y:S01]  /*a6c0*/  FFMA.FTZ R4, R58, UR20, -R0 ;  /* 0x000000143a047c23 */ /* 0x000fe20008010800 */
[----:B------:R-:W-:-:S03]  /*a6d0*/  MOV R58, R72 ;  /* 0x00000048003a7202 */ /* 0x000fc60000000f00 */
[----:B------:R1:W-:Y:S01]  /*a6e0*/  MUFU.EX2 R140, R4 ;  /* 0x00000004008c7308 */ /* 0x0003e20000000800 */
[----:B------:R-:W-:Y:S01]  /*a6f0*/  HMMA.16816.F32.BF16 R200, R8, R22, R200 ;  /* 0x0000001608c8723c */ /* 0x000fe200000418c8 */
[----:B------:R-:W2:Y:S01]  /*a700*/  LDSM.16.MT88.4 R20, [R228+0xc800] ;  /* 0x00c80000e414783b */ /* 0x000ea20000004200 */
[----:B-1----:R-:W-:-:S05]  /*a710*/  FFMA.FTZ R4, R56, UR20, -R0 ;  /* 0x0000001438047c23 */ /* 0x002fca0008010800 */
[----:B------:R1:W3:Y:S02]  /*a720*/  MUFU.EX2 R88, R4 ;  /* 0x0000000400587308 */ /* 0x0002e40000000800 */
[----:B-1----:R-:W-:Y:S01]  /*a730*/  FFMA.FTZ R4, R44, UR20, -R0 ;  /* 0x000000142c047c23 */ /* 0x002fe20008010800 */
[----:B---3--:R-:W-:-:S05]  /*a740*/  F2FP.BF16.F32.PACK_AB R8, R88, R140 ;  /* 0x0000008c5808723e */ /* 0x008fca00000010ff */
[----:B------:R1:W-:Y:S02]  /*a750*/  MUFU.EX2 R143, R4 ;  /* 0x00000004008f7308 */ /* 0x0003e40000000800 */
[----:B-1----:R-:W-:-:S06]  /*a760*/  FFMA.FTZ R4, R41, UR20, -R0 ;  /* 0x0000001429047c23 */ /* 0x002fcc0008010800 */
        /* <DEDUP_REMOVED lines=14> */
[----:B--2---:R-:W-:Y:S01]  /*a850*/  HMMA.16816.F32.BF16 R176, R8, R20, R176 ;  /* 0x0000001408b0723c */ /* 0x004fe200000418b0 */
[----:B-1----:R-:W-:-:S05]  /*a860*/  FFMA.FTZ R4, R59, UR20, -R3 ;  /* 0x000000143b047c23 */ /* 0x002fca0008010803 */
[----:B------:R1:W-:Y:S02]  /*a870*/  MUFU.EX2 R141, R4 ;  /* 0x00000004008d7308 */ /* 0x0003e40000000800 */
[----:B-1----:R-:W-:-:S06]  /*a880*/  FFMA.FTZ R4, R48, UR20, -R3 ;  /* 0x0000001430047c23 */ /* 0x002fcc0008010803 */
[----:B------:R1:W-:Y:S02]  /*a890*/  MUFU.EX2 R90, R4 ;  /* 0x00000004005a7308 */ /* 0x0003e40000000800 */
[----:B-1----:R-:W-:Y:S02]  /*a8a0*/  FFMA.FTZ R4, R46, UR20, -R3 ;  /* 0x000000142e047c23 */ /* 0x002fe40008010803 */
[----:B------:R-:W2:Y:S04]  /*a8b0*/  LDL.LU R46, [R1+0x14] ;  /* 0x00001400012e7983 */ /* 0x000ea80000300800 */
        /* <DEDUP_REMOVED lines=9> */
[----:B-1----:R-:W-:Y:S02]  /*a950*/  FFMA.FTZ R4, R51, UR20, -R2 ;  /* 0x0000001433047c23 */ /* 0x002fe40008010802 */
[----:B------:R-:W-:Y:S04]  /*a960*/  HMMA.16816.F32.BF16 R48, R8, R22, R208 ;  /* 0x000000160830723c */ /* 0x000fe800000418d0 */
[----:B------:R1:W3:Y:S03]  /*a970*/  MUFU.EX2 R14, R4 ;  /* 0x00000004000e7308 */ /* 0x0002e60000000800 */
[----:B------:R-:W-:-:S02]  /*a980*/  MOV R211, R73 ;  /* 0x0000004900d37202 */ /* 0x000fc40000000f00 */
[----:B------:R-:W-:Y:S02]  /*a990*/  MOV R210, R74 ;  /* 0x0000004a00d27202 */ /* 0x000fe40000000f00 */
[----:B------:R-:W-:Y:S02]  /*a9a0*/  MOV R209, R72 ;  /* 0x0000004800d17202 */ /* 0x000fe40000000f00 */
[----:B------:R-:W-:Y:S02]  /*a9b0*/  MOV R208, R75 ;  /* 0x0000004b00d07202 */ /* 0x000fe40000000f00 */
[----:B------:R-:W-:Y:S01]  /*a9c0*/  HMMA.16816.F32.BF16 R72, R8, R24, R204 ;  /* 0x000000180848723c */ /* 0x000fe200000418cc */
[----:B-1----:R-:W-:Y:S02]  /*a9d0*/  F2FP.BF16.F32.PACK_AB R4, R141, R98 ;  /* 0x000000628d04723e */ /* 0x002fe400000010ff */
[----:B---3--:R-:W-:-:S04]  /*a9e0*/  F2FP.BF16.F32.PACK_AB R7, R14, R67 ;  /* 0x000000430e07723e */ /* 0x008fc800000010ff */
[----:B------:R-:W-:Y:S02]  /*a9f0*/  MOV R206, R134 ;  /* 0x0000008600ce7202 */ /* 0x000fe40000000f00 */
[----:B------:R-:W-:Y:S02]  /*aa00*/  MOV R205, R67 ;  /* 0x0000004300cd7202 */ /* 0x000fe40000000f00 */
[----:B------:R-:W-:Y:S01]  /*aa10*/  MOV R204, R66 ;  /* 0x0000004200cc7202 */ /* 0x000fe20000000f00 */
[----:B------:R-:W-:Y:S01]  /*aa20*/  HMMA.16816.F32.BF16 R172, R4, R20, R172 ;  /* 0x0000001404ac723c */ /* 0x000fe200000418ac */
[----:B------:R-:W-:Y:S02]  /*aa30*/  MOV R134, R65 ;  /* 0x0000004100867202 */ /* 0x000fe40000000f00 */
[----:B------:R-:W-:-:S03]  /*aa40*/  MOV R207, R58 ;  /* 0x0000003a00cf7202 */ /* 0x000fc60000000f00 */
[C---:B------:R-:W-:Y:S01]  /*aa50*/  HMMA.16816.F32.BF16 R184, R4.reuse, R22, R184 ;  /* 0x0000001604b8723c */ /* 0x040fe200000418b8 */
[----:B------:R-:W1:Y:S05]  /*aa60*/  LDSM.16.MT88.4 R20, [R231+0xc800] ;  /* 0x00c80000e714783b */ /* 0x000e6a0000004200 */
[----:B------:R-:W-:Y:S07]  /*aa70*/  HMMA.16816.F32.BF16 R64, R4, R24, R180 ;  /* 0x000000180440723c */ /* 0x000fee00000418b4 */
[----:B------:R-:W-:Y:S01]  /*aa80*/  MOV R183, R132 ;  /* 0x0000008400b77202 */ /* 0x000fe20000000f00 */
[-C--:B------:R-:W-:Y:S01]  /*aa90*/  HMMA.16816.F32.BF16 R56, R8, R26.reuse, R28 ;  /* 0x0000001a0838723c */ /* 0x080fe2000004181c */
[----:B------:R-:W-:Y:S01]  /*aaa0*/  MOV R132, R63 ;  /* 0x0000003f00847202 */ /* 0x000fe20000000f00 */
[--C-:B------:R-:W-:Y:S01]  /*aab0*/  FFMA.FTZ R0, R226, UR20, -R12.reuse ;  /* 0x00000014e2007c23 */ /* 0x100fe2000801080c */
[----:B------:R-:W-:Y:S03]  /*aac0*/  LDSM.16.MT88.4 R28, [R229+0xe800] ;  /* 0x00e80000e51c783b */ /* 0x000fe60000004200 */
[----:B------:R-:W-:Y:S01]  /*aad0*/  HMMA.16816.F32.BF16 R60, R4, R26, R164 ;  /* 0x0000001a043c723c */ /* 0x000fe200000418a4 */
[----:B------:R-:W3:Y:S05]  /*aae0*/  LDSM.16.MT88.4 R24, [R230+0xc800] ;  /* 0x00c80000e618783b */ /* 0x000eea0000004200 */
[-C--:B-1----:R-:W-:Y:S06]  /*aaf0*/  HMMA.16816.F32.BF16 R52, R8, R20.reuse, R52 ;  /* 0x000000140834723c */ /* 0x082fec0000041834 */
[C---:B------:R-:W-:Y:S06]  /*ab00*/  HMMA.16816.F32.BF16 R36, R4.reuse, R20, R36 ;  /* 0x000000140424723c */ /* 0x040fec0000041824 */
[-C--:B------:R-:W-:Y:S06]  /*ab10*/  HMMA.16816.F32.BF16 R92, R4, R22.reuse, R92 ;  /* 0x00000016045c723c */ /* 0x080fec000004185c */
[C---:B------:R-:W-:Y:S01]  /*ab20*/  HMMA.16816.F32.BF16 R68, R8.reuse, R22, R68 ;  /* 0x000000160844723c */ /* 0x040fe20000041844 */
[----:B------:R-:W1:Y:S05]  /*ab30*/  LDSM.16.MT88.4 R20, [R228+0xe800] ;  /* 0x00e80000e414783b */ /* 0x000e6a0000004200 */
[-C--:B---3--:R-:W-:Y:S01]  /*ab40*/  HMMA.16816.F32.BF16 R100, R8, R24.reuse, R100 ;  /* 0x000000180864723c */ /* 0x088fe20000041864 */
[----:B------:R3:W-:Y:S05]  /*ab50*/  MUFU.EX2 R165, R0 ;  /* 0x0000000000a57308 */ /* 0x0007ea0000000800 */
[C---:B------:R-:W-:Y:S06]  /*ab60*/  HMMA.16816.F32.BF16 R104, R4.reuse, R24, R104 ;  /* 0x000000180468723c */ /* 0x040fec0000041868 */
[-C--:B------:R-:W-:Y:S06]  /*ab70*/  HMMA.16816.F32.BF16 R108, R4, R26.reuse, R108 ;  /* 0x0000001a046c723c */ /* 0x080fec000004186c */
[----:B------:R-:W-:Y:S01]  /*ab80*/  HMMA.16816.F32.BF16 R112, R8, R26, R112 ;  /* 0x0000001a0870723c */ /* 0x000fe20000041870 */
[----:B------:R-:W4:Y:S01]  /*ab90*/  LDSM.16.MT88.4 R24, [R231+0xe800] ;  /* 0x00e80000e718783b */ /* 0x000f220000004200 */
[----:B---3--:R-:W-:-:S04]  /*aba0*/  FFMA.FTZ R0, R219, UR20, -R12 ;  /* 0x00000014db007c23 */ /* 0x008fc8000801080c */
[----:B------:R3:W2:Y:S01]  /*abb0*/  MUFU.EX2 R182, R0 ;  /* 0x0000000000b67308 */ /* 0x0006a20000000800 */
[-C--:B-1----:R-:W-:Y:S06]  /*abc0*/  HMMA.16816.F32.BF16 R116, R8, R20.reuse, R116 ;  /* 0x000000140874723c */ /* 0x082fec0000041874 */
[C---:B------:R-:W-:Y:S06]  /*abd0*/  HMMA.16816.F32.BF16 R120, R4.reuse, R20, R120 ;  /* 0x000000140478723c */ /* 0x040fec0000041878 */
[-C--:B------:R-:W-:Y:S06]  /*abe0*/  HMMA.16816.F32.BF16 R124, R4, R22.reuse, R124 ;  /* 0x00000016047c723c */ /* 0x080fec000004187c */
[----:B------:R-:W-:Y:S01]  /*abf0*/  HMMA.16816.F32.BF16 R128, R8, R22, R128 ;  /* 0x000000160880723c */ /* 0x000fe20000041880 */
[----:B------:R-:W1:Y:S01]  /*ac00*/  LDSM.16.MT88.4 R20, [R230+0xe800] ;  /* 0x00e80000e614783b */ /* 0x000e620000004200 */
[----:B---3--:R-:W-:-:S04]  /*ac10*/  FFMA.FTZ R0, R218, UR20, -R12 ;  /* 0x00000014da007c23 */ /* 0x008fc8000801080c */
[----:B------:R3:W-:Y:S02]  /*ac20*/  MUFU.EX2 R47, R0 ;  /* 0x00000000002f7308 */ /* 0x0007e40000000800 */
[----:B---3--:R-:W-:-:S06]  /*ac30*/  FFMA.FTZ R0, R216, UR20, -R12 ;  /* 0x00000014d8007c23 */ /* 0x008fcc000801080c */
[----:B------:R3:W-:Y:S02]  /*ac40*/  MUFU.EX2 R167, R0 ;  /* 0x0000000000a77308 */ /* 0x0007e40000000800 */
[----:B---3--:R-:W-:-:S06]  /*ac50*/  FFMA.FTZ R0, R227, UR20, -R3 ;  /* 0x00000014e3007c23 */ /* 0x008fcc0008010803 */
[----:B------:R3:W-:Y:S01]  /*ac60*/  MUFU.EX2 R226, R0 ;  /* 0x0000000000e27308 */ /* 0x0007e20000000800 */
[----:B----4-:R-:W-:Y:S01]  /*ac70*/  HMMA.16816.F32.BF16 R148, R4, R24, R148 ;  /* 0x000000180494723c */ /* 0x010fe20000041894 */
[----:B---3--:R-:W-:-:S06]  /*ac80*/  FFMA.FTZ R0, R225, UR20, -R3 ;  /* 0x00000014e1007c23 */ /* 0x008fcc0008010803 */
[----:B------:R3:W-:Y:S01]  /*ac90*/  MUFU.EX2 R227, R0 ;  /* 0x0000000000e37308 */ /* 0x0007e20000000800 */
[----:B------:R-:W-:Y:S07]  /*aca0*/  HMMA.16816.F32.BF16 R192, R4, R26, R192 ;  /* 0x0000001a04c0723c */ /* 0x000fee00000418c0 */
[----:B------:R-:W4:Y:S01]  /*acb0*/  MUFU.EX2 R19, R19 ;  /* 0x0000001300137308 */ /* 0x000f220000000800 */
[----:B---3--:R-:W-:-:S07]  /*acc0*/  FFMA.FTZ R0, R214, UR20, -R3 ;  /* 0x00000014d6007c23 */ /* 0x008fce0008010803 */
[----:B------:R3:W-:Y:S01]  /*acd0*/  MUFU.EX2 R41, R0 ;  /* 0x0000000000297308 */ /* 0x0007e20000000800 */
[C---:B------:R-:W-:Y:S06]  /*ace0*/  HMMA.16816.F32.BF16 R144, R8.reuse, R24, R144 ;  /* 0x000000180890723c */ /* 0x040fec0000041890 */
[----:B------:R-:W-:Y:S01]  /*acf0*/  HMMA.16816.F32.BF16 R152, R8, R26, R152 ;  /* 0x0000001a0898723c */ /* 0x000fe20000041898 */
[----:B------:R-:W4:Y:S01]  /*ad00*/  LDSM.16.MT88.4 R24, [R229+0xd000] ;  /* 0x00d00000e518783b */ /* 0x000f220000004200 */
[----:B---3--:R-:W-:-:S04]  /*ad10*/  FFMA.FTZ R0, R212, UR20, -R3 ;  /* 0x00000014d4007c23 */ /* 0x008fc80008010803 */
[C---:B-1----:R-:W-:Y:S01]  /*ad20*/  HMMA.16816.F32.BF16 R156, R4.reuse, R20, R156 ;  /* 0x00000014049c723c */ /* 0x042fe2000004189c */
[----:B------:R1:W-:Y:S05]  /*ad30*/  MUFU.EX2 R166, R0 ;  /* 0x0000000000a67308 */ /* 0x0003ea0000000800 */
[----:B------:R-:W-:Y:S06]  /*ad40*/  HMMA.16816.F32.BF16 R160, R4, R22, R160 ;  /* 0x0000001604a0723c */ /* 0x000fec00000418a0 */
[C---:B------:R-:W-:Y:S06]  /*ad50*/  HMMA.16816.F32.BF16 R196, R8.reuse, R20, R196 ;  /* 0x0000001408c4723c */ /* 0x040fec00000418c4 */
[----:B------:R-:W-:Y:S01]  /*ad60*/  HMMA.16816.F32.BF16 R200, R8, R22, R200 ;  /* 0x0000001608c8723c */ /* 0x000fe200000418c8 */
[----:B------:R-:W-:Y:S01]  /*ad70*/  LDSM.16.MT88.4 R20, [R231+0xd000] ;  /* 0x00d00000e714783b */ /* 0x000fe20000004200 */
[----:B-1----:R-:W-:Y:S01]  /*ad80*/  FFMA.FTZ R0, R247, UR20, -R2 ;  /* 0x00000014f7007c23 */ /* 0x002fe20008010802 */
[----:B--2---:R-:W-:-:S02]  /*ad90*/  MOV R247, R182 ;  /* 0x000000b600f77202 */ /* 0x004fc40000000f00 */
[----:B------:R-:W-:Y:S01]  /*ada0*/  MOV R182, R183 ;  /* 0x000000b700b67202 */ /* 0x000fe20000000f00 */
[----:B------:R-:W-:Y:S01]  /*adb0*/  HMMA.16816.F32.BF16 R136, R4, R28, R136 ;  /* 0x0000001c0488723c */ /* 0x000fe20000041888 */
[----:B------:R-:W-:Y:S02]  /*adc0*/  MOV R183, R204 ;  /* 0x000000cc00b77202 */ /* 0x000fe40000000f00 */
[----:B------:R-:W-:-:S03]  /*add0*/  MOV R204, R205 ;  /* 0x000000cd00cc7202 */ /* 0x000fc60000000f00 */
[----:B------:R-:W-:Y:S01]  /*ade0*/  HMMA.16816.F32.BF16 R188, R4, R30, R188 ;  /* 0x0000001e04bc723c */ /* 0x000fe200000418bc */
[----:B------:R-:W-:-:S05]  /*adf0*/  MOV R205, R206 ;  /* 0x000000ce00cd7202 */ /* 0x000fca0000000f00 */
[----:B------:R-:W-:Y:S01]  /*ae00*/  HMMA.16816.F32.BF16 R84, R8, R28, R84 ;  /* 0x0000001c0854723c */ /* 0x000fe20000041854 */
[----:B------:R-:W-:-:S05]  /*ae10*/  MOV R206, R207 ;  /* 0x000000cf00ce7202 */ /* 0x000fca0000000f00 */
[----:B------:R-:W-:Y:S01]  /*ae20*/  HMMA.16816.F32.BF16 R80, R8, R30, R80 ;  /* 0x0000001e0850723c */ /* 0x000fe20000041850 */
[----:B------:R-:W1:Y:S01]  /*ae30*/  LDSM.16.MT88.4 R28, [R228+0xd000] ;  /* 0x00d00000e41c783b */ /* 0x000e620000004200 */
[----:B------:R-:W-:Y:S02]  /*ae40*/  MOV R207, R208 ;  /* 0x000000d000cf7202 */ /* 0x000fe40000000f00 */
[----:B------:R-:W-:Y:S02]  /*ae50*/  MOV R208, R209 ;  /* 0x000000d100d07202 */ /* 0x000fe40000000f00 */
[----:B------:R-:W-:Y:S02]  /*ae60*/  MOV R209, R210 ;  /* 0x000000d200d17202 */ /* 0x000fe40000000f00 */
[----:B------:R-:W-:Y:S02]  /*ae70*/  MOV R210, R211 ;  /* 0x000000d300d27202 */ /* 0x000fe40000000f00 */
[----:B------:R-:W-:Y:S01]  /*ae80*/  MOV R211, R40 ;  /* 0x0000002800d37202 */ /* 0x000fe20000000f00 */
[--C-:B------:R-:W-:Y:S01]  /*ae90*/  FFMA.FTZ R40, R248, UR20, -R3.reuse ;  /* 0x00000014f8287c23 */ /* 0x100fe20008010803 */
[----:B------:R-:W2:Y:S01]  /*aea0*/  MUFU.EX2 R33, R33 ;  /* 0x0000002100217308 */ /* 0x000ea20000000800 */
[----:B----4-:R-:W-:Y:S01]  /*aeb0*/  MOV R248, R19 ;  /* 0x0000001300f87202 */ /* 0x010fe20000000f00 */
[----:B------:R-:W-:Y:S01]  /*aec0*/  FFMA.FTZ R19, R249, UR20, -R3 ;  /* 0x00000014f9137c23 */ /* 0x000fe20008010803 */
[----:B------:R-:W-:-:S05]  /*aed0*/  FFMA.FTZ R4, R169, UR20, -R2 ;  /* 0x00000014a9047c23 */ /* 0x000fca0008010802 */
[----:B------:R3:W-:Y:S01]  /*aee0*/  MUFU.EX2 R181, R18 ;  /* 0x0000001200b57308 */ /* 0x0007e20000000800 */
[----:B------:R-:W-:-:S07]  /*aef0*/  FFMA.FTZ R42, R170, UR20, -R12 ;  /* 0x00000014aa2a7c23 */ /* 0x000fce000801080c */
[----:B------:R4:W1:Y:S08]  /*af00*/  MUFU.EX2 R180, R13 ;  /* 0x0000000d00b47308 */ /* 0x0008700000000800 */
[----:B------:R2:W-:Y:S01]  /*af10*/  MUFU.EX2 R225, R0 ;  /* 0x0000000000e17308 */ /* 0x0005e20000000800 */
[--C-:B---3--:R-:W-:Y:S01]  /*af20*/  FFMA.FTZ R18, R220, UR20, -R3.reuse ;  /* 0x00000014dc127c23 */ /* 0x108fe20008010803 */
[----:B----4-:R-:W-:Y:S01]  /*af30*/  FFMA.FTZ R13, R221, UR20, -R3 ;  /* 0x00000014dd0d7c23 */ /* 0x010fe20008010803 */
[----:B------:R-:W-:-:S05]  /*af40*/  FFMA.FTZ R3, R224, UR20, -R2 ;  /* 0x00000014e0037c23 */ /* 0x000fca0008010802 */
[----:B------:R-:W-:Y:S01]  /*af50*/  MUFU.EX2 R164, R4 ;  /* 0x0000000400a47308 */ /* 0x000fe20000000800 */
[----:B--2---:R-:W-:-:S07]  /*af60*/  FFMA.FTZ R0, R252, UR20, -R2 ;  /* 0x00000014fc007c23 */ /* 0x004fce0008010802 */
[----:B------:R-:W-:Y:S08]  /*af70*/  MUFU.EX2 R170, R3 ;  /* 0x0000000300aa7308 */ /* 0x000ff00000000800 */
[----:B------:R2:W3:Y:S01]  /*af80*/  MUFU.EX2 R220, R0 ;  /* 0x0000000000dc7308 */ /* 0x0004e20000000800 */
[--C-:B------:R-:W-:Y:S01]  /*af90*/  FFMA.FTZ R45, R217, UR20, -R12.reuse ;  /* 0x00000014d92d7c23 */ /* 0x100fe2000801080c */
[--C-:B------:R-:W-:Y:S01]  /*afa0*/  FFMA.FTZ R44, R215, UR20, -R12.reuse ;  /* 0x00000014d72c7c23 */ /* 0x100fe2000801080c */
[----:B------:R-:W-:Y:S01]  /*afb0*/  FFMA.FTZ R43, R213, UR20, -R12 ;  /* 0x00000014d52b7c23 */ /* 0x000fe2000801080c */
[----:B------:R-:W-:Y:S01]  /*afc0*/  FFMA.FTZ R12, R250, UR20, -R2 ;  /* 0x00000014fa0c7c23 */ /* 0x000fe20008010802 */
[----:B------:R-:W-:-:S02]  /*afd0*/  MOV R249, R165 ;  /* 0x000000a500f97202 */ /* 0x000fc40000000f00 */
[----:B------:R-:W-:Y:S02]  /*afe0*/  MOV R221, R33 ;  /* 0x0000002100dd7202 */ /* 0x000fe40000000f00 */
[----:B------:R-:W-:Y:S02]  /*aff0*/  MOV R224, R167 ;  /* 0x000000a700e07202 */ /* 0x000fe40000000f00 */
[----:B-1----:R-:W-:Y:S01]  /*b000*/  MOV R250, R180 ;  /* 0x000000b400fa7202 */ /* 0x002fe20000000f00 */
[--C-:B--2---:R-:W-:Y:S01]  /*b010*/  FFMA.FTZ R0, R251, UR20, -R2.reuse ;  /* 0x00000014fb007c23 */ /* 0x104fe20008010802 */
[----:B------:R-:W-:Y:S01]  /*b020*/  MOV R251, R41 ;  /* 0x0000002900fb7202 */ /* 0x000fe20000000f00 */
[--C-:B------:R-:W-:Y:S01]  /*b030*/  FFMA.FTZ R41, R222, UR20, -R2.reuse ;  /* 0x00000014de297c23 */ /* 0x100fe20008010802 */
[----:B------:R-:W-:Y:S01]  /*b040*/  MOV R222, R47 ;  /* 0x0000002f00de7202 */ /* 0x000fe20000000f00 */
[----:B------:R-:W-:Y:S01]  /*b050*/  FFMA.FTZ R47, R223, UR20, -R2 ;  /* 0x00000014df2f7c23 */ /* 0x000fe20008010802 */
[----:B------:R-:W-:-:S02]  /*b060*/  MOV R223, R181 ;  /* 0x000000b500df7202 */ /* 0x000fc40000000f00 */
[----:B------:R-:W-:Y:S02]  /*b070*/  MOV R252, R166 ;  /* 0x000000a600fc7202 */ /* 0x000fe40000000f00 */
[----:B------:R-:W-:Y:S02]  /*b080*/  F2FP.BF16.F32.PACK_AB R8, R248, R221 ;  /* 0x000000ddf808723e */ /* 0x000fe400000010ff */
[----:B------:R-:W-:Y:S02]  /*b090*/  F2FP.BF16.F32.PACK_AB R9, R247, R249 ;  /* 0x000000f9f709723e */ /* 0x000fe400000010ff */
[----:B------:R-:W-:Y:S02]  /*b0a0*/  F2FP.BF16.F32.PACK_AB R10, R250, R223 ;  /* 0x000000dffa0a723e */ /* 0x000fe400000010ff */
[----:B------:R-:W-:Y:S01]  /*b0b0*/  F2FP.BF16.F32.PACK_AB R11, R224, R222 ;  /* 0x000000dee00b723e */ /* 0x000fe200000010ff */
[----:B------:R-:W-:Y:S01]  /*b0c0*/  FFMA.FTZ R46, R46, R32, R234 ;  /* 0x000000202e2e7223 */ /* 0x000fe200000100ea */
[----:B------:R-:W-:Y:S01]  /*b0d0*/  F2FP.BF16.F32.PACK_AB R4, R227, R226 ;  /* 0x000000e2e304723e */ /* 0x000fe200000010ff */
[----:B------:R-:W-:Y:S01]  /*b0e0*/  FADD.FTZ R97, R97, R34 ;  /* 0x0000002261617221 */ /* 0x000fe20000010000 */
[----:B---3--:R-:W-:-:S02]  /*b0f0*/  F2FP.BF16.F32.PACK_AB R5, R220, R225 ;  /* 0x000000e1dc05723e */ /* 0x008fc400000010ff */
[----:B------:R-:W-:Y:S02]  /*b100*/  F2FP.BF16.F32.PACK_AB R7, R164, R170 ;  /* 0x000000aaa407723e */ /* 0x000fe400000010ff */
[----:B------:R-:W-:Y:S02]  /*b110*/  F2FP.BF16.F32.PACK_AB R6, R252, R251 ;  /* 0x000000fbfc06723e */ /* 0x000fe400000010ff */
[----:B------:R-:W-:Y:S01]  /*b120*/  MOV R33, R182 ;  /* 0x000000b600217202 */ /* 0x000fe20000000f00 */
[----:B------:R-:W-:Y:S01]  /*b130*/  HMMA.16816.F32.BF16 R216, R8, R24, R72 ;  /* 0x0000001808d8723c */ /* 0x000fe20000041848 */
[----:B------:R-:W-:Y:S01]  /*b140*/  MOV R34, R183 ;  /* 0x000000b700227202 */ /* 0x000fe20000000f00 */
[----:B------:R-:W-:Y:S01]  /*b150*/  FADD.FTZ R2, R233, R76 ;  /* 0x0000004ce9027221 */ /* 0x000fe20000010000 */
[----:B------:R-:W-:Y:S02]  /*b160*/  MOV R32, R205 ;  /* 0x000000cd00207202 */ /* 0x000fe40000000f00 */
[----:B------:R-:W-:-:S02]  /*b170*/  MOV R169, R204 ;  /* 0x000000cc00a97202 */ /* 0x000fc40000000f00 */
[----:B------:R-:W-:Y:S02]  /*b180*/  MOV R165, R206 ;  /* 0x000000ce00a57202 */ /* 0x000fe40000000f00 */
[----:B------:R-:W-:Y:S01]  /*b190*/  MOV R166, R207 ;  /* 0x000000cf00a67202 */ /* 0x000fe20000000f00 */
[C---:B------:R-:W-:Y:S01]  /*b1a0*/  HMMA.16816.F32.BF16 R176, R8.reuse, R28, R176 ;  /* 0x0000001c08b0723c */ /* 0x040fe200000418b0 */
[----:B------:R-:W-:Y:S01]  /*b1b0*/  MOV R183, R132 ;  /* 0x0000008400b77202 */ /* 0x000fe20000000f00 */
[----:B------:R-:W-:Y:S01]  /*b1c0*/  MUFU.EX2 R45, R45 ;  /* 0x0000002d002d7308 */ /* 0x000fe20000000800 */
[----:B------:R-:W-:Y:S01]  /*b1d0*/  MOV R132, R133 ;  /* 0x0000008500847202 */ /* 0x000fe20000000f00 */
[----:B------:R-:W-:Y:S01]  /*b1e0*/  FADD.FTZ R76, R232, R35 ;  /* 0x00000023e84c7221 */ /* 0x000fe20000010000 */
[----:B------:R-:W-:Y:S01]  /*b1f0*/  MOV R167, R208 ;  /* 0x000000d000a77202 */ /* 0x000fe20000000f00 */
[----:B------:R-:W-:Y:S01]  /*b200*/  HMMA.16816.F32.BF16 R204, R8, R22, R68 ;  /* 0x0000001608cc723c */ /* 0x000fe20000041844 */
[----:B------:R-:W-:Y:S01]  /*b210*/  MOV R180, R209 ;  /* 0x000000d100b47202 */ /* 0x000fe20000000f00 */
[----:B------:R1:W5:Y:S01]  /*b220*/  LDL.LU R234, [R1+0xe4] ;  /* 0x0000e40001ea7983 */ /* 0x0003620000300800 */
[----:B------:R-:W-:-:S02]  /*b230*/  MOV R181, R210 ;  /* 0x000000d200b57202 */ /* 0x000fc40000000f00 */
[----:B------:R-:W-:Y:S01]  /*b240*/  MOV R182, R211 ;  /* 0x000000d300b67202 */ /* 0x000fe20000000f00 */
[C---:B------:R-:W-:Y:S01]  /*b250*/  HMMA.16816.F32.BF16 R172, R4.reuse, R28, R172 ;  /* 0x0000001c04ac723c */ /* 0x040fe200000418ac */
[----:B------:R-:W-:Y:S01]  /*b260*/  MOV R133, R91 ;  /* 0x0000005b00857202 */ /* 0x000fe20000000f00 */
[----:B------:R-:W-:Y:S01]  /*b270*/  MUFU.EX2 R44, R44 ;  /* 0x0000002c002c7308 */ /* 0x000fe20000000800 */
[----:B------:R-:W-:Y:S01]  /*b280*/  MOV R74, R90 ;  /* 0x0000005a004a7202 */ /* 0x000fe20000000f00 */
[----:B------:R1:W5:Y:S01]  /*b290*/  LDL.LU R233, [R1+0xe0] ;  /* 0x0000e00001e97983 */ /* 0x0003620000300800 */
[----:B------:R-:W-:Y:S01]  /*b2a0*/  MOV R73, R89 ;  /* 0x0000005900497202 */ /* 0x000fe20000000f00 */
[----:B------:R-:W-:Y:S01]  /*b2b0*/  HMMA.16816.F32.BF16 R184, R4, R30, R184 ;  /* 0x0000001e04b8723c */ /* 0x000fe200000418b8 */
[----:B------:R-:W-:Y:S01]  /*b2c0*/  MOV R72, R88 ;  /* 0x0000005800487202 */ /* 0x000fe20000000f00 */
[----:B------:R1:W5:Y:S01]  /*b2d0*/  LDL.LU R232, [R1+0xdc] ;  /* 0x0000dc0001e87983 */ /* 0x0003620000300800 */
[----:B------:R-:W-:-:S02]  /*b2e0*/  MOV R71, R34 ;  /* 0x0000002200477202 */ /* 0x000fc40000000f00 */
[----:B------:R-:W-:Y:S01]  /*b2f0*/  MOV R69, R32 ;  /* 0x0000002000457202 */ /* 0x000fe20000000f00 */
[----:B------:R-:W-:Y:S01]  /*b300*/  HMMA.16816.F32.BF16 R48, R8, R30, R48 ;  /* 0x0000001e0830723c */ /* 0x000fe20000041830 */
[----:B------:R-:W-:Y:S01]  /*b310*/  MOV R68, R33 ;  /* 0x0000002100447202 */ /* 0x000fe20000000f00 */
[----:B------:R-:W2:Y:S04]  /*b320*/  LDSM.16.MT88.4 R28, [R228+0xf000] ;  /* 0x00f00000e41c783b */ /* 0x000ea80000004200 */
[C---:B------:R-:W-:Y:S01]  /*b330*/  HMMA.16816.F32.BF16 R64, R4.reuse, R24, R64 ;  /* 0x000000180440723c */ /* 0x040fe20000041840 */
[----:B------:R-:W3:Y:S05]  /*b340*/  LDSM.16.MT88.4 R32, [R230+0xd000] ;  /* 0x00d00000e620783b */ /* 0x000eea0000004200 */
[-C--:B------:R-:W-:Y:S06]  /*b350*/  HMMA.16816.F32.BF16 R60, R4, R26.reuse, R60 ;  /* 0x0000001a043c723c */ /* 0x080fec000004183c */
[C---:B------:R-:W-:Y:S01]  /*b360*/  HMMA.16816.F32.BF16 R212, R8.reuse, R26, R56 ;  /* 0x0000001a08d4723c */ /* 0x040fe20000041838 */
[----:B------:R-:W4:Y:S05]  /*b370*/  LDSM.16.MT88.4 R24, [R229+0xf000] ;  /* 0x00f00000e518783b */ /* 0x000f2a0000004200 */
[-C--:B------:R-:W-:Y:S06]  /*b380*/  HMMA.16816.F32.BF16 R208, R8, R20.reuse, R52 ;  /* 0x0000001408d0723c */ /* 0x080fec0000041834 */
[C---:B------:R-:W-:Y:S01]  /*b390*/  HMMA.16816.F32.BF16 R88, R4.reuse, R20, R36 ;  /* 0x000000140458723c */ /* 0x040fe20000041824 */
[----:B------:R-:W-:Y:S05]  /*b3a0*/  LDSM.16.MT88.4 R36, [R230+0xf000] ;  /* 0x00f00000e624783b */ /* 0x000fea0000004200 */
[C---:B------:R-:W-:Y:S01]  /*b3b0*/  HMMA.16816.F32.BF16 R92, R4.reuse, R22, R92 ;  /* 0x00000016045c723c */ /* 0x040fe2000004185c */
[----:B------:R-:W1:Y:S05]  /*b3c0*/  LDSM.16.MT88.4 R20, [R231+0xf000] ;  /* 0x00f00000e714783b */ /* 0x000e6a0000004200 */
[C---:B--2---:R-:W-:Y:S06]  /*b3d0*/  HMMA.16816.F32.BF16 R120, R4.reuse, R28, R120 ;  /* 0x0000001c0478723c */ /* 0x044fec0000041878 */
[C---:B---3--:R-:W-:Y:S06]  /*b3e0*/  HMMA.16816.F32.BF16 R104, R4.reuse, R32, R104 ;  /* 0x000000200468723c */ /* 0x048fec0000041868 */
[C---:B------:R-:W-:Y:S06]  /*b3f0*/  HMMA.16816.F32.BF16 R108, R4.reuse, R34, R108 ;  /* 0x00000022046c723c */ /* 0x040fec000004186c */
[C---:B------:R-:W-:Y:S06]  /*b400*/  HMMA.16816.F32.BF16 R124, R4.reuse, R30, R124 ;  /* 0x0000001e047c723c */ /* 0x040fec000004187c */
[C---:B----4-:R-:W-:Y:S06]  /*b410*/  HMMA.16816.F32.BF16 R136, R4.reuse, R24, R136 ;  /* 0x000000180488723c */ /* 0x050fec0000041888 */
[C---:B------:R-:W-:Y:S06]  /*b420*/  HMMA.16816.F32.BF16 R188, R4.reuse, R26, R188 ;  /* 0x0000001a04bc723c */ /* 0x040fec00000418bc */
[C---:B-1----:R-:W-:Y:S06]  /*b430*/  HMMA.16816.F32.BF16 R148, R4.reuse, R20, R148 ;  /* 0x000000140494723c */ /* 0x042fec0000041894 */
[C---:B------:R-:W-:Y:S06]  /*b440*/  HMMA.16816.F32.BF16 R192, R4.reuse, R22, R192 ;  /* 0x0000001604c0723c */ /* 0x040fec00000418c0 */
[C---:B------:R-:W-:Y:S06]  /*b450*/  HMMA.16816.F32.BF16 R156, R4.reuse, R36, R156 ;  /* 0x00000024049c723c */ /* 0x040fec000004189c */
[----:B------:R-:W-:Y:S01]  /*b460*/  HMMA.16816.F32.BF16 R52, R4, R38, R160 ;  /* 0x000000260434723c */ /* 0x000fe200000418a0 */
[----:B------:R-:W-:-:S06]  /*b470*/  MOV R3, R132 ;  /* 0x0000008400037202 */ /* 0x000fcc0000000f00 */
[----:B------:R-:W-:Y:S01]  /*b480*/  MOV R4, R183 ;  /* 0x000000b700047202 */ /* 0x000fe20000000f00 */
[C---:B------:R-:W-:Y:S01]  /*b490*/  HMMA.16816.F32.BF16 R100, R8.reuse, R32, R100 ;  /* 0x000000200864723c */ /* 0x040fe20000041864 */
[----:B------:R-:W-:Y:S02]  /*b4a0*/  MOV R5, R134 ;  /* 0x0000008600057202 */ /* 0x000fe40000000f00 */
[----:B------:R-:W-:Y:S01]  /*b4b0*/  MOV R162, R249 ;  /* 0x000000f900a27202 */ /* 0x000fe20000000f00 */
[----:B------:R-:W-:Y:S01]  /*b4c0*/  FADD.FTZ R4, R4, R46 ;  /* 0x0000002e04047221 */ /* 0x000fe20000010000 */
[----:B------:R-:W-:Y:S01]  /*b4d0*/  MOV R161, R248 ;  /* 0x000000f800a17202 */ /* 0x000fe20000000f00 */
[----:B------:R-:W-:Y:S01]  /*b4e0*/  HMMA.16816.F32.BF16 R32, R8, R34, R112 ;  /* 0x000000220820723c */ /* 0x000fe20000041870 */
[----:B------:R-:W-:Y:S02]  /*b4f0*/  MOV R249, R180 ;  /* 0x000000b400f97202 */ /* 0x000fe40000000f00 */
[----:B------:R-:W-:-:S02]  /*b500*/  MOV R248, R181 ;  /* 0x000000b500f87202 */ /* 0x000fc40000000f00 */
[----:B------:R-:W-:Y:S02]  /*b510*/  MOV R7, R182 ;  /* 0x000000b600077202 */ /* 0x000fe40000000f00 */
[----:B------:R-:W-:Y:S01]  /*b520*/  MOV R114, R135 ;  /* 0x0000008700727202 */ /* 0x000fe20000000f00 */
[----:B------:R-:W1:Y:S01]  /*b530*/  LDSM.16.MT88.4 R180, [R228+0xd800] ;  /* 0x00d80000e4b4783b */ /* 0x000e620000004200 */
[C---:B------:R-:W-:Y:S01]  /*b540*/  HMMA.16816.F32.BF16 R116, R8.reuse, R28, R116 ;  /* 0x0000001c0874723c */ /* 0x040fe20000041874 */
[----:B------:R-:W-:Y:S01]  /*b550*/  MOV R6, R133 ;  /* 0x0000008500067202 */ /* 0x000fe20000000f00 */
[----:B------:R-:W-:Y:S01]  /*b560*/  FADD.FTZ R4, R5, R4 ;  /* 0x0000000405047221 */ /* 0x000fe20000010000 */
[----:B------:R-:W-:Y:S01]  /*b570*/  FADD.FTZ R3, R3, R97 ;  /* 0x0000006103037221 */ /* 0x000fe20000010000 */
[----:B------:R-:W-:Y:S02]  /*b580*/  FADD.FTZ R2, R114, R2 ;  /* 0x0000000272027221 */ /* 0x000fe40000010000 */
[C---:B------:R-:W-:Y:S01]  /*b590*/  HMMA.16816.F32.BF16 R56, R8.reuse, R30, R128 ;  /* 0x0000001e0838723c */ /* 0x040fe20000041880 */
[----:B------:R-:W-:Y:S01]  /*b5a0*/  FADD.FTZ R3, R6, R3 ;  /* 0x0000000306037221 */ /* 0x000fe20000010000 */
[----:B------:R-:W-:Y:S01]  /*b5b0*/  FADD.FTZ R2, R7, R2 ;  /* 0x0000000207027221 */ /* 0x000fe20000010000 */
[----:B------:R-:W-:Y:S01]  /*b5c0*/  MOV R160, R247 ;  /* 0x000000f700a07202 */ /* 0x000fe20000000f00 */
[----:B------:R-:W-:Y:S02]  /*b5d0*/  MUFU.EX2 R40, R40 ;  /* 0x0000002800287308 */ /* 0x000fe40000000800 */
[C---:B------:R-:W-:Y:S01]  /*b5e0*/  HMMA.16816.F32.BF16 R28, R8.reuse, R26, R80 ;  /* 0x0000001a081c723c */ /* 0x040fe20000041850 */
[----:B------:R-:W-:Y:S05]  /*b5f0*/  LDSM.16.MT88.4 R80, [R229+0xd800] ;  /* 0x00d80000e550783b */ /* 0x000fea0000004200 */
[C---:B------:R-:W-:Y:S01]  /*b600*/  HMMA.16816.F32.BF16 R132, R8.reuse, R24, R84 ;  /* 0x000000180884723c */ /* 0x040fe20000041854 */
[----:B------:R-:W-:Y:S01]  /*b610*/  MOV R163, R221 ;  /* 0x000000dd00a37202 */ /* 0x000fe20000000f00 */
[----:B------:R-:W-:Y:S01]  /*b620*/  MUFU.EX2 R12, R12 ;  /* 0x0000000c000c7308 */ /* 0x000fe20000000800 */
[----:B------:R-:W-:Y:S01]  /*b630*/  MOV R70, R169 ;  /* 0x000000a900467202 */ /* 0x000fe20000000f00 */
[----:B------:R-:W-:Y:S02]  /*b640*/  LDSM.16.MT88.4 R128, [R228+0xf800] ;  /* 0x00f80000e480783b */ /* 0x000fe40000004200 */
[----:B------:R-:W-:Y:S01]  /*b650*/  HMMA.16816.F32.BF16 R24, R8, R22, R152 ;  /* 0x000000160818723c */ /* 0x000fe20000041898 */
[----:B------:R-:W-:-:S02]  /*b660*/  MOV R247, R165 ;  /* 0x000000a500f77202 */ /* 0x000fc40000000f00 */
[----:B------:R-:W-:-:S04]  /*b670*/  MOV R75, R167 ;  /* 0x000000a7004b7202 */ /* 0x000fc80000000f00 */
[----:B------:R-:W-:Y:S01]  /*b680*/  FADD.FTZ R22, R16, R4 ;  /* 0x0000000410167221 */ /* 0x000fe20000010000 */
[C---:B------:R-:W-:Y:S01]  /*b690*/  HMMA.16816.F32.BF16 R144, R8.reuse, R20, R144 ;  /* 0x000000140890723c */ /* 0x040fe20000041890 */
[----:B------:R-:W2:Y:S01]  /*b6a0*/  LDSM.16.MT88.4 R4, [R230+0xf800] ;  /* 0x00f80000e604783b */ /* 0x000ea20000004200 */
[----:B------:R-:W-:Y:S01]  /*b6b0*/  MUFU.EX2 R165, R43 ;  /* 0x0000002b00a57308 */ /* 0x000fe20000000800 */
[----:B------:R-:W-:Y:S02]  /*b6c0*/  MOV R221, R166 ;  /* 0x000000a600dd7202 */ /* 0x000fe40000000f00 */
[----:B------:R-:W-:Y:S01]  /*b6d0*/  MOV R115, R168 ;  /* 0x000000a800737202 */ /* 0x000fe20000000f00 */
[C---:B------:R-:W-:Y:S04]  /*b6e0*/  HMMA.16816.F32.BF16 R196, R8.reuse, R36, R196 ;  /* 0x0000002408c4723c */ /* 0x040fe800000418c4 */
[----:B------:R-:W-:Y:S01]  /*b6f0*/  MUFU.EX2 R169, R77 ;  /* 0x0000004d00a97308 */ /* 0x000fe20000000800 */
[----:B------:R-:W-:Y:S01]  /*b700*/  MOV R23, R160 ;  /* 0x000000a000177202 */ /* 0x000fe20000000f00 */
[----:B------:R-:W-:Y:S01]  /*b710*/  FADD.FTZ R3, R140, R3 ;  /* 0x000000038c037221 */ /* 0x000fe20000010000 */
[----:B------:R-:W-:Y:S01]  /*b720*/  FADD.FTZ R2, R99, R2 ;  /* 0x0000000263027221 */ /* 0x000fe20000010000 */
[----:B------:R-:W-:Y:S01]  /*b730*/  MOV R46, R68 ;  /* 0x00000044002e7202 */ /* 0x000fe20000000f00 */
[----:B------:R-:W-:Y:S03]  /*b740*/  LDSM.16.MT88.4 R152, [R231+0xf800] ;  /* 0x00f80000e798783b */ /* 0x000fe60000004200 */
[----:B------:R-:W-:Y:S08]  /*b750*/  MUFU.EX2 R43, R42 ;  /* 0x0000002a002b7308 */ /* 0x000ff00000000800 */
[----:B------:R-:W3:Y:S08]  /*b760*/  MUFU.EX2 R42, R19 ;  /* 0x00000013002a7308 */ /* 0x000ef00000000800 */
[----:B------:R-:W-:Y:S08]  /*b770*/  MUFU.EX2 R20, R18 ;  /* 0x0000001200147308 */ /* 0x000ff00000000800 */
[----:B------:R-:W-:Y:S08]  /*b780*/  MUFU.EX2 R21, R13 ;  /* 0x0000000d00157308 */ /* 0x000ff00000000800 */
[----:B------:R-:W-:Y:S08]  /*b790*/  MUFU.EX2 R168, R78 ;  /* 0x0000004e00a87308 */ /* 0x000ff00000000800 */
[----:B------:R-:W4:Y:S08]  /*b7a0*/  MUFU.EX2 R166, R96 ;  /* 0x0000006000a67308 */ /* 0x000f300000000800 */
[----:B------:R-:W-:Y:S08]  /*b7b0*/  MUFU.EX2 R167, R79 ;  /* 0x0000004f00a77308 */ /* 0x000ff00000000800 */
[----:B------:R-:W1:Y:S08]  /*b7c0*/  MUFU.EX2 R13, R0 ;  /* 0x00000000000d7308 */ /* 0x000e700000000800 */
[----:B------:R2:W-:Y:S08]  /*b7d0*/  MUFU.EX2 R18, R41 ;  /* 0x0000002900127308 */ /* 0x0005f00000000800 */
[----:B------:R-:W1:Y:S01]  /*b7e0*/  MUFU.EX2 R19, R47 ;  /* 0x0000002f00137308 */ /* 0x000e620000000800 */
[----:B------:R-:W-:Y:S01]  /*b7f0*/  HMMA.16816.F32.BF16 R8, R8, R38, R200 ;  /* 0x000000260808723c */ /* 0x000fe200000418c8 */
[----:B------:R-:W-:-:S02]  /*b800*/  MOV R37, R161 ;  /* 0x000000a100257202 */ /* 0x000fc40000000f00 */
[----:B------:R-:W-:Y:S02]  /*b810*/  MOV R36, R162 ;  /* 0x000000a200247202 */ /* 0x000fe40000000f00 */
[----:B---3--:R-:W-:Y:S02]  /*b820*/  F2FP.BF16.F32.PACK_AB R160, R42, R40 ;  /* 0x000000282aa0723e */ /* 0x008fe400000010ff */
[----:B----4-:R-:W-:Y:S02]  /*b830*/  F2FP.BF16.F32.PACK_AB R200, R166, R168 ;  /* 0x000000a8a6c8723e */ /* 0x010fe400000010ff */
[----:B--2---:R-:W-:Y:S02]  /*b840*/  MOV R41, R163 ;  /* 0x000000a300297202 */ /* 0x004fe40000000f00 */
[----:B------:R-:W-:Y:S02]  /*b850*/  F2FP.BF16.F32.PACK_AB R201, R44, R45 ;  /* 0x0000002d2cc9723e */ /* 0x000fe400000010ff */
[----:B-1----:R-:W-:-:S02]  /*b860*/  F2FP.BF16.F32.PACK_AB R161, R13, R12 ;  /* 0x0000000c0da1723e */ /* 0x002fc400000010ff */
[----:B------:R-:W-:Y:S02]  /*b870*/  F2FP.BF16.F32.PACK_AB R202, R169, R167 ;  /* 0x000000a7a9ca723e */ /* 0x000fe400000010ff */
[----:B------:R-:W-:Y:S02]  /*b880*/  F2FP.BF16.F32.PACK_AB R203, R43, R165 ;  /* 0x000000a52bcb723e */ /* 0x000fe400000010ff */
[----:B------:R-:W-:Y:S02]  /*b890*/  F2FP.BF16.F32.PACK_AB R162, R21, R20 ;  /* 0x0000001415a2723e */ /* 0x000fe400000010ff */
[----:B------:R-:W-:Y:S01]  /*b8a0*/  F2FP.BF16.F32.PACK_AB R163, R19, R18 ;  /* 0x0000001213a3723e */ /* 0x000fe200000010ff */
[----:B------:R-:W-:Y:S01]  /*b8b0*/  FADD.FTZ R0, R115, R76 ;  /* 0x0000004c73007221 */ /* 0x000fe20000010000 */
[----:B------:R-:W-:Y:S01]  /*b8c0*/  MOV R47, R69 ;  /* 0x00000045002f7202 */ /* 0x000fe20000000f00 */
[----:B------:R-:W-:Y:S01]  /*b8d0*/  HMMA.16816.F32.BF16 R176, R200, R180, R176 ;  /* 0x000000b4c8b0723c */ /* 0x000fe200000418b0 */
[----:B------:R-:W-:Y:S01]  /*b8e0*/  MOV R39, R70 ;  /* 0x0000004600277202 */ /* 0x000fe20000000f00 */
[----:B------:R-:W-:Y:S01]  /*b8f0*/  LDSM.16.MT88.4 R112, [R230+0xd800] ;  /* 0x00d80000e670783b */ /* 0x000fe20000004200 */
[----:B------:R-:W-:-:S02]  /*b900*/  MOV R69, R71 ;  /* 0x0000004700457202 */ /* 0x000fc40000000f00 */
[----:B------:R-:W-:Y:S01]  /*b910*/  MOV R70, R72 ;  /* 0x0000004800467202 */ /* 0x000fe20000000f00 */
[----:B------:R-:W-:Y:S01]  /*b920*/  HMMA.16816.F32.BF16 R172, R160, R180, R172 ;  /* 0x000000b4a0ac723c */ /* 0x000fe200000418ac */
[----:B------:R-:W-:Y:S02]  /*b930*/  MOV R71, R73 ;  /* 0x0000004900477202 */ /* 0x000fe40000000f00 */
[----:B------:R-:W-:-:S03]  /*b940*/  MOV R38, R74 ;  /* 0x0000004a00267202 */ /* 0x000fc60000000f00 */
[-C--:B------:R-:W-:Y:S01]  /*b950*/  HMMA.16816.F32.BF16 R184, R160, R182.reuse, R184 ;  /* 0x000000b6a0b8723c */ /* 0x080fe200000418b8 */
[----:B------:R-:W-:Y:S02]  /*b960*/  FADD.FTZ R0, R171, R0 ;  /* 0x00000000ab007221 */ /* 0x000fe40000010000 */
[----:B------:R1:W5:Y:S03]  /*b970*/  LDL.LU R171, [R1+0xd8] ;  /* 0x0000d80001ab7983 */ /* 0x0003660000300800 */
[----:B------:R-:W-:Y:S01]  /*b980*/  HMMA.16816.F32.BF16 R180, R200, R182, R48 ;  /* 0x000000b6c8b4723c */ /* 0x000fe20000041830 */
[----:B------:R-:W-:Y:S01]  /*b990*/  FADD.FTZ R0, R98, R0 ;  /* 0x0000000062007221 */ /* 0x000fe20000010000 */
[----:B------:R1:W5:Y:S04]  /*b9a0*/  LDL.LU R16, [R1+0xd4] ;  /* 0x0000d40001107983 */ /* 0x0003680000300800 */
[C---:B------:R-:W-:Y:S01]  /*b9b0*/  HMMA.16816.F32.BF16 R156, R160.reuse, R4, R156 ;  /* 0x00000004a09c723c */ /* 0x040fe2000004189c */
[----:B------:R-:W-:Y:S01]  /*b9c0*/  MOV R51, R75 ;  /* 0x0000004b00337202 */ /* 0x000fe20000000f00 */
[----:B------:R-:W2:Y:S04]  /*b9d0*/  LDSM.16.MT88.4 R96, [R231+0xd800] ;  /* 0x00d80000e760783b */ /* 0x000ea80000004200 */
[----:B------:R-:W-:Y:S01]  /*b9e0*/  HMMA.16816.F32.BF16 R72, R160, R80, R64 ;  /* 0x00000050a048723c */ /* 0x000fe20000041840 */
[----:B------:R-:W-:-:S02]  /*b9f0*/  MOV R48, R141 ;  /* 0x0000008d00307202 */ /* 0x000fc40000000f00 */
[----:B------:R-:W-:-:S04]  /*ba00*/  MOV R49, R142 ;  /* 0x0000008e00317202 */ /* 0x000fc80000000f00 */
[----:B------:R-:W-:Y:S02]  /*ba10*/  MOV R65, R69 ;  /* 0x0000004500417202 */ /* 0x000fe40000000f00 */
[----:B------:R-:W-:Y:S02]  /*ba20*/  MOV R66, R70 ;  /* 0x0000004600427202 */ /* 0x000fe40000000f00 */
[----:B------:R-:W-:Y:S01]  /*ba30*/  MOV R67, R71 ;  /* 0x0000004700437202 */ /* 0x000fe20000000f00 */
[----:B------:R-:W-:Y:S01]  /*ba40*/  HMMA.16816.F32.BF16 R196, R200, R4, R196 ;  /* 0x00000004c8c4723c */ /* 0x000fe200000418c4 */
[----:B------:R-:W-:Y:S01]  /*ba50*/  MOV R50, R143 ;  /* 0x0000008f00327202 */ /* 0x000fe20000000f00 */
[----:B------:R-:W-:Y:S01]  /*ba60*/  FADD.FTZ R3, R66, R3 ;  /* 0x0000000342037221 */ /* 0x000fe20000010000 */
[----:B------:R-:W-:Y:S01]  /*ba70*/  FADD.FTZ R0, R48, R0 ;  /* 0x0000000030007221 */ /* 0x000fe20000010000 */
[----:B------:R-:W-:Y:S01]  /*ba80*/  FADD.FTZ R2, R67, R2 ;  /* 0x0000000243027221 */ /* 0x000fe20000010000 */
[----:B------:R-:W3:Y:S02]  /*ba90*/  LDSM.16.MT88.4 R140, [R229+0xf800] ;  /* 0x00f80000e58c783b */ /* 0x000ee40000004200 */
[----:B------:R-:W-:Y:S01]  /*baa0*/  FADD.FTZ R4, R65, R22 ;  /* 0x0000001641047221 */ /* 0x000fe20000010000 */
[----:B------:R-:W-:Y:S01]  /*bab0*/  FADD.FTZ R5, R50, R3 ;  /* 0x0000000332057221 */ /* 0x000fe20000010000 */
[----:B------:R-:W-:-:S02]  /*bac0*/  FADD.FTZ R3, R51, R2 ;  /* 0x0000000233037221 */ /* 0x000fc40000010000 */
[----:B------:R-:W-:Y:S01]  /*bad0*/  FADD.FTZ R4, R49, R4 ;  /* 0x0000000431047221 */ /* 0x000fe20000010000 */
[----:B------:R-:W-:Y:S01]  /*bae0*/  FADD.FTZ R2, R38, R0 ;  /* 0x0000000026027221 */ /* 0x000fe20000010000 */
[----:B------:R-:W-:Y:S02]  /*baf0*/  FADD.FTZ R3, R46, R3 ;  /* 0x000000032e037221 */ /* 0x000fe40000010000 */
[----:B------:R-:W-:Y:S01]  /*bb00*/  FADD.FTZ R0, R39, R4 ;  /* 0x0000000427007221 */ /* 0x000fe20000010000 */
[----:B------:R-:W-:Y:S01]  /*bb10*/  FADD.FTZ R4, R47, R5 ;  /* 0x000000052f047221 */ /* 0x000fe20000010000 */
[----:B------:R-:W-:Y:S02]  /*bb20*/  FADD.FTZ R2, R15, R2 ;  /* 0x000000020f027221 */ /* 0x000fe40000010000 */
        /* <DEDUP_REMOVED lines=33> */
[----:B------:R-:W-:-:S03]  /*bd40*/  FADD.FTZ R0, R19, R0 ;  /* 0x0000000013007221 */ /* 0x000fc60000010000 */
[----:B------:R1:W5:Y:S01]  /*bd50*/  LDL.LU R14, [R1+0xcc] ;  /* 0x0000cc00010e7983 */ /* 0x0003620000300800 */
[----:B------:R-:W-:-:S03]  /*bd60*/  UISETP.GE.AND UP0, UPT, UR17, 0x3, UPT ;  /* 0x000000031100788c */ /* 0x000fc6000bf06270 */
[----:B------:R1:W-:Y:S04]  /*bd70*/  STL [R1+0x10], R4 ;  /* 0x0000100401007387 */ /* 0x0003e80000100800 */
[----:B------:R1:W-:Y:S04]  /*bd80*/  STL [R1+0xc], R3 ;  /* 0x00000c0301007387 */ /* 0x0003e80000100800 */
[----:B------:R1:W-:Y:S04]  /*bd90*/  STL [R1+0x8], R2 ;  /* 0x0000080201007387 */ /* 0x0003e80000100800 */
[----:B------:R1:W-:Y:S01]  /*bda0*/  STL [R1+0x14], R0 ;  /* 0x0000140001007387 */ /* 0x0003e20000100800 */
[----:B------:R-:W-:Y:S01]  /*bdb0*/  PLOP3.LUT P0, PT, PT, PT, UP0, 0x80, 0x0 ;  /* 0x000000000000781c */ /* 0x000fe20003f0f008 */
[----:B------:R-:W-:Y:S01]  /*bdc0*/  HMMA.16816.F32.BF16 R76, R160, R82, R60 ;  /* 0x00000052a04c723c */ /* 0x000fe2000004183c */
[----:B------:R-:W-:-:S05]  /*bdd0*/  MOV R167, R221 ;  /* 0x000000dd00a77202 */ /* 0x000fca0000000f00 */
[----:B--2---:R-:W-:Y:S01]  /*bde0*/  HMMA.16816.F32.BF16 R88, R160, R96, R88 ;  /* 0x00000060a058723c */ /* 0x004fe20000041858 */
[----:B------:R-:W-:-:S05]  /*bdf0*/  MOV R168, R249 ;  /* 0x000000f900a87202 */ /* 0x000fca0000000f00 */
[----:B------:R-:W-:Y:S01]  /*be00*/  HMMA.16816.F32.BF16 R92, R160, R98, R92 ;  /* 0x00000062a05c723c */ /* 0x000fe2000004185c */
[----:B------:R-:W-:-:S05]  /*be10*/  MOV R164, R248 ;  /* 0x000000f800a47202 */ /* 0x000fca0000000f00 */
[----:B------:R-:W-:Y:S01]  /*be20*/  HMMA.16816.F32.BF16 R104, R160, R112, R104 ;  /* 0x00000070a068723c */ /* 0x000fe20000041868 */
[----:B------:R-:W-:-:S05]  /*be30*/  MOV R166, R247 ;  /* 0x000000f700a67202 */ /* 0x000fca0000000f00 */
[C---:B------:R-:W-:Y:S06]  /*be40*/  HMMA.16816.F32.BF16 R108, R160.reuse, R114, R108 ;  /* 0x00000072a06c723c */ /* 0x040fec000004186c */
[C---:B------:R-:W-:Y:S06]  /*be50*/  HMMA.16816.F32.BF16 R120, R160.reuse, R128, R120 ;  /* 0x00000080a078723c */ /* 0x040fec0000041878 */
[C---:B------:R-:W-:Y:S06]  /*be60*/  HMMA.16816.F32.BF16 R124, R160.reuse, R130, R124 ;  /* 0x00000082a07c723c */ /* 0x040fec000004187c */
[C---:B---3--:R-:W-:Y:S06]  /*be70*/  HMMA.16816.F32.BF16 R136, R160.reuse, R140, R136 ;  /* 0x0000008ca088723c */ /* 0x048fec0000041888 */
        /* <DEDUP_REMOVED lines=18> */
[----:B-1----:R-:W-:-:S15]  /*bfa0*/  @!P0 BRA `(.L_x_58) ;  /* 0x0000006400988947 */ /* 0x002fde0003800000 */
[----:B------:R-:W2:Y:S04]  /*bfb0*/  LDL.64 R250, [R1+0xc0] ;  /* 0x0000c00001fa7983 */ /* 0x000ea80000100a00 */
[----:B------:R-:W3:Y:S01]  /*bfc0*/  LDL.64 R248, [R1+0x78] ;  /* 0x0000780001f87983 */ /* 0x000ee20000100a00 */
[----:B------:R-:W-:Y:S01]  /*bfd0*/  UIADD3 UR21, UR17, -0x3, URZ ;  /* 0xfffffffd11157890 */ /* 0x000fe2000fffe03f */
[----:B------:R-:W-:-:S04]  /*bfe0*/  DEPBAR.LE SB0, 0x0 ;  /* 0x000080000000791a */ /* 0x000fc80000000000 */
[----:B------:R-:W-:Y:S01]  /*bff0*/  USHF.R.S32.HI UR4, URZ, 0x1f, UR21 ;  /* 0x0000001f3f047899 */ /* 0x000fe20008011415 */
[----:B------:R-:W-:Y:S01]  /*c000*/  STL.64 [R1+0x130], R94 ;  /* 0x0001305e01007387 */ /* 0x000fe20000100a00 */
[----:B------:R-:W-:Y:S02]  /*c010*/  UIMAD.WIDE.U32 UR24, UR21, UR6, URZ ;  /* 0x00000006151872a5 */ /* 0x000fe4000f8e003f */
[----:B------:R-:W-:Y:S01]  /*c020*/  UIMAD UR4, UR4, UR6, URZ ;  /* 0x00000006040472a4 */ /* 0x000fe2000f8e023f */
[----:B------:R-:W-:Y:S03]  /*c030*/  STL.64 [R1+0x128], R92 ;  /* 0x0001285c01007387 */ /* 0x000fe60000100a00 */
[----:B------:R-:W-:Y:S01]  /*c040*/  UIMAD UR4, UR21, UR7, UR4 ;  /* 0x00000007150472a4 */ /* 0x000fe2000f8e0204 */
[----:B------:R-:W-:Y:S01]  /*c050*/  IMAD.U32 R2, RZ, RZ, UR24 ;  /* 0x00000018ff027e24 */ /* 0x000fe2000f8e00ff */
[----:B------:R-:W-:Y:S01]  /*c060*/  STL [R1+0x120], R89 ;  /* 0x0001205901007387 */ /* 0x000fe20000100800 */
[----:B------:R-:W-:Y:S01]  /*c070*/  IMAD.U32 R3, RZ, RZ, UR25 ;  /* 0x00000019ff037e24 */ /* 0x000fe2000f8e00ff */
[----:B------:R-:W-:-:S02]  /*c080*/  UIADD3 UR4, UR25, UR4, URZ ;  /* 0x0000000419047290 */ /* 0x000fc4000fffe03f */
[----:B------:R-:W-:Y:S04]  /*c090*/  STL [R1+0x11c], R88 ;  /* 0x00011c5801007387 */ /* 0x000fe80000100800 */
[----:B------:R-:W-:Y:S01]  /*c0a0*/  IMAD.U32 R3, RZ, RZ, UR4 ;  /* 0x00000004ff037e24 */ /* 0x000fe2000f8e00ff */
[----:B------:R-:W-:Y:S04]  /*c0b0*/  STL [R1+0x118], R87 ;  /* 0x0001185701007387 */ /* 0x000fe80000100800 */
        /* <DEDUP_REMOVED lines=18> */
[----:B------:R-:W-:Y:S01]  /*c1e0*/  STL [R1+0xcc], R68 ;  /* 0x0000cc4401007387 */ /* 0x000fe20000100800 */
[----:B------:R-:W-:Y:S01]  /*c1f0*/  BAR.SYNC.DEFER_BLOCKING 0x0 ;  /* 0x0000000000007b1d */ /* 0x000fe20000010000 */
[----:B--2---:R-:W-:-:S04]  /*c200*/  LEA R0, P0, R2, R250, 0x6 ;  /* 0x000000fa02007211 */ /* 0x004fc800078030ff */
        /* <DEDUP_REMOVED lines=9> */
[----:B------:R-:W-:Y:S01]  /*c2a0*/  LDGSTS.E.BYPASS.LTC128B.128 [R246+0xc000], desc[UR18][R6.64] ;  /* 0x0c00000006f67fae */ /* 0x000fe2000b901d52 */
[----:B------:R-:W-:-:S02]  /*c2b0*/  IADD3 R8, P0, R2, UR23, RZ ;  /* 0x0000001702087c10 */ /* 0x000fc4000ff1e0ff */
[----:B------:R-:W-:Y:S01]  /*c2c0*/  IADD3.X R3, R5, UR22, RZ, P1, !PT ;  /* 0x0000001605037c10 */ /* 0x000fe20008ffe4ff */
[----:B------:R-:W-:Y:S03]  /*c2d0*/  LDGSTS.E.BYPASS.LTC128B.128 [R246+0xe000], desc[UR18][R6.64+0x80] ;  /* 0x0e00008006f67fae */ /* 0x000fe6000b901d52 */
[----:B------:R-:W-:Y:S01]  /*c2e0*/  IADD3.X R9, R3, UR22, RZ, P0, !PT ;  /* 0x0000001603097c10 */ /* 0x000fe200087fe4ff */
[----:B------:R-:W-:Y:S04]  /*c2f0*/  LDGSTS.E.BYPASS.LTC128B.128 [R246+0xc800], desc[UR18][R4.64] ;  /* 0x0c80000004f67fae */ /* 0x000fe8000b901d52 */
[----:B------:R1:W-:Y:S04]  /*c300*/  LDGSTS.E.BYPASS.LTC128B.128 [R246+0xe800], desc[UR18][R4.64+0x80] ;  /* 0x0e80008004f67fae */ /* 0x0003e8000b901d52 */
[----:B------:R-:W-:Y:S04]  /*c310*/  LDGSTS.E.BYPASS.LTC128B.128 [R246+0xd000], desc[UR18][R2.64] ;  /* 0x0d00000002f67fae */ /* 0x000fe8000b901d52 */
[----:B------:R-:W-:Y:S04]  /*c320*/  LDGSTS.E.BYPASS.LTC128B.128 [R246+0xf000], desc[UR18][R2.64+0x80] ;  /* 0x0f00008002f67fae */ /* 0x000fe8000b901d52 */
[----:B------:R-:W-:Y:S04]  /*c330*/  LDGSTS.E.BYPASS.LTC128B.128 [R246+0xd800], desc[UR18][R8.64] ;  /* 0x0d80000008f67fae */ /* 0x000fe8000b901d52 */
[----:B------:R2:W-:Y:S04]  /*c340*/  LDGSTS.E.BYPASS.LTC128B.128 [R246+0xf800], desc[UR18][R8.64+0x80] ;  /* 0x0f80008008f67fae */ /* 0x0005e8000b901d52 */
[----:B-----5:R-:W-:Y:S04]  /*c350*/  LDSM.16.M88.4 R204, [R234] ;  /* 0x00000000eacc783b */ /* 0x020fe80000000200 */
[----:B------:R-:W3:Y:S04]  /*c360*/  LDSM.16.M88.4 R20, [R171+0x8000] ;  /* 0x00800000ab14783b */ /* 0x000ee80000000200 */
[----:B------:R-:W4:Y:S04]  /*c370*/  LDSM.16.M88.4 R164, [R234+0x2000] ;  /* 0x00200000eaa4783b */ /* 0x000f280000000200 */
[----:B------:R-:W-:Y:S04]  /*c380*/  LDSM.16.M88.4 R64, [R235] ;  /* 0x00000000eb40783b */ /* 0x000fe80000000200 */
[----:B-1----:R-:W-:Y:S04]  /*c390*/  LDSM.16.M88.4 R4, [R238] ;  /* 0x00000000ee04783b */ /* 0x002fe80000000200 */
[----:B------:R-:W-:Y:S04]  /*c3a0*/  LDSM.16.M88.4 R60, [R235+0x2000] ;  /* 0x00200000eb3c783b */ /* 0x000fe80000000200 */
[----:B--2---:R-:W1:Y:S04]  /*c3b0*/  LDSM.16.M88.4 R8, [R171+0x8800] ;  /* 0x00880000ab08783b */ /* 0x004e680000000200 */
[----:B------:R-:W2:Y:S04]  /*c3c0*/  LDSM.16.M88.4 R24, [R245] ;  /* 0x00000000f518783b */ /* 0x000ea80000000200 */
[----:B------:R-:W-:Y:S04]  /*c3d0*/  LDSM.16.M88.4 R52, [R237+0x2000] ;  /* 0x00200000ed34783b */ /* 0x000fe80000000200 */
[----:B------:R-:W-:Y:S04]  /*c3e0*/  LDSM.16.M88.4 R56, [R237] ;  /* 0x00000000ed38783b */ /* 0x000fe80000000200 */
[----:B------:R-:W-:Y:S01]  /*c3f0*/  LDSM.16.M88.4 R44, [R236+0x2000] ;  /* 0x00200000ec2c783b */ /* 0x000fe20000000200 */
[-C--:B---3--:R-:W-:Y:S03]  /*c400*/  HMMA.16816.F32.BF16 R32, R204, R20.reuse, RZ ;  /* 0x00000014cc20723c */ /* 0x088fe600000418ff */
[----:B------:R-:W-:Y:S01]  /*c410*/  LDSM.16.M88.4 R48, [R236] ;  /* 0x00000000ec30783b */ /* 0x000fe20000000200 */
[----:B------:R-:W3:Y:S02]  /*c420*/  S2R R89, SR_TID.X ;  /* 0x0000000000597919 */ /* 0x000ee40000002100 */
[C---:B----4-:R-:W-:Y:S01]  /*c430*/  HMMA.16816.F32.BF16 R28, R164.reuse, R20, RZ ;  /* 0x00000014a41c723c */ /* 0x050fe200000418ff */
[----:B------:R-:W0:Y:S05]  /*c440*/  LDGDEPBAR ;  /* 0x00000000000079af */ /* 0x000e2a0000000000 */
[C---:B------:R-:W-:Y:S06]  /*c450*/  HMMA.16816.F32.BF16 R36, R164.reuse, R22, RZ ;  /* 0x00000016a424723c */ /* 0x040fec00000418ff */
[----:B-1----:R-:W-:Y:S06]  /*c460*/  HMMA.16816.F32.BF16 R212, R164, R8, RZ ;  /* 0x00000008a4d4723c */ /* 0x002fec00000418ff */
[----:B------:R-:W-:Y:S06]  /*c470*/  HMMA.16816.F32.BF16 R248, R64, R4, R32 ;  /* 0x0000000440f8723c */ /* 0x000fec0000041820 */
[----:B------:R-:W-:Y:S01]  /*c480*/  HMMA.16816.F32.BF16 R32, R204, R22, RZ ;  /* 0x00000016cc20723c */ /* 0x000fe200000418ff */
[----:B------:R-:W1:Y:S05]  /*c490*/  LDSM.16.M88.4 R20, [R233+0x8000] ;  /* 0x00800000e914783b */ /* 0x000e6a0000000200 */
[----:B------:R-:W-:Y:S01]  /*c4a0*/  HMMA.16816.F32.BF16 R220, R60, R4, R28 ;  /* 0x000000043cdc723c */ /* 0x000fe2000004181c */
[----:B------:R-:W4:Y:S05]  /*c4b0*/  LDSM.16.M88.4 R28, [R233+0x8800] ;  /* 0x00880000e91c783b */ /* 0x000f2a0000000200 */
[----:B------:R-:W-:Y:S06]  /*c4c0*/  HMMA.16816.F32.BF16 R40, R204, R8, RZ ;  /* 0x00000008cc28723c */ /* 0x000fec00000418ff */
[----:B------:R-:W-:Y:S06]  /*c4d0*/  HMMA.16816.F32.BF16 R216, R164, R10, RZ ;  /* 0x0000000aa4d8723c */ /* 0x000fec00000418ff */
[----:B------:R-:W-:Y:S06]  /*c4e0*/  HMMA.16816.F32.BF16 R36, R60, R6, R36 ;  /* 0x000000063c24723c */ /* 0x000fec0000041824 */
[----:B------:R-:W-:Y:S01]  /*c4f0*/  HMMA.16816.F32.BF16 R208, R204, R10, RZ ;  /* 0x0000000accd0723c */ /* 0x000fe200000418ff */
[----:B------:R-:W3:Y:S05]  /*c500*/  LDSM.16.M88.4 R8, [R232] ;  /* 0x00000000e808783b */ /* 0x000eea0000000200 */
[----:B--2---:R-:W-:Y:S06]  /*c510*/  HMMA.16816.F32.BF16 R212, R60, R24, R212 ;  /* 0x000000183cd4723c */ /* 0x004fec00000418d4 */
[----:B------:R-:W-:Y:S01]  /*c520*/  HMMA.16816.F32.BF16 R32, R64, R6, R32 ;  /* 0x000000064020723c */ /* 0x000fe20000041820 */
[----:B------:R-:W2:Y:S05]  /*c530*/  LDSM.16.M88.4 R4, [R232+0x800] ;  /* 0x00080000e804783b */ /* 0x000eaa0000000200 */
[----:B-1----:R-:W-:Y:S06]  /*c540*/  HMMA.16816.F32.BF16 R76, R52, R20, R220 ;  /* 0x00000014344c723c */ /* 0x002fec00000418dc */
[----:B------:R-:W-:Y:S06]  /*c550*/  HMMA.16816.F32.BF16 R40, R64, R24, R40 ;  /* 0x000000184028723c */ /* 0x000fec0000041828 */
[----:B------:R-:W-:Y:S06]  /*c560*/  HMMA.16816.F32.BF16 R224, R60, R26, R216 ;  /* 0x0000001a3ce0723c */ /* 0x000fec00000418d8 */
[----:B------:R-:W-:Y:S01]  /*c570*/  HMMA.16816.F32.BF16 R72, R52, R22, R36 ;  /* 0x000000163448723c */ /* 0x000fe20000041824 */
[----:B------:R-:W-:Y:S05]  /*c580*/  LDSM.16.M88.4 R36, [R234+0x6000] ;  /* 0x00600000ea24783b */ /* 0x000fea0000000200 */
[----:B------:R-:W-:Y:S01]  /*c590*/  HMMA.16816.F32.BF16 R24, R64, R26, R208 ;  /* 0x0000001a4018723c */ /* 0x000fe200000418d0 */
[----:B------:R-:W1:Y:S05]  /*c5a0*/  LDSM.16.M88.4 R208, [R171+0xa000] ;  /* 0x00a00000abd0783b */ /* 0x000e6a0000000200 */
[----:B------:R-:W-:Y:S06]  /*c5b0*/  HMMA.16816.F32.BF16 R248, R56, R20, R248 ;  /* 0x0000001438f8723c */ /* 0x000fec00000418f8 */
[----:B----4-:R-:W-:Y:S01]  /*c5c0*/  HMMA.16816.F32.BF16 R216, R52, R28, R212 ;  /* 0x0000001c34d8723c */ /* 0x010fe200000418d4 */
[----:B------:R-:W-:Y:S05]  /*c5d0*/  LDSM.16.M88.4 R212, [R242] ;  /* 0x00000000f2d4783b */ /* 0x000fea0000000200 */
[----:B------:R-:W-:Y:S06]  /*c5e0*/  HMMA.16816.F32.BF16 R68, R56, R22, R32 ;  /* 0x000000163844723c */ /* 0x000fec0000041820 */
[C---:B---3--:R-:W-:Y:S06]  /*c5f0*/  HMMA.16816.F32.BF16 R76, R44.reuse, R8, R76 ;  /* 0x000000082c4c723c */ /* 0x048fec000004184c */
[----:B------:R-:W-:Y:S06]  /*c600*/  HMMA.16816.F32.BF16 R80, R44, R10, R72 ;  /* 0x0000000a2c50723c */ /* 0x000fec0000041848 */
[----:B------:R-:W-:Y:S01]  /*c610*/  HMMA.16816.F32.BF16 R220, R56, R28, R40 ;  /* 0x0000001c38dc723c */ /* 0x000fe20000041828 */
[----:B------:R-:W3:Y:S05]  /*c620*/  LDSM.16.M88.4 R40, [R234+0x4000] ;  /* 0x00400000ea28783b */ /* 0x000eea0000000200 */
[-C--:B------:R-:W-:Y:S06]  /*c630*/  HMMA.16816.F32.BF16 R32, R52, R30.reuse, R224 ;  /* 0x0000001e3420723c */ /* 0x080fec00000418e0 */
[----:B------:R-:W-:Y:S01]  /*c640*/  HMMA.16816.F32.BF16 R20, R56, R30, R24 ;  /* 0x0000001e3814723c */ /* 0x000fe20000041818 */
[----:B------:R-:W4:Y:S04]  /*c650*/  LDSM.16.M88.4 R24, [R171+0xa800] ;  /* 0x00a80000ab18783b */ /* 0x000f280000000200 */
[----:B------:R-:W4:Y:S01]  /*c660*/  LDSM.16.M88.4 R28, [R235+0x6000] ;  /* 0x00600000eb1c783b */ /* 0x000f220000000200 */
[----:B------:R-:W-:Y:S06]  /*c670*/  HMMA.16816.F32.BF16 R248, R48, R8, R248 ;  /* 0x0000000830f8723c */ /* 0x000fec00000418f8 */
[----:B--2---:R-:W-:Y:S06]  /*c680*/  HMMA.16816.F32.BF16 R224, R44, R4, R216 ;  /* 0x000000042ce0723c */ /* 0x004fec00000418d8 */
[----:B------:R-:W-:Y:S06]  /*c690*/  HMMA.16816.F32.BF16 R72, R48, R10, R68 ;  /* 0x0000000a3048723c */ /* 0x000fec0000041844 */
[C---:B-1----:R-:W-:Y:S06]  /*c6a0*/  HMMA.16816.F32.BF16 R84, R36.reuse, R208, R76 ;  /* 0x000000d02454723c */ /* 0x042fec000004184c */
[----:B------:R-:W-:Y:S06]  /*c6b0*/  HMMA.16816.F32.BF16 R80, R36, R210, R80 ;  /* 0x000000d22450723c */ /* 0x000fec0000041850 */
[----:B------:R-:W-:Y:S01]  /*c6c0*/  HMMA.16816.F32.BF16 R68, R48, R4, R220 ;  /* 0x000000043044723c */ /* 0x000fe200000418dc */
[----:B------:R-:W-:Y:S05]  /*c6d0*/  LDSM.16.M88.4 R220, [R233+0xa000] ;  /* 0x00a00000e9dc783b */ /* 0x000fea0000000200 */
[-C--:B------:R-:W-:Y:S01]  /*c6e0*/  HMMA.16816.F32.BF16 R216, R44, R6.reuse, R32 ;  /* 0x000000062cd8723c */ /* 0x080fe20000041820 */
[----:B------:R-:W1:Y:S05]  /*c6f0*/  LDSM.16.M88.4 R32, [R235+0x4000] ;  /* 0x00400000eb20783b */ /* 0x000e6a0000000200 */
[----:B------:R-:W-:Y:S01]  /*c700*/  HMMA.16816.F32.BF16 R8, R48, R6, R20 ;  /* 0x000000063008723c */ /* 0x000fe20000041814 */
[----:B------:R-:W2:Y:S04]  /*c710*/  LDSM.16.M88.4 R4, [R241] ;  /* 0x00000000f104783b */ /* 0x000ea80000000200 */
[----:B------:R-:W-:Y:S01]  /*c720*/  LDSM.16.M88.4 R20, [R237+0x6000] ;  /* 0x00600000ed14783b */ /* 0x000fe20000000200 */
[----:B---3--:R-:W-:Y:S06]  /*c730*/  HMMA.16816.F32.BF16 R76, R40, R208, R248 ;  /* 0x000000d0284c723c */ /* 0x008fec00000418f8 */
[----:B----4-:R-:W-:Y:S06]  /*c740*/  HMMA.16816.F32.BF16 R248, R36, R24, R224 ;  /* 0x0000001824f8723c */ /* 0x010fec00000418e0 */
[----:B------:R-:W-:Y:S06]  /*c750*/  HMMA.16816.F32.BF16 R72, R40, R210, R72 ;  /* 0x000000d22848723c */ /* 0x000fec0000041848 */
[C---:B------:R-:W-:Y:S06]  /*c760*/  HMMA.16816.F32.BF16 R224, R28.reuse, R212, R84 ;  /* 0x000000d41ce0723c */ /* 0x040fec0000041854 */
[----:B------:R-:W-:Y:S06]  /*c770*/  HMMA.16816.F32.BF16 R84, R28, R214, R80 ;  /* 0x000000d61c54723c */ /* 0x000fec0000041850 */
[----:B------:R-:W-:Y:S06]  /*c780*/  HMMA.16816.F32.BF16 R68, R40, R24, R68 ;  /* 0x000000182844723c */ /* 0x000fec0000041844 */
[-C--:B------:R-:W-:Y:S01]  /*c790*/  HMMA.16816.F32.BF16 R208, R36, R26.reuse, R216 ;  /* 0x0000001a24d0723c */ /* 0x080fe200000418d8 */
[----:B------:R-:W-:Y:S05]  /*c7a0*/  LDSM.16.M88.4 R216, [R233+0xa800] ;  /* 0x00a80000e9d8783b */ /* 0x000fea0000000200 */
[----:B------:R-:W-:Y:S01]  /*c7b0*/  HMMA.16816.F32.BF16 R8, R40, R26, R8 ;  /* 0x0000001a2808723c */ /* 0x000fe20000041808 */
[----:B------:R-:W3:Y:S05]  /*c7c0*/  LDSM.16.M88.4 R24, [R237+0x4000] ;  /* 0x00400000ed18783b */ /* 0x000eea0000000200 */
[----:B-1----:R-:W-:Y:S01]  /*c7d0*/  HMMA.16816.F32.BF16 R76, R32, R212, R76 ;  /* 0x000000d4204c723c */ /* 0x002fe2000004184c */
[----:B------:R-:W-:-:S02]  /*c7e0*/  IMAD.MOV.U32 R80, RZ, RZ, R84 ;  /* 0x000000ffff507224 */ /* 0x000fc400078e0054 */
[----:B------:R-:W-:Y:S02]  /*c7f0*/  IMAD.MOV.U32 R19, RZ, RZ, R85 ;  /* 0x000000ffff137224 */ /* 0x000fe400078e0055 */
[----:B------:R-:W-:Y:S01]  /*c800*/  IMAD.MOV.U32 R18, RZ, RZ, R86 ;  /* 0x000000ffff127224 */ /* 0x000fe200078e0056 */
[C---:B------:R-:W-:Y:S01]  /*c810*/  HMMA.16816.F32.BF16 R72, R32.reuse, R214, R72 ;  /* 0x000000d62048723c */ /* 0x040fe20000041848 */
[----:B------:R-:W-:Y:S01]  /*c820*/  IMAD.MOV.U32 R13, RZ, RZ, R87 ;  /* 0x000000ffff0d7224 */ /* 0x000fe200078e0057 */
[----:B------:R-:W-:Y:S04]  /*c830*/  LDSM.16.M88.4 R212, [R232+0x2000] ;  /* 0x00200000e8d4783b */ /* 0x000fe80000000200 */
[C---:B--2---:R-:W-:Y:S06]  /*c840*/  HMMA.16816.F32.BF16 R68, R32.reuse, R4, R68 ;  /* 0x000000042044723c */ /* 0x044fec0000041844 */
[-C--:B------:R-:W-:Y:S01]  /*c850*/  HMMA.16816.F32.BF16 R84, R32, R6.reuse, R8 ;  /* 0x000000062054723c */ /* 0x080fe20000041808 */
[----:B------:R-:W1:Y:S05]  /*c860*/  LDSM.16.M88.4 R8, [R236+0x4000] ;  /* 0x00400000ec08783b */ /* 0x000e6a0000000200 */
[----:B------:R-:W-:Y:S06]  /*c870*/  HMMA.16816.F32.BF16 R92, R28, R6, R208 ;  /* 0x000000061c5c723c */ /* 0x000fec00000418d0 */
[----:B------:R-:W-:-:S02]  /*c880*/  IMAD.MOV.U32 R12, RZ, RZ, R72 ;  /* 0x000000ffff0c7224 */ /* 0x000fc400078e0048 */
[----:B------:R-:W-:Y:S02]  /*c890*/  IMAD.MOV.U32 R3, RZ, RZ, R73 ;  /* 0x000000ffff037224 */ /* 0x000fe400078e0049 */
[----:B------:R-:W-:Y:S01]  /*c8a0*/  IMAD.MOV.U32 R2, RZ, RZ, R74 ;  /* 0x000000ffff027224 */ /* 0x000fe200078e004a */
[----:B---3--:R-:W-:Y:S01]  /*c8b0*/  HMMA.16816.F32.BF16 R76, R24, R220, R76 ;  /* 0x000000dc184c723c */ /* 0x008fe2000004184c */
[----:B------:R-:W-:Y:S02]  /*c8c0*/  IMAD.MOV.U32 R0, RZ, RZ, R75 ;  /* 0x000000ffff007224 */ /* 0x000fe400078e004b */
[----:B------:R-:W-:Y:S02]  /*c8d0*/  IMAD.MOV.U32 R208, RZ, RZ, R12 ;  /* 0x000000ffffd07224 */ /* 0x000fe400078e000c */
[----:B------:R-:W-:Y:S01]  /*c8e0*/  IMAD.MOV.U32 R209, RZ, RZ, R3 ;  /* 0x000000ffffd17224 */ /* 0x000fe200078e0003 */
[----:B------:R-:W-:Y:S01]  /*c8f0*/  HMMA.16816.F32.BF16 R72, R28, R4, R248 ;  /* 0x000000041c48723c */ /* 0x000fe200000418f8 */
[----:B------:R-:W2:Y:S01]  /*c900*/  LDSM.16.M88.4 R4, [R236+0x6000] ;  /* 0x00600000ec04783b */ /* 0x000ea20000000200 */
[----:B------:R-:W-:-:S02]  /*c910*/  IMAD.MOV.U32 R210, RZ, RZ, R2 ;  /* 0x000000ffffd27224 */ /* 0x000fc400078e0002 */
[----:B------:R-:W-:Y:S02]  /*c920*/  IMAD.MOV.U32 R211, RZ, RZ, R0 ;  /* 0x000000ffffd37224 */ /* 0x000fe400078e0000 */
[----:B------:R-:W-:Y:S01]  /*c930*/  HMMA.16816.F32.BF16 R68, R24, R216, R68 ;  /* 0x000000d81844723c */ /* 0x000fe20000041844 */
[----:B------:R-:W-:Y:S02]  /*c940*/  IMAD.MOV.U32 R248, RZ, RZ, R80 ;  /* 0x000000fffff87224 */ /* 0x000fe400078e0050 */
[----:B------:R-:W-:Y:S02]  /*c950*/  IMAD.MOV.U32 R249, RZ, RZ, R19 ;  /* 0x000000fffff97224 */ /* 0x000fe400078e0013 */
[----:B------:R-:W-:Y:S01]  /*c960*/  IMAD.MOV.U32 R250, RZ, RZ, R18 ;  /* 0x000000fffffa7224 */ /* 0x000fe200078e0012 */
[----:B------:R-:W-:Y:S01]  /*c970*/  HMMA.16816.F32.BF16 R80, R20, R220, R224 ;  /* 0x000000dc1450723c */ /* 0x000fe200000418e0 */
[----:B------:R-:W-:-:S05]  /*c980*/  IMAD.MOV.U32 R251, RZ, RZ, R13 ;  /* 0x000000fffffb7224 */ /* 0x000fca00078e000d */
[----:B-1----:R-:W-:Y:S06]  /*c990*/  HMMA.16816.F32.BF16 R76, R8, R212, R76 ;  /* 0x000000d4084c723c */ /* 0x002fec000004184c */
[-C--:B------:R-:W-:Y:S06]  /*c9a0*/  HMMA.16816.F32.BF16 R248, R20, R222.reuse, R248 ;  /* 0x000000de14f8723c */ /* 0x080fec00000418f8 */
[----:B------:R-:W-:Y:S01]  /*c9b0*/  HMMA.16816.F32.BF16 R224, R24, R222, R208 ;  /* 0x000000de18e0723c */ /* 0x000fe200000418d0 */
[----:B------:R-:W1:Y:S04]  /*c9c0*/  LDSM.16.M88.4 R208, [R232+0x2800] ;  /* 0x00280000e8d0783b */ /* 0x000e680000000200 */
[----:B------:R-:W3:Y:S01]  /*c9d0*/  LDSM.16.M88.4 R220, [R171+0x9800] ;  /* 0x00980000abdc783b */ /* 0x000ee20000000200 */
[C---:B------:R-:W-:Y:S06]  /*c9e0*/  HMMA.16816.F32.BF16 R72, R20.reuse, R216, R72 ;  /* 0x000000d81448723c */ /* 0x040fec0000041848 */
[----:B------:R-:W-:Y:S01]  /*c9f0*/  HMMA.16816.F32.BF16 R92, R20, R218, R92 ;  /* 0x000000da145c723c */ /* 0x000fe2000004185c */
[----:B------:R-:W-:-:S02]  /*ca00*/  IMAD.MOV.U32 R12, RZ, RZ, R76 ;  /* 0x000000ffff0c7224 */ /* 0x000fc400078e004c */
[----:B------:R-:W-:Y:S02]  /*ca10*/  IMAD.MOV.U32 R247, RZ, RZ, R77 ;  /* 0x000000fffff77224 */ /* 0x000fe400078e004d */
[----:B------:R-:W-:Y:S01]  /*ca20*/  IMAD.MOV.U32 R19, RZ, RZ, R78 ;  /* 0x000000ffff137224 */ /* 0x000fe200078e004e */
[----:B------:R-:W-:Y:S06]  /*ca30*/  HMMA.16816.F32.BF16 R84, R24, R218, R84 ;  /* 0x000000da1854723c */ /* 0x000fec0000041854 */
[----:B--2---:R-:W-:Y:S07]  /*ca40*/  HMMA.16816.F32.BF16 R216, R4, R212, R80 ;  /* 0x000000d404d8723c */ /* 0x004fee0000041850 */
[----:B------:R-:W-:-:S02]  /*ca50*/  IMAD.MOV.U32 R83, RZ, RZ, R79 ;  /* 0x000000ffff537224 */ /* 0x000fc400078e004f */
[----:B------:R-:W-:Y:S01]  /*ca60*/  HMMA.16816.F32.BF16 R76, R4, R214, R248 ;  /* 0x000000d6044c723c */ /* 0x000fe200000418f8 */
[----:B------:R-:W-:-:S05]  /*ca70*/  IMAD.SHL.U32 R89, R89, 0x2, RZ ;  /* 0x0000000259597824 */ /* 0x000fca00078e00ff */
[----:B------:R-:W-:Y:S01]  /*ca80*/  LOP3.LUT R89, R89, 0x6, RZ, 0xc0, !PT ;  /* 0x0000000659597812 */ /* 0x000fe200078ec0ff */
[----:B------:R-:W-:Y:S01]  /*ca90*/  HMMA.16816.F32.BF16 R248, R8, R214, R224 ;  /* 0x000000d608f8723c */ /* 0x000fe200000418e0 */
[----:B------:R-:W2:Y:S05]  /*caa0*/  LDSM.16.M88.4 R212, [R243] ;  /* 0x00000000f3d4783b */ /* 0x000eaa0000000200 */
[----:B-1----:R-:W-:Y:S02]  /*cab0*/  HMMA.16816.F32.BF16 R72, R4, R208, R72 ;  /* 0x000000d00448723c */ /* 0x002fe40000041848 */
[----:B------:R-:W-:Y:S02]  /*cac0*/  IMAD.MOV.U32 R82, RZ, RZ, R217 ;  /* 0x000000ffff527224 */ /* 0x000fe400078e00d9 */
[----:B------:R-:W-:-:S02]  /*cad0*/  IMAD.MOV.U32 R18, RZ, RZ, R216 ;  /* 0x000000ffff127224 */ /* 0x000fc400078e00d8 */
[----:B------:R-:W-:Y:S01]  /*cae0*/  HMMA.16816.F32.BF16 R92, R4, R210, R92 ;  /* 0x000000d2045c723c */ /* 0x000fe2000004185c */
[----:B------:R-:W-:Y:S02]  /*caf0*/  IMAD.MOV.U32 R169, RZ, RZ, R218 ;  /* 0x000000ffffa97224 */ /* 0x000fe400078e00da */
[----:B------:R-:W-:Y:S02]  /*cb00*/  IMAD.MOV.U32 R13, RZ, RZ, R219 ;  /* 0x000000ffff0d7224 */ /* 0x000fe400078e00db */
[----:B------:R-:W-:Y:S01]  /*cb10*/  IMAD.MOV.U32 R0, RZ, RZ, R76 ;  /* 0x000000ffff007224 */ /* 0x000fe200078e004c */
[----:B------:R-:W-:Y:S01]  /*cb20*/  MOV R170, R77 ;  /* 0x0000004d00aa7202 */ /* 0x000fe20000000f00 */
[----:B------:R-:W-:Y:S01]  /*cb30*/  IMAD.MOV.U32 R2, RZ, RZ, R78 ;  /* 0x000000ffff027224 */ /* 0x000fe200078e004e */
[----:B---3--:R-:W-:Y:S01]  /*cb40*/  HMMA.16816.F32.BF16 R224, R204, R220, RZ ;  /* 0x000000dccce0723c */ /* 0x008fe200000418ff */
[----:B------:R-:W-:-:S05]  /*cb50*/  IMAD.MOV.U32 R252, RZ, RZ, R79 ;  /* 0x000000fffffc7224 */ /* 0x000fca00078e004f */
[----:B------:R-:W-:Y:S04]  /*cb60*/  HMMA.16816.F32.BF16 R76, R8, R208, R68 ;  /* 0x000000d0084c723c */ /* 0x000fe80000041844 */
[----:B------:R-:W-:Y:S02]  /*cb70*/  IMAD.MOV.U32 R168, RZ, RZ, R74 ;  /* 0x000000ffffa87224 */ /* 0x000fe400078e004a */
[----:B------:R-:W-:Y:S01]  /*cb80*/  HMMA.16816.F32.BF16 R216, R164, R220, RZ ;  /* 0x000000dca4d8723c */ /* 0x000fe200000418ff */
[----:B------:R-:W-:Y:S01]  /*cb90*/  IMAD.MOV.U32 R209, RZ, RZ, R0 ;  /* 0x000000ffffd17224 */ /* 0x000fe200078e0000 */
[----:B------:R-:W-:Y:S01]  /*cba0*/  MOV R0, UR21 ;  /* 0x0000001500007c02 */ /* 0x000fe20008000f00 */
[----:B------:R-:W-:Y:S02]  /*cbb0*/  IMAD.MOV.U32 R208, RZ, RZ, R82 ;  /* 0x000000ffffd07224 */ /* 0x000fe400078e0052 */
[----:B------:R-:W-:-:S02]  /*cbc0*/  IMAD.MOV.U32 R71, RZ, RZ, R95 ;  /* 0x000000ffff477224 */ /* 0x000fc400078e005f */
[----:B------:R-:W-:Y:S02]  /*cbd0*/  IMAD R0, R0, 0x40, R89 ;  /* 0x0000004000007824 */ /* 0x000fe400078e0259 */
[----:B------:R-:W-:Y:S02]  /*cbe0*/  IMAD.MOV.U32 R221, RZ, RZ, R2 ;  /* 0x000000ffffdd7224 */ /* 0x000fe400078e0002 */
[C---:B------:R-:W-:Y:S01]  /*cbf0*/  VIADD R2, R0.reuse, 0x1 ;  /* 0x0000000100027836 */ /* 0x040fe20000000000 */
[CC--:B------:R-:W-:Y:S01]  /*cc00*/  ISETP.GE.AND P5, PT, R0.reuse, R14.reuse, PT ;  /* 0x0000000e0000720c */ /* 0x0c0fe20003fa6270 */
[----:B------:R-:W-:Y:S01]  /*cc10*/  IMAD.MOV.U32 R220, RZ, RZ, R83 ;  /* 0x000000ffffdc7224 */ /* 0x000fe200078e0053 */
[-C--:B------:R-:W-:Y:S02]  /*cc20*/  ISETP.GE.AND P0, PT, R0, R15.reuse, PT ;  /* 0x0000000f0000720c */ /* 0x080fe40003f06270 */
[C---:B------:R-:W-:Y:S02]  /*cc30*/  ISETP.GE.AND P3, PT, R2.reuse, R14, PT ;  /* 0x0000000e0200720c */ /* 0x040fe40003f66270 */
[C---:B------:R-:W-:Y:S01]  /*cc40*/  ISETP.GE.AND P4, PT, R2.reuse, R15, PT ;  /* 0x0000000f0200720c */ /* 0x040fe20003f86270 */
[----:B------:R-:W-:Y:S01]  /*cc50*/  HMMA.16816.F32.BF16 R84, R8, R210, R84 ;  /* 0x000000d20854723c */ /* 0x000fe20000041854 */
[C---:B------:R-:W-:Y:S01]  /*cc60*/  ISETP.GE.AND P1, PT, R2.reuse, R16, PT ;  /* 0x000000100200720c */ /* 0x040fe20003f26270 */
[----:B------:R-:W-:Y:S01]  /*cc70*/  IMAD.MOV.U32 R80, RZ, RZ, R79 ;  /* 0x000000ffff507224 */ /* 0x000fe200078e004f */
[----:B------:R-:W-:Y:S01]  /*cc80*/  ISETP.GE.AND P2, PT, R2, R17, PT ;  /* 0x000000110200720c */ /* 0x000fe20003f46270 */
[----:B------:R-:W-:Y:S01]  /*cc90*/  VIADD R2, R0, 0x8 ;  /* 0x0000000800027836 */ /* 0x000fe20000000000 */
[----:B------:R-:W-:Y:S01]  /*cca0*/  FSEL R12, R12, -INF , !P5 ;  /* 0xff8000000c0c7808 */ /* 0x000fe20006800000 */
[----:B------:R-:W-:Y:S01]  /*ccb0*/  IMAD.MOV.U32 R79, RZ, RZ, R72 ;  /* 0x000000ffff4f7224 */ /* 0x000fe200078e0048 */
[----:B------:R-:W-:Y:S01]  /*ccc0*/  FSEL R247, R247, -INF , !P3 ;  /* 0xff800000f7f77808 */ /* 0x000fe20005800000 */
[----:B------:R-:W-:Y:S01]  /*ccd0*/  IMAD.MOV.U32 R3, RZ, RZ, R76 ;  /* 0x000000ffff037224 */ /* 0x000fe200078e004c */
[----:B------:R-:W-:Y:S01]  /*cce0*/  FSEL R19, R19, -INF , !P0 ;  /* 0xff80000013137808 */ /* 0x000fe20004000000 */
[----:B------:R-:W-:Y:S01]  /*ccf0*/  IMAD.MOV.U32 R81, RZ, RZ, R77 ;  /* 0x000000ffff517224 */ /* 0x000fe200078e004d */
[C---:B------:R-:W-:Y:S01]  /*cd00*/  ISETP.GE.AND P6, PT, R2.reuse, R14, PT ;  /* 0x0000000e0200720c */ /* 0x040fe20003fc6270 */
[----:B------:R-:W-:Y:S01]  /*cd10*/  IMAD.MOV.U32 R72, RZ, RZ, R94 ;  /* 0x000000ffff487224 */ /* 0x000fe200078e005e */
[C---:B------:R-:W-:Y:S01]  /*cd20*/  ISETP.GE.AND P5, PT, R2.reuse, R15, PT ;  /* 0x0000000f0200720c */ /* 0x040fe20003fa6270 */
[----:B------:R-:W-:Y:S01]  /*cd30*/  IMAD.MOV.U32 R77, RZ, RZ, R92 ;  /* 0x000000ffff4d7224 */ /* 0x000fe200078e005c */
[CC--:B------:R-:W-:Y:S01]  /*cd40*/  ISETP.GE.AND P3, PT, R2.reuse, R16.reuse, PT ;  /* 0x000000100200720c */ /* 0x0c0fe20003f66270 */
[----:B------:R-:W-:Y:S01]  /*cd50*/  IMAD.MOV.U32 R76, RZ, RZ, R93 ;  /* 0x000000ffff4c7224 */ /* 0x000fe200078e005d */
[-C--:B------:R-:W-:Y:S01]  /*cd60*/  ISETP.GE.AND P0, PT, R2, R17.reuse, PT ;  /* 0x000000110200720c */ /* 0x080fe20003f06270 */
[----:B------:R-:W-:Y:S01]  /*cd70*/  VIADD R2, R0, 0x9 ;  /* 0x0000000900027836 */ /* 0x000fe20000000000 */
[----:B------:R-:W-:Y:S01]  /*cd80*/  FSEL R210, R220, -INF , !P4 ;  /* 0xff800000dcd27808 */ /* 0x000fe20006000000 */
[----:B------:R1:W5:Y:S01]  /*cd90*/  LDL.LU.64 R94, [R1+0x130] ;  /* 0x00013000015e7983 */ /* 0x0003620000300a00 */
[-C--:B------:R-:W-:Y:S01]  /*cda0*/  ISETP.GE.AND P4, PT, R0, R16.reuse, PT ;  /* 0x000000100000720c */ /* 0x080fe20003f86270 */
[-C--:B--2---:R-:W-:Y:S01]  /*cdb0*/  HMMA.16816.F32.BF16 R224, R64, R212.reuse, R224 ;  /* 0x000000d440e0723c */ /* 0x084fe200000418e0 */
[----:B------:R-:W-:Y:S01]  /*cdc0*/  FSEL R208, R208, -INF , !P1 ;  /* 0xff800000d0d07808 */ /* 0x000fe20004800000 */
[----:B------:R1:W5:Y:S01]  /*cdd0*/  LDL.LU.64 R92, [R1+0x128] ;  /* 0x00012800015c7983 */ /* 0x0003620000300a00 */
[----:B------:R-:W-:Y:S01]  /*cde0*/  FSEL R18, R18, -INF , !P4 ;  /* 0xff80000012127808 */ /* 0x000fe20006000000 */
[----:B------:R-:W-:Y:S01]  /*cdf0*/  IMAD.MOV.U32 R68, RZ, RZ, R78 ;  /* 0x000000ffff447224 */ /* 0x000fe200078e004e */
[----:B------:R-:W-:Y:S01]  /*ce00*/  ISETP.GE.AND P4, PT, R2, R16, PT ;  /* 0x000000100200720c */ /* 0x000fe20003f86270 */
[----:B------:R-:W-:Y:S01]  /*ce10*/  STL [R1+0x38], R210 ;  /* 0x000038d201007387 */ /* 0x000fe20000100800 */
[----:B------:R-:W-:Y:S01]  /*ce20*/  FSEL R209, R209, -INF , !P3 ;  /* 0xff800000d1d17808 */ /* 0x000fe20005800000 */
[----:B------:R-:W-:Y:S01]  /*ce30*/  HMMA.16816.F32.BF16 R216, R60, R212, R216 ;  /* 0x000000d43cd8723c */ /* 0x000fe200000418d8 */
[----:B------:R-:W-:Y:S01]  /*ce40*/  FSEL R13, R13, -INF , !P2 ;  /* 0xff8000000d0d7808 */ /* 0x000fe20005000000 */
[----:B------:R2:W-:Y:S01]  /*ce50*/  STL [R1+0x1c], R208 ;  /* 0x00001cd001007387 */ /* 0x0005e20000100800 */
[----:B------:R-:W-:Y:S01]  /*ce60*/  ISETP.GE.AND P1, PT, R0, R17, PT ;  /* 0x000000110000720c */ /* 0x000fe20003f26270 */
[----:B------:R-:W-:-:S02]  /*ce70*/  IMAD.MOV.U32 R78, RZ, RZ, R73 ;  /* 0x000000ffff4e7224 */ /* 0x000fc400078e0049 */
[----:B------:R-:W-:Y:S01]  /*ce80*/  STL [R1+0x30], R209 ;  /* 0x000030d101007387 */ /* 0x000fe20000100800 */
[----:B--2---:R-:W-:-:S05]  /*ce90*/  FSEL R208, R170, -INF , !P4 ;  /* 0xff800000aad07808 */ /* 0x004fca0006000000 */
[----:B------:R-:W-:Y:S04]  /*cea0*/  STL [R1+0x34], R208 ;  /* 0x000034d001007387 */ /* 0x000fe80000100800 */
[----:B------:R-:W2:Y:S01]  /*ceb0*/  LDSM.16.M88.4 R208, [R171+0x9000] ;  /* 0x00900000abd0783b */ /* 0x000ea20000000200 */
[----:B------:R-:W-:Y:S02]  /*cec0*/  FSEL R212, R221, -INF , !P0 ;  /* 0xff800000ddd47808 */ /* 0x000fe40004000000 */
[C---:B------:R-:W-:Y:S02]  /*ced0*/  ISETP.GE.AND P3, PT, R2.reuse, R14, PT ;  /* 0x0000000e0200720c */ /* 0x040fe40003f66270 */
[----:B------:R-:W-:Y:S01]  /*cee0*/  ISETP.GE.AND P4, PT, R2, R15, PT ;  /* 0x0000000f0200720c */ /* 0x000fe20003f86270 */
[----:B------:R3:W-:Y:S01]  /*cef0*/  STL [R1+0x20], R13 ;  /* 0x0000200d01007387 */ /* 0x0007e20000100800 */
[----:B------:R-:W-:-:S02]  /*cf00*/  FSEL R170, R169, -INF , !P1 ;  /* 0xff800000a9aa7808 */ /* 0x000fc40004800000 */
[----:B------:R-:W-:Y:S01]  /*cf10*/  FSEL R169, R249, -INF , !P3 ;  /* 0xff800000f9a97808 */ /* 0x000fe20005800000 */
[----:B------:R4:W-:Y:S01]  /*cf20*/  STL [R1+0x18], R212 ;  /* 0x000018d401007387 */ /* 0x0009e20000100800 */
[----:B------:R-:W-:Y:S02]  /*cf30*/  FSEL R213, R250, -INF , !P5 ;  /* 0xff800000fad57808 */ /* 0x000fe40006800000 */
[----:B------:R-:W-:Y:S01]  /*cf40*/  ISETP.GE.AND P1, PT, R2, R17, PT ;  /* 0x000000110200720c */ /* 0x000fe20003f26270 */
[----:B------:R-:W-:Y:S01]  /*cf50*/  VIADD R2, R0, 0x10 ;  /* 0x0000001000027836 */ /* 0x000fe20000000000 */
[----:B---3--:R-:W-:Y:S02]  /*cf60*/  FSEL R13, R248, -INF , !P6 ;  /* 0xff800000f80d7808 */ /* 0x008fe40007000000 */
[----:B----4-:R-:W-:Y:S02]  /*cf70*/  FSEL R212, R251, -INF , !P4 ;  /* 0xff800000fbd47808 */ /* 0x010fe40006000000 */
[----:B--2---:R-:W-:Y:S01]  /*cf80*/  HMMA.16816.F32.BF16 R248, R164, R210, RZ ;  /* 0x000000d2a4f8723c */ /* 0x004fe200000418ff */
[----:B------:R-:W-:-:S02]  /*cf90*/  ISETP.GE.AND P2, PT, R2, R14, PT ;  /* 0x0000000e0200720c */ /* 0x000fc40003f46270 */
[C---:B------:R-:W-:Y:S02]  /*cfa0*/  ISETP.GE.AND P3, PT, R2.reuse, R15, PT ;  /* 0x0000000f0200720c */ /* 0x040fe40003f66270 */
[C---:B------:R-:W-:Y:S02]  /*cfb0*/  ISETP.GE.AND P6, PT, R2.reuse, R16, PT ;  /* 0x000000100200720c */ /* 0x040fe40003fc6270 */
[----:B------:R-:W-:Y:S01]  /*cfc0*/  ISETP.GE.AND P0, PT, R2, R17, PT ;  /* 0x000000110200720c */ /* 0x000fe20003f06270 */
[----:B------:R-:W-:Y:S01]  /*cfd0*/  VIADD R2, R0, 0x11 ;  /* 0x0000001100027836 */ /* 0x000fe20000000000 */
[----:B------:R-:W-:Y:S01]  /*cfe0*/  STL [R1+0x24], R213 ;  /* 0x000024d501007387 */ /* 0x000fe20000100800 */
[----:B------:R-:W-:-:S03]  /*cff0*/  IMAD.MOV.U32 R89, RZ, RZ, R216 ;  /* 0x000000ffff597224 */ /* 0x000fc600078e00d8 */
[----:B------:R-:W-:Y:S01]  /*d000*/  ISETP.GE.AND P4, PT, R2, R16, PT ;  /* 0x000000100200720c */ /* 0x000fe20003f86270 */
[----:B------:R2:W-:Y:S01]  /*d010*/  STL [R1+0x3c], R212 ;  /* 0x00003cd401007387 */ /* 0x0005e20000100800 */
[----:B------:R-:W-:-:S09]  /*d020*/  FSEL R216, R79, -INF , !P6 ;  /* 0xff8000004fd87808 */ /* 0x000fd20007000000 */
[----:B------:R-:W-:Y:S02]  /*d030*/  IMAD.MOV.U32 R79, RZ, RZ, R248 ;  /* 0x000000ffff4f7224 */ /* 0x000fe400078e00f8 */
[----:B------:R-:W-:Y:S02]  /*d040*/  IMAD.MOV.U32 R221, RZ, RZ, R250 ;  /* 0x000000ffffdd7224 */ /* 0x000fe400078e00fa */
[----:B------:R-:W-:Y:S01]  /*d050*/  IMAD.MOV.U32 R220, RZ, RZ, R251 ;  /* 0x000000ffffdc7224 */ /* 0x000fe200078e00fb */
[----:B------:R-:W-:Y:S02]  /*d060*/  FSEL R252, R252, -INF , !P1 ;  /* 0xff800000fcfc7808 */ /* 0x000fe40004800000 */
[----:B--2---:R-:W-:Y:S01]  /*d070*/  FSEL R212, R78, -INF , !P4 ;  /* 0xff8000004ed47808 */ /* 0x004fe20006000000 */
[----:B------:R-:W-:Y:S02]  /*d080*/  IMAD.MOV.U32 R78, RZ, RZ, R249 ;  /* 0x000000ffff4e7224 */ /* 0x000fe400078e00f9 */
[----:B------:R-:W-:Y:S01]  /*d090*/  HMMA.16816.F32.BF16 R248, R164, R222, RZ ;  /* 0x000000dea4f8723c */ /* 0x000fe200000418ff */
[----:B------:R-:W-:-:S02]  /*d0a0*/  FSEL R3, R3, -INF , !P2 ;  /* 0xff80000003037808 */ /* 0x000fc40005000000 */
[C---:B------:R-:W-:Y:S02]  /*d0b0*/  ISETP.GE.AND P5, PT, R2.reuse, R14, PT ;  /* 0x0000000e0200720c */ /* 0x040fe40003fa6270 */
[C---:B------:R-:W-:Y:S02]  /*d0c0*/  ISETP.GE.AND P1, PT, R2.reuse, R15, PT ;  /* 0x0000000f0200720c */ /* 0x040fe40003f26270 */
[----:B------:R-:W-:Y:S01]  /*d0d0*/  ISETP.GE.AND P2, PT, R2, R17, PT ;  /* 0x000000110200720c */ /* 0x000fe20003f46270 */
[----:B------:R-:W-:Y:S02]  /*d0e0*/  VIADD R2, R0, 0x18 ;  /* 0x0000001800027836 */ /* 0x000fe40000000000 */
[----:B------:R-:W-:Y:S02]  /*d0f0*/  IMAD.MOV.U32 R70, RZ, RZ, R86 ;  /* 0x000000ffff467224 */ /* 0x000fe400078e0056 */
[----:B------:R-:W-:Y:S01]  /*d100*/  IMAD.MOV.U32 R86, RZ, RZ, R219 ;  /* 0x000000ffff567224 */ /* 0x000fe200078e00db */
[----:B------:R-:W-:Y:S01]  /*d110*/  FSEL R213, R81, -INF , !P5 ;  /* 0xff80000051d57808 */ /* 0x000fe20006800000 */
[----:B------:R-:W-:Y:S01]  /*d120*/  IMAD.MOV.U32 R219, RZ, RZ, R168 ;  /* 0x000000ffffdb7224 */ /* 0x000fe200078e00a8 */
[----:B------:R-:W-:-:S02]  /*d130*/  FSEL R68, R68, -INF , !P3 ;  /* 0xff80000044447808 */ /* 0x000fc40005800000 */
[----:B------:R-:W-:Y:S02]  /*d140*/  FSEL R168, R80, -INF , !P1 ;  /* 0xff80000050a87808 */ /* 0x000fe40004800000 */
[C---:B------:R-:W-:Y:S02]  /*d150*/  ISETP.GE.AND P3, PT, R2.reuse, R14, PT ;  /* 0x0000000e0200720c */ /* 0x040fe40003f66270 */
[C---:B------:R-:W-:Y:S02]  /*d160*/  ISETP.GE.AND P5, PT, R2.reuse, R15, PT ;  /* 0x0000000f0200720c */ /* 0x040fe40003fa6270 */
[C---:B------:R-:W-:Y:S02]  /*d170*/  ISETP.GE.AND P1, PT, R2.reuse, R16, PT ;  /* 0x000000100200720c */ /* 0x040fe40003f26270 */
[----:B------:R-:W-:Y:S01]  /*d180*/  ISETP.GE.AND P6, PT, R2, R17, PT ;  /* 0x000000110200720c */ /* 0x000fe20003fc6270 */
[----:B------:R-:W-:Y:S02]  /*d190*/  VIADD R2, R0, 0x19 ;  /* 0x0000001900027836 */ /* 0x000fe40000000000 */
[----:B------:R-:W-:-:S02]  /*d1a0*/  IMAD.MOV.U32 R74, RZ, RZ, R84 ;  /* 0x000000ffff4a7224 */ /* 0x000fc400078e0054 */
[----:B------:R-:W-:Y:S01]  /*d1b0*/  IMAD.MOV.U32 R73, RZ, RZ, R85 ;  /* 0x000000ffff497224 */ /* 0x000fe200078e0055 */
[----:B------:R-:W-:Y:S01]  /*d1c0*/  ISETP.GE.AND P4, PT, R2, R16, PT ;  /* 0x000000100200720c */ /* 0x000fe20003f86270 */
[----:B------:R-:W-:Y:S02]  /*d1d0*/  IMAD.MOV.U32 R85, RZ, RZ, R224 ;  /* 0x000000ffff557224 */ /* 0x000fe400078e00e0 */
[----:B------:R-:W-:Y:S02]  /*d1e0*/  IMAD.MOV.U32 R84, RZ, RZ, R225 ;  /* 0x000000ffff547224 */ /* 0x000fe400078e00e1 */
[----:B------:R-:W-:Y:S02]  /*d1f0*/  IMAD.MOV.U32 R83, RZ, RZ, R226 ;  /* 0x000000ffff537224 */ /* 0x000fe400078e00e2 */
[----:B------:R-:W-:Y:S02]  /*d200*/  IMAD.MOV.U32 R82, RZ, RZ, R227 ;  /* 0x000000ffff527224 */ /* 0x000fe400078e00e3 */
[----:B------:R-:W-:Y:S01]  /*d210*/  HMMA.16816.F32.BF16 R224, R164, R208, RZ ;  /* 0x000000d0a4e0723c */ /* 0x000fe200000418ff */
[----:B------:R-:W-:Y:S01]  /*d220*/  FSEL R77, R77, -INF , !P1 ;  /* 0xff8000004d4d7808 */ /* 0x000fe20004800000 */
[----:B------:R-:W-:Y:S01]  /*d230*/  IMAD.MOV.U32 R69, RZ, RZ, R87 ;  /* 0x000000ffff457224 */ /* 0x000fe200078e0057 */
[----:B------:R-:W-:Y:S01]  /*d240*/  FSEL R76, R76, -INF , !P4 ;  /* 0xff8000004c4c7808 */ /* 0x000fe20006000000 */
[----:B------:R-:W-:Y:S01]  /*d250*/  IMAD.MOV.U32 R88, RZ, RZ, R217 ;  /* 0x000000ffff587224 */ /* 0x000fe200078e00d9 */
[----:B------:R-:W-:-:S02]  /*d260*/  ISETP.GE.AND P1, PT, R2, R14, PT ;  /* 0x0000000e0200720c */ /* 0x000fc40003f26270 */
[----:B------:R-:W-:Y:S01]  /*d270*/  IMAD.MOV.U32 R165, RZ, RZ, R248 ;  /* 0x000000ffffa57224 */ /* 0x000fe200078e00f8 */
[----:B------:R-:W-:Y:S01]  /*d280*/  FSEL R166, R219, -INF , !P0 ;  /* 0xff800000dba67808 */ /* 0x000fe20004000000 */
[----:B------:R-:W-:Y:S01]  /*d290*/  IMAD.MOV.U32 R164, RZ, RZ, R249 ;  /* 0x000000ffffa47224 */ /* 0x000fe200078e00f9 */
[C---:B------:R-:W-:Y:S01]  /*d2a0*/  ISETP.GE.AND P4, PT, R2.reuse, R15, PT ;  /* 0x0000000f0200720c */ /* 0x040fe20003f86270 */
[----:B------:R-:W-:Y:S01]  /*d2b0*/  IMAD.MOV.U32 R87, RZ, RZ, R218 ;  /* 0x000000ffff577224 */ /* 0x000fe200078e00da */
[----:B------:R-:W-:Y:S01]  /*d2c0*/  ISETP.GE.AND P0, PT, R2, R17, PT ;  /* 0x000000110200720c */ /* 0x000fe20003f06270 */
[----:B------:R-:W-:Y:S01]  /*d2d0*/  IMAD.MOV.U32 R2, RZ, RZ, R216 ;  /* 0x000000ffff027224 */ /* 0x000fe200078e00d8 */
[----:B------:R-:W-:Y:S01]  /*d2e0*/  STL [R1+0x68], R68 ;  /* 0x0000684401007387 */ /* 0x000fe20000100800 */
[----:B------:R-:W-:Y:S03]  /*d2f0*/  HMMA.16816.F32.BF16 R216, R204, R208, RZ ;  /* 0x000000d0ccd8723c */ /* 0x000fe600000418ff */
[----:B------:R-:W-:Y:S04]  /*d300*/  STL [R1+0x5c], R166 ;  /* 0x00005ca601007387 */ /* 0x000fe80000100800 */
[----:B------:R-:W-:Y:S01]  /*d310*/  IMAD.MOV.U32 R208, RZ, RZ, R165 ;  /* 0x000000ffffd07224 */ /* 0x000fe200078e00a5 */
[----:B------:R-:W-:-:S02]  /*d320*/  MOV R209, R164 ;  /* 0x000000a400d17202 */ /* 0x000fc40000000f00 */
[----:B------:R-:W2:Y:S01]  /*d330*/  LDSM.16.M88.4 R164, [R244] ;  /* 0x00000000f4a4783b */ /* 0x000ea20000000200 */
[----:B------:R-:W-:Y:S02]  /*d340*/  IMAD.MOV.U32 R81, RZ, RZ, R250 ;  /* 0x000000ffff517224 */ /* 0x000fe400078e00fa */
[----:B------:R-:W-:Y:S02]  /*d350*/  IMAD.MOV.U32 R80, RZ, RZ, R251 ;  /* 0x000000ffff507224 */ /* 0x000fe400078e00fb */
[C---:B------:R-:W-:Y:S06]  /*d360*/  HMMA.16816.F32.BF16 R248, R204.reuse, R210, RZ ;  /* 0x000000d2ccf8723c */ /* 0x040fec00000418ff */
[----:B------:R-:W-:Y:S01]  /*d370*/  HMMA.16816.F32.BF16 R204, R204, R222, RZ ;  /* 0x000000decccc723c */ /* 0x000fe200000418ff */
[----:B------:R-:W-:-:S02]  /*d380*/  IMAD.MOV.U32 R210, RZ, RZ, R81 ;  /* 0x000000ffffd27224 */ /* 0x000fc400078e0051 */
[----:B------:R-:W-:-:S04]  /*d390*/  IMAD.MOV.U32 R211, RZ, RZ, R80 ;  /* 0x000000ffffd37224 */ /* 0x000fc800078e0050 */
[----:B------:R-:W-:Y:S01]  /*d3a0*/  IMAD.MOV.U32 R222, RZ, RZ, R79 ;  /* 0x000000ffffde7224 */ /* 0x000fe200078e004f */
[C---:B--2---:R-:W-:Y:S10]  /*d3b0*/  HMMA.16816.F32.BF16 R216, R64.reuse, R164, R216 ;  /* 0x000000a440d8723c */ /* 0x044ff400000418d8 */
[----:B------:R-:W-:Y:S01]  /*d3c0*/  HMMA.16816.F32.BF16 R248, R64, R166, R248 ;  /* 0x000000a640f8723c */ /* 0x000fe200000418f8 */
[----:B------:R-:W-:-:S05]  /*d3d0*/  IMAD.MOV.U32 R223, RZ, RZ, R78 ;  /* 0x000000ffffdf7224 */ /* 0x000fca00078e004e */
[----:B------:R-:W-:Y:S08]  /*d3e0*/  HMMA.16816.F32.BF16 R208, R60, R214, R208 ;  /* 0x000000d63cd0723c */ /* 0x000ff000000418d0 */
[----:B------:R-:W-:Y:S02]  /*d3f0*/  IMAD.MOV.U32 R81, RZ, RZ, R216 ;  /* 0x000000ffff517224 */ /* 0x000fe400078e00d8 */
[----:B------:R-:W-:-:S02]  /*d400*/  IMAD.MOV.U32 R80, RZ, RZ, R217 ;  /* 0x000000ffff507224 */ /* 0x000fc400078e00d9 */
[----:B------:R-:W-:Y:S02]  /*d410*/  IMAD.MOV.U32 R79, RZ, RZ, R218 ;  /* 0x000000ffff4f7224 */ /* 0x000fe400078e00da */
[----:B------:R-:W-:Y:S02]  /*d420*/  IMAD.MOV.U32 R78, RZ, RZ, R219 ;  /* 0x000000ffff4e7224 */ /* 0x000fe400078e00db */
[----:B------:R-:W-:Y:S02]  /*d430*/  IMAD.MOV.U32 R216, RZ, RZ, R222 ;  /* 0x000000ffffd87224 */ /* 0x000fe400078e00de */
[----:B------:R-:W-:Y:S02]  /*d440*/  IMAD.MOV.U32 R217, RZ, RZ, R223 ;  /* 0x000000ffffd97224 */ /* 0x000fe400078e00df */
[----:B------:R-:W-:Y:S02]  /*d450*/  IMAD.MOV.U32 R218, RZ, RZ, R221 ;  /* 0x000000ffffda7224 */ /* 0x000fe400078e00dd */
[----:B------:R-:W-:-:S02]  /*d460*/  IMAD.MOV.U32 R219, RZ, RZ, R220 ;  /* 0x000000ffffdb7224 */ /* 0x000fc400078e00dc */
[C---:B------:R-:W-:Y:S06]  /*d470*/  HMMA.16816.F32.BF16 R220, R60.reuse, R164, R224 ;  /* 0x000000a43cdc723c */ /* 0x040fec00000418e0 */
[----:B------:R-:W-:Y:S07]  /*d480*/  HMMA.16816.F32.BF16 R216, R60, R166, R216 ;  /* 0x000000a63cd8723c */ /* 0x000fee00000418d8 */
[----:B------:R-:W-:-:S02]  /*d490*/  IMAD.MOV.U32 R60, RZ, RZ, R81 ;  /* 0x000000ffff3c7224 */ /* 0x000fc400078e0051 */
[----:B------:R-:W-:Y:S02]  /*d4a0*/  IMAD.MOV.U32 R61, RZ, RZ, R80 ;  /* 0x000000ffff3d7224 */ /* 0x000fe400078e0050 */
[----:B------:R-:W-:Y:S01]  /*d4b0*/  IMAD.MOV.U32 R62, RZ, RZ, R79 ;  /* 0x000000ffff3e7224 */ /* 0x000fe200078e004f */
[----:B------:R-:W-:Y:S01]  /*d4c0*/  MOV R79, R250 ;  /* 0x000000fa004f7202 */ /* 0x000fe20000000f00 */
[----:B------:R-:W-:Y:S02]  /*d4d0*/  IMAD.MOV.U32 R63, RZ, RZ, R78 ;  /* 0x000000ffff3f7224 */ /* 0x000fe400078e004e */
[----:B------:R-:W-:Y:S02]  /*d4e0*/  IMAD.MOV.U32 R81, RZ, RZ, R248 ;  /* 0x000000ffff517224 */ /* 0x000fe400078e00f8 */
[----:B------:R-:W-:Y:S02]  /*d4f0*/  IMAD.MOV.U32 R80, RZ, RZ, R249 ;  /* 0x000000ffff507224 */ /* 0x000fe400078e00f9 */
[----:B------:R-:W-:-:S02]  /*d500*/  IMAD.MOV.U32 R78, RZ, RZ, R251 ;  /* 0x000000ffff4e7224 */ /* 0x000fc400078e00fb */
[----:B------:R-:W-:Y:S01]  /*d510*/  HMMA.16816.F32.BF16 R248, R64, R214, R204 ;  /* 0x000000d640f8723c */ /* 0x000fe200000418cc */
[----:B------:R-:W2:Y:S04]  /*d520*/  LDSM.16.M88.4 R204, [R233+0x9800] ;  /* 0x00980000e9cc783b */ /* 0x000ea80000000200 */
[----:B------:R-:W3:Y:S01]  /*d530*/  LDSM.16.M88.4 R64, [R233+0x9000] ;  /* 0x00900000e940783b */ /* 0x000ee20000000200 */
[----:B------:R-:W-:Y:S02]  /*d540*/  IMAD.MOV.U32 R224, RZ, RZ, R89 ;  /* 0x000000ffffe07224 */ /* 0x000fe400078e0059 */
[----:B------:R-:W-:Y:S01]  /*d550*/  IMAD.MOV.U32 R225, RZ, RZ, R88 ;  /* 0x000000ffffe17224 */ /* 0x000fe200078e0058 */
[----:B------:R1:W5:Y:S01]  /*d560*/  LDL.LU R89, [R1+0x120] ;  /* 0x0001200001597983 */ /* 0x0003620000300800 */
[----:B------:R-:W-:-:S02]  /*d570*/  IMAD.MOV.U32 R226, RZ, RZ, R87 ;  /* 0x000000ffffe27224 */ /* 0x000fc400078e0057 */
[----:B------:R-:W-:Y:S01]  /*d580*/  IMAD.MOV.U32 R227, RZ, RZ, R86 ;  /* 0x000000ffffe37224 */ /* 0x000fe200078e0056 */
[----:B------:R1:W5:Y:S01]  /*d590*/  LDL.LU R88, [R1+0x11c] ;  /* 0x00011c0001587983 */ /* 0x0003620000300800 */
[----:B------:R-:W-:Y:S02]  /*d5a0*/  IMAD.MOV.U32 R164, RZ, RZ, R213 ;  /* 0x000000ffffa47224 */ /* 0x000fe400078e00d5 */
[----:B------:R-:W-:Y:S01]  /*d5b0*/  IMAD.MOV.U32 R165, RZ, RZ, R212 ;  /* 0x000000ffffa57224 */ /* 0x000fe200078e00d4 */
[----:B------:R1:W5:Y:S01]  /*d5c0*/  LDL.LU R87, [R1+0x118] ;  /* 0x0001180001577983 */ /* 0x0003620000300800 */
[----:B------:R-:W-:Y:S01]  /*d5d0*/  IMAD.MOV.U32 R212, RZ, RZ, R81 ;  /* 0x000000ffffd47224 */ /* 0x000fe200078e0051 */
[----:B--2---:R-:W-:Y:S01]  /*d5e0*/  HMMA.16816.F32.BF16 R224, R52, R204, R224 ;  /* 0x000000cc34e0723c */ /* 0x004fe200000418e0 */
[----:B------:R-:W-:Y:S01]  /*d5f0*/  IMAD.MOV.U32 R213, RZ, RZ, R80 ;  /* 0x000000ffffd57224 */ /* 0x000fe200078e0050 */
[----:B------:R1:W5:Y:S01]  /*d600*/  LDL.LU R86, [R1+0x114] ;  /* 0x0001140001567983 */ /* 0x0003620000300800 */
[----:B------:R-:W-:-:S02]  /*d610*/  IMAD.MOV.U32 R214, RZ, RZ, R79 ;  /* 0x000000ffffd67224 */ /* 0x000fc400078e004f */
[----:B------:R-:W-:Y:S01]  /*d620*/  IMAD.MOV.U32 R215, RZ, RZ, R78 ;  /* 0x000000ffffd77224 */ /* 0x000fe200078e004e */
[----:B------:R-:W-:-:S15]  /*d630*/  HMMA.16816.F32.BF16 R208, R52, R206, R208 ;  /* 0x000000ce34d0723c */ /* 0x000fde00000418d0 */
[----:B------:R-:W-:-:S03]  /*d640*/  NOP ;  /* 0x0000000000007918 */ /* 0x000fc60000000000 */
[----:B------:R-:W-:Y:S02]  /*d650*/  IMAD.MOV.U32 R81, RZ, RZ, R224 ;  /* 0x000000ffff517224 */ /* 0x000fe400078e00e0 */
[----:B------:R-:W-:Y:S02]  /*d660*/  IMAD.MOV.U32 R80, RZ, RZ, R225 ;  /* 0x000000ffff507224 */ /* 0x000fe400078e00e1 */
[----:B------:R-:W-:Y:S02]  /*d670*/  IMAD.MOV.U32 R79, RZ, RZ, R226 ;  /* 0x000000ffff4f7224 */ /* 0x000fe400078e00e2 */
[----:B------:R-:W-:Y:S02]  /*d680*/  IMAD.MOV.U32 R78, RZ, RZ, R227 ;  /* 0x000000ffff4e7224 */ /* 0x000fe400078e00e3 */
[C---:B---3--:R-:W-:Y:S06]  /*d690*/  HMMA.16816.F32.BF16 R224, R52.reuse, R64, R220 ;  /* 0x0000004034e0723c */ /* 0x048fec00000418dc */
[----:B------:R-:W-:Y:S06]  /*d6a0*/  HMMA.16816.F32.BF16 R220, R52, R66, R216 ;  /* 0x0000004234dc723c */ /* 0x000fec00000418d8 */
[----:B------:R-:W-:Y:S01]  /*d6b0*/  HMMA.16816.F32.BF16 R52, R56, R64, R60 ;  /* 0x000000403834723c */ /* 0x000fe2000004183c */
[----:B------:R-:W-:Y:S01]  /*d6c0*/  IMAD.MOV.U32 R216, RZ, RZ, R85 ;  /* 0x000000ffffd87224 */ /* 0x000fe200078e0055 */
[----:B------:R-:W2:Y:S01]  /*d6d0*/  LDSM.16.M88.4 R60, [R232+0x1000] ;  /* 0x00100000e83c783b */ /* 0x000ea20000000200 */
[----:B------:R-:W-:-:S02]  /*d6e0*/  IMAD.MOV.U32 R217, RZ, RZ, R84 ;  /* 0x000000ffffd97224 */ /* 0x000fc400078e0054 */
[----:B------:R-:W-:Y:S01]  /*d6f0*/  IMAD.MOV.U32 R218, RZ, RZ, R83 ;  /* 0x000000ffffda7224 */ /* 0x000fe200078e0053 */
[----:B------:R-:W-:Y:S01]  /*d700*/  HMMA.16816.F32.BF16 R212, R56, R66, R212 ;  /* 0x0000004238d4723c */ /* 0x000fe200000418d4 */
[----:B------:R-:W-:Y:S01]  /*d710*/  IMAD.MOV.U32 R64, RZ, RZ, R164 ;  /* 0x000000ffff407224 */ /* 0x000fe200078e00a4 */
[----:B------:R1:W5:Y:S01]  /*d720*/  LDL.LU R85, [R1+0x110] ;  /* 0x0001100001557983 */ /* 0x0003620000300800 */
[----:B------:R-:W-:-:S03]  /*d730*/  IMAD.MOV.U32 R65, RZ, RZ, R165 ;  /* 0x000000ffff417224 */ /* 0x000fc600078e00a5 */
[----:B------:R-:W3:Y:S01]  /*d740*/  LDSM.16.M88.4 R164, [R232+0x1800] ;  /* 0x00180000e8a4783b */ /* 0x000ee20000000200 */
[----:B------:R-:W-:-:S03]  /*d750*/  IMAD.MOV.U32 R219, RZ, RZ, R82 ;  /* 0x000000ffffdb7224 */ /* 0x000fc600078e0052 */
[----:B------:R1:W5:Y:S04]  /*d760*/  LDL.LU R84, [R1+0x10c] ;  /* 0x00010c0001547983 */ /* 0x0003680000300800 */
[----:B------:R-:W-:Y:S01]  /*d770*/  HMMA.16816.F32.BF16 R216, R56, R204, R216 ;  /* 0x000000cc38d8723c */ /* 0x000fe200000418d8 */
[----:B------:R1:W5:Y:S04]  /*d780*/  LDL.LU R83, [R1+0x108] ;  /* 0x0001080001537983 */ /* 0x0003680000300800 */
[----:B------:R1:W5:Y:S02]  /*d790*/  LDL.LU R82, [R1+0x104] ;  /* 0x0001040001527983 */ /* 0x0003640000300800 */
[----:B------:R-:W-:-:S02]  /*d7a0*/  IMAD.MOV.U32 R204, RZ, RZ, R64 ;  /* 0x000000ffffcc7224 */ /* 0x000fc400078e0040 */
[----:B------:R-:W-:Y:S02]  /*d7b0*/  IMAD.MOV.U32 R205, RZ, RZ, R65 ;  /* 0x000000ffffcd7224 */ /* 0x000fe400078e0041 */
[----:B------:R-:W-:Y:S07]  /*d7c0*/  HMMA.16816.F32.BF16 R64, R56, R206, R248 ;  /* 0x000000ce3840723c */ /* 0x000fee00000418f8 */
[----:B------:R-:W-:Y:S02]  /*d7d0*/  IMAD.MOV.U32 R248, RZ, RZ, R81 ;  /* 0x000000fffff87224 */ /* 0x000fe400078e0051 */
[----:B------:R-:W-:Y:S01]  /*d7e0*/  IMAD.MOV.U32 R249, RZ, RZ, R80 ;  /* 0x000000fffff97224 */ /* 0x000fe200078e0050 */
[----:B------:R1:W5:Y:S01]  /*d7f0*/  LDL.LU R81, [R1+0x100] ;  /* 0x0001000001517983 */ /* 0x0003620000300800 */
[----:B------:R-:W-:-:S02]  /*d800*/  IMAD.MOV.U32 R250, RZ, RZ, R79 ;  /* 0x000000fffffa7224 */ /* 0x000fc400078e004f */
[----:B------:R-:W-:Y:S01]  /*d810*/  IMAD.MOV.U32 R251, RZ, RZ, R78 ;  /* 0x000000fffffb7224 */ /* 0x000fe200078e004e */
[----:B--2---:R-:W-:Y:S01]  /*d820*/  HMMA.16816.F32.BF16 R224, R44, R60, R224 ;  /* 0x0000003c2ce0723c */ /* 0x004fe200000418e0 */
[----:B------:R-:W-:Y:S01]  /*d830*/  IMAD.MOV.U32 R206, RZ, RZ, R77 ;  /* 0x000000ffffce7224 */ /* 0x000fe200078e004d */
[----:B------:R1:W5:Y:S01]  /*d840*/  LDL.LU R80, [R1+0xfc] ;  /* 0x0000fc0001507983 */ /* 0x0003620000300800 */
[----:B------:R-:W-:-:S03]  /*d850*/  IMAD.MOV.U32 R207, RZ, RZ, R76 ;  /* 0x000000ffffcf7224 */ /* 0x000fc600078e004c */
[C---:B------:R-:W-:Y:S01]  /*d860*/  HMMA.16816.F32.BF16 R220, R44.reuse, R62, R220 ;  /* 0x0000003e2cdc723c */ /* 0x040fe200000418dc */
[----:B------:R1:W5:Y:S04]  /*d870*/  LDL.LU R79, [R1+0xf8] ;  /* 0x0000f800014f7983 */ /* 0x0003680000300800 */
[----:B------:R1:W5:Y:S01]  /*d880*/  LDL.LU R78, [R1+0xf4] ;  /* 0x0000f400014e7983 */ /* 0x0003620000300800 */
[----:B---3--:R-:W-:Y:S03]  /*d890*/  HMMA.16816.F32.BF16 R248, R44, R164, R248 ;  /* 0x000000a42cf8723c */ /* 0x008fe600000418f8 */
[----:B------:R1:W5:Y:S04]  /*d8a0*/  LDL.LU R77, [R1+0xf0] ;  /* 0x0000f000014d7983 */ /* 0x0003680000300800 */
[----:B------:R1:W5:-:S15]  /*d8b0*/  LDL.LU R76, [R1+0xec] ;  /* 0x0000ec00014c7983 */ /* 0x00035e0000300800 */
[----:B------:R-:W-:-:S02]  /*d8c0*/  NOP ;  /* 0x0000000000007918 */ /* 0x000fc40000000000 */
[----:B------:R-:W-:Y:S01]  /*d8d0*/  IMAD.MOV.U32 R59, RZ, RZ, R248 ;  /* 0x000000ffff3b7224 */ /* 0x000fe200078e00f8 */
[----:B------:R-:W-:Y:S01]  /*d8e0*/  MOV R58, R249 ;  /* 0x000000f9003a7202 */ /* 0x000fe20000000f00 */
[----:B------:R-:W-:Y:S02]  /*d8f0*/  IMAD.MOV.U32 R57, RZ, RZ, R250 ;  /* 0x000000ffff397224 */ /* 0x000fe400078e00fa */
[----:B------:R-:W-:Y:S02]  /*d900*/  IMAD.MOV.U32 R56, RZ, RZ, R251 ;  /* 0x000000ffff387224 */ /* 0x000fe400078e00fb */
[----:B------:R-:W-:Y:S06]  /*d910*/  HMMA.16816.F32.BF16 R248, R44, R166, R208 ;  /* 0x000000a62cf8723c */ /* 0x000fec00000418d0 */
[----:B------:R-:W-:Y:S01]  /*d920*/  HMMA.16816.F32.BF16 R44, R48, R60, R52 ;  /* 0x0000003c302c723c */ /* 0x000fe20000041834 */
[----:B------:R-:W2:Y:S01]  /*d930*/  LDSM.16.M88.4 R52, [R171+0xb000] ;  /* 0x00b00000ab34783b */ /* 0x000ea20000000200 */
[----:B------:R-:W-:-:S02]  /*d940*/  IMAD.MOV.U32 R208, RZ, RZ, R206 ;  /* 0x000000ffffd07224 */ /* 0x000fc400078e00ce */
[----:B------:R-:W-:Y:S02]  /*d950*/  IMAD.MOV.U32 R209, RZ, RZ, R207 ;  /* 0x000000ffffd17224 */ /* 0x000fe400078e00cf */
[----:B------:R-:W-:Y:S02]  /*d960*/  IMAD.MOV.U32 R210, RZ, RZ, R204 ;  /* 0x000000ffffd27224 */ /* 0x000fe400078e00cc */
[----:B------:R-:W-:Y:S02]  /*d970*/  IMAD.MOV.U32 R211, RZ, RZ, R205 ;  /* 0x000000ffffd37224 */ /* 0x000fe400078e00cd */
[----:B------:R-:W-:Y:S01]  /*d980*/  HMMA.16816.F32.BF16 R204, R48, R62, R212 ;  /* 0x0000003e30cc723c */ /* 0x000fe200000418d4 */
[----:B------:R-:W3:Y:S06]  /*d990*/  LDSM.16.M88.4 R60, [R171+0xb800] ;  /* 0x00b80000ab3c783b */ /* 0x000eec0000000200 */
[----:B------:R-:W-:-:S02]  /*d9a0*/  IMAD.MOV.U32 R212, RZ, RZ, R59 ;  /* 0x000000ffffd47224 */ /* 0x000fc400078e003b */
[----:B------:R-:W-:Y:S02]  /*d9b0*/  IMAD.MOV.U32 R213, RZ, RZ, R58 ;  /* 0x000000ffffd57224 */ /* 0x000fe400078e003a */
[----:B------:R-:W-:Y:S02]  /*d9c0*/  IMAD.MOV.U32 R214, RZ, RZ, R57 ;  /* 0x000000ffffd67224 */ /* 0x000fe400078e0039 */
[----:B------:R-:W-:Y:S02]  /*d9d0*/  IMAD.MOV.U32 R215, RZ, RZ, R56 ;  /* 0x000000ffffd77224 */ /* 0x000fe400078e0038 */
[C---:B------:R-:W-:Y:S06]  /*d9e0*/  HMMA.16816.F32.BF16 R56, R48.reuse, R164, R216 ;  /* 0x000000a43038723c */ /* 0x040fec00000418d8 */
[----:B------:R-:W-:Y:S01]  /*d9f0*/  HMMA.16816.F32.BF16 R48, R48, R166, R64 ;  /* 0x000000a63030723c */ /* 0x000fe20000041840 */
[----:B------:R-:W-:-:S02]  /*da00*/  IMAD.MOV.U32 R216, RZ, RZ, R208 ;  /* 0x000000ffffd87224 */ /* 0x000fc400078e00d0 */
[----:B------:R-:W-:Y:S02]  /*da10*/  IMAD.MOV.U32 R217, RZ, RZ, R209 ;  /* 0x000000ffffd97224 */ /* 0x000fe400078e00d1 */
[----:B------:R-:W-:Y:S02]  /*da20*/  IMAD.MOV.U32 R218, RZ, RZ, R210 ;  /* 0x000000ffffda7224 */ /* 0x000fe400078e00d2 */
[----:B------:R-:W-:Y:S02]  /*da30*/  IMAD.MOV.U32 R219, RZ, RZ, R211 ;  /* 0x000000ffffdb7224 */ /* 0x000fe400078e00d3 */
[-C--:B--2---:R-:W-:Y:S06]  /*da40*/  HMMA.16816.F32.BF16 R208, R36, R52.reuse, R224 ;  /* 0x0000003424d0723c */ /* 0x084fec00000418e0 */
[----:B------:R-:W-:Y:S01]  /*da50*/  HMMA.16816.F32.BF16 R64, R40, R52, R44 ;  /* 0x000000342840723c */ /* 0x000fe2000004182c */
[----:B------:R-:W-:Y:S01]  /*da60*/  IMAD.MOV.U32 R224, RZ, RZ, R212 ;  /* 0x000000ffffe07224 */ /* 0x000fe200078e00d4 */
[----:B------:R-:W2:Y:S01]  /*da70*/  LDSM.16.M88.4 R44, [R240] ;  /* 0x00000000f02c783b */ /* 0x000ea20000000200 */
[----:B------:R-:W-:-:S02]  /*da80*/  IMAD.MOV.U32 R225, RZ, RZ, R213 ;  /* 0x000000ffffe17224 */ /* 0x000fc400078e00d5 */
[----:B------:R-:W-:Y:S02]  /*da90*/  IMAD.MOV.U32 R226, RZ, RZ, R214 ;  /* 0x000000ffffe27224 */ /* 0x000fe400078e00d6 */
[----:B------:R-:W-:Y:S02]  /*daa0*/  IMAD.MOV.U32 R227, RZ, RZ, R215 ;  /* 0x000000ffffe37224 */ /* 0x000fe400078e00d7 */
[C---:B------:R-:W-:Y:S06]  /*dab0*/  HMMA.16816.F32.BF16 R212, R40.reuse, R54, R204 ;  /* 0x0000003628d4723c */ /* 0x040fec00000418cc */
[C---:B---3--:R-:W-:Y:S01]  /*dac0*/  HMMA.16816.F32.BF16 R204, R40.reuse, R60, R56 ;  /* 0x0000003c28cc723c */ /* 0x048fe20000041838 */
[----:B------:R-:W3:Y:S05]  /*dad0*/  LDSM.16.M88.4 R56, [R239] ;  /* 0x00000000ef38783b */ /* 0x000eea0000000200 */
[----:B------:R-:W-:Y:S01]  /*dae0*/  HMMA.16816.F32.BF16 R48, R40, R62, R48 ;  /* 0x0000003e2830723c */ /* 0x000fe20000041830 */
[----:B------:R-:W4:Y:S05]  /*daf0*/  LDSM.16.M88.4 R40, [R233+0xb000] ;  /* 0x00b00000e928783b */ /* 0x000f2a0000000200 */
[----:B------:R-:W-:Y:S06]  /*db00*/  HMMA.16816.F32.BF16 R164, R36, R54, R220 ;  /* 0x0000003624a4723c */ /* 0x000fec00000418dc */
[----:B--2---:R-:W-:Y:S06]  /*db10*/  HMMA.16816.F32.BF16 R52, R28, R44, R208 ;  /* 0x0000002c1c34723c */ /* 0x004fec00000418d0 */
[C---:B---3--:R-:W-:Y:S06]  /*db20*/  HMMA.16816.F32.BF16 R208, R32.reuse, R56, R204 ;  /* 0x0000003820d0723c */ /* 0x048fec00000418cc */
[C---:B------:R-:W-:Y:S01]  /*db30*/  HMMA.16816.F32.BF16 R204, R32.reuse, R58, R48 ;  /* 0x0000003a20cc723c */ /* 0x040fe20000041830 */
[----:B------:R-:W2:Y:S05]  /*db40*/  LDSM.16.M88.4 R48, [R233+0xb800] ;  /* 0x00b80000e930783b */ /* 0x000eaa0000000200 */
[C---:B------:R-:W-:Y:S06]  /*db50*/  HMMA.16816.F32.BF16 R64, R32.reuse, R44, R64 ;  /* 0x0000002c2040723c */ /* 0x040fec0000041840 */
[----:B------:R-:W-:Y:S01]  /*db60*/  HMMA.16816.F32.BF16 R212, R32, R46, R212 ;  /* 0x0000002e20d4723c */ /* 0x000fe200000418d4 */
[----:B------:R-:W-:Y:S01]  /*db70*/  IMAD.MOV.U32 R44, RZ, RZ, R224 ;  /* 0x000000ffff2c7224 */ /* 0x000fe200078e00e0 */
[----:B------:R-:W3:Y:S01]  /*db80*/  LDSM.16.M88.4 R32, [R232+0x3000] ;  /* 0x00300000e820783b */ /* 0x000ee20000000200 */
[----:B------:R-:W-:-:S03]  /*db90*/  IMAD.MOV.U32 R45, RZ, RZ, R225 ;  /* 0x000000ffff2d7224 */ /* 0x000fc600078e00e1 */
[----:B------:R-:W-:Y:S07]  /*dba0*/  HMMA.16816.F32.BF16 R220, R28, R46, R164 ;  /* 0x0000002e1cdc723c */ /* 0x000fee00000418a4 */
[----:B------:R-:W-:Y:S02]  /*dbb0*/  IMAD.MOV.U32 R46, RZ, RZ, R226 ;  /* 0x000000ffff2e7224 */ /* 0x000fe400078e00e2 */
[----:B------:R-:W-:Y:S02]  /*dbc0*/  IMAD.MOV.U32 R47, RZ, RZ, R227 ;  /* 0x000000ffff2f7224 */ /* 0x000fe400078e00e3 */
[----:B----4-:R-:W-:Y:S06]  /*dbd0*/  HMMA.16816.F32.BF16 R224, R20, R40, R52 ;  /* 0x0000002814e0723c */ /* 0x010fec0000041834 */
[C---:B------:R-:W-:Y:S01]  /*dbe0*/  HMMA.16816.F32.BF16 R52, R36.reuse, R60, R44 ;  /* 0x0000003c2434723c */ /* 0x040fe2000004182c */
[----:B------:R-:W4:Y:S01]  /*dbf0*/  LDSM.16.M88.4 R44, [R232+0x3800] ;  /* 0x00380000e82c783b */ /* 0x000f220000000200 */
[----:B------:R-:W-:Y:S01]  /*dc00*/  IMAD.MOV.U32 R164, RZ, RZ, R216 ;  /* 0x000000ffffa47224 */ /* 0x000fe200078e00d8 */
[----:B------:R-:W-:Y:S01]  /*dc10*/  MOV R166, R218 ;  /* 0x000000da00a67202 */ /* 0x000fe20000000f00 */
[----:B------:R-:W-:Y:S01]  /*dc20*/  IMAD.MOV.U32 R165, RZ, RZ, R217 ;  /* 0x000000ffffa57224 */ /* 0x000fe200078e00d9 */
[----:B------:R-:W-:Y:S01]  /*dc30*/  UISETP.NE.AND UP0, UPT, UR17, 0x3, UPT ;  /* 0x000000031100788c */ /* 0x000fe2000bf05270 */
[----:B------:R-:W-:Y:S01]  /*dc40*/  IMAD.MOV.U32 R167, RZ, RZ, R219 ;  /* 0x000000ffffa77224 */ /* 0x000fe200078e00db */
[----:B------:R-:W-:Y:S01]  /*dc50*/  HMMA.16816.F32.BF16 R36, R36, R62, R248 ;  /* 0x0000003e2424723c */ /* 0x000fe200000418f8 */
[----:B------:R-:W-:-:S05]  /*dc60*/  DEPBAR.LE SB0, 0x0 ;  /* 0x000080000000791a */ /* 0x000fca0000000000 */
[C---:B------:R-:W-:Y:S01]  /*dc70*/  HMMA.16816.F32.BF16 R216, R24.reuse, R40, R64 ;  /* 0x0000002818d8723c */ /* 0x040fe20000041840 */
[----:B------:R-:W-:Y:S02]  /*dc80*/  IMAD.MOV.U32 R249, RZ, RZ, R164 ;  /* 0x000000fffff97224 */ /* 0x000fe400078e00a4 */
[----:B------:R-:W-:Y:S02]  /*dc90*/  IMAD.MOV.U32 R250, RZ, RZ, R165 ;  /* 0x000000fffffa7224 */ /* 0x000fe400078e00a5 */
[----:B------:R-:W-:Y:S01]  /*dca0*/  IMAD.MOV.U32 R248, RZ, RZ, R166 ;  /* 0x000000fffff87224 */ /* 0x000fe200078e00a6 */
[----:B------:R-:W-:Y:S01]  /*dcb0*/  HMMA.16816.F32.BF16 R60, R24, R42, R212 ;  /* 0x0000002a183c723c */ /* 0x000fe200000418d4 */
[----:B------:R-:W-:-:S05]  /*dcc0*/  IMAD.MOV.U32 R251, RZ, RZ, R167 ;  /* 0x000000fffffb7224 */ /* 0x000fca00078e00a7 */
[C---:B--2---:R-:W-:Y:S06]  /*dcd0*/  HMMA.16816.F32.BF16 R164, R24.reuse, R48, R208 ;  /* 0x0000003018a4723c */ /* 0x044fec00000418d0 */
[----:B------:R-:W-:Y:S06]  /*dce0*/  HMMA.16816.F32.BF16 R64, R24, R50, R204 ;  /* 0x000000321840723c */ /* 0x000fec00000418cc */
[----:B---3--:R-:W-:Y:S01]  /*dcf0*/  HMMA.16816.F32.BF16 R24, R8, R32, R216 ;  /* 0x000000200818723c */ /* 0x008fe200000418d8 */
[----:B------:R-:W-:-:S05]  /*dd00*/  FSEL R213, R73, -INF , !P1 ;  /* 0xff80000049d57808 */ /* 0x000fca0004800000 */
[----:B------:R-:W-:Y:S01]  /*dd10*/  HMMA.16816.F32.BF16 R52, R28, R56, R52 ;  /* 0x000000381c34723c */ /* 0x000fe20000041834 */
[----:B------:R-:W-:-:S05]  /*dd20*/  IMAD.MOV.U32 R214, RZ, RZ, R2 ;  /* 0x000000ffffd67224 */ /* 0x000fca00078e0002 */
[----:B------:R-:W-:Y:S01]  /*dd30*/  HMMA.16816.F32.BF16 R56, R28, R58, R36 ;  /* 0x0000003a1c38723c */ /* 0x000fe20000041824 */
[----:B------:R-:W-:-:S05]  /*dd40*/  VIADD R2, R0, 0x20 ;  /* 0x0000002000027836 */ /* 0x000fca0000000000 */
[C---:B------:R-:W-:Y:S06]  /*dd50*/  HMMA.16816.F32.BF16 R28, R8.reuse, R34, R60 ;  /* 0x00000022081c723c */ /* 0x040fec000004183c */
[C---:B----4-:R-:W-:Y:S06]  /*dd60*/  HMMA.16816.F32.BF16 R164, R8.reuse, R44, R164 ;  /* 0x0000002c08a4723c */ /* 0x050fec00000418a4 */
[----:B------:R-:W-:Y:S06]  /*dd70*/  HMMA.16816.F32.BF16 R36, R8, R46, R64 ;  /* 0x0000002e0824723c */ /* 0x000fec0000041840 */
[----:B------:R-:W-:Y:S01]  /*dd80*/  HMMA.16816.F32.BF16 R8, R4, R32, R224 ;  /* 0x000000200408723c */ /* 0x000fe200000418e0 */
[----:B------:R-:W-:-:S02]  /*dd90*/  FSEL R64, R75, -INF , !P2 ;  /* 0xff8000004b407808 */ /* 0x000fc40005000000 */
[----:B------:R1:W5:Y:S01]  /*dda0*/  LDL.LU R75, [R1+0xe8] ;  /* 0x0000e800014b7983 */ /* 0x0003620000300800 */
[----:B------:R-:W-:Y:S02]  /*ddb0*/  FSEL R67, R74, -INF , !P3 ;  /* 0xff8000004a437808 */ /* 0x000fe40005800000 */
[----:B------:R-:W-:Y:S01]  /*ddc0*/  FSEL R65, R72, -INF , !P6 ;  /* 0xff80000048417808 */ /* 0x000fe20007000000 */
[----:B------:R1:W5:Y:S01]  /*ddd0*/  LDL.LU R74, [R1+0xe4] ;  /* 0x0000e400014a7983 */ /* 0x0003620000300800 */
[----:B------:R-:W-:-:S03]  /*dde0*/  FSEL R66, R71, -INF , !P0 ;  /* 0xff80000047427808 */ /* 0x000fc60004000000 */
[----:B------:R1:W5:Y:S01]  /*ddf0*/  LDL.LU R73, [R1+0xe0] ;  /* 0x0000e00001497983 */ /* 0x0003620000300800 */
[----:B------:R-:W-:-:S03]  /*de00*/  FSEL R32, R70, -INF , !P5 ;  /* 0xff80000046207808 */ /* 0x000fc60006800000 */
[----:B------:R1:W5:Y:S01]  /*de10*/  LDL.LU R72, [R1+0xdc] ;  /* 0x0000dc0001487983 */ /* 0x0003620000300800 */
[----:B------:R-:W-:-:S03]  /*de20*/  FSEL R215, R69, -INF , !P4 ;  /* 0xff80000045d77808 */ /* 0x000fc60006000000 */
[----:B------:R1:W-:Y:S01]  /*de30*/  STL [R1], R213 ;  /* 0x000000d501007387 */ /* 0x0003e20000100800 */
[----:B------:R-:W-:-:S03]  /*de40*/  ISETP.GE.AND P2, PT, R2, R14, PT ;  /* 0x0000000e0200720c */ /* 0x000fc60003f46270 */
[----:B------:R1:W5:Y:S01]  /*de50*/  LDL.LU R71, [R1+0xd8] ;  /* 0x0000d80001477983 */ /* 0x0003620000300800 */
[C---:B------:R-:W-:Y:S02]  /*de60*/  ISETP.GE.AND P1, PT, R2.reuse, R15, PT ;  /* 0x0000000f0200720c */ /* 0x040fe40003f26270 */
[C---:B------:R-:W-:Y:S01]  /*de70*/  ISETP.GE.AND P3, PT, R2.reuse, R16, PT ;  /* 0x000000100200720c */ /* 0x040fe20003f66270 */
[----:B------:R1:W5:Y:S01]  /*de80*/  LDL.LU R70, [R1+0xd4] ;  /* 0x0000d40001467983 */ /* 0x0003620000300800 */
[----:B------:R-:W-:Y:S01]  /*de90*/  ISETP.GE.AND P6, PT, R2, R17, PT ;  /* 0x000000110200720c */ /* 0x000fe20003fc6270 */
[----:B------:R-:W-:Y:S02]  /*dea0*/  VIADD R2, R0, 0x21 ;  /* 0x0000002100027836 */ /* 0x000fe40000000000 */
[----:B------:R1:W5:Y:S04]  /*deb0*/  LDL.LU R69, [R1+0xd0] ;  /* 0x0000d00001457983 */ /* 0x0003680000300800 */
[----:B------:R-:W2:Y:S01]  /*dec0*/  LDL R204, [R1+0x4c] ;  /* 0x00004c0001cc7983 */ /* 0x000ea20000100800 */
[----:B------:R-:W-:Y:S01]  /*ded0*/  IMAD.MOV.U32 R209, RZ, RZ, R3 ;  /* 0x000000ffffd17224 */ /* 0x000fe200078e0003 */
[----:B------:R-:W-:Y:S01]  /*dee0*/  ISETP.GE.AND P4, PT, R2, R14, PT ;  /* 0x0000000e0200720c */ /* 0x000fe20003f86270 */
[----:B------:R-:W-:-:S03]  /*def0*/  VIADD R3, R0, 0x28 ;  /* 0x0000002800037836 */ /* 0x000fc60000000000 */
[----:B------:R-:W-:Y:S02]  /*df00*/  FSEL R216, R25, -INF , !P4 ;  /* 0xff80000019d87808 */ /* 0x000fe40006000000 */
[----:B------:R-:W-:Y:S02]  /*df10*/  ISETP.GE.AND P4, PT, R3, R14, PT ;  /* 0x0000000e0300720c */ /* 0x000fe40003f86270 */
[----:B------:R-:W-:Y:S02]  /*df20*/  FSEL R207, R24, -INF , !P2 ;  /* 0xff80000018cf7808 */ /* 0x000fe40005000000 */
[----:B------:R-:W-:Y:S02]  /*df30*/  FSEL R205, R26, -INF , !P1 ;  /* 0xff8000001acd7808 */ /* 0x000fe40004800000 */
[----:B------:R-:W-:Y:S02]  /*df40*/  FSEL R206, R28, -INF , !P4 ;  /* 0xff8000001cce7808 */ /* 0x000fe40006000000 */
[----:B------:R-:W-:Y:S01]  /*df50*/  FSEL R63, R8, -INF , !P3 ;  /* 0xff800000083f7808 */ /* 0x000fe20005800000 */
[----:B------:R1:W-:Y:S04]  /*df60*/  STL [R1+0x28], R207 ;  /* 0x000028cf01007387 */ /* 0x0003e80000100800 */
[----:B------:R1:W-:Y:S04]  /*df70*/  STL [R1+0x58], R205 ;  /* 0x000058cd01007387 */ /* 0x0003e80000100800 */
[----:B------:R1:W-:Y:S04]  /*df80*/  STL [R1+0x2c], R206 ;  /* 0x00002cce01007387 */ /* 0x0003e80000100800 */
[----:B------:R1:W-:Y:S04]  /*df90*/  STL [R1+0x4], R63 ;  /* 0x0000043f01007387 */ /* 0x0003e80000100800 */
[----:B------:R-:W3:Y:S04]  /*dfa0*/  LDL R61, [R1+0x48] ;  /* 0x00004800013d7983 */ /* 0x000ee80000100800 */
[----:B------:R-:W4:Y:S04]  /*dfb0*/  LDL R60, [R1+0x38] ;  /* 0x00003800013c7983 */ /* 0x000f280000100800 */
[----:B------:R-:W4:Y:S04]  /*dfc0*/  LDL R208, [R1+0x24] ;  /* 0x0000240001d07983 */ /* 0x000f280000100800 */
[----:B------:R-:W4:Y:S01]  /*dfd0*/  LDL R62, [R1+0x3c] ;  /* 0x00003c00013e7983 */ /* 0x000f220000100800 */
[----:B------:R-:W-:Y:S01]  /*dfe0*/  HMMA.16816.F32.BF16 R40, R20, R42, R220 ;  /* 0x0000002a1428723c */ /* 0x000fe200000418dc */
[----:B------:R-:W-:-:S02]  /*dff0*/  ISETP.GE.AND P0, PT, R2, R15, PT ;  /* 0x0000000f0200720c */ /* 0x000fc40003f06270 */
[C---:B------:R-:W-:Y:S02]  /*e000*/  ISETP.GE.AND P5, PT, R2.reuse, R16, PT ;  /* 0x000000100200720c */ /* 0x040fe40003fa6270 */
[----:B------:R-:W-:Y:S01]  /*e010*/  ISETP.GE.AND P2, PT, R2, R17, PT ;  /* 0x000000110200720c */ /* 0x000fe20003f46270 */
[----:B------:R-:W-:Y:S01]  /*e020*/  VIADD R2, R0, 0x29 ;  /* 0x0000002900027836 */ /* 0x000fe20000000000 */
[----:B------:R-:W4:Y:S01]  /*e030*/  LDL R226, [R1+0x44] ;  /* 0x0000440001e27983 */ /* 0x000f220000100800 */
[----:B------:R-:W-:Y:S01]  /*e040*/  IMAD.MOV.U32 R211, RZ, RZ, R214 ;  /* 0x000000ffffd37224 */ /* 0x000fe200078e00d6 */
[----:B------:R-:W-:Y:S02]  /*e050*/  FSEL R214, R27, -INF , !P0 ;  /* 0xff8000001bd67808 */ /* 0x000fe40004000000 */
[----:B------:R-:W-:Y:S01]  /*e060*/  ISETP.GE.AND P1, PT, R2, R14, PT ;  /* 0x0000000e0200720c */ /* 0x000fe20003f26270 */
[----:B------:R-:W-:Y:S01]  /*e070*/  VIADD R8, R0, 0x38 ;  /* 0x0000003800087836 */ /* 0x000fe20000000000 */
[----:B------:R-:W4:Y:S01]  /*e080*/  LDL R33, [R1+0x34] ;  /* 0x0000340001217983 */ /* 0x000f220000100800 */
[----:B------:R-:W-:-:S03]  /*e090*/  IMAD.MOV.U32 R210, RZ, RZ, R168 ;  /* 0x000000ffffd27224 */ /* 0x000fc600078e00a8 */
[----:B------:R-:W4:Y:S04]  /*e0a0*/  LDL R227, [R1+0x40] ;  /* 0x0000400001e37983 */ /* 0x000f280000100800 */
[----:B------:R-:W4:Y:S03]  /*e0b0*/  LDL R224, [R1+0x20] ;  /* 0x0000200001e07983 */ /* 0x000f260000100800 */
[----:B------:R-:W-:Y:S01]  /*e0c0*/  HMMA.16816.F32.BF16 R40, R4, R34, R40 ;  /* 0x000000220428723c */ /* 0x000fe20000041828 */
[-C--:B------:R-:W-:Y:S01]  /*e0d0*/  ISETP.GE.AND P0, PT, R3, R15.reuse, PT ;  /* 0x0000000f0300720c */ /* 0x080fe20003f06270 */
[----:B------:R-:W4:Y:S01]  /*e0e0*/  LDL R35, [R1+0x1c] ;  /* 0x00001c0001237983 */ /* 0x000f220000100800 */
[----:B------:R-:W-:Y:S01]  /*e0f0*/  BAR.SYNC.DEFER_BLOCKING 0x0 ;  /* 0x0000000000007b1d */ /* 0x000fe20000010000 */
[----:B------:R-:W-:-:S02]  /*e100*/  ISETP.GE.AND P4, PT, R2, R15, PT ;  /* 0x0000000f0200720c */ /* 0x000fc40003f86270 */
[----:B------:R-:W-:Y:S02]  /*e110*/  FSEL R212, R29, -INF , !P1 ;  /* 0xff8000001dd47808 */ /* 0x000fe40004800000 */
[----:B------:R-:W-:Y:S02]  /*e120*/  FSEL R30, R30, -INF , !P0 ;  /* 0xff8000001e1e7808 */ /* 0x000fe40004000000 */
[----:B------:R-:W-:Y:S01]  /*e130*/  FSEL R31, R31, -INF , !P4 ;  /* 0xff8000001f1f7808 */ /* 0x000fe20006000000 */
[----:B------:R-:W4:Y:S01]  /*e140*/  LDL R225, [R1+0x18] ;  /* 0x0000180001e17983 */ /* 0x000f220000100800 */
[CC--:B------:R-:W-:Y:S02]  /*e150*/  ISETP.GE.AND P1, PT, R3.reuse, R16.reuse, PT ;  /* 0x000000100300720c */ /* 0x0c0fe40003f26270 */
[----:B------:R-:W-:Y:S01]  /*e160*/  ISETP.GE.AND P0, PT, R3, R17, PT ;  /* 0x000000110300720c */ /* 0x000fe20003f06270 */
[----:B------:R-:W-:Y:S01]  /*e170*/  VIADD R3, R0, 0x30 ;  /* 0x0000003000037836 */ /* 0x000fe20000000000 */
[----:B------:R-:W-:-:S02]  /*e180*/  ISETP.GE.AND P4, PT, R2, R16, PT ;  /* 0x000000100200720c */ /* 0x000fc40003f86270 */
[----:B------:R-:W-:Y:S01]  /*e190*/  ISETP.GE.AND P3, PT, R2, R17, PT ;  /* 0x000000110200720c */ /* 0x000fe20003f66270 */
[C---:B------:R-:W-:Y:S01]  /*e1a0*/  VIADD R2, R0.reuse, 0x31 ;  /* 0x0000003100027836 */ /* 0x040fe20000000000 */
[----:B------:R-:W-:Y:S01]  /*e1b0*/  FSEL R219, R9, -INF , !P5 ;  /* 0xff80000009db7808 */ /* 0x000fe20006800000 */
[----:B------:R-:W-:Y:S01]  /*e1c0*/  VIADD R0, R0, 0x39 ;  /* 0x0000003900007836 */ /* 0x000fe20000000000 */
[C---:B------:R-:W-:Y:S02]  /*e1d0*/  HMMA.16816.F32.BF16 R24, R20.reuse, R48, R52 ;  /* 0x000000301418723c */ /* 0x040fe40000041834 */
[----:B------:R-:W-:Y:S01]  /*e1e0*/  FSEL R28, R41, -INF , !P4 ;  /* 0xff800000291c7808 */ /* 0x000fe20006000000 */
[----:B------:R-:W-:Y:S01]  /*e1f0*/  IMAD.MOV.U32 R41, RZ, RZ, R210 ;  /* 0x000000ffff297224 */ /* 0x000fe200078e00d2 */
[----:B------:R-:W-:Y:S01]  /*e200*/  FSEL R29, R10, -INF , !P6 ;  /* 0xff8000000a1d7808 */ /* 0x000fe20007000000 */
[----:B------:R-:W-:Y:S01]  /*e210*/  IMAD.MOV.U32 R210, RZ, RZ, R211 ;  /* 0x000000ffffd27224 */ /* 0x000fe200078e00d3 */
[----:B------:R-:W-:Y:S01]  /*e220*/  FSEL R168, R40, -INF , !P1 ;  /* 0xff80000028a87808 */ /* 0x000fe20004800000 */
[----:B------:R-:W-:Y:S01]  /*e230*/  HMMA.16816.F32.BF16 R20, R20, R50, R56 ;  /* 0x000000321414723c */ /* 0x000fe20000041838 */
[----:B------:R-:W-:-:S02]  /*e240*/  ISETP.GE.AND P6, PT, R0, R14, PT ;  /* 0x0000000e0000720c */ /* 0x000fc40003fc6270 */
[-C--:B------:R-:W-:Y:S02]  /*e250*/  ISETP.GE.AND P5, PT, R3, R14.reuse, PT ;  /* 0x0000000e0300720c */ /* 0x080fe40003fa6270 */
[-C--:B------:R-:W-:Y:S02]  /*e260*/  ISETP.GE.AND P1, PT, R2, R14.reuse, PT ;  /* 0x0000000e0200720c */ /* 0x080fe40003f26270 */
[----:B------:R-:W-:Y:S02]  /*e270*/  ISETP.GE.AND P4, PT, R8, R14, PT ;  /* 0x0000000e0800720c */ /* 0x000fe40003f86270 */
[----:B------:R-:W-:Y:S01]  /*e280*/  FSEL R211, R11, -INF , !P2 ;  /* 0xff8000000bd37808 */ /* 0x000fe20005000000 */
[----:B------:R-:W-:Y:S01]  /*e290*/  IMAD.MOV.U32 R40, RZ, RZ, R209 ;  /* 0x000000ffff287224 */ /* 0x000fe200078e00d1 */
[----:B------:R-:W-:Y:S02]  /*e2a0*/  ISETP.GE.AND P2, PT, R3, R15, PT ;  /* 0x0000000f0300720c */ /* 0x000fe40003f46270 */
[----:B------:R-:W-:Y:S01]  /*e2b0*/  FSEL R220, R37, -INF , !P6 ;  /* 0xff80000025dc7808 */ /* 0x000fe20007000000 */
[----:B------:R-:W-:Y:S01]  /*e2c0*/  IMAD.MOV.U32 R37, RZ, RZ, R32 ;  /* 0x000000ffff257224 */ /* 0x000fe200078e0020 */
[----:B------:R-:W-:Y:S01]  /*e2d0*/  FSEL R217, R164, -INF , !P5 ;  /* 0xff800000a4d97808 */ /* 0x000fe20006800000 */
[----:B------:R-:W4:Y:S01]  /*e2e0*/  LDL R32, [R1+0x30] ;  /* 0x0000300001207983 */ /* 0x000f220000100800 */
[----:B------:R-:W-:-:S02]  /*e2f0*/  FSEL R221, R165, -INF , !P1 ;  /* 0xff800000a5dd7808 */ /* 0x000fc40004800000 */
[----:B------:R-:W-:Y:S02]  /*e300*/  FSEL R209, R36, -INF , !P4 ;  /* 0xff80000024d17808 */ /* 0x000fe40006000000 */
[-C--:B------:R-:W-:Y:S02]  /*e310*/  ISETP.GE.AND P5, PT, R2, R15.reuse, PT ;  /* 0x0000000f0200720c */ /* 0x080fe40003fa6270 */
[-C--:B------:R-:W-:Y:S02]  /*e320*/  ISETP.GE.AND P1, PT, R8, R15.reuse, PT ;  /* 0x0000000f0800720c */ /* 0x080fe40003f26270 */
[----:B------:R-:W-:Y:S02]  /*e330*/  ISETP.GE.AND P4, PT, R0, R15, PT ;  /* 0x0000000f0000720c */ /* 0x000fe40003f86270 */
[----:B------:R-:W-:Y:S02]  /*e340*/  FSEL R15, R166, -INF , !P2 ;  /* 0xff800000a60f7808 */ /* 0x000fe40005000000 */
[----:B------:R-:W-:-:S02]  /*e350*/  ISETP.GE.AND P6, PT, R3, R16, PT ;  /* 0x000000100300720c */ /* 0x000fc40003fc6270 */
[-C--:B------:R-:W-:Y:S01]  /*e360*/  ISETP.GE.AND P2, PT, R3, R17.reuse, PT ;  /* 0x000000110300720c */ /* 0x080fe20003f46270 */
[----:B------:R-:W-:Y:S01]  /*e370*/  IMAD.MOV.U32 R223, RZ, RZ, R210 ;  /* 0x000000ffffdf7224 */ /* 0x000fe200078e00d2 */
[----:B------:R-:W-:Y:S02]  /*e380*/  FSEL R14, R167, -INF , !P5 ;  /* 0xff800000a70e7808 */ /* 0x000fe40006800000 */
[----:B------:R-:W-:Y:S02]  /*e390*/  FSEL R210, R38, -INF , !P1 ;  /* 0xff80000026d27808 */ /* 0x000fe40004800000 */
[C---:B------:R-:W-:Y:S02]  /*e3a0*/  ISETP.GE.AND P5, PT, R2.reuse, R16, PT ;  /* 0x000000100200720c */ /* 0x040fe40003fa6270 */
[----:B------:R-:W-:Y:S01]  /*e3b0*/  ISETP.GE.AND P1, PT, R2, R17, PT ;  /* 0x000000110200720c */ /* 0x000fe20003f26270 */
[C---:B------:R-:W-:Y:S06]  /*e3c0*/  HMMA.16816.F32.BF16 R24, R4.reuse, R44, R24 ;  /* 0x0000002c0418723c */ /* 0x040fec0000041818 */
[----:B------:R-:W-:Y:S01]  /*e3d0*/  HMMA.16816.F32.BF16 R20, R4, R46, R20 ;  /* 0x0000002e0414723c */ /* 0x000fe20000041814 */
[----:B--2---:R-:W-:-:S04]  /*e3e0*/  FMNMX.FTZ R9, R204, R12, !PT ;  /* 0x0000000ccc097209 */ /* 0x004fc80007810000 */
[----:B------:R-:W-:-:S04]  /*e3f0*/  FMNMX.FTZ R9, R247, R9, !PT ;  /* 0x00000009f7097209 */ /* 0x000fc80007810000 */
[----:B------:R-:W-:-:S04]  /*e400*/  FMNMX.FTZ R9, R13, R9, !PT ;  /* 0x000000090d097209 */ /* 0x000fc80007810000 */
[----:B------:R-:W-:-:S04]  /*e410*/  FMNMX.FTZ R3, R169, R9, !PT ;  /* 0x00000009a9037209 */ /* 0x000fc80007810000 */
[----:B------:R-:W-:-:S04]  /*e420*/  FMNMX.FTZ R3, R40, R3, !PT ;  /* 0x0000000328037209 */ /* 0x000fc80007810000 */
[----:B------:R-:W-:-:S04]  /*e430*/  FMNMX.FTZ R2, R248, R3, !PT ;  /* 0x00000003f8027209 */ /* 0x000fc80007810000 */
[----:B------:R-:W-:Y:S02]  /*e440*/  FMNMX.FTZ R4, R67, R2, !PT ;  /* 0x0000000243047209 */ /* 0x000fe40007810000 */
[----:B---3--:R-:W-:-:S04]  /*e450*/  FMNMX.FTZ R3, R61, R19, !PT ;  /* 0x000000133d037209 */ /* 0x008fc80007810000 */
[----:B----4-:R-:W-:-:S04]  /*e460*/  FMNMX.FTZ R3, R60, R3, !PT ;  /* 0x000000033c037209 */ /* 0x010fc80007810000 */
[----:B------:R-:W-:Y:S02]  /*e470*/  FMNMX.FTZ R3, R208, R3, !PT ;  /* 0x00000003d0037209 */ /* 0x000fe40007810000 */
[----:B------:R-:W-:Y:S02]  /*e480*/  FMNMX.FTZ R4, R213, R4, !PT ;  /* 0x00000004d5047209 */ /* 0x000fe40007810000 */
[----:B------:R-:W-:Y:S02]  /*e490*/  FMNMX.FTZ R3, R62, R3, !PT ;  /* 0x000000033e037209 */ /* 0x000fe40007810000 */
[----:B------:R-:W-:Y:S02]  /*e4a0*/  FMNMX.FTZ R5, R207, R4, !PT ;  /* 0x00000004cf057209 */ /* 0x000fe40007810000 */
[----:B------:R-:W-:Y:S02]  /*e4b0*/  FMNMX.FTZ R4, R68, R3, !PT ;  /* 0x0000000344047209 */ /* 0x000fe40007810000 */
[----:B------:R1:W5:Y:S01]  /*e4c0*/  LDL.LU R68, [R1+0xcc] ;  /* 0x0000cc0001447983 */ /* 0x0003620000300800 */
[----:B------:R-:W-:-:S02]  /*e4d0*/  FMNMX.FTZ R2, R226, R18, !PT ;  /* 0x00000012e2027209 */ /* 0x000fc40007810000 */
[----:B------:R-:W-:-:S04]  /*e4e0*/  FMNMX.FTZ R5, R216, R5, !PT ;  /* 0x00000005d8057209 */ /* 0x000fc80007810000 */
[----:B------:R-:W-:Y:S02]  /*e4f0*/  FMNMX.FTZ R5, R206, R5, !PT ;  /* 0x00000005ce057209 */ /* 0x000fe40007810000 */
[----:B------:R-:W-:Y:S02]  /*e500*/  FMNMX.FTZ R2, R35, R2, !PT ;  /* 0x0000000223027209 */ /* 0x000fe40007810000 */
[----:B------:R-:W-:Y:S02]  /*e510*/  FSEL R165, R42, -INF , !P0 ;  /* 0xff8000002aa57808 */ /* 0x000fe40004000000 */
[----:B------:R-:W-:Y:S02]  /*e520*/  FMNMX.FTZ R4, R41, R4, !PT ;  /* 0x0000000429047209 */ /* 0x000fe40007810000 */
[----:B------:R-:W-:Y:S02]  /*e530*/  FMNMX.FTZ R5, R212, R5, !PT ;  /* 0x00000005d4057209 */ /* 0x000fe40007810000 */
[----:B------:R-:W-:-:S02]  /*e540*/  PLOP3.LUT P0, PT, PT, PT, UP0, 0x80, 0x0 ;  /* 0x000000000000781c */ /* 0x000fc40003f0f008 */
[----:B------:R-:W-:Y:S02]  /*e550*/  FMNMX.FTZ R4, R37, R4, !PT ;  /* 0x0000000425047209 */ /* 0x000fe40007810000 */
[----:B------:R-:W-:Y:S02]  /*e560*/  FMNMX.FTZ R5, R217, R5, !PT ;  /* 0x00000005d9057209 */ /* 0x000fe40007810000 */
[----:B------:R-:W-:Y:S02]  /*e570*/  FMNMX.FTZ R4, R215, R4, !PT ;  /* 0x00000004d7047209 */ /* 0x000fe40007810000 */
[----:B------:R-:W-:-:S04]  /*e580*/  FMNMX.FTZ R6, R221, R5, !PT ;  /* 0x00000005dd067209 */ /* 0x000fc80007810000 */
[----:B------:R-:W-:Y:S02]  /*e590*/  FMNMX.FTZ R6, R209, R6, !PT ;  /* 0x00000006d1067209 */ /* 0x000fe40007810000 */
[----:B------:R-:W-:-:S04]  /*e5a0*/  FMNMX.FTZ R2, R32, R2, !PT ;  /* 0x0000000220027209 */ /* 0x000fc80007810000 */
[----:B------:R-:W-:-:S04]  /*e5b0*/  FMNMX.FTZ R2, R33, R2, !PT ;  /* 0x0000000221027209 */ /* 0x000fc80007810000 */
        /* <DEDUP_REMOVED lines=12> */
[----:B------:R-:W-:Y:S02]  /*e680*/  FMNMX.FTZ R10, R214, R3, !PT ;  /* 0x00000003d60a7209 */ /* 0x000fe40007810000 */
[----:B------:R-:W-:Y:S01]  /*e690*/  FMNMX.FTZ R6, R220, R6, !PT ;  /* 0x00000006dc067209 */ /* 0x000fe20007810000 */
[----:B-1----:R-:W-:Y:S06]  /*e6a0*/  @!P0 BRA `(.L_x_60) ;  /* 0x0000000000908947 */ /* 0x002fec0003800000 */
        /* <DEDUP_REMOVED lines=36> */
.L_x_60:
[----:B------:R-:W2:Y:S01]  /*e8f0*/  LDL.LU R63, [R1+0x5c] ;  /* 0x00005c00013f7983 */ /* 0x000ea20000300800 */
[----:B------:R-:W-:Y:S02]  /*e900*/  MOV R38, R30 ;  /* 0x0000001e00267202 */ /* 0x000fe40000000f00 */
[----:B-1----:R-:W-:Y:S01]  /*e910*/  FMNMX.FTZ R3, R219, R9, !PT ;  /* 0x00000009db037209 */ /* 0x002fe20007810000 */
[----:B------:R-:W-:Y:S01]  /*e920*/  STL [R1+0x138], R67 ;  /* 0x0001384301007387 */ /* 0x000fe20000100800 */
[----:B------:R-:W-:Y:S02]  /*e930*/  FMNMX.FTZ R4, R38, R10, !PT ;  /* 0x0000000a26047209 */ /* 0x000fe40007810000 */
[----:B------:R-:W-:Y:S01]  /*e940*/  FSEL R42, R24, -INF , !P6 ;  /* 0xff800000182a7808 */ /* 0x000fe20007000000 */
[----:B------:R1:W-:Y:S01]  /*e950*/  STL [R1+0x108], R246 ;  /* 0x000108f601007387 */ /* 0x0003e20000100800 */
[----:B------:R-:W-:Y:S02]  /*e960*/  ISETP.GE.AND P0, PT, R0, R16, PT ;  /* 0x000000100000720c */ /* 0x000fe40003f06270 */
[----:B------:R-:W-:Y:S01]  /*e970*/  FSEL R47, R43, -INF , !P3 ;  /* 0xff8000002b2f7808 */ /* 0x000fe20005800000 */
[----:B------:R3:W-:Y:S01]  /*e980*/  STL [R1+0x104], R245 ;  /* 0x000104f501007387 */ /* 0x0007e20000100800 */
[----:B------:R-:W-:-:S02]  /*e990*/  FSEL R213, R27, -INF , !P1 ;  /* 0xff8000001bd57808 */ /* 0x000fc40004800000 */
[----:B------:R-:W-:Y:S01]  /*e9a0*/  ISETP.GE.AND P1, PT, R0, R17, PT ;  /* 0x000000110000720c */ /* 0x000fe20003f26270 */
[----:B------:R4:W-:Y:S03]  /*e9b0*/  STL [R1+0x100], R244 ;  /* 0x000100f401007387 */ /* 0x0009e60000100800 */
[----:B------:R-:W-:Y:S01]  /*e9c0*/  FSEL R39, R23, -INF , !P1 ;  /* 0xff80000017277808 */ /* 0x000fe20004800000 */
[----:B------:R4:W-:Y:S04]  /*e9d0*/  STL [R1+0xfc], R243 ;  /* 0x0000fcf301007387 */ /* 0x0009e80000100800 */
[----:B------:R4:W-:Y:S04]  /*e9e0*/  STL [R1+0xf8], R242 ;  /* 0x0000f8f201007387 */ /* 0x0009e80000100800 */
[----:B------:R4:W-:Y:S04]  /*e9f0*/  STL [R1+0xf4], R241 ;  /* 0x0000f4f101007387 */ /* 0x0009e80000100800 */
[----:B------:R4:W-:Y:S01]  /*ea00*/  STL [R1+0xf0], R240 ;  /* 0x0000f0f001007387 */ /* 0x0009e20000100800 */
[----:B-1----:R-:W-:-:S03]  /*ea10*/  IMAD.MOV.U32 R246, RZ, RZ, R209 ;  /* 0x000000fffff67224 */ /* 0x002fc600078e00d1 */
[----:B------:R1:W-:Y:S01]  /*ea20*/  STL [R1+0xec], R239 ;  /* 0x0000ecef01007387 */ /* 0x0003e20000100800 */
[----:B---3--:R-:W-:-:S03]  /*ea30*/  MOV R245, R15 ;  /* 0x0000000f00f57202 */ /* 0x008fc60000000f00 */
[----:B------:R3:W-:Y:S01]  /*ea40*/  STL [R1+0xe8], R238 ;  /* 0x0000e8ee01007387 */ /* 0x0007e20000100800 */
[----:B----4-:R-:W-:-:S03]  /*ea50*/  MOV R244, R221 ;  /* 0x000000dd00f47202 */ /* 0x010fc60000000f00 */
[----:B------:R4:W-:Y:S01]  /*ea60*/  STL [R1+0xe4], R237 ;  /* 0x0000e4ed01007387 */ /* 0x0009e20000100800 */
[----:B------:R-:W-:-:S03]  /*ea70*/  MOV R243, R215 ;  /* 0x000000d700f37202 */ /* 0x000fc60000000f00 */
[----:B------:R4:W-:Y:S01]  /*ea80*/  STL [R1+0xe0], R236 ;  /* 0x0000e0ec01007387 */ /* 0x0009e20000100800 */
[----:B------:R-:W-:Y:S02]  /*ea90*/  FSEL R242, R21, -INF , !P0 ;  /* 0xff80000015f27808 */ /* 0x000fe40004000000 */
[----:B------:R-:W-:Y:S01]  /*eaa0*/  ISETP.GE.AND P0, PT, R8, R17, PT ;  /* 0x000000110800720c */ /* 0x000fe20003f06270 */
[----:B------:R4:W-:Y:S01]  /*eab0*/  STL [R1+0xdc], R235 ;  /* 0x0000dceb01007387 */ /* 0x0009e20000100800 */
[----:B------:R-:W-:Y:S02]  /*eac0*/  FSEL R241, R26, -INF , !P2 ;  /* 0xff8000001af17808 */ /* 0x000fe40005000000 */
[----:B------:R-:W-:Y:S01]  /*ead0*/  FSEL R218, R22, -INF , !P0 ;  /* 0xff80000016da7808 */ /* 0x000fe20004000000 */
[----:B------:R4:W-:Y:S01]  /*eae0*/  STL [R1+0xd8], R234 ;  /* 0x0000d8ea01007387 */ /* 0x0009e20000100800 */
[----:B------:R-:W-:-:S03]  /*eaf0*/  FSEL R240, R20, -INF , !P4 ;  /* 0xff80000014f07808 */ /* 0x000fc60006000000 */
[----:B------:R4:W-:Y:S01]  /*eb00*/  STL [R1+0xd4], R233 ;  /* 0x0000d4e901007387 */ /* 0x0009e20000100800 */
[----:B-1----:R-:W-:-:S03]  /*eb10*/  MOV R239, R29 ;  /* 0x0000001d00ef7202 */ /* 0x002fc60000000f00 */
[----:B------:R1:W-:Y:S01]  /*eb20*/  STL [R1+0xd0], R232 ;  /* 0x0000d0e801007387 */ /* 0x0003e20000100800 */
[----:B---3--:R-:W-:-:S03]  /*eb30*/  MOV R238, R212 ;  /* 0x000000d400ee7202 */ /* 0x008fc60000000f00 */
[----:B------:R3:W-:Y:S01]  /*eb40*/  STL [R1+0xcc], R171 ;  /* 0x0000ccab01007387 */ /* 0x0007e20000100800 */
[----:B----4-:R-:W-:-:S03]  /*eb50*/  MOV R237, R14 ;  /* 0x0000000e00ed7202 */ /* 0x010fc60000000f00 */
[----:B------:R-:W4:Y:S01]  /*eb60*/  SHFL.BFLY PT, R5, R6, 0x2, 0x1f ;  /* 0x0c401f0006057f89 */ /* 0x000f2200000e0000 */
[----:B------:R-:W-:-:S03]  /*eb70*/  IMAD.MOV.U32 R236, RZ, RZ, R31 ;  /* 0x000000ffffec7224 */ /* 0x000fc600078e001f */
[----:B------:R-:W-:Y:S01]  /*eb80*/  LDSM.16.MT88.4 R20, [R231+0xc000] ;  /* 0x00c00000e714783b */ /* 0x000fe20000004200 */
[----:B------:R-:W-:Y:S02]  /*eb90*/  FSEL R235, R25, -INF , !P5 ;  /* 0xff80000019eb7808 */ /* 0x000fe40006800000 */
[----:B------:R-:W-:Y:S01]  /*eba0*/  FMNMX.FTZ R4, R236, R4, !PT ;  /* 0x00000004ec047209 */ /* 0x000fe20007810000 */
[----:B------:R-:W-:Y:S01]  /*ebb0*/  LDSM.16.MT88.4 R24, [R230+0xc000] ;  /* 0x00c00000e618783b */ /* 0x000fe20000004200 */
[----:B------:R-:W-:Y:S02]  /*ebc0*/  MOV R234, R168 ;  /* 0x000000a800ea7202 */ /* 0x000fe40000000f00 */
[----:B------:R-:W-:Y:S01]  /*ebd0*/  FMNMX.FTZ R4, R245, R4, !PT ;  /* 0x00000004f5047209 */ /* 0x000fe20007810000 */
[----:B------:R-:W-:Y:S01]  /*ebe0*/  LDSM.16.MT88.4 R48, [R231+0xe000] ;  /* 0x00e00000e730783b */ /* 0x000fe20000004200 */
[----:B------:R-:W-:Y:S02]  /*ebf0*/  FMNMX.FTZ R3, R234, R3, !PT ;  /* 0x00000003ea037209 */ /* 0x000fe40007810000 */
[----:B------:R-:W-:Y:S01]  /*ec00*/  MOV R233, R11 ;  /* 0x0000000b00e97202 */ /* 0x000fe20000000f00 */
[----:B------:R-:W-:Y:S01]  /*ec10*/  STL [R1+0x12c], R234 ;  /* 0x00012cea01007387 */ /* 0x000fe20000100800 */
[----:B-1----:R-:W-:-:S03]  /*ec20*/  MOV R232, R216 ;  /* 0x000000d800e87202 */ /* 0x002fc60000000f00 */
[----:B------:R-:W-:Y:S01]  /*ec30*/  STL [R1+0x130], R236 ;  /* 0x000130ec01007387 */ /* 0x000fe20000100800 */
[----:B---3--:R-:W-:Y:S02]  /*ec40*/  MOV R171, R28 ;  /* 0x0000001c00ab7202 */ /* 0x008fe40000000f00 */
[----:B----4-:R-:W-:Y:S01]  /*ec50*/  FMNMX.FTZ R168, R6, R5, !PT ;  /* 0x0000000506a87209 */ /* 0x010fe20007810000 */
[----:B------:R-:W-:Y:S01]  /*ec60*/  LDSM.16.MT88.4 R28, [R228+0xe000] ;  /* 0x00e00000e41c783b */ /* 0x000fe20000004200 */
[----:B------:R-:W-:-:S03]  /*ec70*/  FMNMX.FTZ R3, R171, R3, !PT ;  /* 0x00000003ab037209 */ /* 0x000fc60007810000 */
[----:B------:R-:W-:Y:S01]  /*ec80*/  STL [R1+0x134], R171 ;  /* 0x000134ab01007387 */ /* 0x000fe20000100800 */
[----:B------:R-:W-:Y:S02]  /*ec90*/  FMNMX.FTZ R166, R42, R3, !PT ;  /* 0x000000032aa67209 */ /* 0x000fe40007810000 */
[----:B------:R-:W-:Y:S02]  /*eca0*/  FMNMX.FTZ R3, R237, R4, !PT ;  /* 0x00000004ed037209 */ /* 0x000fe40007810000 */
[----:B------:R-:W-:Y:S01]  /*ecb0*/  FMNMX.FTZ R166, R235, R166, !PT ;  /* 0x000000a6eba67209 */ /* 0x000fe20007810000 */
[----:B------:R-:W1:Y:S01]  /*ecc0*/  SHFL.BFLY PT, R4, R168, 0x1, 0x1f ;  /* 0x0c201f00a8047f89 */ /* 0x000e6200000e0000 */
[----:B------:R-:W-:Y:S02]  /*ecd0*/  FMNMX.FTZ R167, R210, R3, !PT ;  /* 0x00000003d2a77209 */ /* 0x000fe40007810000 */
[----:B------:R-:W-:Y:S02]  /*ece0*/  FMNMX.FTZ R166, R240, R166, !PT ;  /* 0x000000a6f0a67209 */ /* 0x000fe40007810000 */
[----:B------:R-:W-:-:S02]  /*ecf0*/  FMNMX.FTZ R167, R233, R167, !PT ;  /* 0x000000a7e9a77209 */ /* 0x000fc40007810000 */
[----:B------:R-:W-:-:S03]  /*ed00*/  FMNMX.FTZ R166, R242, R166, !PT ;  /* 0x000000a6f2a67209 */ /* 0x000fc60007810000 */
[----:B------:R-:W3:Y:S01]  /*ed10*/  SHFL.BFLY PT, R3, R167, 0x2, 0x1f ;  /* 0x0c401f00a7037f89 */ /* 0x000ee200000e0000 */
[----:B-1----:R-:W-:-:S04]  /*ed20*/  FMNMX.FTZ R168, R168, R4, !PT ;  /* 0x00000004a8a87209 */ /* 0x002fc80007810000 */
[C---:B------:R-:W-:Y:S02]  /*ed30*/  FSETP.NEU.FTZ.AND P3, PT, R168.reuse, -INF , PT ;  /* 0xff800000a800780b */ /* 0x040fe40003f7d000 */
[----:B---3--:R-:W-:Y:S01]  /*ed40*/  FMNMX.FTZ R167, R167, R3, !PT ;  /* 0x00000003a7a77209 */ /* 0x008fe20007810000 */
[----:B------:R-:W-:-:S05]  /*ed50*/  FMUL.FTZ R3, R168, UR20 ;  /* 0x00000014a8037c20 */ /* 0x000fca0008410000 */
[----:B------:R-:W-:-:S05]  /*ed60*/  FSEL R3, R3, RZ, P3 ;  /* 0x000000ff03037208 */ /* 0x000fca0001800000 */
[----:B------:R-:W-:-:S04]  /*ed70*/  FFMA.FTZ R0, R12, UR20, -R3 ;  /* 0x000000140c007c23 */ /* 0x000fc80008010803 */
[----:B------:R1:W3:Y:S02]  /*ed80*/  MUFU.EX2 R45, R0 ;  /* 0x00000000002d7308 */ /* 0x0002e40000000800 */
[----:B-1----:R-:W-:Y:S01]  /*ed90*/  FFMA.FTZ R0, R247, UR20, -R3 ;  /* 0x00000014f7007c23 */ /* 0x002fe20008010803 */
[----:B---3--:R-:W-:Y:S01]  /*eda0*/  STL [R1+0xb8], R45 ;  /* 0x0000b82d01007387 */ /* 0x008fe20000100800 */
[----:B------:R-:W-:-:S04]  /*edb0*/  MOV R247, R210 ;  /* 0x000000d200f77202 */ /* 0x000fc80000000f00 */
[----:B------:R1:W-:Y:S02]  /*edc0*/  MUFU.EX2 R222, R0 ;  /* 0x0000000000de7308 */ /* 0x0003e40000000800 */
[--C-:B-1----:R-:W-:Y:S02]  /*edd0*/  FFMA.FTZ R0, R13, UR20, -R3.reuse ;  /* 0x000000140d007c23 */ /* 0x102fe40008010803 */
[----:B------:R-:W-:Y:S04]  /*ede0*/  LDSM.16.MT88.4 R12, [R228+0xc000] ;  /* 0x00c00000e40c783b */ /* 0x000fe80000004200 */
[----:B------:R1:W3:Y:S02]  /*edf0*/  MUFU.EX2 R207, R0 ;  /* 0x0000000000cf7308 */ /* 0x0002e40000000800 */
[----:B-1----:R-:W-:Y:S01]  /*ee00*/  FFMA.FTZ R0, R169, UR20, -R3 ;  /* 0x00000014a9007c23 */ /* 0x002fe20008010803 */
[----:B---3--:R-:W-:Y:S05]  /*ee10*/  STL [R1+0xb0], R207 ;  /* 0x0000b0cf01007387 */ /* 0x008fea0000100800 */
[----:B------:R-:W1:Y:S02]  /*ee20*/  MUFU.EX2 R206, R0 ;  /* 0x0000000000ce7308 */ /* 0x000e640000000800 */
[----:B-1----:R-:W-:Y:S01]  /*ee30*/  STL [R1+0xb4], R206 ;  /* 0x0000b4ce01007387 */ /* 0x002fe20000100800 */
[----:B--2---:R-:W-:-:S04]  /*ee40*/  FMNMX.FTZ R2, R63, R7, !PT ;  /* 0x000000073f027209 */ /* 0x004fc80007810000 */
[----:B------:R-:W-:-:S04]  /*ee50*/  FMNMX.FTZ R2, R64, R2, !PT ;  /* 0x0000000240027209 */ /* 0x000fc80007810000 */
[----:B------:R-:W-:-:S04]  /*ee60*/  FMNMX.FTZ R2, R65, R2, !PT ;  /* 0x0000000241027209 */ /* 0x000fc80007810000 */
[----:B------:R-:W-:-:S04]  /*ee70*/  FMNMX.FTZ R2, R66, R2, !PT ;  /* 0x0000000242027209 */ /* 0x000fc80007810000 */
[----:B------:R-:W-:-:S04]  /*ee80*/  FMNMX.FTZ R2, R239, R2, !PT ;  /* 0x00000002ef027209 */ /* 0x000fc80007810000 */
[----:B------:R-:W-:-:S04]  /*ee90*/  FMNMX.FTZ R2, R211, R2, !PT ;  /* 0x00000002d3027209 */ /* 0x000fc80007810000 */
[----:B------:R-:W-:-:S04]  /*eea0*/  FMNMX.FTZ R2, R165, R2, !PT ;  /* 0x00000002a5027209 */ /* 0x000fc80007810000 */
[----:B------:R-:W-:Y:S02]  /*eeb0*/  FMNMX.FTZ R164, R47, R2, !PT ;  /* 0x000000022fa47209 */ /* 0x000fe40007810000 */
[----:B------:R-:W1:Y:S02]  /*eec0*/  SHFL.BFLY PT, R2, R166, 0x2, 0x1f ;  /* 0x0c401f00a6027f89 */ /* 0x000e6400000e0000 */
[----:B------:R-:W-:-:S04]  /*eed0*/  FMNMX.FTZ R164, R241, R164, !PT ;  /* 0x000000a4f1a47209 */ /* 0x000fc80007810000 */
[----:B------:R-:W-:-:S04]  /*eee0*/  FMNMX.FTZ R164, R213, R164, !PT ;  /* 0x000000a4d5a47209 */ /* 0x000fc80007810000 */
[----:B------:R-:W-:-:S04]  /*eef0*/  FMNMX.FTZ R164, R218, R164, !PT ;  /* 0x000000a4daa47209 */ /* 0x000fc80007810000 */
[----:B------:R-:W-:-:S05]  /*ef00*/  FMNMX.FTZ R164, R39, R164, !PT ;  /* 0x000000a427a47209 */ /* 0x000fca0007810000 */
[----:B------:R-:W2:Y:S01]  /*ef10*/  SHFL.BFLY PT, R5, R164, 0x2, 0x1f ;  /* 0x0c401f00a4057f89 */ /* 0x000ea200000e0000 */
[----:B-1----:R-:W-:-:S03]  /*ef20*/  FMNMX.FTZ R166, R166, R2, !PT ;  /* 0x00000002a6a67209 */ /* 0x002fc60007810000 */
[----:B------:R-:W1:Y:S04]  /*ef30*/  SHFL.BFLY PT, R2, R167, 0x1, 0x1f ;  /* 0x0c201f00a7027f89 */ /* 0x000e6800000e0000 */
[----:B------:R-:W3:Y:S01]  /*ef40*/  SHFL.BFLY PT, R4, R166, 0x1, 0x1f ;  /* 0x0c201f00a6047f89 */ /* 0x000ee200000e0000 */
[----:B--2---:R-:W-:-:S05]  /*ef50*/  FMNMX.FTZ R164, R164, R5, !PT ;  /* 0x00000005a4a47209 */ /* 0x004fca0007810000 */
[----:B------:R-:W2:Y:S01]  /*ef60*/  SHFL.BFLY PT, R5, R164, 0x1, 0x1f ;  /* 0x0c201f00a4057f89 */ /* 0x000ea200000e0000 */
[----:B-1----:R-:W-:Y:S02]  /*ef70*/  FMNMX.FTZ R167, R167, R2, !PT ;  /* 0x00000002a7a77209 */ /* 0x002fe40007810000 */
[----:B---3--:R-:W-:-:S03]  /*ef80*/  FMNMX.FTZ R166, R166, R4, !PT ;  /* 0x00000004a6a67209 */ /* 0x008fc60007810000 */
[C---:B------:R-:W-:Y:S01]  /*ef90*/  FMUL.FTZ R8, R167.reuse, UR20 ;  /* 0x00000014a7087c20 */ /* 0x040fe20008410000 */
[----:B------:R-:W-:Y:S02]  /*efa0*/  FSETP.NEU.FTZ.AND P2, PT, R167, -INF , PT ;  /* 0xff800000a700780b */ /* 0x000fe40003f5d000 */
[C---:B------:R-:W-:Y:S01]  /*efb0*/  FSETP.NEU.FTZ.AND P1, PT, R166.reuse, -INF , PT ;  /* 0xff800000a600780b */ /* 0x040fe20003f3d000 */
[----:B------:R-:W-:Y:S01]  /*efc0*/  FMUL.FTZ R2, R166, UR20 ;  /* 0x00000014a6027c20 */ /* 0x000fe20008410000 */
[----:B------:R-:W-:-:S04]  /*efd0*/  FSEL R8, R8, RZ, P2 ;  /* 0x000000ff08087208 */ /* 0x000fc80001000000 */
[----:B------:R-:W-:Y:S01]  /*efe0*/  FSEL R2, R2, RZ, P1 ;  /* 0x000000ff02027208 */ /* 0x000fe20000800000 */
[----:B------:R-:W-:-:S04]  /*eff0*/  FFMA.FTZ R0, R19, UR20, -R8 ;  /* 0x0000001413007c23 */ /* 0x000fc80008010808 */
[----:B------:R1:W3:Y:S01]  /*f000*/  MUFU.EX2 R205, R0 ;  /* 0x0000000000cd7308 */ /* 0x0002e20000000800 */
[----:B------:R-:W-:Y:S01]  /*f010*/  FFMA.FTZ R4, R32, UR20, -R2 ;  /* 0x0000001420047c23 */ /* 0x000fe20008010802 */
[----:B--2---:R-:W-:Y:S02]  /*f020*/  FMNMX.FTZ R164, R164, R5, !PT ;  /* 0x00000005a4a47209 */ /* 0x004fe40007810000 */
[----:B------:R-:W-:Y:S02]  /*f030*/  FSEL R5, R166, RZ, P1 ;  /* 0x000000ffa6057208 */ /* 0x000fe40000800000 */
[----:B------:R-:W-:Y:S02]  /*f040*/  FSETP.NEU.FTZ.AND P0, PT, R164, -INF , PT ;  /* 0xff800000a400780b */ /* 0x000fe40003f1d000 */
[----:B------:R2:W-:Y:S01]  /*f050*/  MUFU.EX2 R43, R4 ;  /* 0x00000004002b7308 */ /* 0x0005e20000000800 */
[----:B------:R-:W-:Y:S01]  /*f060*/  FADD.FTZ R6, R226, -R5 ;  /* 0x80000005e2067221 */ /* 0x000fe20000010000 */
[----:B------:R-:W-:-:S03]  /*f070*/  FSEL R5, R164, RZ, P0 ;  /* 0x000000ffa4057208 */ /* 0x000fc60000000000 */
[----:B------:R-:W-:Y:S01]  /*f080*/  FMUL.FTZ R6, R6, UR20 ;  /* 0x0000001406067c20 */ /* 0x000fe20008410000 */
[----:B-1----:R-:W-:-:S03]  /*f090*/  FFMA.FTZ R0, R18, UR20, -R2 ;  /* 0x0000001412007c23 */ /* 0x002fc60008010802 */
[----:B------:R1:W4:Y:S01]  /*f0a0*/  MUFU.EX2 R44, R6 ;  /* 0x00000006002c7308 */ /* 0x0003220000000800 */
[----:B------:R-:W4:Y:S04]  /*f0b0*/  LDSM.16.MT88.4 R16, [R229+0xc000] ;  /* 0x00c00000e510783b */ /* 0x000f280000004200 */
[----:B---3--:R-:W-:Y:S01]  /*f0c0*/  STL [R1+0xa4], R205 ;  /* 0x0000a4cd01007387 */ /* 0x008fe20000100800 */
[----:B--2---:R-:W-:Y:S02]  /*f0d0*/  FFMA.FTZ R4, R33, UR20, -R2 ;  /* 0x0000001421047c23 */ /* 0x004fe40008010802 */
[----:B------:R2:W3:Y:S08]  /*f0e0*/  MUFU.EX2 R54, R0 ;  /* 0x0000000000367308 */ /* 0x0004f00000000800 */
[----:B------:R-:W3:Y:S01]  /*f0f0*/  MUFU.EX2 R46, R4 ;  /* 0x00000004002e7308 */ /* 0x000ee20000000800 */
[----:B-1----:R-:W-:Y:S01]  /*f100*/  FSEL R6, R168, RZ, P3 ;  /* 0x000000ffa8067208 */ /* 0x002fe20001800000 */
[-C--:B----45:R-:W-:Y:S01]  /*f110*/  FMUL.FTZ R72, R72, R44.reuse ;  /* 0x0000002c48487220 */ /* 0x0b0fe20000410000 */
[-C--:B------:R-:W-:Y:S01]  /*f120*/  FMUL.FTZ R73, R73, R44.reuse ;  /* 0x0000002c49497220 */ /* 0x080fe20000410000 */
[-C--:B------:R-:W-:Y:S01]  /*f130*/  FMUL.FTZ R172, R172, R44.reuse ;  /* 0x0000002cacac7220 */ /* 0x080fe20000410000 */
[-C--:B------:R-:W-:Y:S01]  /*f140*/  FMUL.FTZ R173, R173, R44.reuse ;  /* 0x0000002cadad7220 */ /* 0x080fe20000410000 */
[----:B------:R-:W-:Y:S01]  /*f150*/  FADD.FTZ R10, R204, -R6 ;  /* 0x80000006cc0a7221 */ /* 0x000fe20000010000 */
[-C--:B------:R-:W-:Y:S01]  /*f160*/  FMUL.FTZ R184, R184, R44.reuse ;  /* 0x0000002cb8b87220 */ /* 0x080fe20000410000 */
[-C--:B------:R-:W-:Y:S01]  /*f170*/  FMUL.FTZ R185, R185, R44.reuse ;  /* 0x0000002cb9b97220 */ /* 0x080fe20000410000 */
[----:B--2---:R-:W-:Y:S01]  /*f180*/  FFMA.FTZ R0, R35, UR20, -R2 ;  /* 0x0000001423007c23 */ /* 0x004fe20008010802 */
[----:B---3--:R-:W-:Y:S01]  /*f190*/  STL [R1+0xa0], R54 ;  /* 0x0000a03601007387 */ /* 0x008fe20000100800 */
[-C--:B------:R-:W-:Y:S01]  /*f1a0*/  FMUL.FTZ R76, R76, R44.reuse ;  /* 0x0000002c4c4c7220 */ /* 0x080fe20000410000 */
[-C--:B------:R-:W-:Y:S01]  /*f1b0*/  FMUL.FTZ R77, R77, R44.reuse ;  /* 0x0000002c4d4d7220 */ /* 0x080fe20000410000 */
[----:B------:R1:W2:Y:S01]  /*f1c0*/  MUFU.EX2 R55, R0 ;  /* 0x0000000000377308 */ /* 0x0002a20000000800 */
[----:B------:R-:W3:Y:S01]  /*f1d0*/  LDSM.16.MT88.4 R32, [R229+0xe000] ;  /* 0x00e00000e520783b */ /* 0x000ee20000004200 */
[----:B------:R-:W-:Y:S01]  /*f1e0*/  FMUL.FTZ R10, R10, UR20 ;  /* 0x000000140a0a7c20 */ /* 0x000fe20008410000 */
[-C--:B------:R-:W-:Y:S01]  /*f1f0*/  FMUL.FTZ R92, R92, R44.reuse ;  /* 0x0000002c5c5c7220 */ /* 0x080fe20000410000 */
[----:B------:R-:W-:Y:S01]  /*f200*/  F2FP.BF16.F32.PACK_AB R6, R46, R43 ;  /* 0x0000002b2e06723e */ /* 0x000fe200000010ff */
        /* <DEDUP_REMOVED lines=12> */
[----:B-1----:R-:W-:Y:S01]  /*f2d0*/  FMUL.FTZ R0, R164, UR20 ;  /* 0x00000014a4007c20 */ /* 0x002fe20008410000 */
[----:B--2---:R-:W-:Y:S01]  /*f2e0*/  STL [R1+0x9c], R55 ;  /* 0x00009c3701007387 */ /* 0x004fe20000100800 */
[-C--:B------:R-:W-:Y:S01]  /*f2f0*/  FMUL.FTZ R137, R137, R44.reuse ;  /* 0x0000002c89897220 */ /* 0x080fe20000410000 */
[-C--:B------:R-:W-:Y:S01]  /*f300*/  FMUL.FTZ R188, R188, R44.reuse ;  /* 0x0000002cbcbc7220 */ /* 0x080fe20000410000 */
[-C--:B------:R-:W-:Y:S01]  /*f310*/  FMUL.FTZ R189, R189, R44.reuse ;  /* 0x0000002cbdbd7220 */ /* 0x080fe20000410000 */
[----:B------:R-:W-:Y:S01]  /*f320*/  FSEL R0, R0, RZ, P0 ;  /* 0x000000ff00007208 */ /* 0x000fe20000000000 */
[----:B------:R1:W-:Y:S01]  /*f330*/  STL [R1+0xa8], R43 ;  /* 0x0000a82b01007387 */ /* 0x0003e20000100800 */
[-C--:B------:R-:W-:Y:S01]  /*f340*/  FMUL.FTZ R148, R148, R44.reuse ;  /* 0x0000002c94947220 */ /* 0x080fe20000410000 */
[-C--:B------:R-:W-:Y:S01]  /*f350*/  FMUL.FTZ R149, R149, R44.reuse ;  /* 0x0000002c95957220 */ /* 0x080fe20000410000 */
[-C--:B------:R-:W-:Y:S01]  /*f360*/  FMUL.FTZ R192, R192, R44.reuse ;  /* 0x0000002cc0c07220 */ /* 0x080fe20000410000 */
[--C-:B------:R-:W-:Y:S01]  /*f370*/  FFMA.FTZ R4, R170, UR20, -R0.reuse ;  /* 0x00000014aa047c23 */ /* 0x100fe20008010800 */
[----:B------:R2:W-:Y:S01]  /*f380*/  STL [R1+0xac], R46 ;  /* 0x0000ac2e01007387 */ /* 0x0005e20000100800 */
[-C--:B------:R-:W-:Y:S01]  /*f390*/  FMUL.FTZ R193, R193, R44.reuse ;  /* 0x0000002cc1c17220 */ /* 0x080fe20000410000 */
[-C--:B------:R-:W-:Y:S01]  /*f3a0*/  FMUL.FTZ R156, R156, R44.reuse ;  /* 0x0000002c9c9c7220 */ /* 0x080fe20000410000 */
[----:B------:R4:W3:Y:S01]  /*f3b0*/  MUFU.EX2 R52, R4 ;  /* 0x0000000400347308 */ /* 0x0008e20000000800 */
[-C--:B------:R-:W-:Y:S01]  /*f3c0*/  FMUL.FTZ R157, R157, R44.reuse ;  /* 0x0000002c9d9d7220 */ /* 0x080fe20000410000 */
[-C--:B------:R-:W-:Y:S01]  /*f3d0*/  FMUL.FTZ R160, R160, R44.reuse ;  /* 0x0000002ca0a07220 */ /* 0x080fe20000410000 */
[----:B------:R-:W-:Y:S01]  /*f3e0*/  FMUL.FTZ R161, R161, R44 ;  /* 0x0000002ca1a17220 */ /* 0x000fe20000410000 */
[----:B----4-:R-:W-:Y:S01]  /*f3f0*/  FFMA.FTZ R4, R224, UR20, -R0 ;  /* 0x00000014e0047c23 */ /* 0x010fe20008010800 */
[----:B---3--:R-:W-:Y:S01]  /*f400*/  STL [R1+0x8c], R52 ;  /* 0x00008c3401007387 */ /* 0x008fe20000100800 */
[----:B-1----:R-:W-:-:S02]  /*f410*/  MOV R43, R214 ;  /* 0x000000d6002b7202 */ /* 0x002fc40000000f00 */
[----:B------:R1:W3:Y:S08]  /*f420*/  MUFU.EX2 R53, R4 ;  /* 0x0000000400357308 */ /* 0x0002f00000000800 */
[----:B--2---:R2:W4:Y:S01]  /*f430*/  MUFU.EX2 R46, R10 ;  /* 0x0000000a002e7308 */ /* 0x0045220000000800 */
[--C-:B-1----:R-:W-:Y:S01]  /*f440*/  FFMA.FTZ R4, R225, UR20, -R0.reuse ;  /* 0x00000014e1047c23 */ /* 0x102fe20008010800 */
[----:B---3--:R-:W-:Y:S06]  /*f450*/  STL [R1+0x90], R53 ;  /* 0x0000903501007387 */ /* 0x008fec0000100800 */
[----:B------:R1:W3:Y:S01]  /*f460*/  MUFU.EX2 R7, R4 ;  /* 0x0000000400077308 */ /* 0x0002e20000000800 */
[----:B------:R3:W-:Y:S01]  /*f470*/  STL [R1+0x10c], R166 ;  /* 0x00010ca601007387 */ /* 0x0007e20000100800 */
[----:B--2---:R-:W-:Y:S01]  /*f480*/  MOV R10, R207 ;  /* 0x000000cf000a7202 */ /* 0x004fe20000000f00 */
[-C--:B----4-:R-:W-:Y:S01]  /*f490*/  FMUL.FTZ R80, R80, R46.reuse ;  /* 0x0000002e50507220 */ /* 0x090fe20000410000 */
        /* <DEDUP_REMOVED lines=11> */
[----:B-1----:R-:W-:Y:S01]  /*f550*/  FFMA.FTZ R4, R252, UR20, -R0 ;  /* 0x00000014fc047c23 */ /* 0x002fe20008010800 */
[----:B---3--:R1:W-:Y:S01]  /*f560*/  STL [R1+0x98], R7 ;  /* 0x0000980701007387 */ /* 0x0083e20000100800 */
[----:B------:R-:W-:Y:S01]  /*f570*/  MOV R252, R250 ;  /* 0x000000fa00fc7202 */ /* 0x000fe20000000f00 */
[-C--:B------:R-:W-:Y:S01]  /*f580*/  FMUL.FTZ R100, R100, R46.reuse ;  /* 0x0000002e64647220 */ /* 0x080fe20000410000 */
[----:B------:R2:W3:Y:S01]  /*f590*/  MUFU.EX2 R9, R4 ;  /* 0x0000000400097308 */ /* 0x0004e20000000800 */
[----:B------:R4:W-:Y:S01]  /*f5a0*/  STL [R1+0x110], R164 ;  /* 0x000110a401007387 */ /* 0x0009e20000100800 */
[-C--:B------:R-:W-:Y:S01]  /*f5b0*/  FMUL.FTZ R101, R101, R46.reuse ;  /* 0x0000002e65657220 */ /* 0x080fe20000410000 */
[-C--:B------:R-:W-:Y:S01]  /*f5c0*/  FMUL.FTZ R112, R112, R46.reuse ;  /* 0x0000002e70707220 */ /* 0x080fe20000410000 */
[----:B------:R-:W-:Y:S01]  /*f5d0*/  FMUL.FTZ R113, R113, R46 ;  /* 0x0000002e71717220 */ /* 0x000fe20000410000 */
[----:B------:R-:W-:-:S02]  /*f5e0*/  IMAD.MOV.U32 R166, RZ, RZ, R213 ;  /* 0x000000ffffa67224 */ /* 0x000fc400078e00d5 */
        /* <DEDUP_REMOVED lines=11> */
[----:B--2---:R-:W-:Y:S01]  /*f6a0*/  FADD.FTZ R4, R227, -R5 ;  /* 0x80000005e3047221 */ /* 0x004fe20000010000 */
[----:B------:R-:W-:Y:S01]  /*f6b0*/  FSEL R5, R167, RZ, P2 ;  /* 0x000000ffa7057208 */ /* 0x000fe20001000000 */
[----:B---3--:R2:W-:Y:S01]  /*f6c0*/  STL [R1+0x94], R9 ;  /* 0x0000940901007387 */ /* 0x0085e20000100800 */
[----:B------:R-:W-:Y:S01]  /*f6d0*/  FMUL.FTZ R153, R153, R46 ;  /* 0x0000002e99997220 */ /* 0x000fe20000410000 */
[----:B------:R-:W-:Y:S01]  /*f6e0*/  FMUL.FTZ R4, R4, UR20 ;  /* 0x0000001404047c20 */ /* 0x000fe20008410000 */
[----:B-1----:R-:W-:Y:S01]  /*f6f0*/  F2FP.BF16.F32.PACK_AB R7, R9, R7 ;  /* 0x000000070907723e */ /* 0x002fe200000010ff */
[----:B------:R-:W-:Y:S01]  /*f700*/  FADD.FTZ R36, R61, -R5 ;  /* 0x800000053d247221 */ /* 0x000fe20000010000 */
[----:B------:R-:W-:Y:S01]  /*f710*/  F2FP.BF16.F32.PACK_AB R5, R53, R52 ;  /* 0x000000343505723e */ /* 0x000fe200000010ff */
[----:B------:R1:W3:Y:S01]  /*f720*/  MUFU.EX2 R11, R4 ;  /* 0x00000004000b7308 */ /* 0x0002e20000000800 */
[----:B------:R-:W-:Y:S01]  /*f730*/  STL [R1+0x114], R168 ;  /* 0x000114a801007387 */ /* 0x000fe20000100800 */
[----:B----4-:R-:W-:-:S02]  /*f740*/  IMAD.MOV.U32 R164, RZ, RZ, R217 ;  /* 0x000000ffffa47224 */ /* 0x010fc400078e00d9 */
[-C--:B------:R-:W-:Y:S01]  /*f750*/  FMUL.FTZ R196, R196, R46.reuse ;  /* 0x0000002ec4c47220 */ /* 0x080fe20000410000 */
[-C--:B------:R-:W-:Y:S01]  /*f760*/  FMUL.FTZ R197, R197, R46.reuse ;  /* 0x0000002ec5c57220 */ /* 0x080fe20000410000 */
[----:B------:R4:W-:Y:S01]  /*f770*/  STL [R1+0x118], R167 ;  /* 0x000118a701007387 */ /* 0x0009e20000100800 */
[-C--:B------:R-:W-:Y:S01]  /*f780*/  FMUL.FTZ R200, R200, R46.reuse ;  /* 0x0000002ec8c87220 */ /* 0x080fe20000410000 */
[----:B------:R-:W-:Y:S01]  /*f790*/  FMUL.FTZ R201, R201, R46 ;  /* 0x0000002ec9c97220 */ /* 0x000fe20000410000 */
[--C-:B-1----:R-:W-:Y:S01]  /*f7a0*/  FFMA.FTZ R4, R60, UR20, -R8.reuse ;  /* 0x000000143c047c23 */ /* 0x102fe20008010808 */
[-C--:B---3--:R-:W-:Y:S01]  /*f7b0*/  FMUL.FTZ R74, R74, R11.reuse ;  /* 0x0000000b4a4a7220 */ /* 0x088fe20000410000 */
[-C--:B------:R-:W-:Y:S01]  /*f7c0*/  FMUL.FTZ R75, R75, R11.reuse ;  /* 0x0000000b4b4b7220 */ /* 0x080fe20000410000 */
[-C--:B------:R-:W-:Y:S01]  /*f7d0*/  FMUL.FTZ R174, R174, R11.reuse ;  /* 0x0000000baeae7220 */ /* 0x080fe20000410000 */
[----:B------:R1:W3:Y:S01]  /*f7e0*/  MUFU.EX2 R204, R4 ;  /* 0x0000000400cc7308 */ /* 0x0002e20000000800 */
[-C--:B------:R-:W-:Y:S01]  /*f7f0*/  FMUL.FTZ R175, R175, R11.reuse ;  /* 0x0000000bafaf7220 */ /* 0x080fe20000410000 */
[-C--:B------:R-:W-:Y:S01]  /*f800*/  FMUL.FTZ R186, R186, R11.reuse ;  /* 0x0000000bbaba7220 */ /* 0x080fe20000410000 */
[-C--:B------:R-:W-:Y:S01]  /*f810*/  FMUL.FTZ R187, R187, R11.reuse ;  /* 0x0000000bbbbb7220 */ /* 0x080fe20000410000 */
[-C--:B------:R-:W-:Y:S01]  /*f820*/  FMUL.FTZ R78, R78, R11.reuse ;  /* 0x0000000b4e4e7220 */ /* 0x080fe20000410000 */
[-C--:B------:R-:W-:Y:S01]  /*f830*/  FMUL.FTZ R79, R79, R11.reuse ;  /* 0x0000000b4f4f7220 */ /* 0x080fe20000410000 */
[--C-:B--2---:R-:W-:Y:S01]  /*f840*/  FFMA.FTZ R9, R62, UR20, -R8.reuse ;  /* 0x000000143e097c23 */ /* 0x104fe20008010808 */
[-C--:B------:R-:W-:Y:S01]  /*f850*/  FMUL.FTZ R94, R94, R11.reuse ;  /* 0x0000000b5e5e7220 */ /* 0x080fe20000410000 */
[-C--:B------:R-:W-:Y:S01]  /*f860*/  FMUL.FTZ R95, R95, R11.reuse ;  /* 0x0000000b5f5f7220 */ /* 0x080fe20000410000 */
[-C--:B------:R-:W-:Y:S01]  /*f870*/  FMUL.FTZ R106, R106, R11.reuse ;  /* 0x0000000b6a6a7220 */ /* 0x080fe20000410000 */
[-C--:B------:R-:W-:Y:S01]  /*f880*/  FMUL.FTZ R107, R107, R11.reuse ;  /* 0x0000000b6b6b7220 */ /* 0x080fe20000410000 */
[-C--:B------:R-:W-:Y:S01]  /*f890*/  FMUL.FTZ R110, R110, R11.reuse ;  /* 0x0000000b6e6e7220 */ /* 0x080fe20000410000 */
[----:B------:R-:W-:Y:S01]  /*f8a0*/  MUFU.EX2 R9, R9 ;  /* 0x0000000900097308 */ /* 0x000fe20000000800 */
[-C--:B------:R-:W-:Y:S01]  /*f8b0*/  FMUL.FTZ R111, R111, R11.reuse ;  /* 0x0000000b6f6f7220 */ /* 0x080fe20000410000 */
[-C--:B------:R-:W-:Y:S01]  /*f8c0*/  FMUL.FTZ R122, R122, R11.reuse ;  /* 0x0000000b7a7a7220 */ /* 0x080fe20000410000 */
[-C--:B------:R-:W-:Y:S01]  /*f8d0*/  FMUL.FTZ R123, R123, R11.reuse ;  /* 0x0000000b7b7b7220 */ /* 0x080fe20000410000 */
[-C--:B------:R-:W-:Y:S01]  /*f8e0*/  FMUL.FTZ R90, R90, R11.reuse ;  /* 0x0000000b5a5a7220 */ /* 0x080fe20000410000 */
[----:B-1----:R-:W-:Y:S01]  /*f8f0*/  FFMA.FTZ R4, R208, UR20, -R8 ;  /* 0x00000014d0047c23 */ /* 0x002fe20008010808 */
[----:B---3--:R-:W-:Y:S01]  /*f900*/  STL [R1+0x88], R204 ;  /* 0x000088cc01007387 */ /* 0x008fe20000100800 */
        /* <DEDUP_REMOVED lines=16> */
[----:B----4-:R-:W-:Y:S01]  /*fa10*/  IMAD.MOV.U32 R167, RZ, RZ, R222 ;  /* 0x000000ffffa77224 */ /* 0x010fe200078e00de */
[----:B-1----:R-:W-:Y:S01]  /*fa20*/  F2FP.BF16.F32.PACK_AB R4, R55, R54 ;  /* 0x000000363704723e */ /* 0x002fe200000010ff */
[----:B--2---:R-:W-:Y:S04]  /*fa30*/  STL [R1+0x84], R208 ;  /* 0x000084d001007387 */ /* 0x004fe80000100800 */
[----:B------:R-:W1:Y:S02]  /*fa40*/  LDSM.16.MT88.4 R52, [R230+0xe000] ;  /* 0x00e00000e634783b */ /* 0x000e640000004200 */
[C---:B------:R-:W-:Y:S02]  /*fa50*/  HMMA.16816.F32.BF16 R72, R4.reuse, R16, R72 ;  /* 0x000000100448723c */ /* 0x040fe40000041848 */
[----:B------:R2:W-:Y:S04]  /*fa60*/  STL [R1+0x80], R9 ;  /* 0x0000800901007387 */ /* 0x0005e80000100800 */
[C---:B------:R-:W-:Y:S06]  /*fa70*/  HMMA.16816.F32.BF16 R56, R4.reuse, R12, R172 ;  /* 0x0000000c0438723c */ /* 0x040fec00000418ac */
[C---:B------:R-:W-:Y:S06]  /*fa80*/  HMMA.16816.F32.BF16 R168, R4.reuse, R14, R184 ;  /* 0x0000000e04a8723c */ /* 0x040fec00000418b8 */
[----:B------:R-:W-:Y:S01]  /*fa90*/  HMMA.16816.F32.BF16 R224, R4, R22, R92 ;  /* 0x0000001604e0723c */ /* 0x000fe2000004185c */
[----:B------:R-:W-:-:S02]  /*faa0*/  MOV R187, R220 ;  /* 0x000000dc00bb7202 */ /* 0x000fc40000000f00 */
[----:B------:R-:W-:Y:S02]  /*fab0*/  MOV R186, R219 ;  /* 0x000000db00ba7202 */ /* 0x000fe40000000f00 */
[----:B------:R-:W-:Y:S01]  /*fac0*/  MOV R185, R223 ;  /* 0x000000df00b97202 */ /* 0x000fe20000000f00 */
[----:B------:R-:W-:Y:S01]  /*fad0*/  IMAD.MOV.U32 R67, RZ, RZ, R75 ;  /* 0x000000ffff437224 */ /* 0x000fe200078e004b */
[----:B------:R-:W-:Y:S01]  /*fae0*/  MOV R62, R74 ;  /* 0x0000004a003e7202 */ /* 0x000fe20000000f00 */
[C---:B------:R-:W-:Y:S01]  /*faf0*/  HMMA.16816.F32.BF16 R220, R4.reuse, R24, R104 ;  /* 0x0000001804dc723c */ /* 0x040fe20000041868 */
[----:B------:R-:W-:Y:S02]  /*fb00*/  MOV R61, R72 ;  /* 0x00000048003d7202 */ /* 0x000fe40000000f00 */
[----:B------:R-:W-:Y:S01]  /*fb10*/  MOV R60, R73 ;  /* 0x00000049003c7202 */ /* 0x000fe20000000f00 */
[----:B------:R-:W-:Y:S01]  /*fb20*/  IMAD.MOV.U32 R174, RZ, RZ, R58 ;  /* 0x000000ffffae7224 */ /* 0x000fe200078e003a */
[----:B------:R-:W-:Y:S01]  /*fb30*/  MOV R175, R57 ;  /* 0x0000003900af7202 */ /* 0x000fe20000000f00 */
[----:B------:R-:W-:Y:S01]  /*fb40*/  HMMA.16816.F32.BF16 R72, R4, R18, R76 ;  /* 0x000000120448723c */ /* 0x000fe2000004184c */
[----:B------:R-:W-:-:S02]  /*fb50*/  MOV R172, R56 ;  /* 0x0000003800ac7202 */ /* 0x000fc40000000f00 */
[----:B------:R-:W-:Y:S01]  /*fb60*/  MOV R173, R59 ;  /* 0x0000003b00ad7202 */ /* 0x000fe20000000f00 */
[----:B------:R-:W-:Y:S01]  /*fb70*/  IMAD.MOV.U32 R57, RZ, RZ, R168 ;  /* 0x000000ffff397224 */ /* 0x000fe200078e00a8 */
[----:B------:R-:W-:Y:S01]  /*fb80*/  MOV R58, R171 ;  /* 0x000000ab003a7202 */ /* 0x000fe20000000f00 */
[C---:B------:R-:W-:Y:S01]  /*fb90*/  HMMA.16816.F32.BF16 R212, R4.reuse, R28, R120 ;  /* 0x0000001c04d4723c */ /* 0x040fe20000041878 */
[----:B------:R-:W-:Y:S01]  /*fba0*/  MOV R76, R45 ;  /* 0x0000002d004c7202 */ /* 0x000fe20000000f00 */
[----:B------:R-:W-:Y:S01]  /*fbb0*/  IMAD.MOV.U32 R78, RZ, RZ, R205 ;  /* 0x000000ffff4e7224 */ /* 0x000fe200078e00cd */
[----:B------:R-:W-:Y:S02]  /*fbc0*/  MOV R56, R169 ;  /* 0x000000a900387202 */ /* 0x000fe40000000f00 */
[----:B------:R-:W-:Y:S01]  /*fbd0*/  MOV R79, R206 ;  /* 0x000000ce004f7202 */ /* 0x000fe20000000f00 */
[----:B------:R-:W-:Y:S01]  /*fbe0*/  HMMA.16816.F32.BF16 R124, R4, R30, R124 ;  /* 0x0000001e047c723c */ /* 0x000fe2000004187c */
[----:B------:R-:W-:-:S02]  /*fbf0*/  MOV R59, R170 ;  /* 0x000000aa003b7202 */ /* 0x000fc40000000f00 */
[----:B------:R-:W-:Y:S02]  /*fc00*/  MOV R169, R218 ;  /* 0x000000da00a97202 */ /* 0x000fe40000000f00 */
[----:B------:R-:W-:Y:S01]  /*fc10*/  MOV R77, R204 ;  /* 0x000000cc004d7202 */ /* 0x000fe20000000f00 */
[----:B------:R-:W-:Y:S01]  /*fc20*/  HMMA.16816.F32.BF16 R216, R4, R26, R108 ;  /* 0x0000001a04d8723c */ /* 0x000fe2000004186c */
[----:B------:R-:W-:Y:S02]  /*fc30*/  MOV R170, R248 ;  /* 0x000000f800aa7202 */ /* 0x000fe40000000f00 */
[----:B------:R-:W-:-:S03]  /*fc40*/  MOV R184, R249 ;  /* 0x000000f900b87202 */ /* 0x000fc60000000f00 */
[----:B------:R-:W-:Y:S01]  /*fc50*/  MOV R171, R72 ;  /* 0x0000004800ab7202 */ /* 0x000fe20000000f00 */
[C---:B------:R-:W-:Y:S01]  /*fc60*/  HMMA.16816.F32.BF16 R120, R4.reuse, R32, R136 ;  /* 0x000000200478723c */ /* 0x040fe20000041888 */
[----:B------:R-:W-:Y:S01]  /*fc70*/  MOV R72, R9 ;  /* 0x0000000900487202 */ /* 0x000fe20000000f00 */
[----:B--2---:R-:W-:Y:S01]  /*fc80*/  FMUL.FTZ R9, R36, UR20 ;  /* 0x0000001424097c20 */ /* 0x004fe20008410000 */
[----:B------:R-:W-:Y:S02]  /*fc90*/  MOV R236, R73 ;  /* 0x0000004900ec7202 */ /* 0x000fe40000000f00 */
[----:B------:R-:W-:Y:S01]  /*fca0*/  MOV R234, R74 ;  /* 0x0000004a00ea7202 */ /* 0x000fe20000000f00 */
[----:B------:R-:W2:Y:S01]  /*fcb0*/  MUFU.EX2 R45, R9 ;  /* 0x00000009002d7308 */ /* 0x000ea20000000800 */
[----:B------:R-:W-:Y:S01]  /*fcc0*/  MOV R168, R75 ;  /* 0x0000004b00a87202 */ /* 0x000fe20000000f00 */
[----:B------:R-:W-:Y:S01]  /*fcd0*/  HMMA.16816.F32.BF16 R204, R4, R48, R148 ;  /* 0x0000003004cc723c */ /* 0x000fe20000041894 */
[----:B------:R-:W-:Y:S01]  /*fce0*/  MOV R73, R208 ;  /* 0x000000d000497202 */ /* 0x000fe20000000f00 */
[----:B------:R-:W-:Y:S01]  /*fcf0*/  IMAD.MOV.U32 R137, RZ, RZ, R57 ;  /* 0x000000ffff897224 */ /* 0x000fe200078e0039 */
[----:B------:R-:W-:-:S02]  /*fd00*/  MOV R74, R211 ;  /* 0x000000d3004a7202 */ /* 0x000fc40000000f00 */
[----:B------:R-:W-:Y:S01]  /*fd10*/  MOV R75, R251 ;  /* 0x000000fb004b7202 */ /* 0x000fe20000000f00 */
[C---:B------:R-:W-:Y:S01]  /*fd20*/  HMMA.16816.F32.BF16 R208, R4.reuse, R34, R188 ;  /* 0x0000002204d0723c */ /* 0x040fe200000418bc */
[----:B------:R-:W-:Y:S02]  /*fd30*/  MOV R151, R62 ;  /* 0x0000003e00977202 */ /* 0x000fe40000000f00 */
[----:B------:R-:W-:Y:S02]  /*fd40*/  MOV R149, R61 ;  /* 0x0000003d00957202 */ /* 0x000fe40000000f00 */
[----:B------:R-:W-:Y:S01]  /*fd50*/  MOV R150, R60 ;  /* 0x0000003c00967202 */ /* 0x000fe20000000f00 */
[----:B------:R-:W-:Y:S01]  /*fd60*/  HMMA.16816.F32.BF16 R248, R4, R20, R88 ;  /* 0x0000001404f8723c */ /* 0x000fe20000041858 */
[----:B------:R-:W-:Y:S01]  /*fd70*/  MOV R148, R59 ;  /* 0x0000003b00947202 */ /* 0x000fe20000000f00 */
[-C--:B--2---:R-:W-:Y:S01]  /*fd80*/  FMUL.FTZ R82, R82, R45.reuse ;  /* 0x0000002d52527220 */ /* 0x084fe20000410000 */
[-C--:B------:R-:W-:Y:S01]  /*fd90*/  FMUL.FTZ R83, R83, R45.reuse ;  /* 0x0000002d53537220 */ /* 0x080fe20000410000 */
[----:B------:R-:W-:-:S02]  /*fda0*/  FMUL.FTZ R86, R86, R45 ;  /* 0x0000002d56567220 */ /* 0x000fc40000410000 */
[C---:B------:R-:W-:Y:S01]  /*fdb0*/  HMMA.16816.F32.BF16 R108, R4.reuse, R50, R192 ;  /* 0x00000032046c723c */ /* 0x040fe200000418c0 */
[-C--:B------:R-:W-:Y:S01]  /*fdc0*/  FMUL.FTZ R87, R87, R45.reuse ;  /* 0x0000002d57577220 */ /* 0x080fe20000410000 */
[-C--:B------:R-:W-:Y:S01]  /*fdd0*/  FMUL.FTZ R178, R178, R45.reuse ;  /* 0x0000002db2b27220 */ /* 0x080fe20000410000 */
[-C--:B------:R-:W-:Y:S01]  /*fde0*/  FMUL.FTZ R179, R179, R45.reuse ;  /* 0x0000002db3b37220 */ /* 0x080fe20000410000 */
[-C--:B------:R-:W-:Y:S01]  /*fdf0*/  FMUL.FTZ R182, R182, R45.reuse ;  /* 0x0000002db6b67220 */ /* 0x080fe20000410000 */
[-C--:B------:R-:W-:Y:S01]  /*fe00*/  FMUL.FTZ R183, R183, R45.reuse ;  /* 0x0000002db7b77220 */ /* 0x080fe20000410000 */
[C---:B-1----:R-:W-:Y:S01]  /*fe10*/  HMMA.16816.F32.BF16 R104, R4.reuse, R52, R156 ;  /* 0x000000340468723c */ /* 0x042fe2000004189c */
[-C--:B------:R-:W-:Y:S01]  /*fe20*/  FMUL.FTZ R70, R70, R45.reuse ;  /* 0x0000002d46467220 */ /* 0x080fe20000410000 */
[-C--:B------:R-:W-:Y:S01]  /*fe30*/  FMUL.FTZ R71, R71, R45.reuse ;  /* 0x0000002d47477220 */ /* 0x080fe20000410000 */
[-C--:B------:R-:W-:Y:S01]  /*fe40*/  FMUL.FTZ R98, R98, R45.reuse ;  /* 0x0000002d62627220 */ /* 0x080fe20000410000 */
[-C--:B------:R-:W-:Y:S01]  /*fe50*/  FMUL.FTZ R99, R99, R45.reuse ;  /* 0x0000002d63637220 */ /* 0x080fe20000410000 */
[----:B------:R-:W-:Y:S01]  /*fe60*/  FMUL.FTZ R102, R102, R45 ;  /* 0x0000002d66667220 */ /* 0x000fe20000410000 */
[----:B------:R-:W-:Y:S01]  /*fe70*/  HMMA.16816.F32.BF16 R92, R4, R54, R160 ;  /* 0x00000036045c723c */ /* 0x000fe200000418a0 */
[----:B------:R-:W-:-:S02]  /*fe80*/  IMAD.MOV.U32 R158, RZ, RZ, R63 ;  /* 0x000000ffff9e7224 */ /* 0x000fc400078e003f */
[-C--:B------:R-:W-:Y:S01]  /*fe90*/  FMUL.FTZ R103, R103, R45.reuse ;  /* 0x0000002d67677220 */ /* 0x080fe20000410000 */
[-C--:B------:R-:W-:Y:S01]  /*fea0*/  FMUL.FTZ R114, R114, R45.reuse ;  /* 0x0000002d72727220 */ /* 0x080fe20000410000 */
[-C--:B------:R-:W-:Y:S01]  /*feb0*/  FMUL.FTZ R115, R115, R45.reuse ;  /* 0x0000002d73737220 */ /* 0x080fe20000410000 */
[-C--:B------:R-:W-:Y:S01]  /*fec0*/  FMUL.FTZ R118, R118, R45.reuse ;  /* 0x0000002d76767220 */ /* 0x080fe20000410000 */
[-C--:B------:R-:W-:Y:S01]  /*fed0*/  FMUL.FTZ R119, R119, R45.reuse ;  /* 0x0000002d77777220 */ /* 0x080fe20000410000 */
[----:B------:R-:W-:Y:S01]  /*fee0*/  F2FP.BF16.F32.PACK_AB R6, R79, R10 ;  /* 0x0000000a4f06723e */ /* 0x000fe200000010ff */
[-C--:B------:R-:W-:Y:S01]  /*fef0*/  FMUL.FTZ R130, R130, R45.reuse ;  /* 0x0000002d82827220 */ /* 0x080fe20000410000 */
[----:B------:R-:W-:Y:S01]  /*ff00*/  F2FP.BF16.F32.PACK_AB R4, R167, R76 ;  /* 0x0000004ca704723e */ /* 0x000fe200000010ff */
[-C--:B------:R-:W-:Y:S01]  /*ff10*/  FMUL.FTZ R131, R131, R45.reuse ;  /* 0x0000002d83837220 */ /* 0x080fe20000410000 */
[----:B------:R-:W-:Y:S01]  /*ff20*/  F2FP.BF16.F32.PACK_AB R5, R77, R78 ;  /* 0x0000004e4d05723e */ /* 0x000fe200000010ff */
[----:B------:R-:W-:Y:S01]  /*ff30*/  FMUL.FTZ R134, R134, R45 ;  /* 0x0000002d86867220 */ /* 0x000fe20000410000 */
[----:B------:R-:W-:Y:S01]  /*ff40*/  F2FP.BF16.F32.PACK_AB R7, R72, R73 ;  /* 0x000000494807723e */ /* 0x000fe200000010ff */
[----:B------:R-:W-:Y:S01]  /*ff50*/  IMAD.MOV.U32 R72, RZ, RZ, R187 ;  /* 0x000000ffff487224 */ /* 0x000fe200078e00bb */
[----:B------:R-:W-:Y:S01]  /*ff60*/  MOV R79, R185 ;  /* 0x000000b9004f7202 */ /* 0x000fe20000000f00 */
[-C--:B------:R-:W-:Y:S01]  /*ff70*/  FMUL.FTZ R135, R135, R45.reuse ;  /* 0x0000002d87877220 */ /* 0x080fe20000410000 */
[----:B------:R-:W-:Y:S01]  /*ff80*/  MOV R73, R184 ;  /* 0x000000b800497202 */ /* 0x000fe20000000f00 */
[----:B------:R-:W-:Y:S01]  /*ff90*/  FMUL.FTZ R142, R142, R45 ;  /* 0x0000002d8e8e7220 */ /* 0x000fe20000410000 */
[----:B------:R-:W-:Y:S01]  /*ffa0*/  MOV R10, R186 ;  /* 0x000000ba000a7202 */ /* 0x000fe20000000f00 */
[----:B------:R-:W-:Y:S01]  /*ffb0*/  FFMA.FTZ R9, R79, UR20, -R2 ;  /* 0x000000144f097c23 */ /* 0x000fe20008010802 */
[C---:B------:R-:W-:Y:S01]  /*ffc0*/  HMMA.16816.F32.BF16 R184, R4.reuse, R18, R80 ;  /* 0x0000001204b8723c */ /* 0x040fe20000041850 */
[----:B------:R-:W-:Y:S01]  /*ffd0*/  MOV R138, R73 ;  /* 0x00000049008a7202 */ /* 0x000fe20000000f00 */
[-C--:B------:R-:W-:Y:S01]  /*ffe0*/  FMUL.FTZ R143, R143, R45.reuse ;  /* 0x0000002d8f8f7220 */ /* 0x080fe20000410000 */
[-C--:B------:R-:W-:Y:S01]  /*fff0*/  FMUL.FTZ R146, R146, R45.reuse ;  /* 0x0000002d92927220 */ /* 0x080fe20000410000 */
[-C--:B------:R-:W-:Y:S01]  /*10000*/  FMUL.FTZ R147, R147, R45.reuse ;  /* 0x0000002d93937220 */ /* 0x080fe20000410000 */
[-C--:B------:R-:W-:Y:S01]  /*10010*/  FMUL.FTZ R154, R154, R45.reuse ;  /* 0x0000002d9a9a7220 */ /* 0x080fe20000410000 */
[C---:B------:R-:W-:Y:S01]  /*10020*/  HMMA.16816.F32.BF16 R80, R4.reuse, R20, R84 ;  /* 0x000000140450723c */ /* 0x040fe20000041854 */
[----:B------:R1:W2:Y:S01]  /*10030*/  MUFU.EX2 R87, R9 ;  /* 0x0000000900577308 */ /* 0x0002a20000000800 */
[-C--:B------:R-:W-:Y:S01]  /*10040*/  FMUL.FTZ R155, R155, R45.reuse ;  /* 0x0000002d9b9b7220 */ /* 0x080fe20000410000 */
[-C--:B------:R-:W-:Y:S01]  /*10050*/  FMUL.FTZ R198, R198, R45.reuse ;  /* 0x0000002dc6c67220 */ /* 0x080fe20000410000 */
[-C--:B------:R-:W-:Y:S01]  /*10060*/  FMUL.FTZ R199, R199, R45.reuse ;  /* 0x0000002dc7c77220 */ /* 0x080fe20000410000 */
[-C--:B------:R-:W-:Y:S01]  /*10070*/  FMUL.FTZ R202, R202, R45.reuse ;  /* 0x0000002dcaca7220 */ /* 0x080fe20000410000 */
[----:B------:R-:W-:Y:S01]  /*10080*/  FMUL.FTZ R203, R203, R45 ;  /* 0x0000002dcbcb7220 */ /* 0x000fe20000410000 */
        /* <DEDUP_REMOVED lines=8> */
[----:B------:R-:W-:Y:S01]  /*10110*/  MOV R159, R56 ;  /* 0x00000038009f7202 */ /* 0x000fe20000000f00 */
[----:B-1----:R-:W-:Y:S01]  /*10120*/  FFMA.FTZ R9, R75, UR20, -R2 ;  /* 0x000000144b097c23 */ /* 0x002fe20008010802 */
[----:B------:R-:W-:Y:S01]  /*10130*/  MOV R163, R173 ;  /* 0x000000ad00a37202 */ /* 0x000fe20000000f00 */
[C---:B------:R-:W-:Y:S01]  /*10140*/  HMMA.16816.F32.BF16 R88, R4.reuse, R16, R68 ;  /* 0x000000100458723c */ /* 0x040fe20000041844 */
[----:B------:R-:W-:Y:S01]  /*10150*/  MOV R14, R174 ;  /* 0x000000ae000e7202 */ /* 0x000fe20000000f00 */
[----:B------:R1:W3:Y:S01]  /*10160*/  MUFU.EX2 R21, R9 ;  /* 0x0000000900157308 */ /* 0x0002e20000000800 */
[----:B------:R-:W-:Y:S01]  /*10170*/  MOV R157, R137 ;  /* 0x00000089009d7202 */ /* 0x000fe20000000f00 */
[----:B--2---:R-:W-:Y:S01]  /*10180*/  STL [R1+0x70], R87 ;  /* 0x0000705701007387 */ /* 0x004fe20000100800 */
[----:B------:R-:W-:Y:S01]  /*10190*/  MOV R137, R10 ;  /* 0x0000000a00897202 */ /* 0x000fe20000000f00 */
[----:B------:R-:W-:Y:S01]  /*101a0*/  HMMA.16816.F32.BF16 R76, R4, R22, R96 ;  /* 0x00000016044c723c */ /* 0x000fe20000041860 */
[----:B------:R-:W-:Y:S01]  /*101b0*/  MOV R17, R175 ;  /* 0x000000af00117202 */ /* 0x000fe20000000f00 */
[----:B------:R-:W-:Y:S01]  /*101c0*/  FFMA.FTZ R10, R65, UR20, -R0 ;  /* 0x00000014410a7c23 */ /* 0x000fe20008010800 */
[----:B------:R-:W-:-:S02]  /*101d0*/  MOV R16, R172 ;  /* 0x000000ac00107202 */ /* 0x000fc40000000f00 */
[----:B------:R-:W-:Y:S01]  /*101e0*/  MOV R156, R139 ;  /* 0x0000008b009c7202 */ /* 0x000fe20000000f00 */
[C---:B------:R-:W-:Y:S01]  /*101f0*/  HMMA.16816.F32.BF16 R72, R4.reuse, R24, R100 ;  /* 0x000000180448723c */ /* 0x040fe20000041864 */
[----:B------:R-:W-:Y:S02]  /*10200*/  MOV R160, R42 ;  /* 0x0000002a00a07202 */ /* 0x000fe40000000f00 */
[----:B------:R-:W-:Y:S02]  /*10210*/  MOV R161, R39 ;  /* 0x0000002700a17202 */ /* 0x000fe40000000f00 */
[----:B------:R-:W-:Y:S01]  /*10220*/  MOV R13, R246 ;  /* 0x000000f6000d7202 */ /* 0x000fe20000000f00 */
[C---:B------:R-:W-:Y:S01]  /*10230*/  HMMA.16816.F32.BF16 R68, R4.reuse, R26, R112 ;  /* 0x0000001a0444723c */ /* 0x040fe20000041870 */
[--C-:B-1----:R-:W-:Y:S01]  /*10240*/  FFMA.FTZ R9, R138, UR20, -R2.reuse ;  /* 0x000000148a097c23 */ /* 0x102fe20008010802 */
[----:B------:R-:W-:Y:S01]  /*10250*/  MOV R138, R164 ;  /* 0x000000a4008a7202 */ /* 0x000fe20000000f00 */
[----:B---3--:R-:W-:Y:S03]  /*10260*/  STL [R1+0x6c], R21 ;  /* 0x00006c1501007387 */ /* 0x008fe60000100800 */
[C---:B------:R-:W-:Y:S01]  /*10270*/  HMMA.16816.F32.BF16 R60, R4.reuse, R28, R116 ;  /* 0x0000001c043c723c */ /* 0x040fe20000041874 */
[----:B------:R1:W-:Y:S05]  /*10280*/  MUFU.EX2 R164, R9 ;  /* 0x0000000900a47308 */ /* 0x0003ea0000000800 */
[C---:B------:R-:W-:Y:S06]  /*10290*/  HMMA.16816.F32.BF16 R56, R4.reuse, R30, R128 ;  /* 0x0000001e0438723c */ /* 0x040fec0000041880 */
[C---:B------:R-:W-:Y:S06]  /*102a0*/  HMMA.16816.F32.BF16 R180, R4.reuse, R32, R132 ;  /* 0x0000002004b4723c */ /* 0x040fec0000041884 */
[----:B------:R-:W-:Y:S01]  /*102b0*/  HMMA.16816.F32.BF16 R176, R4, R34, R140 ;  /* 0x0000002204b0723c */ /* 0x000fe2000004188c */
[----:B-1----:R-:W-:Y:S01]  /*102c0*/  FFMA.FTZ R9, R252, UR20, -R2 ;  /* 0x00000014fc097c23 */ /* 0x002fe20008010802 */
[----:B------:R-:W-:-:S04]  /*102d0*/  MOV R252, R166 ;  /* 0x000000a600fc7202 */ /* 0x000fc80000000f00 */
[----:B------:R-:W-:Y:S01]  /*102e0*/  HMMA.16816.F32.BF16 R172, R4, R48, R144 ;  /* 0x0000003004ac723c */ /* 0x000fe20000041890 */
[----:B------:R-:W-:-:S05]  /*102f0*/  MOV R166, R170 ;  /* 0x000000aa00a67202 */ /* 0x000fca0000000f00 */
[C---:B------:R-:W-:Y:S01]  /*10300*/  HMMA.16816.F32.BF16 R152, R4.reuse, R50, R152 ;  /* 0x000000320498723c */ /* 0x040fe20000041898 */
[----:B------:R-:W-:Y:S01]  /*10310*/  MOV R170, R43 ;  /* 0x0000002b00aa7202 */ /* 0x000fe20000000f00 */
[----:B------:R-:W-:Y:S01]  /*10320*/  IMAD.MOV.U32 R19, RZ, RZ, R166 ;  /* 0x000000ffff137224 */ /* 0x000fe200078e00a6 */
[----:B------:R-:W-:Y:S01]  /*10330*/  MOV R43, R243 ;  /* 0x000000f3002b7202 */ /* 0x000fe20000000f00 */
[----:B------:R-:W-:Y:S01]  /*10340*/  IMAD.MOV.U32 R243, RZ, RZ, R244 ;  /* 0x000000fffff37224 */ /* 0x000fe200078e00f4 */
[----:B------:R-:W-:Y:S01]  /*10350*/  MUFU.EX2 R166, R10 ;  /* 0x0000000a00a67308 */ /* 0x000fe20000000800 */
[C---:B------:R-:W-:Y:S06]  /*10360*/  HMMA.16816.F32.BF16 R196, R4.reuse, R52, R196 ;  /* 0x0000003404c4723c */ /* 0x040fec00000418c4 */
[----:B------:R-:W-:Y:S01]  /*10370*/  HMMA.16816.F32.BF16 R200, R4, R54, R200 ;  /* 0x0000003604c8723c */ /* 0x000fe200000418c8 */
[----:B------:R1:W2:Y:S01]  /*10380*/  MUFU.EX2 R244, R9 ;  /* 0x0000000900f47308 */ /* 0x0002a20000000800 */
[----:B------:R-:W-:-:S02]  /*10390*/  MOV R12, R243 ;  /* 0x000000f3000c7202 */ /* 0x000fc40000000f00 */
[----:B------:R-:W-:Y:S01]  /*103a0*/  MOV R85, R162 ;  /* 0x000000a200557202 */ /* 0x000fe20000000f00 */
[----:B------:R-:W-:Y:S01]  /*103b0*/  IMAD.MOV.U32 R101, RZ, RZ, R234 ;  /* 0x000000ffff657224 */ /* 0x000fe200078e00ea */
[----:B------:R-:W-:Y:S01]  /*103c0*/  MOV R99, R160 ;  /* 0x000000a000637202 */ /* 0x000fe20000000f00 */
[----:B------:R-:W3:Y:S01]  /*103d0*/  LDSM.16.MT88.4 R32, [R231+0xc800] ;  /* 0x00c80000e720783b */ /* 0x000ee20000004200 */
[----:B------:R-:W-:Y:S02]  /*103e0*/  MOV R84, R161 ;  /* 0x000000a100547202 */ /* 0x000fe40000000f00 */
[----:B------:R-:W-:Y:S01]  /*103f0*/  MOV R115, R171 ;  /* 0x000000ab00737202 */ /* 0x000fe20000000f00 */
[----:B------:R-:W4:Y:S01]  /*10400*/  LDSM.16.MT88.4 R28, [R230+0xc800] ;  /* 0x00c80000e61c783b */ /* 0x000f220000004200 */
[----:B------:R-:W-:Y:S02]  /*10410*/  MOV R100, R236 ;  /* 0x000000ec00647202 */ /* 0x000fe40000000f00 */
[----:B------:R-:W-:Y:S01]  /*10420*/  MOV R102, R168 ;  /* 0x000000a800667202 */ /* 0x000fe20000000f00 */
[----:B------:R-:W-:Y:S01]  /*10430*/  LDSM.16.MT88.4 R24, [R228+0xe800] ;  /* 0x00e80000e418783b */ /* 0x000fe20000004200 */
[----:B------:R-:W-:Y:S01]  /*10440*/  MOV R15, R43 ;  /* 0x0000002b000f7202 */ /* 0x000fe20000000f00 */
[----:B-1----:R-:W-:Y:S01]  /*10450*/  FFMA.FTZ R9, R158, UR20, -R0 ;  /* 0x000000149e097c23 */ /* 0x002fe20008010800 */
[----:B------:R-:W-:-:S02]  /*10460*/  MOV R158, R159 ;  /* 0x0000009f009e7202 */ /* 0x000fc40000000f00 */
[----:B------:R-:W-:Y:S01]  /*10470*/  MOV R159, R148 ;  /* 0x00000094009f7202 */ /* 0x000fe20000000f00 */
[----:B------:R1:W1:Y:S01]  /*10480*/  MUFU.EX2 R18, R9 ;  /* 0x0000000900127308 */ /* 0x0002620000000800 */
[----:B------:R-:W-:Y:S01]  /*10490*/  MOV R148, R136 ;  /* 0x0000008800947202 */ /* 0x000fe20000000f00 */
[----:B------:R-:W-:Y:S01]  /*104a0*/  IMAD.MOV.U32 R136, RZ, RZ, R36 ;  /* 0x000000ffff887224 */ /* 0x000fe200078e0024 */
[----:B------:R-:W-:Y:S02]  /*104b0*/  MOV R139, R41 ;  /* 0x00000029008b7202 */ /* 0x000fe40000000f00 */
[----:B------:R-:W-:Y:S01]  /*104c0*/  MOV R160, R241 ;  /* 0x000000f100a07202 */ /* 0x000fe20000000f00 */
[----:B------:R-:W-:Y:S01]  /*104d0*/  LDSM.16.MT88.4 R40, [R228+0xc800] ;  /* 0x00c80000e428783b */ /* 0x000fe20000004200 */
[----:B------:R-:W-:Y:S02]  /*104e0*/  MOV R246, R37 ;  /* 0x0000002500f67202 */ /* 0x000fe40000000f00 */
[----:B--2---:R-:W-:Y:S01]  /*104f0*/  F2FP.BF16.F32.PACK_AB R6, R244, R164 ;  /* 0x000000a4f406723e */ /* 0x004fe200000010ff */
[----:B------:R-:W2:Y:S01]  /*10500*/  LDSM.16.MT88.4 R36, [R229+0xc800] ;  /* 0x00c80000e524783b */ /* 0x000ea20000004200 */
[----:B-1----:R-:W-:-:S03]  /*10510*/  FFMA.FTZ R9, R64, UR20, -R0 ;  /* 0x0000001440097c23 */ /* 0x002fc60008010800 */
[----:B------:R1:W-:Y:S01]  /*10520*/  STL [R1+0x4c], R18 ;  /* 0x00004c1201007387 */ /* 0x0003e20000100800 */
[----:B------:R3:W4:Y:S02]  /*10530*/  MUFU.EX2 R20, R9 ;  /* 0x0000000900147308 */ /* 0x0007240000000800 */
[----:B---3--:R-:W-:Y:S01]  /*10540*/  FFMA.FTZ R9, R66, UR20, -R0 ;  /* 0x0000001442097c23 */ /* 0x008fe20008010800 */
[----:B----4-:R-:W-:Y:S01]  /*10550*/  STL [R1+0x48], R20 ;  /* 0x0000481401007387 */ /* 0x010fe20000100800 */
[----:B------:R-:W-:-:S04]  /*10560*/  F2FP.BF16.F32.PACK_AB R5, R20, R18 ;  /* 0x000000121405723e */ /* 0x000fc800000010ff */
[----:B------:R3:W-:Y:S01]  /*10570*/  MUFU.EX2 R243, R9 ;  /* 0x0000000900f37308 */ /* 0x0007e20000000800 */
[----:B-1----:R-:W-:Y:S01]  /*10580*/  MOV R18, R14 ;  /* 0x0000000e00127202 */ /* 0x002fe20000000f00 */
[----:B---3--:R-:W-:-:S06]  /*10590*/  FFMA.FTZ R9, R86, UR20, -R3 ;  /* 0x0000001456097c23 */ /* 0x008fcc0008010803 */
[----:B------:R-:W1:Y:S02]  /*105a0*/  MUFU.EX2 R4, R9 ;  /* 0x0000000900047308 */ /* 0x000e640000000800 */
[----:B-1----:R1:W-:Y:S01]  /*105b0*/  STL [R1+0x38], R4 ;  /* 0x0000380401007387 */ /* 0x0023e20000100800 */
[----:B------:R-:W-:Y:S02]  /*105c0*/  F2FP.BF16.F32.PACK_AB R7, R243, R166 ;  /* 0x000000a6f307723e */ /* 0x000fe400000010ff */
[----:B-1----:R-:W-:Y:S02]  /*105d0*/  F2FP.BF16.F32.PACK_AB R4, R21, R87 ;  /* 0x000000571504723e */ /* 0x002fe400000010ff */
[----:B------:R-:W-:Y:S01]  /*105e0*/  MOV R87, R19 ;  /* 0x0000001300577202 */ /* 0x000fe20000000f00 */
[----:B------:R-:W-:Y:S01]  /*105f0*/  IMAD.MOV.U32 R19, RZ, RZ, R163 ;  /* 0x000000ffff137224 */ /* 0x000fe200078e00a3 */
[----:B------:R-:W-:Y:S01]  /*10600*/  MOV R163, R156 ;  /* 0x0000009c00a37202 */ /* 0x000fe20000000f00 */
[----:B------:R-:W-:Y:S01]  /*10610*/  IMAD.MOV.U32 R97, RZ, RZ, R12 ;  /* 0x000000ffff617224 */ /* 0x000fe200078e000c */
[----:B------:R-:W-:Y:S01]  /*10620*/  MOV R156, R157 ;  /* 0x0000009d009c7202 */ /* 0x000fe20000000f00 */
[----:B------:R-:W1:Y:S01]  /*10630*/  LDSM.16.MT88.4 R20, [R229+0xe800] ;  /* 0x00e80000e514783b */ /* 0x000e620000004200 */
[----:B------:R-:W-:-:S02]  /*10640*/  MOV R157, R158 ;  /* 0x0000009e009d7202 */ /* 0x000fc40000000f00 */
[----:B------:R-:W-:Y:S02]  /*10650*/  MOV R158, R159 ;  /* 0x0000009f009e7202 */ /* 0x000fe40000000f00 */
[----:B------:R-:W-:Y:S01]  /*10660*/  MOV R159, R148 ;  /* 0x00000094009f7202 */ /* 0x000fe20000000f00 */
[----:B------:R-:W-:Y:S01]  /*10670*/  IMAD.MOV.U32 R148, RZ, RZ, R149 ;  /* 0x000000ffff947224 */ /* 0x000fe200078e0095 */
[----:B------:R-:W-:Y:S02]  /*10680*/  MOV R149, R150 ;  /* 0x0000009600957202 */ /* 0x000fe40000000f00 */
[----:B------:R-:W-:Y:S02]  /*10690*/  MOV R150, R151 ;  /* 0x0000009700967202 */ /* 0x000fe40000000f00 */
[----:B------:R-:W-:Y:S02]  /*106a0*/  MOV R151, R67 ;  /* 0x0000004300977202 */ /* 0x000fe40000000f00 */
[----:B------:R-:W3:Y:S01]  /*106b0*/  LDL.LU R67, [R1+0x138] ;  /* 0x0001380001437983 */ /* 0x000ee20000300800 */
[----:B------:R-:W-:-:S03]  /*106c0*/  FFMA.FTZ R9, R87, UR20, -R3 ;  /* 0x0000001457097c23 */ /* 0x000fc60008010803 */
[----:B------:R-:W4:Y:S01]  /*106d0*/  LDL.LU R14, [R1+0x68] ;  /* 0x00006800010e7983 */ /* 0x000f220000300800 */
[----:B------:R-:W-:Y:S01]  /*106e0*/  IMAD.MOV.U32 R87, RZ, RZ, R252 ;  /* 0x000000ffff577224 */ /* 0x000fe200078e00fc */
[----:B------:R-:W-:Y:S02]  /*106f0*/  MOV R252, R170 ;  /* 0x000000aa00fc7202 */ /* 0x000fe40000000f00 */
[----:B------:R-:W-:Y:S01]  /*10700*/  STL [R1+0x124], R164 ;  /* 0x000124a401007387 */ /* 0x000fe20000100800 */
[----:B------:R-:W-:Y:S02]  /*10710*/  MOV R170, R240 ;  /* 0x000000f000aa7202 */ /* 0x000fe40000000f00 */
[----:B------:R-:W-:Y:S01]  /*10720*/  MOV R86, R167 ;  /* 0x000000a700567202 */ /* 0x000fe20000000f00 */
[----:B------:R-:W-:Y:S01]  /*10730*/  STL [R1+0x11c], R244 ;  /* 0x00011cf401007387 */ /* 0x000fe20000100800 */
[----:B------:R-:W-:Y:S02]  /*10740*/  MOV R96, R15 ;  /* 0x0000000f00607202 */ /* 0x000fe40000000f00 */
[----:B------:R-:W-:Y:S01]  /*10750*/  MOV R98, R13 ;  /* 0x0000000d00627202 */ /* 0x000fe20000000f00 */
[----:B------:R2:W-:Y:S04]  /*10760*/  STL [R1+0x128], R166 ;  /* 0x000128a601007387 */ /* 0x0005e80000100800 */
[----:B------:R1:W-:Y:S04]  /*10770*/  STL [R1+0x120], R243 ;  /* 0x000120f301007387 */ /* 0x0003e80000100800 */
[----:B------:R-:W4:Y:S04]  /*10780*/  LDL.LU R241, [R1+0x58] ;  /* 0x0000580001f17983 */ /* 0x000f280000300800 */
[----:B------:R-:W4:Y:S04]  /*10790*/  LDL.LU R161, [R1+0x2c] ;  /* 0x00002c0001a17983 */ /* 0x000f280000300800 */
[----:B------:R-:W4:Y:S04]  /*107a0*/  LDL.LU R240, [R1+0x4] ;  /* 0x0000040001f07983 */ /* 0x000f280000300800 */
[----:B------:R-:W4:Y:S04]  /*107b0*/  LDL.LU R162, [R1+0x28] ;  /* 0x0000280001a27983 */ /* 0x000f280000300800 */
[----:B--2---:R-:W2:Y:S04]  /*107c0*/  LDL.LU R166, [R1+0x38] ;  /* 0x0000380001a67983 */ /* 0x004ea80000300800 */
[----:B------:R-:W2:Y:S01]  /*107d0*/  LDL.LU R171, [R1+0x134] ;  /* 0x0001340001ab7983 */ /* 0x000ea20000300800 */
[----:B-1----:R3:W1:Y:S03]  /*107e0*/  MUFU.EX2 R243, R9 ;  /* 0x0000000900f37308 */ /* 0x0026660000000800 */
[----:B------:R-:W2:Y:S04]  /*107f0*/  LDL.LU R236, [R1+0x130] ;  /* 0x0001300001ec7983 */ /* 0x000ea80000300800 */
[----:B------:R-:W2:Y:S04]  /*10800*/  LDL.LU R234, [R1+0x12c] ;  /* 0x00012c0001ea7983 */ /* 0x000ea80000300800 */
[----:B------:R-:W2:Y:S01]  /*10810*/  LDL.LU R168, [R1] ;  /* 0x0000000001a87983 */ /* 0x000ea20000300800 */
[----:B------:R-:W-:-:S02]  /*10820*/  MOV R114, R101 ;  /* 0x0000006500727202 */ /* 0x000fc40000000f00 */
[----:B------:R-:W-:Y:S02]  /*10830*/  MOV R101, R96 ;  /* 0x0000006000657202 */ /* 0x000fe40000000f00 */
[----:B------:R-:W-:Y:S02]  /*10840*/  MOV R112, R115 ;  /* 0x0000007300707202 */ /* 0x000fe40000000f00 */
[----:B------:R-:W-:Y:S02]  /*10850*/  MOV R115, R102 ;  /* 0x0000006600737202 */ /* 0x000fe40000000f00 */
[----:B------:R-:W-:Y:S02]  /*10860*/  MOV R102, R97 ;  /* 0x0000006100667202 */ /* 0x000fe40000000f00 */
[----:B------:R-:W-:Y:S02]  /*10870*/  MOV R96, R99 ;  /* 0x0000006300607202 */ /* 0x000fe40000000f00 */
[----:B------:R-:W-:-:S02]  /*10880*/  MOV R97, R84 ;  /* 0x0000005400617202 */ /* 0x000fc40000000f00 */
[----:B------:R-:W-:Y:S02]  /*10890*/  MOV R99, R86 ;  /* 0x0000005600637202 */ /* 0x000fe40000000f00 */
[----:B------:R-:W-:Y:S01]  /*108a0*/  MOV R84, R87 ;  /* 0x0000005700547202 */ /* 0x000fe20000000f00 */
[----:B------:R-:W-:Y:S01]  /*108b0*/  IMAD.MOV.U32 R10, RZ, RZ, R245 ;  /* 0x000000ffff0a7224 */ /* 0x000fe200078e00f5 */
[C---:B------:R-:W-:Y:S01]  /*108c0*/  HMMA.16816.F32.BF16 R140, R4.reuse, R32, R248 ;  /* 0x00000020048c723c */ /* 0x040fe200000418f8 */
[----:B------:R-:W-:Y:S01]  /*108d0*/  IMAD.MOV.U32 R50, RZ, RZ, R96 ;  /* 0x000000ffff327224 */ /* 0x000fe200078e0060 */
[----:B------:R-:W-:Y:S02]  /*108e0*/  MOV R48, R102 ;  /* 0x0000006600307202 */ /* 0x000fe40000000f00 */
[----:B------:R-:W-:Y:S02]  /*108f0*/  MOV R113, R100 ;  /* 0x0000006400717202 */ /* 0x000fe40000000f00 */
[----:B------:R-:W-:Y:S01]  /*10900*/  MOV R53, R97 ;  /* 0x0000006100357202 */ /* 0x000fe20000000f00 */
[----:B------:R-:W-:Y:S01]  /*10910*/  HMMA.16816.F32.BF16 R132, R4, R30, R216 ;  /* 0x0000001e0484723c */ /* 0x000fe200000418d8 */
[----:B------:R-:W-:-:S02]  /*10920*/  MOV R55, R99 ;  /* 0x0000006300377202 */ /* 0x000fc40000000f00 */
[----:B------:R-:W-:-:S03]  /*10930*/  MOV R54, R84 ;  /* 0x0000005400367202 */ /* 0x000fc60000000f00 */
[C---:B------:R-:W-:Y:S06]  /*10940*/  HMMA.16816.F32.BF16 R144, R4.reuse, R38, R112 ;  /* 0x000000260490723c */ /* 0x040fec0000041870 */
[C---:B------:R-:W-:Y:S06]  /*10950*/  HMMA.16816.F32.BF16 R156, R4.reuse, R42, R156 ;  /* 0x0000002a049c723c */ /* 0x040fec000004189c */
[C---:B------:R-:W-:Y:S06]  /*10960*/  HMMA.16816.F32.BF16 R148, R4.reuse, R36, R148 ;  /* 0x000000240494723c */ /* 0x040fec0000041894 */
[C---:B------:R-:W-:Y:S06]  /*10970*/  HMMA.16816.F32.BF16 R128, R4.reuse, R24, R212 ;  /* 0x000000180480723c */ /* 0x040fec00000418d4 */
[C---:B------:R-:W-:Y:S06]  /*10980*/  HMMA.16816.F32.BF16 R124, R4.reuse, R26, R124 ;  /* 0x0000001a047c723c */ /* 0x040fec000004187c */
[C---:B------:R-:W-:Y:S06]  /*10990*/  HMMA.16816.F32.BF16 R120, R4.reuse, R20, R120 ;  /* 0x000000140478723c */ /* 0x040fec0000041878 */
[----:B------:R-:W-:Y:S01]  /*109a0*/  HMMA.16816.F32.BF16 R116, R4, R22, R208 ;  /* 0x000000160474723c */ /* 0x000fe200000418d0 */
[----:B---3--:R-:W-:-:S05]  /*109b0*/  FFMA.FTZ R9, R67, UR20, -R3 ;  /* 0x0000001443097c23 */ /* 0x008fca0008010803 */
[----:B------:R-:W-:Y:S01]  /*109c0*/  HMMA.16816.F32.BF16 R64, R4, R40, R16 ;  /* 0x000000280440723c */ /* 0x000fe20000041810 */
[----:B------:R-:W3:Y:S01]  /*109d0*/  LDSM.16.MT88.4 R16, [R231+0xe800] ;  /* 0x00e80000e710783b */ /* 0x000ee20000004200 */
[----:B------:R2:W-:Y:S01]  /*109e0*/  MUFU.EX2 R167, R9 ;  /* 0x0000000900a77308 */ /* 0x0005e20000000800 */
[----:B----4-:R-:W-:Y:S02]  /*109f0*/  MOV R103, R14 ;  /* 0x0000000e00677202 */ /* 0x010fe40000000f00 */
[----:B------:R-:W4:Y:S01]  /*10a00*/  LDSM.16.MT88.4 R12, [R230+0xe800] ;  /* 0x00e80000e60c783b */ /* 0x000f220000004200 */
[----:B------:R-:W-:Y:S02]  /*10a10*/  MOV R86, R161 ;  /* 0x000000a100567202 */ /* 0x000fe40000000f00 */
[----:B------:R-:W-:Y:S01]  /*10a20*/  MOV R161, R136 ;  /* 0x0000008800a17202 */ /* 0x000fe20000000f00 */
[----:B--2---:R-:W-:Y:S01]  /*10a30*/  FFMA.FTZ R9, R168, UR20, -R3 ;  /* 0x00000014a8097c23 */ /* 0x004fe20008010803 */
[----:B------:R-:W-:-:S03]  /*10a40*/  IMAD.MOV.U32 R168, RZ, RZ, R246 ;  /* 0x000000ffffa87224 */ /* 0x000fc600078e00f6 */
[----:B------:R2:W-:Y:S02]  /*10a50*/  MUFU.EX2 R246, R9 ;  /* 0x0000000900f67308 */ /* 0x0005e40000000800 */
[----:B--2---:R-:W-:-:S06]  /*10a60*/  FFMA.FTZ R9, R103, UR20, -R8 ;  /* 0x0000001467097c23 */ /* 0x004fcc0008010808 */
[----:B------:R2:W-:Y:S01]  /*10a70*/  MUFU.EX2 R164, R9 ;  /* 0x0000000900a47308 */ /* 0x0005e20000000800 */
[----:B------:R-:W-:Y:S01]  /*10a80*/  MOV R103, R98 ;  /* 0x0000006200677202 */ /* 0x000fe20000000f00 */
[----:B------:R-:W-:Y:S01]  /*10a90*/  IMAD.MOV.U32 R98, RZ, RZ, R85 ;  /* 0x000000ffff627224 */ /* 0x000fe200078e0055 */
[----:B------:R-:W-:Y:S01]  /*10aa0*/  MOV R85, R160 ;  /* 0x000000a000557202 */ /* 0x000fe20000000f00 */
[----:B------:R-:W-:Y:S01]  /*10ab0*/  IMAD.MOV.U32 R160, RZ, RZ, R163 ;  /* 0x000000ffffa07224 */ /* 0x000fe200078e00a3 */
[----:B------:R-:W-:Y:S01]  /*10ac0*/  MOV R87, R162 ;  /* 0x000000a200577202 */ /* 0x000fe20000000f00 */
[----:B--2---:R-:W-:-:S04]  /*10ad0*/  FFMA.FTZ R9, R139, UR20, -R8 ;  /* 0x000000148b097c23 */ /* 0x004fc80008010808 */
[----:B------:R2:W1:Y:S01]  /*10ae0*/  MUFU.EX2 R244, R9 ;  /* 0x0000000900f47308 */ /* 0x0004620000000800 */
[----:B------:R-:W-:Y:S02]  /*10af0*/  MOV R162, R137 ;  /* 0x0000008900a27202 */ /* 0x000fe40000000f00 */
[----:B------:R-:W-:Y:S02]  /*10b00*/  MOV R163, R138 ;  /* 0x0000008a00a37202 */ /* 0x000fe40000000f00 */
[----:B------:R-:W-:Y:S01]  /*10b10*/  HMMA.16816.F32.BF16 R136, R4, R34, R224 ;  /* 0x000000220488723c */ /* 0x000fe200000418e0 */
[----:B------:R-:W-:Y:S01]  /*10b20*/  MOV R250, R85 ;  /* 0x0000005500fa7202 */ /* 0x000fe20000000f00 */
[----:B--2---:R-:W-:-:S04]  /*10b30*/  FFMA.FTZ R9, R168, UR20, -R8 ;  /* 0x00000014a8097c23 */ /* 0x004fc80008010808 */
[----:B------:R2:W-:Y:S01]  /*10b40*/  MUFU.EX2 R168, R9 ;  /* 0x0000000900a87308 */ /* 0x0005e20000000800 */
[----:B------:R-:W-:Y:S02]  /*10b50*/  MOV R226, R160 ;  /* 0x000000a000e27202 */ /* 0x000fe40000000f00 */
[----:B------:R-:W-:Y:S02]  /*10b60*/  MOV R51, R103 ;  /* 0x0000006700337202 */ /* 0x000fe40000000f00 */
[----:B------:R-:W-:Y:S02]  /*10b70*/  MOV R225, R250 ;  /* 0x000000fa00e17202 */ /* 0x000fe40000000f00 */
[----:B------:R-:W-:Y:S01]  /*10b80*/  MOV R250, R50 ;  /* 0x0000003200fa7202 */ /* 0x000fe20000000f00 */
[----:B--2---:R-:W-:-:S04]  /*10b90*/  FFMA.FTZ R9, R101, UR20, -R8 ;  /* 0x0000001465097c23 */ /* 0x004fc80008010808 */
[----:B------:R2:W1:Y:S01]  /*10ba0*/  MUFU.EX2 R245, R9 ;  /* 0x0000000900f57308 */ /* 0x0004620000000800 */
[----:B------:R-:W-:Y:S02]  /*10bb0*/  MOV R50, R51 ;  /* 0x0000003300327202 */ /* 0x000fe40000000f00 */
[----:B------:R-:W-:Y:S01]  /*10bc0*/  MOV R51, R48 ;  /* 0x0000003000337202 */ /* 0x000fe20000000f00 */
[----:B------:R-:W-:Y:S02]  /*10bd0*/  IMAD.MOV.U32 R48, RZ, RZ, R237 ;  /* 0x000000ffff307224 */ /* 0x000fe400078e00ed */
[----:B--2---:R-:W-:-:S04]  /*10be0*/  FFMA.FTZ R9, R240, UR20, -R2 ;  /* 0x00000014f0097c23 */ /* 0x004fc80008010802 */
[----:B------:R2:W-:Y:S01]  /*10bf0*/  MUFU.EX2 R240, R9 ;  /* 0x0000000900f07308 */ /* 0x0005e20000000800 */
[----:B------:R-:W-:Y:S01]  /*10c00*/  MOV R227, R162 ;  /* 0x000000a200e37202 */ /* 0x000fe20000000f00 */
[----:B------:R-:W-:Y:S01]  /*10c10*/  IMAD.MOV.U32 R249, RZ, RZ, R86 ;  /* 0x000000fffff97224 */ /* 0x000fe200078e0056 */
[----:B------:R-:W-:Y:S01]  /*10c20*/  MOV R49, R161 ;  /* 0x000000a100317202 */ /* 0x000fe20000000f00 */
[----:B--2---:R-:W-:-:S04]  /*10c30*/  FFMA.FTZ R9, R226, UR20, -R2 ;  /* 0x00000014e2097c23 */ /* 0x004fc80008010802 */
[----:B------:R2:W1:Y:S01]  /*10c40*/  MUFU.EX2 R237, R9 ;  /* 0x0000000900ed7308 */ /* 0x0004620000000800 */
[----:B------:R-:W-:Y:S02]  /*10c50*/  MOV R251, R163 ;  /* 0x000000a300fb7202 */ /* 0x000fe40000000f00 */
[----:B------:R-:W-:Y:S01]  /*10c60*/  HMMA.16816.F32.BF16 R160, R4, R28, R220 ;  /* 0x0000001c04a0723c */ /* 0x000fe200000418dc */
[----:B------:R-:W-:Y:S01]  /*10c70*/  MOV R224, R249 ;  /* 0x000000f900e07202 */ /* 0x000fe20000000f00 */
[----:B--2---:R-:W-:-:S04]  /*10c80*/  FFMA.FTZ R9, R234, UR20, -R2 ;  /* 0x00000014ea097c23 */ /* 0x004fc80008010802 */
[----:B------:R2:W-:Y:S01]  /*10c90*/  MUFU.EX2 R234, R9 ;  /* 0x0000000900ea7308 */ /* 0x0005e20000000800 */
[----:B------:R-:W-:Y:S02]  /*10ca0*/  MOV R222, R227 ;  /* 0x000000e300de7202 */ /* 0x000fe40000000f00 */
[----:B------:R-:W-:Y:S02]  /*10cb0*/  MOV R248, R87 ;  /* 0x0000005700f87202 */ /* 0x000fe40000000f00 */
        /* <DEDUP_REMOVED lines=8> */
[----:B------:R2:W-:Y:S01]  /*10d40*/  MUFU.EX2 R239, R9 ;  /* 0x0000000900ef7308 */ /* 0x0005e20000000800 */
[----:B---3--:R-:W-:Y:S01]  /*10d50*/  HMMA.16816.F32.BF16 R112, R4, R16, R204 ;  /* 0x000000100470723c */ /* 0x008fe200000418cc */
[----:B------:R-:W-:Y:S02]  /*10d60*/  MOV R52, R98 ;  /* 0x0000006200347202 */ /* 0x000fe40000000f00 */
[----:B------:R-:W-:-:S03]  /*10d70*/  MOV R217, R223 ;  /* 0x000000df00d97202 */ /* 0x000fc60000000f00 */
[----:B------:R-:W-:Y:S01]  /*10d80*/  HMMA.16816.F32.BF16 R108, R4, R18, R108 ;  /* 0x00000012046c723c */ /* 0x000fe2000004186c */
[----:B------:R-:W-:Y:S01]  /*10d90*/  MOV R223, R249 ;  /* 0x000000f900df7202 */ /* 0x000fe20000000f00 */
[----:B--2---:R-:W-:-:S04]  /*10da0*/  FFMA.FTZ R9, R222, UR20, -R0 ;  /* 0x00000014de097c23 */ /* 0x004fc80008010800 */
[C---:B----4-:R-:W-:Y:S01]  /*10db0*/  HMMA.16816.F32.BF16 R104, R4.reuse, R12, R104 ;  /* 0x0000000c0468723c */ /* 0x050fe20000041868 */
[----:B------:R2:W3:Y:S05]  /*10dc0*/  MUFU.EX2 R236, R9 ;  /* 0x0000000900ec7308 */ /* 0x0004ea0000000800 */
[----:B------:R-:W-:Y:S01]  /*10dd0*/  HMMA.16816.F32.BF16 R92, R4, R14, R92 ;  /* 0x0000000e045c723c */ /* 0x000fe2000004185c */
[----:B------:R-:W-:Y:S01]  /*10de0*/  MOV R249, R233 ;  /* 0x000000e900f97202 */ /* 0x000fe20000000f00 */
[----:B------:R-:W-:Y:S01]  /*10df0*/  IMAD.MOV.U32 R227, RZ, RZ, R55 ;  /* 0x000000ffffe37224 */ /* 0x000fe200078e0037 */
[----:B------:R-:W-:-:S04]  /*10e00*/  MOV R226, R54 ;  /* 0x0000003600e27202 */ /* 0x000fc80000000f00 */
[----:B-1----:R-:W-:Y:S02]  /*10e10*/  F2FP.BF16.F32.PACK_AB R4, R243, R166 ;  /* 0x000000a6f304723e */ /* 0x002fe400000010ff */
[----:B------:R-:W-:Y:S02]  /*10e20*/  F2FP.BF16.F32.PACK_AB R5, R244, R164 ;  /* 0x000000a4f405723e */ /* 0x000fe400000010ff */
[----:B------:R-:W-:Y:S02]  /*10e30*/  F2FP.BF16.F32.PACK_AB R6, R246, R167 ;  /* 0x000000a7f606723e */ /* 0x000fe400000010ff */
[----:B------:R-:W-:Y:S01]  /*10e40*/  F2FP.BF16.F32.PACK_AB R7, R245, R168 ;  /* 0x000000a8f507723e */ /* 0x000fe200000010ff */
[----:B--2---:R-:W-:Y:S01]  /*10e50*/  FFMA.FTZ R9, R165, UR20, -R0 ;  /* 0x00000014a5097c23 */ /* 0x004fe20008010800 */
[----:B------:R-:W-:-:S03]  /*10e60*/  MOV R248, R52 ;  /* 0x0000003400f87202 */ /* 0x000fc60000000f00 */
[----:B------:R1:W-:Y:S01]  /*10e70*/  MUFU.EX2 R233, R9 ;  /* 0x0000000900e97308 */ /* 0x0003e20000000800 */
[----:B------:R-:W-:Y:S01]  /*10e80*/  MOV R219, R225 ;  /* 0x000000e100db7202 */ /* 0x000fe20000000f00 */
[----:B------:R-:W-:Y:S01]  /*10e90*/  HMMA.16816.F32.BF16 R80, R4, R32, R80 ;  /* 0x000000200450723c */ /* 0x000fe20000041850 */
[----:B------:R-:W-:Y:S01]  /*10ea0*/  MOV R220, R226 ;  /* 0x000000e200dc7202 */ /* 0x000fe20000000f00 */
[----:B------:R-:W-:Y:S01]  /*10eb0*/  IMAD.MOV.U32 R222, RZ, RZ, R248 ;  /* 0x000000ffffde7224 */ /* 0x000fe200078e00f8 */
[----:B------:R-:W-:-:S03]  /*10ec0*/  MOV R221, R227 ;  /* 0x000000e300dd7202 */ /* 0x000fc60000000f00 */
[----:B------:R-:W-:Y:S01]  /*10ed0*/  HMMA.16816.F32.BF16 R76, R4, R34, R76 ;  /* 0x00000022044c723c */ /* 0x000fe2000004184c */
[----:B------:R-:W2:Y:S01]  /*10ee0*/  LDSM.16.MT88.4 R32, [R231+0xd000] ;  /* 0x00d00000e720783b */ /* 0x000ea20000004200 */
[----:B-1----:R-:W-:-:S04]  /*10ef0*/  FFMA.FTZ R9, R47, UR20, -R0 ;  /* 0x000000142f097c23 */ /* 0x002fc80008010800 */
[C---:B------:R-:W-:Y:S01]  /*10f00*/  HMMA.16816.F32.BF16 R60, R4.reuse, R24, R60 ;  /* 0x00000018043c723c */ /* 0x040fe2000004183c */
[----:B------:R1:W4:Y:S05]  /*10f10*/  MUFU.EX2 R47, R9 ;  /* 0x00000009002f7308 */ /* 0x00032a0000000800 */
[----:B------:R-:W-:Y:S01]  /*10f20*/  HMMA.16816.F32.BF16 R52, R4, R26, R56 ;  /* 0x0000001a0434723c */ /* 0x000fe20000041838 */
[----:B------:R-:W2:Y:S01]  /*10f30*/  LDSM.16.MT88.4 R24, [R231+0xf000] ;  /* 0x00f00000e718783b */ /* 0x000ea20000004200 */
[----:B------:R-:W-:Y:S01]  /*10f40*/  MOV R225, R50 ;  /* 0x0000003200e17202 */ /* 0x000fe20000000f00 */
[----:B------:R-:W-:Y:S01]  /*10f50*/  IMAD.MOV.U32 R248, RZ, RZ, R49 ;  /* 0x000000fffff87224 */ /* 0x000fe200078e0031 */
[----:B------:R-:W-:-:S02]  /*10f60*/  MOV R226, R51 ;  /* 0x0000003300e27202 */ /* 0x000fc40000000f00 */
[----:B------:R-:W-:Y:S01]  /*10f70*/  MOV R227, R48 ;  /* 0x0000003000e37202 */ /* 0x000fe20000000f00 */
[----:B-1----:R-:W-:Y:S01]  /*10f80*/  FFMA.FTZ R9, R217, UR20, -R3 ;  /* 0x00000014d9097c23 */ /* 0x002fe20008010803 */
[----:B------:R-:W-:Y:S02]  /*10f90*/  MOV R217, R218 ;  /* 0x000000da00d97202 */ /* 0x000fe40000000f00 */
[----:B------:R-:W-:Y:S02]  /*10fa0*/  MOV R218, R219 ;  /* 0x000000db00da7202 */ /* 0x000fe40000000f00 */
[----:B------:R-:W-:Y:S01]  /*10fb0*/  MOV R219, R220 ;  /* 0x000000dc00db7202 */ /* 0x000fe20000000f00 */
[----:B------:R-:W-:Y:S01]  /*10fc0*/  IMAD.MOV.U32 R220, RZ, RZ, R221 ;  /* 0x000000ffffdc7224 */ /* 0x000fe200078e00dd */
[----:B------:R-:W-:Y:S02]  /*10fd0*/  MOV R221, R222 ;  /* 0x000000de00dd7202 */ /* 0x000fe40000000f00 */
[----:B------:R-:W-:-:S02]  /*10fe0*/  MOV R222, R223 ;  /* 0x000000df00de7202 */ /* 0x000fc40000000f00 */
[----:B------:R-:W-:Y:S02]  /*10ff0*/  MOV R223, R224 ;  /* 0x000000e000df7202 */ /* 0x000fe40000000f00 */
[----:B------:R-:W-:Y:S02]  /*11000*/  MOV R224, R225 ;  /* 0x000000e100e07202 */ /* 0x000fe40000000f00 */
[----:B------:R-:W-:Y:S01]  /*11010*/  MOV R225, R226 ;  /* 0x000000e200e17202 */ /* 0x000fe20000000f00 */
[----:B------:R-:W-:Y:S01]  /*11020*/  IMAD.MOV.U32 R226, RZ, RZ, R227 ;  /* 0x000000ffffe27224 */ /* 0x000fe200078e00e3 */
[----:B------:R-:W-:Y:S02]  /*11030*/  MOV R227, R248 ;  /* 0x000000f800e37202 */ /* 0x000fe40000000f00 */
[----:B------:R-:W-:Y:S02]  /*11040*/  MOV R248, R249 ;  /* 0x000000f900f87202 */ /* 0x000fe40000000f00 */
[----:B------:R-:W-:-:S02]  /*11050*/  MOV R249, R250 ;  /* 0x000000fa00f97202 */ /* 0x000fc40000000f00 */
[----:B------:R-:W-:Y:S01]  /*11060*/  MOV R250, R251 ;  /* 0x000000fb00fa7202 */ /* 0x000fe20000000f00 */
[C---:B------:R-:W-:Y:S01]  /*11070*/  HMMA.16816.F32.BF16 R100, R4.reuse, R40, R192 ;  /* 0x000000280464723c */ /* 0x040fe200000418c0 */
[----:B------:R-:W-:Y:S02]  /*11080*/  MOV R251, R242 ;  /* 0x000000f200fb7202 */ /* 0x000fe40000000f00 */
[----:B------:R1:W-:Y:S03]  /*11090*/  MUFU.EX2 R242, R9 ;  /* 0x0000000900f27308 */ /* 0x0003e60000000800 */
[----:B------:R-:W-:Y:S01]  /*110a0*/  HMMA.16816.F32.BF16 R96, R4, R42, R188 ;  /* 0x0000002a0460723c */ /* 0x000fe200000418bc */
[----:B------:R-:W2:Y:S01]  /*110b0*/  LDSM.16.MT88.4 R40, [R228+0xd000] ;  /* 0x00d00000e428783b */ /* 0x000ea20000004200 */
[----:B------:R-:W-:-:S04]  /*110c0*/  MOV R205, R235 ;  /* 0x000000eb00cd7202 */ /* 0x000fc80000000f00 */
[----:B------:R-:W-:Y:S01]  /*110d0*/  HMMA.16816.F32.BF16 R88, R4, R36, R88 ;  /* 0x000000240458723c */ /* 0x000fe20000041858 */
[----:B-1----:R-:W-:Y:S01]  /*110e0*/  FFMA.FTZ R9, R232, UR20, -R3 ;  /* 0x00000014e8097c23 */ /* 0x002fe20008010803 */
[----:B------:R-:W-:-:S04]  /*110f0*/  IMAD.MOV.U32 R232, RZ, RZ, R238 ;  /* 0x000000ffffe87224 */ /* 0x000fc800078e00ee */
[C---:B------:R-:W-:Y:S01]  /*11100*/  HMMA.16816.F32.BF16 R84, R4.reuse, R38, R184 ;  /* 0x000000260454723c */ /* 0x040fe200000418b8 */
[----:B------:R-:W1:Y:S01]  /*11110*/  LDSM.16.MT88.4 R36, [R229+0xd000] ;  /* 0x00d00000e524783b */ /* 0x000e620000004200 */
[----:B------:R3:W1:Y:S04]  /*11120*/  MUFU.EX2 R238, R9 ;  /* 0x0000000900ee7308 */ /* 0x0006680000000800 */
[C---:B------:R-:W-:Y:S06]  /*11130*/  HMMA.16816.F32.BF16 R72, R4.reuse, R28, R72 ;  /* 0x0000001c0448723c */ /* 0x040fec0000041848 */
[----:B------:R-:W-:Y:S01]  /*11140*/  HMMA.16816.F32.BF16 R68, R4, R30, R68 ;  /* 0x0000001e0444723c */ /* 0x000fe20000041844 */
[----:B------:R-:W-:Y:S01]  /*11150*/  LDSM.16.MT88.4 R28, [R230+0xf000] ;  /* 0x00f00000e61c783b */ /* 0x000fe20000004200 */
[----:B---3--:R-:W-:-:S04]  /*11160*/  FFMA.FTZ R9, R217, UR20, -R3 ;  /* 0x00000014d9097c23 */ /* 0x008fc80008010803 */
[C---:B------:R-:W-:Y:S01]  /*11170*/  HMMA.16816.F32.BF16 R56, R4.reuse, R20, R180 ;  /* 0x000000140438723c */ /* 0x040fe200000418b4 */
[----:B------:R3:W-:Y:S05]  /*11180*/  MUFU.EX2 R235, R9 ;  /* 0x0000000900eb7308 */ /* 0x0007ea0000000800 */
[C---:B------:R-:W-:Y:S01]  /*11190*/  HMMA.16816.F32.BF16 R48, R4.reuse, R22, R176 ;  /* 0x000000160430723c */ /* 0x040fe200000418b0 */
[----:B------:R-:W1:Y:S05]  /*111a0*/  LDSM.16.MT88.4 R20, [R230+0xd000] ;  /* 0x00d00000e614783b */ /* 0x000e6a0000004200 */
[C---:B------:R-:W-:Y:S06]  /*111b0*/  HMMA.16816.F32.BF16 R172, R4.reuse, R16, R172 ;  /* 0x0000001004ac723c */ /* 0x040fec00000418ac */
[----:B------:R-:W-:Y:S01]  /*111c0*/  HMMA.16816.F32.BF16 R152, R4, R18, R152 ;  /* 0x000000120498723c */ /* 0x000fe20000041898 */
[----:B------:R-:W1:Y:S01]  /*111d0*/  LDSM.16.MT88.4 R16, [R228+0xf000] ;  /* 0x00f00000e410783b */ /* 0x000e620000004200 */
[----:B---3--:R-:W-:-:S04]  /*111e0*/  FFMA.FTZ R9, R232, UR20, -R3 ;  /* 0x00000014e8097c23 */ /* 0x008fc80008010803 */
[C---:B------:R-:W-:Y:S01]  /*111f0*/  HMMA.16816.F32.BF16 R196, R4.reuse, R12, R196 ;  /* 0x0000000c04c4723c */ /* 0x040fe200000418c4 */
[----:B------:R3:W-:Y:S05]  /*11200*/  MUFU.EX2 R232, R9 ;  /* 0x0000000900e87308 */ /* 0x0007ea0000000800 */
[----:B------:R-:W-:Y:S01]  /*11210*/  HMMA.16816.F32.BF16 R200, R4, R14, R200 ;  /* 0x0000000e04c8723c */ /* 0x000fe200000418c8 */
[----:B------:R-:W1:Y:S01]  /*11220*/  LDSM.16.MT88.4 R12, [R229+0xf000] ;  /* 0x00f00000e50c783b */ /* 0x000e620000004200 */
[----:B------:R-:W-:-:S05]  /*11230*/  MOV R193, R221 ;  /* 0x000000dd00c17202 */ /* 0x000fca0000000f00 */
[----:B------:R-:W-:Y:S02]  /*11240*/  F2FP.BF16.F32.PACK_AB R4, R237, R240 ;  /* 0x000000f0ed04723e */ /* 0x000fe400000010ff */
[----:B------:R-:W-:Y:S02]  /*11250*/  F2FP.BF16.F32.PACK_AB R5, R236, R239 ;  /* 0x000000efec05723e */ /* 0x000fe400000010ff */
[----:B------:R-:W-:Y:S01]  /*11260*/  F2FP.BF16.F32.PACK_AB R6, R171, R234 ;  /* 0x000000eaab06723e */ /* 0x000fe200000010ff */
[----:B---3--:R-:W-:Y:S01]  /*11270*/  FFMA.FTZ R9, R241, UR20, -R8 ;  /* 0x00000014f1097c23 */ /* 0x008fe20008010808 */
[----:B----4-:R-:W-:-:S03]  /*11280*/  F2FP.BF16.F32.PACK_AB R7, R47, R233 ;  /* 0x000000e92f07723e */ /* 0x010fc600000010ff */
[----:B------:R3:W-:Y:S01]  /*11290*/  MUFU.EX2 R241, R9 ;  /* 0x0000000900f17308 */ /* 0x0007e20000000800 */
[----:B------:R-:W-:Y:S02]  /*112a0*/  MOV R211, R218 ;  /* 0x000000da00d37202 */ /* 0x000fe40000000f00 */
[----:B------:R-:W-:Y:S02]  /*112b0*/  MOV R210, R219 ;  /* 0x000000db00d27202 */ /* 0x000fe40000000f00 */
[----:B--2---:R-:W-:Y:S01]  /*112c0*/  HMMA.16816.F32.BF16 R216, R4, R32, R140 ;  /* 0x0000002004d8723c */ /* 0x004fe2000004188c */
[----:B------:R-:W-:Y:S01]  /*112d0*/  IMAD.MOV.U32 R195, RZ, RZ, R249 ;  /* 0x000000ffffc37224 */ /* 0x000fe200078e00f9 */
[----:B------:R-:W-:-:S04]  /*112e0*/  MOV R206, R248 ;  /* 0x000000f800ce7202 */ /* 0x000fc80000000f00 */
[----:B------:R-:W-:Y:S01]  /*112f0*/  HMMA.16816.F32.BF16 R140, R4, R26, R108 ;  /* 0x0000001a048c723c */ /* 0x000fe2000004186c */
[----:B---3--:R-:W-:-:S04]  /*11300*/  FFMA.FTZ R9, R252, UR20, -R8 ;  /* 0x00000014fc097c23 */ /* 0x008fc80008010808 */
[----:B------:R2:W3:Y:S01]  /*11310*/  MUFU.EX2 R252, R9 ;  /* 0x0000000900fc7308 */ /* 0x0004e20000000800 */
[----:B------:R-:W-:Y:S01]  /*11320*/  MOV R177, R247 ;  /* 0x000000f700b17202 */ /* 0x000fe20000000f00 */
[----:B------:R-:W-:Y:S01]  /*11330*/  IMAD.MOV.U32 R181, RZ, RZ, R206 ;  /* 0x000000ffffb57224 */ /* 0x000fe200078e00ce */
[----:B------:R-:W-:Y:S02]  /*11340*/  MOV R206, R170 ;  /* 0x000000aa00ce7202 */ /* 0x000fe40000000f00 */
[----:B------:R-:W-:Y:S01]  /*11350*/  MOV R204, R250 ;  /* 0x000000fa00cc7202 */ /* 0x000fe20000000f00 */
[----:B--2---:R-:W-:-:S04]  /*11360*/  FFMA.FTZ R9, R193, UR20, -R8 ;  /* 0x00000014c1097c23 */ /* 0x004fc80008010808 */
[----:B------:R2:W-:Y:S01]  /*11370*/  MUFU.EX2 R247, R9 ;  /* 0x0000000900f77308 */ /* 0x0005e20000000800 */
[----:B------:R-:W-:Y:S01]  /*11380*/  MOV R209, R220 ;  /* 0x000000dc00d17202 */ /* 0x000fe20000000f00 */
[----:B------:R-:W-:Y:S01]  /*11390*/  HMMA.16816.F32.BF16 R184, R4, R40, R64 ;  /* 0x0000002804b8723c */ /* 0x000fe20000041840 */
[----:B------:R-:W-:Y:S01]  /*113a0*/  MOV R208, R227 ;  /* 0x000000e300d07202 */ /* 0x000fe20000000f00 */
[----:B------:R-:W-:Y:S01]  /*113b0*/  IMAD.MOV.U32 R212, RZ, RZ, R223 ;  /* 0x000000ffffd47224 */ /* 0x000fe200078e00df */
[----:B------:R-:W-:Y:S01]  /*113c0*/  MOV R214, R225 ;  /* 0x000000e100d67202 */ /* 0x000fe20000000f00 */
[----:B--2---:R-:W-:-:S04]  /*113d0*/  FFMA.FTZ R9, R195, UR20, -R8 ;  /* 0x00000014c3097c23 */ /* 0x004fc80008010808 */
[----:B------:R2:W4:Y:S01]  /*113e0*/  MUFU.EX2 R170, R9 ;  /* 0x0000000900aa7308 */ /* 0x0005220000000800 */
[----:B------:R-:W-:Y:S02]  /*113f0*/  MOV R67, R204 ;  /* 0x000000cc00437202 */ /* 0x000fe40000000f00 */
[----:B------:R-:W-:Y:S02]  /*11400*/  MOV R213, R224 ;  /* 0x000000e000d57202 */ /* 0x000fe40000000f00 */
[----:B------:R-:W-:Y:S02]  /*11410*/  MOV R180, R205 ;  /* 0x000000cd00b47202 */ /* 0x000fe40000000f00 */
[----:B------:R-:W-:Y:S02]  /*11420*/  MOV R215, R226 ;  /* 0x000000e200d77202 */ /* 0x000fe40000000f00 */
[----:B------:R-:W-:Y:S02]  /*11430*/  MOV R182, R208 ;  /* 0x000000d000b67202 */ /* 0x000fe40000000f00 */
[----:B------:R-:W-:-:S02]  /*11440*/  MOV R183, R209 ;  /* 0x000000d100b77202 */ /* 0x000fc40000000f00 */
[----:B------:R-:W-:Y:S02]  /*11450*/  MOV R205, R211 ;  /* 0x000000d300cd7202 */ /* 0x000fe40000000f00 */
[----:B------:R-:W-:Y:S02]  /*11460*/  MOV R194, R222 ;  /* 0x000000de00c27202 */ /* 0x000fe40000000f00 */
[----:B------:R-:W-:Y:S01]  /*11470*/  MOV R207, R251 ;  /* 0x000000fb00cf7202 */ /* 0x000fe20000000f00 */
[----:B--2---:R-:W-:Y:S01]  /*11480*/  FFMA.FTZ R9, R67, UR20, -R3 ;  /* 0x0000001443097c23 */ /* 0x004fe20008010803 */
[----:B------:R-:W-:Y:S01]  /*11490*/  MOV R204, R210 ;  /* 0x000000d200cc7202 */ /* 0x000fe20000000f00 */
[----:B-1----:R-:W-:Y:S01]  /*114a0*/  HMMA.16816.F32.BF16 R220, R4, R38, R144 ;  /* 0x0000002604dc723c */ /* 0x002fe20000041890 */
        /* <DEDUP_REMOVED lines=17> */
[C---:B------:R-:W-:Y:S01]  /*115c0*/  HMMA.16816.F32.BF16 R148, R4.reuse, R24, R112 ;  /* 0x000000180494723c */ /* 0x040fe20000041870 */
[----:B------:R-:W-:Y:S02]  /*115d0*/  MOV R147, R169 ;  /* 0x000000a900937202 */ /* 0x000fe40000000f00 */
[----:B------:R1:W-:Y:S03]  /*115e0*/  MUFU.EX2 R169, R9 ;  /* 0x0000000900a97308 */ /* 0x0003e60000000800 */
[C---:B------:R-:W-:Y:S06]  /*115f0*/  HMMA.16816.F32.BF16 R208, R4.reuse, R20, R160 ;  /* 0x0000001404d0723c */ /* 0x040fec00000418a0 */
[----:B------:R-:W-:Y:S01]  /*11600*/  HMMA.16816.F32.BF16 R192, R4, R22, R132 ;  /* 0x0000001604c0723c */ /* 0x000fe20000041884 */
[----:B------:R-:W-:-:S05]  /*11610*/  MOV R162, R178 ;  /* 0x000000b200a27202 */ /* 0x000fca0000000f00 */
[----:B------:R-:W-:Y:S01]  /*11620*/  HMMA.16816.F32.BF16 R156, R4, R16, R128 ;  /* 0x00000010049c723c */ /* 0x000fe20000041880 */
[----:B-1----:R-:W-:-:S05]  /*11630*/  FFMA.FTZ R9, R165, UR20, -R3 ;  /* 0x00000014a5097c23 */ /* 0x002fca0008010803 */
[C---:B------:R-:W-:Y:S01]  /*11640*/  HMMA.16816.F32.BF16 R124, R4.reuse, R18, R124 ;  /* 0x00000012047c723c */ /* 0x040fe2000004187c */
[----:B------:R1:W-:Y:S05]  /*11650*/  MUFU.EX2 R165, R9 ;  /* 0x0000000900a57308 */ /* 0x0003ea0000000800 */
[C---:B------:R-:W-:Y:S06]  /*11660*/  HMMA.16816.F32.BF16 R136, R4.reuse, R12, R120 ;  /* 0x0000000c0488723c */ /* 0x040fec0000041878 */
[C---:B------:R-:W-:Y:S06]  /*11670*/  HMMA.16816.F32.BF16 R188, R4.reuse, R14, R116 ;  /* 0x0000000e04bc723c */ /* 0x040fec0000041874 */
[C---:B------:R-:W-:Y:S06]  /*11680*/  HMMA.16816.F32.BF16 R112, R4.reuse, R28, R104 ;  /* 0x0000001c0470723c */ /* 0x040fec0000041868 */
[----:B------:R-:W-:Y:S01]  /*11690*/  HMMA.16816.F32.BF16 R204, R4, R30, R92 ;  /* 0x0000001e04cc723c */ /* 0x000fe2000004185c */
[----:B------:R-:W-:Y:S01]  /*116a0*/  MOV R109, R142 ;  /* 0x0000008e006d7202 */ /* 0x000fe20000000f00 */
[----:B-1----:R-:W-:Y:S01]  /*116b0*/  FFMA.FTZ R9, R162, UR20, -R2 ;  /* 0x00000014a2097c23 */ /* 0x002fe20008010802 */
[----:B------:R-:W-:Y:S01]  /*116c0*/  IMAD.MOV.U32 R111, RZ, RZ, R140 ;  /* 0x000000ffff6f7224 */ /* 0x000fe200078e008c */
[----:B------:R-:W-:Y:S01]  /*116d0*/  MOV R110, R141 ;  /* 0x0000008d006e7202 */ /* 0x000fe20000000f00 */
[----:B------:R-:W-:Y:S02]  /*116e0*/  LDSM.16.MT88.4 R128, [R228+0xf800] ;  /* 0x00f80000e480783b */ /* 0x000fe40000004200 */
[----:B------:R-:W-:-:S02]  /*116f0*/  F2FP.BF16.F32.PACK_AB R4, R238, R242 ;  /* 0x000000f2ee04723e */ /* 0x000fc400000010ff */
[----:B---3--:R-:W-:Y:S02]  /*11700*/  F2FP.BF16.F32.PACK_AB R5, R252, R241 ;  /* 0x000000f1fc05723e */ /* 0x008fe400000010ff */
[----:B------:R-:W-:Y:S02]  /*11710*/  F2FP.BF16.F32.PACK_AB R6, R232, R235 ;  /* 0x000000ebe806723e */ /* 0x000fe400000010ff */
[----:B----4-:R-:W-:Y:S02]  /*11720*/  F2FP.BF16.F32.PACK_AB R7, R170, R247 ;  /* 0x000000f7aa07723e */ /* 0x010fe400000010ff */
[----:B------:R-:W-:-:S05]  /*11730*/  MOV R142, R66 ;  /* 0x00000042008e7202 */ /* 0x000fca0000000f00 */
[C---:B------:R-:W-:Y:S06]  /*11740*/  HMMA.16816.F32.BF16 R64, R4.reuse, R38, R84 ;  /* 0x000000260440723c */ /* 0x040fec0000041854 */
[C---:B------:R-:W-:Y:S01]  /*11750*/  HMMA.16816.F32.BF16 R84, R4.reuse, R32, R80 ;  /* 0x000000200454723c */ /* 0x040fe20000041850 */
[----:B------:R1:W-:Y:S01]  /*11760*/  MUFU.EX2 R33, R9 ;  /* 0x0000000900217308 */ /* 0x0003e20000000800 */
[----:B------:R-:W-:Y:S01]  /*11770*/  MOV R141, R176 ;  /* 0x000000b0008d7202 */ /* 0x000fe20000000f00 */
[----:B------:R-:W-:Y:S01]  /*11780*/  IMAD.MOV.U32 R140, RZ, RZ, R177 ;  /* 0x000000ffff8c7224 */ /* 0x000fe200078e00b1 */
[----:B------:R-:W-:Y:S01]  /*11790*/  MOV R163, R179 ;  /* 0x000000b300a37202 */ /* 0x000fe20000000f00 */
[----:B------:R-:W-:Y:S01]  /*117a0*/  LDSM.16.MT88.4 R80, [R229+0xd800] ;  /* 0x00d80000e550783b */ /* 0x000fe20000004200 */
[----:B------:R-:W-:Y:S01]  /*117b0*/  HMMA.16816.F32.BF16 R176, R4, R40, R100 ;  /* 0x0000002804b0723c */ /* 0x000fe20000041864 */
[----:B-1----:R-:W-:-:S04]  /*117c0*/  FFMA.FTZ R9, R143, UR20, -R2 ;  /* 0x000000148f097c23 */ /* 0x002fc80008010802 */
[----:B------:R1:W2:Y:S01]  /*117d0*/  MUFU.EX2 R32, R9 ;  /* 0x0000000900207308 */ /* 0x0002a20000000800 */
[----:B------:R-:W-:Y:S01]  /*117e0*/  HMMA.16816.F32.BF16 R100, R4, R20, R72 ;  /* 0x000000140464723c */ /* 0x000fe20000041848 */
[----:B------:R-:W-:-:S05]  /*117f0*/  MOV R161, R163 ;  /* 0x000000a300a17202 */ /* 0x000fca0000000f00 */
[----:B------:R-:W-:Y:S01]  /*11800*/  HMMA.16816.F32.BF16 R132, R4, R42, R96 ;  /* 0x0000002a0484723c */ /* 0x000fe20000041860 */
[----:B------:R-:W3:Y:S01]  /*11810*/  LDSM.16.MT88.4 R96, [R231+0xd800] ;  /* 0x00d80000e760783b */ /* 0x000ee20000004200 */
[--C-:B-1----:R-:W-:Y:S01]  /*11820*/  FFMA.FTZ R9, R180, UR20, -R2.reuse ;  /* 0x00000014b4097c23 */ /* 0x102fe20008010802 */
[----:B------:R-:W-:-:S04]  /*11830*/  FFMA.FTZ R2, R181, UR20, -R2 ;  /* 0x00000014b5027c23 */ /* 0x000fc80008010802 */
[----:B------:R1:W-:Y:S01]  /*11840*/  MUFU.EX2 R20, R2 ;  /* 0x0000000200147308 */ /* 0x0003e20000000800 */
[----:B------:R-:W-:Y:S01]  /*11850*/  HMMA.16816.F32.BF16 R60, R4, R16, R60 ;  /* 0x00000010043c723c */ /* 0x000fe2000004183c */
[----:B------:R-:W-:Y:S01]  /*11860*/  IMAD.MOV.U32 R162, RZ, RZ, R142 ;  /* 0x000000ffffa27224 */ /* 0x000fe200078e008e */
[----:B------:R-:W-:Y:S01]  /*11870*/  MOV R163, R141 ;  /* 0x0000008d00a37202 */ /* 0x000fe20000000f00 */
[----:B-1----:R-:W-:-:S04]  /*11880*/  FFMA.FTZ R2, R182, UR20, -R0 ;  /* 0x00000014b6027c23 */ /* 0x002fc80008010800 */
[----:B------:R1:W-:Y:S01]  /*11890*/  MUFU.EX2 R17, R2 ;  /* 0x0000000200117308 */ /* 0x0003e20000000800 */
[----:B------:R-:W-:Y:S01]  /*118a0*/  MOV R143, R144 ;  /* 0x00000090008f7202 */ /* 0x000fe20000000f00 */
[----:B------:R-:W-:Y:S01]  /*118b0*/  IMAD.MOV.U32 R104, RZ, RZ, R115 ;  /* 0x000000ffff687224 */ /* 0x000fe200078e0073 */
[----:B------:R-:W-:Y:S02]  /*118c0*/  MOV R141, R145 ;  /* 0x00000091008d7202 */ /* 0x000fe40000000f00 */
[----:B------:R-:W-:Y:S02]  /*118d0*/  MOV R142, R146 ;  /* 0x00000092008e7202 */ /* 0x000fe40000000f00 */
[----:B------:R-:W-:Y:S01]  /*118e0*/  MOV R107, R112 ;  /* 0x00000070006b7202 */ /* 0x000fe20000000f00 */
[----:B------:R-:W-:Y:S01]  /*118f0*/  MUFU.EX2 R21, R9 ;  /* 0x0000000900157308 */ /* 0x000fe20000000800 */
[----:B-1----:R-:W-:Y:S02]  /*11900*/  FFMA.FTZ R2, R183, UR20, -R0 ;  /* 0x00000014b7027c23 */ /* 0x002fe40008010800 */
[----:B------:R-:W1:Y:S05]  /*11910*/  LDSM.16.MT88.4 R180, [R228+0xd800] ;  /* 0x00d80000e4b4783b */ /* 0x000e6a0000004200 */
[----:B------:R4:W3:Y:S01]  /*11920*/  MUFU.EX2 R16, R2 ;  /* 0x0000000200107308 */ /* 0x0008e20000000800 */
[----:B------:R-:W-:-:S02]  /*11930*/  MOV R106, R113 ;  /* 0x00000071006a7202 */ /* 0x000fc40000000f00 */
[----:B------:R-:W-:Y:S02]  /*11940*/  MOV R105, R114 ;  /* 0x0000007200697202 */ /* 0x000fe40000000f00 */
[----:B------:R-:W-:Y:S01]  /*11950*/  MOV R120, R10 ;  /* 0x0000000a00787202 */ /* 0x000fe20000000f00 */
[----:B------:R-:W1:Y:S01]  /*11960*/  LDSM.16.MT88.4 R112, [R230+0xd800] ;  /* 0x00d80000e670783b */ /* 0x000e620000004200 */
[----:B------:R-:W-:Y:S01]  /*11970*/  HMMA.16816.F32.BF16 R116, R4, R36, R88 ;  /* 0x000000240474723c */ /* 0x000fe20000041858 */
[--C-:B----4-:R-:W-:Y:S01]  /*11980*/  FFMA.FTZ R2, R147, UR20, -R0.reuse ;  /* 0x0000001493027c23 */ /* 0x110fe20008010800 */
[----:B------:R-:W-:-:S04]  /*11990*/  FFMA.FTZ R0, R161, UR20, -R0 ;  /* 0x00000014a1007c23 */ /* 0x000fc80008010800 */
[C---:B------:R-:W-:Y:S01]  /*119a0*/  HMMA.16816.F32.BF16 R144, R4.reuse, R24, R172 ;  /* 0x000000180490723c */ /* 0x040fe200000418ac */
[----:B------:R4:W-:Y:S05]  /*119b0*/  MUFU.EX2 R9, R0 ;  /* 0x0000000000097308 */ /* 0x0009ea0000000800 */
[C---:B------:R-:W-:Y:S01]  /*119c0*/  HMMA.16816.F32.BF16 R24, R4.reuse, R26, R152 ;  /* 0x0000001a0418723c */ /* 0x040fe20000041898 */
[----:B------:R-:W1:Y:S01]  /*119d0*/  LDSM.16.MT88.4 R152, [R231+0xf800] ;  /* 0x00f80000e798783b */ /* 0x000e620000004200 */
[----:B------:R-:W-:Y:S01]  /*119e0*/  MOV R121, R163 ;  /* 0x000000a300797202 */ /* 0x000fe20000000f00 */
[----:B------:R-:W3:Y:S03]  /*119f0*/  MUFU.EX2 R10, R2 ;  /* 0x00000002000a7308 */ /* 0x000ee60000000800 */
[----:B------:R-:W-:Y:S01]  /*11a00*/  HMMA.16816.F32.BF16 R36, R4, R22, R68 ;  /* 0x000000160424723c */ /* 0x000fe20000041844 */
[----:B----4-:R-:W-:-:S04]  /*11a10*/  FFMA.FTZ R0, R162, UR20, -R3 ;  /* 0x00000014a2007c23 */ /* 0x010fc80008010803 */
[----:B------:R4:W-:Y:S01]  /*11a20*/  MUFU.EX2 R22, R0 ;  /* 0x0000000000167308 */ /* 0x0009e20000000800 */
[----:B------:R-:W-:Y:S01]  /*11a30*/  HMMA.16816.F32.BF16 R52, R4, R18, R52 ;  /* 0x000000120434723c */ /* 0x000fe20000041834 */
[----:B------:R-:W-:Y:S01]  /*11a40*/  IMAD.MOV.U32 R122, RZ, RZ, R140 ;  /* 0x000000ffff7a7224 */ /* 0x000fe200078e008c */
[----:B------:R-:W-:-:S04]  /*11a50*/  MOV R123, R143 ;  /* 0x0000008f007b7202 */ /* 0x000fc80000000f00 */
[----:B------:R-:W-:Y:S01]  /*11a60*/  HMMA.16816.F32.BF16 R48, R4, R14, R48 ;  /* 0x0000000e0430723c */ /* 0x000fe20000041830 */
[----:B----4-:R-:W-:-:S04]  /*11a70*/  FFMA.FTZ R0, R120, UR20, -R8 ;  /* 0x0000001478007c23 */ /* 0x010fc80008010808 */
[----:B------:R4:W-:Y:S01]  /*11a80*/  MUFU.EX2 R18, R0 ;  /* 0x0000000000127308 */ /* 0x0009e20000000800 */
[----:B--2---:R-:W-:Y:S02]  /*11a90*/  F2FP.BF16.F32.PACK_AB R160, R32, R33 ;  /* 0x0000002120a0723e */ /* 0x004fe400000010ff */
[----:B---3--:R-:W-:Y:S02]  /*11aa0*/  F2FP.BF16.F32.PACK_AB R161, R16, R17 ;  /* 0x0000001110a1723e */ /* 0x008fe400000010ff */
[----:B------:R-:W-:Y:S02]  /*11ab0*/  F2FP.BF16.F32.PACK_AB R162, R20, R21 ;  /* 0x0000001514a2723e */ /* 0x000fe400000010ff */
[----:B------:R-:W-:Y:S01]  /*11ac0*/  F2FP.BF16.F32.PACK_AB R163, R9, R10 ;  /* 0x0000000a09a3723e */ /* 0x000fe200000010ff */
[----:B----4-:R-:W-:-:S04]  /*11ad0*/  FFMA.FTZ R0, R121, UR20, -R8 ;  /* 0x0000001479007c23 */ /* 0x010fc80008010808 */
[----:B------:R2:W3:Y:S01]  /*11ae0*/  MUFU.EX2 R15, R0 ;  /* 0x00000000000f7308 */ /* 0x0004e20000000800 */
[----:B------:R-:W-:Y:S01]  /*11af0*/  HMMA.16816.F32.BF16 R56, R4, R12, R56 ;  /* 0x0000000c0438723c */ /* 0x000fe20000041838 */
[----:B------:R-:W-:Y:S01]  /*11b00*/  FFMA.FTZ R3, R141, UR20, -R3 ;  /* 0x000000148d037c23 */ /* 0x000fe20008010803 */
[----:B--2---:R-:W-:-:S05]  /*11b10*/  FFMA.FTZ R0, R122, UR20, -R8 ;  /* 0x000000147a007c23 */ /* 0x004fca0008010808 */
[----:B------:R2:W-:Y:S01]  /*11b20*/  MUFU.EX2 R14, R0 ;  /* 0x00000000000e7308 */ /* 0x0005e20000000800 */
[----:B------:R-:W-:Y:S01]  /*11b30*/  HMMA.16816.F32.BF16 R88, R160, R96, R216 ;  /* 0x00000060a058723c */ /* 0x000fe200000418d8 */
[----:B--2---:R-:W-:-:S06]  /*11b40*/  FFMA.FTZ R0, R123, UR20, -R8 ;  /* 0x000000147b007c23 */ /* 0x004fcc0008010808 */
[----:B------:R2:W-:Y:S01]  /*11b50*/  MUFU.EX2 R13, R0 ;  /* 0x00000000000d7308 */ /* 0x0005e20000000800 */
[----:B------:R-:W-:Y:S07]  /*11b60*/  HMMA.16816.F32.BF16 R40, R4, R34, R76 ;  /* 0x000000220428723c */ /* 0x000fee000004184c */
[----:B------:R4:W3:Y:S01]  /*11b70*/  MUFU.EX2 R19, R3 ;  /* 0x0000000300137308 */ /* 0x0008e20000000800 */
[C---:B-1----:R-:W-:Y:S01]  /*11b80*/  HMMA.16816.F32.BF16 R172, R160.reuse, R180, R184 ;  /* 0x000000b4a0ac723c */ /* 0x042fe200000418b8 */
[----:B--2---:R-:W2:Y:S04]  /*11b90*/  LDL.LU R0, [R1+0xb8] ;  /* 0x0000b80001007983 */ /* 0x004ea80000300800 */
[----:B------:R-:W2:Y:S04]  /*11ba0*/  LDL.LU R8, [R1+0x10] ;  /* 0x0000100001087983 */ /* 0x000ea80000300800 */
[----:B------:R-:W3:Y:S04]  /*11bb0*/  LDL.LU R216, [R1+0xa4] ;  /* 0x0000a40001d87983 */ /* 0x000ee80000300800 */
[----:B------:R-:W3:Y:S01]  /*11bc0*/  LDL.LU R2, [R1+0xc] ;  /* 0x00000c0001027983 */ /* 0x000ee20000300800 */
[C---:B------:R-:W-:Y:S03]  /*11bd0*/  HMMA.16816.F32.BF16 R184, R160.reuse, R182, R248 ;  /* 0x000000b6a0b8723c */ /* 0x040fe600000418f8 */
[----:B------:R-:W3:Y:S04]  /*11be0*/  LDL.LU R217, [R1+0xa0] ;  /* 0x0000a00001d97983 */ /* 0x000ee80000300800 */
[----:B----4-:R-:W4:Y:S01]  /*11bf0*/  LDL.LU R3, [R1+0x8] ;  /* 0x0000080001037983 */ /* 0x010f220000300800 */
[----:B------:R-:W-:Y:S01]  /*11c00*/  HMMA.16816.F32.BF16 R76, R160, R82, R220 ;  /* 0x00000052a04c723c */ /* 0x000fe200000418dc */
[----:B------:R-:W-:-:S02]  /*11c10*/  MOV R248, R111 ;  /* 0x0000006f00f87202 */ /* 0x000fc40000000f00 */
[----:B------:R-:W4:Y:S01]  /*11c20*/  LDL.LU R218, [R1+0x8c] ;  /* 0x00008c0001da7983 */ /* 0x000f220000300800 */
[----:B------:R-:W-:Y:S02]  /*11c30*/  MOV R249, R110 ;  /* 0x0000006e00f97202 */ /* 0x000fe40000000f00 */
[----:B------:R-:W-:Y:S01]  /*11c40*/  MOV R250, R109 ;  /* 0x0000006d00fa7202 */ /* 0x000fe20000000f00 */
[----:B------:R-:W4:Y:S01]  /*11c50*/  LDL.LU R219, [R1+0x14] ;  /* 0x0000140001db7983 */ /* 0x000f220000300800 */
[----:B------:R-:W-:-:S03]  /*11c60*/  MOV R251, R108 ;  /* 0x0000006c00fb7202 */ /* 0x000fc60000000f00 */
[----:B------:R-:W4:Y:S01]  /*11c70*/  LDL.LU R220, [R1+0x88] ;  /* 0x0000880001dc7983 */ /* 0x000f220000300800 */
[C---:B------:R-:W-:Y:S03]  /*11c80*/  HMMA.16816.F32.BF16 R72, R160.reuse, R80, R224 ;  /* 0x00000050a048723c */ /* 0x040fe600000418e0 */
[----:B------:R-:W4:Y:S04]  /*11c90*/  LDL.LU R221, [R1+0x9c] ;  /* 0x00009c0001dd7983 */ /* 0x000f280000300800 */
[----:B------:R-:W4:Y:S01]  /*11ca0*/  LDL.LU R222, [R1+0x90] ;  /* 0x0000900001de7983 */ /* 0x000f220000300800 */
[C---:B------:R-:W-:Y:S03]  /*11cb0*/  HMMA.16816.F32.BF16 R108, R160.reuse, R114, R192 ;  /* 0x00000072a06c723c */ /* 0x040fe600000418c0 */
[----:B------:R-:W4:Y:S04]  /*11cc0*/  LDL.LU R223, [R1+0xb0] ;  /* 0x0000b00001df7983 */ /* 0x000f280000300800 */
[----:B------:R-:W4:Y:S01]  /*11cd0*/  LDL.LU R224, [R1+0x84] ;  /* 0x0000840001e07983 */ /* 0x000f220000300800 */
[----:B------:R-:W-:Y:S03]  /*11ce0*/  HMMA.16816.F32.BF16 R192, R160, R154, R248 ;  /* 0x0000009aa0c0723c */ /* 0x000fe600000418f8 */
[----:B------:R-:W4:Y:S04]  /*11cf0*/  LDL.LU R225, [R1+0xa8] ;  /* 0x0000a80001e17983 */ /* 0x000f280000300800 */
[----:B------:R-:W4:Y:S04]  /*11d00*/  LDL.LU R226, [R1+0x98] ;  /* 0x0000980001e27983 */ /* 0x000f280000300800 */
[----:B------:R-:W4:Y:S04]  /*11d10*/  LDL.LU R227, [R1+0xb4] ;  /* 0x0000b40001e37983 */ /* 0x000f280000300800 */
[----:B------:R-:W4:Y:S01]  /*11d20*/  LDL.LU R248, [R1+0x80] ;  /* 0x0000800001f87983 */ /* 0x000f220000300800 */
[----:B------:R-:W-:-:S03]  /*11d30*/  MOV R35, R142 ;  /* 0x0000008e00237202 */ /* 0x000fc60000000f00 */
[----:B------:R-:W4:Y:S01]  /*11d40*/  LDL.LU R249, [R1+0xac] ;  /* 0x0000ac0001f97983 */ /* 0x000f220000300800 */
[----:B------:R-:W-:-:S03]  /*11d50*/  MOV R12, R35 ;  /* 0x00000023000c7202 */ /* 0x000fc60000000f00 */
[----:B------:R-:W4:Y:S04]  /*11d60*/  LDL.LU R250, [R1+0x94] ;  /* 0x0000940001fa7983 */ /* 0x000f280000300800 */
[----:B------:R-:W4:Y:S04]  /*11d70*/  LDL.LU R251, [R1+0x70] ;  /* 0x0000700001fb7983 */ /* 0x000f280000300800 */
[----:B------:R-:W4:Y:S04]  /*11d80*/  LDL.LU R23, [R1+0x4c] ;  /* 0x00004c0001177983 */ /* 0x000f280000300800 */
[----:B------:R-:W4:Y:S04]  /*11d90*/  LDL.LU R34, [R1+0x6c] ;  /* 0x00006c0001227983 */ /* 0x000f280000300800 */
[----:B------:R-:W4:Y:S01]  /*11da0*/  LDL.LU R35, [R1+0x48] ;  /* 0x0000480001237983 */ /* 0x000f220000300800 */
[----:B------:R-:W-:Y:S01]  /*11db0*/  HMMA.16816.F32.BF16 R196, R4, R28, R196 ;  /* 0x0000001c04c4723c */ /* 0x000fe200000418c4 */
[----:B------:R-:W-:Y:S01]  /*11dc0*/  MOV R68, R107 ;  /* 0x0000006b00447202 */ /* 0x000fe20000000f00 */
[----:B------:R-:W-:Y:S01]  /*11dd0*/  IMAD.MOV.U32 R71, RZ, RZ, R104 ;  /* 0x000000ffff477224 */ /* 0x000fe200078e0068 */
[----:B------:R-:W-:Y:S01]  /*11de0*/  MOV R69, R106 ;  /* 0x0000006a00457202 */ /* 0x000fe20000000f00 */
[----:B------:R-:W-:Y:S01]  /*11df0*/  LDSM.16.MT88.4 R140, [R229+0xf800] ;  /* 0x00f80000e58c783b */ /* 0x000fe20000004200 */
[----:B--2---:R-:W-:-:S04]  /*11e00*/  FFMA.FTZ R8, R8, R46, R0 ;  /* 0x0000002e08087223 */ /* 0x004fc80000010000 */
[----:B------:R-:W-:Y:S01]  /*11e10*/  FADD.FTZ R12, R12, R8 ;  /* 0x000000080c0c7221 */ /* 0x000fe20000010000 */
[----:B---3--:R-:W-:Y:S01]  /*11e20*/  FFMA.FTZ R2, R2, R45, R216 ;  /* 0x0000002d02027223 */ /* 0x008fe200000100d8 */
[----:B----4-:R-:W-:-:S03]  /*11e30*/  FFMA.FTZ R3, R3, R44, R217 ;  /* 0x0000002c03037223 */ /* 0x010fc600000100d9 */
[----:B------:R-:W-:Y:S01]  /*11e40*/  FADD.FTZ R2, R220, R2 ;  /* 0x00000002dc027221 */ /* 0x000fe20000010000 */
[----:B------:R-:W-:Y:S01]  /*11e50*/  FADD.FTZ R8, R221, R3 ;  /* 0x00000003dd087221 */ /* 0x000fe20000010000 */
[----:B------:R-:W-:Y:S02]  /*11e60*/  FADD.FTZ R3, R223, R12 ;  /* 0x0000000cdf037221 */ /* 0x000fe40000010000 */
[----:B------:R-:W-:Y:S02]  /*11e70*/  FADD.FTZ R2, R224, R2 ;  /* 0x00000002e0027221 */ /* 0x000fe40000010000 */
[----:B------:R-:W-:Y:S02]  /*11e80*/  FADD.FTZ R3, R227, R3 ;  /* 0x00000003e3037221 */ /* 0x000fe40000010000 */
[----:B------:R-:W-:Y:S02]  /*11e90*/  FADD.FTZ R2, R248, R2 ;  /* 0x00000002f8027221 */ /* 0x000fe40000010000 */
[----:B------:R-:W-:-:S02]  /*11ea0*/  FADD.FTZ R3, R166, R3 ;  /* 0x00000003a6037221 */ /* 0x000fc40000010000 */
[----:B------:R-:W2:Y:S01]  /*11eb0*/  LDL.LU R166, [R1+0x128] ;  /* 0x0001280001a67983 */ /* 0x000ea20000300800 */
[----:B------:R-:W-:Y:S01]  /*11ec0*/  FADD.FTZ R2, R164, R2 ;  /* 0x00000002a4027221 */ /* 0x000fe20000010000 */
[----:B------:R-:W-:Y:S02]  /*11ed0*/  FADD.FTZ R3, R243, R3 ;  /* 0x00000003f3037221 */ /* 0x000fe40000010000 */
[----:B------:R-:W3:Y:S01]  /*11ee0*/  LDL.LU R164, [R1+0x124] ;  /* 0x0001240001a47983 */ /* 0x000ee20000300800 */
[----:B------:R-:W-:-:S03]  /*11ef0*/  FADD.FTZ R2, R244, R2 ;  /* 0x00000002f4027221 */ /* 0x000fc60000010000 */
[----:B------:R-:W4:Y:S04]  /*11f00*/  LDL.LU R243, [R1+0x120] ;  /* 0x0001200001f37983 */ /* 0x000f280000300800 */
[----:B------:R-:W4:Y:S01]  /*11f10*/  LDL.LU R244, [R1+0x11c] ;  /* 0x00011c0001f47983 */ /* 0x000f220000300800 */
[----:B------:R-:W-:Y:S03]  /*11f20*/  HMMA.16816.F32.BF16 R28, R4, R30, R200 ;  /* 0x0000001e041c723c */ /* 0x000fe600000418c8 */
[----:B------:R-:W1:Y:S01]  /*11f30*/  LDSM.16.MT88.4 R4, [R230+0xf800] ;  /* 0x00f80000e604783b */ /* 0x000e620000004200 */
[----:B------:R-:W-:Y:S01]  /*11f40*/  MOV R70, R105 ;  /* 0x0000006900467202 */ /* 0x000fe20000000f00 */
[----:B------:R-:W-:-:S02]  /*11f50*/  FFMA.FTZ R0, R219, R11, R218 ;  /* 0x0000000bdb007223 */ /* 0x000fc400000100da */
[----:B------:R-:W-:Y:S02]  /*11f60*/  F2FP.BF16.F32.PACK_AB R200, R165, R169 ;  /* 0x000000a9a5c8723e */ /* 0x000fe400000010ff */
[----:B------:R-:W-:Y:S02]  /*11f70*/  F2FP.BF16.F32.PACK_AB R201, R15, R18 ;  /* 0x000000120fc9723e */ /* 0x000fe400000010ff */
[----:B------:R-:W-:Y:S02]  /*11f80*/  F2FP.BF16.F32.PACK_AB R202, R19, R22 ;  /* 0x0000001613ca723e */ /* 0x000fe400000010ff */
[----:B------:R-:W-:Y:S01]  /*11f90*/  F2FP.BF16.F32.PACK_AB R203, R13, R14 ;  /* 0x0000000e0dcb723e */ /* 0x000fe200000010ff */
[----:B------:R-:W-:Y:S01]  /*11fa0*/  FADD.FTZ R11, R222, R0 ;  /* 0x00000000de0b7221 */ /* 0x000fe20000010000 */
[----:B------:R-:W-:Y:S01]  /*11fb0*/  HMMA.16816.F32.BF16 R120, R160, R128, R156 ;  /* 0x00000080a078723c */ /* 0x000fe2000004189c */
[----:B------:R-:W-:-:S04]  /*11fc0*/  FADD.FTZ R0, R225, R8 ;  /* 0x00000008e1007221 */ /* 0x000fc80000010000 */
[----:B------:R-:W-:-:S04]  /*11fd0*/  FADD.FTZ R0, R249, R0 ;  /* 0x00000000f9007221 */ /* 0x000fc80000010000 */
[----:B------:R-:W-:-:S04]  /*11fe0*/  FADD.FTZ R0, R251, R0 ;  /* 0x00000000fb007221 */ /* 0x000fc80000010000 */
[----:B------:R-:W-:Y:S01]  /*11ff0*/  FADD.FTZ R0, R34, R0 ;  /* 0x0000000022007221 */ /* 0x000fe20000010000 */
[-C--:B-1----:R-:W-:Y:S06]  /*12000*/  HMMA.16816.F32.BF16 R156, R160, R4.reuse, R68 ;  /* 0x00000004a09c723c */ /* 0x082fec0000041844 */
[----:B------:R-:W-:Y:S07]  /*12010*/  HMMA.16816.F32.BF16 R196, R200, R4, R196 ;  /* 0x00000004c8c4723c */ /* 0x000fee00000418c4 */
[----:B------:R-:W-:-:S04]  /*12020*/  FADD.FTZ R4, R226, R11 ;  /* 0x0000000be2047221 */ /* 0x000fc80000010000 */
[----:B------:R-:W-:-:S04]  /*12030*/  FADD.FTZ R4, R250, R4 ;  /* 0x00000004fa047221 */ /* 0x000fc80000010000 */
[----:B------:R-:W-:Y:S01]  /*12040*/  FADD.FTZ R4, R23, R4 ;  /* 0x0000000417047221 */ /* 0x000fe20000010000 */
[----:B------:R-:W-:Y:S01]  /*12050*/  FADD.FTZ R5, R167, R3 ;  /* 0x00000003a7057221 */ /* 0x000fe20000010000 */
[----:B------:R-:W-:Y:S01]  /*12060*/  FADD.FTZ R3, R168, R2 ;  /* 0x00000002a8037221 */ /* 0x000fe20000010000 */
[----:B------:R1:W5:Y:S01]  /*12070*/  LDL.LU R167, [R1+0x118] ;  /* 0x0001180001a77983 */ /* 0x0003620000300800 */
[----:B------:R-:W-:Y:S02]  /*12080*/  FADD.FTZ R4, R35, R4 ;  /* 0x0000000423047221 */ /* 0x000fe40000010000 */
[----:B------:R-:W-:Y:S01]  /*12090*/  FADD.FTZ R3, R245, R3 ;  /* 0x00000003f5037221 */ /* 0x000fe20000010000 */
[----:B------:R1:W5:Y:S03]  /*120a0*/  LDL.LU R168, [R1+0x114] ;  /* 0x0001140001a87983 */ /* 0x0003660000300800 */
[----:B------:R-:W-:-:S04]  /*120b0*/  FADD.FTZ R3, R241, R3 ;  /* 0x00000003f1037221 */ /* 0x000fc80000010000 */
[----:B------:R-:W-:-:S04]  /*120c0*/  FADD.FTZ R3, R252, R3 ;  /* 0x00000003fc037221 */ /* 0x000fc80000010000 */
[----:B------:R-:W-:-:S04]  /*120d0*/  FADD.FTZ R3, R247, R3 ;  /* 0x00000003f7037221 */ /* 0x000fc80000010000 */
[----:B------:R-:W-:-:S04]  /*120e0*/  FADD.FTZ R3, R170, R3 ;  /* 0x00000003aa037221 */ /* 0x000fc80000010000 */
[----:B------:R-:W-:-:S04]  /*120f0*/  FADD.FTZ R3, R18, R3 ;  /* 0x0000000312037221 */ /* 0x000fc80000010000 */
[----:B------:R-:W-:-:S04]  /*12100*/  FADD.FTZ R3, R15, R3 ;  /* 0x000000030f037221 */ /* 0x000fc80000010000 */
[----:B------:R-:W-:-:S04]  /*12110*/  FADD.FTZ R3, R14, R3 ;  /* 0x000000030e037221 */ /* 0x000fc80000010000 */
[----:B------:R-:W-:Y:S01]  /*12120*/  FADD.FTZ R3, R13, R3 ;  /* 0x000000030d037221 */ /* 0x000fe20000010000 */
[----:B------:R-:W-:-:S06]  /*12130*/  UISETP.GE.AND UP0, UPT, UR17, 0x4, UPT ;  /* 0x000000041100788c */ /* 0x000fcc000bf06270 */
[----:B------:R-:W-:Y:S01]  /*12140*/  PLOP3.LUT P0, PT, PT, PT, UP0, 0x80, 0x0 ;  /* 0x000000000000781c */ /* 0x000fe20003f0f008 */
[C---:B------:R-:W-:Y:S06]  /*12150*/  HMMA.16816.F32.BF16 R176, R200.reuse, R180, R176 ;  /* 0x000000b4c8b0723c */ /* 0x040fec00000418b0 */
[----:B------:R-:W-:Y:S01]  /*12160*/  HMMA.16816.F32.BF16 R180, R200, R182, R132 ;  /* 0x000000b6c8b4723c */ /* 0x000fe20000041884 */
[----:B------:R-:W-:-:S05]  /*12170*/  @UP0 UIADD3 UR17, UR17, -0x4, URZ ;  /* 0xfffffffc11110890 */ /* 0x000fca000fffe03f */
[----:B------:R-:W-:Y:S06]  /*12180*/  HMMA.16816.F32.BF16 R68, R200, R80, R116 ;  /* 0x00000050c844723c */ /* 0x000fec0000041874 */
        /* <DEDUP_REMOVED lines=17> */
[----:B------:R-:W-:Y:S01]  /*122a0*/  HMMA.16816.F32.BF16 R160, R160, R6, R204 ;  /* 0x00000006a0a0723c */ /* 0x000fe200000418cc */
[----:B---3--:R-:W-:Y:S01]  /*122b0*/  FADD.FTZ R2, R164, R0 ;  /* 0x00000000a4027221 */ /* 0x008fe20000010000 */
[----:B--2---:R-:W-:Y:S01]  /*122c0*/  FADD.FTZ R0, R166, R4 ;  /* 0x00000004a6007221 */ /* 0x004fe20000010000 */
[----:B------:R-:W-:Y:S01]  /*122d0*/  FADD.FTZ R4, R246, R5 ;  /* 0x00000005f6047221 */ /* 0x000fe20000010000 */
[----:B------:R1:W5:Y:S02]  /*122e0*/  LDL.LU R164, [R1+0x110] ;  /* 0x0001100001a47983 */ /* 0x0003640000300800 */
[----:B----4-:R-:W-:Y:S01]  /*122f0*/  FADD.FTZ R0, R243, R0 ;  /* 0x00000000f3007221 */ /* 0x010fe20000010000 */
[----:B------:R-:W-:Y:S01]  /*12300*/  FADD.FTZ R4, R242, R4 ;  /* 0x00000004f2047221 */ /* 0x000fe20000010000 */
[----:B------:R1:W5:Y:S01]  /*12310*/  LDL.LU R166, [R1+0x10c] ;  /* 0x00010c0001a67983 */ /* 0x0003620000300800 */
        /* <DEDUP_REMOVED lines=23> */
[----:B------:R-:W-:Y:S01]  /*12490*/  FADD.FTZ R2, R32, R2 ;  /* 0x0000000220027221 */ /* 0x000fe20000010000 */
[----:B------:R-:W-:Y:S02]  /*124a0*/  FADD.FTZ R4, R22, R4 ;  /* 0x0000000416047221 */ /* 0x000fe40000010000 */
[----:B------:R1:W5:Y:S01]  /*124b0*/  LDL.LU R240, [R1+0xf0] ;  /* 0x0000f00001f07983 */ /* 0x0003620000300800 */
[----:B------:R-:W-:-:S03]  /*124c0*/  FADD.FTZ R2, R21, R2 ;  /* 0x0000000215027221 */ /* 0x000fc60000010000 */
        /* <DEDUP_REMOVED lines=8> */
[----:B------:R1:W5:Y:S04]  /*12550*/  LDL.LU R235, [R1+0xdc] ;  /* 0x0000dc0001eb7983 */ /* 0x0003680000300800 */
[----:B------:R1:W5:Y:S04]  /*12560*/  LDL.LU R234, [R1+0xd8] ;  /* 0x0000d80001ea7983 */ /* 0x0003680000300800 */
[----:B------:R1:W5:Y:S04]  /*12570*/  LDL.LU R233, [R1+0xd4] ;  /* 0x0000d40001e97983 */ /* 0x0003680000300800 */
[----:B------:R1:W5:Y:S04]  /*12580*/  LDL.LU R232, [R1+0xd0] ;  /* 0x0000d00001e87983 */ /* 0x0003680000300800 */
[----:B------:R1:W5:Y:S04]  /*12590*/  LDL.LU R171, [R1+0xcc] ;  /* 0x0000cc0001ab7983 */ /* 0x0003680000300800 */
[----:B------:R1:W-:Y:S04]  /*125a0*/  STL [R1+0x10], R4 ;  /* 0x0000100401007387 */ /* 0x0003e80000100800 */
[----:B------:R1:W-:Y:S04]  /*125b0*/  STL [R1+0xc], R3 ;  /* 0x00000c0301007387 */ /* 0x0003e80000100800 */
[----:B------:R1:W-:Y:S04]  /*125c0*/  STL [R1+0x8], R2 ;  /* 0x0000080201007387 */ /* 0x0003e80000100800 */
[----:B------:R1:W-:Y:S01]  /*125d0*/  STL [R1+0x14], R0 ;  /* 0x0000140001007387 */ /* 0x0003e20000100800 */
[----:B------:R-:W-:Y:S01]  /*125e0*/  HMMA.16816.F32.BF16 R200, R200, R6, R28 ;  /* 0x00000006c8c8723c */ /* 0x000fe2000004181c */
[----:B------:R-:W-:-:S08]  /*125f0*/  NOP ;  /* 0x0000000000007918 */ /* 0x000fd00000000000 */
[----:B------:R-:W-:-:S15]  /*12600*/  @P0 BRA `(.L_x_61) ;  /* 0x0000000000040947 */ /* 0x000fde0003800000 */
.L_x_58:
[----:B------:R-:W-:-:S12]  /*12610*/  UIADD3 UR17, UR21, -0x1, URZ ;  /* 0xffffffff15117890 */ /* 0x000fd8000fffe03f */
.L_x_61:
[----:B------:R-:W-:-:S13]  /*12620*/  ISETP.LE.AND P0, PT, RZ, UR17, PT ;  /* 0x00000011ff007c0c */ /* 0x000fda000bf03270 */
[----:B------:R-:W-:Y:S05]  /*12630*/  @!P0 BRA `(.L_x_62) ;  /* 0x0000003800e08947 */ /* 0x000fea0003800000 */
[----:B------:R-:W2:Y:S01]  /*12640*/  LDL.LU.64 R6, [R1+0x78] ;  /* 0x0000780001067983 */ /* 0x000ea20000300a00 */
[----:B-----5:R-:W-:Y:S01]  /*12650*/  MOV R165, R167 ;  /* 0x000000a700a57202 */ /* 0x020fe20000000f00 */
[----:B------:R-:W-:Y:S01]  /*12660*/  IMAD.MOV.U32 R170, RZ, RZ, R164 ;  /* 0x000000ffffaa7224 */ /* 0x000fe200078e00a4 */
[----:B-1----:R-:W-:Y:S01]  /*12670*/  MOV R3, R168 ;  /* 0x000000a800037202 */ /* 0x002fe20000000f00 */
[----:B------:R-:W2:Y:S01]  /*12680*/  LDL.LU.64 R4, [R1+0xc0] ;  /* 0x0000c00001047983 */ /* 0x000ea20000300a00 */
[----:B------:R-:W-:Y:S01]  /*12690*/  MOV R169, R166 ;  /* 0x000000a600a97202 */ /* 0x000fe20000000f00 */
[----:B------:R-:W-:Y:S02]  /*126a0*/  USHF.L.U64.HI UR5, UR6, 0x5, UR7 ;  /* 0x0000000506057899 */ /* 0x000fe40008010207 */
[----:B------:R-:W-:Y:S02]  /*126b0*/  USHF.L.U32 UR20, UR6, 0x5, URZ ;  /* 0x0000000506147899 */ /* 0x000fe4000800063f */
[----:B------:R-:W-:-:S02]  /*126c0*/  USHF.L.U64.HI UR21, UR8, 0x5, UR9 ;  /* 0x0000000508157899 */ /* 0x000fc40008010209 */
[----:B------:R-:W-:Y:S01]  /*126d0*/  USHF.L.U32 UR22, UR8, 0x5, URZ ;  /* 0x0000000508167899 */ /* 0x000fe2000800063f */
[----:B------:R-:W-:Y:S01]  /*126e0*/  ULDC UR4, c[0x0][0x2ec] ;  /* 0x0000bb0000047ab9 */ /* 0x000fe20000000800 */
[----:B------:R-:W-:Y:S01]  /*126f0*/  ULDC.64 UR6, c[0x0][0x218] ;  /* 0x0000860000067ab9 */ /* 0x000fe20000000a00 */
[----:B------:R-:W-:Y:S01]  /*12700*/  ULDC.64 UR10, c[0x0][0x220] ;  /* 0x00008800000a7ab9 */ /* 0x000fe20000000a00 */
[----:B------:R-:W-:Y:S01]  /*12710*/  ULDC.64 UR8, c[0x0][0x248] ;  /* 0x0000920000087ab9 */ /* 0x000fe20000000a00 */
[----:B--2---:R-:W-:-:S05]  /*12720*/  IMAD.MOV.U32 R5, RZ, RZ, R7 ;  /* 0x000000ffff057224 */ /* 0x004fca00078e0007 */
[----:B------:R1:W-:Y:S01]  /*12730*/  STL.64 [R1+0x18], R4 ;  /* 0x0000180401007387 */ /* 0x0003e20000100a00 */
[----:B------:R-:W-:Y:S05]  /*12740*/  BRA `(.L_x_63) ;  /* 0x0000000000887947 */ /* 0x000fea0003800000 */
.L_x_65:
[----:B------:R-:W2:Y:S01]  /*12750*/  LDL.64 R250, [R1+0x60] ;  /* 0x0000600001fa7983 */ /* 0x000ea20000100a00 */
[----:B------:R-:W-:Y:S03]  /*12760*/  UIADD3 UR24, UR17, -0x1, URZ ;  /* 0xffffffff11187890 */ /* 0x000fe6000fffe03f */
[----:B------:R-:W3:Y:S01]  /*12770*/  LDL.64 R248, [R1+0x50] ;  /* 0x0000500001f87983 */ /* 0x000ee20000100a00 */
[----:B------:R-:W-:Y:S02]  /*12780*/  USHF.R.S32.HI UR23, URZ, 0x1f, UR24 ;  /* 0x0000001f3f177899 */ /* 0x000fe40008011418 */
[----:B------:R-:W-:Y:S02]  /*12790*/  UIMAD.WIDE.U32 UR26, UR24, UR8, URZ ;  /* 0x00000008181a72a5 */ /* 0x000fe4000f8e003f */
[----:B------:R-:W-:Y:S04]  /*127a0*/  UIMAD UR23, UR23, UR8, URZ ;  /* 0x00000008171772a4 */ /* 0x000fe8000f8e023f */
[----:B------:R-:W-:Y:S01]  /*127b0*/  UIMAD UR23, UR24, UR9, UR23 ;  /* 0x00000009181772a4 */ /* 0x000fe2000f8e0217 */
[----:B------:R-:W-:Y:S02]  /*127c0*/  IMAD.U32 R0, RZ, RZ, UR26 ;  /* 0x0000001aff007e24 */ /* 0x000fe4000f8e00ff */
[----:B------:R-:W-:Y:S01]  /*127d0*/  IMAD.U32 R166, RZ, RZ, UR26 ;  /* 0x0000001affa67e24 */ /* 0x000fe2000f8e00ff */
[----:B------:R-:W-:Y:S06]  /*127e0*/  UIADD3 UR23, UR27, UR23, URZ ;  /* 0x000000171b177290 */ /* 0x000fec000fffe03f */
[----:B------:R-:W-:Y:S01]  /*127f0*/  IMAD.U32 R2, RZ, RZ, UR23 ;  /* 0x00000017ff027e24 */ /* 0x000fe2000f8e00ff */
        /* <DEDUP_REMOVED lines=23> */
.L_x_63:
[----:B--2---:R-:W2:Y:S01]  /*12970*/  LDL.64 R6, [R1+0x18] ;  /* 0x0000180001067983 */ /* 0x004ea20000100a00 */
[----:B------:R-:W-:Y:S04]  /*12980*/  DEPBAR.LE SB0, 0x0 ;  /* 0x000080000000791a */ /* 0x000fe80000000000 */
[----:B------:R-:W-:Y:S01]  /*12990*/  BAR.SYNC.DEFER_BLOCKING 0x0 ;  /* 0x0000000000007b1d */ /* 0x000fe20000010000 */
[----:B------:R-:W-:Y:S01]  /*129a0*/  USHF.R.S32.HI UR24, URZ, 0x1f, UR17 ;  /* 0x0000001f3f187899 */ /* 0x000fe20008011411 */
[----:B-1----:R-:W-:Y:S01]  /*129b0*/  IMAD.U32 R4, RZ, RZ, UR17 ;  /* 0x00000011ff047e24 */ /* 0x002fe2000f8e00ff */
[----:B------:R-:W-:Y:S04]  /*129c0*/  UIMAD UR23, UR13, UR17, URZ ;  /* 0x000000110d1772a4 */ /* 0x000fe8000f8e023f */
[----:B------:R-:W-:Y:S01]  /*129d0*/  UIMAD UR23, UR24, UR14, UR23 ;  /* 0x0000000e181772a4 */ /* 0x000fe2000f8e0217 */
[----:B--2---:R-:W-:Y:S05]  /*129e0*/  IMAD.WIDE.U32 R4, R4, UR14, R6 ;  /* 0x0000000e04047c25 */ /* 0x004fea000f8e0006 */
[----:B------:R-:W-:Y:S01]  /*129f0*/  VIADD R0, R5, UR23 ;  /* 0x0000001705007c36 */ /* 0x000fe20008000000 */
[C---:B------:R-:W-:Y:S04]  /*12a00*/  LEA R8, P0, R4.reuse, UR10, 0x1 ;  /* 0x0000000a04087c11 */ /* 0x040fe8000f8008ff */
[----:B------:R-:W-:Y:S02]  /*12a10*/  LEA.HI.X R9, R4, UR11, R0, 0x1, P0 ;  /* 0x0000000b04097c11 */ /* 0x000fe400080f0c00 */
[----:B------:R-:W-:Y:S03]  /*12a20*/  IADD3 R6, P0, R8, UR20, RZ ;  /* 0x0000001408067c10 */ /* 0x000fe6000ff1e0ff */
[----:B------:R-:W-:Y:S01]  /*12a30*/  @!PT LDS RZ, [RZ] ;  /* 0x00000000fffff984 */ /* 0x000fe20000000800 */
[----:B------:R-:W-:Y:S01]  /*12a40*/  @!PT LDS RZ, [RZ] ;  /* 0x00000000fffff984 */ /* 0x000fe20000000800 */
[----:B------:R-:W-:Y:S01]  /*12a50*/  @!PT LDS RZ, [RZ] ;  /* 0x00000000fffff984 */ /* 0x000fe20000000800 */
[----:B------:R-:W-:Y:S01]  /*12a60*/  LDGSTS.E.BYPASS.LTC128B.128 [R246+0xc000], desc[UR18][R8.64] ;  /* 0x0c00000008f67fae */ /* 0x000fe2000b901d52 */
        /* <DEDUP_REMOVED lines=8> */
[----:B------:R-:W-:Y:S03]  /*12af0*/  ISETP.LT.AND P0, PT, RZ, UR17, PT ;  /* 0x00000011ff007c0c */ /* 0x000fe6000bf01270 */
[----:B------:R-:W-:Y:S06]  /*12b00*/  LDGSTS.E.BYPASS.LTC128B.128 [R246+0xd000], desc[UR18][R4.64] ;  /* 0x0d00000004f67fae */ /* 0x000fec000b901d52 */
[----:B------:R1:W-:Y:S06]  /*12b10*/  LDGSTS.E.BYPASS.LTC128B.128 [R246+0xf000], desc[UR18][R4.64+0x80] ;  /* 0x0f00008004f67fae */ /* 0x0003ec000b901d52 */
[----:B------:R-:W-:Y:S06]  /*12b20*/  LDGSTS.E.BYPASS.LTC128B.128 [R246+0xd800], desc[UR18][R10.64] ;  /* 0x0d8000000af67fae */ /* 0x000fec000b901d52 */
[----:B------:R2:W-:Y:S06]  /*12b30*/  LDGSTS.E.BYPASS.LTC128B.128 [R246+0xf800], desc[UR18][R10.64+0x80] ;  /* 0x0f8000800af67fae */ /* 0x0005ec000b901d52 */
[----:B------:R-:W-:Y:S06]  /*12b40*/  LDSM.16.M88.4 R64, [R234] ;  /* 0x00000000ea40783b */ /* 0x000fec0000000200 */
[----:B------:R-:W1:Y:S06]  /*12b50*/  LDSM.16.M88.4 R16, [R171+0x8000] ;  /* 0x00800000ab10783b */ /* 0x000e6c0000000200 */
[----:B------:R-:W2:Y:S06]  /*12b60*/  LDSM.16.M88.4 R60, [R234+0x2000] ;  /* 0x00200000ea3c783b */ /* 0x000eac0000000200 */
[----:B------:R-:W3:Y:S06]  /*12b70*/  LDSM.16.M88.4 R32, [R171+0x8800] ;  /* 0x00880000ab20783b */ /* 0x000eec0000000200 */
[----:B------:R-:W0:Y:S06]  /*12b80*/  LDGDEPBAR ;  /* 0x00000000000079af */ /* 0x000e2c0000000000 */
[----:B------:R-:W4:Y:S06]  /*12b90*/  LDSM.16.M88.4 R48, [R171+0x9000] ;  /* 0x00900000ab30783b */ /* 0x000f2c0000000200 */
[----:B------:R-:W5:Y:S06]  /*12ba0*/  LDSM.16.M88.4 R204, [R171+0x9800] ;  /* 0x00980000abcc783b */ /* 0x000f6c0000000200 */
        /* <DEDUP_REMOVED lines=17> */
[-C--:B-----5:R-:W-:Y:S06]  /*12cc0*/  HMMA.16816.F32.BF16 R52, R64, R204.reuse, RZ ;  /* 0x000000cc4034723c */ /* 0x0a0fec00000418ff */
        /* <DEDUP_REMOVED lines=8> */
[----:B------:R-:W-:Y:S05]  /*12d50*/  LDSM.16.M88.4 R212, [R233+0x8000] ;  /* 0x00800000e9d4783b */ /* 0x000fea0000000200 */
        /* <DEDUP_REMOVED lines=202> */
.L_x_64:
[----:B-1----:R-:W-:Y:S01]  /*13a00*/  SHFL.BFLY PT, R167, R168, 0x2, 0x1f ;  /* 0x0c401f00a8a77f89 */ /* 0x002fe200000e0000 */
[----:B------:R-:W-:Y:S01]  /*13a10*/  FMNMX.FTZ R166, R67, R210, !PT ;  /* 0x000000d243a67209 */ /* 0x000fe20007810000 */
[----:B------:R-:W-:Y:S01]  /*13a20*/  UIADD3 UR17, UR17, -0x1, URZ ;  /* 0xffffffff11117890 */ /* 0x000fe2000fffe03f */
[----:B------:R-:W-:Y:S02]  /*13a30*/  FMNMX.FTZ R2, R57, R164, !PT ;  /* 0x000000a439027209 */ /* 0x000fe40007810000 */
[----:B------:R-:W-:Y:S03]  /*13a40*/  FMNMX.FTZ R0, R58, R211, !PT ;  /* 0x000000d33a007209 */ /* 0x000fe60007810000 */
[----:B------:R-:W-:Y:S01]  /*13a50*/  SHFL.BFLY PT, R205, R166, 0x2, 0x1f ;  /* 0x0c401f00a6cd7f89 */ /* 0x000fe200000e0000 */
[----:B------:R-:W-:Y:S02]  /*13a60*/  FMNMX.FTZ R2, R60, R2, !PT ;  /* 0x000000023c027209 */ /* 0x000fe40007810000 */
[----:B------:R-:W-:Y:S02]  /*13a70*/  FMNMX.FTZ R0, R59, R0, !PT ;  /* 0x000000003b007209 */ /* 0x000fe40007810000 */
[----:B------:R-:W-:Y:S02]  /*13a80*/  FMNMX.FTZ R164, R61, R2, !PT ;  /* 0x000000023da47209 */ /* 0x000fe40007810000 */
[----:B------:R-:W-:Y:S03]  /*13a90*/  FMNMX.FTZ R0, R62, R0, !PT ;  /* 0x000000003e007209 */ /* 0x000fe60007810000 */
        /* <DEDUP_REMOVED lines=17> */
[C---:B------:R-:W-:Y:S01]  /*13bb0*/  FADD.FTZ R0, -R167.reuse, R165 ;  /* 0x000000a5a7007221 */ /* 0x040fe20000010100 */
[----:B------:R-:W-:Y:S01]  /*13bc0*/  FMUL.FTZ R212, R167, UR4 ;  /* 0x00000004a7d47c20 */ /* 0x000fe20008410000 */
[----:B----4-:R-:W-:Y:S01]  /*13bd0*/  FMNMX.FTZ R164, R2, R164, !PT ;  /* 0x000000a402a47209 */ /* 0x010fe20007810000 */
[----:B------:R1:W2:Y:S01]  /*13be0*/  MUFU.EX2 R165, R3 ;  /* 0x0000000300a57308 */ /* 0x0002a20000000800 */
[----:B------:R-:W3:Y:S03]  /*13bf0*/  LDSM.16.MT88.4 R204, [R228+0xc000] ;  /* 0x00c00000e4cc783b */ /* 0x000ee60000004200 */
[----:B------:R-:W-:Y:S01]  /*13c00*/  FMUL.FTZ R213, R164, UR4 ;  /* 0x00000004a4d57c20 */ /* 0x000fe20008410000 */
[----:B-1----:R-:W-:Y:S01]  /*13c10*/  FMUL.FTZ R3, R0, UR4 ;  /* 0x0000000400037c20 */ /* 0x002fe20008410000 */
[----:B------:R-:W-:Y:S01]  /*13c20*/  FADD.FTZ R0, -R166, R169 ;  /* 0x000000a9a6007221 */ /* 0x000fe20000010100 */
[----:B------:R-:W-:Y:S01]  /*13c30*/  FMUL.FTZ R169, R168, UR4 ;  /* 0x00000004a8a97c20 */ /* 0x000fe20008410000 */
[C---:B--2---:R-:W-:Y:S01]  /*13c40*/  FMUL.FTZ R68, R165.reuse, R68 ;  /* 0x00000044a5447220 */ /* 0x044fe20000410000 */
[----:B------:R-:W-:Y:S01]  /*13c50*/  FMUL.FTZ R69, R165, R69 ;  /* 0x00000045a5457220 */ /* 0x000fe20000410000 */
[----:B------:R-:W-:Y:S01]  /*13c60*/  FMUL.FTZ R2, R0, UR4 ;  /* 0x0000000400027c20 */ /* 0x000fe20008410000 */
[----:B------:R-:W-:Y:S01]  /*13c70*/  FADD.FTZ R0, -R164, R170 ;  /* 0x000000aaa4007221 */ /* 0x000fe20000010100 */
[----:B------:R-:W-:Y:S01]  /*13c80*/  FSEL R169, R169, RZ, P1 ;  /* 0x000000ffa9a97208 */ /* 0x000fe20000800000 */
[----:B------:R-:W-:Y:S01]  /*13c90*/  FMUL.FTZ R170, R166, UR4 ;  /* 0x00000004a6aa7c20 */ /* 0x000fe20008410000 */
[----:B------:R-:W-:Y:S01]  /*13ca0*/  FSETP.NEU.FTZ.AND P1, PT, R167, -INF , PT ;  /* 0xff800000a700780b */ /* 0x000fe20003f3d000 */
[----:B------:R-:W-:Y:S01]  /*13cb0*/  FMUL.FTZ R0, R0, UR4 ;  /* 0x0000000400007c20 */ /* 0x000fe20008410000 */
[----:B------:R-:W1:Y:S01]  /*13cc0*/  MUFU.EX2 R2, R2 ;  /* 0x0000000200027308 */ /* 0x000e620000000800 */
        /* <DEDUP_REMOVED lines=15> */
[----:B------:R-:W2:Y:S01]  /*13dc0*/  MUFU.EX2 R0, R0 ;  /* 0x0000000000007308 */ /* 0x000ea20000000800 */
[--C-:B------:R-:W-:Y:S01]  /*13dd0*/  FFMA.FTZ R12, R12, UR4, -R170.reuse ;  /* 0x000000040c0c7c23 */ /* 0x100fe200080108aa */
[----:B------:R-:W-:Y:S01]  /*13de0*/  FFMA.FTZ R13, R13, UR4, -R170 ;  /* 0x000000040d0d7c23 */ /* 0x000fe200080108aa */
[--C-:B------:R-:W-:Y:S01]  /*13df0*/  FFMA.FTZ R10, R10, UR4, -R213.reuse ;  /* 0x000000040a0a7c23 */ /* 0x100fe200080108d5 */
[--C-:B------:R-:W-:Y:S01]  /*13e00*/  FFMA.FTZ R11, R11, UR4, -R213.reuse ;  /* 0x000000040b0b7c23 */ /* 0x100fe200080108d5 */
[--C-:B------:R-:W-:Y:S01]  /*13e10*/  FFMA.FTZ R14, R14, UR4, -R213.reuse ;  /* 0x000000040e0e7c23 */ /* 0x100fe200080108d5 */
[----:B------:R-:W-:Y:S01]  /*13e20*/  FFMA.FTZ R15, R15, UR4, -R213 ;  /* 0x000000040f0f7c23 */ /* 0x000fe200080108d5 */
[C---:B-1----:R-:W-:Y:S03]  /*13e30*/  FMUL.FTZ R72, R2.reuse, R72 ;  /* 0x0000004802487220 */ /* 0x042fe60000410000 */
        /* <DEDUP_REMOVED lines=9> */
[C---:B--2---:R-:W-:Y:S01]  /*13ed0*/  FMUL.FTZ R74, R0.reuse, R74 ;  /* 0x0000004a004a7220 */ /* 0x044fe20000410000 */
[C---:B------:R-:W-:Y:S01]  /*13ee0*/  FMUL.FTZ R75, R0.reuse, R75 ;  /* 0x0000004b004b7220 */ /* 0x040fe20000410000 */
[C---:B------:R-:W-:Y:S01]  /*13ef0*/  FMUL.FTZ R78, R0.reuse, R78 ;  /* 0x0000004e004e7220 */ /* 0x040fe20000410000 */
[----:B------:R-:W-:Y:S01]  /*13f00*/  FMUL.FTZ R79, R0, R79 ;  /* 0x0000004f004f7220 */ /* 0x000fe20000410000 */
[C---:B------:R-:W-:Y:S01]  /*13f10*/  FMUL.FTZ R88, R2.reuse, R88 ;  /* 0x0000005802587220 */ /* 0x040fe20000410000 */
[----:B------:R-:W-:Y:S01]  /*13f20*/  FMUL.FTZ R89, R2, R89 ;  /* 0x0000005902597220 */ /* 0x000fe20000410000 */
[----:B------:R-:W-:Y:S03]  /*13f30*/  FMUL.FTZ R90, R0, R90 ;  /* 0x0000005a005a7220 */ /* 0x000fe60000410000 */
[----:B------:R2:W-:Y:S01]  /*13f40*/  MUFU.EX2 R226, R10 ;  /* 0x0000000a00e27308 */ /* 0x0005e20000000800 */
[----:B-1----:R-:W-:Y:S01]  /*13f50*/  FMUL.FTZ R8, R2, R172 ;  /* 0x000000ac02087220 */ /* 0x002fe20000410000 */
[----:B------:R-:W-:Y:S01]  /*13f60*/  FMUL.FTZ R91, R0, R91 ;  /* 0x0000005b005b7220 */ /* 0x000fe20000410000 */
[C---:B------:R-:W-:Y:S01]  /*13f70*/  FMUL.FTZ R92, R2.reuse, R92 ;  /* 0x0000005c025c7220 */ /* 0x040fe20000410000 */
[----:B------:R-:W-:Y:S01]  /*13f80*/  FMUL.FTZ R93, R2, R93 ;  /* 0x0000005d025d7220 */ /* 0x000fe20000410000 */
[C---:B------:R-:W-:Y:S01]  /*13f90*/  FMUL.FTZ R94, R0.reuse, R94 ;  /* 0x0000005e005e7220 */ /* 0x040fe20000410000 */
[----:B------:R-:W-:Y:S01]  /*13fa0*/  FMUL.FTZ R95, R0, R95 ;  /* 0x0000005f005f7220 */ /* 0x000fe20000410000 */
[C---:B------:R-:W-:Y:S03]  /*13fb0*/  FMUL.FTZ R96, R165.reuse, R96 ;  /* 0x00000060a5607220 */ /* 0x040fe60000410000 */
[----:B------:R1:W-:Y:S01]  /*13fc0*/  MUFU.EX2 R217, R11 ;  /* 0x0000000b00d97308 */ /* 0x0003e20000000800 */
[C---:B----4-:R-:W-:Y:S01]  /*13fd0*/  FMUL.FTZ R9, R2.reuse, R173 ;  /* 0x000000ad02097220 */ /* 0x050fe20000410000 */
[C---:B------:R-:W-:Y:S01]  /*13fe0*/  FMUL.FTZ R97, R165.reuse, R97 ;  /* 0x00000061a5617220 */ /* 0x040fe20000410000 */
[C---:B------:R-:W-:Y:S01]  /*13ff0*/  FMUL.FTZ R100, R165.reuse, R100 ;  /* 0x00000064a5647220 */ /* 0x040fe20000410000 */
[C---:B------:R-:W-:Y:S01]  /*14000*/  FMUL.FTZ R101, R165.reuse, R101 ;  /* 0x00000065a5657220 */ /* 0x040fe20000410000 */
[C---:B------:R-:W-:Y:S01]  /*14010*/  FMUL.FTZ R104, R2.reuse, R104 ;  /* 0x0000006802687220 */ /* 0x040fe20000410000 */
[----:B------:R-:W-:Y:S01]  /*14020*/  FMUL.FTZ R105, R2, R105 ;  /* 0x0000006902697220 */ /* 0x000fe20000410000 */
[C---:B------:R-:W-:Y:S03]  /*14030*/  FMUL.FTZ R106, R0.reuse, R106 ;  /* 0x0000006a006a7220 */ /* 0x040fe60000410000 */
[----:B------:R-:W4:Y:S01]  /*14040*/  MUFU.EX2 R3, R3 ;  /* 0x0000000300037308 */ /* 0x000f220000000800 */
[C---:B--2---:R-:W-:Y:S01]  /*14050*/  FMUL.FTZ R10, R0.reuse, R174 ;  /* 0x000000ae000a7220 */ /* 0x044fe20000410000 */
[----:B------:R-:W-:Y:S01]  /*14060*/  FMUL.FTZ R107, R0, R107 ;  /* 0x0000006b006b7220 */ /* 0x000fe20000410000 */
[C---:B------:R-:W-:Y:S01]  /*14070*/  FMUL.FTZ R108, R2.reuse, R108 ;  /* 0x0000006c026c7220 */ /* 0x040fe20000410000 */
[----:B------:R-:W-:Y:S01]  /*14080*/  FMUL.FTZ R109, R2, R109 ;  /* 0x0000006d026d7220 */ /* 0x000fe20000410000 */
[C---:B------:R-:W-:Y:S01]  /*14090*/  FMUL.FTZ R110, R0.reuse, R110 ;  /* 0x0000006e006e7220 */ /* 0x040fe20000410000 */
[C---:B------:R-:W-:Y:S01]  /*140a0*/  FMUL.FTZ R111, R0.reuse, R111 ;  /* 0x0000006f006f7220 */ /* 0x040fe20000410000 */
[C---:B------:R-:W-:Y:S03]  /*140b0*/  FMUL.FTZ R112, R165.reuse, R112 ;  /* 0x00000070a5707220 */ /* 0x040fe60000410000 */
[----:B------:R2:W-:Y:S01]  /*140c0*/  MUFU.EX2 R216, R4 ;  /* 0x0000000400d87308 */ /* 0x0005e20000000800 */
[----:B-1----:R-:W-:Y:S01]  /*140d0*/  FMUL.FTZ R11, R0, R175 ;  /* 0x000000af000b7220 */ /* 0x002fe20000410000 */
[C---:B------:R-:W-:Y:S01]  /*140e0*/  FMUL.FTZ R113, R165.reuse, R113 ;  /* 0x00000071a5717220 */ /* 0x040fe20000410000 */
[C---:B------:R-:W-:Y:S01]  /*140f0*/  FMUL.FTZ R116, R165.reuse, R116 ;  /* 0x00000074a5747220 */ /* 0x040fe20000410000 */
[----:B------:R-:W-:Y:S01]  /*14100*/  FMUL.FTZ R117, R165, R117 ;  /* 0x00000075a5757220 */ /* 0x000fe20000410000 */
[C---:B------:R-:W-:Y:S01]  /*14110*/  FMUL.FTZ R120, R2.reuse, R120 ;  /* 0x0000007802787220 */ /* 0x040fe20000410000 */
[----:B------:R-:W-:Y:S01]  /*14120*/  FMUL.FTZ R121, R2, R121 ;  /* 0x0000007902797220 */ /* 0x000fe20000410000 */
[----:B------:R-:W-:Y:S03]  /*14130*/  FMUL.FTZ R122, R0, R122 ;  /* 0x0000007a007a7220 */ /* 0x000fe60000410000 */
[----:B------:R1:W-:Y:S01]  /*14140*/  MUFU.EX2 R215, R6 ;  /* 0x0000000600d77308 */ /* 0x0003e20000000800 */
[C---:B----4-:R-:W-:Y:S01]  /*14150*/  FMUL.FTZ R70, R3.reuse, R70 ;  /* 0x0000004603467220 */ /* 0x050fe20000410000 */
[C---:B------:R-:W-:Y:S01]  /*14160*/  FMUL.FTZ R71, R3.reuse, R71 ;  /* 0x0000004703477220 */ /* 0x040fe20000410000 */
[C---:B------:R-:W-:Y:S01]  /*14170*/  FMUL.FTZ R82, R3.reuse, R82 ;  /* 0x0000005203527220 */ /* 0x040fe20000410000 */
[C---:B------:R-:W-:Y:S01]  /*14180*/  FMUL.FTZ R83, R3.reuse, R83 ;  /* 0x0000005303537220 */ /* 0x040fe20000410000 */
[C---:B------:R-:W-:Y:S01]  /*14190*/  FMUL.FTZ R86, R3.reuse, R86 ;  /* 0x0000005603567220 */ /* 0x040fe20000410000 */
[C---:B------:R-:W-:Y:S01]  /*141a0*/  FMUL.FTZ R87, R3.reuse, R87 ;  /* 0x0000005703577220 */ /* 0x040fe20000410000 */
[----:B------:R-:W-:Y:S03]  /*141b0*/  FMUL.FTZ R98, R3, R98 ;  /* 0x0000006203627220 */ /* 0x000fe60000410000 */
[----:B------:R4:W-:Y:S01]  /*141c0*/  MUFU.EX2 R218, R16 ;  /* 0x0000001000da7308 */ /* 0x0009e20000000800 */
[----:B--2---:R-:W-:Y:S01]  /*141d0*/  FMUL.FTZ R4, R165, R176 ;  /* 0x000000b0a5047220 */ /* 0x004fe20000410000 */
[----:B------:R-:W-:Y:S01]  /*141e0*/  F2FP.BF16.F32.PACK_AB R176, R220, R214 ;  /* 0x000000d6dcb0723e */ /* 0x000fe200000010ff */
[C---:B------:R-:W-:Y:S01]  /*141f0*/  FMUL.FTZ R99, R3.reuse, R99 ;  /* 0x0000006303637220 */ /* 0x040fe20000410000 */
[C---:B------:R-:W-:Y:S01]  /*14200*/  FMUL.FTZ R102, R3.reuse, R102 ;  /* 0x0000006603667220 */ /* 0x040fe20000410000 */
[C---:B------:R-:W-:Y:S01]  /*14210*/  FMUL.FTZ R103, R3.reuse, R103 ;  /* 0x0000006703677220 */ /* 0x040fe20000410000 */
[C---:B------:R-:W-:Y:S01]  /*14220*/  FMUL.FTZ R114, R3.reuse, R114 ;  /* 0x0000007203727220 */ /* 0x040fe20000410000 */
[C---:B------:R-:W-:Y:S03]  /*14230*/  FMUL.FTZ R115, R3.reuse, R115 ;  /* 0x0000007303737220 */ /* 0x040fe60000410000 */
[----:B------:R-:W2:Y:S01]  /*14240*/  MUFU.EX2 R219, R17 ;  /* 0x0000001100db7308 */ /* 0x000ea20000000800 */
[C---:B-1----:R-:W-:Y:S01]  /*14250*/  FMUL.FTZ R6, R3.reuse, R178 ;  /* 0x000000b203067220 */ /* 0x042fe20000410000 */
[C---:B------:R-:W-:Y:S01]  /*14260*/  FMUL.FTZ R118, R3.reuse, R118 ;  /* 0x0000007603767220 */ /* 0x040fe20000410000 */
[----:B------:R-:W-:Y:S01]  /*14270*/  FMUL.FTZ R119, R3, R119 ;  /* 0x0000007703777220 */ /* 0x000fe20000410000 */
[----:B------:R-:W-:Y:S01]  /*14280*/  FMUL.FTZ R123, R0, R123 ;  /* 0x0000007b007b7220 */ /* 0x000fe20000410000 */
[C---:B------:R-:W-:Y:S01]  /*14290*/  FMUL.FTZ R124, R2.reuse, R124 ;  /* 0x0000007c027c7220 */ /* 0x040fe20000410000 */
[----:B------:R-:W-:Y:S01]  /*142a0*/  FMUL.FTZ R125, R2, R125 ;  /* 0x0000007d027d7220 */ /* 0x000fe20000410000 */
[C---:B------:R-:W-:Y:S03]  /*142b0*/  FMUL.FTZ R126, R0.reuse, R126 ;  /* 0x0000007e007e7220 */ /* 0x040fe60000410000 */
[----:B------:R1:W-:Y:S01]  /*142c0*/  MUFU.EX2 R227, R18 ;  /* 0x0000001200e37308 */ /* 0x0003e20000000800 */
[C---:B----4-:R-:W-:Y:S01]  /*142d0*/  FMUL.FTZ R16, R165.reuse, R180 ;  /* 0x000000b4a5107220 */ /* 0x050fe20000410000 */
[----:B------:R-:W-:Y:S01]  /*142e0*/  FMUL.FTZ R127, R0, R127 ;  /* 0x0000007f007f7220 */ /* 0x000fe20000410000 */
[C---:B------:R-:W-:Y:S01]  /*142f0*/  FMUL.FTZ R128, R165.reuse, R128 ;  /* 0x00000080a5807220 */ /* 0x040fe20000410000 */
[----:B------:R-:W-:Y:S01]  /*14300*/  FMUL.FTZ R129, R165, R129 ;  /* 0x00000081a5817220 */ /* 0x000fe20000410000 */
[C---:B------:R-:W-:Y:S01]  /*14310*/  FMUL.FTZ R130, R3.reuse, R130 ;  /* 0x0000008203827220 */ /* 0x040fe20000410000 */
[----:B------:R-:W-:Y:S01]  /*14320*/  FMUL.FTZ R131, R3, R131 ;  /* 0x0000008303837220 */ /* 0x000fe20000410000 */
[----:B------:R-:W-:Y:S03]  /*14330*/  FMUL.FTZ R132, R165, R132 ;  /* 0x00000084a5847220 */ /* 0x000fe60000410000 */
[----:B------:R-:W4:Y:S01]  /*14340*/  MUFU.EX2 R225, R19 ;  /* 0x0000001300e17308 */ /* 0x000f220000000800 */
[----:B--2---:R-:W-:Y:S01]  /*14350*/  F2FP.BF16.F32.PACK_AB R174, R219, R218 ;  /* 0x000000dadbae723e */ /* 0x004fe200000010ff */
[C---:B------:R-:W-:Y:S01]  /*14360*/  FMUL.FTZ R17, R165.reuse, R181 ;  /* 0x000000b5a5117220 */ /* 0x040fe20000410000 */
[----:B------:R-:W-:Y:S01]  /*14370*/  FMUL.FTZ R133, R165, R133 ;  /* 0x00000085a5857220 */ /* 0x000fe20000410000 */
[C---:B------:R-:W-:Y:S01]  /*14380*/  FMUL.FTZ R134, R3.reuse, R134 ;  /* 0x0000008603867220 */ /* 0x040fe20000410000 */
[----:B------:R-:W-:Y:S01]  /*14390*/  FMUL.FTZ R135, R3, R135 ;  /* 0x0000008703877220 */ /* 0x000fe20000410000 */
[--C-:B------:R-:W-:Y:S01]  /*143a0*/  FFMA.FTZ R20, R20, UR4, -R169.reuse ;  /* 0x0000000414147c23 */ /* 0x100fe200080108a9 */
[--C-:B------:R-:W-:Y:S03]  /*143b0*/  FFMA.FTZ R21, R21, UR4, -R169.reuse ;  /* 0x0000000415157c23 */ /* 0x100fe600080108a9 */
[----:B------:R2:W5:Y:S01]  /*143c0*/  MUFU.EX2 R224, R5 ;  /* 0x0000000500e07308 */ /* 0x0005620000000800 */
[----:B-1----:R-:W-:Y:S01]  /*143d0*/  FMUL.FTZ R18, R3, R182 ;  /* 0x000000b603127220 */ /* 0x002fe20000410000 */
[--C-:B------:R-:W-:Y:S01]  /*143e0*/  FFMA.FTZ R22, R22, UR4, -R212.reuse ;  /* 0x0000000416167c23 */ /* 0x100fe200080108d4 */
[C---:B------:R-:W-:Y:S01]  /*143f0*/  FMUL.FTZ R136, R2.reuse, R136 ;  /* 0x0000008802887220 */ /* 0x040fe20000410000 */
[----:B------:R-:W-:Y:S01]  /*14400*/  FMUL.FTZ R137, R2, R137 ;  /* 0x0000008902897220 */ /* 0x000fe20000410000 */
[C---:B------:R-:W-:Y:S01]  /*14410*/  FMUL.FTZ R138, R0.reuse, R138 ;  /* 0x0000008a008a7220 */ /* 0x040fe20000410000 */
[----:B------:R-:W-:Y:S01]  /*14420*/  FMUL.FTZ R139, R0, R139 ;  /* 0x0000008b008b7220 */ /* 0x000fe20000410000 */
[----:B------:R-:W-:Y:S03]  /*14430*/  FMUL.FTZ R140, R165, R140 ;  /* 0x0000008ca58c7220 */ /* 0x000fe60000410000 */
[----:B------:R1:W3:Y:S01]  /*14440*/  MUFU.EX2 R223, R7 ;  /* 0x0000000700df7308 */ /* 0x0002e20000000800 */
[----:B----4-:R-:W-:Y:S01]  /*14450*/  F2FP.BF16.F32.PACK_AB R175, R225, R227 ;  /* 0x000000e3e1af723e */ /* 0x010fe200000010ff */
[----:B------:R-:W-:Y:S01]  /*14460*/  FMUL.FTZ R19, R3, R183 ;  /* 0x000000b703137220 */ /* 0x000fe20000410000 */
[----:B------:R-:W-:Y:S01]  /*14470*/  FMUL.FTZ R141, R165, R141 ;  /* 0x0000008da58d7220 */ /* 0x000fe20000410000 */
[----:B------:R-:W-:Y:S01]  /*14480*/  LDSM.16.MT88.4 R180, [R231+0xc000] ;  /* 0x00c00000e7b4783b */ /* 0x000fe20000004200 */
[C---:B------:R-:W-:Y:S01]  /*14490*/  FMUL.FTZ R142, R3.reuse, R142 ;  /* 0x0000008e038e7220 */ /* 0x040fe20000410000 */
[----:B------:R-:W-:Y:S01]  /*144a0*/  FMUL.FTZ R143, R3, R143 ;  /* 0x0000008f038f7220 */ /* 0x000fe20000410000 */
[C---:B------:R-:W-:Y:S03]  /*144b0*/  FMUL.FTZ R144, R165.reuse, R144 ;  /* 0x00000090a5907220 */ /* 0x040fe60000410000 */
[----:B------:R4:W-:Y:S01]  /*144c0*/  MUFU.EX2 R208, R15 ;  /* 0x0000000f00d07308 */ /* 0x0009e20000000800 */
[C---:B--2---:R-:W-:Y:S01]  /*144d0*/  FMUL.FTZ R5, R165.reuse, R177 ;  /* 0x000000b1a5057220 */ /* 0x044fe20000410000 */
[----:B-----5:R-:W-:Y:S01]  /*144e0*/  F2FP.BF16.F32.PACK_AB R172, R224, R216 ;  /* 0x000000d8e0ac723e */ /* 0x020fe200000010ff */
[----:B------:R-:W-:Y:S01]  /*144f0*/  FMUL.FTZ R145, R165, R145 ;  /* 0x00000091a5917220 */ /* 0x000fe20000410000 */
[----:B------:R-:W-:Y:S01]  /*14500*/  F2FP.BF16.F32.PACK_AB R177, R217, R226 ;  /* 0x000000e2d9b1723e */ /* 0x000fe200000010ff */
[C---:B------:R-:W-:Y:S01]  /*14510*/  FMUL.FTZ R146, R3.reuse, R146 ;  /* 0x0000009203927220 */ /* 0x040fe20000410000 */
[C---:B------:R-:W-:Y:S01]  /*14520*/  FMUL.FTZ R147, R3.reuse, R147 ;  /* 0x0000009303937220 */ /* 0x040fe20000410000 */
[--C-:B------:R-:W-:Y:S03]  /*14530*/  FFMA.FTZ R32, R32, UR4, -R169.reuse ;  /* 0x0000000420207c23 */ /* 0x100fe600080108a9 */
[----:B------:R2:W-:Y:S01]  /*14540*/  MUFU.EX2 R222, R12 ;  /* 0x0000000c00de7308 */ /* 0x0005e20000000800 */
[----:B-1----:R-:W-:Y:S01]  /*14550*/  FMUL.FTZ R7, R3, R179 ;  /* 0x000000b303077220 */ /* 0x002fe20000410000 */
[----:B---3--:R-:W-:Y:S01]  /*14560*/  F2FP.BF16.F32.PACK_AB R173, R223, R215 ;  /* 0x000000d7dfad723e */ /* 0x008fe200000010ff */
[--C-:B------:R-:W-:Y:S01]  /*14570*/  FFMA.FTZ R36, R36, UR4, -R169.reuse ;  /* 0x0000000424247c23 */ /* 0x100fe200080108a9 */
[--C-:B------:R-:W-:Y:S01]  /*14580*/  FFMA.FTZ R37, R37, UR4, -R169.reuse ;  /* 0x0000000425257c23 */ /* 0x100fe200080108a9 */
[--C-:B------:R-:W-:Y:S01]  /*14590*/  FFMA.FTZ R48, R48, UR4, -R169.reuse ;  /* 0x0000000430307c23 */ /* 0x100fe200080108a9 */
[--C-:B------:R-:W-:Y:S01]  /*145a0*/  FFMA.FTZ R49, R49, UR4, -R169.reuse ;  /* 0x0000000431317c23 */ /* 0x100fe200080108a9 */
[--C-:B------:R-:W-:Y:S03]  /*145b0*/  FFMA.FTZ R38, R38, UR4, -R212.reuse ;  /* 0x0000000426267c23 */ /* 0x100fe600080108d4 */
[----:B------:R-:W1:Y:S01]  /*145c0*/  MUFU.EX2 R247, R13 ;  /* 0x0000000d00f77308 */ /* 0x000e620000000800 */
[-C--:B------:R-:W-:Y:S05]  /*145d0*/  HMMA.16816.F32.BF16 R4, R172, R204.reuse, R4 ;  /* 0x000000ccac04723c */ /* 0x080fea0000041804 */
[----:B----4-:R-:W-:Y:S01]  /*145e0*/  FMUL.FTZ R15, R0, R187 ;  /* 0x000000bb000f7220 */ /* 0x010fe20000410000 */
[----:B------:R-:W-:Y:S03]  /*145f0*/  FFMA.FTZ R33, R33, UR4, -R169 ;  /* 0x0000000421217c23 */ /* 0x000fe600080108a9 */
[----:B------:R-:W3:Y:S02]  /*14600*/  MUFU.EX2 R221, R14 ;  /* 0x0000000e00dd7308 */ /* 0x000ee40000000800 */
[----:B--2---:R-:W-:Y:S01]  /*14610*/  FMUL.FTZ R12, R2, R184 ;  /* 0x000000b8020c7220 */ /* 0x004fe20000410000 */
[--C-:B------:R-:W-:Y:S01]  /*14620*/  FFMA.FTZ R34, R34, UR4, -R212.reuse ;  /* 0x0000000422227c23 */ /* 0x100fe200080108d4 */
[C---:B------:R-:W-:Y:S01]  /*14630*/  FMUL.FTZ R148, R2.reuse, R148 ;  /* 0x0000009402947220 */ /* 0x040fe20000410000 */
[----:B------:R-:W-:Y:S01]  /*14640*/  FMUL.FTZ R149, R2, R149 ;  /* 0x0000009502957220 */ /* 0x000fe20000410000 */
[----:B------:R-:W-:Y:S04]  /*14650*/  FMUL.FTZ R150, R0, R150 ;  /* 0x0000009600967220 */ /* 0x000fe80000410000 */
[----:B------:R2:W-:Y:S01]  /*14660*/  MUFU.EX2 R248, R20 ;  /* 0x0000001400f87308 */ /* 0x0005e20000000800 */
[----:B-1----:R-:W-:Y:S01]  /*14670*/  F2FP.BF16.F32.PACK_AB R178, R247, R222 ;  /* 0x000000def7b2723e */ /* 0x002fe200000010ff */
[----:B------:R-:W-:Y:S01]  /*14680*/  FMUL.FTZ R13, R2, R185 ;  /* 0x000000b9020d7220 */ /* 0x000fe20000410000 */
[----:B------:R-:W-:Y:S01]  /*14690*/  FMUL.FTZ R151, R0, R151 ;  /* 0x0000009700977220 */ /* 0x000fe20000410000 */
[----:B------:R-:W-:Y:S01]  /*146a0*/  FFMA.FTZ R35, R35, UR4, -R212 ;  /* 0x0000000423237c23 */ /* 0x000fe200080108d4 */
[--C-:B------:R-:W-:Y:S01]  /*146b0*/  FFMA.FTZ R29, R29, UR4, -R170.reuse ;  /* 0x000000041d1d7c23 */ /* 0x100fe200080108aa */
[--C-:B------:R-:W-:Y:S01]  /*146c0*/  FFMA.FTZ R26, R26, UR4, -R213.reuse ;  /* 0x000000041a1a7c23 */ /* 0x100fe200080108d5 */
[----:B------:R-:W-:Y:S03]  /*146d0*/  FFMA.FTZ R24, R24, UR4, -R170 ;  /* 0x0000000418187c23 */ /* 0x000fe600080108aa */
[----:B------:R1:W4:Y:S01]  /*146e0*/  MUFU.EX2 R249, R32 ;  /* 0x0000002000f97308 */ /* 0x0003220000000800 */
[----:B---3--:R-:W-:Y:S01]  /*146f0*/  F2FP.BF16.F32.PACK_AB R179, R208, R221 ;  /* 0x000000ddd0b3723e */ /* 0x008fe200000010ff */
[----:B------:R-:W-:Y:S01]  /*14700*/  FMUL.FTZ R14, R0, R186 ;  /* 0x000000ba000e7220 */ /* 0x000fe20000410000 */
[----:B------:R-:W-:Y:S01]  /*14710*/  FFMA.FTZ R39, R39, UR4, -R212 ;  /* 0x0000000427277c23 */ /* 0x000fe200080108d4 */
[----:B------:R-:W-:Y:S01]  /*14720*/  LDSM.16.MT88.4 R184, [R230+0xc000] ;  /* 0x00c00000e6b8783b */ /* 0x000fe20000004200 */
[--C-:B------:R-:W-:Y:S01]  /*14730*/  FFMA.FTZ R40, R40, UR4, -R170.reuse ;  /* 0x0000000428287c23 */ /* 0x100fe200080108aa */
[----:B------:R-:W-:Y:S01]  /*14740*/  FFMA.FTZ R41, R41, UR4, -R170 ;  /* 0x0000000429297c23 */ /* 0x000fe200080108aa */
[--C-:B------:R-:W-:Y:S01]  /*14750*/  FFMA.FTZ R42, R42, UR4, -R213.reuse ;  /* 0x000000042a2a7c23 */ /* 0x100fe200080108d5 */
[C---:B------:R-:W-:Y:S02]  /*14760*/  HMMA.16816.F32.BF16 R8, R176.reuse, R204, R8 ;  /* 0x000000ccb008723c */ /* 0x040fe40000041808 */
[----:B------:R3:W-:Y:S02]  /*14770*/  MUFU.EX2 R250, R29 ;  /* 0x0000001d00fa7308 */ /* 0x0007e40000000800 */
[----:B--2---:R-:W-:Y:S01]  /*14780*/  FMUL.FTZ R20, R2, R188 ;  /* 0x000000bc02147220 */ /* 0x004fe20000410000 */
[--C-:B------:R-:W-:Y:S01]  /*14790*/  FFMA.FTZ R43, R43, UR4, -R213.reuse ;  /* 0x000000042b2b7c23 */ /* 0x100fe200080108d5 */
[-C--:B------:R-:W-:Y:S05]  /*147a0*/  HMMA.16816.F32.BF16 R12, R176, R206.reuse, R12 ;  /* 0x000000ceb00c723c */ /* 0x080fea000004180c */
[----:B------:R-:W-:Y:S01]  /*147b0*/  MOV R205, R208 ;  /* 0x000000d000cd7202 */ /* 0x000fe20000000f00 */
[C---:B------:R-:W-:Y:S01]  /*147c0*/  HMMA.16816.F32.BF16 R16, R172.reuse, R206, R16 ;  /* 0x000000ceac10723c */ /* 0x040fe20000041810 */
[----:B------:R-:W2:Y:S04]  /*147d0*/  LDSM.16.MT88.4 R208, [R229+0xc000] ;  /* 0x00c00000e5d0783b */ /* 0x000ea80000004200 */
[--C-:B------:R-:W-:Y:S01]  /*147e0*/  FFMA.FTZ R50, R50, UR4, -R212.reuse ;  /* 0x0000000432327c23 */ /* 0x100fe200080108d4 */
[----:B------:R-:W-:Y:S01]  /*147f0*/  FFMA.FTZ R51, R51, UR4, -R212 ;  /* 0x0000000433337c23 */ /* 0x000fe200080108d4 */
[--C-:B------:R-:W-:Y:S01]  /*14800*/  FFMA.FTZ R56, R56, UR4, -R170.reuse ;  /* 0x0000000438387c23 */ /* 0x100fe200080108aa */
[--C-:B------:R-:W-:Y:S03]  /*14810*/  FFMA.FTZ R57, R57, UR4, -R170.reuse ;  /* 0x0000000439397c23 */ /* 0x100fe600080108aa */
[--C-:B------:R-:W-:Y:S01]  /*14820*/  FFMA.FTZ R58, R58, UR4, -R213.reuse ;  /* 0x000000043a3a7c23 */ /* 0x100fe200080108d5 */
[--C-:B------:R-:W-:Y:S01]  /*14830*/  FFMA.FTZ R59, R59, UR4, -R213.reuse ;  /* 0x000000043b3b7c23 */ /* 0x100fe200080108d5 */
[--C-:B------:R-:W-:Y:S01]  /*14840*/  FFMA.FTZ R62, R62, UR4, -R213.reuse ;  /* 0x000000043e3e7c23 */ /* 0x100fe200080108d5 */
[----:B------:R-:W-:Y:S01]  /*14850*/  MOV R206, R220 ;  /* 0x000000dc00ce7202 */ /* 0x000fe20000000f00 */
[----:B-1----:R-:W-:Y:S01]  /*14860*/  FMUL.FTZ R32, R2, R192 ;  /* 0x000000c002207220 */ /* 0x002fe20000410000 */
[----:B------:R-:W-:Y:S01]  /*14870*/  MOV R207, R223 ;  /* 0x000000df00cf7202 */ /* 0x000fe20000000f00 */
[C---:B------:R-:W-:Y:S01]  /*14880*/  FMUL.FTZ R152, R165.reuse, R152 ;  /* 0x00000098a5987220 */ /* 0x040fe20000410000 */
[----:B------:R-:W-:Y:S01]  /*14890*/  FMUL.FTZ R153, R165, R153 ;  /* 0x00000099a5997220 */ /* 0x000fe20000410000 */
[C---:B------:R-:W-:Y:S01]  /*148a0*/  FMUL.FTZ R154, R3.reuse, R154 ;  /* 0x0000009a039a7220 */ /* 0x040fe20000410000 */
[----:B------:R-:W-:Y:S01]  /*148b0*/  FMUL.FTZ R155, R3, R155 ;  /* 0x0000009b039b7220 */ /* 0x000fe20000410000 */
[--C-:B------:R-:W-:Y:S01]  /*148c0*/  FFMA.FTZ R30, R30, UR4, -R213.reuse ;  /* 0x000000041e1e7c23 */ /* 0x100fe200080108d5 */
[--C-:B------:R-:W-:Y:S01]  /*148d0*/  FFMA.FTZ R31, R31, UR4, -R213.reuse ;  /* 0x000000041f1f7c23 */ /* 0x100fe200080108d5 */
[----:B---3--:R-:W-:Y:S01]  /*148e0*/  FMUL.FTZ R29, R165, R201 ;  /* 0x000000c9a51d7220 */ /* 0x008fe20000410000 */
        /* <DEDUP_REMOVED lines=11> */
[----:B------:R-:W-:Y:S01]  /*149a0*/  FFMA.FTZ R47, R47, UR4, -R213 ;  /* 0x000000042f2f7c23 */ /* 0x000fe200080108d5 */
[--C-:B------:R-:W-:Y:S01]  /*149b0*/  FFMA.FTZ R60, R60, UR4, -R170.reuse ;  /* 0x000000043c3c7c23 */ /* 0x100fe200080108aa */
[----:B------:R-:W1:Y:S01]  /*149c0*/  MUFU.EX2 R223, R34 ;  /* 0x0000002200df7308 */ /* 0x000e620000000800 */
[--C-:B------:R-:W-:Y:S01]  /*149d0*/  FFMA.FTZ R25, R25, UR4, -R170.reuse ;  /* 0x0000000419197c23 */ /* 0x100fe200080108aa */
[----:B------:R-:W-:Y:S01]  /*149e0*/  MOV R204, R224 ;  /* 0x000000e000cc7202 */ /* 0x000fe20000000f00 */
[--C-:B------:R-:W-:Y:S01]  /*149f0*/  FFMA.FTZ R28, R28, UR4, -R170.reuse ;  /* 0x000000041c1c7c23 */ /* 0x100fe200080108aa */
[-C--:B--2---:R-:W-:Y:S03]  /*14a00*/  HMMA.16816.F32.BF16 R68, R172, R208.reuse, R68 ;  /* 0x000000d0ac44723c */ /* 0x084fe60000041844 */
[----:B------:R-:W-:Y:S03]  /*14a10*/  FFMA.FTZ R170, R61, UR4, -R170 ;  /* 0x000000043daa7c23 */ /* 0x000fe600080108aa */
[----:B------:R2:W-:Y:S01]  /*14a20*/  MUFU.EX2 R224, R24 ;  /* 0x0000001800e07308 */ /* 0x0005e20000000800 */
[----:B----4-:R-:W-:Y:S01]  /*14a30*/  MOV R201, R249 ;  /* 0x000000f900c97202 */ /* 0x010fe20000000f00 */
[C---:B------:R-:W-:Y:S06]  /*14a40*/  HMMA.16816.F32.BF16 R72, R176.reuse, R208, R72 ;  /* 0x000000d0b048723c */ /* 0x040fec0000041848 */
[-C--:B------:R-:W-:Y:S02]  /*14a50*/  HMMA.16816.F32.BF16 R76, R176, R210.reuse, R76 ;  /* 0x000000d2b04c723c */ /* 0x080fe4000004184c */
[----:B------:R-:W-:Y:S03]  /*14a60*/  MUFU.EX2 R170, R170 ;  /* 0x000000aa00aa7308 */ /* 0x000fe60000000800 */
[----:B-1----:R-:W-:Y:S01]  /*14a70*/  MOV R192, R223 ;  /* 0x000000df00c07202 */ /* 0x002fe20000000f00 */
[C---:B------:R-:W-:Y:S06]  /*14a80*/  HMMA.16816.F32.BF16 R80, R172.reuse, R210, R80 ;  /* 0x000000d2ac50723c */ /* 0x040fec0000041850 */
[----:B------:R1:W-:Y:S01]  /*14a90*/  MUFU.EX2 R223, R26 ;  /* 0x0000001a00df7308 */ /* 0x0003e20000000800 */
[----:B------:R-:W-:Y:S01]  /*14aa0*/  FMUL.FTZ R34, R0, R194 ;  /* 0x000000c200227220 */ /* 0x000fe20000410000 */
[-C--:B------:R-:W-:Y:S03]  /*14ab0*/  HMMA.16816.F32.BF16 R84, R172, R180.reuse, R84 ;  /* 0x000000b4ac54723c */ /* 0x080fe60000041854 */
[----:B--2---:R-:W-:Y:S03]  /*14ac0*/  FMUL.FTZ R24, R165, R196 ;  /* 0x000000c4a5187220 */ /* 0x004fe60000410000 */
[C---:B------:R-:W-:Y:S02]  /*14ad0*/  HMMA.16816.F32.BF16 R88, R176.reuse, R180, R88 ;  /* 0x000000b4b058723c */ /* 0x040fe40000041858 */
[----:B------:R-:W-:Y:S03]  /*14ae0*/  MUFU.EX2 R196, R42 ;  /* 0x0000002a00c47308 */ /* 0x000fe60000000800 */
[--C-:B------:R-:W-:Y:S01]  /*14af0*/  FFMA.FTZ R194, R64, UR4, -R169.reuse ;  /* 0x0000000440c27c23 */ /* 0x100fe200080108a9 */
[-C--:B------:R-:W-:Y:S06]  /*14b00*/  HMMA.16816.F32.BF16 R92, R176, R182.reuse, R92 ;  /* 0x000000b6b05c723c */ /* 0x080fec000004185c */
[----:B------:R2:W-:Y:S01]  /*14b10*/  MUFU.EX2 R210, R33 ;  /* 0x0000002100d27308 */ /* 0x0005e20000000800 */
[----:B------:R-:W-:Y:S01]  /*14b20*/  MOV R64, R248 ;  /* 0x000000f800407202 */ /* 0x000fe20000000f00 */
[C---:B------:R-:W-:Y:S01]  /*14b30*/  HMMA.16816.F32.BF16 R96, R172.reuse, R182, R96 ;  /* 0x000000b6ac60723c */ /* 0x040fe20000041860 */
[----:B------:R-:W3:Y:S07]  /*14b40*/  LDSM.16.MT88.4 R180, [R228+0xe000] ;  /* 0x00e00000e4b4783b */ /* 0x000eee0000004200 */
[----:B------:R-:W-:Y:S01]  /*14b50*/  MUFU.EX2 R248, R37 ;  /* 0x0000002500f87308 */ /* 0x000fe20000000800 */
[-C--:B------:R-:W-:Y:S03]  /*14b60*/  HMMA.16816.F32.BF16 R100, R172, R184.reuse, R100 ;  /* 0x000000b8ac64723c */ /* 0x080fe60000041864 */
[----:B-1----:R-:W-:Y:S03]  /*14b70*/  FMUL.FTZ R26, R3, R198 ;  /* 0x000000c6031a7220 */ /* 0x002fe60000410000 */
[C---:B------:R-:W-:Y:S03]  /*14b80*/  HMMA.16816.F32.BF16 R104, R176.reuse, R184, R104 ;  /* 0x000000b8b068723c */ /* 0x040fe60000041868 */
[----:B------:R-:W-:Y:S02]  /*14b90*/  MUFU.EX2 R198, R36 ;  /* 0x0000002400c67308 */ /* 0x000fe40000000800 */
[C---:B--2---:R-:W-:Y:S01]  /*14ba0*/  FMUL.FTZ R33, R2.reuse, R193 ;  /* 0x000000c102217220 */ /* 0x044fe20000410000 */
[-C--:B------:R-:W-:Y:S07]  /*14bb0*/  HMMA.16816.F32.BF16 R108, R176, R186.reuse, R108 ;  /* 0x000000bab06c723c */ /* 0x080fee000004186c */
[----:B------:R1:W2:Y:S01]  /*14bc0*/  MUFU.EX2 R193, R25 ;  /* 0x0000001900c17308 */ /* 0x0002a20000000800 */
[----:B------:R-:W-:Y:S01]  /*14bd0*/  MOV R211, R247 ;  /* 0x000000f700d37202 */ /* 0x000fe20000000f00 */
[C---:B------:R-:W-:Y:S01]  /*14be0*/  HMMA.16816.F32.BF16 R112, R172.reuse, R186, R112 ;  /* 0x000000baac70723c */ /* 0x040fe20000041870 */
[----:B------:R-:W4:Y:S07]  /*14bf0*/  LDSM.16.MT88.4 R184, [R229+0xe000] ;  /* 0x00e00000e5b8783b */ /* 0x000f2e0000004200 */
[----:B------:R5:W2:Y:S03]  /*14c00*/  MUFU.EX2 R247, R21 ;  /* 0x0000001500f77308 */ /* 0x000aa60000000800 */
[----:B------:R-:W-:Y:S02]  /*14c10*/  MOV R208, R225 ;  /* 0x000000e100d07202 */ /* 0x000fe40000000f00 */
[----:B------:R-:W-:Y:S05]  /*14c20*/  MOV R209, R218 ;  /* 0x000000da00d17202 */ /* 0x000fea0000000f00 */
[----:B------:R2:W-:Y:S01]  /*14c30*/  MUFU.EX2 R225, R22 ;  /* 0x0000001600e17308 */ /* 0x0005e20000000800 */
[----:B-1----:R-:W-:Y:S01]  /*14c40*/  FMUL.FTZ R25, R165, R197 ;  /* 0x000000c5a5197220 */ /* 0x002fe20000410000 */
[-C--:B---3--:R-:W-:Y:S08]  /*14c50*/  HMMA.16816.F32.BF16 R116, R172, R180.reuse, R116 ;  /* 0x000000b4ac74723c */ /* 0x088ff00000041874 */
[----:B------:R-:W-:Y:S03]  /*14c60*/  MUFU.EX2 R197, R40 ;  /* 0x0000002800c57308 */ /* 0x000fe60000000800 */
[----:B-----5:R-:W-:Y:S01]  /*14c70*/  FMUL.FTZ R21, R2, R189 ;  /* 0x000000bd02157220 */ /* 0x020fe20000410000 */
[C---:B------:R-:W-:Y:S06]  /*14c80*/  HMMA.16816.F32.BF16 R120, R176.reuse, R180, R120 ;  /* 0x000000b4b078723c */ /* 0x040fec0000041878 */
[-C--:B------:R-:W-:Y:S01]  /*14c90*/  HMMA.16816.F32.BF16 R124, R176, R182.reuse, R124 ;  /* 0x000000b6b07c723c */ /* 0x080fe2000004187c */
[----:B------:R1:W-:Y:S04]  /*14ca0*/  MUFU.EX2 R218, R35 ;  /* 0x0000002300da7308 */ /* 0x0003e80000000800 */
[C---:B--2---:R-:W-:Y:S01]  /*14cb0*/  FMUL.FTZ R22, R0.reuse, R190 ;  /* 0x000000be00167220 */ /* 0x044fe20000410000 */
[C---:B------:R-:W-:Y:S01]  /*14cc0*/  HMMA.16816.F32.BF16 R128, R172.reuse, R182, R128 ;  /* 0x000000b6ac80723c */ /* 0x040fe20000041880 */
[----:B------:R-:W2:Y:S04]  /*14cd0*/  LDSM.16.MT88.4 R180, [R231+0xe000] ;  /* 0x00e00000e7b4783b */ /* 0x000ea80000004200 */
[----:B------:R3:W-:Y:S01]  /*14ce0*/  MUFU.EX2 R251, R28 ;  /* 0x0000001c00fb7308 */ /* 0x0007e20000000800 */
[-C--:B----4-:R-:W-:Y:S09]  /*14cf0*/  HMMA.16816.F32.BF16 R132, R172, R184.reuse, R132 ;  /* 0x000000b8ac84723c */ /* 0x090ff20000041884 */
[----:B------:R4:W-:Y:S01]  /*14d00*/  MUFU.EX2 R249, R31 ;  /* 0x0000001f00f97308 */ /* 0x0009e20000000800 */
[C---:B------:R-:W-:Y:S04]  /*14d10*/  HMMA.16816.F32.BF16 R136, R176.reuse, R184, R136 ;  /* 0x000000b8b088723c */ /* 0x040fe80000041888 */
[C---:B-1----:R-:W-:Y:S03]  /*14d20*/  FMUL.FTZ R35, R0.reuse, R195 ;  /* 0x000000c300237220 */ /* 0x042fe60000410000 */
[--C-:B------:R-:W-:Y:S01]  /*14d30*/  FFMA.FTZ R184, R23, UR4, -R212.reuse ;  /* 0x0000000417b87c23 */ /* 0x100fe200080108d4 */
[----:B------:R-:W-:Y:S01]  /*14d40*/  FMUL.FTZ R23, R0, R191 ;  /* 0x000000bf00177220 */ /* 0x000fe20000410000 */
[----:B------:R1:W-:Y:S01]  /*14d50*/  MUFU.EX2 R195, R30 ;  /* 0x0000001e00c37308 */ /* 0x0003e20000000800 */
[----:B------:R-:W-:Y:S01]  /*14d60*/  LDSM.16.MT88.4 R188, [R229+0xc800] ;  /* 0x00c80000e5bc783b */ /* 0x000fe20000004200 */
[----:B---3--:R-:W-:Y:S01]  /*14d70*/  FMUL.FTZ R28, R165, R200 ;  /* 0x000000c8a51c7220 */ /* 0x008fe20000410000 */
[----:B------:R-:W-:Y:S01]  /*14d80*/  MOV R200, R193 ;  /* 0x000000c100c87202 */ /* 0x000fe20000000f00 */
[--C-:B------:R-:W-:Y:S02]  /*14d90*/  FFMA.FTZ R193, R53, UR4, -R169.reuse ;  /* 0x0000000435c17c23 */ /* 0x100fe400080108a9 */
[-C--:B------:R-:W-:Y:S04]  /*14da0*/  HMMA.16816.F32.BF16 R20, R176, R186.reuse, R20 ;  /* 0x000000bab014723c */ /* 0x080fe80000041814 */
[----:B------:R3:W5:Y:S01]  /*14db0*/  MUFU.EX2 R220, R184 ;  /* 0x000000b800dc7308 */ /* 0x0007620000000800 */
[C---:B----4-:R-:W-:Y:S01]  /*14dc0*/  FMUL.FTZ R31, R3.reuse, R203 ;  /* 0x000000cb031f7220 */ /* 0x050fe20000410000 */
[----:B------:R-:W-:Y:S01]  /*14dd0*/  MOV R203, R210 ;  /* 0x000000d200cb7202 */ /* 0x000fe20000000f00 */
[C---:B------:R-:W-:Y:S04]  /*14de0*/  HMMA.16816.F32.BF16 R140, R172.reuse, R186, R140 ;  /* 0x000000baac8c723c */ /* 0x040fe8000004188c */
[----:B-1----:R-:W-:Y:S01]  /*14df0*/  FMUL.FTZ R30, R3, R202 ;  /* 0x000000ca031e7220 */ /* 0x002fe20000410000 */
[----:B------:R-:W-:Y:S01]  /*14e00*/  MOV R202, R192 ;  /* 0x000000c000ca7202 */ /* 0x000fe20000000f00 */
[--C-:B------:R-:W-:Y:S01]  /*14e10*/  FFMA.FTZ R192, R52, UR4, -R169.reuse ;  /* 0x0000000434c07c23 */ /* 0x100fe200080108a9 */
[-C--:B--2---:R-:W-:Y:S04]  /*14e20*/  HMMA.16816.F32.BF16 R144, R172, R180.reuse, R144 ;  /* 0x000000b4ac90723c */ /* 0x084fe80000041890 */
[----:B------:R-:W-:Y:S01]  /*14e30*/  FFMA.FTZ R169, R65, UR4, -R169 ;  /* 0x0000000441a97c23 */ /* 0x000fe200080108a9 */
[----:B------:R-:W-:Y:S01]  /*14e40*/  MOV R65, R247 ;  /* 0x000000f700417202 */ /* 0x000fe20000000f00 */
[----:B---3--:R-:W1:Y:S01]  /*14e50*/  LDSM.16.MT88.4 R184, [R230+0xe000] ;  /* 0x00e00000e6b8783b */ /* 0x008e620000004200 */
[C---:B------:R-:W-:Y:S01]  /*14e60*/  HMMA.16816.F32.BF16 R148, R176.reuse, R180, R148 ;  /* 0x000000b4b094723c */ /* 0x040fe20000041894 */
[----:B------:R-:W-:Y:S03]  /*14e70*/  MUFU.EX2 R247, R39 ;  /* 0x0000002700f77308 */ /* 0x000fe60000000800 */
[----:B------:R-:W-:Y:S02]  /*14e80*/  MOV R210, R205 ;  /* 0x000000cd00d27202 */ /* 0x000fe40000000f00 */
[-C--:B------:R-:W-:Y:S05]  /*14e90*/  HMMA.16816.F32.BF16 R32, R176, R182.reuse, R32 ;  /* 0x000000b6b020723c */ /* 0x080fea0000041820 */
[--C-:B------:R-:W-:Y:S01]  /*14ea0*/  FFMA.FTZ R180, R27, UR4, -R213.reuse ;  /* 0x000000041bb47c23 */ /* 0x100fe200080108d5 */
[C---:B------:R-:W-:Y:S03]  /*14eb0*/  HMMA.16816.F32.BF16 R152, R172.reuse, R182, R152 ;  /* 0x000000b6ac98723c */ /* 0x040fe60000041898 */
[----:B------:R2:W3:Y:S02]  /*14ec0*/  MUFU.EX2 R252, R180 ;  /* 0x000000b400fc7308 */ /* 0x0004e40000000800 */
[----:B------:R-:W-:Y:S01]  /*14ed0*/  FMUL.FTZ R27, R3, R199 ;  /* 0x000000c7031b7220 */ /* 0x000fe20000410000 */
[----:B------:R-:W-:Y:S01]  /*14ee0*/  FFMA.FTZ R213, R63, UR4, -R213 ;  /* 0x000000043fd57c23 */ /* 0x000fe200080108d5 */
[----:B------:R-:W-:Y:S06]  /*14ef0*/  MOV R205, R226 ;  /* 0x000000e200cd7202 */ /* 0x000fec0000000f00 */
[----:B------:R4:W-:Y:S10]  /*14f00*/  MUFU.EX2 R199, R38 ;  /* 0x0000002600c77308 */ /* 0x0009f40000000800 */
[----:B------:R-:W-:Y:S01]  /*14f10*/  MUFU.EX2 R226, R48 ;  /* 0x0000003000e27308 */ /* 0x000fe20000000800 */
[----:B--2---:R-:W2:Y:S01]  /*14f20*/  LDSM.16.MT88.4 R180, [R228+0xc800] ;  /* 0x00c80000e4b4783b */ /* 0x004ea20000004200 */
[-C--:B-1----:R-:W-:Y:S07]  /*14f30*/  HMMA.16816.F32.BF16 R24, R172, R184.reuse, R24 ;  /* 0x000000b8ac18723c */ /* 0x082fee0000041818 */
[----:B----4-:R-:W-:Y:S01]  /*14f40*/  LDSM.16.MT88.4 R36, [R230+0xe800] ;  /* 0x00e80000e624783b */ /* 0x010fe20000004200 */
[----:B------:R-:W-:Y:S01]  /*14f50*/  MUFU.EX2 R213, R213 ;  /* 0x000000d500d57308 */ /* 0x000fe20000000800 */
[C---:B------:R-:W-:Y:S06]  /*14f60*/  HMMA.16816.F32.BF16 R156, R176.reuse, R184, R156 ;  /* 0x000000b8b09c723c */ /* 0x040fec000004189c */
[-C--:B------:R-:W-:Y:S06]  /*14f70*/  HMMA.16816.F32.BF16 R160, R176, R186.reuse, R160 ;  /* 0x000000bab0a0723c */ /* 0x080fec00000418a0 */
[----:B------:R-:W-:Y:S01]  /*14f80*/  HMMA.16816.F32.BF16 R28, R172, R186, R28 ;  /* 0x000000baac1c723c */ /* 0x000fe2000004181c */
[----:B------:R-:W-:Y:S04]  /*14f90*/  LDSM.16.MT88.4 R184, [R230+0xc800] ;  /* 0x00c80000e6b8783b */ /* 0x000fe80000004200 */
[----:B------:R-:W-:Y:S02]  /*14fa0*/  F2FP.BF16.F32.PACK_AB R176, R200, R224 ;  /* 0x000000e0c8b0723e */ /* 0x000fe400000010ff */
[----:B------:R-:W-:Y:S04]  /*14fb0*/  F2FP.BF16.F32.PACK_AB R172, R65, R64 ;  /* 0x0000004041ac723e */ /* 0x000fe800000010ff */
[----:B-----5:R-:W-:Y:S02]  /*14fc0*/  F2FP.BF16.F32.PACK_AB R173, R220, R225 ;  /* 0x000000e1dcad723e */ /* 0x020fe400000010ff */
[----:B------:R-:W-:Y:S02]  /*14fd0*/  F2FP.BF16.F32.PACK_AB R174, R203, R201 ;  /* 0x000000c9cbae723e */ /* 0x000fe400000010ff */
[----:B------:R-:W-:Y:S02]  /*14fe0*/  F2FP.BF16.F32.PACK_AB R175, R218, R202 ;  /* 0x000000cadaaf723e */ /* 0x000fe400000010ff */
[----:B---3--:R-:W-:Y:S02]  /*14ff0*/  F2FP.BF16.F32.PACK_AB R177, R252, R223 ;  /* 0x000000dffcb1723e */ /* 0x008fe400000010ff */
[----:B------:R-:W-:Y:S02]  /*15000*/  F2FP.BF16.F32.PACK_AB R178, R250, R251 ;  /* 0x000000fbfab2723e */ /* 0x000fe400000010ff */
[----:B------:R-:W-:Y:S01]  /*15010*/  F2FP.BF16.F32.PACK_AB R179, R249, R195 ;  /* 0x000000c3f9b3723e */ /* 0x000fe200000010ff */
[-C--:B--2---:R-:W-:Y:S06]  /*15020*/  HMMA.16816.F32.BF16 R4, R172, R180.reuse, R4 ;  /* 0x000000b4ac04723c */ /* 0x084fec0000041804 */
[C---:B------:R-:W-:Y:S06]  /*15030*/  HMMA.16816.F32.BF16 R8, R176.reuse, R180, R8 ;  /* 0x000000b4b008723c */ /* 0x040fec0000041808 */
[-C--:B------:R-:W-:Y:S06]  /*15040*/  HMMA.16816.F32.BF16 R12, R176, R182.reuse, R12 ;  /* 0x000000b6b00c723c */ /* 0x080fec000004180c */
[C---:B------:R-:W-:Y:S01]  /*15050*/  HMMA.16816.F32.BF16 R16, R172.reuse, R182, R16 ;  /* 0x000000b6ac10723c */ /* 0x040fe20000041810 */
[----:B------:R-:W1:Y:S05]  /*15060*/  LDSM.16.MT88.4 R180, [R231+0xc800] ;  /* 0x00c80000e7b4783b */ /* 0x000e6a0000004200 */
[-C--:B------:R-:W-:Y:S06]  /*15070*/  HMMA.16816.F32.BF16 R68, R172, R188.reuse, R68 ;  /* 0x000000bcac44723c */ /* 0x080fec0000041844 */
[C---:B------:R-:W-:Y:S06]  /*15080*/  HMMA.16816.F32.BF16 R72, R176.reuse, R188, R72 ;  /* 0x000000bcb048723c */ /* 0x040fec0000041848 */
[-C--:B------:R-:W-:Y:S05]  /*15090*/  HMMA.16816.F32.BF16 R76, R176, R190.reuse, R76 ;  /* 0x000000beb04c723c */ /* 0x080fea000004184c */
[----:B------:R-:W-:Y:S01]  /*150a0*/  MOV R189, R223 ;  /* 0x000000df00bd7202 */ /* 0x000fe20000000f00 */
[C---:B------:R-:W-:Y:S01]  /*150b0*/  HMMA.16816.F32.BF16 R80, R172.reuse, R190, R80 ;  /* 0x000000beac50723c */ /* 0x040fe20000041850 */
[----:B------:R-:W2:Y:S04]  /*150c0*/  MUFU.EX2 R223, R41 ;  /* 0x0000002900df7308 */ /* 0x000ea80000000800 */
[----:B------:R-:W-:Y:S02]  /*150d0*/  MOV R188, R224 ;  /* 0x000000e000bc7202 */ /* 0x000fe40000000f00 */
[----:B------:R-:W-:Y:S04]  /*150e0*/  MOV R190, R227 ;  /* 0x000000e300be7202 */ /* 0x000fe80000000f00 */
[----:B------:R-:W-:Y:S01]  /*150f0*/  MUFU.EX2 R227, R49 ;  /* 0x0000003100e37308 */ /* 0x000fe20000000800 */
[----:B------:R-:W-:Y:S01]  /*15100*/  MOV R191, R225 ;  /* 0x000000e100bf7202 */ /* 0x000fe20000000f00 */
[-C--:B-1----:R-:W-:Y:S08]  /*15110*/  HMMA.16816.F32.BF16 R84, R172, R180.reuse, R84 ;  /* 0x000000b4ac54723c */ /* 0x082ff00000041854 */
[----:B------:R-:W-:Y:S01]  /*15120*/  MUFU.EX2 R224, R50 ;  /* 0x0000003200e07308 */ /* 0x000fe20000000800 */
[C---:B------:R-:W-:Y:S09]  /*15130*/  HMMA.16816.F32.BF16 R88, R176.reuse, R180, R88 ;  /* 0x000000b4b058723c */ /* 0x040ff20000041858 */
[----:B------:R1:W-:Y:S01]  /*15140*/  MUFU.EX2 R225, R51 ;  /* 0x0000003300e17308 */ /* 0x0003e20000000800 */
[-C--:B------:R-:W-:Y:S06]  /*15150*/  HMMA.16816.F32.BF16 R92, R176, R182.reuse, R92 ;  /* 0x000000b6b05c723c */ /* 0x080fec000004185c */
[C---:B------:R-:W-:Y:S01]  /*15160*/  HMMA.16816.F32.BF16 R96, R172.reuse, R182, R96 ;  /* 0x000000b6ac60723c */ /* 0x040fe20000041860 */
[----:B------:R-:W3:Y:S05]  /*15170*/  LDSM.16.MT88.4 R180, [R228+0xe800] ;  /* 0x00e80000e4b4783b */ /* 0x000eea0000004200 */
[-C--:B------:R-:W-:Y:S03]  /*15180*/  HMMA.16816.F32.BF16 R100, R172, R184.reuse, R100 ;  /* 0x000000b8ac64723c */ /* 0x080fe60000041864 */
[----:B-1----:R-:W-:Y:S03]  /*15190*/  LDSM.16.MT88.4 R48, [R229+0xd000] ;  /* 0x00d00000e530783b */ /* 0x002fe60000004200 */
        /* <DEDUP_REMOVED lines=11> */
[-C--:B------:R-:W-:Y:S05]  /*15250*/  HMMA.16816.F32.BF16 R20, R176, R186.reuse, R20 ;  /* 0x000000bab014723c */ /* 0x080fea0000041814 */
[----:B------:R-:W-:Y:S01]  /*15260*/  MOV R185, R222 ;  /* 0x000000de00b97202 */ /* 0x000fe20000000f00 */
[C---:B------:R-:W-:Y:S01]  /*15270*/  HMMA.16816.F32.BF16 R140, R172.reuse, R186, R140 ;  /* 0x000000baac8c723c */ /* 0x040fe2000004188c */
[----:B------:R1:W4:Y:S04]  /*15280*/  MUFU.EX2 R222, R43 ;  /* 0x0000002b00de7308 */ /* 0x0003280000000800 */
[----:B------:R-:W-:Y:S02]  /*15290*/  MOV R184, R221 ;  /* 0x000000dd00b87202 */ /* 0x000fe40000000f00 */
[----:B------:R-:W-:Y:S04]  /*152a0*/  MOV R186, R219 ;  /* 0x000000db00ba7202 */ /* 0x000fe80000000f00 */
[----:B------:R2:W-:Y:S01]  /*152b0*/  MUFU.EX2 R221, R44 ;  /* 0x0000002c00dd7308 */ /* 0x0005e20000000800 */
[----:B------:R-:W-:Y:S01]  /*152c0*/  MOV R187, R220 ;  /* 0x000000dc00bb7202 */ /* 0x000fe20000000f00 */
[-C--:B---3--:R-:W-:Y:S01]  /*152d0*/  HMMA.16816.F32.BF16 R144, R172, R180.reuse, R144 ;  /* 0x000000b4ac90723c */ /* 0x088fe20000041890 */
[----:B-1----:R-:W1:Y:S07]  /*152e0*/  LDSM.16.MT88.4 R40, [R228+0xd000] ;  /* 0x00d00000e428783b */ /* 0x002e6e0000004200 */
[----:B------:R4:W3:Y:S01]  /*152f0*/  MUFU.EX2 R220, R45 ;  /* 0x0000002d00dc7308 */ /* 0x0008e20000000800 */
[C---:B------:R-:W-:Y:S01]  /*15300*/  HMMA.16816.F32.BF16 R148, R176.reuse, R180, R148 ;  /* 0x000000b4b094723c */ /* 0x040fe20000041894 */
[----:B------:R-:W5:Y:S08]  /*15310*/  LDL.LU R180, [R1+0x8] ;  /* 0x0000080001b47983 */ /* 0x000f700000300800 */
[----:B------:R3:W-:Y:S02]  /*15320*/  MUFU.EX2 R219, R46 ;  /* 0x0000002e00db7308 */ /* 0x0007e40000000800 */
[----:B--2---:R-:W-:Y:S01]  /*15330*/  F2FP.BF16.F32.PACK_AB R44, R223, R197 ;  /* 0x000000c5df2c723e */ /* 0x004fe200000010ff */
[-C--:B------:R-:W-:Y:S03]  /*15340*/  HMMA.16816.F32.BF16 R32, R176, R182.reuse, R32 ;  /* 0x000000b6b020723c */ /* 0x080fe60000041820 */
[----:B------:R-:W-:Y:S03]  /*15350*/  MOV R181, R218 ;  /* 0x000000da00b57202 */ /* 0x000fe60000000f00 */
[C---:B------:R-:W-:Y:S01]  /*15360*/  HMMA.16816.F32.BF16 R152, R172.reuse, R182, R152 ;  /* 0x000000b6ac98723c */ /* 0x040fe20000041898 */
[----:B------:R-:W2:Y:S01]  /*15370*/  LDL.LU R182, [R1+0x10] ;  /* 0x0000100001b67983 */ /* 0x000ea20000300800 */
[----:B------:R-:W1:Y:S03]  /*15380*/  MUFU.EX2 R218, R47 ;  /* 0x0000002f00da7308 */ /* 0x000e660000000800 */
[----:B------:R-:W5:Y:S01]  /*15390*/  LDL.LU R183, [R1+0xc] ;  /* 0x00000c0001b77983 */ /* 0x000f620000300800 */
[-C--:B------:R-:W-:Y:S05]  /*153a0*/  HMMA.16816.F32.BF16 R24, R172, R36.reuse, R24 ;  /* 0x00000024ac18723c */ /* 0x080fea0000041818 */
[----:B----4-:R-:W-:Y:S01]  /*153b0*/  F2FP.BF16.F32.PACK_AB R45, R222, R196 ;  /* 0x000000c4de2d723e */ /* 0x010fe200000010ff */
[C---:B------:R-:W-:Y:S05]  /*153c0*/  HMMA.16816.F32.BF16 R156, R176.reuse, R36, R156 ;  /* 0x00000024b09c723c */ /* 0x040fea000004189c */
[----:B---3--:R-:W-:Y:S01]  /*153d0*/  F2FP.BF16.F32.PACK_AB R46, R220, R221 ;  /* 0x000000dddc2e723e */ /* 0x008fe200000010ff */
[-C--:B------:R-:W-:Y:S05]  /*153e0*/  HMMA.16816.F32.BF16 R160, R176, R38.reuse, R160 ;  /* 0x00000026b0a0723c */ /* 0x080fea00000418a0 */
[----:B-1----:R-:W-:Y:S01]  /*153f0*/  F2FP.BF16.F32.PACK_AB R47, R218, R219 ;  /* 0x000000dbda2f723e */ /* 0x002fe200000010ff */
[----:B------:R-:W-:Y:S05]  /*15400*/  HMMA.16816.F32.BF16 R28, R172, R38, R28 ;  /* 0x00000026ac1c723c */ /* 0x000fea000004181c */
[----:B------:R-:W-:Y:S01]  /*15410*/  F2FP.BF16.F32.PACK_AB R36, R248, R198 ;  /* 0x000000c6f824723e */ /* 0x000fe200000010ff */
[--C-:B------:R-:W-:Y:S01]  /*15420*/  FFMA.FTZ R176, R54, UR4, -R212.reuse ;  /* 0x0000000436b07c23 */ /* 0x100fe200080108d4 */
[----:B------:R-:W-:Y:S01]  /*15430*/  MOV R173, R184 ;  /* 0x000000b800ad7202 */ /* 0x000fe20000000f00 */
[--C-:B------:R-:W-:Y:S02]  /*15440*/  FFMA.FTZ R177, R55, UR4, -R212.reuse ;  /* 0x0000000437b17c23 */ /* 0x100fe400080108d4 */
[----:B------:R-:W1:Y:S01]  /*15450*/  LDSM.16.MT88.4 R52, [R231+0xd000] ;  /* 0x00d00000e734783b */ /* 0x000e620000004200 */
[----:B------:R-:W-:Y:S01]  /*15460*/  MOV R184, R210 ;  /* 0x000000d200b87202 */ /* 0x000fe20000000f00 */
[--C-:B------:R-:W-:Y:S01]  /*15470*/  FFMA.FTZ R178, R66, UR4, -R212.reuse ;  /* 0x0000000442b27c23 */ /* 0x100fe200080108d4 */
[----:B------:R-:W-:Y:S01]  /*15480*/  MOV R210, R211 ;  /* 0x000000d300d27202 */ /* 0x000fe20000000f00 */
[----:B------:R-:W-:Y:S01]  /*15490*/  FFMA.FTZ R212, R67, UR4, -R212 ;  /* 0x0000000443d47c23 */ /* 0x000fe200080108d4 */
[----:B------:R-:W-:Y:S02]  /*154a0*/  MOV R211, R208 ;  /* 0x000000d000d37202 */ /* 0x000fe40000000f00 */
[----:B------:R-:W-:Y:S02]  /*154b0*/  MOV R175, R186 ;  /* 0x000000ba00af7202 */ /* 0x000fe40000000f00 */
[----:B------:R-:W-:Y:S01]  /*154c0*/  MOV R186, R211 ;  /* 0x000000d300ba7202 */ /* 0x000fe20000000f00 */
[----:B------:R-:W-:Y:S01]  /*154d0*/  MUFU.EX2 R212, R212 ;  /* 0x000000d400d47308 */ /* 0x000fe20000000800 */
[----:B------:R-:W-:Y:S02]  /*154e0*/  F2FP.BF16.F32.PACK_AB R37, R247, R199 ;  /* 0x000000c7f725723e */ /* 0x000fe400000010ff */
[----:B------:R-:W-:Y:S02]  /*154f0*/  F2FP.BF16.F32.PACK_AB R38, R227, R226 ;  /* 0x000000e2e326723e */ /* 0x000fe400000010ff */
[----:B------:R-:W-:Y:S02]  /*15500*/  F2FP.BF16.F32.PACK_AB R39, R225, R224 ;  /* 0x000000e0e127723e */ /* 0x000fe400000010ff */
[----:B------:R-:W-:Y:S03]  /*15510*/  MOV R179, R181 ;  /* 0x000000b500b37202 */ /* 0x000fe60000000f00 */
[----:B------:R3:W-:Y:S01]  /*15520*/  MUFU.EX2 R211, R169 ;  /* 0x000000a900d37308 */ /* 0x0007e20000000800 */
[----:B------:R-:W-:Y:S02]  /*15530*/  MOV R172, R185 ;  /* 0x000000b900ac7202 */ /* 0x000fe40000000f00 */
[----:B------:R-:W-:Y:S01]  /*15540*/  MOV R185, R64 ;  /* 0x0000004000b97202 */ /* 0x000fe20000000f00 */
[-C--:B------:R-:W-:Y:S05]  /*15550*/  HMMA.16816.F32.BF16 R4, R36, R40.reuse, R4 ;  /* 0x000000282404723c */ /* 0x080fea0000041804 */
[----:B------:R-:W-:Y:S01]  /*15560*/  MOV R208, R209 ;  /* 0x000000d100d07202 */ /* 0x000fe20000000f00 */
[C---:B------:R-:W-:Y:S05]  /*15570*/  HMMA.16816.F32.BF16 R8, R44.reuse, R40, R8 ;  /* 0x000000282c08723c */ /* 0x040fea0000041808 */
[----:B------:R-:W-:Y:S01]  /*15580*/  MOV R174, R187 ;  /* 0x000000bb00ae7202 */ /* 0x000fe20000000f00 */
[-C--:B------:R-:W-:Y:S01]  /*15590*/  HMMA.16816.F32.BF16 R12, R44, R42.reuse, R12 ;  /* 0x0000002a2c0c723c */ /* 0x080fe2000004180c */
[----:B---3--:R-:W3:Y:S04]  /*155a0*/  LDL.LU R169, [R1+0x14] ;  /* 0x0000140001a97983 */ /* 0x008ee80000300800 */
[----:B------:R-:W-:Y:S01]  /*155b0*/  MOV R187, R190 ;  /* 0x000000be00bb7202 */ /* 0x000fe20000000f00 */
[C---:B------:R-:W-:Y:S01]  /*155c0*/  HMMA.16816.F32.BF16 R16, R36.reuse, R42, R16 ;  /* 0x0000002a2410723c */ /* 0x040fe20000041810 */
[----:B------:R-:W-:Y:S04]  /*155d0*/  LDSM.16.MT88.4 R40, [R228+0xf000] ;  /* 0x00f00000e428783b */ /* 0x000fe80000004200 */
[----:B------:R-:W-:Y:S01]  /*155e0*/  MOV R190, R65 ;  /* 0x0000004100be7202 */ /* 0x000fe20000000f00 */
[-C--:B------:R-:W-:Y:S03]  /*155f0*/  HMMA.16816.F32.BF16 R68, R36, R48.reuse, R68 ;  /* 0x000000302444723c */ /* 0x080fe60000041844 */
[----:B------:R-:W4:Y:S02]  /*15600*/  LDSM.16.MT88.4 R64, [R230+0xd000] ;  /* 0x00d00000e640783b */ /* 0x000f240000004200 */
[----:B------:R-:W-:Y:S01]  /*15610*/  MOV R209, R217 ;  /* 0x000000d900d17202 */ /* 0x000fe20000000f00 */
[C---:B------:R-:W-:Y:S01]  /*15620*/  HMMA.16816.F32.BF16 R72, R44.reuse, R48, R72 ;  /* 0x000000302c48723c */ /* 0x040fe20000041848 */
[----:B------:R1:W-:Y:S05]  /*15630*/  MUFU.EX2 R217, R192 ;  /* 0x000000c000d97308 */ /* 0x0003ea0000000800 */
[-C--:B------:R-:W-:Y:S06]  /*15640*/  HMMA.16816.F32.BF16 R76, R44, R50.reuse, R76 ;  /* 0x000000322c4c723c */ /* 0x080fec000004184c */
[C---:B------:R-:W-:Y:S01]  /*15650*/  HMMA.16816.F32.BF16 R80, R36.reuse, R50, R80 ;  /* 0x000000322450723c */ /* 0x040fe20000041850 */
[----:B------:R-:W4:Y:S05]  /*15660*/  LDSM.16.MT88.4 R48, [R229+0xf000] ;  /* 0x00f00000e530783b */ /* 0x000f2a0000004200 */
[-C--:B-1----:R-:W-:Y:S05]  /*15670*/  HMMA.16816.F32.BF16 R84, R36, R52.reuse, R84 ;  /* 0x000000342454723c */ /* 0x082fea0000041854 */
[----:B------:R-:W-:Y:S01]  /*15680*/  MOV R192, R187 ;  /* 0x000000bb00c07202 */ /* 0x000fe20000000f00 */
[C---:B------:R-:W-:Y:S05]  /*15690*/  HMMA.16816.F32.BF16 R88, R44.reuse, R52, R88 ;  /* 0x000000342c58723c */ /* 0x040fea0000041858 */
[----:B------:R-:W-:Y:S01]  /*156a0*/  MOV R187, R210 ;  /* 0x000000d200bb7202 */ /* 0x000fe20000000f00 */
[-C--:B------:R-:W-:Y:S01]  /*156b0*/  HMMA.16816.F32.BF16 R92, R44, R54.reuse, R92 ;  /* 0x000000362c5c723c */ /* 0x080fe2000004185c */
[----:B------:R1:W-:Y:S05]  /*156c0*/  MUFU.EX2 R210, R194 ;  /* 0x000000c200d27308 */ /* 0x0003ea0000000800 */
[C---:B------:R-:W-:Y:S01]  /*156d0*/  HMMA.16816.F32.BF16 R96, R36.reuse, R54, R96 ;  /* 0x000000362460723c */ /* 0x040fe20000041860 */
[----:B------:R-:W1:Y:S05]  /*156e0*/  LDSM.16.MT88.4 R52, [R231+0xf000] ;  /* 0x00f00000e734783b */ /* 0x000e6a0000004200 */
[-C--:B----4-:R-:W-:Y:S06]  /*156f0*/  HMMA.16816.F32.BF16 R100, R36, R64.reuse, R100 ;  /* 0x000000402464723c */ /* 0x090fec0000041864 */
[C---:B------:R-:W-:Y:S05]  /*15700*/  HMMA.16816.F32.BF16 R104, R44.reuse, R64, R104 ;  /* 0x000000402c68723c */ /* 0x040fea0000041868 */
[----:B-1----:R-:W-:Y:S01]  /*15710*/  MOV R194, R207 ;  /* 0x000000cf00c27202 */ /* 0x002fe20000000f00 */
[-C--:B------:R-:W-:Y:S01]  /*15720*/  HMMA.16816.F32.BF16 R108, R44, R66.reuse, R108 ;  /* 0x000000422c6c723c */ /* 0x080fe2000004186c */
[----:B------:R-:W-:Y:S05]  /*15730*/  MUFU.EX2 R207, R57 ;  /* 0x0000003900cf7308 */ /* 0x000fea0000000800 */
[C---:B------:R-:W-:Y:S01]  /*15740*/  HMMA.16816.F32.BF16 R112, R36.reuse, R66, R112 ;  /* 0x000000422470723c */ /* 0x040fe20000041870 */
[----:B------:R-:W1:Y:S05]  /*15750*/  LDSM.16.MT88.4 R64, [R230+0xf000] ;  /* 0x00f00000e640783b */ /* 0x000e6a0000004200 */
[-C--:B------:R-:W-:Y:S06]  /*15760*/  HMMA.16816.F32.BF16 R116, R36, R40.reuse, R116 ;  /* 0x000000282474723c */ /* 0x080fec0000041874 */
[C---:B------:R-:W-:Y:S06]  /*15770*/  HMMA.16816.F32.BF16 R120, R44.reuse, R40, R120 ;  /* 0x000000282c78723c */ /* 0x040fec0000041878 */
[-C--:B------:R-:W-:Y:S06]  /*15780*/  HMMA.16816.F32.BF16 R124, R44, R42.reuse, R124 ;  /* 0x0000002a2c7c723c */ /* 0x080fec000004187c */
[C---:B------:R-:W-:Y:S01]  /*15790*/  HMMA.16816.F32.BF16 R128, R36.reuse, R42, R128 ;  /* 0x0000002a2480723c */ /* 0x040fe20000041880 */
[----:B------:R-:W-:Y:S05]  /*157a0*/  LDSM.16.MT88.4 R40, [R229+0xd800] ;  /* 0x00d80000e528783b */ /* 0x000fea0000004200 */
        /* <DEDUP_REMOVED lines=10> */
[-C--:B-1----:R-:W-:Y:S06]  /*15850*/  HMMA.16816.F32.BF16 R24, R36, R64.reuse, R24 ;  /* 0x000000402418723c */ /* 0x082fec0000041818 */
[C---:B------:R-:W-:Y:S06]  /*15860*/  HMMA.16816.F32.BF16 R156, R44.reuse, R64, R156 ;  /* 0x000000402c9c723c */ /* 0x040fec000004189c */
[-C--:B------:R-:W-:Y:S01]  /*15870*/  HMMA.16816.F32.BF16 R160, R44, R66.reuse, R160 ;  /* 0x000000422ca0723c */ /* 0x080fe200000418a0 */
[----:B------:R-:W-:Y:S05]  /*15880*/  LDSM.16.MT88.4 R44, [R229+0xf800] ;  /* 0x00f80000e52c783b */ /* 0x000fea0000004200 */
[----:B------:R-:W-:Y:S07]  /*15890*/  HMMA.16816.F32.BF16 R28, R36, R66, R28 ;  /* 0x00000042241c723c */ /* 0x000fee000004181c */
[----:B------:R-:W-:Y:S04]  /*158a0*/  MOV R66, R203 ;  /* 0x000000cb00427202 */ /* 0x000fe80000000f00 */
[----:B------:R-:W-:Y:S01]  /*158b0*/  MOV R67, R179 ;  /* 0x000000b300437202 */ /* 0x000fe20000000f00 */
[----:B--2---:R-:W-:Y:S02]  /*158c0*/  FFMA.FTZ R165, R165, R182, R216 ;  /* 0x000000b6a5a57223 */ /* 0x004fe400000100d8 */
[----:B------:R1:W-:Y:S01]  /*158d0*/  MUFU.EX2 R216, R193 ;  /* 0x000000c100d87308 */ /* 0x0003e20000000800 */
[----:B-----5:R-:W-:Y:S01]  /*158e0*/  FFMA.FTZ R61, R3, R183, R215 ;  /* 0x000000b7033d7223 */ /* 0x020fe200000100d7 */
[----:B------:R-:W-:Y:S01]  /*158f0*/  FFMA.FTZ R3, R2, R180, R214 ;  /* 0x000000b402037223 */ /* 0x000fe200000100d6 */
[----:B------:R-:W-:Y:S01]  /*15900*/  MOV R2, R204 ;  /* 0x000000cc00027202 */ /* 0x000fe20000000f00 */
[----:B------:R-:W2:Y:S06]  /*15910*/  LDSM.16.MT88.4 R180, [R228+0xd800] ;  /* 0x00d80000e4b4783b */ /* 0x000eac0000004200 */
[----:B------:R4:W-:Y:S01]  /*15920*/  MUFU.EX2 R215, R176 ;  /* 0x000000b000d77308 */ /* 0x0009e20000000800 */
[----:B------:R-:W-:Y:S09]  /*15930*/  FADD.FTZ R2, R2, R165 ;  /* 0x000000a502027221 */ /* 0x000ff20000010000 */
[----:B------:R5:W5:Y:S01]  /*15940*/  MUFU.EX2 R214, R177 ;  /* 0x000000b100d67308 */ /* 0x000b620000000800 */
[----:B-1----:R-:W-:Y:S05]  /*15950*/  MOV R193, R208 ;  /* 0x000000d000c17202 */ /* 0x002fea0000000f00 */
[----:B------:R-:W-:Y:S01]  /*15960*/  FADD.FTZ R2, R193, R2 ;  /* 0x00000002c1027221 */ /* 0x000fe20000010000 */
[----:B------:R-:W-:Y:S03]  /*15970*/  MOV R193, R201 ;  /* 0x000000c900c17202 */ /* 0x000fe60000000f00 */
[----:B------:R1:W-:Y:S01]  /*15980*/  MUFU.EX2 R204, R60 ;  /* 0x0000003c00cc7308 */ /* 0x0003e20000000800 */
[----:B----4-:R-:W-:Y:S01]  /*15990*/  MOV R176, R209 ;  /* 0x000000d100b07202 */ /* 0x010fe20000000f00 */
[----:B------:R-:W-:Y:S01]  /*159a0*/  FADD.FTZ R64, R175, R2 ;  /* 0x00000002af407221 */ /* 0x000fe20000010000 */
[----:B------:R-:W-:Y:S07]  /*159b0*/  MOV R2, R184 ;  /* 0x000000b800027202 */ /* 0x000fee0000000f00 */
[----:B------:R4:W2:Y:S01]  /*159c0*/  MUFU.EX2 R209, R178 ;  /* 0x000000b200d17308 */ /* 0x0008a20000000800 */
[----:B-----5:R-:W-:Y:S02]  /*159d0*/  MOV R177, R206 ;  /* 0x000000ce00b17202 */ /* 0x020fe40000000f00 */
[----:B------:R-:W-:Y:S03]  /*159e0*/  F2FP.BF16.F32.PACK_AB R201, R214, R215 ;  /* 0x000000d7d6c9723e */ /* 0x000fe600000010ff */
[----:B------:R-:W-:Y:S04]  /*159f0*/  FADD.FTZ R3, R177, R3 ;  /* 0x00000003b1037221 */ /* 0x000fe80000010000 */
[----:B------:R-:W5:Y:S01]  /*15a00*/  MUFU.EX2 R208, R56 ;  /* 0x0000003800d07308 */ /* 0x000f620000000800 */
[----:B-1----:R-:W-:Y:S01]  /*15a10*/  FADD.FTZ R60, R194, R61 ;  /* 0x0000003dc23c7221 */ /* 0x002fe20000010000 */
[----:B------:R-:W-:Y:S01]  /*15a20*/  MOV R194, R200 ;  /* 0x000000c800c27202 */ /* 0x000fe20000000f00 */
[----:B------:R-:W-:Y:S01]  /*15a30*/  FADD.FTZ R65, R172, R3 ;  /* 0x00000003ac417221 */ /* 0x000fe20000010000 */
[----:B------:R-:W-:Y:S01]  /*15a40*/  F2FP.BF16.F32.PACK_AB R200, R216, R217 ;  /* 0x000000d9d8c8723e */ /* 0x000fe200000010ff */
[----:B------:R-:W-:Y:S01]  /*15a50*/  FADD.FTZ R165, R192, R60 ;  /* 0x0000003cc0a57221 */ /* 0x000fe20000010000 */
[----:B------:R-:W-:Y:S04]  /*15a60*/  MOV R192, R202 ;  /* 0x000000ca00c07202 */ /* 0x000fe80000000f00 */
[----:B------:R-:W-:Y:S01]  /*15a70*/  MUFU.EX2 R206, R58 ;  /* 0x0000003a00ce7308 */ /* 0x000fe20000000800 */
[----:B----4-:R-:W-:Y:S02]  /*15a80*/  MOV R178, R205 ;  /* 0x000000cd00b27202 */ /* 0x010fe40000000f00 */
[----:B------:R-:W-:Y:S02]  /*15a90*/  F2FP.BF16.F32.PACK_AB R202, R211, R210 ;  /* 0x000000d2d3ca723e */ /* 0x000fe400000010ff */
[----:B--2---:R-:W-:Y:S02]  /*15aa0*/  F2FP.BF16.F32.PACK_AB R203, R212, R209 ;  /* 0x000000d1d4cb723e */ /* 0x004fe400000010ff */
[----:B------:R-:W-:Y:S03]  /*15ab0*/  F2FP.BF16.F32.PACK_AB R38, R170, R204 ;  /* 0x000000ccaa26723e */ /* 0x000fe600000010ff */
[----:B------:R1:W2:Y:S01]  /*15ac0*/  MUFU.EX2 R205, R59 ;  /* 0x0000003b00cd7308 */ /* 0x0002a20000000800 */
[----:B-----5:R-:W-:Y:S01]  /*15ad0*/  F2FP.BF16.F32.PACK_AB R36, R207, R208 ;  /* 0x000000d0cf24723e */ /* 0x020fe200000010ff */
[----:B---3--:R-:W-:Y:S08]  /*15ae0*/  FFMA.FTZ R0, R0, R169, R178 ;  /* 0x000000a900007223 */ /* 0x008ff000000100b2 */
[----:B------:R-:W3:Y:S01]  /*15af0*/  MUFU.EX2 R169, R62 ;  /* 0x0000003e00a97308 */ /* 0x000ee20000000800 */
[----:B------:R-:W-:Y:S02]  /*15b00*/  FADD.FTZ R0, R176, R0 ;  /* 0x00000000b0007221 */ /* 0x000fe40000010000 */
[-C--:B------:R-:W-:Y:S01]  /*15b10*/  HMMA.16816.F32.BF16 R176, R200, R180.reuse, R4 ;  /* 0x000000b4c8b0723c */ /* 0x080fe20000041804 */
[----:B-1----:R-:W1:Y:S04]  /*15b20*/  LDSM.16.MT88.4 R56, [R228+0xf800] ;  /* 0x00f80000e438783b */ /* 0x002e680000004200 */
[----:B--2---:R-:W-:Y:S01]  /*15b30*/  F2FP.BF16.F32.PACK_AB R37, R205, R206 ;  /* 0x000000cecd25723e */ /* 0x004fe200000010ff */
[----:B------:R-:W-:Y:S01]  /*15b40*/  FADD.FTZ R3, R173, R0 ;  /* 0x00000000ad037221 */ /* 0x000fe20000010000 */
[----:B------:R-:W-:Y:S02]  /*15b50*/  MOV R0, R174 ;  /* 0x000000ae00007202 */ /* 0x000fe40000000f00 */
[----:B------:R-:W-:Y:S02]  /*15b60*/  LDSM.16.MT88.4 R4, [R230+0xf800] ;  /* 0x00f80000e604783b */ /* 0x000fe40000004200 */
[----:B------:R-:W-:Y:S01]  /*15b70*/  FADD.FTZ R2, R2, R3 ;  /* 0x0000000302027221 */ /* 0x000fe20000010000 */
[----:B---3--:R-:W-:Y:S05]  /*15b80*/  F2FP.BF16.F32.PACK_AB R39, R213, R169 ;  /* 0x000000a9d527723e */ /* 0x008fea00000010ff */
[----:B------:R-:W2:Y:S02]  /*15b90*/  LDSM.16.MT88.4 R60, [R231+0xf800] ;  /* 0x00f80000e73c783b */ /* 0x000ea40000004200 */
[C---:B------:R-:W-:Y:S07]  /*15ba0*/  HMMA.16816.F32.BF16 R172, R36.reuse, R180, R8 ;  /* 0x000000b424ac723c */ /* 0x040fee0000041808 */
[----:B------:R-:W-:Y:S04]  /*15bb0*/  MOV R11, R0 ;  /* 0x00000000000b7202 */ /* 0x000fe80000000f00 */
[----:B------:R-:W-:Y:S02]  /*15bc0*/  MOV R8, R185 ;  /* 0x000000b900087202 */ /* 0x000fe40000000f00 */
[----:B------:R-:W-:Y:S02]  /*15bd0*/  MOV R0, R186 ;  /* 0x000000ba00007202 */ /* 0x000fe40000000f00 */
[----:B------:R-:W-:Y:S01]  /*15be0*/  MOV R9, R187 ;  /* 0x000000bb00097202 */ /* 0x000fe20000000f00 */
[----:B------:R-:W-:Y:S01]  /*15bf0*/  FADD.FTZ R8, R8, R64 ;  /* 0x0000004008087221 */ /* 0x000fe20000010000 */
[-C--:B------:R-:W-:Y:S03]  /*15c00*/  HMMA.16816.F32.BF16 R184, R36, R182.reuse, R12 ;  /* 0x000000b624b8723c */ /* 0x080fe6000004180c */
[----:B------:R-:W-:Y:S01]  /*15c10*/  MOV R10, R190 ;  /* 0x000000be000a7202 */ /* 0x000fe20000000f00 */
[----:B------:R-:W-:Y:S01]  /*15c20*/  FADD.FTZ R0, R0, R165 ;  /* 0x000000a500007221 */ /* 0x000fe20000010000 */
[----:B------:R-:W-:Y:S01]  /*15c30*/  FADD.FTZ R9, R9, R65 ;  /* 0x0000004109097221 */ /* 0x000fe20000010000 */
[C---:B------:R-:W-:Y:S05]  /*15c40*/  HMMA.16816.F32.BF16 R180, R200.reuse, R182, R16 ;  /* 0x000000b6c8b4723c */ /* 0x040fea0000041810 */
[----:B------:R-:W-:Y:S01]  /*15c50*/  FADD.FTZ R10, R10, R8 ;  /* 0x000000080a0a7221 */ /* 0x000fe20000010000 */
[-C--:B------:R-:W-:Y:S05]  /*15c60*/  HMMA.16816.F32.BF16 R68, R200, R40.reuse, R68 ;  /* 0x00000028c844723c */ /* 0x080fea0000041844 */
[----:B------:R-:W-:Y:S01]  /*15c70*/  MOV R13, R191 ;  /* 0x000000bf000d7202 */ /* 0x000fe20000000f00 */
        /* <DEDUP_REMOVED lines=50> */
[----:B------:R-:W-:Y:S01]  /*15fa0*/  FADD.FTZ R2, R222, R3 ;  /* 0x00000003de027221 */ /* 0x000fe20000010000 */
[----:B------:R-:W-:Y:S01]  /*15fb0*/  FADD.FTZ R5, R225, R8 ;  /* 0x00000008e1057221 */ /* 0x000fe20000010000 */
[-C--:B------:R-:W-:Y:S03]  /*15fc0*/  HMMA.16816.F32.BF16 R160, R36, R6.reuse, R160 ;  /* 0x0000000624a0723c */ /* 0x080fe600000418a0 */
[----:B------:R-:W-:Y:S01]  /*15fd0*/  FADD.FTZ R3, R221, R0 ;  /* 0x00000000dd037221 */ /* 0x000fe20000010000 */
[----:B------:R-:W-:Y:S01]  /*15fe0*/  FADD.FTZ R0, R219, R2 ;  /* 0x00000002db007221 */ /* 0x000fe20000010000 */
[----:B------:R-:W-:Y:S01]  /*15ff0*/  FADD.FTZ R2, R227, R9 ;  /* 0x00000009e3027221 */ /* 0x000fe20000010000 */
[----:B------:R-:W-:Y:S05]  /*16000*/  HMMA.16816.F32.BF16 R200, R200, R6, R28 ;  /* 0x00000006c8c8723c */ /* 0x000fea000004181c */
        /* <DEDUP_REMOVED lines=19> */
[----:B------:R-:W-:Y:S01]  /*16140*/  FADD.FTZ R0, R213, R0 ;  /* 0x00000000d5007221 */ /* 0x000fe20000010000 */
[----:B------:R-:W-:Y:S01]  /*16150*/  MOV R170, R164 ;  /* 0x000000a400aa7202 */ /* 0x000fe20000000f00 */
[----:B------:R1:W-:Y:S01]  /*16160*/  STL [R1+0xc], R3 ;  /* 0x00000c0301007387 */ /* 0x0003e20000100800 */
[----:B------:R-:W-:Y:S03]  /*16170*/  MOV R169, R166 ;  /* 0x000000a600a97202 */ /* 0x000fe60000000f00 */
[----:B------:R2:W-:Y:S04]  /*16180*/  STL [R1+0x8], R2 ;  /* 0x0000080201007387 */ /* 0x0005e80000100800 */
[----:B------:R2:W-:Y:S01]  /*16190*/  STL [R1+0x14], R0 ;  /* 0x0000140001007387 */ /* 0x0005e20000100800 */
[----:B-1----:R-:W-:Y:S01]  /*161a0*/  MOV R3, R168 ;  /* 0x000000a800037202 */ /* 0x002fe20000000f00 */
[----:B------:R-:W-:Y:S06]  /*161b0*/  @P0 BRA `(.L_x_63) ;  /* 0xffffffc400ec0947 */ /* 0x000fec000383ffff */
.L_x_62:
[----:B-12---:R-:W2:Y:S04]  /*161c0*/  LDL.LU R2, [R1+0x10] ;  /* 0x0000100001027983 */ /* 0x006ea80000300800 */
[----:B------:R-:W3:Y:S04]  /*161d0*/  LDL.LU R8, [R1+0xc] ;  /* 0x00000c0001087983 */ /* 0x000ee80000300800 */
[----:B------:R-:W4:Y:S04]  /*161e0*/  LDL.LU R7, [R1+0x8] ;  /* 0x0000080001077983 */ /* 0x000f280000300800 */
[----:B------:R-:W4:Y:S01]  /*161f0*/  LDL.LU R6, [R1+0x14] ;  /* 0x0000140001067983 */ /* 0x000f220000300800 */
[----:B------:R-:W1:Y:S01]  /*16200*/  S2UR UR7, SR_CgaCtaId ;  /* 0x00000000000779c3 */ /* 0x000e620000008800 */
[----:B------:R-:W-:Y:S01]  /*16210*/  UISETP.NE.AND UP0, UPT, UR15, -0x1, UPT ;  /* 0xffffffff0f00788c */ /* 0x000fe2000bf05270 */
[----:B------:R-:W-:Y:S01]  /*16220*/  MOV R67, 0x40 ;  /* 0x0000004000437802 */ /* 0x000fe20000000f00 */
[----:B------:R-:W1:Y:S04]  /*16230*/  S2R R205, SR_TID.X ;  /* 0x0000000000cd7919 */ /* 0x000e680000002100 */
[----:B------:R-:W-:-:S05]  /*16240*/  PLOP3.LUT P3, PT, PT, PT, UP0, 0x80, 0x0 ;  /* 0x000000000000781c */ /* 0x000fca0003f6f008 */
[----:B------:R-:W-:Y:S02]  /*16250*/  @UP0 ULDC.64 UR4, c[0x0][0x298] ;  /* 0x0000a60000040ab9 */ /* 0x000fe40000000a00 */
[----:B------:R-:W-:-:S03]  /*16260*/  @UP0 UIMAD.WIDE.U32 UR8, UR15, UR4, URZ ;  /* 0x000000040f0802a5 */ /* 0x000fc6000f8e003f */
[----:B------:R-:W-:Y:S01]  /*16270*/  UMOV UR4, 0x400 ;  /* 0x0000040000047882 */ /* 0x000fe20000000000 */
[----:B------:R-:W-:Y:S02]  /*16280*/  @UP0 UIMAD UR6, UR15, UR5, UR9 ;  /* 0x000000050f0602a4 */ /* 0x000fe4000f8e0209 */
[----:B-1----:R-:W-:Y:S01]  /*16290*/  ULEA UR7, UR7, UR4, 0x18 ;  /* 0x0000000407077291 */ /* 0x002fe2000f8ec03f */
[----:B------:R-:W-:-:S04]  /*162a0*/  SHF.R.S32.HI R10, RZ, 0x1f, R205 ;  /* 0x0000001fff0a7819 */ /* 0x000fc800000114cd */
[----:B------:R-:W-:Y:S01]  /*162b0*/  LEA.HI R9, R10, R205, RZ, 0x2 ;  /* 0x000000cd0a097211 */ /* 0x000fe200078f10ff */
[----:B--2---:R-:W1:Y:S04]  /*162c0*/  SHFL.BFLY PT, R0, R2, 0x2, 0x1f ;  /* 0x0c401f0002007f89 */ /* 0x004e6800000e0000 */
[----:B---3--:R-:W2:Y:S04]  /*162d0*/  SHFL.BFLY PT, R4, R8, 0x2, 0x1f ;  /* 0x0c401f0008047f89 */ /* 0x008ea800000e0000 */
[----:B----4-:R-:W3:Y:S01]  /*162e0*/  SHFL.BFLY PT, R3, R7, 0x2, 0x1f ;  /* 0x0c401f0007037f89 */ /* 0x010ee200000e0000 */
[----:B-1----:R-:W-:-:S03]  /*162f0*/  FADD.FTZ R0, R0, R2 ;  /* 0x0000000200007221 */ /* 0x002fc60000010000 */
[----:B------:R-:W1:Y:S01]  /*16300*/  SHFL.BFLY PT, R2, R6, 0x2, 0x1f ;  /* 0x0c401f0006027f89 */ /* 0x000e6200000e0000 */
[----:B--2---:R-:W-:-:S03]  /*16310*/  FADD.FTZ R4, R4, R8 ;  /* 0x0000000804047221 */ /* 0x004fc60000010000 */
[----:B------:R-:W2:Y:S01]  /*16320*/  SHFL.BFLY PT, R5, R0, 0x1, 0x1f ;  /* 0x0c201f0000057f89 */ /* 0x000ea200000e0000 */
[----:B---3--:R-:W-:-:S03]  /*16330*/  FADD.FTZ R3, R3, R7 ;  /* 0x0000000703037221 */ /* 0x008fc60000010000 */
[----:B------:R-:W3:Y:S01]  /*16340*/  SHFL.BFLY PT, R8, R4, 0x1, 0x1f ;  /* 0x0c201f0004087f89 */ /* 0x000ee200000e0000 */
[----:B-1----:R-:W-:-:S03]  /*16350*/  FADD.FTZ R2, R2, R6 ;  /* 0x0000000602027221 */ /* 0x002fc60000010000 */
[----:B------:R-:W1:Y:S01]  /*16360*/  SHFL.BFLY PT, R6, R3, 0x1, 0x1f ;  /* 0x0c201f0003067f89 */ /* 0x000e6200000e0000 */
[----:B--2---:R-:W-:Y:S01]  /*16370*/  FADD.FTZ R165, R0, R5 ;  /* 0x0000000500a57221 */ /* 0x004fe20000010000 */
[----:B------:R-:W-:Y:S02]  /*16380*/  MOV R0, 0x3f800000 ;  /* 0x3f80000000007802 */ /* 0x000fe40000000f00 */
[----:B------:R-:W2:Y:S01]  /*16390*/  SHFL.BFLY PT, R7, R2, 0x1, 0x1f ;  /* 0x0c201f0002077f89 */ /* 0x000ea200000e0000 */
[--C-:B------:R-:W-:Y:S01]  /*163a0*/  SHF.R.S32.HI R5, RZ, 0x2, R9.reuse ;  /* 0x00000002ff057819 */ /* 0x100fe20000011409 */
[----:B---3--:R-:W-:Y:S01]  /*163b0*/  FADD.FTZ R169, R4, R8 ;  /* 0x0000000804a97221 */ /* 0x008fe20000010000 */
[----:B------:R-:W-:Y:S02]  /*163c0*/  FSETP.NE.FTZ.AND P0, PT, R165, RZ, PT ;  /* 0x000000ffa500720b */ /* 0x000fe40003f15000 */
[----:B------:R-:W-:Y:S02]  /*163d0*/  SHF.R.S32.HI R8, RZ, 0x1f, R9 ;  /* 0x0000001fff087819 */ /* 0x000fe40000011409 */
[----:B------:R-:W-:-:S02]  /*163e0*/  P2R R204, PR, RZ, 0x1 ;  /* 0x00000001ffcc7803 */ /* 0x000fc40000000000 */
[----:B------:R-:W-:-:S07]  /*163f0*/  LEA.HI R4, R10, R205, RZ, 0x5 ;  /* 0x000000cd0a047211 */ /* 0x000fce00078f28ff */
[----:B------:R-:W3:Y:S01]  /*16400*/  @P0 MUFU.RCP R0, R165 ;  /* 0x000000a500000308 */ /* 0x000ee20000001000 */
[----:B------:R-:W-:Y:S01]  /*16410*/  FSETP.NE.FTZ.AND P0, PT, R169, RZ, PT ;  /* 0x000000ffa900720b */ /* 0x000fe20003f15000 */
[----:B-1----:R-:W-:Y:S01]  /*16420*/  FADD.FTZ R170, R3, R6 ;  /* 0x0000000603aa7221 */ /* 0x002fe20000010000 */
[----:B------:R-:W-:Y:S02]  /*16430*/  LEA.HI R3, R8, R5, RZ, 0x3 ;  /* 0x0000000508037211 */ /* 0x000fe400078f18ff */
[----:B------:R-:W-:Y:S01]  /*16440*/  LOP3.LUT R6, R9, 0x3ffffffc, RZ, 0xc0, !PT ;  /* 0x3ffffffc09067812 */ /* 0x000fe200078ec0ff */
[----:B--2--5:R-:W-:Y:S01]  /*16450*/  FADD.FTZ R171, R2, R7 ;  /* 0x0000000702ab7221 */ /* 0x024fe20000010000 */
[----:B------:R-:W-:Y:S02]  /*16460*/  LOP3.LUT R2, R3, 0xfffffff8, RZ, 0xc0, !PT ;  /* 0xfffffff803027812 */ /* 0x000fe400078ec0ff */
[----:B------:R-:W-:Y:S02]  /*16470*/  MOV R3, 0x3f800000 ;  /* 0x3f80000000037802 */ /* 0x000fe40000000f00 */
[----:B------:R-:W-:-:S02]  /*16480*/  IADD3 R2, R5, -R2, RZ ;  /* 0x8000000205027210 */ /* 0x000fc40007ffe0ff */
[----:B------:R-:W-:Y:S02]  /*16490*/  IADD3 R6, -R6, R205, RZ ;  /* 0x000000cd06067210 */ /* 0x000fe40007ffe1ff */
[----:B------:R-:W1:Y:S01]  /*164a0*/  @P0 MUFU.RCP R3, R169 ;  /* 0x000000a900030308 */ /* 0x000e620000001000 */
        /* <DEDUP_REMOVED lines=32> */
[----:B------:R-:W-:Y:S01]  /*166b0*/  SHF.L.U32 R0, R2, 0x6, RZ ;  /* 0x0000000602007819 */ /* 0x000fe200000006ff */
[C---:B-1----:R-:W-:Y:S01]  /*166c0*/  FMUL.FTZ R7, R3.reuse, R70 ;  /* 0x0000004603077220 */ /* 0x042fe20000410000 */
[----:B------:R-:W-:Y:S01]  /*166d0*/  SHF.R.S32.HI R80, RZ, 0x5, R4 ;  /* 0x00000005ff507819 */ /* 0x000fe20000011404 */
[C---:B------:R-:W-:Y:S01]  /*166e0*/  FMUL.FTZ R178, R3.reuse, R178 ;  /* 0x000000b203b27220 */ /* 0x040fe20000410000 */
[----:B------:R-:W-:Y:S01]  /*166f0*/  LOP3.LUT R0, R0, 0x1c0, RZ, 0xc0, !PT ;  /* 0x000001c000007812 */ /* 0x000fe200078ec0ff */
[C---:B------:R-:W-:Y:S01]  /*16700*/  FMUL.FTZ R179, R3.reuse, R179 ;  /* 0x000000b303b37220 */ /* 0x040fe20000410000 */
[----:B------:R-:W-:Y:S01]  /*16710*/  LEA R21, R80, R6, 0x9 ;  /* 0x0000000650157211 */ /* 0x000fe200078e48ff */
[C---:B------:R-:W-:Y:S01]  /*16720*/  FMUL.FTZ R182, R3.reuse, R182 ;  /* 0x000000b603b67220 */ /* 0x040fe20000410000 */
[----:B------:R-:W-:Y:S01]  /*16730*/  LEA.HI R0, R0, R0, RZ, 0x1d ;  /* 0x0000000000007211 */ /* 0x000fe200078fe8ff */
[C---:B------:R-:W-:Y:S01]  /*16740*/  FMUL.FTZ R183, R3.reuse, R183 ;  /* 0x000000b703b77220 */ /* 0x040fe20000410000 */
[----:B------:R-:W-:Y:S01]  /*16750*/  R2P PR, R2, 0x6 ;  /* 0x0000000602007804 */ /* 0x000fe20000000000 */
[----:B------:R-:W-:Y:S01]  /*16760*/  FMUL.FTZ R9, R3, R71 ;  /* 0x0000004703097220 */ /* 0x000fe20000410000 */
[----:B------:R-:W-:Y:S01]  /*16770*/  LEA R21, R21, R0, 0x1 ;  /* 0x0000000015157211 */ /* 0x000fe200078e08ff */
[----:B------:R-:W-:Y:S01]  /*16780*/  FMUL.FTZ R82, R3, R82 ;  /* 0x0000005203527220 */ /* 0x000fe20000410000 */
[----:B------:R-:W-:-:S02]  /*16790*/  LOP3.LUT R8, R4, 0xffffffe0, RZ, 0xc0, !PT ;  /* 0xffffffe004087812 */ /* 0x000fc400078ec0ff */
[----:B------:R-:W-:Y:S02]  /*167a0*/  MOV R70, 0x20 ;  /* 0x0000002000467802 */ /* 0x000fe40000000f00 */
[----:B------:R-:W-:Y:S02]  /*167b0*/  LEA R21, R21, UR7, 0x1 ;  /* 0x0000000715157c11 */ /* 0x000fe4000f8e08ff */
[----:B------:R-:W-:Y:S02]  /*167c0*/  IADD3 R205, -R8, R205, RZ ;  /* 0x000000cd08cd7210 */ /* 0x000fe40007ffe1ff */
[----:B------:R-:W-:Y:S02]  /*167d0*/  SEL R70, R70, 0xffffffe0, !P1 ;  /* 0xffffffe046467807 */ /* 0x000fe40004800000 */
[----:B------:R-:W-:Y:S01]  /*167e0*/  SEL R67, R67, 0xffffffc0, !P2 ;  /* 0xffffffc043437807 */ /* 0x000fe20005000000 */
[----:B------:R-:W-:Y:S06]  /*167f0*/  @P3 BRA `(.L_x_66) ;  /* 0x00000000001c3947 */ /* 0x000fec0003800000 */
[----:B------:R-:W1:Y:S01]  /*16800*/  S2UR UR7, SR_CTAID.Y ;  /* 0x00000000000779c3 */ /* 0x000e620000002600 */
[----:B------:R-:W-:Y:S01]  /*16810*/  ULDC.64 UR4, c[0x0][0x290] ;  /* 0x0000a40000047ab9 */ /* 0x000fe20000000a00 */
[----:B-1----:R-:W-:Y:S02]  /*16820*/  USHF.R.S32.HI UR6, URZ, 0x1f, UR7 ;  /* 0x0000001f3f067899 */ /* 0x002fe40008011407 */
[----:B------:R-:W-:Y:S02]  /*16830*/  UIMAD.WIDE.U32 UR8, UR7, UR4, URZ ;  /* 0x00000004070872a5 */ /* 0x000fe4000f8e003f */
[----:B------:R-:W-:-:S04]  /*16840*/  UIMAD UR6, UR6, UR4, URZ ;  /* 0x00000004060672a4 */ /* 0x000fc8000f8e023f */
[----:B------:R-:W-:-:S04]  /*16850*/  UIMAD UR6, UR7, UR5, UR6 ;  /* 0x00000005070672a4 */ /* 0x000fc8000f8e0206 */
[----:B------:R-:W-:-:S12]  /*16860*/  UIADD3 UR6, UR9, UR6, URZ ;  /* 0x0000000609067290 */ /* 0x000fd8000fffe03f */
.L_x_66:
[----:B------:R-:W-:Y:S01]  /*16870*/  ULDC.U8 UR4, c[0x0][0x3d8] ;  /* 0x0000f60000047ab9 */ /* 0x000fe20000000000 */
[----:B------:R-:W-:Y:S01]  /*16880*/  ULDC.U8 UR7, c[0x0][0x3d9] ;  /* 0x0000f64000077ab9 */ /* 0x000fe20000000000 */
[----:B------:R-:W-:Y:S01]  /*16890*/  ISETP.NE.AND P4, PT, RZ, UR4, PT ;  /* 0x00000004ff007c0c */ /* 0x000fe2000bf85270 */
[C---:B------:R-:W-:Y:S01]  /*168a0*/  FMUL.FTZ R6, R3.reuse, R83 ;  /* 0x0000005303067220 */ /* 0x040fe20000410000 */
[----:B------:R-:W-:Y:S01]  /*168b0*/  LOP3.LUT R2, R2, 0x1, RZ, 0xc0, !PT ;  /* 0x0000000102027812 */ /* 0x000fe200078ec0ff */
[C---:B------:R-:W-:Y:S01]  /*168c0*/  FMUL.FTZ R86, R3.reuse, R86 ;  /* 0x0000005603567220 */ /* 0x040fe20000410000 */
[----:B------:R-:W-:Y:S01]  /*168d0*/  ISETP.NE.OR P2, PT, RZ, UR7, !P4 ;  /* 0x00000007ff007c0c */ /* 0x000fe2000e745670 */
[C---:B------:R-:W-:Y:S01]  /*168e0*/  FMUL.FTZ R19, R3.reuse, R87 ;  /* 0x0000005703137220 */ /* 0x040fe20000410000 */
[----:B------:R-:W-:Y:S01]  /*168f0*/  FSETP.NE.FTZ.AND P6, PT, R170, RZ, PT ;  /* 0x000000ffaa00720b */ /* 0x000fe20003fd5000 */
[C---:B------:R-:W-:Y:S01]  /*16900*/  FMUL.FTZ R98, R3.reuse, R98 ;  /* 0x0000006203627220 */ /* 0x040fe20000410000 */
[----:B------:R-:W-:Y:S01]  /*16910*/  ISETP.NE.U32.AND P1, PT, R2, 0x1, PT ;  /* 0x000000010200780c */ /* 0x000fe20003f25070 */
[C---:B------:R-:W-:Y:S01]  /*16920*/  FMUL.FTZ R15, R3.reuse, R99 ;  /* 0x00000063030f7220 */ /* 0x040fe20000410000 */
[----:B------:R-:W-:Y:S01]  /*16930*/  P2R R71, PR, RZ, 0x40 ;  /* 0x00000040ff477803 */ /* 0x000fe20000000000 */
[----:B------:R-:W-:Y:S01]  /*16940*/  FMUL.FTZ R102, R3, R102 ;  /* 0x0000006603667220 */ /* 0x000fe20000410000 */
[----:B------:R-:W-:-:S02]  /*16950*/  PLOP3.LUT P3, PT, PT, PT, PT, 0x8, 0x0 ;  /* 0x000000000000781c */ /* 0x000fc40003f6e170 */
[----:B------:R-:W-:-:S03]  /*16960*/  CS2R R68, SRZ ;  /* 0x0000000000447805 */ /* 0x000fc6000001ff00 */
[----:B------:R-:W-:Y:S08]  /*16970*/  @P2 BRA `(.L_x_67) ;  /* 0x0000000000202947 */ /* 0x000ff00003800000 */
[----:B------:R-:W1:Y:S01]  /*16980*/  S2UR UR4, SR_CTAID.Y ;  /* 0x00000000000479c3 */ /* 0x000e620000002600 */
[----:B------:R-:W-:Y:S01]  /*16990*/  ULDC UR5, c[0x0][0x2c4] ;  /* 0x0000b10000057ab9 */ /* 0x000fe20000000800 */
[----:B------:R-:W-:Y:S01]  /*169a0*/  PLOP3.LUT P3, PT, PT, PT, PT, 0x80, 0x0 ;  /* 0x000000000000781c */ /* 0x000fe20003f6f070 */
[----:B-1----:R-:W-:-:S04]  /*169b0*/  UIMAD UR4, UR4, UR5, URZ ;  /* 0x00000005040472a4 */ /* 0x002fc8000f8e023f */
[----:B------:R-:W-:-:S04]  /*169c0*/  USEL UR15, UR4, UR15, !UP0 ;  /* 0x0000000f040f7287 */ /* 0x000fc8000c000000 */
[----:B------:R-:W-:Y:S02]  /*169d0*/  USHF.R.S32.HI UR4, URZ, 0x1f, UR15 ;  /* 0x0000001f3f047899 */ /* 0x000fe4000801140f */
[----:B------:R-:W-:-:S04]  /*169e0*/  IMAD.U32 R68, RZ, RZ, UR15 ;  /* 0x0000000fff447e24 */ /* 0x000fc8000f8e00ff */
[----:B------:R-:W-:-:S07]  /*169f0*/  MOV R69, UR4 ;  /* 0x0000000400457c02 */ /* 0x000fce0008000f00 */
.L_x_67:
[----:B------:R-:W-:Y:S01]  /*16a00*/  FSETP.NE.FTZ.AND P5, PT, R171, RZ, PT ;  /* 0x000000ffab00720b */ /* 0x000fe20003fb5000 */
[C---:B------:R-:W-:Y:S01]  /*16a10*/  FMUL.FTZ R43, R3.reuse, R103 ;  /* 0x00000067032b7220 */ /* 0x040fe20000410000 */
[----:B------:R-:W-:Y:S01]  /*16a20*/  MOV R0, 0x3f800000 ;  /* 0x3f80000000007802 */ /* 0x000fe20000000f00 */
[C---:B------:R-:W-:Y:S01]  /*16a30*/  FMUL.FTZ R114, R3.reuse, R114 ;  /* 0x0000007203727220 */ /* 0x040fe20000410000 */
[----:B------:R-:W-:Y:S01]  /*16a40*/  MOV R2, 0x3f800000 ;  /* 0x3f80000000027802 */ /* 0x000fe20000000f00 */
[C---:B------:R-:W-:Y:S01]  /*16a50*/  FMUL.FTZ R39, R3.reuse, R115 ;  /* 0x0000007303277220 */ /* 0x040fe20000410000 */
[C---:B------:R-:W-:Y:S01]  /*16a60*/  FMUL.FTZ R118, R3.reuse, R118 ;  /* 0x0000007603767220 */ /* 0x040fe20000410000 */
[C---:B------:R-:W-:Y:S01]  /*16a70*/  FMUL.FTZ R35, R3.reuse, R119 ;  /* 0x0000007703237220 */ /* 0x040fe20000410000 */
[C---:B------:R-:W-:Y:S01]  /*16a80*/  FMUL.FTZ R130, R3.reuse, R130 ;  /* 0x0000008203827220 */ /* 0x040fe20000410000 */
[C---:B------:R-:W-:Y:S01]  /*16a90*/  FMUL.FTZ R31, R3.reuse, R131 ;  /* 0x00000083031f7220 */ /* 0x040fe20000410000 */
[----:B------:R-:W1:Y:S01]  /*16aa0*/  @P6 MUFU.RCP R2, R170 ;  /* 0x000000aa00026308 */ /* 0x000e620000001000 */
[C---:B------:R-:W-:Y:S01]  /*16ab0*/  FMUL.FTZ R134, R3.reuse, R134 ;  /* 0x0000008603867220 */ /* 0x040fe20000410000 */
[C---:B------:R-:W-:Y:S01]  /*16ac0*/  FMUL.FTZ R27, R3.reuse, R135 ;  /* 0x00000087031b7220 */ /* 0x040fe20000410000 */
[C---:B------:R-:W-:Y:S01]  /*16ad0*/  FMUL.FTZ R142, R3.reuse, R142 ;  /* 0x0000008e038e7220 */ /* 0x040fe20000410000 */
[C---:B------:R-:W-:Y:S01]  /*16ae0*/  FMUL.FTZ R25, R3.reuse, R143 ;  /* 0x0000008f03197220 */ /* 0x040fe20000410000 */
        /* <DEDUP_REMOVED lines=8> */
[----:B------:R-:W-:Y:S01]  /*16b70*/  FMUL.FTZ R59, R3, R203 ;  /* 0x000000cb033b7220 */ /* 0x000fe20000410000 */
[C---:B------:R-:W-:Y:S01]  /*16b80*/  IADD3 R20, R21.reuse, -0x10, RZ ;  /* 0xfffffff015147810 */ /* 0x040fe20007ffe0ff */
[----:B------:R-:W-:Y:S01]  /*16b90*/  @P1 VIADD R20, R21, 0x10 ;  /* 0x0000001015141836 */ /* 0x000fe20000000000 */
[----:B------:R-:W-:Y:S01]  /*16ba0*/  F2FP.BF16.F32.PACK_AB R5, R5, R176 ;  /* 0x000000b00505723e */ /* 0x000fe200000010ff */
[C---:B-1----:R-:W-:Y:S01]  /*16bb0*/  FMUL.FTZ R172, R2.reuse, R172 ;  /* 0x000000ac02ac7220 */ /* 0x042fe20000410000 */
[C---:B------:R-:W-:Y:S01]  /*16bc0*/  FMUL.FTZ R3, R2.reuse, R173 ;  /* 0x000000ad02037220 */ /* 0x040fe20000410000 */
[C---:B------:R-:W-:Y:S01]  /*16bd0*/  FMUL.FTZ R184, R2.reuse, R184 ;  /* 0x000000b802b87220 */ /* 0x040fe20000410000 */
[C---:B------:R-:W-:Y:S01]  /*16be0*/  FMUL.FTZ R12, R2.reuse, R185 ;  /* 0x000000b9020c7220 */ /* 0x040fe20000410000 */
[C---:B------:R-:W-:Y:S01]  /*16bf0*/  FMUL.FTZ R72, R2.reuse, R72 ;  /* 0x0000004802487220 */ /* 0x040fe20000410000 */
[C---:B------:R-:W-:Y:S01]  /*16c00*/  FMUL.FTZ R8, R2.reuse, R73 ;  /* 0x0000004902087220 */ /* 0x040fe20000410000 */
[C---:B------:R-:W-:Y:S01]  /*16c10*/  FMUL.FTZ R76, R2.reuse, R76 ;  /* 0x0000004c024c7220 */ /* 0x040fe20000410000 */
[----:B------:R-:W-:Y:S01]  /*16c20*/  FMUL.FTZ R24, R2, R77 ;  /* 0x0000004d02187220 */ /* 0x000fe20000410000 */
[C---:B--2---:R-:W-:Y:S01]  /*16c30*/  FMUL.FTZ R175, R0.reuse, R175 ;  /* 0x000000af00af7220 */ /* 0x044fe20000410000 */
[----:B------:R-:W-:Y:S01]  /*16c40*/  FMUL.FTZ R13, R0, R174 ;  /* 0x000000ae000d7220 */ /* 0x000fe20000410000 */
        /* <DEDUP_REMOVED lines=54> */
[----:B------:R-:W-:Y:S01]  /*16fb0*/  F2FP.BF16.F32.PACK_AB R4, R179, R178 ;  /* 0x000000b2b304723e */ /* 0x000fe200000010ff */
[----:B------:R-:W-:Y:S01]  /*16fc0*/  STS [R21], R5 ;  /* 0x0000000515007388 */ /* 0x000fe20000000800 */
[----:B------:R-:W-:Y:S01]  /*16fd0*/  ISETP.NE.AND P2, PT, RZ, UR7, PT ;  /* 0x00000007ff007c0c */ /* 0x000fe2000bf45270 */
[----:B------:R-:W1:Y:S01]  /*16fe0*/  S2UR UR4, SR_CTAID.X ;  /* 0x00000000000479c3 */ /* 0x000e620000002500 */
[----:B------:R-:W-:Y:S01]  /*16ff0*/  F2FP.BF16.F32.PACK_AB R2, R181, R180 ;  /* 0x000000b4b502723e */ /* 0x000fe200000010ff */
[----:B------:R-:W-:Y:S01]  /*17000*/  STS [R21+0x400], R4 ;  /* 0x0004000415007388 */ /* 0x000fe20000000800 */
[----:B------:R-:W-:Y:S01]  /*17010*/  F2FP.BF16.F32.PACK_AB R0, R183, R182 ;  /* 0x000000b6b700723e */ /* 0x000fe200000010ff */
[----:B------:R-:W-:Y:S01]  /*17020*/  BSSY B0, `(.L_x_68) ;  /* 0x00000f5000007945 */ /* 0x000fe20003800000 */
[----:B------:R-:W-:Y:S01]  /*17030*/  F2FP.BF16.F32.PACK_AB R13, R175, R13 ;  /* 0x0000000daf0d723e */ /* 0x000fe200000010ff */
[----:B------:R-:W-:Y:S01]  /*17040*/  STS [R20], R2 ;  /* 0x0000000214007388 */ /* 0x000fe20000000800 */
[----:B------:R-:W-:-:S02]  /*17050*/  F2FP.BF16.F32.PACK_AB R3, R3, R172 ;  /* 0x000000ac0303723e */ /* 0x000fc400000010ff */
[----:B------:R-:W-:Y:S01]  /*17060*/  F2FP.BF16.F32.PACK_AB R12, R12, R184 ;  /* 0x000000b80c0c723e */ /* 0x000fe200000010ff */
[----:B------:R2:W-:Y:S01]  /*17070*/  STS [R20+0x400], R0 ;  /* 0x0004000014007388 */ /* 0x0005e20000000800 */
[----:B------:R-:W-:Y:S02]  /*17080*/  F2FP.BF16.F32.PACK_AB R11, R187, R11 ;  /* 0x0000000bbb0b723e */ /* 0x000fe400000010ff */
[----:B------:R-:W-:Y:S01]  /*17090*/  F2FP.BF16.F32.PACK_AB R10, R10, R16 ;  /* 0x000000100a0a723e */ /* 0x000fe200000010ff */
[----:B------:R3:W-:Y:S01]  /*170a0*/  STS [R21+0x2400], R13 ;  /* 0x0024000d15007388 */ /* 0x0007e20000000800 */
[----:B------:R-:W-:Y:S02]  /*170b0*/  F2FP.BF16.F32.PACK_AB R9, R9, R7 ;  /* 0x000000070909723e */ /* 0x000fe400000010ff */
[----:B------:R-:W-:Y:S01]  /*170c0*/  F2FP.BF16.F32.PACK_AB R6, R6, R82 ;  /* 0x000000520606723e */ /* 0x000fe200000010ff */
[----:B------:R4:W-:Y:S01]  /*170d0*/  STS [R21+0x2000], R3 ;  /* 0x0020000315007388 */ /* 0x0009e20000000800 */
[----:B------:R-:W-:-:S02]  /*170e0*/  F2FP.BF16.F32.PACK_AB R7, R81, R22 ;  /* 0x000000165107723e */ /* 0x000fc400000010ff */
[----:B------:R-:W-:Y:S01]  /*170f0*/  F2FP.BF16.F32.PACK_AB R8, R8, R72 ;  /* 0x000000480808723e */ /* 0x000fe200000010ff */
[----:B------:R5:W-:Y:S01]  /*17100*/  STS [R20+0x2000], R12 ;  /* 0x0020000c14007388 */ /* 0x000be20000000800 */
[----:B------:R-:W-:Y:S02]  /*17110*/  F2FP.BF16.F32.PACK_AB R14, R75, R14 ;  /* 0x0000000e4b0e723e */ /* 0x000fe400000010ff */
[----:B------:R-:W-:Y:S01]  /*17120*/  PLOP3.LUT P1, PT, PT, PT, PT, 0x8, 0x0 ;  /* 0x000000000000781c */ /* 0x000fe20003f2e170 */
[----:B------:R-:W-:Y:S01]  /*17130*/  STS [R20+0x2400], R11 ;  /* 0x0024000b14007388 */ /* 0x000fe20000000800 */
[----:B------:R-:W-:Y:S02]  /*17140*/  F2FP.BF16.F32.PACK_AB R24, R24, R76 ;  /* 0x0000004c1818723e */ /* 0x000fe400000010ff */
[----:B------:R-:W-:Y:S02]  /*17150*/  F2FP.BF16.F32.PACK_AB R23, R79, R23 ;  /* 0x000000174f17723e */ /* 0x000fe400000010ff */
[----:B------:R-:W-:-:S02]  /*17160*/  @!P2 PLOP3.LUT P1, PT, P4, PT, PT, 0x80, 0x0 ;  /* 0x000000000000a81c */ /* 0x000fc4000272f070 */
[----:B------:R-:W-:Y:S02]  /*17170*/  F2FP.BF16.F32.PACK_AB R22, R85, R84 ;  /* 0x000000545516723e */ /* 0x000fe400000010ff */
[----:B--2---:R-:W-:Y:S02]  /*17180*/  IADD3 R0, R21, R70, RZ ;  /* 0x0000004615007210 */ /* 0x004fe40007ffe0ff */
[----:B------:R-:W-:Y:S01]  /*17190*/  F2FP.BF16.F32.PACK_AB R19, R19, R86 ;  /* 0x000000561313723e */ /* 0x000fe200000010ff */
[----:B---3--:R-:W-:Y:S02]  /*171a0*/  IMAD.IADD R13, R70, 0x1, R20 ;  /* 0x00000001460d7824 */ /* 0x008fe400078e0214 */
[----:B------:R2:W-:Y:S01]  /*171b0*/  STS [R0], R10 ;  /* 0x0000000a00007388 */ /* 0x0005e20000000800 */
[----:B------:R-:W-:Y:S01]  /*171c0*/  F2FP.BF16.F32.PACK_AB R16, R97, R96 ;  /* 0x000000606110723e */ /* 0x000fe200000010ff */
[----:B------:R-:W-:Y:S01]  /*171d0*/  IMAD.IADD R2, R0, 0x1, R67 ;  /* 0x0000000100027824 */ /* 0x000fe200078e0243 */
[----:B----4-:R-:W-:Y:S01]  /*171e0*/  IADD3 R3, R21, R67, RZ ;  /* 0x0000004315037210 */ /* 0x010fe20007ffe0ff */
[----:B------:R-:W-:Y:S01]  /*171f0*/  STS [R0+0x400], R9 ;  /* 0x0004000900007388 */ /* 0x000fe20000000800 */
[----:B------:R-:W-:-:S02]  /*17200*/  F2FP.BF16.F32.PACK_AB R15, R15, R98 ;  /* 0x000000620f0f723e */ /* 0x000fc400000010ff */
[----:B------:R-:W-:Y:S01]  /*17210*/  IADD3 R4, R67, R20, RZ ;  /* 0x0000001443047210 */ /* 0x000fe20007ffe0ff */
[----:B------:R3:W-:Y:S01]  /*17220*/  STS [R13+0x400], R6 ;  /* 0x000400060d007388 */ /* 0x0007e20000000800 */
[----:B------:R-:W-:Y:S01]  /*17230*/  F2FP.BF16.F32.PACK_AB R18, R18, R88 ;  /* 0x000000581212723e */ /* 0x000fe200000010ff */
[----:B-----5:R-:W4:Y:S01]  /*17240*/  @P0 LDC R12, c[0x0][0x2e8] ;  /* 0x0000ba00ff0c0b82 */ /* 0x020f220000000800 */
[----:B------:R-:W-:Y:S01]  /*17250*/  F2FP.BF16.F32.PACK_AB R17, R91, R17 ;  /* 0x000000115b11723e */ /* 0x000fe200000010ff */
[----:B------:R-:W-:Y:S01]  /*17260*/  STS [R13], R7 ;  /* 0x000000070d007388 */ /* 0x000fe20000000800 */
[----:B------:R-:W-:Y:S02]  /*17270*/  F2FP.BF16.F32.PACK_AB R46, R46, R92 ;  /* 0x0000005c2e2e723e */ /* 0x000fe400000010ff */
[----:B------:R-:W-:Y:S01]  /*17280*/  F2FP.BF16.F32.PACK_AB R45, R95, R45 ;  /* 0x0000002d5f2d723e */ /* 0x000fe200000010ff */
[----:B------:R5:W-:Y:S01]  /*17290*/  STS [R0+0x2000], R8 ;  /* 0x0020000800007388 */ /* 0x000be20000000800 */
[----:B------:R-:W-:-:S02]  /*172a0*/  F2FP.BF16.F32.PACK_AB R44, R44, R100 ;  /* 0x000000642c2c723e */ /* 0x000fc400000010ff */
[----:B------:R-:W-:Y:S01]  /*172b0*/  F2FP.BF16.F32.PACK_AB R43, R43, R102 ;  /* 0x000000662b2b723e */ /* 0x000fe200000010ff */
[----:B------:R1:W-:Y:S01]  /*172c0*/  STS [R0+0x2400], R14 ;  /* 0x0024000e00007388 */ /* 0x0003e20000000800 */
[----:B------:R-:W-:Y:S02]  /*172d0*/  F2FP.BF16.F32.PACK_AB R40, R40, R112 ;  /* 0x000000702828723e */ /* 0x000fe400000010ff */
[----:B------:R-:W-:Y:S01]  /*172e0*/  F2FP.BF16.F32.PACK_AB R39, R39, R114 ;  /* 0x000000722727723e */ /* 0x000fe200000010ff */
[----:B------:R-:W-:Y:S01]  /*172f0*/  STS [R13+0x2000], R24 ;  /* 0x002000180d007388 */ /* 0x000fe20000000800 */
[----:B------:R-:W-:Y:S01]  /*17300*/  IADD3 R5, R13, R67, RZ ;  /* 0x000000430d057210 */ /* 0x000fe20007ffe0ff */
[----:B--2---:R-:W2:Y:S01]  /*17310*/  @!P2 LDC R10, c[0x0][0x270] ;  /* 0x00009c00ff0aab82 */ /* 0x004ea20000000800 */
[----:B------:R-:W-:Y:S01]  /*17320*/  F2FP.BF16.F32.PACK_AB R42, R42, R104 ;  /* 0x000000682a2a723e */ /* 0x000fe200000010ff */
[----:B------:R-:W-:Y:S01]  /*17330*/  STS [R13+0x2400], R23 ;  /* 0x002400170d007388 */ /* 0x000fe20000000800 */
[----:B------:R-:W-:-:S02]  /*17340*/  F2FP.BF16.F32.PACK_AB R41, R107, R41 ;  /* 0x000000296b29723e */ /* 0x000fc400000010ff */
[----:B------:R-:W-:Y:S01]  /*17350*/  F2FP.BF16.F32.PACK_AB R38, R38, R108 ;  /* 0x0000006c2626723e */ /* 0x000fe200000010ff */
[----:B------:R-:W-:Y:S01]  /*17360*/  STS [R3], R22 ;  /* 0x0000001603007388 */ /* 0x000fe20000000800 */
[----:B------:R-:W-:Y:S01]  /*17370*/  F2FP.BF16.F32.PACK_AB R37, R111, R37 ;  /* 0x000000256f25723e */ /* 0x000fe200000010ff */
[----:B---3--:R-:W3:Y:S01]  /*17380*/  @!P2 LDC R6, c[0x0][0x2c4] ;  /* 0x0000b100ff06ab82 */ /* 0x008ee20000000800 */
[----:B------:R-:W-:Y:S01]  /*17390*/  F2FP.BF16.F32.PACK_AB R36, R36, R116 ;  /* 0x000000742424723e */ /* 0x000fe200000010ff */
[----:B------:R-:W-:Y:S01]  /*173a0*/  STS [R3+0x400], R19 ;  /* 0x0004001303007388 */ /* 0x000fe20000000800 */
[----:B------:R-:W-:Y:S02]  /*173b0*/  F2FP.BF16.F32.PACK_AB R35, R35, R118 ;  /* 0x000000762323723e */ /* 0x000fe400000010ff */
[----:B------:R-:W-:Y:S01]  /*173c0*/  F2FP.BF16.F32.PACK_AB R32, R32, R128 ;  /* 0x000000802020723e */ /* 0x000fe200000010ff */
[----:B------:R4:W-:Y:S01]  /*173d0*/  STS [R4], R16 ;  /* 0x0000001004007388 */ /* 0x0009e20000000800 */
[----:B------:R-:W-:Y:S01]  /*173e0*/  F2FP.BF16.F32.PACK_AB R31, R31, R130 ;  /* 0x000000821f1f723e */ /* 0x000fe200000010ff */
[----:B-----5:R-:W5:Y:S01]  /*173f0*/  @P2 LDC.64 R8, c[0x0][0x2c0] ;  /* 0x0000b000ff082b82 */ /* 0x020f620000000a00 */
[----:B------:R-:W-:Y:S01]  /*17400*/  F2FP.BF16.F32.PACK_AB R34, R34, R120 ;  /* 0x000000782222723e */ /* 0x000fe200000010ff */
[----:B------:R2:W-:Y:S01]  /*17410*/  STS [R4+0x400], R15 ;  /* 0x0004000f04007388 */ /* 0x0005e20000000800 */
[----:B------:R-:W-:Y:S01]  /*17420*/  F2FP.BF16.F32.PACK_AB R33, R123, R33 ;  /* 0x000000217b21723e */ /* 0x000fe200000010ff */
[----:B-1----:R-:W-:Y:S01]  /*17430*/  @P5 MUFU.LG2 R14, R171 ;  /* 0x000000ab000e5308 */ /* 0x002fe20000000c00 */
[----:B------:R-:W-:Y:S01]  /*17440*/  F2FP.BF16.F32.PACK_AB R30, R30, R124 ;  /* 0x0000007c1e1e723e */ /* 0x000fe200000010ff */
[----:B------:R1:W-:Y:S01]  /*17450*/  STS [R3+0x2000], R18 ;  /* 0x0020001203007388 */ /* 0x0003e20000000800 */
[----:B------:R-:W-:Y:S01]  /*17460*/  F2FP.BF16.F32.PACK_AB R29, R127, R29 ;  /* 0x0000001d7f1d723e */ /* 0x000fe200000010ff */
[----:B------:R-:W5:Y:S01]  /*17470*/  @P2 LDC R7, c[0x0][0x2c0] ;  /* 0x0000b000ff072b82 */ /* 0x000f620000000800 */
[----:B------:R-:W-:Y:S01]  /*17480*/  F2FP.BF16.F32.PACK_AB R28, R28, R132 ;  /* 0x000000841c1c723e */ /* 0x000fe200000010ff */
[----:B------:R-:W-:Y:S01]  /*17490*/  STS [R3+0x2400], R17 ;  /* 0x0024001103007388 */ /* 0x000fe20000000800 */
[----:B------:R-:W-:-:S02]  /*174a0*/  F2FP.BF16.F32.PACK_AB R27, R27, R134 ;  /* 0x000000861b1b723e */ /* 0x000fc400000010ff */
[----:B------:R-:W-:Y:S01]  /*174b0*/  F2FP.BF16.F32.PACK_AB R26, R26, R140 ;  /* 0x0000008c1a1a723e */ /* 0x000fe200000010ff */
[----:B------:R-:W-:Y:S01]  /*174c0*/  STS [R4+0x2000], R46 ;  /* 0x0020002e04007388 */ /* 0x000fe20000000800 */
[----:B------:R-:W-:Y:S01]  /*174d0*/  F2FP.BF16.F32.PACK_AB R25, R25, R142 ;  /* 0x0000008e1919723e */ /* 0x000fe200000010ff */
[----:B---3--:R-:W3:Y:S01]  /*174e0*/  @P1 LDC R6, c[0x0][0x2e4] ;  /* 0x0000b900ff061b82 */ /* 0x008ee20000000800 */
[----:B------:R-:W-:Y:S01]  /*174f0*/  F2FP.BF16.F32.PACK_AB R48, R48, R136 ;  /* 0x000000883030723e */ /* 0x000fe200000010ff */
[----:B------:R-:W-:Y:S01]  /*17500*/  STS [R4+0x2400], R45 ;  /* 0x0024002d04007388 */ /* 0x000fe20000000800 */
[----:B------:R-:W-:Y:S02]  /*17510*/  F2FP.BF16.F32.PACK_AB R47, R139, R47 ;  /* 0x0000002f8b2f723e */ /* 0x000fe400000010ff */
[----:B------:R-:W-:Y:S01]  /*17520*/  F2FP.BF16.F32.PACK_AB R58, R58, R188 ;  /* 0x000000bc3a3a723e */ /* 0x000fe200000010ff */
[----:B------:R-:W-:Y:S01]  /*17530*/  STS [R2], R44 ;  /* 0x0000002c02007388 */ /* 0x000fe20000000800 */
[----:B------:R-:W-:Y:S01]  /*17540*/  F2FP.BF16.F32.PACK_AB R57, R191, R57 ;  /* 0x00000039bf39723e */ /* 0x000fe200000010ff */
[----:B----4-:R-:W4:Y:S01]  /*17550*/  @P5 LDC R16, c[0x0][0x2e8] ;  /* 0x0000ba00ff105b82 */ /* 0x010f220000000800 */
[----:B------:R-:W-:Y:S01]  /*17560*/  F2FP.BF16.F32.PACK_AB R56, R56, R144 ;  /* 0x000000903838723e */ /* 0x000fe200000010ff */
[----:B------:R-:W-:Y:S01]  /*17570*/  STS [R2+0x400], R43 ;  /* 0x0004002b02007388 */ /* 0x000fe20000000800 */
[----:B------:R-:W-:-:S02]  /*17580*/  F2FP.BF16.F32.PACK_AB R55, R55, R146 ;  /* 0x000000923737723e */ /* 0x000fc400000010ff */
[----:B------:R-:W-:Y:S01]  /*17590*/  F2FP.BF16.F32.PACK_AB R52, R52, R152 ;  /* 0x000000983434723e */ /* 0x000fe200000010ff */
[----:B------:R-:W4:Y:S01]  /*175a0*/  S2R R11, SR_CTAID.Y ;  /* 0x00000000000b7919 */ /* 0x000f220000002600 */
[----:B------:R-:W-:Y:S01]  /*175b0*/  F2FP.BF16.F32.PACK_AB R51, R51, R154 ;  /* 0x0000009a3333723e */ /* 0x000fe200000010ff */
[----:B------:R-:W-:Y:S01]  /*175c0*/  @!P2 IMAD.MOV.U32 R7, RZ, RZ, 0x1 ;  /* 0x00000001ff07a424 */ /* 0x000fe200078e00ff */
[----:B------:R-:W-:Y:S01]  /*175d0*/  F2FP.BF16.F32.PACK_AB R54, R54, R148 ;  /* 0x000000943636723e */ /* 0x000fe200000010ff */
[----:B------:R-:W-:Y:S01]  /*175e0*/  STS [R5], R40 ;  /* 0x0000002805007388 */ /* 0x000fe20000000800 */
[----:B------:R-:W-:Y:S01]  /*175f0*/  F2FP.BF16.F32.PACK_AB R53, R151, R53 ;  /* 0x000000359735723e */ /* 0x000fe200000010ff */
[----:B--2---:R-:W2:Y:S01]  /*17600*/  @P6 LDC R15, c[0x0][0x2e8] ;  /* 0x0000ba00ff0f6b82 */ /* 0x004ea20000000800 */
        /* <DEDUP_REMOVED lines=15> */
[----:B------:R-:W-:Y:S01]  /*17700*/  ISETP.NE.AND P4, PT, R204, RZ, PT ;  /* 0x000000ffcc00720c */ /* 0x000fe20003f85270 */
[----:B------:R-:W-:Y:S01]  /*17710*/  STS [R21+0x4000], R36 ;  /* 0x0040002415007388 */ /* 0x000fe20000000800 */
[----:B------:R-:W-:Y:S02]  /*17720*/  MOV R23, 0x7f800000 ;  /* 0x7f80000000177802 */ /* 0x000fe40000000f00 */
[----:B------:R-:W-:Y:S01]  /*17730*/  MOV R22, 0x7f800000 ;  /* 0x7f80000000167802 */ /* 0x000fe20000000f00 */
[----:B------:R-:W-:Y:S01]  /*17740*/  STS [R21+0x4400], R35 ;  /* 0x0044002315007388 */ /* 0x000fe20000000800 */
[----:B-1----:R-:W-:-:S03]  /*17750*/  MOV R18, 0x7f800000 ;  /* 0x7f80000000127802 */ /* 0x002fc60000000f00 */
[----:B------:R-:W-:Y:S04]  /*17760*/  STS [R20+0x4000], R32 ;  /* 0x0040002014007388 */ /* 0x000fe80000000800 */
[----:B------:R-:W-:Y:S04]  /*17770*/  STS [R20+0x4400], R31 ;  /* 0x0044001f14007388 */ /* 0x000fe80000000800 */
[----:B------:R-:W-:Y:S04]  /*17780*/  STS [R21+0x6000], R34 ;  /* 0x0060002215007388 */ /* 0x000fe80000000800 */
[----:B------:R-:W-:Y:S04]  /*17790*/  STS [R21+0x6400], R33 ;  /* 0x0064002115007388 */ /* 0x000fe80000000800 */
[----:B------:R-:W-:Y:S04]  /*177a0*/  STS [R20+0x6000], R30 ;  /* 0x0060001e14007388 */ /* 0x000fe80000000800 */
[----:B------:R1:W-:Y:S04]  /*177b0*/  STS [R20+0x6400], R29 ;  /* 0x0064001d14007388 */ /* 0x0003e80000000800 */
[----:B------:R-:W-:Y:S04]  /*177c0*/  STS [R0+0x4000], R28 ;  /* 0x0040001c00007388 */ /* 0x000fe80000000800 */
[----:B------:R-:W-:Y:S04]  /*177d0*/  STS [R0+0x4400], R27 ;  /* 0x0044001b00007388 */ /* 0x000fe80000000800 */
[----:B------:R5:W-:Y:S04]  /*177e0*/  STS [R13+0x4000], R26 ;  /* 0x0040001a0d007388 */ /* 0x000be80000000800 */
[----:B------:R-:W-:Y:S04]  /*177f0*/  STS [R13+0x4400], R25 ;  /* 0x004400190d007388 */ /* 0x000fe80000000800 */
[----:B------:R-:W-:Y:S04]  /*17800*/  STS [R0+0x6000], R48 ;  /* 0x0060003000007388 */ /* 0x000fe80000000800 */
[----:B------:R3:W-:Y:S01]  /*17810*/  STS [R0+0x6400], R47 ;  /* 0x0064002f00007388 */ /* 0x0007e20000000800 */
[----:B-1----:R-:W-:-:S03]  /*17820*/  MOV R20, 0x7f800000 ;  /* 0x7f80000000147802 */ /* 0x002fc60000000f00 */
[----:B------:R-:W-:Y:S04]  /*17830*/  STS [R13+0x6000], R58 ;  /* 0x0060003a0d007388 */ /* 0x000fe80000000800 */
[----:B------:R1:W-:Y:S04]  /*17840*/  STS [R13+0x6400], R57 ;  /* 0x006400390d007388 */ /* 0x0003e80000000800 */
[----:B------:R-:W-:Y:S01]  /*17850*/  STS [R3+0x4000], R56 ;  /* 0x0040003803007388 */ /* 0x000fe20000000800 */
[----:B-----5:R-:W5:Y:S03]  /*17860*/  S2R R26, SR_CTAID.Z ;  /* 0x00000000001a7919 */ /* 0x020f660000002700 */
[----:B------:R-:W-:Y:S04]  /*17870*/  STS [R3+0x4400], R55 ;  /* 0x0044003703007388 */ /* 0x000fe80000000800 */
[----:B------:R-:W-:Y:S01]  /*17880*/  STS [R4+0x4000], R52 ;  /* 0x0040003404007388 */ /* 0x000fe20000000800 */
[----:B---3--:R-:W-:Y:S01]  /*17890*/  @P2 IMAD R0, R9, R8, RZ ;  /* 0x0000000809002224 */ /* 0x008fe200078e02ff */
[----:B------:R-:W-:Y:S01]  /*178a0*/  @!P2 MOV R0, R6 ;  /* 0x000000060000a202 */ /* 0x000fe20000000f00 */
[----:B------:R-:W3:Y:S01]  /*178b0*/  @P0 MUFU.LG2 R9, R169 ;  /* 0x000000a900090308 */ /* 0x000ee20000000c00 */
[----:B------:R-:W-:Y:S01]  /*178c0*/  STS [R4+0x4400], R51 ;  /* 0x0044003304007388 */ /* 0x000fe20000000800 */
[----:B------:R-:W2:Y:S01]  /*178d0*/  S2R R17, SR_TID.X ;  /* 0x0000000000117919 */ /* 0x000ea20000002100 */
[----:B-1----:R-:W1:Y:S05]  /*178e0*/  @P4 LDC R13, c[0x0][0x2e8] ;  /* 0x0000ba00ff0d4b82 */ /* 0x002e6a0000000800 */
[----:B------:R-:W-:Y:S01]  /*178f0*/  @P6 MUFU.LG2 R8, R170 ;  /* 0x000000aa00086308 */ /* 0x000fe20000000c00 */
[----:B------:R-:W-:Y:S01]  /*17900*/  STS [R3+0x6000], R54 ;  /* 0x0060003603007388 */ /* 0x000fe20000000800 */
[----:B------:R-:W-:-:S03]  /*17910*/  LOP3.LUT P6, RZ, R205, 0x3, RZ, 0xc0, !PT ;  /* 0x00000003cdff7812 */ /* 0x000fc600078cc0ff */
[----:B------:R4:W-:Y:S04]  /*17920*/  STS [R3+0x6400], R53 ;  /* 0x0064003503007388 */ /* 0x0009e80000000800 */
[----:B------:R-:W-:Y:S04]  /*17930*/  STS [R4+0x6000], R50 ;  /* 0x0060003204007388 */ /* 0x000fe80000000800 */
[----:B------:R3:W-:Y:S04]  /*17940*/  STS [R4+0x6400], R49 ;  /* 0x0064003104007388 */ /* 0x0007e80000000800 */
[----:B------:R-:W-:Y:S04]  /*17950*/  STS [R2+0x4000], R64 ;  /* 0x0040004002007388 */ /* 0x000fe80000000800 */
[----:B------:R-:W-:Y:S04]  /*17960*/  STS [R2+0x4400], R63 ;  /* 0x0044003f02007388 */ /* 0x000fe80000000800 */
[----:B------:R-:W-:Y:S04]  /*17970*/  STS [R5+0x4000], R60 ;  /* 0x0040003c05007388 */ /* 0x000fe80000000800 */
[----:B------:R-:W-:Y:S01]  /*17980*/  STS [R5+0x4400], R59 ;  /* 0x0044003b05007388 */ /* 0x000fe20000000800 */
[----:B----4-:R-:W-:Y:S01]  /*17990*/  @P2 MOV R3, 0x1 ;  /* 0x0000000100032802 */ /* 0x010fe20000000f00 */
[----:B------:R-:W-:-:S02]  /*179a0*/  @!P2 IMAD R3, R6, R10, RZ ;  /* 0x0000000a0603a224 */ /* 0x000fc400078e02ff */
[----:B------:R-:W-:Y:S04]  /*179b0*/  STS [R2+0x6000], R62 ;  /* 0x0060003e02007388 */ /* 0x000fe80000000800 */
[----:B------:R4:W-:Y:S01]  /*179c0*/  STS [R2+0x6400], R61 ;  /* 0x0064003d02007388 */ /* 0x0009e20000000800 */
[----:B---3--:R-:W3:Y:S03]  /*179d0*/  @P4 MUFU.LG2 R4, R165 ;  /* 0x000000a500044308 */ /* 0x008ee60000000c00 */
[----:B------:R-:W-:Y:S04]  /*179e0*/  STS [R5+0x6000], R65 ;  /* 0x0060004105007388 */ /* 0x000fe80000000800 */
[----:B------:R1:W-:Y:S01]  /*179f0*/  STS [R5+0x6400], R66 ;  /* 0x0064004205007388 */ /* 0x0003e20000000800 */
[----:B------:R-:W-:Y:S01]  /*17a00*/  BAR.SYNC.DEFER_BLOCKING 0x0 ;  /* 0x0000000000007b1d */ /* 0x000fe20000010000 */
[----:B----4-:R-:W-:Y:S01]  /*17a10*/  IMAD R2, R11, R3, RZ ;  /* 0x000000030b027224 */ /* 0x010fe200078e02ff */
[----:B--2---:R-:W-:Y:S01]  /*17a20*/  SHF.R.S32.HI R11, RZ, 0x1f, R17 ;  /* 0x0000001fff0b7819 */ /* 0x004fe20000011411 */
[----:B------:R-:W-:-:S03]  /*17a30*/  IMAD R3, R7, UR4, RZ ;  /* 0x0000000407037c24 */ /* 0x000fc6000f8e02ff */
[----:B------:R-:W-:Y:S02]  /*17a40*/  SEL R2, R2, RZ, !P3 ;  /* 0x000000ff02027207 */ /* 0x000fe40005800000 */
[----:B------:R-:W-:Y:S02]  /*17a50*/  SHF.L.U32 R3, R3, 0x7, RZ ;  /* 0x0000000703037819 */ /* 0x000fe400000006ff */
[----:B------:R-:W-:Y:S01]  /*17a60*/  LEA.HI R11, R11, R17, RZ, 0x3 ;  /* 0x000000110b0b7211 */ /* 0x000fe200078f18ff */
[----:B-----5:R-:W-:Y:S01]  /*17a70*/  IMAD R0, R26, R0, R2 ;  /* 0x000000001a007224 */ /* 0x020fe200078e0202 */
[----:B------:R2:W4:Y:S01]  /*17a80*/  LDS.128 R32, [R246+0x3800] ;  /* 0x00380000f6207984 */ /* 0x0005220000000c00 */
[----:B------:R-:W-:Y:S02]  /*17a90*/  SHF.R.S32.HI R6, RZ, 0x1f, R3 ;  /* 0x0000001fff067819 */ /* 0x000fe40000011403 */
[----:B------:R-:W-:Y:S01]  /*17aa0*/  SHF.R.S32.HI R10, RZ, 0x3, R11 ;  /* 0x00000003ff0a7819 */ /* 0x000fe2000001140b */
[----:B------:R2:W2:Y:S01]  /*17ab0*/  LDS.128 R28, [R246+0x7800] ;  /* 0x00780000f61c7984 */ /* 0x0004a20000000c00 */
[--C-:B-1----:R-:W-:Y:S01]  /*17ac0*/  IADD3 R5, P2, P1, R3, R68, R0.reuse ;  /* 0x0000004403057210 */ /* 0x102fe2000795e000 */
[----:B------:R-:W-:Y:S01]  /*17ad0*/  @P0 FMUL.FTZ R3, R9, 0.69314718246459960938 ;  /* 0x3f31721809030820 */ /* 0x000fe20000410000 */
[----:B------:R-:W-:Y:S01]  /*17ae0*/  SHF.R.S32.HI R2, RZ, 0x1f, R0 ;  /* 0x0000001fff027819 */ /* 0x000fe20000011400 */
[----:B------:R-:W-:-:S02]  /*17af0*/  VIADD R0, R10, 0x10 ;  /* 0x000000100a007836 */ /* 0x000fc40000000000 */
[----:B------:R-:W-:Y:S01]  /*17b00*/  @P0 FFMA.FTZ R23, R167, R12, R3 ;  /* 0x0000000ca7170223 */ /* 0x000fe20000010003 */
[----:B------:R-:W-:Y:S01]  /*17b10*/  IADD3.X R6, R6, R69, R2, P2, P1 ;  /* 0x0000004506067210 */ /* 0x000fe200017e2402 */
[----:B------:R-:W-:Y:S01]  /*17b20*/  VIADD R2, R10, 0x20 ;  /* 0x000000200a027836 */ /* 0x000fe20000000000 */
[----:B------:R-:W-:Y:S02]  /*17b30*/  ISETP.NE.AND P1, PT, R204, RZ, PT ;  /* 0x000000ffcc00720c */ /* 0x000fe40003f25270 */
[----:B------:R-:W-:Y:S02]  /*17b40*/  ISETP.NE.AND P0, PT, R71, RZ, PT ;  /* 0x000000ff4700720c */ /* 0x000fe40003f05270 */
[----:B------:R-:W-:Y:S02]  /*17b50*/  ISETP.GE.AND P4, PT, R0, UR12, PT ;  /* 0x0000000c00007c0c */ /* 0x000fe4000bf86270 */
[----:B------:R-:W-:Y:S02]  /*17b60*/  IADD3 R0, R10, 0x30, RZ ;  /* 0x000000300a007810 */ /* 0x000fe40007ffe0ff */
[----:B------:R-:W-:-:S02]  /*17b70*/  ISETP.GE.AND P3, PT, R2, UR12, PT ;  /* 0x0000000c02007c0c */ /* 0x000fc4000bf66270 */
[----:B------:R-:W-:Y:S01]  /*17b80*/  ISETP.GE.AND P2, PT, R0, UR12, PT ;  /* 0x0000000c00007c0c */ /* 0x000fe2000bf46270 */
[C---:B------:R-:W-:Y:S01]  /*17b90*/  VIADD R0, R10.reuse, 0x50 ;  /* 0x000000500a007836 */ /* 0x040fe20000000000 */
[----:B------:R-:W-:Y:S01]  /*17ba0*/  IADD3 R2, R10, 0x40, RZ ;  /* 0x000000400a027810 */ /* 0x000fe20007ffe0ff */
[----:B---3--:R-:W-:Y:S01]  /*17bb0*/  @P1 FMUL.FTZ R4, R4, 0.69314718246459960938 ;  /* 0x3f31721804041820 */ /* 0x008fe20000410000 */
[----:B------:R-:W-:-:S03]  /*17bc0*/  LOP3.LUT R3, R11, 0xfffffff8, RZ, 0xc0, !PT ;  /* 0xfffffff80b037812 */ /* 0x000fc600078ec0ff */
[----:B------:R-:W-:Y:S01]  /*17bd0*/  @P1 FFMA.FTZ R22, R168, R13, R4 ;  /* 0x0000000da8161223 */ /* 0x000fe20000010004 */
[----:B------:R-:W-:Y:S01]  /*17be0*/  @P0 FMUL.FTZ R4, R8, 0.69314718246459960938 ;  /* 0x3f31721808040820 */ /* 0x000fe20000410000 */
[----:B------:R-:W-:Y:S01]  /*17bf0*/  ISETP.GE.AND P1, PT, R2, UR12, PT ;  /* 0x0000000c02007c0c */ /* 0x000fe2000bf26270 */
[----:B------:R-:W-:Y:S02]  /*17c00*/  @P5 FMUL.FTZ R2, R14, 0.69314718246459960938 ;  /* 0x3f3172180e025820 */ /* 0x000fe40000410000 */
[----:B------:R-:W-:Y:S01]  /*17c10*/  @P0 FFMA.FTZ R20, R166, R15, R4 ;  /* 0x0000000fa6140223 */ /* 0x000fe20000010004 */
[----:B------:R-:W-:Y:S01]  /*17c20*/  ISETP.GE.AND P0, PT, R0, UR12, PT ;  /* 0x0000000c00007c0c */ /* 0x000fe2000bf06270 */
[----:B------:R-:W-:Y:S01]  /*17c30*/  @P5 FFMA.FTZ R18, R164, R16, R2 ;  /* 0x00000010a4125223 */ /* 0x000fe20000010002 */
[----:B------:R-:W-:-:S04]  /*17c40*/  IADD3 R0, -R3, R17, RZ ;  /* 0x0000001103007210 */ /* 0x000fc80007ffe1ff */
[----:B------:R-:W-:Y:S01]  /*17c50*/  SHF.L.U32 R17, R0, 0x3, RZ ;  /* 0x0000000300117819 */ /* 0x000fe200000006ff */
[----:B----4-:R-:W-:Y:S06]  /*17c60*/  @P6 BRA `(.L_x_69) ;  /* 0x0000000000c06947 */ /* 0x010fec0003800000 */
[----:B------:R-:W3:Y:S01]  /*17c70*/  LDL.LU R83, [R1+0xc8] ;  /* 0x0000c80001537983 */ /* 0x000ee20000300800 */
[----:B------:R-:W-:Y:S02]  /*17c80*/  SHF.R.S32.HI R0, RZ, 0x1f, R80 ;  /* 0x0000001fff007819 */ /* 0x000fe40000011450 */
[----:B------:R-:W-:Y:S02]  /*17c90*/  P2R R25, PR, RZ, 0x2 ;  /* 0x00000002ff197803 */ /* 0x000fe40000000000 */
[----:B------:R-:W-:Y:S02]  /*17ca0*/  LEA.HI R0, R0, R80, RZ, 0x2 ;  /* 0x0000005000007211 */ /* 0x000fe400078f10ff */
[----:B------:R-:W-:Y:S02]  /*17cb0*/  P2R R24, PR, RZ, 0x1 ;  /* 0x00000001ff187803 */ /* 0x000fe40000000000 */
[----:B------:R-:W-:Y:S02]  /*17cc0*/  LOP3.LUT R0, R0, 0xffffffc, RZ, 0xc0, !PT ;  /* 0x0ffffffc00007812 */ /* 0x000fe400078ec0ff */
[----:B------:R-:W-:-:S03]  /*17cd0*/  P2R R21, PR, RZ, 0x4 ;  /* 0x00000004ff157803 */ /* 0x000fc60000000000 */
[----:B------:R-:W-:-:S04]  /*17ce0*/  IMAD.IADD R0, R80, 0x1, -R0 ;  /* 0x0000000150007824 */ /* 0x000fc800078e0a00 */
[----:B---3--:R-:W-:-:S04]  /*17cf0*/  IMAD R2, R0, 0x10, R83 ;  /* 0x0000001000027824 */ /* 0x008fc800078e0253 */
[C---:B------:R-:W-:Y:S01]  /*17d00*/  VIADD R0, R2.reuse, 0x8 ;  /* 0x0000000802007836 */ /* 0x040fe20000000000 */
[C---:B------:R-:W-:Y:S01]  /*17d10*/  ISETP.GE.AND P1, PT, R2.reuse, UR12, PT ;  /* 0x0000000c02007c0c */ /* 0x040fe2000bf26270 */
[----:B------:R-:W-:-:S03]  /*17d20*/  VIADD R12, R2, 0x40 ;  /* 0x00000040020c7836 */ /* 0x000fc60000000000 */
[----:B------:R-:W-:Y:S02]  /*17d30*/  ISETP.GE.AND P0, PT, R0, UR12, PT ;  /* 0x0000000c00007c0c */ /* 0x000fe4000bf06270 */
[----:B------:R-:W-:-:S07]  /*17d40*/  ISETP.GE.AND P2, PT, R12, UR12, PT ;  /* 0x0000000c0c007c0c */ /* 0x000fce000bf46270 */
[----:B------:R-:W-:-:S04]  /*17d50*/  @!P1 IMAD R3, R2, R7, RZ ;  /* 0x0000000702039224 */ /* 0x000fc800078e02ff */
[----:B------:R-:W-:Y:S01]  /*17d60*/  @!P0 IMAD R0, R0, R7, RZ ;  /* 0x0000000700008224 */ /* 0x000fe200078e02ff */
[----:B------:R-:W-:-:S04]  /*17d70*/  @!P1 IADD3 R4, P5, R3, R5, RZ ;  /* 0x0000000503049210 */ /* 0x000fc80007fbe0ff */
[----:B------:R-:W-:Y:S02]  /*17d80*/  @!P1 LEA.HI.X.SX32 R9, R3, R6, 0x1, P5 ;  /* 0x0000000603099211 */ /* 0x000fe400028f0eff */
[----:B------:R-:W-:-:S04]  /*17d90*/  @!P0 IADD3 R13, P5, R0, R5, RZ ;  /* 0x00000005000d8210 */ /* 0x000fc80007fbe0ff */
[----:B------:R-:W-:Y:S01]  /*17da0*/  @!P0 LEA.HI.X.SX32 R16, R0, R6, 0x1, P5 ;  /* 0x0000000600108211 */ /* 0x000fe200028f0eff */
[----:B------:R-:W-:-:S05]  /*17db0*/  @!P2 IMAD R0, R12, R7, RZ ;  /* 0x000000070c00a224 */ /* 0x000fca00078e02ff */
[----:B------:R-:W-:-:S04]  /*17dc0*/  @!P2 IADD3 R15, P5, R0, R5, RZ ;  /* 0x00000005000fa210 */ /* 0x000fc80007fbe0ff */
[----:B------:R-:W-:Y:S01]  /*17dd0*/  @!P2 LEA.HI.X.SX32 R19, R0, R6, 0x1, P5 ;  /* 0x000000060013a211 */ /* 0x000fe200028f0eff */
[----:B------:R-:W-:Y:S02]  /*17de0*/  VIADD R0, R2, 0x48 ;  /* 0x0000004802007836 */ /* 0x000fe40000000000 */
[----:B------:R-:W1:Y:S03]  /*17df0*/  @!P1 LDC.64 R2, c[0x0][0x2b0] ;  /* 0x0000ac00ff029b82 */ /* 0x000e660000000a00 */
[----:B------:R-:W-:-:S13]  /*17e00*/  ISETP.GE.AND P6, PT, R0, UR12, PT ;  /* 0x0000000c00007c0c */ /* 0x000fda000bfc6270 */
[----:B------:R-:W-:-:S05]  /*17e10*/  @!P6 IMAD R0, R0, R7, RZ ;  /* 0x000000070000e224 */ /* 0x000fca00078e02ff */
[----:B------:R-:W-:-:S04]  /*17e20*/  @!P6 IADD3 R14, P5, R0, R5, RZ ;  /* 0x00000005000ee210 */ /* 0x000fc80007fbe0ff */
[----:B------:R-:W-:Y:S02]  /*17e30*/  @!P6 LEA.HI.X.SX32 R0, R0, R6, 0x1, P5 ;  /* 0x000000060000e211 */ /* 0x000fe400028f0eff */
[----:B-1----:R-:W-:-:S04]  /*17e40*/  @!P1 LEA R8, P5, R4, R2, 0x2 ;  /* 0x0000000204089211 */ /* 0x002fc800078a10ff */
[----:B------:R-:W-:Y:S02]  /*17e50*/  @!P1 LEA.HI.X R9, R4, R3, R9, 0x2, P5 ;  /* 0x0000000304099211 */ /* 0x000fe400028f1409 */
[----:B------:R-:W1:Y:S03]  /*17e60*/  @!P0 LDC.64 R2, c[0x0][0x2b0] ;  /* 0x0000ac00ff028b82 */ /* 0x000e660000000a00 */
[----:B------:R3:W-:Y:S01]  /*17e70*/  @!P1 STG.E desc[UR18][R8.64], R22 ;  /* 0x0000001608009986 */ /* 0x0007e2000c101912 */
[----:B------:R-:W-:Y:S02]  /*17e80*/  ISETP.NE.AND P1, PT, R25, RZ, PT ;  /* 0x000000ff1900720c */ /* 0x000fe40003f25270 */
[----:B-1----:R-:W-:-:S04]  /*17e90*/  @!P0 LEA R6, P5, R13, R2, 0x2 ;  /* 0x000000020d068211 */ /* 0x002fc800078a10ff */
[----:B------:R-:W-:Y:S02]  /*17ea0*/  @!P0 LEA.HI.X R7, R13, R3, R16, 0x2, P5 ;  /* 0x000000030d078211 */ /* 0x000fe400028f1410 */
[----:B------:R-:W1:Y:S03]  /*17eb0*/  @!P2 LDC.64 R2, c[0x0][0x2b0] ;  /* 0x0000ac00ff02ab82 */ /* 0x000e660000000a00 */
[----:B------:R3:W-:Y:S01]  /*17ec0*/  @!P0 STG.E desc[UR18][R6.64], R23 ;  /* 0x0000001706008986 */ /* 0x0007e2000c101912 */
[----:B------:R-:W-:Y:S02]  /*17ed0*/  ISETP.NE.AND P0, PT, R24, RZ, PT ;  /* 0x000000ff1800720c */ /* 0x000fe40003f05270 */
[----:B-1----:R-:W-:-:S04]  /*17ee0*/  @!P2 LEA R4, P5, R15, R2, 0x2 ;  /* 0x000000020f04a211 */ /* 0x002fc800078a10ff */
[----:B------:R-:W-:Y:S02]  /*17ef0*/  @!P2 LEA.HI.X R5, R15, R3, R19, 0x2, P5 ;  /* 0x000000030f05a211 */ /* 0x000fe400028f1413 */
[----:B------:R-:W1:Y:S01]  /*17f00*/  @!P6 LDC.64 R2, c[0x0][0x2b0] ;  /* 0x0000ac00ff02eb82 */ /* 0x000e620000000a00 */
[----:B------:R-:W-:Y:S02]  /*17f10*/  ISETP.NE.AND P2, PT, R21, RZ, PT ;  /* 0x000000ff1500720c */ /* 0x000fe40003f45270 */
[----:B-1----:R-:W-:-:S04]  /*17f20*/  @!P6 LEA R2, P5, R14, R2, 0x2 ;  /* 0x000000020e02e211 */ /* 0x002fc800078a10ff */
[----:B------:R-:W-:Y:S02]  /*17f30*/  @!P6 LEA.HI.X R3, R14, R3, R0, 0x2, P5 ;  /* 0x000000030e03e211 */ /* 0x000fe400028f1400 */
[----:B------:R-:W-:-:S13]  /*17f40*/  ISETP.GE.AND P5, PT, R12, UR12, PT ;  /* 0x0000000c0c007c0c */ /* 0x000fda000bfa6270 */
[----:B------:R3:W-:Y:S04]  /*17f50*/  @!P5 STG.E desc[UR18][R4.64], R20 ;  /* 0x000000140400d986 */ /* 0x0007e8000c101912 */
[----:B------:R3:W-:Y:S02]  /*17f60*/  @!P6 STG.E desc[UR18][R2.64], R18 ;  /* 0x000000120200e986 */ /* 0x0007e4000c101912 */
.L_x_69:
[----:B------:R-:W-:Y:S05]  /*17f70*/  BSYNC B0 ;  /* 0x0000000000007941 */ /* 0x000fea0003800000 */
.L_x_68:
[----:B---3--:R-:W-:Y:S01]  /*17f80*/  SHF.R.S32.HI R3, RZ, 0x1f, R17 ;  /* 0x0000001fff037819 */ /* 0x008fe20000011411 */
[----:B------:R-:W-:Y:S01]  /*17f90*/  IMAD.U32 R6, RZ, RZ, UR16 ;  /* 0x00000010ff067e24 */ /* 0x000fe2000f8e00ff */
[----:B------:R-:W-:Y:S01]  /*17fa0*/  IADD3 R2, P5, R17, UR8, RZ ;  /* 0x0000000811027c10 */ /* 0x000fe2000ffbe0ff */
[C---:B------:R-:W-:Y:S01]  /*17fb0*/  VIADD R0, R10.reuse, 0x60 ;  /* 0x000000600a007836 */ /* 0x040fe20000000000 */
[--C-:B------:R-:W-:Y:S01]  /*17fc0*/  SHF.R.S32.HI R11, RZ, 0x1f, R10.reuse ;  /* 0x0000001fff0b7819 */ /* 0x100fe2000001140a */
[----:B------:R1:W3:Y:S01]  /*17fd0*/  LDS.128 R12, [R246] ;  /* 0x00000000f60c7984 */ /* 0x0002e20000000c00 */
[----:B------:R-:W-:Y:S01]  /*17fe0*/  IADD3.X R3, R3, UR6, RZ, P5, !PT ;  /* 0x0000000603037c10 */ /* 0x000fe2000affe4ff */
[----:B------:R-:W-:Y:S01]  /*17ff0*/  ULDC.64 UR4, c[0x0][0x2a0] ;  /* 0x0000a80000047ab9 */ /* 0x000fe20000000a00 */
[----:B------:R-:W-:Y:S01]  /*18000*/  ISETP.GE.AND P5, PT, R10, UR12, PT ;  /* 0x0000000c0a007c0c */ /* 0x000fe2000bfa6270 */
[----:B------:R-:W-:Y:S01]  /*18010*/  IMAD.WIDE R6, R6, 0x80, R10 ;  /* 0x0000008006067825 */ /* 0x000fe200078e020a */
[----:B------:R-:W-:Y:S01]  /*18020*/  IADD3 R20, R10, 0x70, RZ ;  /* 0x000000700a147810 */ /* 0x000fe20007ffe0ff */
[----:B------:R-:W-:Y:S01]  /*18030*/  BSSY B0, `(.L_x_70) ;  /* 0x0000014000007945 */ /* 0x000fe20003800000 */
[----:B------:R1:W4:Y:S01]  /*18040*/  LDS.128 R8, [R246+0x4000] ;  /* 0x00400000f6087984 */ /* 0x0003220000000c00 */
[----:B------:R-:W-:Y:S01]  /*18050*/  SHF.R.S32.HI R4, RZ, 0x1f, R26 ;  /* 0x0000001fff047819 */ /* 0x000fe2000001141a */
[----:B------:R-:W-:Y:S01]  /*18060*/  IMAD.WIDE.U32 R18, R26, UR4, R2 ;  /* 0x000000041a127c25 */ /* 0x000fe2000f8e0002 */
[----:B------:R-:W-:-:S03]  /*18070*/  ISETP.GE.AND P6, PT, R0, UR12, PT ;  /* 0x0000000c00007c0c */ /* 0x000fc6000bfc6270 */
[----:B------:R-:W-:-:S04]  /*18080*/  IMAD R0, R4, UR4, RZ ;  /* 0x0000000404007c24 */ /* 0x000fc8000f8e02ff */
[----:B------:R-:W-:-:S04]  /*18090*/  IMAD R0, R26, UR5, R0 ;  /* 0x000000051a007c24 */ /* 0x000fc8000f8e0200 */
[----:B------:R-:W-:Y:S01]  /*180a0*/  IMAD.IADD R17, R19, 0x1, R0 ;  /* 0x0000000113117824 */ /* 0x000fe200078e0200 */
[----:B------:R-:W-:Y:S06]  /*180b0*/  @P5 BRA `(.L_x_71) ;  /* 0x00000000002c5947 */ /* 0x000fec0003800000 */
[----:B------:R-:W-:Y:S01]  /*180c0*/  ULDC.64 UR4, c[0x0][0x298] ;  /* 0x0000a60000047ab9 */ /* 0x000fe20000000a00 */
[----:B------:R-:W-:Y:S01]  /*180d0*/  MOV R16, R18 ;  /* 0x0000001200107202 */ /* 0x000fe20000000f00 */
[----:B------:R-:W-:-:S04]  /*180e0*/  IMAD R0, R7, UR4, RZ ;  /* 0x0000000407007c24 */ /* 0x000fc8000f8e02ff */
[----:B------:R-:W-:-:S04]  /*180f0*/  IMAD.WIDE.U32 R2, R6, UR4, R16 ;  /* 0x0000000406027c25 */ /* 0x000fc8000f8e0010 */
[----:B------:R-:W-:Y:S01]  /*18100*/  IMAD R0, R6, UR5, R0 ;  /* 0x0000000506007c24 */ /* 0x000fe2000f8e0200 */
[----:B------:R-:W-:Y:S02]  /*18110*/  ULDC.64 UR4, c[0x0][0x280] ;  /* 0x0000a00000047ab9 */ /* 0x000fe40000000a00 */
[----:B------:R-:W-:Y:S02]  /*18120*/  LEA R4, P5, R2, UR4, 0x1 ;  /* 0x0000000402047c11 */ /* 0x000fe4000f8a08ff */
[----:B------:R-:W-:-:S04]  /*18130*/  IADD3 R0, R3, R0, RZ ;  /* 0x0000000003007210 */ /* 0x000fc80007ffe0ff */
[----:B------:R-:W-:-:S05]  /*18140*/  LEA.HI.X R5, R2, UR5, R0, 0x1, P5 ;  /* 0x0000000502057c11 */ /* 0x000fca000a8f0c00 */
[----:B---3--:R3:W-:Y:S04]  /*18150*/  STG.E.128 desc[UR18][R4.64], R12 ;  /* 0x0000000c04007986 */ /* 0x0087e8000c101d12 */
[----:B----4-:R3:W-:Y:S02]  /*18160*/  STG.E.128 desc[UR18][R4.64+0x80], R8 ;  /* 0x0000800804007986 */ /* 0x0107e4000c101d12 */
.L_x_71:
[----:B------:R-:W-:Y:S05]  /*18170*/  BSYNC B0 ;  /* 0x0000000000007941 */ /* 0x000fea0003800000 */
.L_x_70:
[----:B---3--:R3:W1:Y:S01]  /*18180*/  LDS.128 R12, [R246+0x800] ;  /* 0x00080000f60c7984 */ /* 0x0086620000000c00 */
[----:B------:R-:W-:Y:S01]  /*18190*/  BSSY B0, `(.L_x_72) ;  /* 0x0000012000007945 */ /* 0x000fe20003800000 */
[----:B------:R-:W-:Y:S02]  /*181a0*/  ISETP.GE.AND P5, PT, R20, UR12, PT ;  /* 0x0000000c14007c0c */ /* 0x000fe4000bfa6270 */
[----:B----4-:R3:W4:Y:S01]  /*181b0*/  LDS.128 R8, [R246+0x4800] ;  /* 0x00480000f6087984 */ /* 0x0107220000000c00 */
[----:B------:R-:W-:Y:S05]  /*181c0*/  @P4 BRA `(.L_x_73) ;  /* 0x0000000000384947 */ /* 0x000fea0003800000 */
[----:B------:R-:W-:Y:S01]  /*181d0*/  IADD3 R0, P4, R6, 0x10, RZ ;  /* 0x0000001006007810 */ /* 0x000fe20007f9e0ff */
[----:B------:R-:W-:Y:S01]  /*181e0*/  ULDC.64 UR4, c[0x0][0x298] ;  /* 0x0000a60000047ab9 */ /* 0x000fe20000000a00 */
[----:B------:R-:W-:-:S03]  /*181f0*/  MOV R3, R17 ;  /* 0x0000001100037202 */ /* 0x000fc60000000f00 */
[----:B------:R-:W-:-:S04]  /*18200*/  IMAD.X R2, RZ, RZ, R7, P4 ;  /* 0x000000ffff027224 */ /* 0x000fc800020e0607 */
[----:B------:R-:W-:Y:S02]  /*18210*/  IMAD R4, R2, UR4, RZ ;  /* 0x0000000402047c24 */ /* 0x000fe4000f8e02ff */
[----:B------:R-:W-:-:S04]  /*18220*/  IMAD.MOV.U32 R2, RZ, RZ, R18 ;  /* 0x000000ffff027224 */ /* 0x000fc800078e0012 */
[----:B------:R-:W-:-:S04]  /*18230*/  IMAD.WIDE.U32 R2, R0, UR4, R2 ;  /* 0x0000000400027c25 */ /* 0x000fc8000f8e0002 */
[----:B------:R-:W-:Y:S01]  /*18240*/  IMAD R0, R0, UR5, R4 ;  /* 0x0000000500007c24 */ /* 0x000fe2000f8e0204 */
[----:B------:R-:W-:Y:S02]  /*18250*/  ULDC.64 UR4, c[0x0][0x280] ;  /* 0x0000a00000047ab9 */ /* 0x000fe40000000a00 */
[----:B------:R-:W-:Y:S02]  /*18260*/  LEA R4, P4, R2, UR4, 0x1 ;  /* 0x0000000402047c11 */ /* 0x000fe4000f8808ff */
[----:B------:R-:W-:-:S04]  /*18270*/  IADD3 R0, R3, R0, RZ ;  /* 0x0000000003007210 */ /* 0x000fc80007ffe0ff */
[----:B------:R-:W-:-:S05]  /*18280*/  LEA.HI.X R5, R2, UR5, R0, 0x1, P4 ;  /* 0x0000000502057c11 */ /* 0x000fca000a0f0c00 */
[----:B-1----:R1:W-:Y:S04]  /*18290*/  STG.E.128 desc[UR18][R4.64], R12 ;  /* 0x0000000c04007986 */ /* 0x0023e8000c101d12 */
[----:B----4-:R1:W-:Y:S02]  /*182a0*/  STG.E.128 desc[UR18][R4.64+0x80], R8 ;  /* 0x0000800804007986 */ /* 0x0103e4000c101d12 */
.L_x_73:
[----:B------:R-:W-:Y:S05]  /*182b0*/  BSYNC B0 ;  /* 0x0000000000007941 */ /* 0x000fea0003800000 */
.L_x_72:
[----:B-1----:R1:W1:Y:S01]  /*182c0*/  LDS.128 R12, [R246+0x1000] ;  /* 0x00100000f60c7984 */ /* 0x0022620000000c00 */
[----:B------:R-:W-:Y:S03]  /*182d0*/  BSSY B0, `(.L_x_74) ;  /* 0x0000011000007945 */ /* 0x000fe60003800000 */
[----:B----4-:R4:W1:Y:S01]  /*182e0*/  LDS.128 R8, [R246+0x5000] ;  /* 0x00500000f6087984 */ /* 0x0108620000000c00 */
        /* <DEDUP_REMOVED lines=14> */
[----:B------:R1:W-:Y:S02]  /*183d0*/  STG.E.128 desc[UR18][R4.64+0x80], R8 ;  /* 0x0000800804007986 */ /* 0x0003e4000c101d12 */
.L_x_75:
[----:B------:R-:W-:Y:S05]  /*183e0*/  BSYNC B0 ;  /* 0x0000000000007941 */ /* 0x000fea0003800000 */
.L_x_74:
[----:B-1----:R1:W1:Y:S01]  /*183f0*/  LDS.128 R12, [R246+0x1800] ;  /* 0x00180000f60c7984 */ /* 0x0022620000000c00 */
[----:B------:R-:W-:Y:S03]  /*18400*/  BSSY B0, `(.L_x_76) ;  /* 0x0000011000007945 */ /* 0x000fe60003800000 */
[----:B------:R1:W1:Y:S01]  /*18410*/  LDS.128 R8, [R246+0x5800] ;  /* 0x00580000f6087984 */ /* 0x0002620000000c00 */
        /* <DEDUP_REMOVED lines=15> */
.L_x_77:
[----:B------:R-:W-:Y:S05]  /*18510*/  BSYNC B0 ;  /* 0x0000000000007941 */ /* 0x000fea0003800000 */
.L_x_76:
        /* <DEDUP_REMOVED lines=18> */
.L_x_79:
[----:B------:R-:W-:Y:S05]  /*18640*/  BSYNC B0 ;  /* 0x0000000000007941 */ /* 0x000fea0003800000 */
.L_x_78:
        /* <DEDUP_REMOVED lines=18> */
.L_x_81:
[----:B------:R-:W-:Y:S05]  /*18770*/  BSYNC B0 ;  /* 0x0000000000007941 */ /* 0x000fea0003800000 */
.L_x_80:
        /* <DEDUP_REMOVED lines=18> */
.L_x_83:
[----:B------:R-:W-:Y:S05]  /*188a0*/  BSYNC B0 ;  /* 0x0000000000007941 */ /* 0x000fea0003800000 */
.L_x_82:
[----:B------:R-:W-:Y:S05]  /*188b0*/  @P5 EXIT ;  /* 0x000000000000594d */ /* 0x000fea0003800000 */
[----:B------:R-:W-:Y:S01]  /*188c0*/  IADD3 R6, P0, R6, 0x70, RZ ;  /* 0x0000007006067810 */ /* 0x000fe20007f1e0ff */
[----:B------:R-:W-:Y:S01]  /*188d0*/  ULDC.64 UR4, c[0x0][0x298] ;  /* 0x0000a60000047ab9 */ /* 0x000fe20000000a00 */
[----:B------:R-:W-:Y:S01]  /*188e0*/  MOV R3, R17 ;  /* 0x0000001100037202 */ /* 0x000fe20000000f00 */
[----:B------:R-:W-:Y:S02]  /*188f0*/  IMAD.MOV.U32 R2, RZ, RZ, R18 ;  /* 0x000000ffff027224 */ /* 0x000fe400078e0012 */
[----:B------:R-:W-:Y:S02]  /*18900*/  IMAD.X R0, RZ, RZ, R7, P0 ;  /* 0x000000ffff007224 */ /* 0x000fe400000e0607 */
[----:B-1----:R-:W-:-:S04]  /*18910*/  IMAD.WIDE.U32 R4, R6, UR4, R2 ;  /* 0x0000000406047c25 */ /* 0x002fc8000f8e0002 */
[----:B------:R-:W-:-:S04]  /*18920*/  IMAD R0, R0, UR4, RZ ;  /* 0x0000000400007c24 */ /* 0x000fc8000f8e02ff */
[----:B------:R-:W-:Y:S01]  /*18930*/  IMAD R0, R6, UR5, R0 ;  /* 0x0000000506007c24 */ /* 0x000fe2000f8e0200 */
[----:B------:R-:W-:Y:S02]  /*18940*/  ULDC.64 UR4, c[0x0][0x280] ;  /* 0x0000a00000047ab9 */ /* 0x000fe40000000a00 */
[----:B------:R-:W-:Y:S02]  /*18950*/  LEA R2, P0, R4, UR4, 0x1 ;  /* 0x0000000404027c11 */ /* 0x000fe4000f8008ff */
[----:B------:R-:W-:-:S04]  /*18960*/  IADD3 R0, R5, R0, RZ ;  /* 0x0000000005007210 */ /* 0x000fc80007ffe0ff */
[----:B------:R-:W-:-:S05]  /*18970*/  LEA.HI.X R3, R4, UR5, R0, 0x1, P0 ;  /* 0x0000000504037c11 */ /* 0x000fca00080f0c00 */
[----:B------:R-:W-:Y:S04]  /*18980*/  STG.E.128 desc[UR18][R2.64], R32 ;  /* 0x0000002002007986 */ /* 0x000fe8000c101d12 */
[----:B--2---:R-:W-:Y:S01]  /*18990*/  STG.E.128 desc[UR18][R2.64+0x80], R28 ;  /* 0x0000801c02007986 */ /* 0x004fe2000c101d12 */
[----:B------:R-:W-:Y:S05]  /*189a0*/  EXIT ;  /* 0x000000000000794d */ /* 0x000fea0003800000 */
.L_x_54:
[----:B------:R-:W-:Y:S01]  /*189b0*/  UISETP.NE.AND UP0, UPT, UR15, -0x1, UPT ;  /* 0xffffffff0f00788c */ /* 0x000fe2000bf05270 */
[----:B------:R-:W-:Y:S01]  /*189c0*/  SHF.R.S32.HI R8, RZ, 0x1f, R164 ;  /* 0x0000001fff087819 */ /* 0x000fe200000114a4 */
[----:B------:R-:W-:Y:S01]  /*189d0*/  ULDC.U8 UR7, c[0x0][0x3d9] ;  /* 0x0000f64000077ab9 */ /* 0x000fe20000000000 */
[----:B------:R-:W-:Y:S01]  /*189e0*/  UIADD3 UR23, -UR22, UR23, URZ ;  /* 0x0000001716177290 */ /* 0x000fe2000fffe13f */
[----:B------:R-:W-:Y:S01]  /*189f0*/  LOP3.LUT P6, RZ, R164, 0x7, RZ, 0xc0, !PT ;  /* 0x00000007a4ff7812 */ /* 0x000fe200078cc0ff */
[----:B------:R-:W-:Y:S01]  /*18a00*/  UISETP.NE.AND UP2, UPT, UR7, URZ, UPT ;  /* 0x0000003f0700728c */ /* 0x000fe2000bf45270 */
[----:B------:R-:W-:Y:S01]  /*18a10*/  LEA.HI R8, R8, R164, RZ, 0x3 ;  /* 0x000000a408087211 */ /* 0x000fe200078f18ff */
[----:B------:R-:W-:Y:S01]  /*18a20*/  UMOV UR24, URZ ;  /* 0x0000003f00187c82 */ /* 0x000fe20008000000 */
[----:B------:R-:W-:Y:S01]  /*18a30*/  UMOV UR25, URZ ;  /* 0x0000003f00197c82 */ /* 0x000fe20008000000 */
[----:B------:R-:W-:Y:S01]  /*18a40*/  IMAD.U32 R6, RZ, RZ, UR16 ;  /* 0x00000010ff067e24 */ /* 0x000fe2000f8e00ff */
[----:B------:R-:W-:Y:S01]  /*18a50*/  LOP3.LUT R0, R8, 0x1ffffff8, RZ, 0xc0, !PT ;  /* 0x1ffffff808007812 */ /* 0x000fe200078ec0ff */
[----:B------:R-:W-:Y:S01]  /*18a60*/  @!UP0 USHF.R.S32.HI UR12, URZ, 0x1f, UR13 ;  /* 0x0000001f3f0c8899 */ /* 0x000fe2000801140d */
[----:B------:R-:W-:Y:S01]  /*18a70*/  SHF.R.S32.HI R8, RZ, 0x3, R8 ;  /* 0x00000003ff087819 */ /* 0x000fe20000011408 */
[----:B------:R-:W-:Y:S01]  /*18a80*/  @UP0 ULDC.64 UR8, c[0x0][0x298] ;  /* 0x0000a60000080ab9 */ /* 0x000fe20000000a00 */
[----:B------:R-:W-:Y:S01]  /*18a90*/  @!UP0 ULDC.64 UR4, c[0x0][0x290] ;  /* 0x0000a40000048ab9 */ /* 0x000fe20000000a00 */
[----:B------:R-:W-:Y:S01]  /*18aa0*/  @UP0 UIMAD.WIDE.U32 UR10, UR15, UR8, URZ ;  /* 0x000000080f0a02a5 */ /* 0x000fe2000f8e003f */
[----:B------:R-:W-:Y:S01]  /*18ab0*/  IMAD.IADD R0, R164, 0x1, -R0 ;  /* 0x00000001a4007824 */ /* 0x000fe200078e0a00 */
[----:B------:R-:W-:Y:S01]  /*18ac0*/  @!UP0 UIMAD UR8, UR12, UR4, URZ ;  /* 0x000000040c0882a4 */ /* 0x000fe2000f8e023f */
[----:B------:R-:W-:Y:S01]  /*18ad0*/  SHF.R.S32.HI R9, RZ, 0x1f, R8 ;  /* 0x0000001fff097819 */ /* 0x000fe20000011408 */
[----:B------:R-:W-:Y:S01]  /*18ae0*/  @!UP0 UIMAD.WIDE.U32 UR20, UR13, UR4, URZ ;  /* 0x000000040d1482a5 */ /* 0x000fe2000f8e003f */
[----:B------:R-:W-:Y:S01]  /*18af0*/  IMAD.SHL.U32 R0, R0, 0x8, RZ ;  /* 0x0000000800007824 */ /* 0x000fe200078e00ff */
[----:B------:R-:W-:Y:S01]  /*18b00*/  @!UP0 UIMAD UR8, UR13, UR5, UR8 ;  /* 0x000000050d0882a4 */ /* 0x000fe2000f8e0208 */
[C---:B------:R-:W-:Y:S01]  /*18b10*/  VIADD R14, R8.reuse, 0x10 ;  /* 0x00000010080e7836 */ /* 0x040fe20000000000 */
[----:B------:R-:W-:Y:S01]  /*18b20*/  @UP0 UIMAD UR9, UR15, UR9, UR11 ;  /* 0x000000090f0902a4 */ /* 0x000fe2000f8e020b */
[C---:B------:R-:W-:Y:S01]  /*18b30*/  VIADD R15, R8.reuse, 0x20 ;  /* 0x00000020080f7836 */ /* 0x040fe20000000000 */
[----:B------:R-:W-:Y:S01]  /*18b40*/  ULDC.U8 UR12, c[0x0][0x3d8] ;  /* 0x0000f600000c7ab9 */ /* 0x000fe20000000000 */
[----:B------:R-:W-:Y:S01]  /*18b50*/  @!UP0 UIADD3 UR9, UR21, UR8, URZ ;  /* 0x0000000815098290 */ /* 0x000fe2000fffe03f */
[----:B------:R-:W-:Y:S01]  /*18b60*/  VIADD R16, R8, 0x30 ;  /* 0x0000003008107836 */ /* 0x000fe20000000000 */
[----:B------:R-:W-:Y:S01]  /*18b70*/  @!UP0 UMOV UR10, UR20 ;  /* 0x00000014000a8c82 */ /* 0x000fe20008000000 */
[----:B------:R-:W-:Y:S01]  /*18b80*/  UISETP.NE.AND UP0, UPT, UR12, URZ, !UP2 ;  /* 0x0000003f0c00728c */ /* 0x000fe2000d705270 */
[----:B------:R-:W-:Y:S01]  /*18b90*/  IADD3 R2, P0, R0, UR10, RZ ;  /* 0x0000000a00027c10 */ /* 0x000fe2000ff1e0ff */
[----:B------:R-:W-:Y:S01]  /*18ba0*/  UISETP.NE.AND UP3, UPT, UR12, URZ, UPT ;  /* 0x0000003f0c00728c */ /* 0x000fe2000bf65270 */
[----:B------:R-:W-:Y:S01]  /*18bb0*/  VIADD R18, R8, 0x40 ;  /* 0x0000004008127836 */ /* 0x000fe20000000000 */
[----:B------:R-:W-:Y:S01]  /*18bc0*/  @UP2 ULDC.64 UR4, c[0x0][0x2c0] ;  /* 0x0000b00000042ab9 */ /* 0x000fe20000000a00 */
[----:B------:R-:W-:Y:S01]  /*18bd0*/  USHF.R.S32.HI UR11, URZ, 0x1f, UR6 ;  /* 0x0000001f3f0b7899 */ /* 0x000fe20008011406 */
[----:B------:R-:W-:Y:S01]  /*18be0*/  LEA.HI.X.SX32 R3, R0, UR9, 0x1, P0 ;  /* 0x0000000900037c11 */ /* 0x000fe200080f0eff */
[----:B------:R-:W-:Y:S01]  /*18bf0*/  @UP2 UIMAD UR14, UR5, UR4, URZ ;  /* 0x00000004050e22a4 */ /* 0x000fe2000f8e023f */
[C---:B------:R-:W-:Y:S01]  /*18c00*/  ISETP.GE.AND P0, PT, R8.reuse, UR23, PT ;  /* 0x0000001708007c0c */ /* 0x040fe2000bf06270 */
[----:B------:R-:W-:Y:S01]  /*18c10*/  UISETP.NE.OR UP3, UPT, UR7, URZ, !UP3 ;  /* 0x0000003f0700728c */ /* 0x000fe2000df65670 */
[----:B------:R-:W-:Y:S01]  /*18c20*/  BSSY B0, `(.L_x_84) ;  /* 0x000002f000007945 */ /* 0x000fe20003800000 */
[----:B------:R-:W-:Y:S01]  /*18c30*/  ULDC.64 UR4, c[0x0][0x2a0] ;  /* 0x0000a80000047ab9 */ /* 0x000fe20000000a00 */
[----:B------:R-:W-:Y:S01]  /*18c40*/  @!UP2 ULDC UR9, c[0x0][0x270] ;  /* 0x00009c000009aab9 */ /* 0x000fe20000000800 */
[----:B------:R-:W-:Y:S01]  /*18c50*/  UIMAD UR11, UR11, UR4, URZ ;  /* 0x000000040b0b72a4 */ /* 0x000fe2000f8e023f */
[----:B------:R-:W-:Y:S01]  /*18c60*/  IMAD.U32 R0, RZ, RZ, UR4 ;  /* 0x00000004ff007e24 */ /* 0x000fe2000f8e00ff */
[----:B------:R-:W-:Y:S01]  /*18c70*/  UISETP.NE.OR UP1, UPT, UR15, -0x1, UP3 ;  /* 0xffffffff0f00788c */ /* 0x000fe20009f25670 */
[----:B------:R-:W-:Y:S01]  /*18c80*/  ISETP.GE.OR P5, PT, R8, UR23, P6 ;  /* 0x0000001708007c0c */ /* 0x000fe2000b7a6670 */
[----:B------:R-:W-:Y:S01]  /*18c90*/  @!UP2 ULDC UR4, c[0x0][0x2c4] ;  /* 0x0000b1000004aab9 */ /* 0x000fe20000000800 */
[----:B------:R-:W-:Y:S01]  /*18ca0*/  @UP0 ULDC UR4, c[0x0][0x2e4] ;  /* 0x0000b90000040ab9 */ /* 0x000fe20000000800 */
[----:B------:R-:W-:Y:S01]  /*18cb0*/  @UP2 UMOV UR7, 0x1 ;  /* 0x0000000100072882 */ /* 0x000fe20000000000 */
[----:B------:R-:W-:Y:S01]  /*18cc0*/  @!UP2 UIMAD UR7, UR4, UR9, URZ ;  /* 0x000000090407a2a4 */ /* 0x000fe2000f8e023f */
[----:B------:R-:W-:Y:S01]  /*18cd0*/  IMAD.WIDE.U32 R12, R0, UR6, R2 ;  /* 0x00000006000c7c25 */ /* 0x000fe2000f8e0002 */
[----:B------:R-:W-:Y:S01]  /*18ce0*/  @!UP3 ULDC UR10, c[0x0][0x2c4] ;  /* 0x0000b100000abab9 */ /* 0x000fe20000000800 */
[----:B------:R-:W-:Y:S01]  /*18cf0*/  @UP2 ULDC UR8, c[0x0][0x2c0] ;  /* 0x0000b00000082ab9 */ /* 0x000fe20000000800 */
[----:B------:R-:W-:Y:S01]  /*18d00*/  UIMAD UR7, UR13, UR7, URZ ;  /* 0x000000070d0772a4 */ /* 0x000fe2000f8e023f */
[----:B------:R-:W-:Y:S01]  /*18d10*/  ISETP.GE.AND P2, PT, R14, UR23, PT ;  /* 0x000000170e007c0c */ /* 0x000fe2000bf46270 */
[----:B------:R-:W-:Y:S01]  /*18d20*/  @!UP1 UIMAD UR15, UR13, UR10, URZ ;  /* 0x0000000a0d0f92a4 */ /* 0x000fe2000f8e023f */
[----:B------:R-:W-:Y:S01]  /*18d30*/  ISETP.GE.AND P1, PT, R15, UR23, PT ;  /* 0x000000170f007c0c */ /* 0x000fe2000bf26270 */
[----:B------:R-:W-:Y:S01]  /*18d40*/  USEL UR7, UR7, URZ, UP3 ;  /* 0x0000003f07077287 */ /* 0x000fe20009800000 */
[----:B------:R-:W-:Y:S01]  /*18d50*/  ISETP.GE.AND P4, PT, R16, UR23, PT ;  /* 0x0000001710007c0c */ /* 0x000fe2000bf86270 */
[----:B------:R-:W-:Y:S01]  /*18d60*/  @!UP2 UMOV UR14, UR4 ;  /* 0x00000004000eac82 */ /* 0x000fe20008000000 */
[----:B------:R-:W-:Y:S01]  /*18d70*/  UIMAD UR5, UR6, UR5, UR11 ;  /* 0x00000005060572a4 */ /* 0x000fe2000f8e020b */
[----:B------:R-:W-:Y:S01]  /*18d80*/  ISETP.GE.AND P3, PT, R18, UR23, PT ;  /* 0x0000001712007c0c */ /* 0x000fe2000bf66270 */
[----:B------:R-:W-:Y:S01]  /*18d90*/  @!UP2 UMOV UR8, 0x1 ;  /* 0x000000010008a882 */ /* 0x000fe20000000000 */
[----:B------:R-:W-:Y:S01]  /*18da0*/  UIMAD UR6, UR6, UR14, UR7 ;  /* 0x0000000e060672a4 */ /* 0x000fe2000f8e0207 */
[----:B------:R-:W-:Y:S01]  /*18db0*/  IMAD.WIDE R6, R6, 0x80, R8 ;  /* 0x0000008006067825 */ /* 0x000fe200078e0208 */
[----:B------:R-:W-:Y:S01]  /*18dc0*/  UIMAD UR22, UR22, UR8, URZ ;  /* 0x00000008161672a4 */ /* 0x000fe2000f8e023f */
[----:B------:R-:W-:Y:S01]  /*18dd0*/  @!UP3 UMOV UR24, UR15 ;  /* 0x0000000f0018bc82 */ /* 0x000fe20008000000 */
[----:B------:R-:W-:Y:S01]  /*18de0*/  USHF.R.S32.HI UR7, URZ, 0x1f, UR6 ;  /* 0x0000001f3f077899 */ /* 0x000fe20008011406 */
[----:B------:R-:W-:Y:S01]  /*18df0*/  VIADD R11, R13, UR5 ;  /* 0x000000050d0b7c36 */ /* 0x000fe20008000000 */
[----:B------:R-:W-:Y:S01]  /*18e00*/  @!UP3 USHF.R.S32.HI UR25, URZ, 0x1f, UR15 ;  /* 0x0000001f3f19b899 */ /* 0x000fe2000801140f */
[----:B------:R-:W-:Y:S01]  /*18e10*/  VIADD R20, R8, 0x50 ;  /* 0x0000005008147836 */ /* 0x000fe20000000000 */
[----:B------:R-:W-:-:S02]  /*18e20*/  USHF.R.S32.HI UR4, URZ, 0x1f, UR22 ;  /* 0x0000001f3f047899 */ /* 0x000fc40008011416 */
[----:B------:R-:W-:-:S04]  /*18e30*/  UIADD3 UR6, UP1, UP0, UR22, UR24, UR6 ;  /* 0x0000001816067290 */ /* 0x000fc8000f83e006 */
[----:B------:R-:W-:Y:S01]  /*18e40*/  UIADD3.X UR24, UR4, UR25, UR7, UP1, UP0 ;  /* 0x0000001904187290 */ /* 0x000fe20008fe0407 */
[----:B------:R-:W-:Y:S11]  /*18e50*/  @P0 BRA `(.L_x_85) ;  /* 0x00000000002c0947 */ /* 0x000ff60003800000 */
        /* <DEDUP_REMOVED lines=9> */
[----:B------:R1:W-:Y:S04]  /*18ef0*/  STG.E.128 desc[UR18][R4.64], RZ ;  /* 0x000000ff04007986 */ /* 0x0003e8000c101d12 */
[----:B------:R1:W-:Y:S02]  /*18f00*/  STG.E.128 desc[UR18][R4.64+0x80], RZ ;  /* 0x000080ff04007986 */ /* 0x0003e4000c101d12 */
.L_x_85:
[----:B------:R-:W-:Y:S05]  /*18f10*/  BSYNC B0 ;  /* 0x0000000000007941 */ /* 0x000fea0003800000 */
.L_x_84:
[----:B------:R-:W-:Y:S01]  /*18f20*/  BSSY B0, `(.L_x_86) ;  /* 0x0000012000007945 */ /* 0x000fe20003800000 */
[----:B------:R-:W-:Y:S02]  /*18f30*/  ISETP.GE.AND P0, PT, R20, UR23, PT ;  /* 0x0000001714007c0c */ /* 0x000fe4000bf06270 */
[----:B------:R-:W-:Y:S01]  /*18f40*/  IADD3 R19, R8, 0x60, RZ ;  /* 0x0000006008137810 */ /* 0x000fe20007ffe0ff */
[----:B------:R-:W-:Y:S05]  /*18f50*/  @P2 BRA `(.L_x_87) ;  /* 0x0000000000382947 */ /* 0x000fea0003800000 */
[----:B------:R-:W-:Y:S01]  /*18f60*/  IADD3 R0, P2, R6, 0x10, RZ ;  /* 0x0000001006007810 */ /* 0x000fe20007f5e0ff */
[----:B------:R-:W-:Y:S01]  /*18f70*/  ULDC.64 UR4, c[0x0][0x298] ;  /* 0x0000a60000047ab9 */ /* 0x000fe20000000a00 */
[----:B------:R-:W-:-:S03]  /*18f80*/  MOV R3, R11 ;  /* 0x0000000b00037202 */ /* 0x000fc60000000f00 */
[----:B------:R-:W-:-:S04]  /*18f90*/  IMAD.X R2, RZ, RZ, R7, P2 ;  /* 0x000000ffff027224 */ /* 0x000fc800010e0607 */
[----:B-1----:R-:W-:Y:S02]  /*18fa0*/  IMAD R4, R2, UR4, RZ ;  /* 0x0000000402047c24 */ /* 0x002fe4000f8e02ff */
[----:B------:R-:W-:-:S04]  /*18fb0*/  IMAD.MOV.U32 R2, RZ, RZ, R12 ;  /* 0x000000ffff027224 */ /* 0x000fc800078e000c */
        /* <DEDUP_REMOVED lines=8> */
.L_x_87:
[----:B------:R-:W-:Y:S05]  /*19040*/  BSYNC B0 ;  /* 0x0000000000007941 */ /* 0x000fea0003800000 */
.L_x_86:
        /* <DEDUP_REMOVED lines=8> */
[----:B-12---:R-:W-:Y:S02]  /*190d0*/  IMAD R4, R2, UR4, RZ ;  /* 0x0000000402047c24 */ /* 0x006fe4000f8e02ff */
        /* <DEDUP_REMOVED lines=9> */
.L_x_89:
[----:B------:R-:W-:Y:S05]  /*19170*/  BSYNC B0 ;  /* 0x0000000000007941 */ /* 0x000fea0003800000 */
.L_x_88:
[----:B------:R-:W-:Y:S01]  /*19180*/  BSSY B0, `(.L_x_90) ;  /* 0x0000011000007945 */ /* 0x000fe20003800000 */
[----:B------:R-:W-:-:S03]  /*19190*/  ISETP.GE.AND P1, PT, R17, UR23, PT ;  /* 0x0000001711007c0c */ /* 0x000fc6000bf26270 */
[----:B------:R-:W-:Y:S10]  /*191a0*/  @P4 BRA `(.L_x_91) ;  /* 0x0000000000384947 */ /* 0x000ff40003800000 */
[----:B------:R-:W-:Y:S01]  /*191b0*/  IADD3 R0, P4, R6, 0x30, RZ ;  /* 0x0000003006007810 */ /* 0x000fe20007f9e0ff */
[----:B------:R-:W-:Y:S01]  /*191c0*/  ULDC.64 UR4, c[0x0][0x298] ;  /* 0x0000a60000047ab9 */ /* 0x000fe20000000a00 */
[----:B------:R-:W-:-:S03]  /*191d0*/  MOV R3, R11 ;  /* 0x0000000b00037202 */ /* 0x000fc60000000f00 */
[----:B------:R-:W-:-:S04]  /*191e0*/  IMAD.X R2, RZ, RZ, R7, P4 ;  /* 0x000000ffff027224 */ /* 0x000fc800020e0607 */
[----:B-123--:R-:W-:Y:S02]  /*191f0*/  IMAD R4, R2, UR4, RZ ;  /* 0x0000000402047c24 */ /* 0x00efe4000f8e02ff */
        /* <DEDUP_REMOVED lines=9> */
.L_x_91:
[----:B------:R-:W-:Y:S05]  /*19290*/  BSYNC B0 ;  /* 0x0000000000007941 */ /* 0x000fea0003800000 */
.L_x_90:
[----:B------:R-:W-:Y:S01]  /*192a0*/  BSSY B0, `(.L_x_92) ;  /* 0x0000011000007945 */ /* 0x000fe20003800000 */
[----:B------:R-:W-:-:S03]  /*192b0*/  ISETP.GE.OR P4, PT, R14, UR23, P6 ;  /* 0x000000170e007c0c */ /* 0x000fc6000b786670 */
[----:B------:R-:W-:Y:S10]  /*192c0*/  @P3 BRA `(.L_x_93) ;  /* 0x0000000000383947 */ /* 0x000ff40003800000 */
[----:B------:R-:W-:Y:S01]  /*192d0*/  IADD3 R0, P3, R6, 0x40, RZ ;  /* 0x0000004006007810 */ /* 0x000fe20007f7e0ff */
[----:B------:R-:W-:Y:S01]  /*192e0*/  ULDC.64 UR4, c[0x0][0x298] ;  /* 0x0000a60000047ab9 */ /* 0x000fe20000000a00 */
[----:B------:R-:W-:-:S03]  /*192f0*/  MOV R3, R11 ;  /* 0x0000000b00037202 */ /* 0x000fc60000000f00 */
[----:B------:R-:W-:-:S04]  /*19300*/  IMAD.X R2, RZ, RZ, R7, P3 ;  /* 0x000000ffff027224 */ /* 0x000fc800018e0607 */
[----:B-1234-:R-:W-:Y:S02]  /*19310*/  IMAD R4, R2, UR4, RZ ;  /* 0x0000000402047c24 */ /* 0x01efe4000f8e02ff */
        /* <DEDUP_REMOVED lines=9> */
.L_x_93:
[----:B------:R-:W-:Y:S05]  /*193b0*/  BSYNC B0 ;  /* 0x0000000000007941 */ /* 0x000fea0003800000 */
.L_x_92:
        /* <DEDUP_REMOVED lines=17> */
.L_x_95:
[----:B------:R-:W-:Y:S05]  /*194d0*/  BSYNC B0 ;  /* 0x0000000000007941 */ /* 0x000fea0003800000 */
.L_x_94:
[----:B------:R-:W-:Y:S04]  /*194e0*/  BSSY B0, `(.L_x_96) ;  /* 0x0000010000007945 */ /* 0x000fe80003800000 */
[----:B------:R-:W-:Y:S05]  /*194f0*/  @P2 BRA `(.L_x_97) ;  /* 0x0000000000382947 */ /* 0x000fea0003800000 */
        /* <DEDUP_REMOVED lines=14> */
.L_x_97:
[----:B------:R-:W-:Y:S05]  /*195e0*/  BSYNC B0 ;  /* 0x0000000000007941 */ /* 0x000fea0003800000 */
.L_x_96:
[----:B------:R-:W-:Y:S04]  /*195f0*/  BSSY B0, `(.L_x_98) ;  /* 0x0000010000007945 */ /* 0x000fe80003800000 */
[----:B------:R-:W-:Y:S05]  /*19600*/  @P1 BRA `(.L_x_99) ;  /* 0x0000000000381947 */ /* 0x000fea0003800000 */
[----:B------:R-:W-:Y:S01]  /*19610*/  IADD3 R0, P0, R6, 0x70, RZ ;  /* 0x0000007006007810 */ /* 0x000fe20007f1e0ff */
[----:B------:R-:W-:Y:S01]  /*19620*/  ULDC.64 UR4, c[0x0][0x298] ;  /* 0x0000a60000047ab9 */ /* 0x000fe20000000a00 */
[----:B------:R-:W-:Y:S01]  /*19630*/  MOV R3, R11 ;  /* 0x0000000b00037202 */ /* 0x000fe20000000f00 */
[----:B------:R-:W-:Y:S02]  /*19640*/  IMAD.MOV.U32 R2, RZ, RZ, R12 ;  /* 0x000000ffff027224 */ /* 0x000fe400078e000c */
[----:B------:R-:W-:Y:S02]  /*19650*/  IMAD.X R6, RZ, RZ, R7, P0 ;  /* 0x000000ffff067224 */ /* 0x000fe400000e0607 */
[----:B-1234-:R-:W-:-:S04]  /*19660*/  IMAD.WIDE.U32 R4, R0, UR4, R2 ;  /* 0x0000000400047c25 */ /* 0x01efc8000f8e0002 */
[----:B------:R-:W-:-:S04]  /*19670*/  IMAD R6, R6, UR4, RZ ;  /* 0x0000000406067c24 */ /* 0x000fc8000f8e02ff */
[----:B------:R-:W-:Y:S01]  /*19680*/  IMAD R0, R0, UR5, R6 ;  /* 0x0000000500007c24 */ /* 0x000fe2000f8e0206 */
[----:B------:R-:W-:Y:S02]  /*19690*/  ULDC.64 UR4, c[0x0][0x280] ;  /* 0x0000a00000047ab9 */ /* 0x000fe40000000a00 */
[----:B------:R-:W-:Y:S02]  /*196a0*/  LEA R2, P0, R4, UR4, 0x1 ;  /* 0x0000000404027c11 */ /* 0x000fe4000f8008ff */
[----:B------:R-:W-:-:S04]  /*196b0*/  IADD3 R0, R0, R5, RZ ;  /* 0x0000000500007210 */ /* 0x000fc80007ffe0ff */
[----:B------:R-:W-:-:S05]  /*196c0*/  LEA.HI.X R3, R4, UR5, R0, 0x1, P0 ;  /* 0x0000000504037c11 */ /* 0x000fca00080f0c00 */
[----:B------:R1:W-:Y:S04]  /*196d0*/  STG.E.128 desc[UR18][R2.64], RZ ;  /* 0x000000ff02007986 */ /* 0x0003e8000c101d12 */
[----:B------:R1:W-:Y:S02]  /*196e0*/  STG.E.128 desc[UR18][R2.64+0x80], RZ ;  /* 0x000080ff02007986 */ /* 0x0003e4000c101d12 */
.L_x_99:
[----:B------:R-:W-:Y:S05]  /*196f0*/  BSYNC B0 ;  /* 0x0000000000007941 */ /* 0x000fea0003800000 */
.L_x_98:
[----:B------:R-:W-:Y:S04]  /*19700*/  BSSY B0, `(.L_x_100) ;  /* 0x000000a000007945 */ /* 0x000fe80003800000 */
[----:B------:R-:W-:Y:S05]  /*19710*/  @P5 BRA `(.L_x_101) ;  /* 0x0000000000205947 */ /* 0x000fea0003800000 */
[----:B------:R-:W-:Y:S01]  /*19720*/  IMAD R0, R8, UR8, RZ ;  /* 0x0000000808007c24 */ /* 0x000fe2000f8e02ff */
[----:B------:R-:W-:-:S04]  /*19730*/  ULDC.64 UR4, c[0x0][0x2b0] ;  /* 0x0000ac0000047ab9 */ /* 0x000fc80000000a00 */
[----:B-1----:R-:W-:-:S04]  /*19740*/  IADD3 R3, P0, R0, UR6, RZ ;  /* 0x0000000600037c10 */ /* 0x002fc8000ff1e0ff */
[----:B------:R-:W-:Y:S02]  /*19750*/  LEA.HI.X.SX32 R0, R0, UR24, 0x1, P0 ;  /* 0x0000001800007c11 */ /* 0x000fe400080f0eff */
[----:B------:R-:W-:-:S04]  /*19760*/  LEA R2, P0, R3, UR4, 0x2 ;  /* 0x0000000403027c11 */ /* 0x000fc8000f8010ff */
[----:B------:R-:W-:Y:S01]  /*19770*/  LEA.HI.X R3, R3, UR5, R0, 0x2, P0 ;  /* 0x0000000503037c11 */ /* 0x000fe200080f1400 */
[----:B------:R-:W-:-:S05]  /*19780*/  IMAD.MOV.U32 R0, RZ, RZ, 0x7f800000 ;  /* 0x7f800000ff007424 */ /* 0x000fca00078e00ff */
[----:B------:R1:W-:Y:S03]  /*19790*/  STG.E desc[UR18][R2.64], R0 ;  /* 0x0000000002007986 */ /* 0x0003e6000c101912 */
.L_x_101:
[----:B------:R-:W-:Y:S05]  /*197a0*/  BSYNC B0 ;  /* 0x0000000000007941 */ /* 0x000fea0003800000 */
.L_x_100:
[----:B------:R-:W-:Y:S01]  /*197b0*/  BSSY B0, `(.L_x_102) ;  /* 0x000000f000007945 */ /* 0x000fe20003800000 */
[----:B------:R-:W-:Y:S02]  /*197c0*/  ISETP.GE.OR P5, PT, R16, UR23, P6 ;  /* 0x0000001710007c0c */ /* 0x000fe4000b7a6670 */
[----:B------:R-:W-:Y:S02]  /*197d0*/  ISETP.GE.OR P2, PT, R18, UR23, P6 ;  /* 0x0000001712007c0c */ /* 0x000fe4000b746670 */
[----:B------:R-:W-:Y:S02]  /*197e0*/  ISETP.GE.OR P1, PT, R20, UR23, P6 ;  /* 0x0000001714007c0c */ /* 0x000fe4000b726670 */
[----:B------:R-:W-:Y:S02]  /*197f0*/  ISETP.GE.OR P0, PT, R19, UR23, P6 ;  /* 0x0000001713007c0c */ /* 0x000fe4000b706670 */
[----:B------:R-:W-:Y:S01]  /*19800*/  ISETP.GE.OR P6, PT, R17, UR23, P6 ;  /* 0x0000001711007c0c */ /* 0x000fe2000b7c6670 */
[----:B------:R-:W-:-:S12]  /*19810*/  @P4 BRA `(.L_x_103) ;  /* 0x0000000000204947 */ /* 0x000fd80003800000 */
[----:B-1----:R-:W-:Y:S01]  /*19820*/  IMAD R0, R14, UR8, RZ ;  /* 0x000000080e007c24 */ /* 0x002fe2000f8e02ff */
[----:B------:R-:W-:-:S04]  /*19830*/  ULDC.64 UR4, c[0x0][0x2b0] ;  /* 0x0000ac0000047ab9 */ /* 0x000fc80000000a00 */
[----:B------:R-:W-:-:S04]  /*19840*/  IADD3 R3, P4, R0, UR6, RZ ;  /* 0x0000000600037c10 */ /* 0x000fc8000ff9e0ff */
[----:B------:R-:W-:Y:S02]  /*19850*/  LEA.HI.X.SX32 R0, R0, UR24, 0x1, P4 ;  /* 0x0000001800007c11 */ /* 0x000fe4000a0f0eff */
[----:B------:R-:W-:-:S04]  /*19860*/  LEA R2, P4, R3, UR4, 0x2 ;  /* 0x0000000403027c11 */ /* 0x000fc8000f8810ff */
[----:B------:R-:W-:Y:S01]  /*19870*/  LEA.HI.X R3, R3, UR5, R0, 0x2, P4 ;  /* 0x0000000503037c11 */ /* 0x000fe2000a0f1400 */
[----:B------:R-:W-:-:S05]  /*19880*/  IMAD.MOV.U32 R0, RZ, RZ, 0x7f800000 ;  /* 0x7f800000ff007424 */ /* 0x000fca00078e00ff */
[----:B------:R1:W-:Y:S03]  /*19890*/  STG.E desc[UR18][R2.64], R0 ;  /* 0x0000000002007986 */ /* 0x0003e6000c101912 */
.L_x_103:
[----:B------:R-:W-:Y:S05]  /*198a0*/  BSYNC B0 ;  /* 0x0000000000007941 */ /* 0x000fea0003800000 */
.L_x_102:
[----:B------:R-:W-:Y:S04]  /*198b0*/  BSSY B0, `(.L_x_104) ;  /* 0x000000a000007945 */ /* 0x000fe80003800000 */
[----:B------:R-:W-:Y:S05]  /*198c0*/  @P3 BRA `(.L_x_105) ;  /* 0x0000000000203947 */ /* 0x000fea0003800000 */
        /* <DEDUP_REMOVED lines=8> */
.L_x_105:
[----:B------:R-:W-:Y:S05]  /*19950*/  BSYNC B0 ;  /* 0x0000000000007941 */ /* 0x000fea0003800000 */
.L_x_104:
        /* <DEDUP_REMOVED lines=10> */
.L_x_107:
[----:B------:R-:W-:Y:S05]  /*19a00*/  BSYNC B0 ;  /* 0x0000000000007941 */ /* 0x000fea0003800000 */
.L_x_106:
        /* <DEDUP_REMOVED lines=10> */
.L_x_109:
[----:B------:R-:W-:Y:S05]  /*19ab0*/  BSYNC B0 ;  /* 0x0000000000007941 */ /* 0x000fea0003800000 */
.L_x_108:
        /* <DEDUP_REMOVED lines=10> */
.L_x_111:
[----:B------:R-:W-:Y:S05]  /*19b60*/  BSYNC B0 ;  /* 0x0000000000007941 */ /* 0x000fea0003800000 */
.L_x_110:
        /* <DEDUP_REMOVED lines=10> */
.L_x_113:
[----:B------:R-:W-:Y:S05]  /*19c10*/  BSYNC B0 ;  /* 0x0000000000007941 */ /* 0x000fea0003800000 */
.L_x_112:
[----:B------:R-:W-:Y:S05]  /*19c20*/  @P6 EXIT ;  /* 0x000000000000694d */ /* 0x000fea0003800000 */
[----:B-1----:R-:W-:Y:S01]  /*19c30*/  IMAD R0, R17, UR8, RZ ;  /* 0x0000000811007c24 */ /* 0x002fe2000f8e02ff */
[----:B------:R-:W-:-:S04]  /*19c40*/  ULDC.64 UR4, c[0x0][0x2b0] ;  /* 0x0000ac0000047ab9 */ /* 0x000fc80000000a00 */
[----:B------:R-:W-:-:S04]  /*19c50*/  IADD3 R3, P0, R0, UR6, RZ ;  /* 0x0000000600037c10 */ /* 0x000fc8000ff1e0ff */
[----:B------:R-:W-:Y:S02]  /*19c60*/  LEA.HI.X.SX32 R0, R0, UR24, 0x1, P0 ;  /* 0x0000001800007c11 */ /* 0x000fe400080f0eff */
[----:B------:R-:W-:-:S04]  /*19c70*/  LEA R2, P0, R3, UR4, 0x2 ;  /* 0x0000000403027c11 */ /* 0x000fc8000f8010ff */
[----:B------:R-:W-:Y:S01]  /*19c80*/  LEA.HI.X R3, R3, UR5, R0, 0x2, P0 ;  /* 0x0000000503037c11 */ /* 0x000fe200080f1400 */
[----:B------:R-:W-:-:S05]  /*19c90*/  IMAD.MOV.U32 R0, RZ, RZ, 0x7f800000 ;  /* 0x7f800000ff007424 */ /* 0x000fca00078e00ff */
[----:B------:R-:W-:Y:S01]  /*19ca0*/  STG.E desc[UR18][R2.64], R0 ;  /* 0x0000000002007986 */ /* 0x000fe2000c101912 */
[----:B------:R-:W-:Y:S05]  /*19cb0*/  EXIT ;  /* 0x000000000000794d */ /* 0x000fea0003800000 */
.L_x_114:
        /* <DEDUP_REMOVED lines=12> */
.L_x_1739:


//--------------------- .text._ZN5flash16flash_fwd_kernelI23Flash_fwd_kernel_traitsILi128ELi128ELi64ELi4ELb0ELb0EN7cutlass10bfloat16_tE19Flash_kernel_traitsILi128ELi128ELi64ELi4ES3_EELb0ELb1ELb0ELb0ELb0ELb1ELb1ELb0EEEvNS_16Flash_fwd_paramsE --------------------------
	.section	.text._ZN5flash16flash_fwd_kernelI23Flash_fwd_kernel_traitsILi128ELi128ELi64ELi4ELb0ELb0EN7cutlass10bfloat16_tE19Flash_kernel_traitsILi128ELi128ELi64ELi4ES3_EELb0ELb1ELb0ELb0ELb0ELb1ELb1ELb0EEEvNS_16Flash_fwd_paramsE,"ax",@progbits
	.align	128
        .global         _ZN5flash16flash_fwd_kernelI23Flash_fwd_kernel_traitsILi128ELi128ELi64ELi4ELb0ELb0EN7cutlass10bfloat16_tE19Flash_kernel_traitsILi128ELi128ELi64ELi4ES3_EELb0ELb1ELb0ELb0ELb0ELb1ELb1ELb0EEEvNS_16Flash_fwd_paramsE
        .type           _ZN5flash16flash_fwd_kernelI23Flash_fwd_kernel_traitsILi128ELi128ELi64ELi4ELb0ELb0EN7cutlass10bfloat16_tE19Flash_kernel_traitsILi128ELi128ELi64ELi4ES3_EELb0ELb1ELb0ELb0ELb0ELb1ELb1ELb0EEEvNS_16Flash_fwd_paramsE,@function
        .size           _ZN5flash16flash_fwd_kernelI23Flash_fwd_kernel_traitsILi128ELi128ELi64ELi4ELb0ELb0EN7cutlass10bfloat16_tE19Flash_kernel_traitsILi128ELi128ELi64ELi4ES3_EELb0ELb1ELb0ELb0ELb0ELb1ELb1ELb0EEEvNS_16Flash_fwd_paramsE,(.L_x_1740 - _ZN5flash16flash_fwd_kernelI23Flash_fwd_kernel_traitsILi128ELi128ELi64ELi4ELb0ELb0EN7cutlass10bfloat16_tE19Flash_kernel_traitsILi128ELi128ELi64ELi4ES3_EELb0ELb1ELb0ELb0ELb0ELb1ELb1ELb0EEEvNS_16Flash_fwd_paramsE)
        .other          _ZN5flash16flash_fwd_kernelI23Flash_fwd_kernel_traitsILi128ELi128ELi64ELi4ELb0ELb0EN7cutlass10bfloat16_tE19Flash_kernel_traitsILi128ELi128ELi64ELi4ES3_EELb0ELb1ELb0ELb0ELb0ELb1ELb1ELb0EEEvNS_16Flash_fwd_paramsE,@"STO_CUDA_ENTRY STV_DEFAULT"
_ZN5flash16flash_fwd_kernelI23Flash_fwd_kernel_traitsILi128ELi128ELi64ELi4ELb0ELb0EN7cutlass10bfloat16_tE19Flash_kernel_traitsILi128ELi128ELi64ELi4ES3_EELb0ELb1ELb0ELb0ELb0ELb1ELb1ELb0EEEvNS_16Flash_fwd_paramsE:
.text._ZN5flash16flash_fwd_kernelI23Flash_fwd_kernel_traitsILi128ELi128ELi64ELi4ELb0ELb0EN7cutlass10bfloat16_tE19Flash_kernel_traitsILi128ELi128ELi64ELi4ES3_EELb0ELb1ELb0ELb0ELb0ELb1ELb1ELb0EEEvNS_16Flash_fwd_paramsE:
        /* <DEDUP_REMOVED lines=55> */
.L_x_115:
[----:B------:R-:W-:-:S05]  /*0370*/  ULDC UR7, c[0x0][0x2c8] ;  /* 0x0000b20000077ab9 */ /* 0x000fca0000000800 */
.L_x_116:
        /* <DEDUP_REMOVED lines=64> */
[----:B------:R-:W-:-:S02]  /*0780*/  @UP0 UIADD3 UR26, UR25, UR14, URZ ;  /* 0x0000000e191a0290 */ /* 0x000fc4000fffe03f */
[----:B------:R-:W-:Y:S01]  /*0790*/  @UP0 UIADD3 UR14, UR25, UR14, URZ ;  /* 0x0000000e190e0290 */ /* 0x000fe2000fffe03f */
[----:B------:R-:W-:Y:S02]  /*07a0*/  @UP0 ULDC.64 UR8, c[0x0][0x248] ;  /* 0x0000920000080ab9 */ /* 0x000fe40000000a00 */
[----:B------:R-:W-:Y:S02]  /*07b0*/  @UP0 UIMAD.WIDE.U32 UR30, UR26, UR8, URZ ;  /* 0x000000081a1e02a5 */ /* 0x000fe4000f8e003f */
[----:B------:R-:W-:-:S04]  /*07c0*/  @UP0 UIMAD UR26, UR26, UR9, URZ ;  /* 0x000000091a1a02a4 */ /* 0x000fc8000f8e023f */
[----:B------:R-:W-:Y:S01]  /*07d0*/  @UP0 UIADD3 UR26, UR31, UR26, URZ ;  /* 0x0000001a1f1a0290 */ /* 0x000fe2000fffe03f */
        /* <DEDUP_REMOVED lines=22> */
[C---:B------:R-:W-:Y:S02]  /*0940*/  IMAD.SHL.U32 R3, R6.reuse, 0x40, RZ ;  /* 0x0000004006037824 */ /* 0x040fe400078e00ff */
        /* <DEDUP_REMOVED lines=10> */
[----:B------:R-:W-:Y:S01]  /*09f0*/  @UP0 ULDC.64 UR6, c[0x0][0x250] ;  /* 0x0000940000060ab9 */ /* 0x000fe20000000a00 */
        /* <DEDUP_REMOVED lines=24> */
[----:B------:R-:W-:Y:S01]  /*0b80*/  @!P5 MOV R9, 0x400 ;  /* 0x000004000009d802 */ /* 0x000fe20000000f00 */
        /* <DEDUP_REMOVED lines=12> */
[----:B------:R-:W-:Y:S01]  /*0c50*/  @UP0 UIMAD.WIDE.U32 UR28, UR14, UR6, URZ ;  /* 0x000000060e1c02a5 */ /* 0x000fe2000f8e003f */
[----:B------:R-:W-:Y:S01]  /*0c60*/  @!P5 IADD3 R0, P0, R24, 0x10, RZ ;  /* 0x000000101800d810 */ /* 0x000fe20007f1e0ff */
[----:B------:R-:W5:Y:S01]  /*0c70*/  @!P2 S2R R33, SR_CgaCtaId ;  /* 0x000000000021a919 */ /* 0x000f620000008800 */
[----:B------:R-:W-:Y:S01]  /*0c80*/  ISETP.GE.AND P1, PT, R8, UR12, PT ;  /* 0x0000000c08007c0c */ /* 0x000fe2000bf26270 */
[----:B------:R-:W5:Y:S01]  /*0c90*/  @!P5 LDC.64 R18, c[0x0][0x210] ;  /* 0x00008400ff12db82 */ /* 0x000f620000000a00 */
[----:B------:R-:W-:Y:S01]  /*0ca0*/  IADD3 R5, R6, 0x60, RZ ;  /* 0x0000006006057810 */ /* 0x000fe20007ffe0ff */
[--C-:B------:R-:W-:Y:S01]  /*0cb0*/  @!P5 IMAD.X R4, RZ, RZ, R25.reuse, P0 ;  /* 0x000000ffff04d224 */ /* 0x100fe200000e0619 */
[----:B------:R-:W-:Y:S01]  /*0cc0*/  @!PT LDS RZ, [RZ] ;  /* 0x00000000fffff984 */ /* 0x000fe20000000800 */
[----:B------:R-:W-:Y:S01]  /*0cd0*/  @!PT LDS RZ, [RZ] ;  /* 0x00000000fffff984 */ /* 0x000fe20000000800 */
[----:B------:R-:W-:Y:S01]  /*0ce0*/  @!PT LDS RZ, [RZ] ;  /* 0x00000000fffff984 */ /* 0x000fe20000000800 */
[----:B------:R-:W-:Y:S01]  /*0cf0*/  @!P6 LDGSTS.E.BYPASS.LTC128B.128 [R251], desc[UR18][R2.64] ;  /* 0x0000000002fbefae */ /* 0x000fe2000b901d52 */
[----:B----4-:R-:W-:Y:S01]  /*0d00*/  @!P5 LEA R21, R21, R9, 0x18 ;  /* 0x000000091515d211 */ /* 0x010fe200078ec0ff */
[----:B------:R-:W-:Y:S01]  /*0d10*/  UIMAD UR13, UR5, -0x40, UR21 ;  /* 0xffffffc0050d78a4 */ /* 0x000fe2000f8e0215 */
[----:B-1----:R-:W-:Y:S01]  /*0d20*/  @!P5 IMAD R4, R4, R16, RZ ;  /* 0x000000100404d224 */ /* 0x002fe200078e02ff */
[----:B------:R1:W-:Y:S01]  /*0d30*/  @!P6 LDGSTS.E.BYPASS.LTC128B.128 [R251+0x4000], desc[UR18][R2.64+0x80] ;  /* 0x0400008002fbefae */ /* 0x0003e2000b901d52 */
[----:B------:R-:W-:Y:S01]  /*0d40*/  @!P4 IADD3 R8, P6, R24, 0x20, RZ ;  /* 0x000000201808c810 */ /* 0x000fe20007fde0ff */
[----:B------:R-:W4:Y:S01]  /*0d50*/  @!P4 LDC.64 R28, c[0x0][0x210] ;  /* 0x00008400ff1ccb82 */ /* 0x000f220000000a00 */
[----:B------:R-:W-:Y:S01]  /*0d60*/  @!P5 IMAD R4, R0, R17, R4 ;  /* 0x000000110004d224 */ /* 0x000fe200078e0204 */
[----:B------:R-:W-:Y:S01]  /*0d70*/  ISETP.GE.AND P0, PT, R5, UR12, PT ;  /* 0x0000000c05007c0c */ /* 0x000fe2000bf06270 */
[----:B------:R-:W-:Y:S01]  /*0d80*/  @UP0 UIMAD UR14, UR14, UR7, URZ ;  /* 0x000000070e0e02a4 */ /* 0x000fe2000f8e023f */
[----:B------:R-:W-:Y:S01]  /*0d90*/  @!P4 IMAD.X R5, RZ, RZ, R25, P6 ;  /* 0x000000ffff05c224 */ /* 0x000fe200030e0619 */
[----:B------:R-:W-:-:S02]  /*0da0*/  @!P3 MOV R22, 0x400 ;  /* 0x000004000016b802 */ /* 0x000fc40000000f00 */
[----:B------:R-:W-:Y:S01]  /*0db0*/  @!P4 MOV R9, 0x400 ;  /* 0x000004000009c802 */ /* 0x000fe20000000f00 */
[----:B------:R-:W4:Y:S01]  /*0dc0*/  @!P3 LDC.64 R30, c[0x0][0x210] ;  /* 0x00008400ff1ebb82 */ /* 0x000f220000000a00 */
[----:B--2---:R-:W-:Y:S01]  /*0dd0*/  @!P3 LEA R36, R36, R22, 0x18 ;  /* 0x000000162424b211 */ /* 0x004fe200078ec0ff */
[----:B------:R-:W-:-:S06]  /*0de0*/  @UP0 UIADD3 UR14, UR29, UR14, URZ ;  /* 0x0000000e1d0e0290 */ /* 0x000fcc000fffe03f */
[----:B------:R-:W2:Y:S01]  /*0df0*/  @!P2 LDC.64 R34, c[0x0][0x210] ;  /* 0x00008400ff22ab82 */ /* 0x000ea20000000a00 */
[----:B-1----:R-:W-:Y:S02]  /*0e00*/  @!P5 IMAD.MOV.U32 R2, RZ, RZ, R12 ;  /* 0x000000ffff02d224 */ /* 0x002fe400078e000c */
[----:B------:R-:W-:Y:S02]  /*0e10*/  @!P5 IMAD.MOV.U32 R3, RZ, RZ, R11 ;  /* 0x000000ffff03d224 */ /* 0x000fe400078e000b */
[----:B------:R-:W-:-:S03]  /*0e20*/  @!P5 IMAD.WIDE.U32 R2, R0, R16, R2 ;  /* 0x000000100002d225 */ /* 0x000fc600078e0002 */
[----:B------:R-:W1:Y:S01]  /*0e30*/  @!P3 LDC.64 R16, c[0x0][0x240] ;  /* 0x00009000ff10bb82 */ /* 0x000e620000000a00 */
[----:B------:R-:W-:Y:S01]  /*0e40*/  @!P5 IMAD.IADD R0, R3, 0x1, R4 ;  /* 0x000000010300d824 */ /* 0x000fe200078e0204 */
[C---:B-----5:R-:W-:Y:S01]  /*0e50*/  @!P5 LEA R4, P6, R2.reuse, R18, 0x1 ;  /* 0x000000120204d211 */ /* 0x060fe200078c08ff */
[----:B---3--:R-:W-:Y:S01]  /*0e60*/  @!P4 IMAD R3, R5, R14, RZ ;  /* 0x0000000e0503c224 */ /* 0x008fe200078e02ff */
[----:B------:R-:W-:Y:S02]  /*0e70*/  @!P4 LEA R18, R23, R9, 0x18 ;  /* 0x000000091712c211 */ /* 0x000fe400078ec0ff */
[----:B------:R-:W-:Y:S02]  /*0e80*/  @!P5 LEA.HI.X R5, R2, R19, R0, 0x1, P6 ;  /* 0x000000130205d211 */ /* 0x000fe400030f0c00 */
        /* <DEDUP_REMOVED lines=14> */
[C---:B----4-:R-:W-:Y:S01]  /*0f70*/  @!P4 LEA R4, P6, R2.reuse, R28, 0x1 ;  /* 0x0000001c0204c211 */ /* 0x050fe200078c08ff */
[----:B-1----:R-:W-:Y:S01]  /*0f80*/  @!P3 IMAD R9, R5, R16, RZ ;  /* 0x000000100509b224 */ /* 0x002fe200078e02ff */
[----:B------:R-:W-:Y:S01]  /*0f90*/  @!P2 LEA R33, R33, R0, 0x18 ;  /* 0x000000002121a211 */ /* 0x000fe200078ec0ff */
[----:B------:R-:W1:Y:S01]  /*0fa0*/  @!P1 S2R R28, SR_CgaCtaId ;  /* 0x00000000001c9919 */ /* 0x000e620000008800 */
[----:B------:R-:W-:Y:S01]  /*0fb0*/  @!P4 LEA.HI.X R5, R2, R29, R3, 0x1, P6 ;  /* 0x0000001d0205c211 */ /* 0x000fe200030f0c03 */
[----:B------:R-:W-:Y:S01]  /*0fc0*/  @!P3 IMAD.MOV.U32 R2, RZ, RZ, R12 ;  /* 0x000000ffff02b224 */ /* 0x000fe200078e000c */
[----:B------:R-:W-:Y:S01]  /*0fd0*/  @!P4 LEA R0, R20, R18, 0x1 ;  /* 0x000000121400c211 */ /* 0x000fe200078e08ff */
[----:B------:R-:W-:Y:S01]  /*0fe0*/  @!P3 IMAD.MOV.U32 R3, RZ, RZ, R11 ;  /* 0x000000ffff03b224 */ /* 0x000fe200078e000b */
[----:B------:R-:W4:Y:S01]  /*0ff0*/  @!P1 LDC.64 R18, c[0x0][0x240] ;  /* 0x00009000ff129b82 */ /* 0x000f220000000a00 */
[C---:B------:R-:W-:Y:S01]  /*1000*/  @!P3 IMAD R9, R8.reuse, R17, R9 ;  /* 0x000000110809b224 */ /* 0x040fe200078e0209 */
[----:B------:R-:W-:Y:S01]  /*1010*/  ISETP.GE.AND P6, PT, R39, UR13, PT ;  /* 0x0000000d27007c0c */ /* 0x000fe2000bfc6270 */
[----:B------:R-:W-:Y:S01]  /*1020*/  @!P3 IMAD.WIDE.U32 R2, R8, R16, R2 ;  /* 0x000000100802b225 */ /* 0x000fe200078e0002 */
[----:B------:R-:W-:Y:S03]  /*1030*/  @!P4 LDGSTS.E.BYPASS.LTC128B.128 [R0+0x1000], desc[UR18][R4.64] ;  /* 0x010000000400cfae */ /* 0x000fe6000b901d52 */
[----:B---3--:R-:W-:Y:S01]  /*1040*/  @!P2 IMAD R8, R14, R22, RZ ;  /* 0x000000160e08a224 */ /* 0x008fe200078e02ff */
[----:B------:R3:W-:Y:S01]  /*1050*/  @!P4 LDGSTS.E.BYPASS.LTC128B.128 [R0+0x5000], desc[UR18][R4.64+0x80] ;  /* 0x050000800400cfae */ /* 0x0007e2000b901d52 */
[----:B------:R-:W5:Y:S02]  /*1060*/  @!P0 LDC.64 R16, c[0x0][0x240] ;  /* 0x00009000ff108b82 */ /* 0x000f640000000a00 */
[----:B------:R-:W-:Y:S01]  /*1070*/  @!P2 IMAD R14, R15, R23, R8 ;  /* 0x000000170f0ea224 */ /* 0x000fe200078e0208 */
[----:B------:R-:W-:-:S02]  /*1080*/  @!P3 LEA R8, P4, R2, R30, 0x1 ;  /* 0x0000001e0208b211 */ /* 0x000fc400078808ff */
        /* <DEDUP_REMOVED lines=16> */
[----:B----4-:R-:W-:-:S04]  /*1190*/  @!P1 IMAD R5, R5, R18, RZ ;  /* 0x0000001205059224 */ /* 0x010fc800078e02ff */
[----:B------:R-:W-:Y:S02]  /*11a0*/  @!P1 IMAD R15, R4, R19, R5 ;  /* 0x00000013040f9224 */ /* 0x000fe400078e0205 */
[----:B------:R-:W4:Y:S01]  /*11b0*/  @!P4 S2R R29, SR_CgaCtaId ;  /* 0x00000000001dc919 */ /* 0x000f220000008800 */
[----:B-1----:R-:W-:Y:S01]  /*11c0*/  VIADD R0, R6, 0x70 ;  /* 0x0000007006007836 */ /* 0x002fe20000000000 */
[----:B------:R-:W-:-:S04]  /*11d0*/  @!P0 IADD3 R9, P5, R24, 0x60, RZ ;  /* 0x0000006018098810 */ /* 0x000fc80007fbe0ff */
[----:B------:R-:W-:Y:S01]  /*11e0*/  ISETP.GE.AND P3, PT, R0, UR12, PT ;  /* 0x0000000c00007c0c */ /* 0x000fe2000bf66270 */
[----:B------:R-:W-:Y:S01]  /*11f0*/  @!P0 IMAD.X R8, RZ, RZ, R25, P5 ;  /* 0x000000ffff088224 */ /* 0x000fe200028e0619 */
[----:B------:R-:W-:Y:S02]  /*1200*/  @!P2 LEA R0, R20, R33, 0x1 ;  /* 0x000000211400a211 */ /* 0x000fe400078e08ff */
[----:B------:R-:W-:-:S03]  /*1210*/  ISETP.GE.AND P5, PT, R39, UR13, PT ;  /* 0x0000000d27007c0c */ /* 0x000fc6000bfa6270 */
[----:B------:R-:W-:Y:S04]  /*1220*/  @!P2 LDGSTS.E.BYPASS.LTC128B.128 [R0+0x2000], desc[UR18][R2.64] ;  /* 0x020000000200afae */ /* 0x000fe8000b901d52 */
[----:B------:R1:W-:Y:S02]  /*1230*/  @!P2 LDGSTS.E.BYPASS.LTC128B.128 [R0+0x6000], desc[UR18][R2.64+0x80] ;  /* 0x060000800200afae */ /* 0x0003e4000b901d52 */
[----:B-1----:R-:W-:Y:S02]  /*1240*/  @!P1 IMAD.MOV.U32 R2, RZ, RZ, R12 ;  /* 0x000000ffff029224 */ /* 0x002fe400078e000c */
[----:B------:R-:W-:Y:S02]  /*1250*/  @!P1 IMAD.MOV.U32 R3, RZ, RZ, R11 ;  /* 0x000000ffff039224 */ /* 0x000fe400078e000b */
[----:B-----5:R-:W-:-:S02]  /*1260*/  @!P0 IMAD R0, R8, R16, RZ ;  /* 0x0000001008008224 */ /* 0x020fc400078e02ff */
        /* <DEDUP_REMOVED lines=9> */
[----:B------:R-:W1:Y:S02]  /*1300*/  @!P0 S2R R17, SR_CgaCtaId ;  /* 0x0000000000118919 */ /* 0x000e640000008800 */
        /* <DEDUP_REMOVED lines=8> */
[----:B----4-:R-:W-:-:S11]  /*1390*/  @!P4 LEA R29, R29, R0, 0x18 ;  /* 0x000000001d1dc211 */ /* 0x010fd600078ec0ff */
        /* <DEDUP_REMOVED lines=9> */
[----:B------:R-:W-:Y:S02]  /*1430*/  UIMAD UR26, UR26, UR10, URZ ;  /* 0x0000000a1a1a72a4 */ /* 0x000fe4000f8e023f */
[----:B------:R-:W-:Y:S02]  /*1440*/  UIMAD.WIDE.U32 UR30, UR22, UR10, UR30 ;  /* 0x0000000a161e72a5 */ /* 0x000fe4000f8e001e */
[----:B------:R-:W-:-:S04]  /*1450*/  UIMAD UR11, UR22, UR11, UR26 ;  /* 0x0000000b160b72a4 */ /* 0x000fc8000f8e021a */
[----:B------:R-:W-:-:S12]  /*1460*/  UIADD3 UR26, UR31, UR11, URZ ;  /* 0x0000000b1f1a7290 */ /* 0x000fd8000fffe03f */
.L_x_118:
[----:B------:R-:W-:Y:S05]  /*1470*/  @P2 BRA `(.L_x_119) ;  /* 0x0000000000302947 */ /* 0x000fea0003800000 */
[----:B------:R-:W-:Y:S01]  /*1480*/  USHF.R.S32.HI UR10, URZ, 0x1f, UR25 ;  /* 0x0000001f3f0a7899 */ /* 0x000fe20008011419 */
[----:B------:R-:W-:Y:S01]  /*1490*/  ULDC.64 UR6, c[0x0][0x250] ;  /* 0x0000940000067ab9 */ /* 0x000fe20000000a00 */
[----:B------:R-:W-:Y:S02]  /*14a0*/  USHF.R.S32.HI UR14, URZ, 0x1f, UR22 ;  /* 0x0000001f3f0e7899 */ /* 0x000fe40008011416 */
[----:B------:R-:W-:Y:S02]  /*14b0*/  UIMAD UR10, UR10, UR6, URZ ;  /* 0x000000060a0a72a4 */ /* 0x000fe4000f8e023f */
[----:B------:R-:W-:Y:S02]  /*14c0*/  UIMAD.WIDE.U32 UR28, UR25, UR6, URZ ;  /* 0x00000006191c72a5 */ /* 0x000fe4000f8e003f */
[----:B------:R-:W-:-:S03]  /*14d0*/  UIMAD UR25, UR25, UR7, UR10 ;  /* 0x00000007191972a4 */ /* 0x000fc6000f8e020a */
[----:B------:R-:W-:Y:S01]  /*14e0*/  ULDC.64 UR10, c[0x0][0x238] ;  /* 0x00008e00000a7ab9 */ /* 0x000fe20000000a00 */
[----:B------:R-:W-:Y:S02]  /*14f0*/  UIADD3 UR29, UR29, UR25, URZ ;  /* 0x000000191d1d7290 */ /* 0x000fe4000fffe03f */
[----:B------:R-:W-:Y:S02]  /*1500*/  UIMAD UR14, UR14, UR10, URZ ;  /* 0x0000000a0e0e72a4 */ /* 0x000fe4000f8e023f */
[----:B------:R-:W-:Y:S02]  /*1510*/  UIMAD.WIDE.U32 UR28, UR22, UR10, UR28 ;  /* 0x0000000a161c72a5 */ /* 0x000fe4000f8e001c */
[----:B------:R-:W-:-:S04]  /*1520*/  UIMAD UR14, UR22, UR11, UR14 ;  /* 0x0000000b160e72a4 */ /* 0x000fc8000f8e020e */
[----:B------:R-:W-:-:S12]  /*1530*/  UIADD3 UR14, UR29, UR14, URZ ;  /* 0x0000000e1d0e7290 */ /* 0x000fd8000fffe03f */
.L_x_119:
[----:B------:R-:W-:Y:S01]  /*1540*/  IMAD.WIDE.U32 R2, R6, UR8, R26 ;  /* 0x0000000806027c25 */ /* 0x000fe2000f8e001a */
[----:B------:R-:W-:Y:S01]  /*1550*/  @!P3 MOV R13, 0x400 ;  /* 0x00000400000db802 */ /* 0x000fe20000000f00 */
[----:B------:R-:W-:Y:S01]  /*1560*/  ULDC.64 UR10, c[0x0][0x260] ;  /* 0x00009800000a7ab9 */ /* 0x000fe20000000a00 */
[----:B------:R-:W-:Y:S01]  /*1570*/  @!P1 MOV R10, 0x400 ;  /* 0x00000400000a9802 */ /* 0x000fe20000000f00 */
[----:B------:R-:W-:Y:S01]  /*1580*/  IMAD R0, R7, UR8, RZ ;  /* 0x0000000807007c24 */ /* 0x000fe2000f8e02ff */
[----:B------:R-:W-:Y:S01]  /*1590*/  IADD3 R14, P2, R2, UR30, RZ ;  /* 0x0000001e020e7c10 */ /* 0x000fe2000ff5e0ff */
[----:B------:R-:W-:Y:S01]  /*15a0*/  @!P3 IMAD.MOV.U32 R2, RZ, RZ, R12 ;  /* 0x000000ffff02b224 */ /* 0x000fe200078e000c */
[----:B------:R-:W-:Y:S01]  /*15b0*/  @!P0 MOV R15, 0x400 ;  /* 0x00000400000f8802 */ /* 0x000fe20000000f00 */
[----:B------:R-:W-:Y:S01]  /*15c0*/  IMAD R0, R6, UR9, R0 ;  /* 0x0000000906007c24 */ /* 0x000fe2000f8e0200 */
[----:B------:R-:W-:Y:S01]  /*15d0*/  @!P3 LEA R22, R22, R13, 0x18 ;  /* 0x0000000d1616b211 */ /* 0x000fe200078ec0ff */
[----:B------:R-:W-:Y:S01]  /*15e0*/  USHF.L.U64.HI UR25, UR8, 0x6, UR9 ;  /* 0x0000000608197899 */ /* 0x000fe20008010209 */
[----:B------:R-:W2:Y:S01]  /*15f0*/  @!P3 LDC.64 R12, c[0x0][0x210] ;  /* 0x00008400ff0cbb82 */ /* 0x000ea20000000a00 */
[----:B------:R-:W-:Y:S01]  /*1600*/  @!P1 LEA R10, R28, R10, 0x18 ;  /* 0x0000000a1c0a9211 */ /* 0x000fe200078ec0ff */
[----:B------:R-:W-:Y:S01]  /*1610*/  USHF.R.S32.HI UR22, URZ, 0x1f, UR5 ;  /* 0x0000001f3f167899 */ /* 0x000fe20008011405 */
[----:B-1----:R-:W-:Y:S01]  /*1620*/  @!P0 LEA R17, R17, R15, 0x18 ;  /* 0x0000000f11118211 */ /* 0x002fe200078ec0ff */
[----:B------:R-:W-:Y:S01]  /*1630*/  UIMAD.WIDE.U32 UR30, UR8, 0x20, URZ ;  /* 0x00000020081e78a5 */ /* 0x000fe2000f8e003f */
[----:B------:R-:W-:Y:S01]  /*1640*/  IADD3.X R15, R3, UR26, R0, P2, !PT ;  /* 0x0000001a030f7c10 */ /* 0x000fe200097fe400 */
[C---:B------:R-:W-:Y:S01]  /*1650*/  @!P1 IMAD R10, R20.reuse, 0x2, R10 ;  /* 0x00000002140a9824 */ /* 0x040fe200078e020a */
[----:B------:R-:W-:Y:S01]  /*1660*/  @!P3 MOV R3, R11 ;  /* 0x0000000b0003b202 */ /* 0x000fe20000000f00 */
[----:B------:R-:W-:Y:S01]  /*1670*/  @!P0 IMAD R0, R20, 0x2, R17 ;  /* 0x0000000214008824 */ /* 0x000fe200078e0211 */
[----:B------:R-:W-:Y:S01]  /*1680*/  SHF.R.S32.HI R23, RZ, 0x1f, R32 ;  /* 0x0000001fff177819 */ /* 0x000fe20000011420 */
[----:B------:R-:W-:Y:S01]  /*1690*/  IMAD.WIDE.U32 R30, R32, UR10, R14 ;  /* 0x0000000a201e7c25 */ /* 0x000fe2000f8e000e */
[----:B------:R-:W-:Y:S01]  /*16a0*/  @!PT LDS RZ, [RZ] ;  /* 0x00000000fffff984 */ /* 0x000fe20000000800 */
[----:B------:R-:W-:Y:S01]  /*16b0*/  @!PT LDS RZ, [RZ] ;  /* 0x00000000fffff984 */ /* 0x000fe20000000800 */
[----:B------:R-:W-:Y:S01]  /*16c0*/  @!PT LDS RZ, [RZ] ;  /* 0x00000000fffff984 */ /* 0x000fe20000000800 */
[----:B------:R-:W-:Y:S01]  /*16d0*/  @!P1 LDGSTS.E.BYPASS.LTC128B.128 [R10+0x2800], desc[UR18][R8.64] ;  /* 0x02800000080a9fae */ /* 0x000fe2000b901d52 */
[----:B------:R-:W-:Y:S01]  /*16e0*/  USHF.L.U32 UR26, UR8, 0x6, URZ ;  /* 0x00000006081a7899 */ /* 0x000fe2000800063f */
[----:B------:R-:W1:Y:S01]  /*16f0*/  @!P6 LDC.64 R14, c[0x0][0x218] ;  /* 0x00008600ff0eeb82 */ /* 0x000e620000000a00 */
[----:B------:R-:W-:Y:S01]  /*1700*/  @!P3 IMAD.WIDE.U32 R2, R16, R18, R2 ;  /* 0x000000121002b225 */ /* 0x000fe200078e0002 */
[----:B------:R3:W-:Y:S01]  /*1710*/  @!P1 LDGSTS.E.BYPASS.LTC128B.128 [R10+0x6800], desc[UR18][R8.64+0x80] ;  /* 0x06800080080a9fae */ /* 0x0007e2000b901d52 */
[----:B------:R-:W-:-:S02]  /*1720*/  ISETP.GE.AND P1, PT, R38, UR13, PT ;  /* 0x0000000d26007c0c */ /* 0x000fc4000bf26270 */
[----:B------:R-:W-:Y:S01]  /*1730*/  IMAD.U32 R159, RZ, RZ, UR26 ;  /* 0x0000001aff9f7e24 */ /* 0x000fe2000f8e00ff */
[----:B------:R-:W-:Y:S01]  /*1740*/  @!P0 LDGSTS.E.BYPASS.LTC128B.128 [R0+0x3000], desc[UR18][R4.64] ;  /* 0x0300000004008fae */ /* 0x000fe2000b901d52 */
[----:B------:R-:W-:Y:S01]  /*1750*/  IMAD.MOV.U32 R162, RZ, RZ, R30 ;  /* 0x000000ffffa27224 */ /* 0x000fe200078e001e */
[----:B------:R-:W-:Y:S01]  /*1760*/  LEA.HI R161, R40, R160, RZ, 0x5 ;  /* 0x000000a028a17211 */ /* 0x000fe200078f28ff */
[----:B------:R-:W-:Y:S01]  /*1770*/  IMAD R7, R7, UR6, RZ ;  /* 0x0000000607077c24 */ /* 0x000fe2000f8e02ff */
[----:B------:R4:W-:Y:S01]  /*1780*/  @!P0 LDGSTS.E.BYPASS.LTC128B.128 [R0+0x7000], desc[UR18][R4.64+0x80] ;  /* 0x0700008004008fae */ /* 0x0009e2000b901d52 */
[----:B------:R-:W-:Y:S02]  /*1790*/  ISETP.GE.AND P0, PT, R37, UR13, PT ;  /* 0x0000000d25007c0c */ /* 0x000fe4000bf06270 */
[----:B------:R-:W-:Y:S01]  /*17a0*/  IMAD R7, R6, UR7, R7 ;  /* 0x0000000706077c24 */ /* 0x000fe2000f8e0207 */
[----:B------:R5:W-:Y:S01]  /*17b0*/  STL.64 [R1+0xb0], R30 ;  /* 0x0000b01e01007387 */ /* 0x000be20000100a00 */
[----:B------:R-:W-:-:S09]  /*17c0*/  SHF.R.S32.HI R158, RZ, 0x5, R161 ;  /* 0x00000005ff9e7819 */ /* 0x000fd200000114a1 */
[----:B------:R-:W5:Y:S01]  /*17d0*/  @!P0 S2R R17, SR_CgaCtaId ;  /* 0x0000000000118919 */ /* 0x000f620000008800 */
[----:B------:R-:W-:Y:S01]  /*17e0*/  VOTEU.ALL UP0, P0 ;  /* 0x00000000003f7886 */ /* 0x000fe20000000000 */
[----:B---3--:R-:W-:Y:S01]  /*17f0*/  @!P3 IMAD R8, R21, R18, RZ ;  /* 0x000000121508b224 */ /* 0x008fe200078e02ff */
[----:B------:R-:W-:Y:S01]  /*1800*/  LEA.HI R10, R40, R160, RZ, 0x4 ;  /* 0x000000a0280a7211 */ /* 0x000fe200078f20ff */
[----:B------:R-:W3:Y:S02]  /*1810*/  @!P1 S2R R18, SR_CgaCtaId ;  /* 0x0000000000129919 */ /* 0x000ee40000008800 */
[----:B------:R-:W-:Y:S01]  /*1820*/  @!P3 IMAD R8, R16, R19, R8 ;  /* 0x000000131008b224 */ /* 0x000fe200078e0208 */
[----:B------:R-:W-:Y:S01]  /*1830*/  SHF.R.S32.HI R11, RZ, 0x4, R10 ;  /* 0x00000004ff0b7819 */ /* 0x000fe2000001140a */
[----:B----4-:R-:W4:Y:S01]  /*1840*/  @!P4 LDC.64 R4, c[0x0][0x218] ;  /* 0x00008600ff04cb82 */ /* 0x010f220000000a00 */
[----:B------:R-:W-:Y:S01]  /*1850*/  IMAD R0, R23, UR10, RZ ;  /* 0x0000000a17007c24 */ /* 0x000fe2000f8e02ff */
[----:B------:R-:W-:Y:S01]  /*1860*/  UIMAD UR10, UR25, UR5, URZ ;  /* 0x00000005190a72a4 */ /* 0x000fe2000f8e023f */
[----:B------:R-:W-:Y:S01]  /*1870*/  @!P3 IMAD.IADD R3, R3, 0x1, R8 ;  /* 0x000000010303b824 */ /* 0x000fe200078e0208 */
[----:B--2---:R-:W-:Y:S01]  /*1880*/  @!P3 LEA R8, P2, R2, R12, 0x1 ;  /* 0x0000000c0208b211 */ /* 0x004fe200078408ff */
[----:B------:R-:W-:Y:S01]  /*1890*/  IMAD R0, R32, UR11, R0 ;  /* 0x0000000b20007c24 */ /* 0x000fe2000f8e0200 */
[----:B------:R-:W2:Y:S01]  /*18a0*/  @!P6 S2R R12, SR_CgaCtaId ;  /* 0x00000000000ce919 */ /* 0x000ea20000008800 */
[----:B------:R-:W-:Y:S01]  /*18b0*/  UIMAD UR10, UR22, UR26, UR10 ;  /* 0x0000001a160a72a4 */ /* 0x000fe2000f8e020a */
[----:B------:R-:W-:-:S02]  /*18c0*/  @!P3 LEA.HI.X R9, R2, R13, R3, 0x1, P2 ;  /* 0x0000000d0209b211 */ /* 0x000fc400010f0c03 */
[----:B------:R-:W-:Y:S02]  /*18d0*/  IADD3 R163, R31, R0, RZ ;  /* 0x000000001fa37210 */ /* 0x000fe40007ffe0ff */
[----:B------:R-:W-:Y:S01]  /*18e0*/  @!P3 LEA R0, R20, R22, 0x1 ;  /* 0x000000161400b211 */ /* 0x000fe200078e08ff */
[----:B------:R-:W-:Y:S02]  /*18f0*/  IMAD.WIDE.U32 R2, R159, UR5, R162 ;  /* 0x000000059f027c25 */ /* 0x000fe4000f8e00a2 */
[----:B------:R-:W-:Y:S02]  /*1900*/  STL.64 [R1+0xa8], R162 ;  /* 0x0000a8a201007387 */ /* 0x000fe40000100a00 */
[----:B------:R-:W-:Y:S02]  /*1910*/  VIADD R3, R3, UR10 ;  /* 0x0000000a03037c36 */ /* 0x000fe40008000000 */
[----:B------:R-:W-:Y:S01]  /*1920*/  @!P3 LDGSTS.E.BYPASS.LTC128B.128 [R0+0x3800], desc[UR18][R8.64] ;  /* 0x038000000800bfae */ /* 0x000fe2000b901d52 */
[----:B------:R-:W-:Y:S01]  /*1930*/  USHF.L.U32 UR10, UR9, 0x5, URZ ;  /* 0x00000005090a7899 */ /* 0x000fe2000800063f */
[----:B----4-:R-:W-:-:S02]  /*1940*/  @!P4 LEA R4, P2, R2, R4, 0x1 ;  /* 0x000000040204c211 */ /* 0x010fc400078408ff */
[----:B------:R4:W-:Y:S01]  /*1950*/  @!P3 LDGSTS.E.BYPASS.LTC128B.128 [R0+0x7800], desc[UR18][R8.64+0x80] ;  /* 0x078000800800bfae */ /* 0x0009e2000b901d52 */
[----:B------:R-:W-:Y:S02]  /*1960*/  ISETP.GE.AND P3, PT, R38, UR13, PT ;  /* 0x0000000d26007c0c */ /* 0x000fe4000bf66270 */
[----:B------:R-:W-:Y:S02]  /*1970*/  @!P4 LEA.HI.X R5, R2, R5, R3, 0x1, P2 ;  /* 0x000000050205c211 */ /* 0x000fe400010f0c03 */
[----:B------:R-:W-:Y:S01]  /*1980*/  ISETP.GE.AND P2, PT, R37, UR13, PT ;  /* 0x0000000d25007c0c */ /* 0x000fe2000bf46270 */
[----:B----4-:R-:W-:Y:S01]  /*1990*/  @!P4 IMAD R0, R20, 0x2, R29 ;  /* 0x000000021400c824 */ /* 0x010fe200078e021d */
[C---:B------:R-:W-:Y:S02]  /*19a0*/  LEA.HI R8, R10.reuse, R11, RZ, 0x1 ;  /* 0x0000000b0a087211 */ /* 0x040fe400078f08ff */
[----:B------:R-:W-:Y:S02]  /*19b0*/  @!P6 MOV R9, 0x400 ;  /* 0x000004000009e802 */ /* 0x000fe40000000f00 */
[----:B------:R-:W-:Y:S04]  /*19c0*/  @!P4 LDGSTS.E.BYPASS.LTC128B.128 [R0+0x8000], desc[UR18][R4.64] ;  /* 0x080000000400cfae */ /* 0x000fe8000b901d52 */
[----:B------:R4:W-:Y:S02]  /*19d0*/  @!P4 LDGSTS.E.BYPASS.LTC128B.128 [R0+0xa000], desc[UR18][R4.64+0x80] ;  /* 0x0a0000800400cfae */ /* 0x0009e4000b901d52 */
[----:B----4-:R-:W-:Y:S01]  /*19e0*/  LOP3.LUT R0, R10, 0xfffffff0, RZ, 0xc0, !PT ;  /* 0xfffffff00a007812 */ /* 0x010fe200078ec0ff */
[----:B------:R-:W-:Y:S01]  /*19f0*/  IMAD.U32 R4, RZ, RZ, UR9 ;  /* 0x00000009ff047e24 */ /* 0x000fe2000f8e00ff */
[----:B------:R-:W-:Y:S01]  /*1a00*/  LOP3.LUT R10, R8, 0xfffffffe, RZ, 0xc0, !PT ;  /* 0xfffffffe080a7812 */ /* 0x000fe200078ec0ff */
[----:B------:R-:W-:Y:S01]  /*1a10*/  IMAD.U32 R8, RZ, RZ, UR8 ;  /* 0x00000008ff087e24 */ /* 0x000fe2000f8e00ff */
[----:B------:R-:W-:-:S02]  /*1a20*/  MOV R5, UR8 ;  /* 0x0000000800057c02 */ /* 0x000fc40008000f00 */
[----:B------:R-:W-:Y:S01]  /*1a30*/  IADD3 R0, -R0, R160, RZ ;  /* 0x000000a000007210 */ /* 0x000fe20007ffe1ff */
[----:B------:R-:W-:Y:S01]  /*1a40*/  IMAD.IADD R16, R11, 0x1, -R10 ;  /* 0x000000010b107824 */ /* 0x000fe200078e0a0a */
[----:B------:R-:W-:Y:S02]  /*1a50*/  @!P6 LEA R5, P4, R5, R2, 0x4 ;  /* 0x000000020505e211 */ /* 0x000fe400078820ff */
[----:B--2---:R-:W-:Y:S02]  /*1a60*/  @!P6 LEA R10, R12, R9, 0x18 ;  /* 0x000000090c0ae211 */ /* 0x004fe400078ec0ff */
[----:B------:R-:W2:Y:S01]  /*1a70*/  @!P1 LDC.64 R12, c[0x0][0x218] ;  /* 0x00008600ff0c9b82 */ /* 0x000ea20000000a00 */
[----:B------:R-:W-:Y:S02]  /*1a80*/  @!P6 LEA.HI.X R8, R8, R3, R4, 0x4, P4 ;  /* 0x000000030808e211 */ /* 0x000fe400020f2404 */
[----:B------:R-:W-:Y:S02]  /*1a90*/  SHF.R.S32.HI R4, RZ, 0x1f, R0 ;  /* 0x0000001fff047819 */ /* 0x000fe40000011400 */
[----:B------:R-:W-:-:S02]  /*1aa0*/  @!P0 MOV R9, 0x400 ;  /* 0x0000040000098802 */ /* 0x000fc40000000f00 */
[----:B------:R-:W-:Y:S02]  /*1ab0*/  LEA.HI R21, R4, R0, RZ, 0x3 ;  /* 0x0000000004157211 */ /* 0x000fe400078f18ff */
[----:B-1----:R-:W-:Y:S02]  /*1ac0*/  @!P6 LEA R4, P4, R5, R14, 0x1 ;  /* 0x0000000e0504e211 */ /* 0x002fe400078808ff */
[----:B-----5:R-:W-:Y:S02]  /*1ad0*/  @!P0 LEA R17, R17, R9, 0x18 ;  /* 0x0000000911118211 */ /* 0x020fe400078ec0ff */
[----:B------:R-:W-:Y:S01]  /*1ae0*/  @!P6 LEA.HI.X R5, R5, R15, R8, 0x1, P4 ;  /* 0x0000000f0505e211 */ /* 0x000fe200020f0c08 */
[----:B------:R-:W-:Y:S01]  /*1af0*/  @!P6 IMAD R8, R20, 0x2, R10 ;  /* 0x000000021408e824 */ /* 0x000fe200078e020a */
[----:B------:R-:W-:Y:S01]  /*1b00*/  LOP3.LUT R9, R21, 0xfffffff8, RZ, 0xc0, !PT ;  /* 0xfffffff815097812 */ /* 0x000fe200078ec0ff */
[----:B------:R-:W1:Y:S01]  /*1b10*/  @!P0 LDC.64 R14, c[0x0][0x218] ;  /* 0x00008600ff0e8b82 */ /* 0x000e620000000a00 */
[----:B------:R-:W-:-:S02]  /*1b20*/  @!P1 MOV R11, 0x400 ;  /* 0x00000400000b9802 */ /* 0x000fc40000000f00 */
[----:B------:R-:W-:Y:S01]  /*1b30*/  IADD3 R22, R0, -R9, RZ ;  /* 0x8000000900167210 */ /* 0x000fe20007ffe0ff */
[----:B------:R-:W-:Y:S01]  /*1b40*/  @!P6 LDGSTS.E.BYPASS.LTC128B.128 [R8+0x8800], desc[UR18][R4.64] ;  /* 0x088000000408efae */ /* 0x000fe2000b901d52 */
[----:B------:R-:W-:Y:S01]  /*1b50*/  IMAD.SHL.U32 R9, R44, 0x40, RZ ;  /* 0x000000402c097824 */ /* 0x000fe200078e00ff */
[----:B---3--:R-:W-:Y:S01]  /*1b60*/  @!P1 LEA R18, R18, R11, 0x18 ;  /* 0x0000000b12129211 */ /* 0x008fe200078ec0ff */
[----:B------:R-:W-:Y:S01]  /*1b70*/  IMAD.SHL.U32 R11, R6, 0x8, RZ ;  /* 0x00000008060b7824 */ /* 0x000fe200078e00ff */
[----:B------:R3:W-:Y:S01]  /*1b80*/  @!P6 LDGSTS.E.BYPASS.LTC128B.128 [R8+0xa800], desc[UR18][R4.64+0x80] ;  /* 0x0a8000800408efae */ /* 0x0007e2000b901d52 */
[----:B------:R-:W-:Y:S02]  /*1b90*/  @!P1 IADD3 R0, P6, R2, UR30, RZ ;  /* 0x0000001e02009c10 */ /* 0x000fe4000ffde0ff */
[----:B------:R-:W-:Y:S02]  /*1ba0*/  LOP3.LUT R9, R9, 0x1c0, RZ, 0xc0, !PT ;  /* 0x000001c009097812 */ /* 0x000fe400078ec0ff */
[C---:B------:R-:W-:Y:S01]  /*1bb0*/  ISETP.GE.AND P4, PT, R6.reuse, UR13, PT ;  /* 0x0000000d06007c0c */ /* 0x040fe2000bf86270 */
[----:B------:R-:W-:Y:S01]  /*1bc0*/  @!UP0 UIMAD UR13, UR9, 0x30, URZ ;  /* 0x00000030090d88a4 */ /* 0x000fe2000f8e023f */
[----:B------:R-:W-:Y:S01]  /*1bd0*/  LOP3.LUT R11, R9, 0x8, R11, 0xf8, !PT ;  /* 0x00000008090b7812 */ /* 0x000fe200078ef80b */
[----:B------:R-:W-:Y:S01]  /*1be0*/  VOTEU.ALL UP0, P2 ;  /* 0x00000000003f7886 */ /* 0x000fe20001000000 */
[----:B---3--:R-:W-:Y:S01]  /*1bf0*/  MOV R8, UR10 ;  /* 0x0000000a00087c02 */ /* 0x008fe20008000f00 */
[----:B------:R-:W-:Y:S01]  /*1c00*/  IMAD.WIDE.U32 R4, R6, UR6, R26 ;  /* 0x0000000606047c25 */ /* 0x000fe2000f8e001a */
[----:B------:R-:W-:Y:S01]  /*1c10*/  SHF.R.U32.HI R6, RZ, 0x3, R9 ;  /* 0x00000003ff067819 */ /* 0x000fe20000011609 */
[----:B------:R-:W-:Y:S01]  /*1c20*/  ULDC.64 UR10, c[0x0][0x268] ;  /* 0x00009a00000a7ab9 */ /* 0x000fe20000000a00 */
[----:B------:R-:W-:-:S02]  /*1c30*/  @!P1 IADD3.X R10, R3, UR31, R8, P6, !PT ;  /* 0x0000001f030a9c10 */ /* 0x000fc4000b7fe408 */
[----:B--2---:R-:W-:Y:S01]  /*1c40*/  @!P1 LEA R8, P6, R0, R12, 0x1 ;  /* 0x0000000c00089211 */ /* 0x004fe200078c08ff */
[----:B------:R-:W-:Y:S02]  /*1c50*/  @!P1 IMAD R12, R20, 0x2, R18 ;  /* 0x00000002140c9824 */ /* 0x000fe400078e0212 */
[----:B------:R-:W2:Y:S01]  /*1c60*/  @!P3 LDC.64 R18, c[0x0][0x220] ;  /* 0x00008800ff12bb82 */ /* 0x000ea20000000a00 */
[----:B------:R-:W-:Y:S01]  /*1c70*/  @!P1 LEA.HI.X R9, R0, R13, R10, 0x1, P6 ;  /* 0x0000000d00099211 */ /* 0x000fe200030f0c0a */
[----:B------:R-:W-:Y:S01]  /*1c80*/  @!P0 IMAD R13, R20, 0x2, R17 ;  /* 0x00000002140d8824 */ /* 0x000fe200078e0211 */
[----:B------:R-:W-:Y:S01]  /*1c90*/  IADD3 R4, P6, R4, UR28, RZ ;  /* 0x0000001c04047c10 */ /* 0x000fe2000ffde0ff */
[----:B------:R-:W-:Y:S01]  /*1ca0*/  UIMAD.WIDE.U32 UR28, UR6, 0x20, URZ ;  /* 0x00000020061c78a5 */ /* 0x000fe2000f8e003f */
[----:B------:R-:W-:Y:S01]  /*1cb0*/  LOP3.LUT R0, R11, R6, RZ, 0x3c, !PT ;  /* 0x000000060b007212 */ /* 0x000fe200078e3cff */
[----:B------:R-:W-:Y:S01]  /*1cc0*/  @!P1 LDGSTS.E.BYPASS.LTC128B.128 [R12+0x9000], desc[UR18][R8.64] ;  /* 0x09000000080c9fae */ /* 0x000fe2000b901d52 */
[----:B------:R-:W-:Y:S01]  /*1cd0*/  IADD3.X R5, R5, UR14, R7, P6, !PT ;  /* 0x0000000e05057c10 */ /* 0x000fe2000b7fe407 */
[----:B------:R-:W-:Y:S01]  /*1ce0*/  IMAD.U32 R7, RZ, RZ, UR8 ;  /* 0x00000008ff077e24 */ /* 0x000fe2000f8e00ff */
[----:B------:R-:W-:Y:S01]  /*1cf0*/  SHF.L.U32 R6, R22, 0x6, RZ ;  /* 0x0000000616067819 */ /* 0x000fe200000006ff */
[----:B------:R3:W-:Y:S01]  /*1d00*/  @!P1 LDGSTS.E.BYPASS.LTC128B.128 [R12+0xb000], desc[UR18][R8.64+0x80] ;  /* 0x0b000080080c9fae */ /* 0x0007e2000b901d52 */
[----:B------:R-:W-:Y:S01]  /*1d10*/  SHF.L.U32 R10, R16, 0x3, RZ ;  /* 0x00000003100a7819 */ /* 0x000fe200000006ff */
[----:B------:R-:W-:Y:S01]  /*1d20*/  @!P0 IMAD.WIDE.U32 R2, R7, 0x30, R2 ;  /* 0x0000003007028825 */ /* 0x000fe200078e0002 */
[----:B------:R-:W-:Y:S01]  /*1d30*/  LOP3.LUT R6, R6, 0x1c0, RZ, 0xc0, !PT ;  /* 0x000001c006067812 */ /* 0x000fe200078ec0ff */
[----:B------:R-:W-:-:S02]  /*1d40*/  USHF.L.U32 UR14, UR6, 0x6, URZ ;  /* 0x00000006060e7899 */ /* 0x000fc4000800063f */
[----:B------:R-:W-:Y:S01]  /*1d50*/  IMAD.WIDE.U32 R30, R32, UR10, R4 ;  /* 0x0000000a201e7c25 */ /* 0x000fe2000f8e0004 */
[----:B------:R-:W-:Y:S01]  /*1d60*/  @!P0 IADD3 R3, R3, UR13, RZ ;  /* 0x0000000d03038c10 */ /* 0x000fe2000fffe0ff */
[----:B------:R-:W-:Y:S01]  /*1d70*/  USHF.L.U64.HI UR13, UR6, 0x6, UR7 ;  /* 0x00000006060d7899 */ /* 0x000fe20008010207 */
[----:B-1----:R-:W-:Y:S01]  /*1d80*/  @!P0 LEA R4, P6, R2, R14, 0x1 ;  /* 0x0000000e02048211 */ /* 0x002fe200078c08ff */
[----:B------:R-:W-:Y:S01]  /*1d90*/  IMAD.MOV.U32 R24, RZ, RZ, R30 ;  /* 0x000000ffff187224 */ /* 0x000fe200078e001e */
[----:B------:R-:W-:Y:S01]  /*1da0*/  LOP3.LUT R11, R6, 0x8, R10, 0xf8, !PT ;  /* 0x00000008060b7812 */ /* 0x000fe200078ef80a */
[----:B------:R-:W-:Y:S01]  /*1db0*/  IMAD R0, R16, 0x200, R0 ;  /* 0x0000020010007824 */ /* 0x000fe200078e0200 */
[----:B------:R-:W-:Y:S01]  /*1dc0*/  @!P0 LEA.HI.X R5, R2, R15, R3, 0x1, P6 ;  /* 0x0000000f02058211 */ /* 0x000fe200030f0c03 */
[----:B------:R-:W-:Y:S01]  /*1dd0*/  IMAD.U32 R2, RZ, RZ, UR5 ;  /* 0x00000005ff027e24 */ /* 0x000fe2000f8e00ff */
[----:B------:R-:W-:Y:S01]  /*1de0*/  SHF.R.U32.HI R10, RZ, 0x3, R6 ;  /* 0x00000003ff0a7819 */ /* 0x000fe20000011606 */
[----:B------:R-:W-:Y:S01]  /*1df0*/  IMAD R6, R23, UR10, RZ ;  /* 0x0000000a17067c24 */ /* 0x000fe2000f8e02ff */
[----:B------:R-:W1:Y:S01]  /*1e00*/  @!P5 LDC.64 R14, c[0x0][0x220] ;  /* 0x00008800ff0edb82 */ /* 0x000e620000000a00 */
[----:B------:R-:W-:Y:S01]  /*1e10*/  @!P0 LDGSTS.E.BYPASS.LTC128B.128 [R13+0x9800], desc[UR18][R4.64] ;  /* 0x09800000040d8fae */ /* 0x000fe2000b901d52 */
[----:B------:R-:W-:Y:S01]  /*1e20*/  UIMAD UR10, UR13, UR5, URZ ;  /* 0x000000050d0a72a4 */ /* 0x000fe2000f8e023f */
[----:B------:R-:W-:Y:S01]  /*1e30*/  IMAD R6, R32, UR11, R6 ;  /* 0x0000000b20067c24 */ /* 0x000fe2000f8e0206 */
[----:B------:R-:W-:Y:S01]  /*1e40*/  LOP3.LUT R157, R11, R10, RZ, 0x3c, !PT ;  /* 0x0000000a0b9d7212 */ /* 0x000fe200078e3cff */
[----:B------:R4:W-:Y:S01]  /*1e50*/  @!P0 LDGSTS.E.BYPASS.LTC128B.128 [R13+0xb800], desc[UR18][R4.64+0x80] ;  /* 0x0b800080040d8fae */ /* 0x0009e2000b901d52 */
[----:B------:R-:W-:Y:S01]  /*1e60*/  UIMAD UR10, UR22, UR14, UR10 ;  /* 0x0000000e160a72a4 */ /* 0x000fe2000f8e020a */
[----:B------:R-:W-:Y:S01]  /*1e70*/  MOV R10, UR6 ;  /* 0x00000006000a7c02 */ /* 0x000fe20008000f00 */
[----:B------:R-:W5:Y:S01]  /*1e80*/  @!P2 LDC.64 R16, c[0x0][0x220] ;  /* 0x00008800ff10ab82 */ /* 0x000f620000000a00 */
[----:B------:R-:W0:Y:S01]  /*1e90*/  LDGDEPBAR ;  /* 0x00000000000079af */ /* 0x000e220000000000 */
[----:B------:R-:W-:Y:S01]  /*1ea0*/  IADD3 R25, R31, R6, RZ ;  /* 0x000000061f197210 */ /* 0x000fe20007ffe0ff */
[----:B------:R-:W-:Y:S01]  /*1eb0*/  IMAD.U32 R6, RZ, RZ, UR6 ;  /* 0x00000006ff067e24 */ /* 0x000fe2000f8e00ff */
[----:B------:R-:W-:Y:S01]  /*1ec0*/  LEA R232, R0, UR4, 0x1 ;  /* 0x0000000400e87c11 */ /* 0x000fe2000f8e08ff */
[----:B---3--:R-:W-:Y:S01]  /*1ed0*/  IMAD.SHL.U32 R12, R21, 0x40, RZ ;  /* 0x00000040150c7824 */ /* 0x008fe200078e00ff */
[----:B------:R-:W-:Y:S01]  /*1ee0*/  STL.64 [R1+0x110], R30 ;  /* 0x0001101e01007387 */ /* 0x000fe20000100a00 */
[----:B------:R-:W-:Y:S01]  /*1ef0*/  IMAD.WIDE.U32 R2, R2, UR14, R24 ;  /* 0x0000000e02027c25 */ /* 0x000fe2000f8e0018 */
[----:B------:R-:W3:Y:S01]  /*1f00*/  @!P4 LDC.64 R8, c[0x0][0x220] ;  /* 0x00008800ff08cb82 */ /* 0x000ee20000000a00 */
[----:B------:R-:W-:Y:S01]  /*1f10*/  IADD3 R243, R232, 0x8020, RZ ;  /* 0x00008020e8f37810 */ /* 0x000fe20007ffe0ff */
[----:B------:R-:W-:Y:S01]  /*1f20*/  STL.64 [R1+0xf0], R24 ;  /* 0x0000f01801007387 */ /* 0x000fe20000100a00 */
[----:B------:R-:W-:Y:S01]  /*1f30*/  VIADD R3, R3, UR10 ;  /* 0x0000000a03037c36 */ /* 0x000fe20008000000 */
[----:B------:R-:W-:Y:S01]  /*1f40*/  USHF.L.U32 UR10, UR7, 0x5, URZ ;  /* 0x00000005070a7899 */ /* 0x000fe2000800063f */
[----:B------:R-:W-:Y:S01]  /*1f50*/  LOP3.LUT R156, R12, 0xfffffe00, RZ, 0xc0, !PT ;  /* 0xfffffe000c9c7812 */ /* 0x000fe200078ec0ff */
[----:B------:R-:W-:Y:S01]  /*1f60*/  VIADD R0, R232, 0x8000 ;  /* 0x00008000e8007836 */ /* 0x000fe20000000000 */
[----:B------:R-:W-:Y:S01]  /*1f70*/  ULDC UR22, c[0x0][0x39c] ;  /* 0x0000e70000167ab9 */ /* 0x000fe20000000800 */
[----:B------:R-:W-:-:S02]  /*1f80*/  @!P2 IMAD.WIDE.U32 R10, R10, 0x30, R2 ;  /* 0x000000300a0aa825 */ /* 0x000fc400078e0002 */
[----:B------:R-:W-:Y:S01]  /*1f90*/  MOV R7, UR10 ;  /* 0x0000000a00077c02 */ /* 0x000fe20008000f00 */
[----:B------:R-:W-:Y:S02]  /*1fa0*/  @!UP0 UIMAD UR10, UR7, 0x30, URZ ;  /* 0x00000030070a88a4 */ /* 0x000fe4000f8e023f */
[----:B------:R-:W-:Y:S01]  /*1fb0*/  UISETP.GE.AND UP0, UPT, UR17, 0x2, UPT ;  /* 0x000000021100788c */ /* 0x000fe2000bf06270 */
[----:B----4-:R-:W-:Y:S01]  /*1fc0*/  MOV R4, UR6 ;  /* 0x0000000600047c02 */ /* 0x010fe20008000f00 */
[----:B------:R-:W-:-:S04]  /*1fd0*/  DEPBAR.LE SB0, 0x0 ;  /* 0x000080000000791a */ /* 0x000fc80000000000 */
[----:B------:R-:W-:Y:S01]  /*1fe0*/  BAR.SYNC.DEFER_BLOCKING 0x0 ;  /* 0x0000000000007b1d */ /* 0x000fe20000010000 */
[----:B------:R-:W-:Y:S02]  /*1ff0*/  MOV R5, UR7 ;  /* 0x0000000700057c02 */ /* 0x000fe40008000f00 */
[----:B------:R-:W-:Y:S02]  /*2000*/  @!P5 LEA R4, P0, R4, R2, 0x4 ;  /* 0x000000020404d211 */ /* 0x000fe400078020ff */
[----:B---3--:R-:W-:Y:S02]  /*2010*/  @!P4 LEA R8, P6, R2, R8, 0x1 ;  /* 0x000000080208c211 */ /* 0x008fe400078c08ff */
[----:B------:R-:W-:Y:S02]  /*2020*/  @!P5 LEA.HI.X R13, R6, R3, R5, 0x4, P0 ;  /* 0x00000003060dd211 */ /* 0x000fe400000f2405 */
[----:B------:R-:W-:Y:S02]  /*2030*/  @!P3 IADD3 R5, P0, R2, UR28, RZ ;  /* 0x0000001c0205bc10 */ /* 0x000fe4000ff1e0ff */
[----:B-1----:R-:W-:-:S02]  /*2040*/  @!P5 LEA R6, P1, R4, R14, 0x1 ;  /* 0x0000000e0406d211 */ /* 0x002fc400078208ff */
[----:B------:R-:W-:Y:S02]  /*2050*/  @!P3 IADD3.X R14, R3, UR29, R7, P0, !PT ;  /* 0x0000001d030ebc10 */ /* 0x000fe400087fe407 */
[----:B------:R-:W-:Y:S01]  /*2060*/  @!P4 LEA.HI.X R9, R2, R9, R3, 0x1, P6 ;  /* 0x000000090209c211 */ /* 0x000fe200030f0c03 */
[----:B------:R-:W-:Y:S01]  /*2070*/  IMAD R3, R158, 0x400, R156 ;  /* 0x000004009e037824 */ /* 0x000fe200078e029c */
[----:B------:R-:W-:Y:S02]  /*2080*/  @!P5 LEA.HI.X R7, R4, R15, R13, 0x1, P1 ;  /* 0x0000000f0407d211 */ /* 0x000fe400008f0c0d */
[----:B--2---:R-:W-:Y:S02]  /*2090*/  @!P3 LEA R4, P0, R5, R18, 0x1 ;  /* 0x000000120504b211 */ /* 0x004fe400078008ff */
[----:B------:R-:W-:Y:S02]  /*20a0*/  @!P2 IADD3 R2, R11, UR10, RZ ;  /* 0x0000000a0b02ac10 */ /* 0x000fe4000fffe0ff */
        /* <DEDUP_REMOVED lines=25> */
[----:B------:R-:W-:Y:S02]  /*2240*/  LOP3.LUT P0, RZ, R44, 0x2, RZ, 0xc0, !PT ;  /* 0x000000022cff7812 */ /* 0x000fe4000780c0ff */
[----:B------:R-:W-:Y:S01]  /*2250*/  MOV R3, 0x10 ;  /* 0x0000001000037802 */ /* 0x000fe20000000f00 */
[----:B------:R-:W-:Y:S01]  /*2260*/  @P2 STS.128 [R251+0xd800], RZ ;  /* 0x00d800fffb002388 */ /* 0x000fe20000000c00 */
[----:B------:R-:W-:Y:S01]  /*2270*/  LEA R239, R2, UR4, 0x1 ;  /* 0x0000000402ef7c11 */ /* 0x000fe2000f8e08ff */
[----:B------:R-:W-:-:S02]  /*2280*/  IMAD.MOV.U32 R2, RZ, RZ, 0x20 ;  /* 0x00000020ff027424 */ /* 0x000fc400078e00ff */
        /* <DEDUP_REMOVED lines=13> */
[-C--:B------:R-:W-:Y:S01]  /*2360*/  LEA R240, R3, R239.reuse, 0x1 ;  /* 0x000000ef03f07211 */ /* 0x080fe200078e08ff */
[----:B-1----:R-:W1:Y:S01]  /*2370*/  LDSM.16.M88.4 R4, [R239+0x2000] ;  /* 0x00200000ef04783b */ /* 0x002e620000000200 */
[----:B------:R-:W-:Y:S02]  /*2380*/  SEL R2, R2, 0xffffffe0, !P0 ;  /* 0xffffffe002027807 */ /* 0x000fe40004000000 */
[----:B------:R-:W-:Y:S01]  /*2390*/  LEA R242, R0, R239, 0x1 ;  /* 0x000000ef00f27211 */ /* 0x000fe200078e08ff */
[----:B------:R-:W-:Y:S01]  /*23a0*/  LDSM.16.M88.4 R28, [R232+0x9000] ;  /* 0x00900000e81c783b */ /* 0x000fe20000000200 */
[C---:B------:R-:W-:Y:S01]  /*23b0*/  LEA R237, R2.reuse, R243, 0x1 ;  /* 0x000000f302ed7211 */ /* 0x040fe200078e08ff */
[----:B------:R-:W-:Y:S01]  /*23c0*/  IMAD R238, R2, 0x2, R232 ;  /* 0x0000000202ee7824 */ /* 0x000fe200078e02e8 */
[----:B------:R-:W-:Y:S01]  /*23d0*/  PLOP3.LUT P0, PT, PT, PT, UP0, 0x80, 0x0 ;  /* 0x000000000000781c */ /* 0x000fe20003f0f008 */
[----:B------:R-:W-:Y:S01]  /*23e0*/  LDSM.16.M88.4 R40, [R232+0x9800] ;  /* 0x00980000e828783b */ /* 0x000fe20000000200 */
[----:B------:R-:W-:-:S03]  /*23f0*/  IMAD R241, R0, 0x2, R240 ;  /* 0x0000000200f17824 */ /* 0x000fc600078e02f0 */
[----:B------:R-:W-:Y:S04]  /*2400*/  LDSM.16.M88.4 R32, [R243+0x800] ;  /* 0x00080000f320783b */ /* 0x000fe80000000200 */
[----:B--2---:R-:W2:Y:S04]  /*2410*/  LDSM.16.M88.4 R8, [R239] ;  /* 0x00000000ef08783b */ /* 0x004ea80000000200 */
[----:B------:R-:W-:Y:S04]  /*2420*/  LDSM.16.M88.4 R36, [R243] ;  /* 0x00000000f324783b */ /* 0x000fe80000000200 */
[----:B------:R-:W-:Y:S04]  /*2430*/  LDSM.16.M88.4 R24, [R243+0x1000] ;  /* 0x00100000f318783b */ /* 0x000fe80000000200 */
[----:B------:R-:W-:Y:S04]  /*2440*/  LDSM.16.M88.4 R20, [R243+0x1800] ;  /* 0x00180000f314783b */ /* 0x000fe80000000200 */
[----:B------:R-:W-:Y:S04]  /*2450*/  LDSM.16.M88.4 R104, [R238+0x8800] ;  /* 0x00880000ee68783b */ /* 0x000fe80000000200 */
[----:B------:R-:W-:Y:S01]  /*2460*/  LDSM.16.M88.4 R44, [R238+0x8000] ;  /* 0x00800000ee2c783b */ /* 0x000fe20000000200 */
[C---:B-1----:R-:W-:Y:S03]  /*2470*/  HMMA.16816.F32.BF16 R52, R4.reuse, R12, RZ ;  /* 0x0000000c0434723c */ /* 0x042fe600000418ff */
[----:B------:R-:W0:Y:S03]  /*2480*/  LDGDEPBAR ;  /* 0x00000000000079af */ /* 0x000e260000000000 */
[C---:B------:R-:W-:Y:S06]  /*2490*/  HMMA.16816.F32.BF16 R100, R4.reuse, R14, RZ ;  /* 0x0000000e0464723c */ /* 0x040fec00000418ff */
[----:B------:R-:W-:Y:S06]  /*24a0*/  HMMA.16816.F32.BF16 R64, R4, R16, RZ ;  /* 0x000000100440723c */ /* 0x000fec00000418ff */
[C---:B--2---:R-:W-:Y:S06]  /*24b0*/  HMMA.16816.F32.BF16 R112, R8.reuse, R12, RZ ;  /* 0x0000000c0870723c */ /* 0x044fec00000418ff */
[----:B------:R-:W-:Y:S01]  /*24c0*/  HMMA.16816.F32.BF16 R108, R8, R14, RZ ;  /* 0x0000000e086c723c */ /* 0x000fe200000418ff */
[----:B------:R-:W1:Y:S05]  /*24d0*/  LDSM.16.M88.4 R12, [R240+0x2000] ;  /* 0x00200000f00c783b */ /* 0x000e6a0000000200 */
        /* <DEDUP_REMOVED lines=8> */
[----:B------:R-:W3:Y:S05]  /*2560*/  LDSM.16.M88.4 R16, [R242+0x2000] ;  /* 0x00200000f210783b */ /* 0x000eea0000000200 */
[C---:B------:R-:W-:Y:S06]  /*2570*/  HMMA.16816.F32.BF16 R72, R8.reuse, R28, RZ ;  /* 0x0000001c0848723c */ /* 0x040fec00000418ff */
[C---:B------:R-:W-:Y:S01]  /*2580*/  HMMA.16816.F32.BF16 R60, R8.reuse, R30, RZ ;  /* 0x0000001e083c723c */ /* 0x040fe200000418ff */
[----:B------:R-:W-:Y:S05]  /*2590*/  LDSM.16.M88.4 R28, [R238+0x9800] ;  /* 0x00980000ee1c783b */ /* 0x000fea0000000200 */
[C---:B------:R-:W-:Y:S06]  /*25a0*/  HMMA.16816.F32.BF16 R56, R8.reuse, R40, RZ ;  /* 0x000000280838723c */ /* 0x040fec00000418ff */
[----:B------:R-:W-:Y:S01]  /*25b0*/  HMMA.16816.F32.BF16 R48, R8, R42, RZ ;  /* 0x0000002a0830723c */ /* 0x000fe200000418ff */
[----:B------:R-:W4:Y:S04]  /*25c0*/  LDSM.16.M88.4 R40, [R238+0x9000] ;  /* 0x00900000ee28783b */ /* 0x000f280000000200 */
[----:B------:R-:W5:Y:S01]  /*25d0*/  LDSM.16.M88.4 R8, [R242] ;  /* 0x00000000f208783b */ /* 0x000f620000000200 */
[C---:B-1----:R-:W-:Y:S06]  /*25e0*/  HMMA.16816.F32.BF16 R64, R12.reuse, R32, R64 ;  /* 0x000000200c40723c */ /* 0x042fec0000041840 */
[C---:B------:R-:W-:Y:S06]  /*25f0*/  HMMA.16816.F32.BF16 R116, R12.reuse, R34, R96 ;  /* 0x000000220c74723c */ /* 0x040fec0000041860 */
[C---:B------:R-:W-:Y:S06]  /*2600*/  HMMA.16816.F32.BF16 R52, R12.reuse, R36, R52 ;  /* 0x000000240c34723c */ /* 0x040fec0000041834 */
[C---:B------:R-:W-:Y:S06]  /*2610*/  HMMA.16816.F32.BF16 R68, R12.reuse, R24, R68 ;  /* 0x000000180c44723c */ /* 0x040fec0000041844 */
[C---:B------:R-:W-:Y:S06]  /*2620*/  HMMA.16816.F32.BF16 R88, R12.reuse, R20, R88 ;  /* 0x000000140c58723c */ /* 0x040fec0000041858 */
[C---:B------:R-:W-:Y:S06]  /*2630*/  HMMA.16816.F32.BF16 R120, R12.reuse, R38, R100 ;  /* 0x000000260c78723c */ /* 0x040fec0000041864 */
[C---:B------:R-:W-:Y:S06]  /*2640*/  HMMA.16816.F32.BF16 R96, R12.reuse, R26, R92 ;  /* 0x0000001a0c60723c */ /* 0x040fec000004185c */
[----:B------:R-:W-:Y:S01]  /*2650*/  HMMA.16816.F32.BF16 R84, R12, R22, R84 ;  /* 0x000000160c54723c */ /* 0x000fe20000041854 */
[----:B------:R-:W-:Y:S05]  /*2660*/  LDSM.16.M88.4 R12, [R237] ;  /* 0x00000000ed0c783b */ /* 0x000fea0000000200 */
[C---:B--2---:R-:W-:Y:S06]  /*2670*/  HMMA.16816.F32.BF16 R112, R4.reuse, R36, R112 ;  /* 0x000000240470723c */ /* 0x044fec0000041870 */
[C---:B------:R-:W-:Y:S06]  /*2680*/  HMMA.16816.F32.BF16 R124, R4.reuse, R20, R56 ;  /* 0x00000014047c723c */ /* 0x040fec0000041838 */
[C---:B------:R-:W-:Y:S01]  /*2690*/  HMMA.16816.F32.BF16 R56, R4.reuse, R38, R108 ;  /* 0x000000260438723c */ /* 0x040fe2000004186c */
[----:B------:R-:W1:Y:S05]  /*26a0*/  LDSM.16.M88.4 R36, [R241] ;  /* 0x00000000f124783b */ /* 0x000e6a0000000200 */
[C---:B------:R-:W-:Y:S06]  /*26b0*/  HMMA.16816.F32.BF16 R128, R4.reuse, R24, R72 ;  /* 0x000000180480723c */ /* 0x040fec0000041848 */
[C---:B------:R-:W-:Y:S06]  /*26c0*/  HMMA.16816.F32.BF16 R132, R4.reuse, R32, R80 ;  /* 0x000000200484723c */ /* 0x040fec0000041850 */
[C---:B------:R-:W-:Y:S01]  /*26d0*/  HMMA.16816.F32.BF16 R100, R4.reuse, R34, R76 ;  /* 0x000000220464723c */ /* 0x040fe2000004184c */
[----:B------:R-:W-:Y:S05]  /*26e0*/  LDSM.16.M88.4 R32, [R239+0x4000] ;  /* 0x00400000ef20783b */ /* 0x000fea0000000200 */
[C---:B------:R-:W-:Y:S06]  /*26f0*/  HMMA.16816.F32.BF16 R24, R4.reuse, R26, R60 ;  /* 0x0000001a0418723c */ /* 0x040fec000004183c */
[----:B------:R-:W-:Y:S01]  /*2700*/  HMMA.16816.F32.BF16 R20, R4, R22, R48 ;  /* 0x000000160414723c */ /* 0x000fe20000041830 */
[----:B------:R-:W2:Y:S04]  /*2710*/  LDSM.16.M88.4 R4, [R241+0x2000] ;  /* 0x00200000f104783b */ /* 0x000ea80000000200 */
[----:B------:R-:W-:Y:S01]  /*2720*/  LDSM.16.M88.4 R48, [R243+0x2000] ;  /* 0x00200000f330783b */ /* 0x000fe20000000200 */
[C---:B---3--:R-:W-:Y:S06]  /*2730*/  HMMA.16816.F32.BF16 R92, R16.reuse, R104, R64 ;  /* 0x00000068105c723c */ /* 0x048fec0000041840 */
[C---:B------:R-:W-:Y:S06]  /*2740*/  HMMA.16816.F32.BF16 R52, R16.reuse, R44, R52 ;  /* 0x0000002c1034723c */ /* 0x040fec0000041834 */
[C---:B----4-:R-:W-:Y:S01]  /*2750*/  HMMA.16816.F32.BF16 R72, R16.reuse, R40, R68 ;  /* 0x000000281048723c */ /* 0x050fe20000041844 */
[----:B------:R-:W-:Y:S05]  /*2760*/  LDSM.16.M88.4 R68, [R237+0x800] ;  /* 0x00080000ed44783b */ /* 0x000fea0000000200 */
[C---:B------:R-:W-:Y:S01]  /*2770*/  HMMA.16816.F32.BF16 R60, R16.reuse, R28, R88 ;  /* 0x0000001c103c723c */ /* 0x040fe20000041858 */
[----:B------:R-:W-:Y:S05]  /*2780*/  LDSM.16.M88.4 R88, [R237+0x1000] ;  /* 0x00100000ed58783b */ /* 0x000fea0000000200 */
[C---:B------:R-:W-:Y:S06]  /*2790*/  HMMA.16816.F32.BF16 R80, R16.reuse, R46, R120 ;  /* 0x0000002e1050723c */ /* 0x040fec0000041878 */
[C---:B------:R-:W-:Y:S06]  /*27a0*/  HMMA.16816.F32.BF16 R76, R16.reuse, R106, R116 ;  /* 0x0000006a104c723c */ /* 0x040fec0000041874 */
[C---:B------:R-:W-:Y:S01]  /*27b0*/  HMMA.16816.F32.BF16 R64, R16.reuse, R42, R96 ;  /* 0x0000002a1040723c */ /* 0x040fe20000041860 */
[----:B------:R-:W-:Y:S05]  /*27c0*/  LDSM.16.M88.4 R96, [R237+0x1800] ;  /* 0x00180000ed60783b */ /* 0x000fea0000000200 */
[----:B------:R-:W-:Y:S06]  /*27d0*/  HMMA.16816.F32.BF16 R84, R16, R30, R84 ;  /* 0x0000001e1054723c */ /* 0x000fec0000041854 */
[C---:B-----5:R-:W-:Y:S06]  /*27e0*/  HMMA.16816.F32.BF16 R16, R8.reuse, R44, R112 ;  /* 0x0000002c0810723c */ /* 0x060fec0000041870 */
[C---:B------:R-:W-:Y:S01]  /*27f0*/  HMMA.16816.F32.BF16 R44, R8.reuse, R46, R56 ;  /* 0x0000002e082c723c */ /* 0x040fe20000041838 */
[----:B------:R-:W3:Y:S05]  /*2800*/  LDSM.16.M88.4 R56, [R232+0xa000] ;  /* 0x00a00000e838783b */ /* 0x000eea0000000200 */
[C---:B------:R-:W-:Y:S06]  /*2810*/  HMMA.16816.F32.BF16 R124, R8.reuse, R28, R124 ;  /* 0x0000001c087c723c */ /* 0x040fec000004187c */
[----:B------:R-:W-:Y:S01]  /*2820*/  HMMA.16816.F32.BF16 R120, R8, R30, R20 ;  /* 0x0000001e0878723c */ /* 0x000fe20000041814 */
[----:B------:R-:W4:Y:S04]  /*2830*/  LDSM.16.M88.4 R28, [R239+0x6000] ;  /* 0x00600000ef1c783b */ /* 0x000f280000000200 */
[----:B------:R-:W-:Y:S01]  /*2840*/  LDSM.16.M88.4 R20, [R240+0x6000] ;  /* 0x00600000f014783b */ /* 0x000fe20000000200 */
[----:B-1----:R-:W-:Y:S06]  /*2850*/  HMMA.16816.F32.BF16 R16, R36, R12, R16 ;  /* 0x0000000c2410723c */ /* 0x002fec0000041810 */
[C---:B------:R-:W-:Y:S06]  /*2860*/  HMMA.16816.F32.BF16 R152, R8.reuse, R40, R128 ;  /* 0x000000280898723c */ /* 0x040fec0000041880 */
[----:B------:R-:W-:Y:S01]  /*2870*/  HMMA.16816.F32.BF16 R128, R8, R42, R24 ;  /* 0x0000002a0880723c */ /* 0x000fe20000041818 */
[----:B------:R-:W1:Y:S05]  /*2880*/  LDSM.16.M88.4 R24, [R240+0x4000] ;  /* 0x00400000f018783b */ /* 0x000e6a0000000200 */
[----:B--2---:R-:W-:Y:S06]  /*2890*/  HMMA.16816.F32.BF16 R40, R4, R12, R52 ;  /* 0x0000000c0428723c */ /* 0x004fec0000041834 */
[C---:B------:R-:W-:Y:S06]  /*28a0*/  HMMA.16816.F32.BF16 R108, R8.reuse, R104, R132 ;  /* 0x00000068086c723c */ /* 0x040fec0000041884 */
[----:B------:R-:W-:Y:S06]  /*28b0*/  HMMA.16816.F32.BF16 R100, R8, R106, R100 ;  /* 0x0000006a0864723c */ /* 0x000fec0000041864 */
[----:B---3--:R-:W-:Y:S01]  /*28c0*/  HMMA.16816.F32.BF16 R8, R32, R56, R16 ;  /* 0x000000382008723c */ /* 0x008fe20000041810 */
[----:B------:R-:W-:Y:S05]  /*28d0*/  LDSM.16.M88.4 R16, [R242+0x4000] ;  /* 0x00400000f210783b */ /* 0x000fea0000000200 */
[----:B------:R-:W-:Y:S01]  /*28e0*/  HMMA.16816.F32.BF16 R136, R4, R90, R64 ;  /* 0x0000005a0488723c */ /* 0x000fe20000041840 */
[----:B------:R-:W2:Y:S05]  /*28f0*/  LDSM.16.M88.4 R64, [R238+0xa000] ;  /* 0x00a00000ee40783b */ /* 0x000eaa0000000200 */
[----:B----4-:R-:W-:Y:S06]  /*2900*/  HMMA.16816.F32.BF16 R40, R28, R56, R40 ;  /* 0x000000381c28723c */ /* 0x010fec0000041828 */
[-C--:B------:R-:W-:Y:S01]  /*2910*/  HMMA.16816.F32.BF16 R52, R36, R14.reuse, R44 ;  /* 0x0000000e2434723c */ /* 0x080fe2000004182c */
[----:B------:R-:W-:Y:S05]  /*2920*/  LDSM.16.M88.4 R44, [R232+0xa800] ;  /* 0x00a80000e82c783b */ /* 0x000fea0000000200 */
[C---:B------:R-:W-:Y:S01]  /*2930*/  HMMA.16816.F32.BF16 R116, R4.reuse, R14, R80 ;  /* 0x0000000e0474723c */ /* 0x040fe20000041850 */
[----:B------:R-:W3:Y:S05]  /*2940*/  LDSM.16.M88.4 R12, [R242+0x6000] ;  /* 0x00600000f20c783b */ /* 0x000eea0000000200 */
[C---:B------:R-:W-:Y:S06]  /*2950*/  HMMA.16816.F32.BF16 R148, R4.reuse, R68, R92 ;  /* 0x000000440494723c */ /* 0x040fec000004185c */
[C---:B------:R-:W-:Y:S06]  /*2960*/  HMMA.16816.F32.BF16 R144, R4.reuse, R70, R76 ;  /* 0x000000460490723c */ /* 0x040fec000004184c */
[C---:B------:R-:W-:Y:S06]  /*2970*/  HMMA.16816.F32.BF16 R140, R4.reuse, R88, R72 ;  /* 0x00000058048c723c */ /* 0x040fec0000041848 */
[C---:B------:R-:W-:Y:S01]  /*2980*/  HMMA.16816.F32.BF16 R132, R4.reuse, R96, R60 ;  /* 0x000000600484723c */ /* 0x040fe2000004183c */
[----:B------:R-:W-:Y:S05]  /*2990*/  LDSM.16.M88.4 R60, [R237+0x2000] ;  /* 0x00200000ed3c783b */ /* 0x000fea0000000200 */
[----:B------:R-:W-:Y:S06]  /*29a0*/  HMMA.16816.F32.BF16 R112, R4, R98, R84 ;  /* 0x000000620470723c */ /* 0x000fec0000041854 */
[-C--:B-1----:R-:W-:Y:S01]  /*29b0*/  HMMA.16816.F32.BF16 R4, R24, R48.reuse, R8 ;  /* 0x000000301804723c */ /* 0x082fe20000041808 */
[----:B------:R-:W1:Y:S05]  /*29c0*/  LDSM.16.M88.4 R8, [R241+0x4000] ;  /* 0x00400000f108783b */ /* 0x000e6a0000000200 */
[----:B------:R-:W-:Y:S01]  /*29d0*/  HMMA.16816.F32.BF16 R76, R20, R48, R40 ;  /* 0x00000030144c723c */ /* 0x000fe20000041828 */
[----:B------:R-:W4:Y:S05]  /*29e0*/  LDSM.16.M88.4 R40, [R232+0xb000] ;  /* 0x00b00000e828783b */ /* 0x000f2a0000000200 */
[----:B------:R-:W-:Y:S01]  /*29f0*/  HMMA.16816.F32.BF16 R80, R32, R58, R52 ;  /* 0x0000003a2050723c */ /* 0x000fe20000041834 */
[----:B------:R-:W5:Y:S05]  /*2a00*/  LDSM.16.M88.4 R52, [R232+0xb800] ;  /* 0x00b80000e834783b */ /* 0x000f6a0000000200 */
[----:B------:R-:W-:Y:S06]  /*2a10*/  HMMA.16816.F32.BF16 R104, R36, R68, R108 ;  /* 0x000000442468723c */ /* 0x000fec000004186c */
[----:B--2---:R-:W-:Y:S01]  /*2a20*/  HMMA.16816.F32.BF16 R72, R16, R64, R4 ;  /* 0x000000401048723c */ /* 0x004fe20000041804 */
[----:B------:R-:W2:Y:S05]  /*2a30*/  LDSM.16.M88.4 R4, [R241+0x6000] ;  /* 0x00600000f104783b */ /* 0x000eaa0000000200 */
[C---:B------:R-:W-:Y:S06]  /*2a40*/  HMMA.16816.F32.BF16 R92, R36.reuse, R88, R152 ;  /* 0x00000058245c723c */ /* 0x040fec0000041898 */
[C---:B------:R-:W-:Y:S06]  /*2a50*/  HMMA.16816.F32.BF16 R100, R36.reuse, R70, R100 ;  /* 0x000000462464723c */ /* 0x040fec0000041864 */
[C---:B------:R-:W-:Y:S06]  /*2a60*/  HMMA.16816.F32.BF16 R88, R36.reuse, R90, R128 ;  /* 0x0000005a2458723c */ /* 0x040fec0000041880 */
[C---:B------:R-:W-:Y:S06]  /*2a70*/  HMMA.16816.F32.BF16 R84, R36.reuse, R96, R124 ;  /* 0x000000602454723c */ /* 0x040fec000004187c */
[----:B------:R-:W-:Y:S06]  /*2a80*/  HMMA.16816.F32.BF16 R108, R36, R98, R120 ;  /* 0x00000062246c723c */ /* 0x000fec0000041878 */
[----:B------:R-:W-:Y:S01]  /*2a90*/  HMMA.16816.F32.BF16 R36, R28, R58, R116 ;  /* 0x0000003a1c24723c */ /* 0x000fe20000041874 */
[----:B------:R-:W2:Y:S05]  /*2aa0*/  LDSM.16.M88.4 R56, [R243+0x2800] ;  /* 0x00280000f338783b */ /* 0x000eaa0000000200 */
[----:B---3--:R-:W-:Y:S06]  /*2ab0*/  HMMA.16816.F32.BF16 R68, R12, R64, R76 ;  /* 0x000000400c44723c */ /* 0x008fec000004184c */
[----:B------:R-:W-:Y:S06]  /*2ac0*/  HMMA.16816.F32.BF16 R76, R24, R50, R80 ;  /* 0x00000032184c723c */ /* 0x000fec0000041850 */
[----:B-1----:R-:W-:Y:S06]  /*2ad0*/  HMMA.16816.F32.BF16 R96, R8, R60, R72 ;  /* 0x0000003c0860723c */ /* 0x002fec0000041848 */
[----:B------:R-:W-:Y:S06]  /*2ae0*/  HMMA.16816.F32.BF16 R72, R32, R44, R104 ;  /* 0x0000002c2048723c */ /* 0x000fec0000041868 */
[----:B------:R-:W-:Y:S01]  /*2af0*/  HMMA.16816.F32.BF16 R48, R20, R50, R36 ;  /* 0x000000321430723c */ /* 0x000fe20000041824 */
[----:B------:R-:W1:Y:S05]  /*2b00*/  LDSM.16.M88.4 R36, [R238+0xa800] ;  /* 0x00a80000ee24783b */ /* 0x000e6a0000000200 */
[C---:B------:R-:W-:Y:S06]  /*2b10*/  HMMA.16816.F32.BF16 R80, R28.reuse, R44, R148 ;  /* 0x0000002c1c50723c */ /* 0x040fec0000041894 */
[----:B------:R-:W-:Y:S01]  /*2b20*/  HMMA.16816.F32.BF16 R104, R28, R46, R144 ;  /* 0x0000002e1c68723c */ /* 0x000fe20000041890 */
[----:B------:R-:W-:-:S05]  /*2b30*/  FMUL.FTZ R2, R96, UR22 ;  /* 0x0000001660027c20 */ /* 0x000fca0008410000 */
[C---:B----4-:R-:W-:Y:S01]  /*2b40*/  HMMA.16816.F32.BF16 R116, R28.reuse, R40, R140 ;  /* 0x000000281c74723c */ /* 0x050fe2000004188c */
[----:B------:R3:W4:Y:S05]  /*2b50*/  MUFU.TANH R140, R2 ;  /* 0x00000002008c7308 */ /* 0x00072a0000002400 */
[C---:B------:R-:W-:Y:S06]  /*2b60*/  HMMA.16816.F32.BF16 R120, R28.reuse, R42, R136 ;  /* 0x0000002a1c78723c */ /* 0x040fec0000041888 */
[C---:B-----5:R-:W-:Y:S06]  /*2b70*/  HMMA.16816.F32.BF16 R132, R28.reuse, R52, R132 ;  /* 0x000000341c84723c */ /* 0x060fec0000041884 */
[----:B------:R-:W-:Y:S01]  /*2b80*/  HMMA.16816.F32.BF16 R112, R28, R54, R112 ;  /* 0x000000361c70723c */ /* 0x000fe20000041870 */
[----:B---3--:R-:W-:-:S04]  /*2b90*/  FMUL.FTZ R2, R97, UR22 ;  /* 0x0000001661027c20 */ /* 0x008fc80008410000 */
[----:B------:R3:W1:Y:S01]  /*2ba0*/  MUFU.TANH R139, R2 ;  /* 0x00000002008b7308 */ /* 0x0006620000002400 */
[----:B------:R-:W-:Y:S06]  /*2bb0*/  HMMA.16816.F32.BF16 R28, R16, R66, R76 ;  /* 0x00000042101c723c */ /* 0x000fec000004184c */
[----:B--2---:R-:W-:Y:S06]  /*2bc0*/  HMMA.16816.F32.BF16 R68, R4, R60, R68 ;  /* 0x0000003c0444723c */ /* 0x004fec0000041844 */
[----:B------:R-:W-:Y:S01]  /*2bd0*/  HMMA.16816.F32.BF16 R100, R32, R46, R100 ;  /* 0x0000002e2064723c */ /* 0x000fe20000041864 */
[----:B---3--:R-:W-:-:S05]  /*2be0*/  FMUL.FTZ R2, R98, UR22 ;  /* 0x0000001662027c20 */ /* 0x008fca0008410000 */
[----:B------:R-:W-:Y:S01]  /*2bf0*/  HMMA.16816.F32.BF16 R44, R24, R56, R72 ;  /* 0x00000038182c723c */ /* 0x000fe20000041848 */
[----:B------:R2:W3:Y:S05]  /*2c00*/  MUFU.TANH R141, R2 ;  /* 0x00000002008d7308 */ /* 0x0004ea0000002400 */
[----:B------:R-:W-:Y:S06]  /*2c10*/  HMMA.16816.F32.BF16 R64, R12, R66, R48 ;  /* 0x000000420c40723c */ /* 0x000fec0000041830 */
[----:B------:R-:W-:Y:S06]  /*2c20*/  HMMA.16816.F32.BF16 R72, R20, R56, R80 ;  /* 0x000000381448723c */ /* 0x000fec0000041850 */
[----:B------:R-:W-:Y:S01]  /*2c30*/  HMMA.16816.F32.BF16 R92, R32, R40, R92 ;  /* 0x00000028205c723c */ /* 0x000fe2000004185c */
[----:B--2---:R-:W-:-:S04]  /*2c40*/  FMUL.FTZ R2, R99, UR22 ;  /* 0x0000001663027c20 */ /* 0x004fc80008410000 */
[----:B------:R2:W2:Y:S01]  /*2c50*/  MUFU.TANH R138, R2 ;  /* 0x00000002008a7308 */ /* 0x0004a20000002400 */
[----:B------:R-:W-:Y:S01]  /*2c60*/  HMMA.16816.F32.BF16 R88, R32, R42, R88 ;  /* 0x0000002a2058723c */ /* 0x000fe20000041858 */
[----:B------:R-:W5:Y:S05]  /*2c70*/  LDSM.16.M88.4 R40, [R237+0x2800] ;  /* 0x00280000ed28783b */ /* 0x000f6a0000000200 */
[----:B------:R-:W-:Y:S01]  /*2c80*/  HMMA.16816.F32.BF16 R76, R8, R62, R28 ;  /* 0x0000003e084c723c */ /* 0x000fe2000004181c */
[----:B------:R-:W4:Y:S05]  /*2c90*/  LDSM.16.M88.4 R28, [R243+0x3000] ;  /* 0x00300000f31c783b */ /* 0x000f2a0000000200 */
[----:B-1----:R-:W-:Y:S01]  /*2ca0*/  HMMA.16816.F32.BF16 R48, R16, R36, R44 ;  /* 0x000000241030723c */ /* 0x002fe2000004182c */
[----:B------:R-:W1:Y:S01]  /*2cb0*/  LDSM.16.M88.4 R44, [R243+0x3800] ;  /* 0x00380000f32c783b */ /* 0x000e620000000200 */
[----:B--2---:R-:W-:-:S04]  /*2cc0*/  FMUL.FTZ R2, R68, UR22 ;  /* 0x0000001644027c20 */ /* 0x004fc80008410000 */
[C---:B------:R-:W-:Y:S01]  /*2cd0*/  HMMA.16816.F32.BF16 R124, R32.reuse, R52, R84 ;  /* 0x00000034207c723c */ /* 0x040fe20000041854 */
[----:B------:R2:W1:Y:S05]  /*2ce0*/  MUFU.TANH R131, R2 ;  /* 0x0000000200837308 */ /* 0x00046a0000002400 */
[----:B------:R-:W-:Y:S06]  /*2cf0*/  HMMA.16816.F32.BF16 R108, R32, R54, R108 ;  /* 0x00000036206c723c */ /* 0x000fec000004186c */
[----:B------:R-:W-:Y:S06]  /*2d00*/  HMMA.16816.F32.BF16 R60, R4, R62, R64 ;  /* 0x0000003e043c723c */ /* 0x000fec0000041840 */
[----:B------:R-:W-:Y:S01]  /*2d10*/  HMMA.16816.F32.BF16 R32, R12, R36, R72 ;  /* 0x000000240c20723c */ /* 0x000fe20000041848 */
[----:B--2---:R-:W-:-:S04]  /*2d20*/  FMUL.FTZ R2, R69, UR22 ;  /* 0x0000001645027c20 */ /* 0x004fc80008410000 */
[----:B------:R2:W1:Y:S01]  /*2d30*/  MUFU.TANH R129, R2 ;  /* 0x0000000200817308 */ /* 0x0004620000002400 */
[-C--:B------:R-:W-:Y:S06]  /*2d40*/  HMMA.16816.F32.BF16 R64, R20, R58.reuse, R104 ;  /* 0x0000003a1440723c */ /* 0x080fec0000041868 */
[----:B------:R-:W-:Y:S06]  /*2d50*/  HMMA.16816.F32.BF16 R56, R24, R58, R100 ;  /* 0x0000003a1838723c */ /* 0x000fec0000041864 */
[----:B-----5:R-:W-:Y:S01]  /*2d60*/  HMMA.16816.F32.BF16 R52, R8, R40, R48 ;  /* 0x000000280834723c */ /* 0x020fe20000041830 */
[----:B--2---:R-:W-:-:S05]  /*2d70*/  FMUL.FTZ R2, R70, UR22 ;  /* 0x0000001646027c20 */ /* 0x004fca0008410000 */
[-C--:B----4-:R-:W-:Y:S01]  /*2d80*/  HMMA.16816.F32.BF16 R48, R24, R28.reuse, R92 ;  /* 0x0000001c1830723c */ /* 0x090fe2000004185c */
[----:B------:R2:W4:Y:S05]  /*2d90*/  MUFU.TANH R130, R2 ;  /* 0x0000000200827308 */ /* 0x00052a0000002400 */
[----:B------:R-:W-:Y:S06]  /*2da0*/  HMMA.16816.F32.BF16 R72, R20, R28, R116 ;  /* 0x0000001c1448723c */ /* 0x000fec0000041874 */
[-C--:B------:R-:W-:Y:S06]  /*2db0*/  HMMA.16816.F32.BF16 R56, R16, R38.reuse, R56 ;  /* 0x000000261038723c */ /* 0x080fec0000041838 */
[----:B------:R-:W-:Y:S01]  /*2dc0*/  HMMA.16816.F32.BF16 R36, R12, R38, R64 ;  /* 0x000000260c24723c */ /* 0x000fe20000041840 */
[----:B--2---:R-:W-:-:S04]  /*2dd0*/  FMUL.FTZ R2, R71, UR22 ;  /* 0x0000001647027c20 */ /* 0x004fc80008410000 */
[----:B------:R2:W2:Y:S01]  /*2de0*/  MUFU.TANH R128, R2 ;  /* 0x0000000200807308 */ /* 0x0004a20000002400 */
[----:B------:R-:W-:Y:S01]  /*2df0*/  HMMA.16816.F32.BF16 R68, R4, R40, R32 ;  /* 0x000000280444723c */ /* 0x000fe20000041820 */
[----:B------:R-:W-:Y:S05]  /*2e00*/  LDSM.16.M88.4 R32, [R238+0xb000] ;  /* 0x00b00000ee20783b */ /* 0x000fea0000000200 */
[C---:B-1----:R-:W-:Y:S06]  /*2e10*/  HMMA.16816.F32.BF16 R80, R20.reuse, R44, R132 ;  /* 0x0000002c1450723c */ /* 0x042fec0000041884 */
[----:B------:R-:W-:Y:S01]  /*2e20*/  HMMA.16816.F32.BF16 R84, R20, R46, R112 ;  /* 0x0000002e1454723c */ /* 0x000fe20000041870 */
[----:B--2---:R-:W-:-:S05]  /*2e30*/  FMUL.FTZ R2, R76, UR22 ;  /* 0x000000164c027c20 */ /* 0x004fca0008410000 */
[----:B------:R-:W-:Y:S01]  /*2e40*/  HMMA.16816.F32.BF16 R56, R8, R42, R56 ;  /* 0x0000002a0838723c */ /* 0x000fe20000041838 */
[----:B------:R1:W2:Y:S05]  /*2e50*/  MUFU.TANH R136, R2 ;  /* 0x0000000200887308 */ /* 0x0002aa0000002400 */
[C---:B------:R-:W-:Y:S06]  /*2e60*/  HMMA.16816.F32.BF16 R64, R24.reuse, R44, R124 ;  /* 0x0000002c1840723c */ /* 0x040fec000004187c */
[----:B------:R-:W-:Y:S01]  /*2e70*/  HMMA.16816.F32.BF16 R44, R24, R46, R108 ;  /* 0x0000002e182c723c */ /* 0x000fe2000004186c */
[----:B-1----:R-:W-:-:S04]  /*2e80*/  FMUL.FTZ R2, R77, UR22 ;  /* 0x000000164d027c20 */ /* 0x002fc80008410000 */
[----:B------:R1:W1:Y:S02]  /*2e90*/  MUFU.TANH R105, R2 ;  /* 0x0000000200697308 */ /* 0x0002640000002400 */
[----:B-1----:R-:W-:-:S06]  /*2ea0*/  FMUL.FTZ R2, R78, UR22 ;  /* 0x000000164e027c20 */ /* 0x002fcc0008410000 */
[----:B------:R1:W1:Y:S02]  /*2eb0*/  MUFU.TANH R103, R2 ;  /* 0x0000000200677308 */ /* 0x0002640000002400 */
[----:B-1----:R-:W-:Y:S02]  /*2ec0*/  FMUL.FTZ R2, R79, UR22 ;  /* 0x000000164f027c20 */ /* 0x002fe40008410000 */
[----:B------:R-:W-:Y:S01]  /*2ed0*/  HMMA.16816.F32.BF16 R76, R20, R30, R120 ;  /* 0x0000001e144c723c */ /* 0x000fe20000041878 */
[----:B------:R-:W1:Y:S03]  /*2ee0*/  LDSM.16.M88.4 R20, [R238+0xb800] ;  /* 0x00b80000ee14783b */ /* 0x000e660000000200 */
[----:B------:R5:W1:Y:S02]  /*2ef0*/  MUFU.TANH R104, R2 ;  /* 0x0000000200687308 */ /* 0x000a640000002400 */
[----:B-----5:R-:W-:-:S06]  /*2f00*/  FMUL.FTZ R2, R60, UR22 ;  /* 0x000000163c027c20 */ /* 0x020fcc0008410000 */
[----:B------:R5:W1:Y:S02]  /*2f10*/  MUFU.TANH R99, R2 ;  /* 0x0000000200637308 */ /* 0x000a640000002400 */
[----:B-----5:R-:W-:Y:S01]  /*2f20*/  FMUL.FTZ R2, R61, UR22 ;  /* 0x000000163d027c20 */ /* 0x020fe20008410000 */
[----:B-1----:R-:W-:Y:S05]  /*2f30*/  HMMA.16816.F32.BF16 R64, R16, R20, R64 ;  /* 0x000000141040723c */ /* 0x002fea0000041840 */
[----:B------:R1:W1:Y:S02]  /*2f40*/  MUFU.TANH R98, R2 ;  /* 0x0000000200627308 */ /* 0x0002640000002400 */
[----:B-1----:R-:W-:-:S06]  /*2f50*/  FMUL.FTZ R2, R62, UR22 ;  /* 0x000000163e027c20 */ /* 0x002fcc0008410000 */
[----:B------:R1:W1:Y:S02]  /*2f60*/  MUFU.TANH R97, R2 ;  /* 0x0000000200617308 */ /* 0x0002640000002400 */
[----:B-1----:R-:W-:Y:S02]  /*2f70*/  FMUL.FTZ R2, R63, UR22 ;  /* 0x000000163f027c20 */ /* 0x002fe40008410000 */
[----:B------:R-:W-:Y:S01]  /*2f80*/  HMMA.16816.F32.BF16 R60, R24, R30, R88 ;  /* 0x0000001e183c723c */ /* 0x000fe20000041858 */
[----:B------:R-:W-:Y:S03]  /*2f90*/  LDSM.16.M88.4 R28, [R237+0x3000] ;  /* 0x00300000ed1c783b */ /* 0x000fe60000000200 */
[----:B------:R1:W1:Y:S01]  /*2fa0*/  MUFU.TANH R96, R2 ;  /* 0x0000000200607308 */ /* 0x0002620000002400 */
[----:B------:R-:W5:Y:S01]  /*2fb0*/  LDSM.16.M88.4 R24, [R237+0x3800] ;  /* 0x00380000ed18783b */ /* 0x000f620000000200 */
[----:B------:R-:W-:-:S04]  /*2fc0*/  DEPBAR.LE SB0, 0x0 ;  /* 0x000080000000791a */ /* 0x000fc80000000000 */
[----:B-1----:R-:W-:-:S04]  /*2fd0*/  FMUL.FTZ R2, R52, UR22 ;  /* 0x0000001634027c20 */ /* 0x002fc80008410000 */
[----:B------:R1:W1:Y:S10]  /*2fe0*/  MUFU.TANH R102, R2 ;  /* 0x0000000200667308 */ /* 0x0002740000002400 */
[----:B------:R-:W-:Y:S01]  /*2ff0*/  HMMA.16816.F32.BF16 R60, R16, R34, R60 ;  /* 0x00000022103c723c */ /* 0x000fe2000004183c */
[----:B-1----:R-:W-:-:S04]  /*3000*/  FMUL.FTZ R2, R53, UR22 ;  /* 0x0000001635027c20 */ /* 0x002fc80008410000 */
[----:B------:R1:W1:Y:S01]  /*3010*/  MUFU.TANH R101, R2 ;  /* 0x0000000200657308 */ /* 0x0002620000002400 */
[----:B-----5:R-:W-:-:S15]  /*3020*/  HMMA.16816.F32.BF16 R64, R8, R24, R64 ;  /* 0x000000180840723c */ /* 0x020fde0000041840 */
[----:B------:R-:W-:-:S03]  /*3030*/  NOP ;  /* 0x0000000000007918 */ /* 0x000fc60000000000 */
[----:B------:R-:W-:Y:S01]  /*3040*/  HMMA.16816.F32.BF16 R60, R8, R30, R60 ;  /* 0x0000001e083c723c */ /* 0x000fe2000004183c */
[----:B-1----:R-:W-:-:S04]  /*3050*/  FMUL.FTZ R2, R54, UR22 ;  /* 0x0000001636027c20 */ /* 0x002fc80008410000 */
[----:B------:R1:W1:Y:S02]  /*3060*/  MUFU.TANH R100, R2 ;  /* 0x0000000200647308 */ /* 0x0002640000002400 */
[----:B-1----:R-:W-:Y:S02]  /*3070*/  FMUL.FTZ R2, R55, UR22 ;  /* 0x0000001637027c20 */ /* 0x002fe40008410000 */
[----:B------:R-:W-:Y:S04]  /*3080*/  HMMA.16816.F32.BF16 R52, R4, R42, R36 ;  /* 0x0000002a0434723c */ /* 0x000fe80000041824 */
[----:B------:R1:W1:Y:S02]  /*3090*/  MUFU.TANH R95, R2 ;  /* 0x00000002005f7308 */ /* 0x0002640000002400 */
[-C--:B------:R-:W-:Y:S06]  /*30a0*/  HMMA.16816.F32.BF16 R40, R16, R32.reuse, R48 ;  /* 0x000000201028723c */ /* 0x080fec0000041830 */
[C---:B------:R-:W-:Y:S06]  /*30b0*/  HMMA.16816.F32.BF16 R36, R12.reuse, R32, R72 ;  /* 0x000000200c24723c */ /* 0x040fec0000041848 */
[----:B------:R-:W-:Y:S01]  /*30c0*/  HMMA.16816.F32.BF16 R48, R12, R34, R76 ;  /* 0x000000220c30723c */ /* 0x000fe2000004184c */
[----:B-1----:R-:W-:-:S04]  /*30d0*/  FMUL.FTZ R2, R68, UR22 ;  /* 0x0000001644027c20 */ /* 0x002fc80008410000 */
[----:B------:R1:W1:Y:S01]  /*30e0*/  MUFU.TANH R92, R2 ;  /* 0x00000002005c7308 */ /* 0x0002620000002400 */
[----:B------:R-:W-:Y:S01]  /*30f0*/  FMUL.FTZ R53, R53, UR22 ;  /* 0x0000001635357c20 */ /* 0x000fe20008410000 */
[----:B------:R-:W-:Y:S01]  /*3100*/  FMUL.FTZ R55, R55, UR22 ;  /* 0x0000001637377c20 */ /* 0x000fe20008410000 */
[----:B------:R-:W-:Y:S05]  /*3110*/  HMMA.16816.F32.BF16 R16, R16, R22, R44 ;  /* 0x000000161010723c */ /* 0x000fea000004182c */
[----:B------:R-:W2:Y:S01]  /*3120*/  MUFU.TANH R73, R53 ;  /* 0x0000003500497308 */ /* 0x000ea20000002400 */
[----:B------:R-:W-:Y:S01]  /*3130*/  HMMA.16816.F32.BF16 R40, R8, R28, R40 ;  /* 0x0000001c0828723c */ /* 0x000fe20000041828 */
[----:B-1----:R-:W-:-:S06]  /*3140*/  FMUL.FTZ R2, R69, UR22 ;  /* 0x0000001645027c20 */ /* 0x002fcc0008410000 */
[----:B------:R1:W1:Y:S11]  /*3150*/  MUFU.TANH R90, R2 ;  /* 0x00000002005a7308 */ /* 0x0002760000002400 */
[----:B------:R-:W-:Y:S06]  /*3160*/  HMMA.16816.F32.BF16 R76, R8, R26, R16 ;  /* 0x0000001a084c723c */ /* 0x000fec0000041810 */
[----:B------:R-:W-:Y:S01]  /*3170*/  FMUL.FTZ R40, R40, UR22 ;  /* 0x0000001628287c20 */ /* 0x000fe20008410000 */
[----:B------:R-:W-:Y:S01]  /*3180*/  FMUL.FTZ R42, R42, UR22 ;  /* 0x000000162a2a7c20 */ /* 0x000fe20008410000 */
[----:B-1----:R-:W-:-:S03]  /*3190*/  FMUL.FTZ R2, R70, UR22 ;  /* 0x0000001646027c20 */ /* 0x002fc60008410000 */
[----:B------:R-:W1:Y:S08]  /*31a0*/  MUFU.TANH R137, R42 ;  /* 0x0000002a00897308 */ /* 0x000e700000002400 */
[----:B------:R5:W1:Y:S02]  /*31b0*/  MUFU.TANH R89, R2 ;  /* 0x0000000200597308 */ /* 0x000a640000002400 */
[----:B-----5:R-:W-:-:S06]  /*31c0*/  FMUL.FTZ R2, R71, UR22 ;  /* 0x0000001647027c20 */ /* 0x020fcc0008410000 */
[----:B------:R-:W1:Y:S08]  /*31d0*/  MUFU.TANH R71, R55 ;  /* 0x0000003700477308 */ /* 0x000e700000002400 */
[----:B------:R5:W1:Y:S02]  /*31e0*/  MUFU.TANH R88, R2 ;  /* 0x0000000200587308 */ /* 0x000a640000002400 */
[----:B-----5:R-:W-:-:S06]  /*31f0*/  FMUL.FTZ R2, R56, UR22 ;  /* 0x0000001638027c20 */ /* 0x020fcc0008410000 */
[----:B------:R5:W1:Y:S02]  /*3200*/  MUFU.TANH R94, R2 ;  /* 0x00000002005e7308 */ /* 0x000a640000002400 */
[----:B-----5:R-:W-:-:S06]  /*3210*/  FMUL.FTZ R2, R57, UR22 ;  /* 0x0000001639027c20 */ /* 0x020fcc0008410000 */
[----:B------:R5:W1:Y:S02]  /*3220*/  MUFU.TANH R93, R2 ;  /* 0x00000002005d7308 */ /* 0x000a640000002400 */
[----:B-----5:R-:W-:-:S06]  /*3230*/  FMUL.FTZ R2, R58, UR22 ;  /* 0x000000163a027c20 */ /* 0x020fcc0008410000 */
[----:B------:R5:W1:Y:S02]  /*3240*/  MUFU.TANH R112, R2 ;  /* 0x0000000200707308 */ /* 0x000a640000002400 */
[----:B-----5:R-:W-:Y:S02]  /*3250*/  FMUL.FTZ R2, R59, UR22 ;  /* 0x000000163b027c20 */ /* 0x020fe40008410000 */
[C---:B------:R-:W-:Y:S04]  /*3260*/  HMMA.16816.F32.BF16 R56, R12.reuse, R20, R80 ;  /* 0x000000140c38723c */ /* 0x040fe80000041850 */
[----:B------:R-:W1:Y:S02]  /*3270*/  MUFU.TANH R80, R40 ;  /* 0x0000002800507308 */ /* 0x000e640000002400 */
[----:B------:R-:W-:Y:S06]  /*3280*/  HMMA.16816.F32.BF16 R12, R12, R22, R84 ;  /* 0x000000160c0c723c */ /* 0x000fec0000041854 */
[----:B------:R5:W1:Y:S01]  /*3290*/  MUFU.TANH R81, R2 ;  /* 0x0000000200517308 */ /* 0x000a620000002400 */
[----:B------:R-:W-:Y:S01]  /*32a0*/  HMMA.16816.F32.BF16 R20, R4, R30, R48 ;  /* 0x0000001e0414723c */ /* 0x000fe20000041830 */
[----:B-----5:R-:W-:-:S06]  /*32b0*/  FMUL.FTZ R2, R52, UR22 ;  /* 0x0000001634027c20 */ /* 0x020fcc0008410000 */
[----:B------:R5:W1:Y:S10]  /*32c0*/  MUFU.TANH R74, R2 ;  /* 0x00000002004a7308 */ /* 0x000a740000002400 */
[----:B------:R-:W-:Y:S07]  /*32d0*/  HMMA.16816.F32.BF16 R32, R4, R26, R12 ;  /* 0x0000001a0420723c */ /* 0x000fee000004180c */
[----:B------:R-:W-:Y:S01]  /*32e0*/  FMUL.FTZ R19, R23, UR22 ;  /* 0x0000001617137c20 */ /* 0x000fe20008410000 */
[----:B------:R-:W-:Y:S01]  /*32f0*/  FMUL.FTZ R13, R20, UR22 ;  /* 0x00000016140d7c20 */ /* 0x000fe20008410000 */
[----:B------:R-:W-:Y:S01]  /*3300*/  FMUL.FTZ R14, R21, UR22 ;  /* 0x00000016150e7c20 */ /* 0x000fe20008410000 */
[----:B------:R-:W-:Y:S01]  /*3310*/  FMUL.FTZ R20, R22, UR22 ;  /* 0x0000001616147c20 */ /* 0x000fe20008410000 */
[----:B------:R-:W-:Y:S01]  /*3320*/  FMUL.FTZ R12, R61, UR22 ;  /* 0x000000163d0c7c20 */ /* 0x000fe20008410000 */
[----:B-----5:R-:W-:-:S02]  /*3330*/  FMUL.FTZ R2, R54, UR22 ;  /* 0x0000001636027c20 */ /* 0x020fc40008410000 */
[C---:B------:R-:W-:Y:S02]  /*3340*/  HMMA.16816.F32.BF16 R52, R4.reuse, R28, R36 ;  /* 0x0000001c0434723c */ /* 0x040fe40000041824 */
[----:B------:R5:W1:Y:S04]  /*3350*/  MUFU.TANH R72, R2 ;  /* 0x0000000200487308 */ /* 0x000a680000002400 */
[----:B------:R-:W-:Y:S04]  /*3360*/  HMMA.16816.F32.BF16 R36, R4, R24, R56 ;  /* 0x000000180424723c */ /* 0x000fe80000041838 */
[----:B------:R-:W-:Y:S01]  /*3370*/  FMUL.FTZ R22, R32, UR22 ;  /* 0x0000001620167c20 */ /* 0x000fe20008410000 */
[----:B------:R-:W-:Y:S01]  /*3380*/  FMUL.FTZ R23, R33, UR22 ;  /* 0x0000001621177c20 */ /* 0x000fe20008410000 */
[----:B------:R-:W-:Y:S01]  /*3390*/  FMUL.FTZ R42, R34, UR22 ;  /* 0x00000016222a7c20 */ /* 0x000fe20008410000 */
[----:B------:R-:W-:Y:S01]  /*33a0*/  FMUL.FTZ R4, R43, UR22 ;  /* 0x000000162b047c20 */ /* 0x000fe20008410000 */
[----:B------:R-:W-:-:S03]  /*33b0*/  FMUL.FTZ R43, R35, UR22 ;  /* 0x00000016232b7c20 */ /* 0x000fc60008410000 */
[----:B------:R3:W1:Y:S01]  /*33c0*/  MUFU.TANH R132, R4 ;  /* 0x0000000400847308 */ /* 0x0006620000002400 */
[----:B-----5:R-:W-:-:S07]  /*33d0*/  FMUL.FTZ R2, R41, UR22 ;  /* 0x0000001629027c20 */ /* 0x020fce0008410000 */
[----:B------:R5:W1:Y:S05]  /*33e0*/  MUFU.TANH R75, R2 ;  /* 0x00000002004b7308 */ /* 0x000a6a0000002400 */
[----:B------:R-:W-:Y:S01]  /*33f0*/  FMUL.FTZ R18, R36, UR22 ;  /* 0x0000001624127c20 */ /* 0x000fe20008410000 */
[----:B------:R-:W-:Y:S01]  /*3400*/  FMUL.FTZ R17, R37, UR22 ;  /* 0x0000001625117c20 */ /* 0x000fe20008410000 */
[----:B------:R-:W-:Y:S01]  /*3410*/  FMUL.FTZ R21, R38, UR22 ;  /* 0x0000001626157c20 */ /* 0x000fe20008410000 */
[----:B------:R-:W-:Y:S01]  /*3420*/  FMUL.FTZ R41, R39, UR22 ;  /* 0x0000001627297c20 */ /* 0x000fe20008410000 */
[----:B---3--:R-:W-:Y:S02]  /*3430*/  LEA R4, R158, UR23, 0x4 ;  /* 0x000000179e047c11 */ /* 0x008fe4000f8e20ff */
[----:B-----5:R-:W-:-:S04]  /*3440*/  LOP3.LUT R2, R161, 0xffffffe0, RZ, 0xc0, !PT ;  /* 0xffffffe0a1027812 */ /* 0x020fc800078ec0ff */
[----:B------:R-:W-:Y:S02]  /*3450*/  IADD3 R2, -R2, R160, RZ ;  /* 0x000000a002027210 */ /* 0x000fe40007ffe1ff */
[----:B------:R-:W-:Y:S02]  /*3460*/  SHF.L.U32 R160, R160, 0x1, RZ ;  /* 0x00000001a0a07819 */ /* 0x000fe400000006ff */
[----:B------:R-:W-:Y:S02]  /*3470*/  SHF.R.S32.HI R5, RZ, 0x1f, R2 ;  /* 0x0000001fff057819 */ /* 0x000fe40000011402 */
[----:B------:R-:W-:Y:S02]  /*3480*/  LOP3.LUT R164, R160, 0x6, RZ, 0xc0, !PT ;  /* 0x00000006a0a47812 */ /* 0x000fe400078ec0ff */
[----:B------:R-:W-:Y:S01]  /*3490*/  LEA.HI R2, R5, R2, RZ, 0x2 ;  /* 0x0000000205027211 */ /* 0x000fe200078f10ff */
[----:B------:R-:W-:-:S03]  /*34a0*/  FMUL.FTZ R5, R52, UR22 ;  /* 0x0000001634057c20 */ /* 0x000fc60008410000 */
[----:B------:R-:W-:Y:S01]  /*34b0*/  SHF.R.S32.HI R2, RZ, 0x2, R2 ;  /* 0x00000002ff027819 */ /* 0x000fe20000011402 */
[----:B------:R3:W1:Y:S03]  /*34c0*/  MUFU.TANH R52, R5 ;  /* 0x0000000500347308 */ /* 0x0006660000002400 */
[----:B------:R-:W-:Y:S01]  /*34d0*/  IADD3 R4, R4, 0x1, R2 ;  /* 0x0000000104047810 */ /* 0x000fe20007ffe002 */
[----:B------:R-:W-:-:S05]  /*34e0*/  IMAD.U32 R2, RZ, RZ, UR24 ;  /* 0x00000018ff027e24 */ /* 0x000fca000f8e00ff */
[----:B------:R-:W-:Y:S01]  /*34f0*/  IADD3 R15, R4, UR21, -R2 ;  /* 0x00000015040f7c10 */ /* 0x000fe2000fffe802 */
[----:B------:R-:W-:Y:S01]  /*3500*/  FMUL.FTZ R4, R54, UR22 ;  /* 0x0000001636047c20 */ /* 0x000fe20008410000 */
[----:B------:R-:W-:-:S03]  /*3510*/  FMUL.FTZ R2, R55, UR22 ;  /* 0x0000001637027c20 */ /* 0x000fc60008410000 */
[----:B------:R5:W1:Y:S01]  /*3520*/  MUFU.TANH R51, R4 ;  /* 0x0000000400337308 */ /* 0x000a620000002400 */
[----:B---3--:R-:W-:-:S07]  /*3530*/  FMUL.FTZ R5, R53, UR22 ;  /* 0x0000001635057c20 */ /* 0x008fce0008410000 */
[----:B------:R-:W3:Y:S08]  /*3540*/  MUFU.TANH R49, R5 ;  /* 0x0000000500317308 */ /* 0x000ef00000002400 */
[----:B------:R4:W1:Y:S01]  /*3550*/  MUFU.TANH R47, R2 ;  /* 0x00000002002f7308 */ /* 0x0008620000002400 */
[----:B-----5:R-:W-:-:S07]  /*3560*/  FMUL.FTZ R4, R60, UR22 ;  /* 0x000000163c047c20 */ /* 0x020fce0008410000 */
[----:B------:R1:W1:Y:S01]  /*3570*/  MUFU.TANH R70, R4 ;  /* 0x0000000400467308 */ /* 0x0002620000002400 */
[----:B----4-:R-:W-:-:S05]  /*3580*/  IMAD.U32 R2, RZ, RZ, UR5 ;  /* 0x00000005ff027e24 */ /* 0x010fca000f8e00ff */
[----:B------:R-:W-:Y:S01]  /*3590*/  LEA R2, R2, R164, 0x6 ;  /* 0x000000a402027211 */ /* 0x000fe200078e30ff */
[----:B------:R-:W-:Y:S06]  /*35a0*/  BAR.SYNC.DEFER_BLOCKING 0x0 ;  /* 0x0000000000007b1d */ /* 0x000fec0000010000 */
[----:B--23--:R-:W-:Y:S05]  /*35b0*/  @!P0 BRA `(.L_x_120) ;  /* 0x0000000000748947 */ /* 0x00cfea0003800000 */
        /* <DEDUP_REMOVED lines=29> */
.L_x_120:
[----:B------:R-:W-:Y:S01]  /*3790*/  IMAD.U32 R27, RZ, RZ, UR21 ;  /* 0x00000015ff1b7e24 */ /* 0x000fe2000f8e00ff */
[C---:B------:R-:W-:Y:S01]  /*37a0*/  IADD3 R28, R2.reuse, 0x9, RZ ;  /* 0x00000009021c7810 */ /* 0x040fe20007ffe0ff */
[----:B--2---:R-:W-:Y:S01]  /*37b0*/  VIADD R7, R15, UR20 ;  /* 0x000000140f077c36 */ /* 0x004fe20008000000 */
[----:B------:R2:W-:Y:S01]  /*37c0*/  MUFU.TANH R25, R20 ;  /* 0x0000001400197308 */ /* 0x0005e20000002400 */
[C---:B------:R-:W-:Y:S01]  /*37d0*/  VIADD R30, R2.reuse, 0x1 ;  /* 0x00000001021e7836 */ /* 0x040fe20000000000 */
[C---:B------:R-:W-:Y:S01]  /*37e0*/  IADD3 R39, R2.reuse, 0x19, RZ ;  /* 0x0000001902277810 */ /* 0x040fe20007ffe0ff */
[C---:B------:R-:W-:Y:S01]  /*37f0*/  VIADD R29, R2.reuse, 0x8 ;  /* 0x00000008021d7836 */ /* 0x040fe20000000000 */
[C-C-:B------:R-:W-:Y:S01]  /*3800*/  VIADDMNMX R15, R7.reuse, 0x48, R27.reuse, PT ;  /* 0x00000048070f7846 */ /* 0x140fe2000380011b */
[C---:B------:R-:W-:Y:S01]  /*3810*/  VIADD R33, R2.reuse, 0x10 ;  /* 0x0000001002217836 */ /* 0x040fe20000000000 */
[----:B------:R-:W-:Y:S01]  /*3820*/  VIADDMNMX R16, R7, 0x40, R27, PT ;  /* 0x0000004007107846 */ /* 0x000fe2000380011b */
[----:B------:R-:W-:Y:S01]  /*3830*/  VIADD R32, R2, 0x11 ;  /* 0x0000001102207836 */ /* 0x000fe20000000000 */
[-C--:B------:R-:W-:Y:S01]  /*3840*/  ISETP.GE.AND P6, PT, R28, R15.reuse, PT ;  /* 0x0000000f1c00720c */ /* 0x080fe20003fc6270 */
[----:B------:R3:W-:Y:S01]  /*3850*/  MUFU.TANH R9, R18 ;  /* 0x0000001200097308 */ /* 0x0007e20000002400 */
[-C--:B------:R-:W-:Y:S01]  /*3860*/  ISETP.GE.AND P2, PT, R30, R16.reuse, PT ;  /* 0x000000101e00720c */ /* 0x080fe20003f46270 */
[----:B------:R-:W-:Y:S01]  /*3870*/  VIADD R37, R2, 0x18 ;  /* 0x0000001802257836 */ /* 0x000fe20000000000 */
[----:B------:R-:W-:Y:S01]  /*3880*/  FSEL R40, R96, -INF , !P6 ;  /* 0xff80000060287808 */ /* 0x000fe20007000000 */
[C---:B------:R-:W-:Y:S01]  /*3890*/  VIADD R36, R2.reuse, 0x20 ;  /* 0x0000002002247836 */ /* 0x040fe20000000000 */
[CC--:B------:R-:W-:Y:S01]  /*38a0*/  ISETP.GE.AND P6, PT, R2.reuse, R16.reuse, PT ;  /* 0x000000100200720c */ /* 0x0c0fe20003fc6270 */
[C---:B------:R-:W-:Y:S01]  /*38b0*/  VIADD R38, R2.reuse, 0x21 ;  /* 0x0000002102267836 */ /* 0x040fe20000000000 */
[-C--:B------:R-:W-:Y:S01]  /*38c0*/  ISETP.GE.AND P1, PT, R29, R16.reuse, PT ;  /* 0x000000101d00720c */ /* 0x080fe20003f26270 */
[----:B------:R-:W4:Y:S01]  /*38d0*/  MUFU.TANH R6, R13 ;  /* 0x0000000d00067308 */ /* 0x000f220000002400 */
[----:B--2---:R-:W-:Y:S01]  /*38e0*/  FSEL R20, R129, -INF , !P2 ;  /* 0xff80000081147808 */ /* 0x004fe20005000000 */
[----:B------:R-:W-:Y:S01]  /*38f0*/  VIADD R48, R2, 0x28 ;  /* 0x0000002802307836 */ /* 0x000fe20000000000 */
[-C--:B------:R-:W-:Y:S01]  /*3900*/  ISETP.GE.AND P5, PT, R28, R16.reuse, PT ;  /* 0x000000101c00720c */ /* 0x080fe20003fa6270 */
[C---:B------:R-:W-:Y:S01]  /*3910*/  VIADD R60, R2.reuse, 0x30 ;  /* 0x00000030023c7836 */ /* 0x040fe20000000000 */
[----:B------:R-:W-:Y:S01]  /*3920*/  FSEL R24, R99, -INF , !P1 ;  /* 0xff80000063187808 */ /* 0x000fe20004800000 */
[----:B------:R-:W-:Y:S01]  /*3930*/  VIADD R61, R2, 0x31 ;  /* 0x00000031023d7836 */ /* 0x000fe20000000000 */
[----:B------:R-:W-:Y:S01]  /*3940*/  ISETP.GE.AND P2, PT, R33, R16, PT ;  /* 0x000000102100720c */ /* 0x000fe20003f46270 */
[----:B------:R-:W2:Y:S01]  /*3950*/  MUFU.TANH R8, R14 ;  /* 0x0000000e00087308 */ /* 0x000ea20000002400 */
[----:B---3--:R-:W-:Y:S01]  /*3960*/  FSEL R18, R131, -INF , !P6 ;  /* 0xff80000083127808 */ /* 0x008fe20007000000 */
[----:B------:R3:W-:Y:S01]  /*3970*/  STL [R1+0x138], R243 ;  /* 0x000138f301007387 */ /* 0x0007e20000100800 */
[----:B------:R-:W-:Y:S01]  /*3980*/  FSEL R26, R98, -INF , !P5 ;  /* 0xff800000621a7808 */ /* 0x000fe20006800000 */
[----:B------:R-:W-:Y:S01]  /*3990*/  VIADD R69, R2, 0x39 ;  /* 0x0000003902457836 */ /* 0x000fe20000000000 */
[----:B-1----:R-:W-:Y:S01]  /*39a0*/  FMNMX.FTZ R4, R18, R20, !PT ;  /* 0x0000001412047209 */ /* 0x002fe20007810000 */
[----:B------:R1:W-:Y:S01]  /*39b0*/  STL [R1+0x134], R251 ;  /* 0x000134fb01007387 */ /* 0x0003e20000100800 */
[-C--:B------:R-:W-:Y:S01]  /*39c0*/  ISETP.GE.AND P4, PT, R30, R15.reuse, PT ;  /* 0x0000000f1e00720c */ /* 0x080fe20003f86270 */
[----:B------:R4:W-:Y:S01]  /*39d0*/  MUFU.TANH R14, R21 ;  /* 0x00000015000e7308 */ /* 0x0009e20000002400 */
[----:B------:R-:W-:Y:S01]  /*39e0*/  FMNMX.FTZ R4, R24, R4, !PT ;  /* 0x0000000418047209 */ /* 0x000fe20007810000 */
[----:B------:R-:W-:Y:S01]  /*39f0*/  STL [R1+0x130], R242 ;  /* 0x000130f201007387 */ /* 0x000fe20000100800 */
[----:B------:R-:W-:Y:S01]  /*3a00*/  ISETP.GE.AND P1, PT, R32, R16, PT ;  /* 0x000000102000720c */ /* 0x000fe20003f26270 */
[----:B------:R-:W-:Y:S01]  /*3a10*/  ULDC UR20, c[0x0][0x2ec] ;  /* 0x0000bb0000147ab9 */ /* 0x000fe20000000800 */
[----:B------:R-:W-:Y:S01]  /*3a20*/  FSEL R44, R92, -INF , !P2 ;  /* 0xff8000005c2c7808 */ /* 0x000fe20005000000 */
[----:B------:R1:W-:Y:S01]  /*3a30*/  STL [R1+0x12c], R241 ;  /* 0x00012cf101007387 */ /* 0x0003e20000100800 */
[----:B------:R-:W-:Y:S01]  /*3a40*/  FMNMX.FTZ R4, R26, R4, !PT ;  /* 0x000000041a047209 */ /* 0x000fe20007810000 */
[----:B------:R2:W-:Y:S01]  /*3a50*/  MUFU.TANH R31, R19 ;  /* 0x00000013001f7308 */ /* 0x0005e20000002400 */
[----:B------:R-:W-:Y:S01]  /*3a60*/  FSEL R34, R128, -INF , !P4 ;  /* 0xff80000080227808 */ /* 0x000fe20006000000 */
[----:B------:R-:W-:Y:S01]  /*3a70*/  STL [R1+0x128], R240 ;  /* 0x000128f001007387 */ /* 0x000fe20000100800 */
[----:B------:R-:W-:-:S02]  /*3a80*/  ISETP.GE.AND P4, PT, R33, R15, PT ;  /* 0x0000000f2100720c */ /* 0x000fc40003f86270 */
[-C--:B------:R-:W-:Y:S01]  /*3a90*/  ISETP.GE.AND P5, PT, R37, R16.reuse, PT ;  /* 0x000000102500720c */ /* 0x080fe20003fa6270 */
[----:B------:R-:W-:Y:S01]  /*3aa0*/  STL [R1+0x124], R239 ;  /* 0x000124ef01007387 */ /* 0x000fe20000100800 */
[----:B------:R-:W-:Y:S01]  /*3ab0*/  FSEL R45, R90, -INF , !P1 ;  /* 0xff8000005a2d7808 */ /* 0x000fe20004800000 */
[----:B------:R-:W1:Y:S01]  /*3ac0*/  MUFU.TANH R10, R17 ;  /* 0x00000011000a7308 */ /* 0x000e620000002400 */
[----:B------:R-:W-:Y:S01]  /*3ad0*/  ISETP.GE.AND P6, PT, R36, R16, PT ;  /* 0x000000102400720c */ /* 0x000fe20003fc6270 */
[----:B------:R-:W-:Y:S01]  /*3ae0*/  STL [R1+0x120], R238 ;  /* 0x000120ee01007387 */ /* 0x000fe20000100800 */
[----:B------:R-:W-:Y:S02]  /*3af0*/  FMNMX.FTZ R4, R44, R4, !PT ;  /* 0x000000042c047209 */ /* 0x000fe40007810000 */
[----:B------:R-:W-:Y:S01]  /*3b00*/  FSEL R50, R89, -INF , !P4 ;  /* 0xff80000059327808 */ /* 0x000fe20006000000 */
[----:B------:R-:W-:Y:S01]  /*3b10*/  STL [R1+0x11c], R237 ;  /* 0x00011ced01007387 */ /* 0x000fe20000100800 */
[----:B------:R-:W-:Y:S01]  /*3b20*/  ISETP.GE.AND P4, PT, R39, R16, PT ;  /* 0x000000102700720c */ /* 0x000fe20003f86270 */
[----:B------:R-:W-:Y:S01]  /*3b30*/  MUFU.TANH R59, R12 ;  /* 0x0000000c003b7308 */ /* 0x000fe20000002400 */
[----:B------:R-:W-:Y:S01]  /*3b40*/  FSEL R46, R74, -INF , !P5 ;  /* 0xff8000004a2e7808 */ /* 0x000fe20006800000 */
[----:B------:R-:W-:Y:S01]  /*3b50*/  STL [R1+0x118], R232 ;  /* 0x000118e801007387 */ /* 0x000fe20000100800 */
[----:B------:R-:W-:-:S02]  /*3b60*/  FMNMX.FTZ R4, R45, R4, !PT ;  /* 0x000000042d047209 */ /* 0x000fc40007810000 */
[----:B------:R-:W-:Y:S01]  /*3b70*/  FSEL R185, R52, -INF , !P6 ;  /* 0xff80000034b97808 */ /* 0x000fe20007000000 */
[----:B------:R1:W-:Y:S01]  /*3b80*/  STL [R1+0x13c], R16 ;  /* 0x00013c1001007387 */ /* 0x0003e20000100800 */
[-C--:B------:R-:W-:Y:S01]  /*3b90*/  ISETP.GE.AND P6, PT, R2, R15.reuse, PT ;  /* 0x0000000f0200720c */ /* 0x080fe20003fc6270 */
[----:B------:R-:W1:Y:S01]  /*3ba0*/  MUFU.TANH R12, R22 ;  /* 0x00000016000c7308 */ /* 0x000e620000002400 */
[----:B----4-:R-:W-:Y:S02]  /*3bb0*/  FSEL R21, R73, -INF , !P4 ;  /* 0xff80000049157808 */ /* 0x010fe40006000000 */
[----:B------:R-:W-:Y:S02]  /*3bc0*/  FMNMX.FTZ R4, R46, R4, !PT ;  /* 0x000000042e047209 */ /* 0x000fe40007810000 */
[----:B------:R-:W-:Y:S02]  /*3bd0*/  ISETP.GE.AND P3, PT, R29, R15, PT ;  /* 0x0000000f1d00720c */ /* 0x000fe40003f66270 */
[----:B--2---:R-:W-:Y:S01]  /*3be0*/  FSEL R19, R130, -INF , !P6 ;  /* 0xff80000082137808 */ /* 0x004fe20007000000 */
[----:B------:R-:W2:Y:S01]  /*3bf0*/  MUFU.TANH R11, R23 ;  /* 0x00000017000b7308 */ /* 0x000ea20000002400 */
[----:B------:R-:W-:-:S02]  /*3c00*/  ISETP.GE.AND P5, PT, R38, R16, PT ;  /* 0x000000102600720c */ /* 0x000fc40003fa6270 */
[----:B------:R-:W-:Y:S02]  /*3c10*/  FMNMX.FTZ R5, R21, R4, !PT ;  /* 0x0000000415057209 */ /* 0x000fe40007810000 */
[----:B------:R-:W-:Y:S02]  /*3c20*/  FSEL R35, R97, -INF , !P3 ;  /* 0xff80000061237808 */ /* 0x000fe40005800000 */
[----:B------:R-:W-:Y:S01]  /*3c30*/  FMNMX.FTZ R4, R19, R34, !PT ;  /* 0x0000002213047209 */ /* 0x000fe20007810000 */
[----:B------:R-:W4:Y:S01]  /*3c40*/  MUFU.TANH R13, R41 ;  /* 0x00000029000d7308 */ /* 0x000f220000002400 */
[----:B------:R-:W-:Y:S02]  /*3c50*/  ISETP.GE.AND P4, PT, R48, R16, PT ;  /* 0x000000103000720c */ /* 0x000fe40003f86270 */
[----:B------:R-:W-:Y:S02]  /*3c60*/  IADD3 R57, R2, 0x29, RZ ;  /* 0x0000002902397810 */ /* 0x000fe40007ffe0ff */
[----:B------:R-:W-:-:S02]  /*3c70*/  FSEL R184, R49, -INF , !P5 ;  /* 0xff80000031b87808 */ /* 0x000fc40006800000 */
[----:B------:R-:W-:Y:S02]  /*3c80*/  FMNMX.FTZ R5, R185, R5, !PT ;  /* 0x00000005b9057209 */ /* 0x000fe40007810000 */
[----:B------:R-:W-:Y:S02]  /*3c90*/  FMNMX.FTZ R4, R35, R4, !PT ;  /* 0x0000000423047209 */ /* 0x000fe40007810000 */
[----:B------:R-:W-:Y:S02]  /*3ca0*/  FSEL R186, R6, -INF , !P4 ;  /* 0xff80000006ba7808 */ /* 0x000fe40006000000 */
[----:B------:R-:W-:Y:S02]  /*3cb0*/  ISETP.GE.AND P5, PT, R57, R16, PT ;  /* 0x000000103900720c */ /* 0x000fe40003fa6270 */
[----:B------:R-:W-:Y:S02]  /*3cc0*/  FMNMX.FTZ R6, R184, R5, !PT ;  /* 0x00000005b8067209 */ /* 0x000fe40007810000 */
[----:B------:R-:W-:-:S02]  /*3cd0*/  ISETP.GE.AND P3, PT, R32, R15, PT ;  /* 0x0000000f2000720c */ /* 0x000fc40003f66270 */
[----:B------:R-:W-:Y:S02]  /*3ce0*/  FMNMX.FTZ R4, R40, R4, !PT ;  /* 0x0000000428047209 */ /* 0x000fe40007810000 */
[----:B------:R-:W-:Y:S02]  /*3cf0*/  ISETP.GE.AND P6, PT, R60, R16, PT ;  /* 0x000000103c00720c */ /* 0x000fe40003fc6270 */
[----:B------:R-:W-:Y:S02]  /*3d00*/  FSEL R187, R8, -INF , !P5 ;  /* 0xff80000008bb7808 */ /* 0x000fe40006800000 */
[----:B------:R-:W-:Y:S01]  /*3d10*/  FMNMX.FTZ R6, R186, R6, !PT ;  /* 0x00000006ba067209 */ /* 0x000fe20007810000 */
[----:B------:R-:W-:Y:S01]  /*3d20*/  MUFU.TANH R8, R43 ;  /* 0x0000002b00087308 */ /* 0x000fe20000002400 */
[----:B------:R-:W-:Y:S02]  /*3d30*/  ISETP.GE.AND P2, PT, R37, R15, PT ;  /* 0x0000000f2500720c */ /* 0x000fe40003f46270 */
[----:B------:R-:W-:-:S02]  /*3d40*/  FSEL R56, R88, -INF , !P3 ;  /* 0xff80000058387808 */ /* 0x000fc40005800000 */
[----:B------:R-:W-:Y:S02]  /*3d50*/  FMNMX.FTZ R4, R50, R4, !PT ;  /* 0x0000000432047209 */ /* 0x000fe40007810000 */
[----:B------:R-:W-:Y:S02]  /*3d60*/  IADD3 R68, R2, 0x38, RZ ;  /* 0x0000003802447810 */ /* 0x000fe40007ffe0ff */
[----:B------:R-:W-:Y:S02]  /*3d70*/  ISETP.GE.AND P4, PT, R61, R16, PT ;  /* 0x000000103d00720c */ /* 0x000fe40003f86270 */
[----:B---3--:R-:W-:Y:S02]  /*3d80*/  FSEL R243, R9, -INF , !P6 ;  /* 0xff80000009f37808 */ /* 0x008fe40007000000 */
[----:B------:R-:W-:Y:S02]  /*3d90*/  FMNMX.FTZ R6, R187, R6, !PT ;  /* 0x00000006bb067209 */ /* 0x000fe40007810000 */
[----:B------:R-:W-:Y:S01]  /*3da0*/  ISETP.GE.AND P1, PT, R39, R15, PT ;  /* 0x0000000f2700720c */ /* 0x000fe20003f26270 */
[----:B------:R-:W-:Y:S01]  /*3db0*/  STL [R1+0x144], R243 ;  /* 0x000144f301007387 */ /* 0x000fe20000100800 */
[----:B------:R-:W-:-:S02]  /*3dc0*/  FSEL R58, R72, -INF , !P2 ;  /* 0xff800000483a7808 */ /* 0x000fc40005000000 */
[----:B------:R-:W-:Y:S02]  /*3dd0*/  FMNMX.FTZ R4, R56, R4, !PT ;  /* 0x0000000438047209 */ /* 0x000fe40007810000 */
[----:B------:R-:W-:Y:S02]  /*3de0*/  ISETP.GE.AND P5, PT, R68, R16, PT ;  /* 0x000000104400720c */ /* 0x000fe40003fa6270 */
[----:B-1----:R-:W-:Y:S02]  /*3df0*/  FSEL R251, R10, -INF , !P4 ;  /* 0xff8000000afb7808 */ /* 0x002fe40006000000 */
[----:B------:R-:W-:Y:S01]  /*3e00*/  FMNMX.FTZ R6, R243, R6, !PT ;  /* 0x00000006f3067209 */ /* 0x000fe20007810000 */
[----:B------:R-:W1:Y:S01]  /*3e10*/  MUFU.TANH R10, R42 ;  /* 0x0000002a000a7308 */ /* 0x000e620000002400 */
[----:B------:R-:W-:Y:S01]  /*3e20*/  ISETP.GE.AND P3, PT, R36, R15, PT ;  /* 0x0000000f2400720c */ /* 0x000fe20003f66270 */
[----:B------:R-:W-:Y:S01]  /*3e30*/  STL [R1+0x140], R251 ;  /* 0x000140fb01007387 */ /* 0x000fe20000100800 */
[----:B------:R-:W-:-:S02]  /*3e40*/  FSEL R72, R71, -INF , !P1 ;  /* 0xff80000047487808 */ /* 0x000fc40004800000 */
[----:B------:R-:W-:Y:S02]  /*3e50*/  FMNMX.FTZ R4, R58, R4, !PT ;  /* 0x000000043a047209 */ /* 0x000fe40007810000 */
[----:B------:R-:W-:Y:S02]  /*3e60*/  ISETP.GE.AND P6, PT, R69, R16, PT ;  /* 0x000000104500720c */ /* 0x000fe40003fc6270 */
[----:B------:R-:W-:Y:S02]  /*3e70*/  FSEL R53, R12, -INF , !P5 ;  /* 0xff8000000c357808 */ /* 0x000fe40006800000 */
[----:B------:R-:W-:Y:S02]  /*3e80*/  FMNMX.FTZ R6, R251, R6, !PT ;  /* 0x00000006fb067209 */ /* 0x000fe40007810000 */
[----:B------:R-:W-:Y:S01]  /*3e90*/  ISETP.GE.AND P2, PT, R38, R15, PT ;  /* 0x0000000f2600720c */ /* 0x000fe20003f46270 */
[----:B------:R-:W-:Y:S01]  /*3ea0*/  STL [R1+0x54], R53 ;  /* 0x0000543501007387 */ /* 0x000fe20000100800 */
[----:B------:R-:W-:-:S02]  /*3eb0*/  FSEL R179, R51, -INF , !P3 ;  /* 0xff80000033b37808 */ /* 0x000fc40005800000 */
[----:B------:R-:W-:Y:S02]  /*3ec0*/  FMNMX.FTZ R4, R72, R4, !PT ;  /* 0x0000000448047209 */ /* 0x000fe40007810000 */
[----:B--2---:R-:W-:Y:S02]  /*3ed0*/  FSEL R241, R11, -INF , !P6 ;  /* 0xff8000000bf17808 */ /* 0x004fe40007000000 */
[----:B------:R-:W-:Y:S02]  /*3ee0*/  FMNMX.FTZ R6, R53, R6, !PT ;  /* 0x0000000635067209 */ /* 0x000fe40007810000 */
[----:B------:R-:W-:Y:S01]  /*3ef0*/  ISETP.GE.AND P1, PT, R48, R15, PT ;  /* 0x0000000f3000720c */ /* 0x000fe20003f26270 */
[----:B------:R-:W-:Y:S01]  /*3f00*/  STL [R1+0x148], R241 ;  /* 0x000148f101007387 */ /* 0x000fe20000100800 */
[----:B------:R-:W-:Y:S02]  /*3f10*/  FSEL R178, R47, -INF , !P2 ;  /* 0xff8000002fb27808 */ /* 0x000fe40005000000 */
[----:B------:R-:W-:-:S02]  /*3f20*/  FMNMX.FTZ R5, R179, R4, !PT ;  /* 0x00000004b3057209 */ /* 0x000fc40007810000 */
[----:B------:R-:W-:Y:S01]  /*3f30*/  FMNMX.FTZ R4, R241, R6, !PT ;  /* 0x00000006f1047209 */ /* 0x000fe20007810000 */
[----:B------:R-:W-:Y:S01]  /*3f40*/  FMUL.FTZ R6, R62, UR22 ;  /* 0x000000163e067c20 */ /* 0x000fe20008410000 */
[----:B------:R-:W-:Y:S02]  /*3f50*/  ISETP.GE.AND P3, PT, R57, R15, PT ;  /* 0x0000000f3900720c */ /* 0x000fe40003f66270 */
[----:B------:R-:W-:Y:S01]  /*3f60*/  FSEL R177, R25, -INF , !P1 ;  /* 0xff80000019b17808 */ /* 0x000fe20004800000 */
[----:B------:R-:W2:Y:S01]  /*3f70*/  SHFL.BFLY PT, R9, R4, 0x2, 0x1f ;  /* 0x0c401f0004097f89 */ /* 0x000ea200000e0000 */
[----:B------:R-:W-:Y:S01]  /*3f80*/  FMNMX.FTZ R5, R178, R5, !PT ;  /* 0x00000005b2057209 */ /* 0x000fe20007810000 */
[----:B------:R3:W-:Y:S01]  /*3f90*/  MUFU.TANH R175, R6 ;  /* 0x0000000600af7308 */ /* 0x0007e20000002400 */
[----:B------:R-:W-:Y:S02]  /*3fa0*/  ISETP.GE.AND P2, PT, R60, R15, PT ;  /* 0x0000000f3c00720c */ /* 0x000fe40003f46270 */
[----:B------:R-:W-:-:S02]  /*3fb0*/  FSEL R176, R31, -INF , !P3 ;  /* 0xff8000001fb07808 */ /* 0x000fc40005800000 */
[----:B------:R-:W-:Y:S02]  /*3fc0*/  FMNMX.FTZ R5, R177, R5, !PT ;  /* 0x00000005b1057209 */ /* 0x000fe40007810000 */
[----:B------:R-:W-:Y:S02]  /*3fd0*/  ISETP.GE.AND P1, PT, R61, R15, PT ;  /* 0x0000000f3d00720c */ /* 0x000fe40003f26270 */
[----:B------:R-:W-:Y:S02]  /*3fe0*/  FSEL R16, R14, -INF , !P2 ;  /* 0xff8000000e107808 */ /* 0x000fe40005000000 */
[----:B------:R-:W-:Y:S02]  /*3ff0*/  FMNMX.FTZ R5, R176, R5, !PT ;  /* 0x00000005b0057209 */ /* 0x000fe40007810000 */
[----:B------:R-:W-:Y:S01]  /*4000*/  ISETP.GE.AND P2, PT, R68, R15, PT ;  /* 0x0000000f4400720c */ /* 0x000fe20003f46270 */
[----:B------:R-:W-:Y:S01]  /*4010*/  STL [R1+0x14c], R16 ;  /* 0x00014c1001007387 */ /* 0x000fe20000100800 */
[----:B----4-:R-:W-:-:S02]  /*4020*/  FSEL R240, R13, -INF , !P1 ;  /* 0xff8000000df07808 */ /* 0x010fc40004800000 */
[----:B------:R-:W-:Y:S01]  /*4030*/  FMNMX.FTZ R5, R16, R5, !PT ;  /* 0x0000000510057209 */ /* 0x000fe20007810000 */
[----:B------:R-:W-:Y:S01]  /*4040*/  STL [R1+0x150], R15 ;  /* 0x0001500f01007387 */ /* 0x000fe20000100800 */
[----:B------:R-:W-:Y:S01]  /*4050*/  ISETP.GE.AND P1, PT, R69, R15, PT ;  /* 0x0000000f4500720c */ /* 0x000fe20003f26270 */
[----:B---3--:R-:W-:Y:S01]  /*4060*/  FMUL.FTZ R6, R63, UR22 ;  /* 0x000000163f067c20 */ /* 0x008fe20008410000 */
[----:B-1----:R-:W-:Y:S01]  /*4070*/  FSEL R242, R10, -INF , !P2 ;  /* 0xff8000000af27808 */ /* 0x002fe20005000000 */
[----:B------:R-:W-:Y:S01]  /*4080*/  STL [R1+0x154], R240 ;  /* 0x000154f001007387 */ /* 0x000fe20000100800 */
[----:B------:R-:W-:Y:S01]  /*4090*/  FMNMX.FTZ R5, R240, R5, !PT ;  /* 0x00000005f0057209 */ /* 0x000fe20007810000 */
[----:B------:R1:W-:Y:S01]  /*40a0*/  MUFU.TANH R174, R6 ;  /* 0x0000000600ae7308 */ /* 0x0003e20000002400 */
[----:B------:R-:W-:Y:S01]  /*40b0*/  FSEL R239, R8, -INF , !P1 ;  /* 0xff80000008ef7808 */ /* 0x000fe20004800000 */
[----:B------:R-:W-:Y:S01]  /*40c0*/  STL [R1+0x158], R242 ;  /* 0x000158f201007387 */ /* 0x000fe20000100800 */
[----:B------:R-:W-:-:S02]  /*40d0*/  FMNMX.FTZ R5, R242, R5, !PT ;  /* 0x00000005f2057209 */ /* 0x000fc40007810000 */
[----:B--2---:R-:W-:Y:S01]  /*40e0*/  FMNMX.FTZ R4, R4, R9, !PT ;  /* 0x0000000904047209 */ /* 0x004fe20007810000 */
[----:B------:R-:W-:Y:S01]  /*40f0*/  STL [R1+0x15c], R239 ;  /* 0x00015cef01007387 */ /* 0x000fe20000100800 */
[----:B------:R-:W-:Y:S02]  /*4100*/  FMNMX.FTZ R5, R239, R5, !PT ;  /* 0x00000005ef057209 */ /* 0x000fe40007810000 */
[C---:B------:R-:W-:Y:S01]  /*4110*/  VIMNMX R14, R7.reuse, UR21, PT ;  /* 0x00000015070e7c48 */ /* 0x040fe2000bfe0100 */
[----:B------:R-:W2:Y:S01]  /*4120*/  SHFL.BFLY PT, R9, R4, 0x1, 0x1f ;  /* 0x0c201f0004097f89 */ /* 0x000ea200000e0000 */
[----:B------:R-:W-:Y:S02]  /*4130*/  VIADDMNMX R17, R7, 0x8, R27, PT ;  /* 0x0000000807117846 */ /* 0x000fe4000380011b */
[-C--:B------:R-:W-:Y:S01]  /*4140*/  ISETP.GE.AND P1, PT, R28, R14.reuse, PT ;  /* 0x0000000e1c00720c */ /* 0x080fe20003f26270 */
[----:B------:R-:W3:Y:S01]  /*4150*/  SHFL.BFLY PT, R8, R5, 0x2, 0x1f ;  /* 0x0c401f0005087f89 */ /* 0x000ee200000e0000 */
[----:B------:R-:W-:-:S02]  /*4160*/  ISETP.GE.AND P5, PT, R29, R14, PT ;  /* 0x0000000e1d00720c */ /* 0x000fc40003fa6270 */
[----:B------:R-:W-:Y:S01]  /*4170*/  FSEL R84, R105, -INF , !P1 ;  /* 0xff80000069547808 */ /* 0x000fe20004800000 */
[----:B-1----:R-:W-:Y:S01]  /*4180*/  FMUL.FTZ R6, R64, UR22 ;  /* 0x0000001640067c20 */ /* 0x002fe20008410000 */
[----:B------:R-:W-:Y:S02]  /*4190*/  FSEL R85, R136, -INF , !P5 ;  /* 0xff80000088557808 */ /* 0x000fe40006800000 */
[-C--:B------:R-:W-:Y:S01]  /*41a0*/  ISETP.GE.AND P5, PT, R32, R14.reuse, PT ;  /* 0x0000000e2000720c */ /* 0x080fe20003fa6270 */
[----:B------:R1:W-:Y:S01]  /*41b0*/  MUFU.TANH R10, R6 ;  /* 0x00000006000a7308 */ /* 0x0003e20000002400 */
[-C--:B------:R-:W-:Y:S02]  /*41c0*/  ISETP.GE.AND P4, PT, R30, R14.reuse, PT ;  /* 0x0000000e1e00720c */ /* 0x080fe40003f86270 */
[----:B------:R-:W-:Y:S02]  /*41d0*/  FSEL R53, R101, -INF , !P5 ;  /* 0xff80000065357808 */ /* 0x000fe40006800000 */
[----:B------:R-:W-:-:S02]  /*41e0*/  ISETP.GE.AND P5, PT, R36, R14, PT ;  /* 0x0000000e2400720c */ /* 0x000fc40003fa6270 */
[----:B------:R-:W-:Y:S02]  /*41f0*/  FSEL R86, R139, -INF , !P4 ;  /* 0xff8000008b567808 */ /* 0x000fe40006000000 */
[----:B------:R-:W-:Y:S02]  /*4200*/  FSEL R173, R80, -INF , !P5 ;  /* 0xff80000050ad7808 */ /* 0x000fe40006800000 */
[----:B------:R-:W-:Y:S02]  /*4210*/  ISETP.GE.AND P5, PT, R2, R14, PT ;  /* 0x0000000e0200720c */ /* 0x000fe40003fa6270 */
[----:B--2---:R-:W-:Y:S01]  /*4220*/  FMNMX.FTZ R134, R4, R9, !PT ;  /* 0x0000000904867209 */ /* 0x004fe20007810000 */
[----:B------:R-:W-:Y:S01]  /*4230*/  FMUL.FTZ R4, R77, UR22 ;  /* 0x000000164d047c20 */ /* 0x000fe20008410000 */
[----:B------:R-:W-:Y:S02]  /*4240*/  FSEL R9, R140, -INF , !P5 ;  /* 0xff8000008c097808 */ /* 0x000fe40006800000 */
[----:B---3--:R-:W-:Y:S01]  /*4250*/  FMNMX.FTZ R5, R5, R8, !PT ;  /* 0x0000000805057209 */ /* 0x008fe20007810000 */
[C---:B------:R-:W-:Y:S01]  /*4260*/  FMUL.FTZ R13, R134.reuse, UR20 ;  /* 0x00000014860d7c20 */ /* 0x040fe20008410000 */
[----:B------:R-:W-:Y:S01]  /*4270*/  FSETP.NEU.FTZ.AND P1, PT, R134, -INF , PT ;  /* 0xff8000008600780b */ /* 0x000fe20003f3d000 */
[----:B------:R2:W-:Y:S01]  /*4280*/  MUFU.TANH R8, R4 ;  /* 0x0000000400087308 */ /* 0x0005e20000002400 */
[----:B------:R-:W-:Y:S01]  /*4290*/  ISETP.GE.AND P4, PT, R33, R14, PT ;  /* 0x0000000e2100720c */ /* 0x000fe20003f86270 */
[----:B------:R-:W3:Y:S01]  /*42a0*/  SHFL.BFLY PT, R133, R5, 0x1, 0x1f ;  /* 0x0c201f0005857f89 */ /* 0x000ee200000e0000 */
[----:B------:R-:W-:Y:S01]  /*42b0*/  FSEL R13, R13, RZ, P1 ;  /* 0x000000ff0d0d7208 */ /* 0x000fe20000800000 */
[----:B-1----:R-:W-:Y:S01]  /*42c0*/  FMUL.FTZ R6, R65, UR22 ;  /* 0x0000001641067c20 */ /* 0x002fe20008410000 */
[----:B------:R-:W-:Y:S01]  /*42d0*/  ISETP.GE.AND P6, PT, R28, R17, PT ;  /* 0x000000111c00720c */ /* 0x000fe20003fc6270 */
[----:B------:R1:W-:Y:S01]  /*42e0*/  STL [R1+0x160], R134 ;  /* 0x0001608601007387 */ /* 0x0003e20000100800 */
[----:B------:R-:W-:Y:S01]  /*42f0*/  FSEL R55, R102, -INF , !P4 ;  /* 0xff80000066377808 */ /* 0x000fe20006000000 */
[----:B------:R4:W-:Y:S01]  /*4300*/  MUFU.TANH R11, R6 ;  /* 0x00000006000b7308 */ /* 0x0009e20000002400 */
[----:B------:R-:W-:-:S02]  /*4310*/  FSEL R89, R104, -INF , !P6 ;  /* 0xff80000068597808 */ /* 0x000fc40007000000 */
[-C--:B------:R-:W-:Y:S02]  /*4320*/  ISETP.GE.AND P6, PT, R37, R14.reuse, PT ;  /* 0x0000000e2500720c */ /* 0x080fe40003fc6270 */
[-C--:B------:R-:W-:Y:S02]  /*4330*/  ISETP.GE.AND P1, PT, R39, R14.reuse, PT ;  /* 0x0000000e2700720c */ /* 0x080fe40003f26270 */
[----:B------:R-:W-:Y:S01]  /*4340*/  FSEL R52, R94, -INF , !P6 ;  /* 0xff8000005e347808 */ /* 0x000fe20007000000 */
[----:B--2---:R-:W-:Y:S01]  /*4350*/  FFMA.FTZ R4, R18, UR20, -R13 ;  /* 0x0000001412047c23 */ /* 0x004fe2000801080d */
[----:B------:R-:W-:Y:S02]  /*4360*/  ISETP.GE.AND P6, PT, R38, R14, PT ;  /* 0x0000000e2600720c */ /* 0x000fe40003fc6270 */
[----:B------:R-:W-:Y:S01]  /*4370*/  FSEL R54, R93, -INF , !P1 ;  /* 0xff8000005d367808 */ /* 0x000fe20004800000 */
[----:B------:R2:W1:Y:S01]  /*4380*/  MUFU.EX2 R41, R4 ;  /* 0x0000000400297308 */ /* 0x0004620000000800 */
[----:B------:R-:W-:-:S02]  /*4390*/  FSEL R172, R75, -INF , !P6 ;  /* 0xff8000004bac7808 */ /* 0x000fc40007000000 */
[----:B------:R-:W-:Y:S01]  /*43a0*/  ISETP.GE.AND P6, PT, R48, R14, PT ;  /* 0x0000000e3000720c */ /* 0x000fe20003fc6270 */
[----:B----4-:R-:W-:Y:S01]  /*43b0*/  FMUL.FTZ R6, R66, UR22 ;  /* 0x0000001642067c20 */ /* 0x010fe20008410000 */
[----:B---3--:R-:W-:Y:S02]  /*43c0*/  FMNMX.FTZ R133, R5, R133, !PT ;  /* 0x0000008505857209 */ /* 0x008fe40007810000 */
[----:B------:R-:W-:Y:S01]  /*43d0*/  FMNMX.FTZ R5, R9, R86, !PT ;  /* 0x0000005609057209 */ /* 0x000fe20007810000 */
[----:B------:R3:W-:Y:S01]  /*43e0*/  MUFU.TANH R22, R6 ;  /* 0x0000000600167308 */ /* 0x0007e20000002400 */
[C---:B------:R-:W-:Y:S01]  /*43f0*/  FSETP.NEU.FTZ.AND P5, PT, R133.reuse, -INF , PT ;  /* 0xff8000008500780b */ /* 0x040fe20003fbd000 */
[----:B------:R-:W-:Y:S01]  /*4400*/  FMUL.FTZ R12, R133, UR20 ;  /* 0x00000014850c7c20 */ /* 0x000fe20008410000 */
[----:B------:R-:W-:Y:S02]  /*4410*/  ISETP.GE.AND P3, PT, R30, R17, PT ;  /* 0x000000111e00720c */ /* 0x000fe40003f66270 */
[----:B------:R-:W-:-:S02]  /*4420*/  FSEL R139, R70, -INF , !P6 ;  /* 0xff800000468b7808 */ /* 0x000fc40007000000 */
[----:B------:R-:W-:Y:S01]  /*4430*/  FSEL R12, R12, RZ, P5 ;  /* 0x000000ff0c0c7208 */ /* 0x000fe20002800000 */
[----:B--2---:R-:W-:Y:S01]  /*4440*/  FFMA.FTZ R4, R20, UR20, -R13 ;  /* 0x0000001414047c23 */ /* 0x004fe2000801080d */
[----:B------:R-:W-:Y:S01]  /*4450*/  ISETP.GE.AND P5, PT, R2, R17, PT ;  /* 0x000000110200720c */ /* 0x000fe20003fa6270 */
[----:B------:R-:W-:Y:S01]  /*4460*/  IMAD.IADD R2, R156, 0x1, R157 ;  /* 0x000000019c027824 */ /* 0x000fe200078e029d */
[----:B------:R-:W-:Y:S01]  /*4470*/  ISETP.GE.AND P6, PT, R57, R14, PT ;  /* 0x0000000e3900720c */ /* 0x000fe20003fc6270 */
[----:B------:R2:W-:Y:S01]  /*4480*/  MUFU.EX2 R42, R4 ;  /* 0x00000004002a7308 */ /* 0x0005e20000000800 */
[----:B------:R-:W-:Y:S01]  /*4490*/  FSEL R91, R138, -INF , !P3 ;  /* 0xff8000008a5b7808 */ /* 0x000fe20005800000 */
[----:B-1----:R-:W-:Y:S01]  /*44a0*/  STL [R1+0x84], R41 ;  /* 0x0000842901007387 */ /* 0x002fe20000100800 */
[----:B------:R-:W-:Y:S01]  /*44b0*/  LEA R233, R2, UR4, 0x1 ;  /* 0x0000000402e97c11 */ /* 0x000fe2000f8e08ff */
[----:B---3--:R-:W-:Y:S01]  /*44c0*/  FMUL.FTZ R6, R67, UR22 ;  /* 0x0000001643067c20 */ /* 0x008fe20008410000 */
[----:B------:R-:W-:-:S02]  /*44d0*/  FSEL R138, R59, -INF , !P6 ;  /* 0xff8000003b8a7808 */ /* 0x000fc40007000000 */
[----:B------:R-:W-:Y:S01]  /*44e0*/  LEA R236, R0, R233, 0x1 ;  /* 0x000000e900ec7211 */ /* 0x000fe200078e08ff */
[----:B------:R1:W-:Y:S01]  /*44f0*/  MUFU.TANH R23, R6 ;  /* 0x0000000600177308 */ /* 0x0003e20000002400 */
[----:B------:R-:W-:Y:S01]  /*4500*/  IMAD R234, R3, 0x2, R233 ;  /* 0x0000000203ea7824 */ /* 0x000fe200078e02e9 */
[-C--:B------:R-:W-:Y:S01]  /*4510*/  ISETP.GE.AND P6, PT, R60, R14.reuse, PT ;  /* 0x0000000e3c00720c */ /* 0x080fe20003fc6270 */
[----:B------:R-:W3:Y:S01]  /*4520*/  LDSM.16.MT88.4 R108, [R233+0xe000] ;  /* 0x00e00000e96c783b */ /* 0x000ee20000004200 */
[----:B------:R-:W-:Y:S01]  /*4530*/  ISETP.GE.AND P2, PT, R29, R17, PT ;  /* 0x000000111d00720c */ /* 0x000fe20003f46270 */
[----:B------:R-:W-:Y:S02]  /*4540*/  IMAD R235, R0, 0x2, R234 ;  /* 0x0000000200eb7824 */ /* 0x000fe400078e02ea */
[--C-:B------:R-:W-:Y:S01]  /*4550*/  FFMA.FTZ R0, R40, UR20, -R12.reuse ;  /* 0x0000001428007c23 */ /* 0x100fe2000801080c */
[----:B------:R-:W-:Y:S01]  /*4560*/  FSEL R229, R10, -INF , !P6 ;  /* 0xff8000000ae57808 */ /* 0x000fe20007000000 */
[----:B------:R-:W-:Y:S01]  /*4570*/  FFMA.FTZ R3, R35, UR20, -R12 ;  /* 0x0000001423037c23 */ /* 0x000fe2000801080c */
[----:B--2---:R-:W-:Y:S01]  /*4580*/  FFMA.FTZ R4, R24, UR20, -R13 ;  /* 0x0000001418047c23 */ /* 0x004fe2000801080d */
[----:B------:R-:W-:Y:S01]  /*4590*/  MUFU.EX2 R243, R0 ;  /* 0x0000000000f37308 */ /* 0x000fe20000000800 */
[----:B------:R-:W-:Y:S01]  /*45a0*/  ISETP.GE.AND P6, PT, R61, R14, PT ;  /* 0x0000000e3d00720c */ /* 0x000fe20003fc6270 */
[----:B------:R-:W2:Y:S01]  /*45b0*/  LDSM.16.MT88.4 R148, [R235+0xe000] ;  /* 0x00e00000eb94783b */ /* 0x000ea20000004200 */
[----:B------:R-:W-:-:S02]  /*45c0*/  FSEL R90, R103, -INF , !P2 ;  /* 0xff800000675a7808 */ /* 0x000fc40005000000 */
[----:B------:R-:W-:Y:S01]  /*45d0*/  FSEL R207, R11, -INF , !P6 ;  /* 0xff8000000bcf7808 */ /* 0x000fe20007000000 */
[----:B------:R-:W-:Y:S01]  /*45e0*/  LDSM.16.MT88.4 R96, [R234+0xc000] ;  /* 0x00c00000ea60783b */ /* 0x000fe20000004200 */
[----:B-1----:R-:W-:Y:S01]  /*45f0*/  FMUL.FTZ R6, R76, UR22 ;  /* 0x000000164c067c20 */ /* 0x002fe20008410000 */
[----:B------:R1:W-:Y:S01]  /*4600*/  MUFU.EX2 R240, R4 ;  /* 0x0000000400f07308 */ /* 0x0003e20000000800 */
[----:B------:R-:W-:Y:S01]  /*4610*/  ISETP.GE.AND P6, PT, R68, R14, PT ;  /* 0x0000000e4400720c */ /* 0x000fe20003fc6270 */
[----:B------:R-:W-:Y:S01]  /*4620*/  LDSM.16.MT88.4 R104, [R236+0xc000] ;  /* 0x00c00000ec68783b */ /* 0x000fe20000004200 */
[-C--:B------:R-:W-:Y:S02]  /*4630*/  ISETP.GE.AND P3, PT, R33, R17.reuse, PT ;  /* 0x000000112100720c */ /* 0x080fe40003f66270 */
[-C--:B------:R-:W-:Y:S01]  /*4640*/  ISETP.GE.AND P2, PT, R32, R17.reuse, PT ;  /* 0x000000112000720c */ /* 0x080fe20003f46270 */
[----:B------:R-:W-:Y:S01]  /*4650*/  LDSM.16.MT88.4 R116, [R234+0xe000] ;  /* 0x00e00000ea74783b */ /* 0x000fe20000004200 */
[----:B------:R-:W-:Y:S01]  /*4660*/  FSEL R88, R100, -INF , !P3 ;  /* 0xff80000064587808 */ /* 0x000fe20005800000 */
[----:B------:R-:W4:Y:S01]  /*4670*/  MUFU.TANH R6, R6 ;  /* 0x0000000600067308 */ /* 0x000f220000002400 */
[----:B------:R-:W-:Y:S01]  /*4680*/  ISETP.GE.AND P4, PT, R37, R17, PT ;  /* 0x000000112500720c */ /* 0x000fe20003f86270 */
[----:B------:R-:W-:Y:S01]  /*4690*/  LDSM.16.MT88.4 R100, [R235+0xc000] ;  /* 0x00c00000eb64783b */ /* 0x000fe20000004200 */
[----:B------:R-:W-:-:S02]  /*46a0*/  FSEL R87, R95, -INF , !P2 ;  /* 0xff8000005f577808 */ /* 0x000fc40005000000 */
[-C--:B------:R-:W-:Y:S01]  /*46b0*/  ISETP.GE.AND P3, PT, R39, R17.reuse, PT ;  /* 0x000000112700720c */ /* 0x080fe20003f66270 */
[----:B------:R-:W2:Y:S01]  /*46c0*/  LDSM.16.MT88.4 R92, [R233+0xc000] ;  /* 0x00c00000e95c783b */ /* 0x000ea20000004200 */
[----:B------:R-:W-:Y:S01]  /*46d0*/  FSEL R32, R112, -INF , !P4 ;  /* 0xff80000070207808 */ /* 0x000fe20006000000 */
[----:B------:R3:W-:Y:S01]  /*46e0*/  MUFU.EX2 R232, R3 ;  /* 0x0000000300e87308 */ /* 0x0007e20000000800 */
[----:B-1----:R-:W-:Y:S01]  /*46f0*/  FFMA.FTZ R4, R26, UR20, -R13 ;  /* 0x000000141a047c23 */ /* 0x002fe2000801080d */
[-C--:B------:R-:W-:Y:S01]  /*4700*/  ISETP.GE.AND P2, PT, R36, R17.reuse, PT ;  /* 0x000000112400720c */ /* 0x080fe20003f46270 */
[----:B------:R-:W-:Y:S01]  /*4710*/  LDSM.16.MT88.4 R120, [R236+0xe000] ;  /* 0x00e00000ec78783b */ /* 0x000fe20000004200 */
[----:B------:R-:W-:Y:S02]  /*4720*/  FSEL R33, R81, -INF , !P3 ;  /* 0xff80000051217808 */ /* 0x000fe40005800000 */
[----:B------:R-:W-:Y:S01]  /*4730*/  ISETP.GE.AND P1, PT, R38, R17, PT ;  /* 0x000000112600720c */ /* 0x000fe20003f26270 */
[----:B------:R-:W-:Y:S01]  /*4740*/  LDSM.16.MT88.4 R112, [R235+0xe800] ;  /* 0x00e80000eb70783b */ /* 0x000fe20000004200 */
[----:B------:R1:W2:Y:S01]  /*4750*/  MUFU.EX2 R237, R4 ;  /* 0x0000000400ed7308 */ /* 0x0002a20000000800 */
[----:B----4-:R-:W-:-:S02]  /*4760*/  FSEL R206, R6, -INF , !P6 ;  /* 0xff80000006ce7808 */ /* 0x010fc40007000000 */
[----:B------:R-:W-:Y:S01]  /*4770*/  FSEL R137, R137, -INF , !P2 ;  /* 0xff80000089897808 */ /* 0x000fe20005000000 */
[----:B------:R-:W-:Y:S01]  /*4780*/  STL [R1+0x7c], R42 ;  /* 0x00007c2a01007387 */ /* 0x000fe20000100800 */
[-C--:B------:R-:W-:Y:S02]  /*4790*/  ISETP.GE.AND P6, PT, R48, R17.reuse, PT ;  /* 0x000000113000720c */ /* 0x080fe40003fc6270 */
[----:B------:R-:W-:Y:S01]  /*47a0*/  FSEL R132, R132, -INF , !P1 ;  /* 0xff80000084847808 */ /* 0x000fe20004800000 */
[----:B------:R-:W-:Y:S01]  /*47b0*/  LDSM.16.MT88.4 R80, [R233+0xc800] ;  /* 0x00c80000e950783b */ /* 0x000fe20000004200 */
[----:B---3--:R-:W-:Y:S01]  /*47c0*/  FFMA.FTZ R3, R44, UR20, -R13 ;  /* 0x000000142c037c23 */ /* 0x008fe2000801080d */
[----:B------:R-:W-:Y:S02]  /*47d0*/  FSEL R175, R175, -INF , !P6 ;  /* 0xff800000afaf7808 */ /* 0x000fe40007000000 */
[-C--:B------:R-:W-:Y:S01]  /*47e0*/  ISETP.GE.AND P4, PT, R60, R17.reuse, PT ;  /* 0x000000113c00720c */ /* 0x080fe20003f86270 */
[----:B------:R3:W-:Y:S01]  /*47f0*/  MUFU.EX2 R241, R3 ;  /* 0x0000000300f17308 */ /* 0x0007e20000000800 */
[----:B------:R-:W-:Y:S01]  /*4800*/  ISETP.GE.AND P3, PT, R61, R17, PT ;  /* 0x000000113d00720c */ /* 0x000fe20003f66270 */
[----:B------:R-:W-:Y:S01]  /*4810*/  LDSM.16.MT88.4 R64, [R235+0xc800] ;  /* 0x00c80000eb40783b */ /* 0x000fe20000004200 */
[----:B------:R-:W-:-:S02]  /*4820*/  FSEL R180, R22, -INF , !P4 ;  /* 0xff80000016b47808 */ /* 0x000fc40006000000 */
[----:B-1----:R-:W-:Y:S01]  /*4830*/  FMNMX.FTZ R4, R85, R5, !PT ;  /* 0x0000000555047209 */ /* 0x002fe20007810000 */
[--C-:B------:R-:W-:Y:S01]  /*4840*/  FFMA.FTZ R5, R19, UR20, -R12.reuse ;  /* 0x0000001413057c23 */ /* 0x100fe2000801080c */
[----:B------:R-:W-:Y:S01]  /*4850*/  FSEL R19, R141, -INF , !P5 ;  /* 0xff8000008d137808 */ /* 0x000fe20006800000 */
[----:B------:R-:W-:Y:S01]  /*4860*/  LDSM.16.MT88.4 R60, [R233+0xe800] ;  /* 0x00e80000e93c783b */ /* 0x000fe20000004200 */
[----:B------:R-:W-:Y:S01]  /*4870*/  FMNMX.FTZ R4, R84, R4, !PT ;  /* 0x0000000454047209 */ /* 0x000fe20007810000 */
[----:B------:R-:W-:Y:S01]  /*4880*/  MUFU.EX2 R239, R5 ;  /* 0x0000000500ef7308 */ /* 0x000fe20000000800 */
[----:B------:R-:W-:Y:S02]  /*4890*/  ISETP.GE.AND P5, PT, R69, R14, PT ;  /* 0x0000000e4500720c */ /* 0x000fe40003fa6270 */
[----:B------:R-:W-:Y:S01]  /*48a0*/  FMNMX.FTZ R2, R55, R4, !PT ;  /* 0x0000000437027209 */ /* 0x000fe20007810000 */
[----:B------:R-:W-:Y:S01]  /*48b0*/  FFMA.FTZ R4, R34, UR20, -R12 ;  /* 0x0000001422047c23 */ /* 0x000fe2000801080c */
[----:B------:R-:W-:-:S02]  /*48c0*/  FSEL R205, R8, -INF , !P5 ;  /* 0xff80000008cd7808 */ /* 0x000fc40006800000 */
[----:B------:R-:W-:Y:S01]  /*48d0*/  FMNMX.FTZ R2, R53, R2, !PT ;  /* 0x0000000235027209 */ /* 0x000fe20007810000 */
[----:B---3--:R-:W-:Y:S01]  /*48e0*/  FFMA.FTZ R3, R45, UR20, -R13 ;  /* 0x000000142d037c23 */ /* 0x008fe2000801080d */
[-C--:B------:R-:W-:Y:S01]  /*48f0*/  ISETP.GE.AND P5, PT, R57, R17.reuse, PT ;  /* 0x000000113900720c */ /* 0x080fe20003fa6270 */
[----:B------:R1:W3:Y:S01]  /*4900*/  MUFU.EX2 R134, R4 ;  /* 0x0000000400867308 */ /* 0x0002e20000000800 */
[----:B------:R-:W-:Y:S02]  /*4910*/  FMNMX.FTZ R2, R52, R2, !PT ;  /* 0x0000000234027209 */ /* 0x000fe40007810000 */
[----:B------:R-:W-:Y:S02]  /*4920*/  FSEL R174, R174, -INF , !P5 ;  /* 0xff800000aeae7808 */ /* 0x000fe40006800000 */
[----:B------:R-:W-:Y:S02]  /*4930*/  FMNMX.FTZ R2, R54, R2, !PT ;  /* 0x0000000236027209 */ /* 0x000fe40007810000 */
[----:B------:R-:W-:Y:S01]  /*4940*/  ISETP.GE.AND P2, PT, R68, R17, PT ;  /* 0x000000114400720c */ /* 0x000fe20003f46270 */
[----:B------:R4:W-:Y:S01]  /*4950*/  MUFU.EX2 R183, R3 ;  /* 0x0000000300b77308 */ /* 0x0009e20000000800 */
[----:B------:R-:W-:-:S02]  /*4960*/  FMNMX.FTZ R2, R173, R2, !PT ;  /* 0x00000002ad027209 */ /* 0x000fc40007810000 */
[----:B------:R-:W-:Y:S02]  /*4970*/  FSEL R181, R23, -INF , !P3 ;  /* 0xff80000017b57808 */ /* 0x000fe40005800000 */
[----:B------:R-:W-:Y:S02]  /*4980*/  FMNMX.FTZ R2, R172, R2, !PT ;  /* 0x00000002ac027209 */ /* 0x000fe40007810000 */
[----:B------:R-:W-:Y:S02]  /*4990*/  ISETP.GE.AND P1, PT, R69, R17, PT ;  /* 0x000000114500720c */ /* 0x000fe40003f26270 */
[----:B------:R-:W-:Y:S01]  /*49a0*/  FMNMX.FTZ R0, R139, R2, !PT ;  /* 0x000000028b007209 */ /* 0x000fe20007810000 */
[----:B------:R-:W-:Y:S01]  /*49b0*/  FMUL.FTZ R2, R78, UR22 ;  /* 0x000000164e027c20 */ /* 0x000fe20008410000 */
[----:B-1----:R-:W-:Y:S01]  /*49c0*/  F2FP.BF16.F32.PACK_AB R4, R42, R41 ;  /* 0x000000292a04723e */ /* 0x002fe200000010ff */
[----:B------:R-:W-:Y:S01]  /*49d0*/  LDSM.16.MT88.4 R68, [R236+0xc800] ;  /* 0x00c80000ec44783b */ /* 0x000fe20000004200 */
[----:B------:R-:W-:Y:S01]  /*49e0*/  FMNMX.FTZ R0, R138, R0, !PT ;  /* 0x000000008a007209 */ /* 0x000fe20007810000 */
[----:B------:R1:W1:Y:S01]  /*49f0*/  MUFU.TANH R11, R2 ;  /* 0x00000002000b7308 */ /* 0x0002620000002400 */
[----:B--2---:R-:W-:-:S02]  /*4a00*/  F2FP.BF16.F32.PACK_AB R6, R237, R240 ;  /* 0x000000f0ed06723e */ /* 0x004fc400000010ff */
[----:B------:R-:W-:Y:S01]  /*4a10*/  FMNMX.FTZ R0, R229, R0, !PT ;  /* 0x00000000e5007209 */ /* 0x000fe20007810000 */
[----:B----4-:R-:W-:Y:S01]  /*4a20*/  FFMA.FTZ R3, R46, UR20, -R13 ;  /* 0x000000142e037c23 */ /* 0x010fe2000801080d */
[----:B---3--:R-:W-:Y:S02]  /*4a30*/  F2FP.BF16.F32.PACK_AB R5, R134, R239 ;  /* 0x000000ef8605723e */ /* 0x008fe400000010ff */
[----:B------:R-:W-:Y:S01]  /*4a40*/  FMNMX.FTZ R0, R207, R0, !PT ;  /* 0x00000000cf007209 */ /* 0x000fe20007810000 */
[----:B------:R2:W-:Y:S01]  /*4a50*/  MUFU.EX2 R209, R3 ;  /* 0x0000000300d17308 */ /* 0x0005e20000000800 */
[----:B------:R-:W-:Y:S02]  /*4a60*/  F2FP.BF16.F32.PACK_AB R7, R243, R232 ;  /* 0x000000e8f307723e */ /* 0x000fe400000010ff */
[----:B------:R-:W-:-:S04]  /*4a70*/  FMNMX.FTZ R0, R206, R0, !PT ;  /* 0x00000000ce007209 */ /* 0x000fc80007810000 */
[----:B------:R-:W-:Y:S01]  /*4a80*/  FMNMX.FTZ R0, R205, R0, !PT ;  /* 0x00000000cd007209 */ /* 0x000fe20007810000 */
[C---:B------:R-:W-:Y:S01]  /*4a90*/  HMMA.16816.F32.BF16 R152, R4.reuse, R108, RZ ;  /* 0x0000006c0498723c */ /* 0x040fe200000418ff */
[----:B-1----:R-:W-:Y:S01]  /*4aa0*/  FMUL.FTZ R2, R79, UR22 ;  /* 0x000000164f027c20 */ /* 0x002fe20008410000 */
[----:B------:R-:W-:Y:S01]  /*4ab0*/  FSEL R182, R11, -INF , !P2 ;  /* 0xff8000000bb67808 */ /* 0x000fe20005000000 */
[----:B------:R-:W-:Y:S02]  /*4ac0*/  LDSM.16.MT88.4 R76, [R234+0xc800] ;  /* 0x00c80000ea4c783b */ /* 0x000fe40000004200 */
[----:B------:R1:W3:Y:S01]  /*4ad0*/  MUFU.TANH R10, R2 ;  /* 0x00000002000a7308 */ /* 0x0002e20000002400 */
[----:B------:R-:W-:Y:S01]  /*4ae0*/  HMMA.16816.F32.BF16 R128, R4, R148, RZ ;  /* 0x000000940480723c */ /* 0x000fe200000418ff */
[----:B------:R-:W4:Y:S01]  /*4af0*/  SHFL.BFLY PT, R8, R0, 0x2, 0x1f ;  /* 0x0c401f0000087f89 */ /* 0x000f2200000e0000 */
[----:B--2---:R-:W-:-:S04]  /*4b00*/  FFMA.FTZ R3, R21, UR20, -R13 ;  /* 0x0000001415037c23 */ /* 0x004fc8000801080d */
[C---:B------:R-:W-:Y:S01]  /*4b10*/  HMMA.16816.F32.BF16 R168, R4.reuse, R92, RZ ;  /* 0x0000005c04a8723c */ /* 0x040fe200000418ff */
[----:B------:R2:W4:Y:S05]  /*4b20*/  MUFU.EX2 R15, R3 ;  /* 0x00000003000f7308 */ /* 0x00052a0000000800 */
[----:B------:R-:W-:Y:S01]  /*4b30*/  HMMA.16816.F32.BF16 R164, R4, R96, RZ ;  /* 0x0000006004a4723c */ /* 0x000fe200000418ff */
[----:B-1----:R-:W-:Y:S02]  /*4b40*/  FMNMX.FTZ R2, R19, R91, !PT ;  /* 0x0000005b13027209 */ /* 0x002fe40007810000 */
[----:B---3--:R-:W-:-:S03]  /*4b50*/  FSEL R251, R10, -INF , !P1 ;  /* 0xff8000000afb7808 */ /* 0x008fc60004800000 */
[----:B------:R-:W-:Y:S01]  /*4b60*/  HMMA.16816.F32.BF16 R160, R4, R104, RZ ;  /* 0x0000006804a0723c */ /* 0x000fe200000418ff */
[----:B------:R-:W-:-:S04]  /*4b70*/  FMNMX.FTZ R2, R90, R2, !PT ;  /* 0x000000025a027209 */ /* 0x000fc80007810000 */
[----:B------:R-:W-:Y:S01]  /*4b80*/  FMNMX.FTZ R2, R89, R2, !PT ;  /* 0x0000000259027209 */ /* 0x000fe20007810000 */
[----:B--2---:R-:W-:Y:S01]  /*4b90*/  FFMA.FTZ R3, R50, UR20, -R12 ;  /* 0x0000001432037c23 */ /* 0x004fe2000801080c */
[----:B----4-:R-:W-:Y:S01]  /*4ba0*/  FMNMX.FTZ R0, R0, R8, !PT ;  /* 0x0000000800007209 */ /* 0x010fe20007810000 */
[C---:B------:R-:W-:Y:S01]  /*4bb0*/  HMMA.16816.F32.BF16 R156, R4.reuse, R100, RZ ;  /* 0x00000064049c723c */ /* 0x040fe200000418ff */
[----:B------:R-:W-:Y:S01]  /*4bc0*/  FMNMX.FTZ R2, R88, R2, !PT ;  /* 0x0000000258027209 */ /* 0x000fe20007810000 */
[----:B------:R1:W-:Y:S01]  /*4bd0*/  MUFU.EX2 R238, R3 ;  /* 0x0000000300ee7308 */ /* 0x0003e20000000800 */
[----:B------:R-:W-:Y:S01]  /*4be0*/  F2FP.BF16.F32.PACK_AB R10, R15, R209 ;  /* 0x000000d10f0a723e */ /* 0x000fe200000010ff */
[----:B------:R-:W2:Y:S01]  /*4bf0*/  SHFL.BFLY PT, R8, R0, 0x1, 0x1f ;  /* 0x0c201f0000087f89 */ /* 0x000ea200000e0000 */
[----:B------:R-:W-:Y:S01]  /*4c00*/  FMNMX.FTZ R2, R87, R2, !PT ;  /* 0x0000000257027209 */ /* 0x000fe20007810000 */
[----:B------:R-:W-:Y:S03]  /*4c10*/  HMMA.16816.F32.BF16 R144, R4, R116, RZ ;  /* 0x000000740490723c */ /* 0x000fe600000418ff */
[----:B------:R-:W-:-:S03]  /*4c20*/  FMNMX.FTZ R2, R32, R2, !PT ;  /* 0x0000000220027209 */ /* 0x000fc60007810000 */
[----:B------:R-:W-:Y:S01]  /*4c30*/  HMMA.16816.F32.BF16 R140, R4, R120, RZ ;  /* 0x00000078048c723c */ /* 0x000fe200000418ff */
[----:B------:R-:W-:-:S04]  /*4c40*/  FMNMX.FTZ R2, R33, R2, !PT ;  /* 0x0000000221027209 */ /* 0x000fc80007810000 */
[----:B------:R-:W-:Y:S01]  /*4c50*/  FMNMX.FTZ R2, R137, R2, !PT ;  /* 0x0000000289027209 */ /* 0x000fe20007810000 */
[C---:B------:R-:W-:Y:S01]  /*4c60*/  HMMA.16816.F32.BF16 R124, R4.reuse, R94, RZ ;  /* 0x0000005e047c723c */ /* 0x040fe200000418ff */
[----:B-1----:R-:W-:Y:S02]  /*4c70*/  FFMA.FTZ R3, R56, UR20, -R12 ;  /* 0x0000001438037c23 */ /* 0x002fe4000801080c */
[----:B------:R-:W-:Y:S02]  /*4c80*/  FMNMX.FTZ R2, R132, R2, !PT ;  /* 0x0000000284027209 */ /* 0x000fe40007810000 */
[----:B------:R1:W-:Y:S01]  /*4c90*/  MUFU.EX2 R210, R3 ;  /* 0x0000000300d27308 */ /* 0x0003e20000000800 */
[----:B------:R-:W-:Y:S01]  /*4ca0*/  HMMA.16816.F32.BF16 R48, R4, R98, RZ ;  /* 0x000000620430723c */ /* 0x000fe200000418ff */
[----:B------:R-:W-:Y:S02]  /*4cb0*/  FMNMX.FTZ R2, R175, R2, !PT ;  /* 0x00000002af027209 */ /* 0x000fe40007810000 */
[----:B--2---:R-:W-:-:S02]  /*4cc0*/  FMNMX.FTZ R136, R0, R8, !PT ;  /* 0x0000000800887209 */ /* 0x004fc40007810000 */
[----:B------:R-:W-:Y:S01]  /*4cd0*/  FMNMX.FTZ R2, R174, R2, !PT ;  /* 0x00000002ae027209 */ /* 0x000fe20007810000 */
[C---:B------:R-:W-:Y:S01]  /*4ce0*/  HMMA.16816.F32.BF16 R44, R4.reuse, R106, RZ ;  /* 0x0000006a042c723c */ /* 0x040fe200000418ff */
[----:B------:R-:W-:Y:S02]  /*4cf0*/  FSETP.NEU.FTZ.AND P1, PT, R136, -INF , PT ;  /* 0xff8000008800780b */ /* 0x000fe40003f3d000 */
[----:B------:R-:W-:Y:S02]  /*4d00*/  FMNMX.FTZ R2, R180, R2, !PT ;  /* 0x00000002b4027209 */ /* 0x000fe40007810000 */
[----:B------:R-:W-:Y:S01]  /*4d10*/  F2FP.BF16.F32.PACK_AB R8, R183, R241 ;  /* 0x000000f1b708723e */ /* 0x000fe200000010ff */
[----:B------:R-:W-:Y:S01]  /*4d20*/  HMMA.16816.F32.BF16 R40, R4, R102, RZ ;  /* 0x000000660428723c */ /* 0x000fe200000418ff */
[----:B------:R-:W-:Y:S01]  /*4d30*/  FMNMX.FTZ R2, R181, R2, !PT ;  /* 0x00000002b5027209 */ /* 0x000fe20007810000 */
[----:B-1----:R-:W-:-:S03]  /*4d40*/  FFMA.FTZ R3, R58, UR20, -R12 ;  /* 0x000000143a037c23 */ /* 0x002fc6000801080c */
[----:B------:R-:W-:Y:S01]  /*4d50*/  FMNMX.FTZ R2, R182, R2, !PT ;  /* 0x00000002b6027209 */ /* 0x000fe20007810000 */
[----:B------:R-:W-:Y:S01]  /*4d60*/  LDSM.16.MT88.4 R56, [R234+0xe800] ;  /* 0x00e80000ea38783b */ /* 0x000fe20000004200 */
[----:B------:R1:W-:Y:S01]  /*4d70*/  MUFU.EX2 R208, R3 ;  /* 0x0000000300d07308 */ /* 0x0003e20000000800 */
[C---:B------:R-:W-:Y:S01]  /*4d80*/  HMMA.16816.F32.BF16 R36, R4.reuse, R110, RZ ;  /* 0x0000006e0424723c */ /* 0x040fe200000418ff */
[----:B------:R-:W-:Y:S01]  /*4d90*/  FMNMX.FTZ R0, R251, R2, !PT ;  /* 0x00000002fb007209 */ /* 0x000fe20007810000 */
[----:B------:R-:W-:Y:S02]  /*4da0*/  FFMA.FTZ R2, R72, UR20, -R12 ;  /* 0x0000001448027c23 */ /* 0x000fe4000801080c */
[----:B------:R-:W-:Y:S02]  /*4db0*/  LDSM.16.MT88.4 R72, [R236+0xe800] ;  /* 0x00e80000ec48783b */ /* 0x000fe40000004200 */
[C---:B------:R-:W-:Y:S01]  /*4dc0*/  HMMA.16816.F32.BF16 R28, R4.reuse, R118, RZ ;  /* 0x00000076041c723c */ /* 0x040fe200000418ff */
[----:B------:R2:W3:Y:S01]  /*4dd0*/  MUFU.EX2 R16, R2 ;  /* 0x0000000200107308 */ /* 0x0004e20000000800 */
[----:B------:R-:W4:Y:S04]  /*4de0*/  SHFL.BFLY PT, R18, R0, 0x2, 0x1f ;  /* 0x0c401f0000127f89 */ /* 0x000f2800000e0000 */
[----:B------:R-:W-:Y:S01]  /*4df0*/  HMMA.16816.F32.BF16 R24, R4, R122, RZ ;  /* 0x0000007a0418723c */ /* 0x000fe200000418ff */
[----:B-1----:R-:W-:-:S05]  /*4e00*/  FMUL.FTZ R3, R136, UR20 ;  /* 0x0000001488037c20 */ /* 0x002fca0008410000 */
[----:B------:R-:W-:Y:S01]  /*4e10*/  HMMA.16816.F32.BF16 R20, R4, R150, RZ ;  /* 0x000000960414723c */ /* 0x000fe200000418ff */
[----:B--2---:R-:W-:Y:S02]  /*4e20*/  FSEL R2, R3, RZ, P1 ;  /* 0x000000ff03027208 */ /* 0x004fe40000800000 */
[----:B---3--:R-:W-:-:S03]  /*4e30*/  F2FP.BF16.F32.PACK_AB R11, R16, R208 ;  /* 0x000000d0100b723e */ /* 0x008fc600000010ff */
[--C-:B------:R-:W-:Y:S01]  /*4e40*/  FFMA.FTZ R3, R9, UR20, -R2.reuse ;  /* 0x0000001409037c23 */ /* 0x100fe20008010802 */
[----:B------:R-:W-:Y:S02]  /*4e50*/  F2FP.BF16.F32.PACK_AB R9, R210, R238 ;  /* 0x000000eed209723e */ /* 0x000fe400000010ff */
[----:B----4-:R-:W-:Y:S01]  /*4e60*/  FMNMX.FTZ R0, R0, R18, !PT ;  /* 0x0000001200007209 */ /* 0x010fe20007810000 */
[----:B------:R1:W-:Y:S04]  /*4e70*/  MUFU.EX2 R228, R3 ;  /* 0x0000000300e47308 */ /* 0x0003e80000000800 */
[C---:B------:R-:W-:Y:S01]  /*4e80*/  HMMA.16816.F32.BF16 R152, R8.reuse, R60, R152 ;  /* 0x0000003c0898723c */ /* 0x040fe20000041898 */
[----:B------:R-:W2:Y:S05]  /*4e90*/  SHFL.BFLY PT, R4, R0, 0x1, 0x1f ;  /* 0x0c201f0000047f89 */ /* 0x000eaa00000e0000 */
[C---:B------:R-:W-:Y:S06]  /*4ea0*/  HMMA.16816.F32.BF16 R128, R8.reuse, R112, R128 ;  /* 0x000000700880723c */ /* 0x040fec0000041880 */
[----:B------:R-:W-:Y:S01]  /*4eb0*/  HMMA.16816.F32.BF16 R192, R8, R80, R168 ;  /* 0x0000005008c0723c */ /* 0x000fe200000418a8 */
[----:B-1----:R-:W-:-:S04]  /*4ec0*/  FFMA.FTZ R3, R86, UR20, -R2 ;  /* 0x0000001456037c23 */ /* 0x002fc80008010802 */
[----:B------:R1:W3:Y:S01]  /*4ed0*/  MUFU.EX2 R204, R3 ;  /* 0x0000000300cc7308 */ /* 0x0002e20000000800 */
[C---:B------:R-:W-:Y:S06]  /*4ee0*/  HMMA.16816.F32.BF16 R168, R8.reuse, R78, R48 ;  /* 0x0000004e08a8723c */ /* 0x040fec0000041830 */
[----:B------:R-:W-:Y:S01]  /*4ef0*/  IMAD.MOV.U32 R214, RZ, RZ, R154 ;  /* 0x000000ffffd67224 */ /* 0x000fe200078e009a */
[----:B------:R-:W-:Y:S01]  /*4f00*/  MOV R212, R153 ;  /* 0x0000009900d47202 */ /* 0x000fe20000000f00 */
[----:B------:R-:W-:Y:S01]  /*4f10*/  IMAD.MOV.U32 R213, RZ, RZ, R155 ;  /* 0x000000ffffd57224 */ /* 0x000fe200078e009b */
[----:B--2---:R-:W-:Y:S01]  /*4f20*/  FMNMX.FTZ R135, R0, R4, !PT ;  /* 0x0000000400877209 */ /* 0x004fe20007810000 */
[----:B------:R-:W-:Y:S01]  /*4f30*/  IMAD.MOV.U32 R211, RZ, RZ, R152 ;  /* 0x000000ffffd37224 */ /* 0x000fe200078e0098 */
[C---:B------:R-:W-:Y:S01]  /*4f40*/  HMMA.16816.F32.BF16 R40, R8.reuse, R66, R40 ;  /* 0x000000420828723c */ /* 0x040fe20000041828 */
[----:B------:R-:W-:Y:S01]  /*4f50*/  IMAD.MOV.U32 R4, RZ, RZ, R129 ;  /* 0x000000ffff047224 */ /* 0x000fe200078e0081 */
[C---:B------:R-:W-:Y:S01]  /*4f60*/  FSETP.NEU.FTZ.AND P1, PT, R135.reuse, -INF , PT ;  /* 0xff8000008700780b */ /* 0x040fe20003f3d000 */
[----:B------:R-:W-:Y:S01]  /*4f70*/  FMUL.FTZ R0, R135, UR20 ;  /* 0x0000001487007c20 */ /* 0x000fe20008410000 */
[----:B------:R-:W-:Y:S01]  /*4f80*/  MOV R7, R131 ;  /* 0x0000008300077202 */ /* 0x000fe20000000f00 */
[----:B-1----:R-:W-:Y:S01]  /*4f90*/  FFMA.FTZ R3, R85, UR20, -R2 ;  /* 0x0000001455037c23 */ /* 0x002fe20008010802 */
[C---:B------:R-:W-:Y:S01]  /*4fa0*/  HMMA.16816.F32.BF16 R152, R8.reuse, R56, R144 ;  /* 0x000000380898723c */ /* 0x040fe20000041890 */
[----:B------:R-:W-:Y:S01]  /*4fb0*/  MOV R49, R4 ;  /* 0x0000000400317202 */ /* 0x000fe20000000f00 */
[----:B------:R-:W-:Y:S01]  /*4fc0*/  IMAD.MOV.U32 R215, RZ, RZ, R128 ;  /* 0x000000ffffd77224 */ /* 0x000fe200078e0080 */
[----:B------:R1:W-:Y:S01]  /*4fd0*/  MUFU.EX2 R242, R3 ;  /* 0x0000000300f27308 */ /* 0x0003e20000000800 */
[----:B------:R-:W-:Y:S01]  /*4fe0*/  FSEL R0, R0, RZ, P1 ;  /* 0x000000ff00007208 */ /* 0x000fe20000800000 */
[----:B------:R-:W-:Y:S01]  /*4ff0*/  IMAD.MOV.U32 R51, RZ, RZ, R7 ;  /* 0x000000ffff337224 */ /* 0x000fe200078e0007 */
[C---:B------:R-:W-:Y:S06]  /*5000*/  HMMA.16816.F32.BF16 R188, R8.reuse, R64, R156 ;  /* 0x0000004008bc723c */ /* 0x040fec000004189c */
[C---:B------:R-:W-:Y:S06]  /*5010*/  HMMA.16816.F32.BF16 R200, R8.reuse, R76, R164 ;  /* 0x0000004c08c8723c */ /* 0x040fec00000418a4 */
[----:B------:R-:W-:Y:S01]  /*5020*/  HMMA.16816.F32.BF16 R224, R8, R68, R160 ;  /* 0x0000004408e0723c */ /* 0x000fe200000418a0 */
[----:B------:R-:W-:-:S02]  /*5030*/  IMAD.MOV.U32 R34, RZ, RZ, R42 ;  /* 0x000000ffff227224 */ /* 0x000fc400078e002a */
[----:B-1----:R-:W-:Y:S01]  /*5040*/  FFMA.FTZ R3, R84, UR20, -R2 ;  /* 0x0000001454037c23 */ /* 0x002fe20008010802 */
[----:B------:R-:W-:-:S03]  /*5050*/  IMAD.MOV.U32 R48, RZ, RZ, R40 ;  /* 0x000000ffff307224 */ /* 0x000fc600078e0028 */
[----:B------:R1:W2:Y:S01]  /*5060*/  MUFU.EX2 R18, R3 ;  /* 0x0000000300127308 */ /* 0x0002a20000000800 */
[----:B------:R-:W-:Y:S01]  /*5070*/  IMAD.MOV.U32 R147, RZ, RZ, R153 ;  /* 0x000000ffff937224 */ /* 0x000fe200078e0099 */
[----:B------:R-:W-:Y:S01]  /*5080*/  MOV R145, R155 ;  /* 0x0000009b00917202 */ /* 0x000fe20000000f00 */
[----:B------:R-:W-:Y:S01]  /*5090*/  IMAD.MOV.U32 R146, RZ, RZ, R154 ;  /* 0x000000ffff927224 */ /* 0x000fe200078e009a */
[C---:B------:R-:W-:Y:S01]  /*50a0*/  HMMA.16816.F32.BF16 R156, R8.reuse, R70, R44 ;  /* 0x00000046089c723c */ /* 0x040fe2000004182c */
[----:B------:R-:W-:Y:S01]  /*50b0*/  IMAD.MOV.U32 R144, RZ, RZ, R152 ;  /* 0x000000ffff907224 */ /* 0x000fe200078e0098 */
[----:B------:R-:W-:Y:S01]  /*50c0*/  MOV R161, R190 ;  /* 0x000000be00a17202 */ /* 0x000fe20000000f00 */
[----:B------:R-:W-:Y:S02]  /*50d0*/  IMAD.MOV.U32 R163, RZ, RZ, R188 ;  /* 0x000000ffffa37224 */ /* 0x000fe400078e00bc */
[----:B------:R-:W-:Y:S01]  /*50e0*/  IMAD.MOV.U32 R162, RZ, RZ, R189 ;  /* 0x000000ffffa27224 */ /* 0x000fe200078e00bd */
[----:B------:R-:W-:Y:S01]  /*50f0*/  HMMA.16816.F32.BF16 R152, R8, R72, R140 ;  /* 0x000000480898723c */ /* 0x000fe2000004188c */
[----:B------:R-:W-:-:S05]  /*5100*/  IMAD.MOV.U32 R160, RZ, RZ, R191 ;  /* 0x000000ffffa07224 */ /* 0x000fca00078e00bf */
[----:B------:R-:W-:Y:S01]  /*5110*/  HMMA.16816.F32.BF16 R244, R8, R62, R36 ;  /* 0x0000003e08f4723c */ /* 0x000fe20000041824 */
[----:B-1----:R-:W-:-:S04]  /*5120*/  FFMA.FTZ R3, R55, UR20, -R2 ;  /* 0x0000001437037c23 */ /* 0x002fc80008010802 */
[----:B------:R1:W-:Y:S01]  /*5130*/  MUFU.EX2 R6, R3 ;  /* 0x0000000300067308 */ /* 0x0003e20000000800 */
[C---:B------:R-:W-:Y:S06]  /*5140*/  HMMA.16816.F32.BF16 R220, R8.reuse, R58, R28 ;  /* 0x0000003a08dc723c */ /* 0x040fec000004181c */
[C---:B------:R-:W-:Y:S06]  /*5150*/  HMMA.16816.F32.BF16 R216, R8.reuse, R74, R24 ;  /* 0x0000004a08d8723c */ /* 0x040fec0000041818 */
[----:B------:R-:W-:Y:S01]  /*5160*/  IMAD.MOV.U32 R143, RZ, RZ, R153 ;  /* 0x000000ffff8f7224 */ /* 0x000fe200078e0099 */
[----:B------:R-:W-:Y:S01]  /*5170*/  MOV R141, R155 ;  /* 0x0000009b008d7202 */ /* 0x000fe20000000f00 */
[----:B------:R-:W-:Y:S01]  /*5180*/  IMAD.MOV.U32 R142, RZ, RZ, R154 ;  /* 0x000000ffff8e7224 */ /* 0x000fe200078e009a */
[----:B------:R-:W-:Y:S01]  /*5190*/  HMMA.16816.F32.BF16 R196, R8, R114, R20 ;  /* 0x0000007208c4723c */ /* 0x000fe20000041814 */
[----:B-1----:R-:W-:Y:S01]  /*51a0*/  FFMA.FTZ R3, R53, UR20, -R2 ;  /* 0x0000001435037c23 */ /* 0x002fe20008010802 */
[----:B------:R-:W-:-:S03]  /*51b0*/  IMAD.MOV.U32 R140, RZ, RZ, R152 ;  /* 0x000000ffff8c7224 */ /* 0x000fc600078e0098 */
[----:B------:R1:W-:Y:S01]  /*51c0*/  MUFU.EX2 R84, R3 ;  /* 0x0000000300547308 */ /* 0x0003e20000000800 */
[----:B------:R-:W-:Y:S07]  /*51d0*/  HMMA.16816.F32.BF16 R152, R8, R82, R124 ;  /* 0x000000520898723c */ /* 0x000fee000004187c */
[----:B---3--:R-:W-:Y:S02]  /*51e0*/  F2FP.BF16.F32.PACK_AB R8, R204, R228 ;  /* 0x000000e4cc08723e */ /* 0x008fe400000010ff */
[----:B--2---:R-:W-:Y:S01]  /*51f0*/  F2FP.BF16.F32.PACK_AB R10, R18, R242 ;  /* 0x000000f2120a723e */ /* 0x004fe200000010ff */
[----:B-1----:R-:W-:Y:S01]  /*5200*/  FFMA.FTZ R3, R52, UR20, -R2 ;  /* 0x0000001434037c23 */ /* 0x002fe20008010802 */
[----:B------:R-:W-:-:S03]  /*5210*/  IMAD.MOV.U32 R52, RZ, RZ, R130 ;  /* 0x000000ffff347224 */ /* 0x000fc600078e0082 */
[----:B------:R1:W-:Y:S01]  /*5220*/  MUFU.EX2 R53, R3 ;  /* 0x0000000300357308 */ /* 0x0003e20000000800 */
[----:B------:R-:W-:Y:S02]  /*5230*/  IMAD.MOV.U32 R50, RZ, RZ, R52 ;  /* 0x000000ffff327224 */ /* 0x000fe400078e0034 */
[----:B-1----:R-:W-:-:S05]  /*5240*/  FFMA.FTZ R3, R54, UR20, -R2 ;  /* 0x0000001436037c23 */ /* 0x002fca0008010802 */
[----:B------:R1:W2:Y:S02]  /*5250*/  MUFU.EX2 R5, R3 ;  /* 0x0000000300057308 */ /* 0x0002a40000000800 */
[----:B-1----:R-:W-:Y:S01]  /*5260*/  FFMA.FTZ R3, R19, UR20, -R0 ;  /* 0x0000001413037c23 */ /* 0x002fe20008010800 */
[----:B--2---:R-:W-:-:S05]  /*5270*/  IMAD.MOV.U32 R19, RZ, RZ, R5 ;  /* 0x000000ffff137224 */ /* 0x004fca00078e0005 */
[----:B------:R1:W-:Y:S02]  /*5280*/  MUFU.EX2 R5, R3 ;  /* 0x0000000300057308 */ /* 0x0003e40000000800 */
[----:B-1----:R-:W-:Y:S01]  /*5290*/  FFMA.FTZ R3, R91, UR20, -R0 ;  /* 0x000000145b037c23 */ /* 0x002fe20008010800 */
[----:B------:R-:W-:-:S05]  /*52a0*/  IMAD.MOV.U32 R91, RZ, RZ, R43 ;  /* 0x000000ffff5b7224 */ /* 0x000fca00078e002b */
[----:B------:R1:W2:Y:S02]  /*52b0*/  MUFU.EX2 R4, R3 ;  /* 0x0000000300047308 */ /* 0x0002a40000000800 */
[----:B-1----:R-:W-:Y:S01]  /*52c0*/  FFMA.FTZ R3, R90, UR20, -R0 ;  /* 0x000000145a037c23 */ /* 0x002fe20008010800 */
[----:B--2---:R-:W-:Y:S02]  /*52d0*/  F2FP.BF16.F32.PACK_AB R9, R4, R5 ;  /* 0x000000050409723e */ /* 0x004fe400000010ff */
[----:B------:R-:W-:-:S03]  /*52e0*/  MOV R90, R41 ;  /* 0x00000029005a7202 */ /* 0x000fc60000000f00 */
        /* <DEDUP_REMOVED lines=8> */
[C---:B------:R-:W-:Y:S06]  /*5370*/  HMMA.16816.F32.BF16 R24, R8.reuse, R116, RZ ;  /* 0x000000740818723c */ /* 0x040fec00000418ff */
[----:B------:R-:W-:Y:S01]  /*5380*/  HMMA.16816.F32.BF16 R28, R8, R108, RZ ;  /* 0x0000006c081c723c */ /* 0x000fe200000418ff */
[----:B------:R-:W-:Y:S02]  /*5390*/  MOV R117, R53 ;  /* 0x0000003500757202 */ /* 0x000fe40000000f00 */
[----:B------:R-:W-:-:S02]  /*53a0*/  MOV R116, R6 ;  /* 0x0000000600747202 */ /* 0x000fc40000000f00 */
[----:B------:R-:W-:Y:S01]  /*53b0*/  F2FP.BF16.F32.PACK_AB R6, R19, R117 ;  /* 0x000000751306723e */ /* 0x000fe200000010ff */
[C---:B------:R-:W-:Y:S01]  /*53c0*/  HMMA.16816.F32.BF16 R40, R8.reuse, R96, RZ ;  /* 0x000000600828723c */ /* 0x040fe200000418ff */
[----:B-1----:R-:W-:Y:S01]  /*53d0*/  FFMA.FTZ R3, R87, UR20, -R0 ;  /* 0x0000001457037c23 */ /* 0x002fe20008010800 */
[----:B------:R-:W-:Y:S02]  /*53e0*/  IMAD.MOV.U32 R109, RZ, RZ, R182 ;  /* 0x000000ffff6d7224 */ /* 0x000fe400078e00b6 */
[----:B------:R-:W-:Y:S01]  /*53f0*/  IMAD.MOV.U32 R108, RZ, RZ, R181 ;  /* 0x000000ffff6c7224 */ /* 0x000fe200078e00b5 */
[----:B------:R1:W2:Y:S01]  /*5400*/  MUFU.EX2 R231, R3 ;  /* 0x0000000300e77308 */ /* 0x0002a20000000800 */
[----:B------:R-:W-:Y:S01]  /*5410*/  HMMA.16816.F32.BF16 R44, R8, R92, RZ ;  /* 0x0000005c082c723c */ /* 0x000fe200000418ff */
[----:B------:R-:W-:Y:S02]  /*5420*/  IMAD.MOV.U32 R96, RZ, RZ, R5 ;  /* 0x000000ffff607224 */ /* 0x000fe400078e0005 */
[----:B------:R-:W-:Y:S01]  /*5430*/  IMAD.MOV.U32 R97, RZ, RZ, R4 ;  /* 0x000000ffff617224 */ /* 0x000fe200078e0004 */
[----:B------:R-:W-:-:S02]  /*5440*/  F2FP.BF16.F32.PACK_AB R4, R84, R116 ;  /* 0x000000745404723e */ /* 0x000fc400000010ff */
[C---:B------:R-:W-:Y:S06]  /*5450*/  HMMA.16816.F32.BF16 R36, R8.reuse, R104, RZ ;  /* 0x000000680824723c */ /* 0x040fec00000418ff */
[----:B------:R-:W-:Y:S01]  /*5460*/  HMMA.16816.F32.BF16 R20, R8, R120, RZ ;  /* 0x000000780814723c */ /* 0x000fe200000418ff */
[----:B------:R-:W-:Y:S02]  /*5470*/  IMAD.MOV.U32 R105, RZ, RZ, R143 ;  /* 0x000000ffff697224 */ /* 0x000fe400078e008f */
[----:B------:R-:W-:Y:S02]  /*5480*/  IMAD.MOV.U32 R104, RZ, RZ, R140 ;  /* 0x000000ffff687224 */ /* 0x000fe400078e008c */
[----:B-1----:R-:W-:Y:S01]  /*5490*/  FFMA.FTZ R3, R32, UR20, -R0 ;  /* 0x0000001420037c23 */ /* 0x002fe20008010800 */
[----:B--2---:R-:W-:-:S02]  /*54a0*/  F2FP.BF16.F32.PACK_AB R5, R231, R250 ;  /* 0x000000fae705723e */ /* 0x004fc400000010ff */
[----:B------:R-:W-:Y:S01]  /*54b0*/  MOV R120, R215 ;  /* 0x000000d700787202 */ /* 0x000fe20000000f00 */
[----:B------:R1:W-:Y:S01]  /*54c0*/  MUFU.EX2 R248, R3 ;  /* 0x0000000300f87308 */ /* 0x0003e20000000800 */
[----:B------:R-:W-:Y:S01]  /*54d0*/  MOV R121, R49 ;  /* 0x0000003100797202 */ /* 0x000fe20000000f00 */
[----:B-1----:R-:W-:Y:S02]  /*54e0*/  FFMA.FTZ R3, R33, UR20, -R0 ;  /* 0x0000001421037c23 */ /* 0x002fe40008010800 */
[----:B------:R-:W-:Y:S04]  /*54f0*/  HMMA.16816.F32.BF16 R32, R8, R100, RZ ;  /* 0x000000640820723c */ /* 0x000fe800000418ff */
[----:B------:R-:W1:Y:S03]  /*5500*/  MUFU.EX2 R230, R3 ;  /* 0x0000000300e67308 */ /* 0x000e660000000800 */
[----:B------:R-:W-:Y:S01]  /*5510*/  MOV R101, R208 ;  /* 0x000000d000657202 */ /* 0x000fe20000000f00 */
[----:B------:R-:W-:Y:S01]  /*5520*/  IMAD.MOV.U32 R100, RZ, RZ, R209 ;  /* 0x000000ffff647224 */ /* 0x000fe200078e00d1 */
[----:B-1----:R-:W-:Y:S01]  /*5530*/  F2FP.BF16.F32.PACK_AB R7, R230, R248 ;  /* 0x000000f8e607723e */ /* 0x002fe200000010ff */
[----:B------:R-:W-:Y:S01]  /*5540*/  FFMA.FTZ R3, R173, UR20, -R2 ;  /* 0x00000014ad037c23 */ /* 0x000fe20008010802 */
[----:B------:R-:W-:-:S05]  /*5550*/  IMAD.MOV.U32 R173, RZ, RZ, R162 ;  /* 0x000000ffffad7224 */ /* 0x000fca00078e00a2 */
[----:B------:R-:W-:Y:S06]  /*5560*/  HMMA.16816.F32.BF16 R124, R4, R56, R24 ;  /* 0x00000038047c723c */ /* 0x000fec0000041818 */
[----:B------:R-:W-:Y:S06]  /*5570*/  HMMA.16816.F32.BF16 R24, R8, R118, RZ ;  /* 0x000000760818723c */ /* 0x000fec00000418ff */
[----:B------:R-:W-:Y:S01]  /*5580*/  HMMA.16816.F32.BF16 R128, R4, R60, R28 ;  /* 0x0000003c0480723c */ /* 0x000fe2000004181c */
[----:B------:R-:W-:Y:S01]  /*5590*/  IMAD.MOV.U32 R119, RZ, RZ, R212 ;  /* 0x000000ffff777224 */ /* 0x000fe200078e00d4 */
[----:B------:R-:W-:Y:S01]  /*55a0*/  MOV R118, R211 ;  /* 0x000000d300767202 */ /* 0x000fe20000000f00 */
[----:B------:R1:W-:Y:S03]  /*55b0*/  MUFU.EX2 R212, R3 ;  /* 0x0000000300d47308 */ /* 0x0003e60000000800 */
[----:B------:R-:W-:Y:S06]  /*55c0*/  HMMA.16816.F32.BF16 R28, R8, R110, RZ ;  /* 0x0000006e081c723c */ /* 0x000fec00000418ff */
[----:B------:R-:W-:Y:S01]  /*55d0*/  HMMA.16816.F32.BF16 R52, R4, R80, R44 ;  /* 0x000000500434723c */ /* 0x000fe2000004182c */
[----:B------:R-:W-:Y:S01]  /*55e0*/  IMAD.MOV.U32 R111, RZ, RZ, R213 ;  /* 0x000000ffff6f7224 */ /* 0x000fe200078e00d5 */
[----:B------:R-:W-:-:S04]  /*55f0*/  MOV R110, R214 ;  /* 0x000000d6006e7202 */ /* 0x000fc80000000f00 */
[C---:B------:R-:W-:Y:S01]  /*5600*/  HMMA.16816.F32.BF16 R164, R4.reuse, R76, R40 ;  /* 0x0000004c04a4723c */ /* 0x040fe20000041828 */
[----:B------:R-:W-:Y:S01]  /*5610*/  MOV R81, R183 ;  /* 0x000000b700517202 */ /* 0x000fe20000000f00 */
[----:B-1----:R-:W-:Y:S01]  /*5620*/  FFMA.FTZ R3, R172, UR20, -R2 ;  /* 0x00000014ac037c23 */ /* 0x002fe20008010802 */
[----:B------:R-:W-:Y:S01]  /*5630*/  MOV R80, R180 ;  /* 0x000000b400507202 */ /* 0x000fe20000000f00 */
[----:B------:R-:W-:Y:S02]  /*5640*/  IMAD.MOV.U32 R172, RZ, RZ, R163 ;  /* 0x000000ffffac7224 */ /* 0x000fe400078e00a3 */
[----:B------:R1:W2:Y:S01]  /*5650*/  MUFU.EX2 R213, R3 ;  /* 0x0000000300d57308 */ /* 0x0002a20000000800 */
[----:B------:R-:W-:Y:S06]  /*5660*/  HMMA.16816.F32.BF16 R180, R4, R68, R36 ;  /* 0x0000004404b4723c */ /* 0x000fec0000041824 */
[----:B------:R-:W-:Y:S01]  /*5670*/  HMMA.16816.F32.BF16 R36, R8, R106, RZ ;  /* 0x0000006a0824723c */ /* 0x000fe200000418ff */
[----:B------:R-:W-:-:S02]  /*5680*/  IMAD.MOV.U32 R69, RZ, RZ, R210 ;  /* 0x000000ffff457224 */ /* 0x000fc400078e00d2 */
[----:B------:R-:W-:-:S03]  /*5690*/  IMAD.MOV.U32 R68, RZ, RZ, R84 ;  /* 0x000000ffff447224 */ /* 0x000fc600078e0054 */
[----:B------:R-:W-:Y:S01]  /*56a0*/  HMMA.16816.F32.BF16 R84, R4, R64, R32 ;  /* 0x000000400454723c */ /* 0x000fe20000041820 */
[----:B------:R-:W-:Y:S01]  /*56b0*/  IMAD.MOV.U32 R106, RZ, RZ, R142 ;  /* 0x000000ffff6a7224 */ /* 0x000fe200078e008e */
[----:B------:R-:W-:Y:S01]  /*56c0*/  MOV R107, R141 ;  /* 0x0000008d006b7202 */ /* 0x000fe20000000f00 */
[----:B-1----:R-:W-:-:S03]  /*56d0*/  FFMA.FTZ R3, R139, UR20, -R2 ;  /* 0x000000148b037c23 */ /* 0x002fc60008010802 */
[----:B------:R-:W-:Y:S01]  /*56e0*/  HMMA.16816.F32.BF16 R32, R8, R102, RZ ;  /* 0x000000660820723c */ /* 0x000fe200000418ff */
[----:B------:R1:W-:Y:S05]  /*56f0*/  MUFU.EX2 R214, R3 ;  /* 0x0000000300d67308 */ /* 0x0003ea0000000800 */
[----:B------:R-:W-:Y:S01]  /*5700*/  HMMA.16816.F32.BF16 R60, R4, R62, R28 ;  /* 0x0000003e043c723c */ /* 0x000fe2000004181c */
[----:B------:R-:W-:Y:S01]  /*5710*/  LDSM.16.MT88.4 R28, [R233+0xd000] ;  /* 0x00d00000e91c783b */ /* 0x000fe20000004200 */
[----:B------:R-:W-:Y:S02]  /*5720*/  IMAD.MOV.U32 R102, RZ, RZ, R50 ;  /* 0x000000ffff667224 */ /* 0x000fe400078e0032 */
[----:B------:R-:W-:-:S02]  /*5730*/  IMAD.MOV.U32 R103, RZ, RZ, R51 ;  /* 0x000000ffff677224 */ /* 0x000fc400078e0033 */
[----:B------:R-:W-:Y:S06]  /*5740*/  HMMA.16816.F32.BF16 R40, R8, R98, RZ ;  /* 0x000000620828723c */ /* 0x000fec00000418ff */
[C---:B------:R-:W-:Y:S01]  /*5750*/  HMMA.16816.F32.BF16 R188, R4.reuse, R72, R20 ;  /* 0x0000004804bc723c */ /* 0x040fe20000041814 */
[----:B-1----:R-:W-:Y:S01]  /*5760*/  FFMA.FTZ R3, R138, UR20, -R2 ;  /* 0x000000148a037c23 */ /* 0x002fe20008010802 */
[----:B------:R-:W-:Y:S02]  /*5770*/  IMAD.MOV.U32 R98, RZ, RZ, R48 ;  /* 0x000000ffff627224 */ /* 0x000fe400078e0030 */
[----:B------:R-:W-:Y:S01]  /*5780*/  IMAD.MOV.U32 R99, RZ, RZ, R90 ;  /* 0x000000ffff637224 */ /* 0x000fe200078e005a */
[----:B------:R1:W-:Y:S01]  /*5790*/  MUFU.EX2 R215, R3 ;  /* 0x0000000300d77308 */ /* 0x0003e20000000800 */
[----:B------:R-:W-:Y:S01]  /*57a0*/  HMMA.16816.F32.BF16 R64, R4, R66, R32 ;  /* 0x000000420440723c */ /* 0x000fe20000041820 */
[----:B------:R-:W-:Y:S01]  /*57b0*/  LDSM.16.MT88.4 R32, [R235+0xd000] ;  /* 0x00d00000eb20783b */ /* 0x000fe20000004200 */
[----:B------:R-:W-:Y:S01]  /*57c0*/  IMAD.MOV.U32 R72, RZ, RZ, R89 ;  /* 0x000000ffff487224 */ /* 0x000fe200078e0059 */
[----:B------:R-:W-:Y:S01]  /*57d0*/  MOV R73, R91 ;  /* 0x0000005b00497202 */ /* 0x000fe20000000f00 */
[----:B------:R-:W-:Y:S01]  /*57e0*/  IMAD.MOV.U32 R89, RZ, RZ, R147 ;  /* 0x000000ffff597224 */ /* 0x000fe200078e0093 */
[----:B------:R-:W-:Y:S01]  /*57f0*/  MOV R90, R146 ;  /* 0x00000092005a7202 */ /* 0x000fe20000000f00 */
[----:B------:R-:W-:Y:S01]  /*5800*/  HMMA.16816.F32.BF16 R44, R8, R94, RZ ;  /* 0x0000005e082c723c */ /* 0x000fe200000418ff */
[----:B------:R-:W-:-:S05]  /*5810*/  IMAD.MOV.U32 R91, RZ, RZ, R145 ;  /* 0x000000ffff5b7224 */ /* 0x000fca00078e0091 */
[----:B------:R-:W-:Y:S01]  /*5820*/  HMMA.16816.F32.BF16 R20, R8, R148, RZ ;  /* 0x000000940814723c */ /* 0x000fe200000418ff */
[----:B-1----:R-:W-:-:S05]  /*5830*/  FFMA.FTZ R3, R137, UR20, -R0 ;  /* 0x0000001489037c23 */ /* 0x002fca0008010800 */
[C---:B------:R-:W-:Y:S01]  /*5840*/  HMMA.16816.F32.BF16 R48, R8.reuse, R122, RZ ;  /* 0x0000007a0830723c */ /* 0x040fe200000418ff */
[----:B------:R1:W-:Y:S05]  /*5850*/  MUFU.EX2 R208, R3 ;  /* 0x0000000300d07308 */ /* 0x0003ea0000000800 */
[----:B------:R-:W-:Y:S01]  /*5860*/  HMMA.16816.F32.BF16 R8, R8, R150, RZ ;  /* 0x000000960808723c */ /* 0x000fe200000418ff */
[----:B------:R-:W-:Y:S01]  /*5870*/  MOV R122, R102 ;  /* 0x00000066007a7202 */ /* 0x000fe20000000f00 */
[----:B------:R-:W-:Y:S01]  /*5880*/  IMAD.MOV.U32 R123, RZ, RZ, R103 ;  /* 0x000000ffff7b7224 */ /* 0x000fe200078e0067 */
[----:B------:R-:W-:Y:S01]  /*5890*/  MOV R103, R68 ;  /* 0x0000004400677202 */ /* 0x000fe20000000f00 */
[----:B------:R-:W-:-:S02]  /*58a0*/  IMAD.MOV.U32 R102, RZ, RZ, R81 ;  /* 0x000000ffff667224 */ /* 0x000fc400078e0051 */
[C---:B------:R-:W-:Y:S01]  /*58b0*/  HMMA.16816.F32.BF16 R76, R4.reuse, R78, R40 ;  /* 0x0000004e044c723c */ /* 0x040fe20000041828 */
[----:B------:R-:W3:Y:S05]  /*58c0*/  LDL.LU R81, [R1+0x7c] ;  /* 0x00007c0001517983 */ /* 0x000eea0000300800 */
[----:B------:R-:W-:Y:S01]  /*58d0*/  HMMA.16816.F32.BF16 R92, R4, R112, R20 ;  /* 0x00000070045c723c */ /* 0x000fe20000041814 */
[----:B-1----:R-:W-:-:S05]  /*58e0*/  FFMA.FTZ R3, R132, UR20, -R0 ;  /* 0x0000001484037c23 */ /* 0x002fca0008010800 */
[C---:B------:R-:W-:Y:S01]  /*58f0*/  HMMA.16816.F32.BF16 R44, R4.reuse, R82, R44 ;  /* 0x00000052042c723c */ /* 0x040fe2000004182c */
[----:B------:R1:W4:Y:S01]  /*5900*/  MUFU.EX2 R209, R3 ;  /* 0x0000000300d17308 */ /* 0x0003220000000800 */
[----:B------:R-:W-:Y:S01]  /*5910*/  IMAD.MOV.U32 R112, RZ, RZ, R98 ;  /* 0x000000ffff707224 */ /* 0x000fe200078e0062 */
[----:B------:R-:W-:Y:S01]  /*5920*/  MOV R113, R99 ;  /* 0x0000006300717202 */ /* 0x000fe20000000f00 */
[----:B------:R-:W-:Y:S02]  /*5930*/  LDSM.16.MT88.4 R20, [R236+0xd000] ;  /* 0x00d00000ec14783b */ /* 0x000fe40000004200 */
[C---:B------:R-:W-:Y:S06]  /*5940*/  HMMA.16816.F32.BF16 R36, R4.reuse, R70, R36 ;  /* 0x000000460424723c */ /* 0x040fec0000041824 */
[----:B------:R-:W-:Y:S01]  /*5950*/  HMMA.16816.F32.BF16 R56, R4, R58, R24 ;  /* 0x0000003a0438723c */ /* 0x000fe20000041818 */
[----:B-1----:R-:W-:-:S05]  /*5960*/  FFMA.FTZ R3, R175, UR20, -R0 ;  /* 0x00000014af037c23 */ /* 0x002fca0008010800 */
[----:B------:R-:W-:Y:S01]  /*5970*/  HMMA.16816.F32.BF16 R48, R4, R74, R48 ;  /* 0x0000004a0430723c */ /* 0x000fe20000041830 */
[----:B------:R-:W-:-:S05]  /*5980*/  IMAD.MOV.U32 R175, RZ, RZ, R160 ;  /* 0x000000ffffaf7224 */ /* 0x000fca00078e00a0 */
[----:B------:R-:W-:Y:S01]  /*5990*/  HMMA.16816.F32.BF16 R40, R4, R114, R8 ;  /* 0x000000720428723c */ /* 0x000fe20000041808 */
[----:B------:R1:W-:Y:S01]  /*59a0*/  MUFU.EX2 R210, R3 ;  /* 0x0000000300d27308 */ /* 0x0003e20000000800 */
[----:B------:R-:W-:Y:S01]  /*59b0*/  MOV R99, R134 ;  /* 0x0000008600637202 */ /* 0x000fe20000000f00 */
[----:B------:R-:W-:Y:S01]  /*59c0*/  IMAD.MOV.U32 R98, RZ, RZ, R239 ;  /* 0x000000ffff627224 */ /* 0x000fe200078e00ef */
[----:B------:R-:W-:Y:S01]  /*59d0*/  MOV R68, R240 ;  /* 0x000000f000447202 */ /* 0x000fe20000000f00 */
[----:B------:R-:W-:Y:S01]  /*59e0*/  IMAD.MOV.U32 R70, RZ, RZ, R112 ;  /* 0x000000ffff467224 */ /* 0x000fe200078e0070 */
[----:B------:R-:W1:Y:S01]  /*59f0*/  LDSM.16.MT88.4 R24, [R234+0xd000] ;  /* 0x00d00000ea18783b */ /* 0x000e620000004200 */
[----:B------:R-:W-:Y:S01]  /*5a00*/  IMAD.MOV.U32 R71, RZ, RZ, R113 ;  /* 0x000000ffff477224 */ /* 0x000fe200078e0071 */
[----:B--2---:R-:W-:Y:S02]  /*5a10*/  F2FP.BF16.F32.PACK_AB R8, R213, R212 ;  /* 0x000000d4d508723e */ /* 0x004fe400000010ff */
[----:B----4-:R-:W-:-:S02]  /*5a20*/  F2FP.BF16.F32.PACK_AB R9, R209, R208 ;  /* 0x000000d0d109723e */ /* 0x010fc400000010ff */
[----:B------:R-:W-:Y:S01]  /*5a30*/  F2FP.BF16.F32.PACK_AB R10, R215, R214 ;  /* 0x000000d6d70a723e */ /* 0x000fe200000010ff */
[----:B-1----:R-:W-:Y:S01]  /*5a40*/  FFMA.FTZ R3, R174, UR20, -R0 ;  /* 0x00000014ae037c23 */ /* 0x002fe20008010800 */
[----:B------:R-:W-:-:S03]  /*5a50*/  MOV R174, R161 ;  /* 0x000000a100ae7202 */ /* 0x000fc60000000f00 */
[----:B------:R1:W2:Y:S02]  /*5a60*/  MUFU.EX2 R211, R3 ;  /* 0x0000000300d37308 */ /* 0x0002a40000000800 */
[----:B-1----:R-:W-:Y:S01]  /*5a70*/  FFMA.FTZ R3, R185, UR20, -R13 ;  /* 0x00000014b9037c23 */ /* 0x002fe2000801080d */
[----:B------:R-:W-:Y:S01]  /*5a80*/  IMAD.MOV.U32 R112, RZ, RZ, R117 ;  /* 0x000000ffff707224 */ /* 0x000fe200078e0075 */
[----:B--2---:R-:W-:-:S04]  /*5a90*/  F2FP.BF16.F32.PACK_AB R11, R211, R210 ;  /* 0x000000d2d30b723e */ /* 0x004fc800000010ff */
[----:B------:R1:W-:Y:S01]  /*5aa0*/  MUFU.EX2 R143, R3 ;  /* 0x00000003008f7308 */ /* 0x0003e20000000800 */
[----:B------:R-:W-:Y:S01]  /*5ab0*/  MOV R117, R15 ;  /* 0x0000000f00757202 */ /* 0x000fe20000000f00 */
[----:B------:R-:W-:Y:S01]  /*5ac0*/  IMAD.MOV.U32 R113, RZ, RZ, R69 ;  /* 0x000000ffff717224 */ /* 0x000fe200078e0045 */
[C---:B------:R-:W-:Y:S06]  /*5ad0*/  HMMA.16816.F32.BF16 R164, R8.reuse, R24, R164 ;  /* 0x0000001808a4723c */ /* 0x040fec00000418a4 */
[----:B------:R-:W-:Y:S01]  /*5ae0*/  HMMA.16816.F32.BF16 R76, R8, R26, R76 ;  /* 0x0000001a084c723c */ /* 0x000fe2000004184c */
[----:B-1----:R-:W-:-:S05]  /*5af0*/  FFMA.FTZ R3, R184, UR20, -R13 ;  /* 0x00000014b8037c23 */ /* 0x002fca000801080d */
[----:B------:R-:W-:Y:S01]  /*5b00*/  HMMA.16816.F32.BF16 R148, R8, R28, R52 ;  /* 0x0000001c0894723c */ /* 0x000fe20000041834 */
[----:B------:R1:W2:Y:S01]  /*5b10*/  MUFU.EX2 R142, R3 ;  /* 0x00000003008e7308 */ /* 0x0002a20000000800 */
[----:B------:R-:W-:-:S04]  /*5b20*/  IMAD.MOV.U32 R69, RZ, RZ, R19 ;  /* 0x000000ffff457224 */ /* 0x000fc800078e0013 */
[C---:B------:R-:W-:Y:S06]  /*5b30*/  HMMA.16816.F32.BF16 R180, R8.reuse, R20, R180 ;  /* 0x0000001408b4723c */ /* 0x040fec00000418b4 */
[C---:B------:R-:W-:Y:S06]  /*5b40*/  HMMA.16816.F32.BF16 R52, R8.reuse, R22, R36 ;  /* 0x000000160834723c */ /* 0x040fec0000041824 */
[----:B------:R-:W-:Y:S01]  /*5b50*/  HMMA.16816.F32.BF16 R44, R8, R30, R44 ;  /* 0x0000001e082c723c */ /* 0x000fe2000004182c */
[--C-:B-1----:R-:W-:Y:S01]  /*5b60*/  FFMA.FTZ R3, R186, UR20, -R13.reuse ;  /* 0x00000014ba037c23 */ /* 0x102fe2000801080d */
[----:B--2---:R-:W-:Y:S01]  /*5b70*/  F2FP.BF16.F32.PACK_AB R4, R142, R143 ;  /* 0x0000008f8e04723e */ /* 0x004fe200000010ff */
[----:B------:R-:W-:Y:S02]  /*5b80*/  LDSM.16.MT88.4 R36, [R235+0xf000] ;  /* 0x00f00000eb24783b */ /* 0x000fe40000004200 */
        /* <DEDUP_REMOVED lines=12> */
[----:B------:R-:W1:Y:S02]  /*5c50*/  MUFU.EX2 R139, R3 ;  /* 0x00000003008b7308 */ /* 0x000e640000000800 */
[----:B-1----:R-:W-:-:S07]  /*5c60*/  F2FP.BF16.F32.PACK_AB R7, R139, R138 ;  /* 0x0000008a8b07723e */ /* 0x002fce00000010ff */
[C---:B------:R-:W-:Y:S06]  /*5c70*/  HMMA.16816.F32.BF16 R144, R4.reuse, R28, R192 ;  /* 0x0000001c0490723c */ /* 0x040fec00000418c0 */
[----:B------:R-:W-:Y:S01]  /*5c80*/  HMMA.16816.F32.BF16 R192, R4, R32, R172 ;  /* 0x0000002004c0723c */ /* 0x000fe200000418ac */
[----:B------:R-:W-:-:S05]  /*5c90*/  MOV R19, R243 ;  /* 0x000000f300137202 */ /* 0x000fca0000000f00 */
[C---:B------:R-:W-:Y:S01]  /*5ca0*/  HMMA.16816.F32.BF16 R160, R4.reuse, R24, R200 ;  /* 0x0000001804a0723c */ /* 0x040fe200000418c8 */
[----:B------:R-:W-:Y:S01]  /*5cb0*/  IMAD.MOV.U32 R172, RZ, RZ, R118 ;  /* 0x000000ffffac7224 */ /* 0x000fe200078e0076 */
[----:B------:R-:W-:Y:S01]  /*5cc0*/  MOV R173, R119 ;  /* 0x0000007700ad7202 */ /* 0x000fe20000000f00 */
[----:B------:R-:W-:Y:S02]  /*5cd0*/  IMAD.MOV.U32 R174, RZ, RZ, R110 ;  /* 0x000000ffffae7224 */ /* 0x000fe400078e006e */
[----:B------:R-:W-:Y:S01]  /*5ce0*/  IMAD.MOV.U32 R175, RZ, RZ, R111 ;  /* 0x000000ffffaf7224 */ /* 0x000fe200078e006f */
[C---:B------:R-:W-:Y:S01]  /*5cf0*/  HMMA.16816.F32.BF16 R168, R4.reuse, R26, R168 ;  /* 0x0000001a04a8723c */ /* 0x040fe200000418a8 */
[----:B------:R-:W-:Y:S01]  /*5d00*/  IMAD.MOV.U32 R118, RZ, RZ, R72 ;  /* 0x000000ffff767224 */ /* 0x000fe200078e0048 */
[----:B------:R-:W1:Y:S01]  /*5d10*/  LDSM.16.MT88.4 R24, [R233+0xf000] ;  /* 0x00f00000e918783b */ /* 0x000e620000004200 */
[----:B------:R-:W-:Y:S02]  /*5d20*/  IMAD.MOV.U32 R119, RZ, RZ, R73 ;  /* 0x000000ffff777224 */ /* 0x000fe400078e0049 */
[----:B------:R-:W-:Y:S01]  /*5d30*/  IMAD.MOV.U32 R111, RZ, RZ, R80 ;  /* 0x000000ffff6f7224 */ /* 0x000fe200078e0050 */
[----:B------:R-:W-:Y:S01]  /*5d40*/  HMMA.16816.F32.BF16 R176, R4, R20, R224 ;  /* 0x0000001404b0723c */ /* 0x000fe200000418e0 */
[----:B------:R-:W-:Y:S01]  /*5d50*/  IMAD.MOV.U32 R110, RZ, RZ, R242 ;  /* 0x000000ffff6e7224 */ /* 0x000fe200078e00f2 */
[----:B------:R-:W2:Y:S01]  /*5d60*/  LDL.LU R80, [R1+0x84] ;  /* 0x0000840001507983 */ /* 0x000ea20000300800 */
[----:B------:R-:W-:Y:S01]  /*5d70*/  IMAD.MOV.U32 R83, RZ, RZ, R119 ;  /* 0x000000ffff537224 */ /* 0x000fe200078e0077 */
[----:B------:R-:W-:-:S02]  /*5d80*/  MOV R82, R118 ;  /* 0x0000007600527202 */ /* 0x000fc40000000f00 */
[----:B------:R4:W5:Y:S01]  /*5d90*/  LDL.LU R134, [R1+0x160] ;  /* 0x0001600001867983 */ /* 0x0009620000300800 */
[----:B------:R-:W-:Y:S01]  /*5da0*/  IMAD.MOV.U32 R119, RZ, RZ, R110 ;  /* 0x000000ffff777224 */ /* 0x000fe200078e006e */
[----:B------:R-:W-:Y:S01]  /*5db0*/  MOV R118, R68 ;  /* 0x0000004400767202 */ /* 0x000fe20000000f00 */
[C---:B------:R-:W-:Y:S01]  /*5dc0*/  HMMA.16816.F32.BF16 R184, R4.reuse, R22, R156 ;  /* 0x0000001604b8723c */ /* 0x040fe2000004189c */
[----:B------:R-:W3:Y:S01]  /*5dd0*/  LDL.LU R239, [R1+0x15c] ;  /* 0x00015c0001ef7983 */ /* 0x000ee20000300800 */
[----:B------:R-:W-:Y:S01]  /*5de0*/  MOV R110, R100 ;  /* 0x00000064006e7202 */ /* 0x000fe20000000f00 */
[----:B------:R-:W-:Y:S02]  /*5df0*/  IMAD.MOV.U32 R68, RZ, RZ, R101 ;  /* 0x000000ffff447224 */ /* 0x000fe400078e0065 */
[----:B------:R-:W4:Y:S01]  /*5e00*/  LDL.LU R242, [R1+0x158] ;  /* 0x0001580001f27983 */ /* 0x000f220000300800 */
[----:B------:R-:W-:Y:S01]  /*5e10*/  IMAD.MOV.U32 R100, RZ, RZ, R16 ;  /* 0x000000ffff647224 */ /* 0x000fe200078e0010 */
[----:B------:R-:W-:Y:S02]  /*5e20*/  HMMA.16816.F32.BF16 R152, R4, R30, R152 ;  /* 0x0000001e0498723c */ /* 0x000fe40000041898 */
[----:B------:R-:W2:Y:S01]  /*5e30*/  LDL.LU R240, [R1+0x154] ;  /* 0x0001540001f07983 */ /* 0x000ea20000300800 */
[----:B------:R-:W-:-:S03]  /*5e40*/  IMAD.MOV.U32 R101, RZ, RZ, R241 ;  /* 0x000000ffff657224 */ /* 0x000fc600078e00f1 */
[----:B------:R2:W5:Y:S01]  /*5e50*/  LDL.LU R15, [R1+0x150] ;  /* 0x00015000010f7983 */ /* 0x0005620000300800 */
[----:B------:R-:W-:Y:S03]  /*5e60*/  HMMA.16816.F32.BF16 R224, R8, R32, R84 ;  /* 0x0000002008e0723c */ /* 0x000fe60000041854 */
[----:B------:R-:W3:Y:S04]  /*5e70*/  LDL.LU R16, [R1+0x14c] ;  /* 0x00014c0001107983 */ /* 0x000ee80000300800 */
[----:B------:R-:W4:Y:S04]  /*5e80*/  LDL.LU R241, [R1+0x148] ;  /* 0x0001480001f17983 */ /* 0x000f280000300800 */
[----:B------:R-:W2:Y:S01]  /*5e90*/  LDL.LU R243, [R1+0x144] ;  /* 0x0001440001f37983 */ /* 0x000ea20000300800 */
[----:B-1----:R-:W-:Y:S03]  /*5ea0*/  HMMA.16816.F32.BF16 R72, R4, R24, R172 ;  /* 0x000000180448723c */ /* 0x002fe600000418ac */
[----:B------:R-:W1:Y:S04]  /*5eb0*/  LDSM.16.MT88.4 R20, [R234+0xf000] ;  /* 0x00f00000ea14783b */ /* 0x000e680000004200 */
[----:B------:R-:W1:Y:S01]  /*5ec0*/  LDSM.16.MT88.4 R28, [R236+0xf000] ;  /* 0x00f00000ec1c783b */ /* 0x000e620000004200 */
[----:B------:R-:W-:-:S02]  /*5ed0*/  MOV R172, R82 ;  /* 0x0000005200ac7202 */ /* 0x000fc40000000f00 */
[----:B------:R-:W-:Y:S01]  /*5ee0*/  MOV R82, R68 ;  /* 0x0000004400527202 */ /* 0x000fe20000000f00 */
[----:B------:R-:W-:Y:S02]  /*5ef0*/  IMAD.MOV.U32 R68, RZ, RZ, R251 ;  /* 0x000000ffff447224 */ /* 0x000fe400078e00fb */
[----:B------:R-:W4:Y:S01]  /*5f00*/  LDL.LU R251, [R1+0x140] ;  /* 0x0001400001fb7983 */ /* 0x000f220000300800 */
[----:B------:R-:W-:Y:S02]  /*5f10*/  IMAD.MOV.U32 R173, RZ, RZ, R83 ;  /* 0x000000ffffad7224 */ /* 0x000fe400078e0053 */
[----:B------:R-:W-:Y:S01]  /*5f20*/  IMAD.MOV.U32 R83, RZ, RZ, R110 ;  /* 0x000000ffff537224 */ /* 0x000fe200078e006e */
[----:B------:R-:W-:Y:S01]  /*5f30*/  MOV R110, R100 ;  /* 0x00000064006e7202 */ /* 0x000fe20000000f00 */
[----:B------:R-:W-:Y:S02]  /*5f40*/  IMAD.MOV.U32 R100, RZ, RZ, R19 ;  /* 0x000000ffff647224 */ /* 0x000fe400078e0013 */
[----:B------:R-:W4:Y:S01]  /*5f50*/  LDL.LU R19, [R1+0x54] ;  /* 0x0000540001137983 */ /* 0x000f220000300800 */
[----:B------:R-:W-:-:S02]  /*5f60*/  IMAD.MOV.U32 R174, RZ, RZ, R70 ;  /* 0x000000ffffae7224 */ /* 0x000fc400078e0046 */
[----:B------:R-:W-:Y:S02]  /*5f70*/  IMAD.MOV.U32 R175, RZ, RZ, R71 ;  /* 0x000000ffffaf7224 */ /* 0x000fe400078e0047 */
[----:B------:R-:W-:Y:S02]  /*5f80*/  IMAD.MOV.U32 R70, RZ, RZ, R69 ;  /* 0x000000ffff467224 */ /* 0x000fe400078e0045 */
[----:B------:R-:W-:Y:S02]  /*5f90*/  IMAD.MOV.U32 R71, RZ, RZ, R117 ;  /* 0x000000ffff477224 */ /* 0x000fe400078e0075 */
[----:B------:R-:W-:Y:S02]  /*5fa0*/  IMAD.MOV.U32 R202, RZ, RZ, R172 ;  /* 0x000000ffffca7224 */ /* 0x000fe400078e00ac */
[----:B------:R-:W-:Y:S01]  /*5fb0*/  IMAD.MOV.U32 R203, RZ, RZ, R173 ;  /* 0x000000ffffcb7224 */ /* 0x000fe200078e00ad */
[----:B------:R-:W-:Y:S01]  /*5fc0*/  MOV R173, R70 ;  /* 0x0000004600ad7202 */ /* 0x000fe20000000f00 */
[----:B------:R-:W-:Y:S01]  /*5fd0*/  IMAD.MOV.U32 R200, RZ, RZ, R174 ;  /* 0x000000ffffc87224 */ /* 0x000fe200078e00ae */
[----:B------:R-:W-:Y:S01]  /*5fe0*/  MOV R174, R68 ;  /* 0x0000004400ae7202 */ /* 0x000fe20000000f00 */
[----:B------:R-:W-:-:S02]  /*5ff0*/  IMAD.MOV.U32 R172, RZ, RZ, R71 ;  /* 0x000000ffffac7224 */ /* 0x000fc400078e0047 */
[----:B------:R-:W-:Y:S01]  /*6000*/  FFMA.FTZ R3, R229, UR20, -R2 ;  /* 0x00000014e5037c23 */ /* 0x000fe20008010802 */
[----:B-1----:R-:W-:Y:S06]  /*6010*/  HMMA.16816.F32.BF16 R84, R4, R22, R220 ;  /* 0x000000160454723c */ /* 0x002fec00000418dc */
[C---:B------:R-:W-:Y:S06]  /*6020*/  HMMA.16816.F32.BF16 R220, R8.reuse, R34, R64 ;  /* 0x0000002208dc723c */ /* 0x040fec0000041840 */
[----:B------:R-:W-:Y:S01]  /*6030*/  HMMA.16816.F32.BF16 R64, R8, R26, R60 ;  /* 0x0000001a0840723c */ /* 0x000fe2000004183c */
[----:B------:R-:W-:Y:S01]  /*6040*/  MOV R201, R175 ;  /* 0x000000af00c97202 */ /* 0x000fe20000000f00 */
[----:B------:R-:W-:-:S02]  /*6050*/  IMAD.MOV.U32 R175, RZ, RZ, R110 ;  /* 0x000000ffffaf7224 */ /* 0x000fc400078e006e */
[----:B------:R-:W-:Y:S02]  /*6060*/  IMAD.MOV.U32 R156, RZ, RZ, R174 ;  /* 0x000000ffff9c7224 */ /* 0x000fe400078e00ae */
[----:B------:R-:W-:Y:S06]  /*6070*/  HMMA.16816.F32.BF16 R56, R8, R22, R56 ;  /* 0x000000160838723c */ /* 0x000fec0000041838 */
[C---:B------:R-:W-:Y:S06]  /*6080*/  HMMA.16816.F32.BF16 R88, R4.reuse, R20, R88 ;  /* 0x000000140458723c */ /* 0x040fec0000041858 */
[C---:B------:R-:W-:Y:S06]  /*6090*/  HMMA.16816.F32.BF16 R104, R4.reuse, R28, R104 ;  /* 0x0000001c0468723c */ /* 0x040fec0000041868 */
[C---:B------:R-:W-:Y:S06]  /*60a0*/  HMMA.16816.F32.BF16 R120, R4.reuse, R36, R120 ;  /* 0x000000240478723c */ /* 0x040fec0000041878 */
[C---:B------:R-:W-:Y:S06]  /*60b0*/  HMMA.16816.F32.BF16 R200, R4.reuse, R34, R200 ;  /* 0x0000002204c8723c */ /* 0x040fec00000418c8 */
[----:B------:R-:W-:Y:S06]  /*60c0*/  HMMA.16816.F32.BF16 R196, R4, R38, R196 ;  /* 0x0000002604c4723c */ /* 0x000fec00000418c4 */
[C---:B------:R-:W-:Y:S06]  /*60d0*/  HMMA.16816.F32.BF16 R60, R8.reuse, R20, R124 ;  /* 0x00000014083c723c */ /* 0x040fec000004187c */
[C---:B------:R-:W-:Y:S06]  /*60e0*/  HMMA.16816.F32.BF16 R48, R8.reuse, R30, R48 ;  /* 0x0000001e0830723c */ /* 0x040fec0000041830 */
[----:B------:R-:W-:Y:S01]  /*60f0*/  HMMA.16816.F32.BF16 R40, R8, R38, R40 ;  /* 0x000000260828723c */ /* 0x000fe20000041828 */
[----:B---3--:R-:W-:-:S02]  /*6100*/  MOV R69, R16 ;  /* 0x0000001000457202 */ /* 0x008fc40000000f00 */
[----:B------:R1:W5:Y:S01]  /*6110*/  LDL.LU R16, [R1+0x13c] ;  /* 0x00013c0001107983 */ /* 0x0003620000300800 */
[----:B--2---:R-:W-:-:S03]  /*6120*/  IMAD.MOV.U32 R117, RZ, RZ, R243 ;  /* 0x000000ffff757224 */ /* 0x004fc600078e00f3 */
[----:B------:R-:W2:Y:S01]  /*6130*/  LDL.LU R243, [R1+0x138] ;  /* 0x0001380001f37983 */ /* 0x000ea20000300800 */
[----:B------:R-:W-:Y:S01]  /*6140*/  IMAD.MOV.U32 R70, RZ, RZ, R69 ;  /* 0x000000ffff467224 */ /* 0x000fe200078e0045 */
[----:B------:R-:W-:Y:S01]  /*6150*/  MOV R69, R240 ;  /* 0x000000f000457202 */ /* 0x000fe20000000f00 */
[----:B------:R-:W-:Y:S02]  /*6160*/  IMAD.MOV.U32 R71, RZ, RZ, R117 ;  /* 0x000000ffff477224 */ /* 0x000fe400078e0075 */
[----:B----4-:R-:W-:Y:S01]  /*6170*/  IMAD.MOV.U32 R68, RZ, RZ, R241 ;  /* 0x000000ffff447224 */ /* 0x010fe200078e00f1 */
[----:B------:R-:W-:Y:S01]  /*6180*/  MOV R115, R69 ;  /* 0x0000004500737202 */ /* 0x000fe20000000f00 */
[----:B------:R-:W-:Y:S01]  /*6190*/  IMAD.MOV.U32 R157, RZ, RZ, R70 ;  /* 0x000000ffff9d7224 */ /* 0x000fe200078e0046 */
[----:B------:R-:W-:Y:S01]  /*61a0*/  MOV R158, R71 ;  /* 0x00000047009e7202 */ /* 0x000fe20000000f00 */
[----:B------:R-:W-:Y:S02]  /*61b0*/  IMAD.MOV.U32 R114, RZ, RZ, R68 ;  /* 0x000000ffff727224 */ /* 0x000fe400078e0044 */
[----:B------:R-:W-:Y:S01]  /*61c0*/  HMMA.16816.F32.BF16 R68, R4, R26, R244 ;  /* 0x0000001a0444723c */ /* 0x000fe200000418f4 */
[----:B------:R3:W-:Y:S01]  /*61d0*/  MUFU.EX2 R27, R3 ;  /* 0x00000003001b7308 */ /* 0x0007e20000000800 */
[----:B------:R-:W-:Y:S01]  /*61e0*/  MOV R110, R251 ;  /* 0x000000fb006e7202 */ /* 0x000fe20000000f00 */
[----:B------:R-:W-:Y:S01]  /*61f0*/  IMAD.MOV.U32 R174, RZ, RZ, R239 ;  /* 0x000000ffffae7224 */ /* 0x000fe200078e00ef */
[----:B------:R1:W5:Y:S03]  /*6200*/  LDL.LU R251, [R1+0x134] ;  /* 0x0001340001fb7983 */ /* 0x0003660000300800 */
[----:B------:R-:W-:Y:S01]  /*6210*/  IMAD.MOV.U32 R245, RZ, RZ, R111 ;  /* 0x000000fffff57224 */ /* 0x000fe200078e006f */
[----:B------:R-:W-:Y:S01]  /*6220*/  MOV R246, R108 ;  /* 0x0000006c00f67202 */ /* 0x000fe20000000f00 */
[----:B------:R-:W-:-:S02]  /*6230*/  IMAD.MOV.U32 R247, RZ, RZ, R109 ;  /* 0x000000fffff77224 */ /* 0x000fc400078e006d */
[----:B---3--:R-:W-:-:S04]  /*6240*/  FFMA.FTZ R3, R207, UR20, -R2 ;  /* 0x00000014cf037c23 */ /* 0x008fc80008010802 */
[----:B------:R3:W-:Y:S01]  /*6250*/  MUFU.EX2 R33, R3 ;  /* 0x0000000300217308 */ /* 0x0007e20000000800 */
[----:B------:R-:W-:Y:S02]  /*6260*/  IMAD.MOV.U32 R159, RZ, RZ, R110 ;  /* 0x000000ffff9f7224 */ /* 0x000fe400078e006e */
[--C-:B---3--:R-:W-:Y:S01]  /*6270*/  FFMA.FTZ R3, R206, UR20, -R2.reuse ;  /* 0x00000014ce037c23 */ /* 0x108fe20008010802 */
[----:B------:R-:W-:-:S04]  /*6280*/  FFMA.FTZ R2, R205, UR20, -R2 ;  /* 0x00000014cd027c23 */ /* 0x000fc80008010802 */
[----:B------:R3:W-:Y:S01]  /*6290*/  MUFU.EX2 R32, R2 ;  /* 0x0000000200207308 */ /* 0x0007e20000000800 */
[----:B------:R-:W-:Y:S01]  /*62a0*/  HMMA.16816.F32.BF16 R108, R4, R30, R216 ;  /* 0x0000001e046c723c */ /* 0x000fe200000418d8 */
[----:B---3--:R-:W-:Y:S01]  /*62b0*/  FFMA.FTZ R2, R245, UR20, -R0 ;  /* 0x00000014f5027c23 */ /* 0x008fe20008010800 */
[----:B------:R-:W-:Y:S01]  /*62c0*/  IMAD.MOV.U32 R245, RZ, RZ, R246 ;  /* 0x000000fffff57224 */ /* 0x000fe200078e00f6 */
[----:B------:R-:W-:Y:S01]  /*62d0*/  MOV R246, R247 ;  /* 0x000000f700f67202 */ /* 0x000fe20000000f00 */
[----:B------:R-:W-:-:S03]  /*62e0*/  IMAD.MOV.U32 R247, RZ, RZ, R156 ;  /* 0x000000fffff77224 */ /* 0x000fc600078e009c */
[----:B------:R3:W-:Y:S01]  /*62f0*/  MUFU.EX2 R23, R2 ;  /* 0x0000000200177308 */ /* 0x0007e20000000800 */
[----:B------:R-:W-:Y:S01]  /*6300*/  IMAD.MOV.U32 R156, RZ, RZ, R157 ;  /* 0x000000ffff9c7224 */ /* 0x000fe200078e009d */
[----:B------:R-:W-:Y:S01]  /*6310*/  MOV R157, R158 ;  /* 0x0000009e009d7202 */ /* 0x000fe20000000f00 */
[----:B------:R-:W-:Y:S01]  /*6320*/  IMAD.MOV.U32 R158, RZ, RZ, R159 ;  /* 0x000000ffff9e7224 */ /* 0x000fe200078e009f */
[----:B------:R-:W-:Y:S01]  /*6330*/  HMMA.16816.F32.BF16 R216, R8, R24, R128 ;  /* 0x0000001808d8723c */ /* 0x000fe20000041880 */
[----:B------:R-:W-:Y:S01]  /*6340*/  IMAD.MOV.U32 R159, RZ, RZ, R114 ;  /* 0x000000ffff9f7224 */ /* 0x000fe200078e0072 */
[----:B------:R-:W-:Y:S01]  /*6350*/  MOV R114, R115 ;  /* 0x0000007300727202 */ /* 0x000fe20000000f00 */
[----:B------:R-:W-:Y:S02]  /*6360*/  IMAD.MOV.U32 R115, RZ, RZ, R174 ;  /* 0x000000ffff737224 */ /* 0x000fe400078e00ae */
[----:B---3--:R-:W-:Y:S01]  /*6370*/  FFMA.FTZ R2, R245, UR20, -R0 ;  /* 0x00000014f5027c23 */ /* 0x008fe20008010800 */
[----:B------:R-:W-:Y:S01]  /*6380*/  IMAD.MOV.U32 R245, RZ, RZ, R246 ;  /* 0x000000fffff57224 */ /* 0x000fe200078e00f6 */
[----:B------:R-:W-:Y:S01]  /*6390*/  MOV R246, R247 ;  /* 0x000000f700f67202 */ /* 0x000fe20000000f00 */
[----:B------:R-:W-:-:S02]  /*63a0*/  IMAD.MOV.U32 R247, RZ, RZ, R156 ;  /* 0x000000fffff77224 */ /* 0x000fc400078e009c */
[----:B------:R-:W-:Y:S01]  /*63b0*/  IMAD.MOV.U32 R156, RZ, RZ, R157 ;  /* 0x000000ffff9c7224 */ /* 0x000fe200078e009d */
[----:B------:R-:W-:Y:S01]  /*63c0*/  MOV R157, R158 ;  /* 0x0000009e009d7202 */ /* 0x000fe20000000f00 */
[----:B------:R3:W-:Y:S01]  /*63d0*/  MUFU.EX2 R24, R2 ;  /* 0x0000000200187308 */ /* 0x0007e20000000800 */
[----:B------:R-:W-:Y:S01]  /*63e0*/  IMAD.MOV.U32 R174, RZ, RZ, R175 ;  /* 0x000000ffffae7224 */ /* 0x000fe200078e00af */
[----:B------:R-:W-:Y:S01]  /*63f0*/  MOV R175, R172 ;  /* 0x000000ac00af7202 */ /* 0x000fe20000000f00 */
[----:B------:R-:W-:Y:S02]  /*6400*/  IMAD.MOV.U32 R6, RZ, RZ, R156 ;  /* 0x000000ffff067224 */ /* 0x000fe400078e009c */
[----:B------:R-:W-:Y:S02]  /*6410*/  IMAD.MOV.U32 R7, RZ, RZ, R157 ;  /* 0x000000ffff077224 */ /* 0x000fe400078e009d */
[----:B------:R-:W-:Y:S02]  /*6420*/  IMAD.MOV.U32 R172, RZ, RZ, R173 ;  /* 0x000000ffffac7224 */ /* 0x000fe400078e00ad */
[----:B------:R-:W-:-:S02]  /*6430*/  IMAD.MOV.U32 R158, RZ, RZ, R159 ;  /* 0x000000ffff9e7224 */ /* 0x000fc400078e009f */
[----:B------:R-:W-:Y:S02]  /*6440*/  IMAD.MOV.U32 R173, RZ, RZ, R82 ;  /* 0x000000ffffad7224 */ /* 0x000fe400078e0052 */
[--C-:B---3--:R-:W-:Y:S01]  /*6450*/  FFMA.FTZ R2, R245, UR20, -R0.reuse ;  /* 0x00000014f5027c23 */ /* 0x108fe20008010800 */
[----:B------:R-:W-:Y:S01]  /*6460*/  FFMA.FTZ R0, R246, UR20, -R0 ;  /* 0x00000014f6007c23 */ /* 0x000fe20008010800 */
[----:B------:R-:W-:Y:S01]  /*6470*/  IMAD.MOV.U32 R159, RZ, RZ, R114 ;  /* 0x000000ffff9f7224 */ /* 0x000fe200078e0072 */
[----:B------:R-:W-:Y:S02]  /*6480*/  MOV R82, R83 ;  /* 0x0000005300527202 */ /* 0x000fe40000000f00 */
[----:B------:R3:W-:Y:S01]  /*6490*/  MUFU.EX2 R25, R0 ;  /* 0x0000000000197308 */ /* 0x0007e20000000800 */
[----:B------:R-:W-:Y:S01]  /*64a0*/  MOV R114, R115 ;  /* 0x0000007300727202 */ /* 0x000fe20000000f00 */
[----:B------:R-:W-:Y:S02]  /*64b0*/  IMAD.MOV.U32 R83, RZ, RZ, R112 ;  /* 0x000000ffff537224 */ /* 0x000fe400078e0070 */
[----:B------:R-:W-:-:S02]  /*64c0*/  IMAD.MOV.U32 R115, RZ, RZ, R174 ;  /* 0x000000ffff737224 */ /* 0x000fc400078e00ae */
[----:B------:R-:W-:Y:S01]  /*64d0*/  IMAD.MOV.U32 R112, RZ, RZ, R113 ;  /* 0x000000ffff707224 */ /* 0x000fe200078e0071 */
[----:B------:R-:W-:Y:S01]  /*64e0*/  MOV R113, R118 ;  /* 0x0000007600717202 */ /* 0x000fe20000000f00 */
[----:B------:R-:W-:Y:S01]  /*64f0*/  IMAD.MOV.U32 R174, RZ, RZ, R175 ;  /* 0x000000ffffae7224 */ /* 0x000fe200078e00af */
[----:B------:R-:W-:Y:S01]  /*6500*/  MOV R175, R172 ;  /* 0x000000ac00af7202 */ /* 0x000fe20000000f00 */
[----:B------:R-:W-:Y:S02]  /*6510*/  IMAD.MOV.U32 R118, RZ, RZ, R119 ;  /* 0x000000ffff767224 */ /* 0x000fe400078e0077 */
[----:B------:R-:W-:Y:S02]  /*6520*/  IMAD.MOV.U32 R172, RZ, RZ, R173 ;  /* 0x000000ffffac7224 */ /* 0x000fe400078e00ad */
[----:B---3--:R-:W-:Y:S01]  /*6530*/  FFMA.FTZ R0, R6, UR20, -R13 ;  /* 0x0000001406007c23 */ /* 0x008fe2000801080d */
[----:B------:R-:W-:Y:S01]  /*6540*/  MOV R6, R7 ;  /* 0x0000000700067202 */ /* 0x000fe20000000f00 */
[----:B------:R-:W-:-:S02]  /*6550*/  IMAD.MOV.U32 R7, RZ, RZ, R19 ;  /* 0x000000ffff077224 */ /* 0x000fc400078e0013 */
[----:B------:R-:W-:Y:S01]  /*6560*/  IMAD.MOV.U32 R119, RZ, RZ, R102 ;  /* 0x000000ffff777224 */ /* 0x000fe200078e0066 */
[----:B------:R3:W-:Y:S01]  /*6570*/  MUFU.EX2 R19, R0 ;  /* 0x0000000000137308 */ /* 0x0007e20000000800 */
[----:B------:R-:W-:Y:S01]  /*6580*/  IMAD.MOV.U32 R173, RZ, RZ, R82 ;  /* 0x000000ffffad7224 */ /* 0x000fe200078e0052 */
[----:B------:R-:W-:Y:S01]  /*6590*/  MOV R102, R103 ;  /* 0x0000006700667202 */ /* 0x000fe20000000f00 */
[----:B------:R-:W-:Y:S01]  /*65a0*/  IMAD.MOV.U32 R103, RZ, RZ, R238 ;  /* 0x000000ffff677224 */ /* 0x000fe200078e00ee */
[----:B------:R-:W-:Y:S01]  /*65b0*/  MOV R82, R83 ;  /* 0x0000005300527202 */ /* 0x000fe20000000f00 */
[----:B------:R-:W-:Y:S02]  /*65c0*/  IMAD.MOV.U32 R83, RZ, RZ, R112 ;  /* 0x000000ffff537224 */ /* 0x000fe400078e0070 */
[----:B------:R-:W-:Y:S01]  /*65d0*/  IMAD.MOV.U32 R112, RZ, RZ, R113 ;  /* 0x000000ffff707224 */ /* 0x000fe200078e0071 */
[----:B------:R-:W-:Y:S01]  /*65e0*/  MOV R113, R118 ;  /* 0x0000007600717202 */ /* 0x000fe20000000f00 */
[----:B------:R-:W-:Y:S01]  /*65f0*/  IMAD.MOV.U32 R118, RZ, RZ, R119 ;  /* 0x000000ffff767224 */ /* 0x000fe200078e0077 */
[----:B------:R-:W-:Y:S01]  /*6600*/  MOV R245, R158 ;  /* 0x0000009e00f57202 */ /* 0x000fe20000000f00 */
[----:B------:R-:W-:-:S02]  /*6610*/  IMAD.MOV.U32 R119, RZ, RZ, R102 ;  /* 0x000000ffff777224 */ /* 0x000fc400078e0066 */
[----:B---3--:R-:W-:Y:S01]  /*6620*/  FFMA.FTZ R0, R6, UR20, -R13 ;  /* 0x0000001406007c23 */ /* 0x008fe2000801080d */
[----:B------:R-:W-:-:S03]  /*6630*/  MOV R102, R103 ;  /* 0x0000006700667202 */ /* 0x000fc60000000f00 */
[----:B------:R3:W4:Y:S01]  /*6640*/  MUFU.EX2 R21, R0 ;  /* 0x0000000000157308 */ /* 0x0007220000000800 */
[----:B------:R-:W-:Y:S01]  /*6650*/  MOV R244, R247 ;  /* 0x000000f700f47202 */ /* 0x000fe20000000f00 */
[----:B------:R-:W-:Y:S01]  /*6660*/  IMAD.MOV.U32 R103, RZ, RZ, R101 ;  /* 0x000000ffff677224 */ /* 0x000fe200078e0065 */
[----:B------:R-:W-:Y:S01]  /*6670*/  MOV R156, R115 ;  /* 0x00000073009c7202 */ /* 0x000fe20000000f00 */
[----:B------:R-:W-:Y:S02]  /*6680*/  IMAD.MOV.U32 R101, RZ, RZ, R237 ;  /* 0x000000ffff657224 */ /* 0x000fe400078e00ed */
[----:B------:R-:W-:Y:S01]  /*6690*/  IMAD.MOV.U32 R246, RZ, RZ, R159 ;  /* 0x000000fffff67224 */ /* 0x000fe200078e009f */
[----:B------:R-:W-:Y:S01]  /*66a0*/  MOV R159, R172 ;  /* 0x000000ac009f7202 */ /* 0x000fe20000000f00 */
[----:B------:R-:W-:Y:S02]  /*66b0*/  IMAD.MOV.U32 R247, RZ, RZ, R114 ;  /* 0x000000fffff77224 */ /* 0x000fe400078e0072 */
[----:B------:R-:W-:Y:S01]  /*66c0*/  IMAD.MOV.U32 R157, RZ, RZ, R174 ;  /* 0x000000ffff9d7224 */ /* 0x000fe200078e00ae */
[----:B------:R-:W-:Y:S01]  /*66d0*/  MOV R174, R83 ;  /* 0x0000005300ae7202 */ /* 0x000fe20000000f00 */
[----:B------:R-:W-:-:S02]  /*66e0*/  IMAD.MOV.U32 R114, RZ, RZ, R173 ;  /* 0x000000ffff727224 */ /* 0x000fc400078e00ad */
[----:B---3--:R-:W-:Y:S01]  /*66f0*/  FFMA.FTZ R0, R7, UR20, -R13 ;  /* 0x0000001407007c23 */ /* 0x008fe2000801080d */
[----:B------:R-:W-:Y:S01]  /*6700*/  IMAD.MOV.U32 R115, RZ, RZ, R82 ;  /* 0x000000ffff737224 */ /* 0x000fe200078e0052 */
[----:B------:R-:W-:Y:S02]  /*6710*/  MOV R173, R102 ;  /* 0x0000006600ad7202 */ /* 0x000fe40000000f00 */
[----:B------:R3:W-:Y:S01]  /*6720*/  MUFU.EX2 R22, R0 ;  /* 0x0000000000167308 */ /* 0x0007e20000000800 */
[----:B------:R-:W-:Y:S02]  /*6730*/  IMAD.MOV.U32 R172, RZ, RZ, R119 ;  /* 0x000000ffffac7224 */ /* 0x000fe400078e0077 */
[----:B------:R-:W-:Y:S02]  /*6740*/  IMAD.MOV.U32 R82, RZ, RZ, R103 ;  /* 0x000000ffff527224 */ /* 0x000fe400078e0067 */
[----:B------:R-:W-:Y:S02]  /*6750*/  IMAD.MOV.U32 R130, RZ, RZ, R244 ;  /* 0x000000ffff827224 */ /* 0x000fe400078e00f4 */
[----:B------:R-:W-:-:S02]  /*6760*/  IMAD.MOV.U32 R158, RZ, RZ, R175 ;  /* 0x000000ffff9e7224 */ /* 0x000fc400078e00af */
[----:B------:R-:W-:Y:S01]  /*6770*/  IMAD.MOV.U32 R119, RZ, RZ, R101 ;  /* 0x000000ffff777224 */ /* 0x000fe200078e0065 */
[----:B------:R-:W-:Y:S01]  /*6780*/  MOV R131, R246 ;  /* 0x000000f600837202 */ /* 0x000fe20000000f00 */
[----:B------:R-:W-:Y:S02]  /*6790*/  IMAD.MOV.U32 R5, RZ, RZ, R115 ;  /* 0x000000ffff057224 */ /* 0x000fe400078e0073 */
[----:B---3--:R-:W-:Y:S01]  /*67a0*/  FFMA.FTZ R0, R245, UR20, -R13 ;  /* 0x00000014f5007c23 */ /* 0x008fe2000801080d */
[----:B------:R-:W-:Y:S01]  /*67b0*/  IMAD.MOV.U32 R6, RZ, RZ, R174 ;  /* 0x000000ffff067224 */ /* 0x000fe200078e00ae */
[----:B------:R-:W-:Y:S02]  /*67c0*/  MOV R174, R82 ;  /* 0x0000005200ae7202 */ /* 0x000fe40000000f00 */
[----:B------:R3:W1:Y:S01]  /*67d0*/  MUFU.EX2 R20, R0 ;  /* 0x0000000000147308 */ /* 0x0006620000000800 */
[----:B------:R-:W-:Y:S01]  /*67e0*/  IMAD.MOV.U32 R35, RZ, RZ, R247 ;  /* 0x000000ffff237224 */ /* 0x000fe200078e00f7 */
[----:B------:R-:W-:Y:S01]  /*67f0*/  MOV R246, R157 ;  /* 0x0000009d00f67202 */ /* 0x000fe20000000f00 */
[----:B------:R-:W-:Y:S01]  /*6800*/  IMAD.MOV.U32 R115, RZ, RZ, R173 ;  /* 0x000000ffff737224 */ /* 0x000fe200078e00ad */
[----:B------:R-:W-:Y:S01]  /*6810*/  MOV R82, R119 ;  /* 0x0000007700527202 */ /* 0x000fe20000000f00 */
[----:B------:R-:W-:-:S02]  /*6820*/  IMAD.MOV.U32 R117, RZ, RZ, R242 ;  /* 0x000000ffff757224 */ /* 0x000fc400078e00f2 */
[----:B------:R-:W-:Y:S02]  /*6830*/  IMAD.MOV.U32 R247, RZ, RZ, R156 ;  /* 0x000000fffff77224 */ /* 0x000fe400078e009c */
[----:B------:R-:W-:Y:S02]  /*6840*/  IMAD.MOV.U32 R245, RZ, RZ, R158 ;  /* 0x000000fffff57224 */ /* 0x000fe400078e009e */
[----:B------:R-:W-:Y:S02]  /*6850*/  IMAD.MOV.U32 R244, RZ, RZ, R159 ;  /* 0x000000fffff47224 */ /* 0x000fe400078e009f */
[----:B---3--:R-:W-:Y:S01]  /*6860*/  FFMA.FTZ R0, R130, UR20, -R12 ;  /* 0x0000001482007c23 */ /* 0x008fe2000801080c */
[----:B------:R-:W3:Y:S01]  /*6870*/  LDSM.16.MT88.4 R156, [R233+0xd800] ;  /* 0x00d80000e99c783b */ /* 0x000ee20000004200 */
[----:B------:R-:W-:Y:S02]  /*6880*/  IMAD.MOV.U32 R175, RZ, RZ, R118 ;  /* 0x000000ffffaf7224 */ /* 0x000fe400078e0076 */
        /* <DEDUP_REMOVED lines=10> */
[----:B------:R-:W-:Y:S01]  /*6930*/  MUFU.EX2 R34, R3 ;  /* 0x0000000300227308 */ /* 0x000fe20000000800 */
[----:B------:R-:W-:Y:S01]  /*6940*/  IMAD.MOV.U32 R82, RZ, RZ, R18 ;  /* 0x000000ffff527224 */ /* 0x000fe200078e0012 */
[----:B------:R-:W-:Y:S01]  /*6950*/  MOV R7, R175 ;  /* 0x000000af00077202 */ /* 0x000fe20000000f00 */
[----:B------:R1:W5:Y:S01]  /*6960*/  LDL.LU R242, [R1+0x130] ;  /* 0x0001300001f27983 */ /* 0x0003620000300800 */
[----:B----4-:R-:W-:Y:S01]  /*6970*/  FFMA.FTZ R0, R131, UR20, -R12 ;  /* 0x0000001483007c23 */ /* 0x010fe2000801080c */
[----:B------:R-:W-:Y:S01]  /*6980*/  IMAD.MOV.U32 R114, RZ, RZ, R172 ;  /* 0x000000ffff727224 */ /* 0x000fe200078e00ac */
[----:B------:R-:W-:Y:S01]  /*6990*/  HMMA.16816.F32.BF16 R100, R8, R28, R188 ;  /* 0x0000001c0864723c */ /* 0x000fe200000418bc */
[----:B------:R-:W-:Y:S01]  /*69a0*/  IMAD.MOV.U32 R175, RZ, RZ, R83 ;  /* 0x000000ffffaf7224 */ /* 0x000fe200078e0053 */
[----:B------:R4:W3:Y:S01]  /*69b0*/  MUFU.EX2 R18, R0 ;  /* 0x0000000000127308 */ /* 0x0008e20000000800 */
[----:B------:R-:W-:Y:S01]  /*69c0*/  IMAD.MOV.U32 R172, RZ, RZ, R118 ;  /* 0x000000ffffac7224 */ /* 0x000fe200078e0076 */
[----:B------:R-:W-:Y:S01]  /*69d0*/  MOV R130, R6 ;  /* 0x0000000600827202 */ /* 0x000fe20000000f00 */
[----:B------:R-:W-:-:S05]  /*69e0*/  IMAD.MOV.U32 R83, RZ, RZ, R116 ;  /* 0x000000ffff537224 */ /* 0x000fca00078e0074 */
[----:B------:R3:W3:Y:S01]  /*69f0*/  MUFU.EX2 R26, R2 ;  /* 0x00000002001a7308 */ /* 0x0006e20000000800 */
[----:B------:R-:W-:Y:S01]  /*6a00*/  HMMA.16816.F32.BF16 R116, R8, R36, R92 ;  /* 0x000000240874723c */ /* 0x000fe2000004185c */
[----:B------:R-:W-:Y:S02]  /*6a10*/  IMAD.MOV.U32 R35, RZ, RZ, R4 ;  /* 0x000000ffff237224 */ /* 0x000fe400078e0004 */
[----:B------:R-:W-:Y:S01]  /*6a20*/  IMAD.MOV.U32 R30, RZ, RZ, R5 ;  /* 0x000000ffff1e7224 */ /* 0x000fe200078e0005 */
[----:B------:R-:W-:Y:S01]  /*6a30*/  MOV R229, R129 ;  /* 0x0000008100e57202 */ /* 0x000fe20000000f00 */
[----:B------:R-:W-:Y:S01]  /*6a40*/  IMAD.MOV.U32 R131, RZ, RZ, R7 ;  /* 0x000000ffff837224 */ /* 0x000fe200078e0007 */
[----:B------:R-:W-:Y:S02]  /*6a50*/  F2FP.BF16.F32.PACK_AB R124, R21, R19 ;  /* 0x00000013157c723e */ /* 0x000fe400000010ff */
[----:B-1----:R-:W-:Y:S01]  /*6a60*/  F2FP.BF16.F32.PACK_AB R126, R20, R22 ;  /* 0x00000016147e723e */ /* 0x002fe200000010ff */
[----:B----4-:R-:W-:Y:S01]  /*6a70*/  FFMA.FTZ R0, R173, UR20, -R12 ;  /* 0x00000014ad007c23 */ /* 0x010fe2000801080c */
[----:B------:R-:W-:-:S02]  /*6a80*/  IMAD.MOV.U32 R4, RZ, RZ, R114 ;  /* 0x000000ffff047224 */ /* 0x000fc400078e0072 */
[----:B------:R-:W-:Y:S01]  /*6a90*/  FADD.FTZ R3, R228, R204 ;  /* 0x000000cce4037221 */ /* 0x000fe20000010000 */
[----:B------:R-:W-:Y:S01]  /*6aa0*/  IMAD.MOV.U32 R38, RZ, RZ, R115 ;  /* 0x000000ffff267224 */ /* 0x000fe200078e0073 */
[----:B------:R1:W-:Y:S01]  /*6ab0*/  MUFU.EX2 R10, R0 ;  /* 0x00000000000a7308 */ /* 0x0003e20000000800 */
[----:B------:R-:W-:Y:S01]  /*6ac0*/  IMAD.MOV.U32 R6, RZ, RZ, R174 ;  /* 0x000000ffff067224 */ /* 0x000fe200078e00ae */
[----:B------:R-:W-:Y:S01]  /*6ad0*/  LDSM.16.MT88.4 R188, [R236+0xd800] ;  /* 0x00d80000ecbc783b */ /* 0x000fe20000004200 */
[----:B------:R-:W-:Y:S01]  /*6ae0*/  IMAD.MOV.U32 R7, RZ, RZ, R175 ;  /* 0x000000ffff077224 */ /* 0x000fe200078e00af */
[----:B------:R-:W-:Y:S01]  /*6af0*/  MOV R31, R4 ;  /* 0x00000004001f7202 */ /* 0x000fe20000000f00 */
[----:B------:R-:W-:Y:S01]  /*6b00*/  IMAD.MOV.U32 R37, RZ, RZ, R6 ;  /* 0x000000ffff257224 */ /* 0x000fe200078e0006 */
[----:B------:R-:W-:Y:S01]  /*6b10*/  F2FP.BF16.F32.PACK_AB R129, R24, R23 ;  /* 0x000000171881723e */ /* 0x000fe200000010ff */
[----:B------:R-:W-:Y:S01]  /*6b20*/  IMAD.MOV.U32 R29, RZ, RZ, R130 ;  /* 0x000000ffff1d7224 */ /* 0x000fe200078e0082 */
[----:B------:R-:W-:Y:S01]  /*6b30*/  MOV R36, R7 ;  /* 0x0000000700247202 */ /* 0x000fe20000000f00 */
[----:B------:R-:W-:Y:S01]  /*6b40*/  IMAD.MOV.U32 R28, RZ, RZ, R131 ;  /* 0x000000ffff1c7224 */ /* 0x000fe200078e0083 */
[----:B------:R-:W4:Y:S01]  /*6b50*/  LDSM.16.MT88.4 R4, [R235+0xf800] ;  /* 0x00f80000eb04783b */ /* 0x000f220000004200 */
[----:B---3--:R-:W-:-:S02]  /*6b60*/  F2FP.BF16.F32.PACK_AB R125, R18, R13 ;  /* 0x0000000d127d723e */ /* 0x008fc400000010ff */
[----:B------:R-:W-:Y:S01]  /*6b70*/  MOV R2, R80 ;  /* 0x0000005000027202 */ /* 0x000fe20000000f00 */
[----:B------:R-:W-:Y:S01]  /*6b80*/  IMAD.MOV.U32 R8, RZ, RZ, R98 ;  /* 0x000000ffff087224 */ /* 0x000fe200078e0062 */
[----:B------:R-:W-:Y:S01]  /*6b90*/  MOV R9, R113 ;  /* 0x0000007100097202 */ /* 0x000fe20000000f00 */
[----:B------:R-:W-:Y:S02]  /*6ba0*/  IMAD.MOV.U32 R228, RZ, RZ, R83 ;  /* 0x000000ffffe47224 */ /* 0x000fe400078e0053 */
[----:B-1----:R-:W-:Y:S01]  /*6bb0*/  FFMA.FTZ R0, R128, UR20, -R12 ;  /* 0x0000001480007c23 */ /* 0x002fe2000801080c */
[----:B------:R-:W-:Y:S01]  /*6bc0*/  MOV R114, R172 ;  /* 0x000000ac00727202 */ /* 0x000fe20000000f00 */
[----:B------:R-:W-:Y:S02]  /*6bd0*/  LDSM.16.MT88.4 R204, [R235+0xd800] ;  /* 0x00d80000ebcc783b */ /* 0x000fe40000004200 */
[----:B------:R-:W1:Y:S01]  /*6be0*/  MUFU.EX2 R11, R0 ;  /* 0x00000000000b7308 */ /* 0x000e620000000800 */
[----:B------:R-:W-:Y:S01]  /*6bf0*/  F2FP.BF16.F32.PACK_AB R128, R33, R27 ;  /* 0x0000001b2180723e */ /* 0x000fe200000010ff */
[----:B------:R3:W5:Y:S01]  /*6c00*/  LDL.LU R241, [R1+0x12c] ;  /* 0x00012c0001f17983 */ /* 0x0007620000300800 */
[----:B------:R-:W-:-:S02]  /*6c10*/  F2FP.BF16.F32.PACK_AB R130, R32, R34 ;  /* 0x000000222082723e */ /* 0x000fc400000010ff */
[----:B------:R-:W-:Y:S01]  /*6c20*/  F2FP.BF16.F32.PACK_AB R131, R25, R26 ;  /* 0x0000001a1983723e */ /* 0x000fe200000010ff */
[----:B------:R-:W-:Y:S01]  /*6c30*/  FADD.FTZ R9, R9, R3 ;  /* 0x0000000309097221 */ /* 0x000fe20000010000 */
[----:B------:R-:W-:Y:S01]  /*6c40*/  MOV R12, R82 ;  /* 0x00000052000c7202 */ /* 0x000fe20000000f00 */
[----:B------:R-:W-:Y:S01]  /*6c50*/  IMAD.MOV.U32 R39, RZ, RZ, R114 ;  /* 0x000000ffff277224 */ /* 0x000fe200078e0072 */
[----:B------:R-:W2:Y:S01]  /*6c60*/  LDSM.16.MT88.4 R172, [R234+0xd800] ;  /* 0x00d80000eaac783b */ /* 0x000ea20000004200 */
[----:B-1----:R-:W-:Y:S02]  /*6c70*/  F2FP.BF16.F32.PACK_AB R127, R11, R10 ;  /* 0x0000000a0b7f723e */ /* 0x002fe400000010ff */
[-C--:B------:R-:W-:Y:S01]  /*6c80*/  HMMA.16816.F32.BF16 R148, R128, R156.reuse, R148 ;  /* 0x0000009c8094723c */ /* 0x080fe20000041894 */
[----:B------:R-:W-:Y:S01]  /*6c90*/  IMAD.MOV.U32 R0, RZ, RZ, R96 ;  /* 0x000000ffff007224 */ /* 0x000fe200078e0060 */
[----:B------:R3:W5:Y:S04]  /*6ca0*/  LDL.LU R240, [R1+0x128] ;  /* 0x0001280001f07983 */ /* 0x0007680000300800 */
[C---:B------:R-:W-:Y:S01]  /*6cb0*/  HMMA.16816.F32.BF16 R144, R124.reuse, R156, R144 ;  /* 0x0000009c7c90723c */ /* 0x040fe20000041890 */
[----:B------:R-:W-:Y:S01]  /*6cc0*/  FADD.FTZ R9, R12, R9 ;  /* 0x000000090c097221 */ /* 0x000fe20000010000 */
[----:B------:R3:W5:Y:S04]  /*6cd0*/  LDL.LU R239, [R1+0x124] ;  /* 0x0001240001ef7983 */ /* 0x0007680000300800 */
[-C--:B------:R-:W-:Y:S01]  /*6ce0*/  HMMA.16816.F32.BF16 R152, R124, R158.reuse, R152 ;  /* 0x0000009e7c98723c */ /* 0x080fe20000041898 */
[----:B------:R-:W-:Y:S01]  /*6cf0*/  FADD.FTZ R9, R36, R9 ;  /* 0x0000000924097221 */ /* 0x000fe20000010000 */
[----:B------:R3:W5:Y:S04]  /*6d00*/  LDL.LU R238, [R1+0x120] ;  /* 0x0001200001ee7983 */ /* 0x0007680000300800 */
[----:B------:R-:W-:Y:S01]  /*6d10*/  HMMA.16816.F32.BF16 R156, R128, R158, R44 ;  /* 0x0000009e809c723c */ /* 0x000fe2000004182c */
[----:B------:R3:W5:Y:S04]  /*6d20*/  LDL.LU R237, [R1+0x11c] ;  /* 0x00011c0001ed7983 */ /* 0x0007680000300800 */
[----:B------:R3:W5:Y:S02]  /*6d30*/  LDL.LU R232, [R1+0x118] ;  /* 0x0001180001e87983 */ /* 0x0007640000300800 */
[----:B------:R-:W-:Y:S01]  /*6d40*/  MOV R44, R97 ;  /* 0x00000061002c7202 */ /* 0x000fe20000000f00 */
[----:B------:R-:W-:-:S02]  /*6d50*/  IMAD.MOV.U32 R45, RZ, RZ, R81 ;  /* 0x000000ffff2d7224 */ /* 0x000fc400078e0051 */
[----:B------:R-:W-:Y:S01]  /*6d60*/  IMAD.MOV.U32 R46, RZ, RZ, R99 ;  /* 0x000000ffff2e7224 */ /* 0x000fe200078e0063 */
[-C--:B----4-:R-:W-:Y:S01]  /*6d70*/  HMMA.16816.F32.BF16 R120, R124, R4.reuse, R120 ;  /* 0x000000047c78723c */ /* 0x090fe20000041878 */
[----:B------:R-:W-:Y:S01]  /*6d80*/  FADD.FTZ R0, R0, R44 ;  /* 0x0000002c00007221 */ /* 0x000fe20000010000 */
[----:B------:R-:W-:Y:S02]  /*6d90*/  IMAD.MOV.U32 R47, RZ, RZ, R112 ;  /* 0x000000ffff2f7224 */ /* 0x000fe400078e0070 */
[----:B------:R-:W-:Y:S01]  /*6da0*/  FADD.FTZ R2, R2, R45 ;  /* 0x0000002d02027221 */ /* 0x000fe20000010000 */
[----:B------:R-:W-:Y:S01]  /*6db0*/  FADD.FTZ R8, R8, R46 ;  /* 0x0000002e08087221 */ /* 0x000fe20000010000 */
[----:B------:R-:W-:Y:S01]  /*6dc0*/  FADD.FTZ R3, R252, R0 ;  /* 0x00000000fc037221 */ /* 0x000fe20000010000 */
[----:B------:R-:W-:Y:S01]  /*6dd0*/  HMMA.16816.F32.BF16 R116, R128, R4, R116 ;  /* 0x000000048074723c */ /* 0x000fe20000041874 */
[----:B------:R-:W-:Y:S01]  /*6de0*/  FADD.FTZ R0, R47, R2 ;  /* 0x000000022f007221 */ /* 0x000fe20000010000 */
[----:B------:R-:W-:Y:S01]  /*6df0*/  FADD.FTZ R8, R228, R8 ;  /* 0x00000008e4087221 */ /* 0x000fe20000010000 */
[----:B------:R-:W-:Y:S01]  /*6e00*/  FADD.FTZ R3, R249, R3 ;  /* 0x00000003f9037221 */ /* 0x000fe20000010000 */
[----:B------:R-:W1:Y:S01]  /*6e10*/  LDSM.16.MT88.4 R80, [R233+0xf800] ;  /* 0x00f80000e950783b */ /* 0x000e620000004200 */
[----:B------:R-:W-:Y:S01]  /*6e20*/  FADD.FTZ R2, R38, R0 ;  /* 0x0000000026027221 */ /* 0x000fe20000010000 */
[----:B------:R-:W-:Y:S01]  /*6e30*/  FADD.FTZ R0, R39, R8 ;  /* 0x0000000827007221 */ /* 0x000fe20000010000 */
[----:B------:R-:W-:Y:S01]  /*6e40*/  FADD.FTZ R8, R250, R3 ;  /* 0x00000003fa087221 */ /* 0x000fe20000010000 */
        /* <DEDUP_REMOVED lines=24> */
[----:B------:R-:W3:Y:S01]  /*6fd0*/  LDSM.16.MT88.4 R112, [R236+0xf800] ;  /* 0x00f80000ec70783b */ /* 0x000ee20000004200 */
        /* <DEDUP_REMOVED lines=27> */
[-C--:B--2---:R-:W-:Y:S06]  /*7190*/  HMMA.16816.F32.BF16 R164, R128, R172.reuse, R164 ;  /* 0x000000ac80a4723c */ /* 0x084fec00000418a4 */
[C---:B------:R-:W-:Y:S06]  /*71a0*/  HMMA.16816.F32.BF16 R160, R124.reuse, R172, R160 ;  /* 0x000000ac7ca0723c */ /* 0x040fec00000418a0 */
[----:B------:R-:W-:Y:S01]  /*71b0*/  HMMA.16816.F32.BF16 R168, R124, R174, R168 ;  /* 0x000000ae7ca8723c */ /* 0x000fe200000418a8 */
[----:B------:R-:W-:-:S05]  /*71c0*/  UMOV UR21, UR5 ;  /* 0x0000000500157c82 */ /* 0x000fca0008000000 */
[----:B------:R-:W-:Y:S06]  /*71d0*/  HMMA.16816.F32.BF16 R172, R128, R174, R76 ;  /* 0x000000ae80ac723c */ /* 0x000fec000004184c */
[C---:B------:R-:W-:Y:S06]  /*71e0*/  HMMA.16816.F32.BF16 R176, R124.reuse, R188, R176 ;  /* 0x000000bc7cb0723c */ /* 0x040fec00000418b0 */
[C---:B------:R-:W-:Y:S06]  /*71f0*/  HMMA.16816.F32.BF16 R184, R124.reuse, R190, R184 ;  /* 0x000000be7cb8723c */ /* 0x040fec00000418b8 */
[C---:B------:R-:W-:Y:S06]  /*7200*/  HMMA.16816.F32.BF16 R192, R124.reuse, R204, R192 ;  /* 0x000000cc7cc0723c */ /* 0x040fec00000418c0 */
[C---:B------:R-:W-:Y:S06]  /*7210*/  HMMA.16816.F32.BF16 R200, R124.reuse, R206, R200 ;  /* 0x000000ce7cc8723c */ /* 0x040fec00000418c8 */
[C---:B-1----:R-:W-:Y:S06]  /*7220*/  HMMA.16816.F32.BF16 R72, R124.reuse, R80, R72 ;  /* 0x000000507c48723c */ /* 0x042fec0000041848 */
[C---:B------:R-:W-:Y:S06]  /*7230*/  HMMA.16816.F32.BF16 R76, R124.reuse, R82, R68 ;  /* 0x000000527c4c723c */ /* 0x040fec0000041844 */
[C---:B----4-:R-:W-:Y:S06]  /*7240*/  HMMA.16816.F32.BF16 R88, R124.reuse, R96, R88 ;  /* 0x000000607c58723c */ /* 0x050fec0000041858 */
[C---:B------:R-:W-:Y:S06]  /*7250*/  HMMA.16816.F32.BF16 R92, R124.reuse, R98, R84 ;  /* 0x000000627c5c723c */ /* 0x040fec0000041854 */
[C---:B---3--:R-:W-:Y:S06]  /*7260*/  HMMA.16816.F32.BF16 R104, R124.reuse, R112, R104 ;  /* 0x000000707c68723c */ /* 0x048fec0000041868 */
[C---:B------:R-:W-:Y:S06]  /*7270*/  HMMA.16816.F32.BF16 R108, R124.reuse, R114, R108 ;  /* 0x000000727c6c723c */ /* 0x040fec000004186c */
[----:B------:R-:W-:Y:S01]  /*7280*/  HMMA.16816.F32.BF16 R124, R124, R6, R196 ;  /* 0x000000067c7c723c */ /* 0x000fe200000418c4 */
[----:B------:R-:W-:-:S05]  /*7290*/  VIADD R250, R243, 0x800 ;  /* 0x00000800f3fa7836 */ /* 0x000fca0000000000 */
[----:B------:R-:W-:Y:S01]  /*72a0*/  HMMA.16816.F32.BF16 R180, R128, R188, R180 ;  /* 0x000000bc80b4723c */ /* 0x000fe200000418b4 */
[----:B------:R-:W-:-:S05]  /*72b0*/  VIADD R249, R243, 0x1000 ;  /* 0x00001000f3f97836 */ /* 0x000fca0000000000 */
[----:B------:R-:W-:Y:S01]  /*72c0*/  HMMA.16816.F32.BF16 R196, R128, R204, R224 ;  /* 0x000000cc80c4723c */ /* 0x000fe200000418e0 */
[----:B------:R-:W-:-:S05]  /*72d0*/  IADD3 R248, R243, 0x1800, RZ ;  /* 0x00001800f3f87810 */ /* 0x000fca0007ffe0ff */
[----:B------:R-:W-:Y:S01]  /*72e0*/  HMMA.16816.F32.BF16 R68, R128, R80, R216 ;  /* 0x000000508044723c */ /* 0x000fe200000418d8 */
[----:B------:R-:W-:-:S05]  /*72f0*/  VIADD R247, R243, 0x2000 ;  /* 0x00002000f3f77836 */ /* 0x000fca0000000000 */
[----:B------:R-:W-:Y:S01]  /*7300*/  HMMA.16816.F32.BF16 R84, R128, R96, R60 ;  /* 0x000000608054723c */ /* 0x000fe2000004183c */
[----:B------:R-:W-:-:S05]  /*7310*/  VIADD R246, R243, 0x2800 ;  /* 0x00002800f3f67836 */ /* 0x000fca0000000000 */
[----:B------:R-:W-:Y:S01]  /*7320*/  HMMA.16816.F32.BF16 R100, R128, R112, R100 ;  /* 0x000000708064723c */ /* 0x000fe20000041864 */
[C---:B------:R-:W-:Y:S01]  /*7330*/  IADD3 R245, R243.reuse, 0x3000, RZ ;  /* 0x00003000f3f57810 */ /* 0x040fe20007ffe0ff */
[----:B------:R-:W-:-:S04]  /*7340*/  VIADD R244, R243, 0x3800 ;  /* 0x00003800f3f47836 */ /* 0x000fc80000000000 */
[C---:B------:R-:W-:Y:S06]  /*7350*/  HMMA.16816.F32.BF16 R188, R128.reuse, R190, R52 ;  /* 0x000000be80bc723c */ /* 0x040fec0000041834 */
        /* <DEDUP_REMOVED lines=8> */
[----:B------:R-:W-:Y:S01]  /*73e0*/  UIADD3 UR21, UR17, -0x2, URZ ;  /* 0xfffffffe11157890 */ /* 0x000fe2000fffe03f */
[----:B------:R-:W-:-:S04]  /*73f0*/  DEPBAR.LE SB0, 0x0 ;  /* 0x000080000000791a */ /* 0x000fc80000000000 */
[----:B------:R-:W-:Y:S01]  /*7400*/  USHF.R.S32.HI UR4, URZ, 0x1f, UR21 ;  /* 0x0000001f3f047899 */ /* 0x000fe20008011415 */
[----:B------:R-:W-:Y:S01]  /*7410*/  IMAD.U32 R2, RZ, RZ, UR21 ;  /* 0x00000015ff027e24 */ /* 0x000fe2000f8e00ff */
[----:B------:R-:W-:Y:S01]  /*7420*/  UIMAD UR5, UR13, UR21, URZ ;  /* 0x000000150d0572a4 */ /* 0x000fe2000f8e023f */
[----:B------:R-:W-:Y:S01]  /*7430*/  STL.64 [R1+0x120], R70 ;  /* 0x0001204601007387 */ /* 0x000fe20000100a00 */
[----:B------:R-:W-:Y:S01]  /*7440*/  ULDC.64 UR10, c[0x0][0x220] ;  /* 0x00008800000a7ab9 */ /* 0x000fe20000000a00 */
[----:B------:R-:W-:Y:S02]  /*7450*/  USHF.L.U32 UR24, UR6, 0x5, URZ ;  /* 0x0000000506187899 */ /* 0x000fe4000800063f */
[----:B------:R-:W-:Y:S01]  /*7460*/  UIMAD UR4, UR4, UR14, UR5 ;  /* 0x0000000e040472a4 */ /* 0x000fe2000f8e0205 */
[----:B------:R-:W-:Y:S01]  /*7470*/  STL.64 [R1+0x118], R68 ;  /* 0x0001184401007387 */ /* 0x000fe20000100a00 */
[----:B------:R-:W-:Y:S01]  /*7480*/  USHF.L.U64.HI UR23, UR6, 0x5, UR7 ;  /* 0x0000000506177899 */ /* 0x000fe20008010207 */
[----:B------:R-:W-:Y:S01]  /*7490*/  BAR.SYNC.DEFER_BLOCKING 0x0 ;  /* 0x0000000000007b1d */ /* 0x000fe20000010000 */
[----:B--2---:R-:W-:-:S04]  /*74a0*/  IMAD.WIDE.U32 R2, R2, UR14, R28 ;  /* 0x0000000e02027c25 */ /* 0x004fc8000f8e001c */
[----:B------:R-:W-:Y:S01]  /*74b0*/  VIADD R0, R3, UR4 ;  /* 0x0000000403007c36 */ /* 0x000fe20008000000 */
[----:B------:R-:W-:-:S04]  /*74c0*/  LEA R6, P0, R2, UR10, 0x1 ;  /* 0x0000000a02067c11 */ /* 0x000fc8000f8008ff */
        /* <DEDUP_REMOVED lines=12> */
[----:B------:R1:W-:Y:S01]  /*7590*/  LDGSTS.E.BYPASS.LTC128B.128 [R251+0xe800], desc[UR18][R4.64+0x80] ;  /* 0x0e80008004fb7fae */ /* 0x0003e2000b901d52 */
[----:B------:R-:W-:-:S03]  /*75a0*/  IADD3.X R9, R3, UR23, RZ, P0, !PT ;  /* 0x0000001703097c10 */ /* 0x000fc600087fe4ff */
[----:B------:R-:W-:Y:S04]  /*75b0*/  LDGSTS.E.BYPASS.LTC128B.128 [R251+0xd000], desc[UR18][R2.64] ;  /* 0x0d00000002fb7fae */ /* 0x000fe8000b901d52 */
[----:B------:R-:W-:Y:S04]  /*75c0*/  LDGSTS.E.BYPASS.LTC128B.128 [R251+0xf000], desc[UR18][R2.64+0x80] ;  /* 0x0f00008002fb7fae */ /* 0x000fe8000b901d52 */
[----:B------:R-:W-:Y:S04]  /*75d0*/  LDGSTS.E.BYPASS.LTC128B.128 [R251+0xd800], desc[UR18][R8.64] ;  /* 0x0d80000008fb7fae */ /* 0x000fe8000b901d52 */
[----:B------:R2:W-:Y:S04]  /*75e0*/  LDGSTS.E.BYPASS.LTC128B.128 [R251+0xf800], desc[UR18][R8.64+0x80] ;  /* 0x0f80008008fb7fae */ /* 0x0005e8000b901d52 */
[----:B------:R-:W-:Y:S04]  /*75f0*/  LDSM.16.M88.4 R20, [R239+0x2000] ;  /* 0x00200000ef14783b */ /* 0x000fe80000000200 */
[----:B------:R-:W3:Y:S04]  /*7600*/  LDSM.16.M88.4 R52, [R232+0x8800] ;  /* 0x00880000e834783b */ /* 0x000ee80000000200 */
[----:B-1----:R-:W-:Y:S04]  /*7610*/  LDSM.16.M88.4 R4, [R240+0x2000] ;  /* 0x00200000f004783b */ /* 0x002fe80000000200 */
[----:B------:R-:W-:Y:S04]  /*7620*/  LDSM.16.M88.4 R36, [R250] ;  /* 0x00000000fa24783b */ /* 0x000fe80000000200 */
[----:B------:R-:W1:Y:S04]  /*7630*/  LDSM.16.M88.4 R48, [R232+0x9000] ;  /* 0x00900000e830783b */ /* 0x000e680000000200 */
[----:B------:R-:W4:Y:S04]  /*7640*/  LDSM.16.M88.4 R56, [R232+0x8000] ;  /* 0x00800000e838783b */ /* 0x000f280000000200 */
[----:B------:R-:W4:Y:S04]  /*7650*/  LDSM.16.M88.4 R44, [R232+0x9800] ;  /* 0x00980000e82c783b */ /* 0x000f280000000200 */
[----:B------:R-:W4:Y:S04]  /*7660*/  LDSM.16.M88.4 R24, [R239] ;  /* 0x00000000ef18783b */ /* 0x000f280000000200 */
[----:B------:R-:W-:Y:S04]  /*7670*/  LDSM.16.M88.4 R32, [R249] ;  /* 0x00000000f920783b */ /* 0x000fe80000000200 */
[----:B------:R-:W-:Y:S04]  /*7680*/  LDSM.16.M88.4 R28, [R248] ;  /* 0x00000000f81c783b */ /* 0x000fe80000000200 */
[----:B------:R-:W4:Y:S01]  /*7690*/  LDSM.16.M88.4 R40, [R243] ;  /* 0x00000000f328783b */ /* 0x000f220000000200 */
[C---:B---3--:R-:W-:Y:S03]  /*76a0*/  HMMA.16816.F32.BF16 R220, R20.reuse, R52, RZ ;  /* 0x0000003414dc723c */ /* 0x048fe600000418ff */
[----:B--2---:R-:W2:Y:S04]  /*76b0*/  LDSM.16.M88.4 R8, [R240] ;  /* 0x00000000f008783b */ /* 0x004ea80000000200 */
[----:B------:R-:W0:Y:S01]  /*76c0*/  LDGDEPBAR ;  /* 0x00000000000079af */ /* 0x000e220000000000 */
[C---:B------:R-:W-:Y:S06]  /*76d0*/  HMMA.16816.F32.BF16 R216, R20.reuse, R54, RZ ;  /* 0x0000003614d8723c */ /* 0x040fec00000418ff */
[C---:B-1----:R-:W-:Y:S06]  /*76e0*/  HMMA.16816.F32.BF16 R212, R20.reuse, R48, RZ ;  /* 0x0000003014d4723c */ /* 0x042fec00000418ff */
[----:B----4-:R-:W-:Y:S06]  /*76f0*/  HMMA.16816.F32.BF16 R228, R20, R56, RZ ;  /* 0x0000003814e4723c */ /* 0x010fec00000418ff */
[----:B------:R-:W-:Y:S06]  /*7700*/  HMMA.16816.F32.BF16 R68, R4, R36, R220 ;  /* 0x000000240444723c */ /* 0x000fec00000418dc */
[C---:B------:R-:W-:Y:S06]  /*7710*/  HMMA.16816.F32.BF16 R140, R20.reuse, R44, RZ ;  /* 0x0000002c148c723c */ /* 0x040fec00000418ff */
[C---:B------:R-:W-:Y:S06]  /*7720*/  HMMA.16816.F32.BF16 R224, R20.reuse, R58, RZ ;  /* 0x0000003a14e0723c */ /* 0x040fec00000418ff */
[C---:B------:R-:W-:Y:S06]  /*7730*/  HMMA.16816.F32.BF16 R208, R20.reuse, R50, RZ ;  /* 0x0000003214d0723c */ /* 0x040fec00000418ff */
[----:B------:R-:W-:Y:S06]  /*7740*/  HMMA.16816.F32.BF16 R64, R20, R46, RZ ;  /* 0x0000002e1440723c */ /* 0x000fec00000418ff */
[C---:B------:R-:W-:Y:S06]  /*7750*/  HMMA.16816.F32.BF16 R60, R24.reuse, R56, RZ ;  /* 0x00000038183c723c */ /* 0x040fec00000418ff */
[----:B------:R-:W-:Y:S01]  /*7760*/  HMMA.16816.F32.BF16 R20, R24, R52, RZ ;  /* 0x000000341814723c */ /* 0x000fe200000418ff */
[----:B------:R-:W-:Y:S01]  /*7770*/  IMAD.MOV.U32 R57, RZ, RZ, R68 ;  /* 0x000000ffff397224 */ /* 0x000fe200078e0044 */
[----:B------:R-:W-:-:S04]  /*7780*/  MOV R56, R69 ;  /* 0x0000004500387202 */ /* 0x000fc80000000f00 */
[----:B------:R-:W-:Y:S01]  /*7790*/  HMMA.16816.F32.BF16 R228, R4, R40, R228 ;  /* 0x0000002804e4723c */ /* 0x000fe200000418e4 */
[----:B------:R-:W-:Y:S02]  /*77a0*/  IMAD.MOV.U32 R53, RZ, RZ, R70 ;  /* 0x000000ffff357224 */ /* 0x000fe400078e0046 */
[----:B------:R-:W-:-:S03]  /*77b0*/  IMAD.MOV.U32 R52, RZ, RZ, R71 ;  /* 0x000000ffff347224 */ /* 0x000fc600078e0047 */
[C---:B------:R-:W-:Y:S06]  /*77c0*/  HMMA.16816.F32.BF16 R68, R4.reuse, R32, R212 ;  /* 0x000000200444723c */ /* 0x040fec00000418d4 */
[C---:B------:R-:W-:Y:S06]  /*77d0*/  HMMA.16816.F32.BF16 R224, R4.reuse, R42, R224 ;  /* 0x0000002a04e0723c */ /* 0x040fec00000418e0 */
[C---:B------:R-:W-:Y:S06]  /*77e0*/  HMMA.16816.F32.BF16 R212, R4.reuse, R38, R216 ;  /* 0x0000002604d4723c */ /* 0x040fec00000418d8 */
[----:B------:R-:W-:Y:S06]  /*77f0*/  HMMA.16816.F32.BF16 R220, R4, R30, R64 ;  /* 0x0000001e04dc723c */ /* 0x000fec0000041840 */
[----:B------:R-:W-:Y:S01]  /*7800*/  IMAD.MOV.U32 R252, RZ, RZ, R68 ;  /* 0x000000fffffc7224 */ /* 0x000fe200078e0044 */
[----:B------:R-:W-:Y:S01]  /*7810*/  MOV R139, R69 ;  /* 0x00000045008b7202 */ /* 0x000fe20000000f00 */
[----:B------:R-:W-:-:S02]  /*7820*/  IMAD.MOV.U32 R138, RZ, RZ, R70 ;  /* 0x000000ffff8a7224 */ /* 0x000fc400078e0046 */
[----:B------:R-:W-:Y:S02]  /*7830*/  IMAD.MOV.U32 R137, RZ, RZ, R71 ;  /* 0x000000ffff897224 */ /* 0x000fe400078e0047 */
[C---:B------:R-:W-:Y:S06]  /*7840*/  HMMA.16816.F32.BF16 R68, R4.reuse, R28, R140 ;  /* 0x0000001c0444723c */ /* 0x040fec000004188c */
[----:B------:R-:W-:Y:S01]  /*7850*/  HMMA.16816.F32.BF16 R140, R4, R34, R208 ;  /* 0x00000022048c723c */ /* 0x000fe200000418d0 */
[----:B------:R-:W-:Y:S01]  /*7860*/  IMAD.MOV.U32 R12, RZ, RZ, R212 ;  /* 0x000000ffff0c7224 */ /* 0x000fe200078e00d4 */
[----:B------:R-:W-:Y:S01]  /*7870*/  MOV R3, R213 ;  /* 0x000000d500037202 */ /* 0x000fe20000000f00 */
[----:B------:R-:W-:-:S02]  /*7880*/  IMAD.MOV.U32 R2, RZ, RZ, R214 ;  /* 0x000000ffff027224 */ /* 0x000fc400078e00d6 */
[----:B------:R-:W-:Y:S01]  /*7890*/  IMAD.MOV.U32 R0, RZ, RZ, R215 ;  /* 0x000000ffff007224 */ /* 0x000fe200078e00d7 */
[----:B--2---:R-:W-:Y:S06]  /*78a0*/  HMMA.16816.F32.BF16 R208, R8, R36, R20 ;  /* 0x0000002408d0723c */ /* 0x004fec0000041814 */
[C---:B------:R-:W-:Y:S06]  /*78b0*/  HMMA.16816.F32.BF16 R20, R24.reuse, R48, RZ ;  /* 0x000000301814723c */ /* 0x040fec00000418ff */
[C---:B------:R-:W-:Y:S06]  /*78c0*/  HMMA.16816.F32.BF16 R48, R24.reuse, R50, RZ ;  /* 0x000000321830723c */ /* 0x040fec00000418ff */
[----:B------:R-:W-:Y:S01]  /*78d0*/  IMAD.MOV.U32 R132, RZ, RZ, R140 ;  /* 0x000000ffff847224 */ /* 0x000fe200078e008c */
[----:B------:R-:W-:Y:S01]  /*78e0*/  MOV R19, R141 ;  /* 0x0000008d00137202 */ /* 0x000fe20000000f00 */
[----:B------:R-:W-:Y:S01]  /*78f0*/  IMAD.MOV.U32 R18, RZ, RZ, R142 ;  /* 0x000000ffff127224 */ /* 0x000fe200078e008e */
[----:B------:R-:W-:Y:S01]  /*7900*/  HMMA.16816.F32.BF16 R4, R24, R44, RZ ;  /* 0x0000002c1804723c */ /* 0x000fe200000418ff */
        /* <DEDUP_REMOVED lines=9> */
[----:B------:R-:W-:Y:S01]  /*79a0*/  MOV R36, R60 ;  /* 0x0000003c00247202 */ /* 0x000fe20000000f00 */
[----:B------:R-:W-:-:S04]  /*79b0*/  IMAD.MOV.U32 R37, RZ, RZ, R61 ;  /* 0x000000ffff257224 */ /* 0x000fc800078e003d */
[C---:B------:R-:W-:Y:S06]  /*79c0*/  HMMA.16816.F32.BF16 R52, R24.reuse, R54, RZ ;  /* 0x000000361834723c */ /* 0x040fec00000418ff */
[----:B------:R-:W-:Y:S06]  /*79d0*/  HMMA.16816.F32.BF16 R24, R24, R46, RZ ;  /* 0x0000002e1818723c */ /* 0x000fec00000418ff */
[C---:B------:R-:W-:Y:S06]  /*79e0*/  HMMA.16816.F32.BF16 R48, R8.reuse, R34, R48 ;  /* 0x000000220830723c */ /* 0x040fec0000041830 */
[C---:B------:R-:W-:Y:S01]  /*79f0*/  HMMA.16816.F32.BF16 R212, R8.reuse, R28, R4 ;  /* 0x0000001c08d4723c */ /* 0x040fe20000041804 */
[----:B------:R-:W1:Y:S05]  /*7a00*/  LDSM.16.M88.4 R4, [R242+0x2000] ;  /* 0x00200000f204783b */ /* 0x000e6a0000000200 */
[C---:B------:R-:W-:Y:S06]  /*7a10*/  HMMA.16816.F32.BF16 R40, R8.reuse, R42, R56 ;  /* 0x0000002a0828723c */ /* 0x040fec0000041838 */
[C---:B------:R-:W-:Y:S06]  /*7a20*/  HMMA.16816.F32.BF16 R64, R8.reuse, R38, R52 ;  /* 0x000000260840723c */ /* 0x040fec0000041834 */
[----:B------:R-:W-:Y:S01]  /*7a30*/  HMMA.16816.F32.BF16 R32, R8, R30, R24 ;  /* 0x0000001e0820723c */ /* 0x000fe20000041818 */
[----:B------:R-:W2:Y:S01]  /*7a40*/  LDSM.16.M88.4 R8, [R242] ;  /* 0x00000000f208783b */ /* 0x000ea20000000200 */
[----:B------:R-:W-:Y:S01]  /*7a50*/  IMAD.MOV.U32 R38, RZ, RZ, R62 ;  /* 0x000000ffff267224 */ /* 0x000fe200078e003e */
[----:B------:R-:W-:-:S02]  /*7a60*/  MOV R39, R63 ;  /* 0x0000003f00277202 */ /* 0x000fc40000000f00 */
[----:B------:R-:W3:Y:S04]  /*7a70*/  LDSM.16.M88.4 R28, [R238+0x8800] ;  /* 0x00880000ee1c783b */ /* 0x000ee80000000200 */
[----:B------:R-:W4:Y:S01]  /*7a80*/  LDSM.16.M88.4 R24, [R238+0x9000] ;  /* 0x00900000ee18783b */ /* 0x000f220000000200 */
[C---:B-1----:R-:W-:Y:S06]  /*7a90*/  HMMA.16816.F32.BF16 R60, R4.reuse, R20, R228 ;  /* 0x00000014043c723c */ /* 0x042fec00000418e4 */
[----:B------:R-:W-:Y:S01]  /*7aa0*/  HMMA.16816.F32.BF16 R52, R4, R22, R224 ;  /* 0x000000160434723c */ /* 0x000fe200000418e0 */
[----:B------:R-:W-:Y:S01]  /*7ab0*/  IMAD.MOV.U32 R228, RZ, RZ, R252 ;  /* 0x000000ffffe47224 */ /* 0x000fe200078e00fc */
[----:B------:R-:W-:Y:S01]  /*7ac0*/  MOV R230, R138 ;  /* 0x0000008a00e67202 */ /* 0x000fe20000000f00 */
[----:B------:R-:W-:-:S02]  /*7ad0*/  IMAD.MOV.U32 R229, RZ, RZ, R139 ;  /* 0x000000ffffe57224 */ /* 0x000fc400078e008b */
[----:B------:R-:W-:Y:S02]  /*7ae0*/  IMAD.MOV.U32 R231, RZ, RZ, R137 ;  /* 0x000000ffffe77224 */ /* 0x000fe400078e0089 */
[----:B------:R-:W-:Y:S01]  /*7af0*/  IMAD.MOV.U32 R224, RZ, RZ, R132 ;  /* 0x000000ffffe07224 */ /* 0x000fe200078e0084 */
[----:B------:R-:W-:Y:S01]  /*7b00*/  MOV R225, R19 ;  /* 0x0000001300e17202 */ /* 0x000fe20000000f00 */
[----:B------:R-:W-:Y:S02]  /*7b10*/  IMAD.MOV.U32 R226, RZ, RZ, R18 ;  /* 0x000000ffffe27224 */ /* 0x000fe400078e0012 */
[----:B------:R-:W-:Y:S01]  /*7b20*/  IMAD.MOV.U32 R227, RZ, RZ, R13 ;  /* 0x000000ffffe37224 */ /* 0x000fe200078e000d */
[C---:B--2---:R-:W-:Y:S06]  /*7b30*/  HMMA.16816.F32.BF16 R56, R8.reuse, R20, R140 ;  /* 0x000000140838723c */ /* 0x044fec000004188c */
[C---:B------:R-:W-:Y:S01]  /*7b40*/  HMMA.16816.F32.BF16 R44, R8.reuse, R22, R40 ;  /* 0x00000016082c723c */ /* 0x040fe20000041828 */
[----:B------:R-:W1:Y:S05]  /*7b50*/  LDSM.16.M88.4 R20, [R238+0x9800] ;  /* 0x00980000ee14783b */ /* 0x000e6a0000000200 */
[-C--:B---3--:R-:W-:Y:S06]  /*7b60*/  HMMA.16816.F32.BF16 R40, R8, R28.reuse, R208 ;  /* 0x0000001c0828723c */ /* 0x088fec00000418d0 */
[----:B------:R-:W-:Y:S01]  /*7b70*/  HMMA.16816.F32.BF16 R36, R4, R28, R36 ;  /* 0x0000001c0424723c */ /* 0x000fe20000041824 */
[----:B------:R-:W-:Y:S01]  /*7b80*/  MOV R208, R12 ;  /* 0x0000000c00d07202 */ /* 0x000fe20000000f00 */
[----:B------:R-:W-:Y:S01]  /*7b90*/  IMAD.MOV.U32 R209, RZ, RZ, R3 ;  /* 0x000000ffffd17224 */ /* 0x000fe200078e0003 */
[----:B------:R-:W-:Y:S01]  /*7ba0*/  MOV R211, R0 ;  /* 0x0000000000d37202 */ /* 0x000fe20000000f00 */
[----:B------:R-:W-:-:S02]  /*7bb0*/  IMAD.MOV.U32 R210, RZ, RZ, R2 ;  /* 0x000000ffffd27224 */ /* 0x000fc400078e0002 */
[C---:B----4-:R-:W-:Y:S06]  /*7bc0*/  HMMA.16816.F32.BF16 R140, R4.reuse, R24, R228 ;  /* 0x00000018048c723c */ /* 0x050fec00000418e4 */
[C---:B------:R-:W-:Y:S06]  /*7bd0*/  HMMA.16816.F32.BF16 R208, R4.reuse, R30, R208 ;  /* 0x0000001e04d0723c */ /* 0x040fec00000418d0 */
[----:B------:R-:W-:Y:S06]  /*7be0*/  HMMA.16816.F32.BF16 R224, R4, R26, R224 ;  /* 0x0000001a04e0723c */ /* 0x000fec00000418e0 */
[----:B------:R-:W-:Y:S06]  /*7bf0*/  HMMA.16816.F32.BF16 R64, R8, R30, R64 ;  /* 0x0000001e0840723c */ /* 0x000fec0000041840 */
[C---:B-1----:R-:W-:Y:S06]  /*7c00*/  HMMA.16816.F32.BF16 R68, R4.reuse, R20, R68 ;  /* 0x000000140444723c */ /* 0x042fec0000041844 */
[----:B------:R-:W-:Y:S06]  /*7c10*/  HMMA.16816.F32.BF16 R4, R4, R22, R220 ;  /* 0x000000160404723c */ /* 0x000fec00000418dc */
[----:B------:R-:W-:Y:S01]  /*7c20*/  IMAD.MOV.U32 R28, RZ, RZ, R224 ;  /* 0x000000ffff1c7224 */ /* 0x000fe200078e00e0 */
[----:B------:R-:W-:Y:S01]  /*7c30*/  MOV R19, R225 ;  /* 0x000000e100137202 */ /* 0x000fe20000000f00 */
[----:B------:R-:W-:-:S02]  /*7c40*/  IMAD.MOV.U32 R18, RZ, RZ, R226 ;  /* 0x000000ffff127224 */ /* 0x000fc400078e00e2 */
[----:B------:R-:W-:Y:S01]  /*7c50*/  IMAD.MOV.U32 R13, RZ, RZ, R227 ;  /* 0x000000ffff0d7224 */ /* 0x000fe200078e00e3 */
[C---:B------:R-:W-:Y:S06]  /*7c60*/  HMMA.16816.F32.BF16 R220, R8.reuse, R20, R212 ;  /* 0x0000001408dc723c */ /* 0x040fec00000418d4 */
[----:B------:R-:W-:Y:S01]  /*7c70*/  HMMA.16816.F32.BF16 R224, R8, R26, R48 ;  /* 0x0000001a08e0723c */ /* 0x000fe20000041830 */
[----:B------:R-:W-:Y:S01]  /*7c80*/  IMAD.MOV.U32 R231, RZ, RZ, R68 ;  /* 0x000000ffffe77224 */ /* 0x000fe200078e0044 */
[----:B------:R-:W-:Y:S01]  /*7c90*/  MOV R229, R70 ;  /* 0x0000004600e57202 */ /* 0x000fe20000000f00 */
[----:B------:R-:W-:-:S02]  /*7ca0*/  IMAD.MOV.U32 R228, RZ, RZ, R71 ;  /* 0x000000ffffe47224 */ /* 0x000fc400078e0047 */
[----:B------:R-:W-:Y:S01]  /*7cb0*/  IMAD.MOV.U32 R230, RZ, RZ, R69 ;  /* 0x000000ffffe67224 */ /* 0x000fe200078e0045 */
[----:B------:R-:W-:Y:S01]  /*7cc0*/  HMMA.16816.F32.BF16 R32, R8, R22, R32 ;  /* 0x000000160820723c */ /* 0x000fe20000041820 */
[----:B------:R-:W-:Y:S01]  /*7cd0*/  MOV R252, R4 ;  /* 0x0000000400fc7202 */ /* 0x000fe20000000f00 */
[----:B------:R-:W-:Y:S01]  /*7ce0*/  IMAD.MOV.U32 R139, RZ, RZ, R5 ;  /* 0x000000ffff8b7224 */ /* 0x000fe200078e0005 */
[----:B------:R-:W-:Y:S01]  /*7cf0*/  MOV R137, R7 ;  /* 0x0000000700897202 */ /* 0x000fe20000000f00 */
[----:B------:R-:W-:Y:S01]  /*7d00*/  IMAD.MOV.U32 R138, RZ, RZ, R6 ;  /* 0x000000ffff8a7224 */ /* 0x000fe200078e0006 */
[----:B------:R-:W-:Y:S01]  /*7d10*/  MOV R5, R66 ;  /* 0x0000004200057202 */ /* 0x000fe20000000f00 */
[----:B------:R-:W-:Y:S01]  /*7d20*/  IMAD.MOV.U32 R7, RZ, RZ, R64 ;  /* 0x000000ffff077224 */ /* 0x000fe200078e0040 */
[----:B------:R-:W-:Y:S01]  /*7d30*/  LDSM.16.M88.4 R20, [R237] ;  /* 0x00000000ed14783b */ /* 0x000fe20000000200 */
[----:B------:R-:W-:Y:S02]  /*7d40*/  IMAD.MOV.U32 R6, RZ, RZ, R65 ;  /* 0x000000ffff067224 */ /* 0x000fe400078e0041 */
[----:B------:R-:W-:Y:S01]  /*7d50*/  IMAD.MOV.U32 R4, RZ, RZ, R67 ;  /* 0x000000ffff047224 */ /* 0x000fe200078e0043 */
[----:B------:R-:W-:Y:S01]  /*7d60*/  MOV R48, R7 ;  /* 0x0000000700307202 */ /* 0x000fe20000000f00 */
[----:B------:R-:W-:Y:S01]  /*7d70*/  IMAD.MOV.U32 R49, RZ, RZ, R6 ;  /* 0x000000ffff317224 */ /* 0x000fe200078e0006 */
[----:B------:R1:W5:Y:S01]  /*7d80*/  LDL.LU.64 R70, [R1+0x120] ;  /* 0x0001200001467983 */ /* 0x0003620000300a00 */
[----:B------:R-:W-:Y:S01]  /*7d90*/  IMAD.MOV.U32 R50, RZ, RZ, R5 ;  /* 0x000000ffff327224 */ /* 0x000fe200078e0005 */
[----:B------:R-:W-:-:S02]  /*7da0*/  MOV R51, R4 ;  /* 0x0000000400337202 */ /* 0x000fc40000000f00 */
[----:B------:R-:W2:Y:S01]  /*7db0*/  LDSM.16.M88.4 R4, [R241+0x2000] ;  /* 0x00200000f104783b */ /* 0x000ea20000000200 */
[----:B------:R-:W-:Y:S03]  /*7dc0*/  HMMA.16816.F32.BF16 R64, R8, R24, R216 ;  /* 0x000000180840723c */ /* 0x000fe600000418d8 */
[----:B------:R-:W3:Y:S04]  /*7dd0*/  LDSM.16.M88.4 R8, [R241] ;  /* 0x00000000f108783b */ /* 0x000ee80000000200 */
[----:B------:R1:W5:Y:S01]  /*7de0*/  LDL.LU.64 R68, [R1+0x118] ;  /* 0x0001180001447983 */ /* 0x0003620000300a00 */
[----:B------:R-:W-:-:S15]  /*7df0*/  UISETP.NE.AND UP0, UPT, UR17, 0x2, UPT ;  /* 0x000000021100788c */ /* 0x000fde000bf05270 */
[----:B------:R-:W-:-:S01]  /*7e00*/  NOP ;  /* 0x0000000000007918 */ /* 0x000fc20000000000 */
[----:B------:R-:W-:Y:S01]  /*7e10*/  IMAD.MOV.U32 R12, RZ, RZ, R64 ;  /* 0x000000ffff0c7224 */ /* 0x000fe200078e0040 */
[----:B------:R-:W-:Y:S01]  /*7e20*/  MOV R3, R65 ;  /* 0x0000004100037202 */ /* 0x000fe20000000f00 */
[----:B------:R-:W-:Y:S02]  /*7e30*/  IMAD.MOV.U32 R64, RZ, RZ, R28 ;  /* 0x000000ffff407224 */ /* 0x000fe400078e001c */
[----:B------:R-:W4:Y:S01]  /*7e40*/  LDSM.16.M88.4 R28, [R237+0x800] ;  /* 0x00080000ed1c783b */ /* 0x000f220000000200 */
[----:B------:R-:W-:Y:S01]  /*7e50*/  IMAD.MOV.U32 R2, RZ, RZ, R66 ;  /* 0x000000ffff027224 */ /* 0x000fe200078e0042 */
[----:B------:R-:W-:Y:S01]  /*7e60*/  MOV R66, R18 ;  /* 0x0000001200427202 */ /* 0x000fe20000000f00 */
[----:B------:R-:W-:Y:S02]  /*7e70*/  IMAD.MOV.U32 R0, RZ, RZ, R67 ;  /* 0x000000ffff007224 */ /* 0x000fe400078e0043 */
[----:B------:R-:W-:Y:S02]  /*7e80*/  IMAD.MOV.U32 R65, RZ, RZ, R19 ;  /* 0x000000ffff417224 */ /* 0x000fe400078e0013 */
[----:B------:R-:W-:Y:S01]  /*7e90*/  IMAD.MOV.U32 R67, RZ, RZ, R13 ;  /* 0x000000ffff437224 */ /* 0x000fe200078e000d */
[C---:B--2---:R-:W-:Y:S06]  /*7ea0*/  HMMA.16816.F32.BF16 R24, R4.reuse, R20, R60 ;  /* 0x000000140418723c */ /* 0x044fec000004183c */
[----:B------:R-:W-:Y:S01]  /*7eb0*/  HMMA.16816.F32.BF16 R216, R4, R22, R52 ;  /* 0x0000001604d8723c */ /* 0x000fe20000041834 */
[----:B------:R-:W-:Y:S01]  /*7ec0*/  MOV R60, R231 ;  /* 0x000000e7003c7202 */ /* 0x000fe20000000f00 */
[----:B------:R-:W-:Y:S01]  /*7ed0*/  IMAD.MOV.U32 R61, RZ, RZ, R230 ;  /* 0x000000ffff3d7224 */ /* 0x000fe200078e00e6 */
[----:B------:R-:W-:Y:S01]  /*7ee0*/  MOV R63, R228 ;  /* 0x000000e4003f7202 */ /* 0x000fe20000000f00 */
[----:B------:R-:W-:-:S02]  /*7ef0*/  IMAD.MOV.U32 R62, RZ, RZ, R229 ;  /* 0x000000ffff3e7224 */ /* 0x000fc400078e00e5 */
[C---:B---3--:R-:W-:Y:S01]  /*7f00*/  HMMA.16816.F32.BF16 R228, R8.reuse, R20, R56 ;  /* 0x0000001408e4723c */ /* 0x048fe20000041838 */
[----:B------:R-:W-:Y:S01]  /*7f10*/  IMAD.MOV.U32 R52, RZ, RZ, R252 ;  /* 0x000000ffff347224 */ /* 0x000fe200078e00fc */
[----:B------:R-:W-:Y:S01]  /*7f20*/  MOV R54, R138 ;  /* 0x0000008a00367202 */ /* 0x000fe20000000f00 */
[----:B------:R-:W-:Y:S02]  /*7f30*/  IMAD.MOV.U32 R53, RZ, RZ, R139 ;  /* 0x000000ffff357224 */ /* 0x000fe400078e008b */
[----:B------:R-:W-:Y:S01]  /*7f40*/  IMAD.MOV.U32 R55, RZ, RZ, R137 ;  /* 0x000000ffff377224 */ /* 0x000fe200078e0089 */
[----:B------:R-:W-:Y:S01]  /*7f50*/  HMMA.16816.F32.BF16 R212, R8, R22, R44 ;  /* 0x0000001608d4723c */ /* 0x000fe2000004182c */
[----:B------:R-:W2:Y:S05]  /*7f60*/  LDSM.16.M88.4 R20, [R237+0x1800] ;  /* 0x00180000ed14783b */ /* 0x000eaa0000000200 */
[----:B------:R-:W-:Y:S01]  /*7f70*/  IMAD.MOV.U32 R132, RZ, RZ, R24 ;  /* 0x000000ffff847224 */ /* 0x000fe200078e0018 */
[----:B------:R-:W-:Y:S01]  /*7f80*/  MOV R19, R25 ;  /* 0x0000001900137202 */ /* 0x000fe20000000f00 */
[----:B------:R-:W-:-:S02]  /*7f90*/  IMAD.MOV.U32 R18, RZ, RZ, R26 ;  /* 0x000000ffff127224 */ /* 0x000fc400078e001a */
[----:B------:R-:W-:Y:S01]  /*7fa0*/  IMAD.MOV.U32 R13, RZ, RZ, R27 ;  /* 0x000000ffff0d7224 */ /* 0x000fe200078e001b */
[----:B----4-:R-:W-:Y:S01]  /*7fb0*/  HMMA.16816.F32.BF16 R208, R4, R30, R208 ;  /* 0x0000001e04d0723c */ /* 0x010fe200000418d0 */
[----:B------:R-:W3:Y:S05]  /*7fc0*/  LDSM.16.M88.4 R24, [R237+0x1000] ;  /* 0x00100000ed18783b */ /* 0x000eea0000000200 */
[-C--:B------:R-:W-:Y:S06]  /*7fd0*/  HMMA.16816.F32.BF16 R56, R8, R28.reuse, R40 ;  /* 0x0000001c0838723c */ /* 0x080fec0000041828 */
[----:B------:R-:W-:Y:S01]  /*7fe0*/  HMMA.16816.F32.BF16 R44, R4, R28, R36 ;  /* 0x0000001c042c723c */ /* 0x000fe20000041824 */
[----:B------:R-:W-:Y:S01]  /*7ff0*/  IMAD.MOV.U32 R40, RZ, RZ, R12 ;  /* 0x000000ffff287224 */ /* 0x000fe200078e000c */
[----:B------:R-:W-:Y:S01]  /*8000*/  MOV R41, R3 ;  /* 0x0000000300297202 */ /* 0x000fe20000000f00 */
[----:B------:R-:W-:-:S02]  /*8010*/  IMAD.MOV.U32 R42, RZ, RZ, R2 ;  /* 0x000000ffff2a7224 */ /* 0x000fc400078e0002 */
[----:B------:R-:W-:Y:S01]  /*8020*/  IMAD.MOV.U32 R43, RZ, RZ, R0 ;  /* 0x000000ffff2b7224 */ /* 0x000fe200078e0000 */
[----:B------:R-:W-:Y:S01]  /*8030*/  HMMA.16816.F32.BF16 R48, R8, R30, R48 ;  /* 0x0000001e0830723c */ /* 0x000fe20000041830 */
[----:B------:R-:W-:Y:S05]  /*8040*/  LDSM.16.M88.4 R28, [R232+0xa800] ;  /* 0x00a80000e81c783b */ /* 0x000fea0000000200 */
[----:B------:R-:W-:Y:S01]  /*8050*/  MOV R12, R208 ;  /* 0x000000d0000c7202 */ /* 0x000fe20000000f00 */
[----:B------:R-:W-:Y:S01]  /*8060*/  IMAD.MOV.U32 R3, RZ, RZ, R209 ;  /* 0x000000ffff037224 */ /* 0x000fe200078e00d1 */
[----:B------:R-:W-:Y:S01]  /*8070*/  MOV R0, R211 ;  /* 0x000000d300007202 */ /* 0x000fe20000000f00 */
[----:B------:R-:W-:Y:S01]  /*8080*/  IMAD.MOV.U32 R2, RZ, RZ, R210 ;  /* 0x000000ffff027224 */ /* 0x000fe200078e00d2 */
[C---:B--2---:R-:W-:Y:S06]  /*8090*/  HMMA.16816.F32.BF16 R60, R4.reuse, R20, R60 ;  /* 0x00000014043c723c */ /* 0x044fec000004183c */
[----:B------:R-:W-:Y:S06]  /*80a0*/  HMMA.16816.F32.BF16 R52, R4, R22, R52 ;  /* 0x000000160434723c */ /* 0x000fec0000041834 */
[C---:B---3--:R-:W-:Y:S06]  /*80b0*/  HMMA.16816.F32.BF16 R40, R8.reuse, R24, R40 ;  /* 0x000000180828723c */ /* 0x048fec0000041828 */
[C---:B------:R-:W-:Y:S06]  /*80c0*/  HMMA.16816.F32.BF16 R36, R8.reuse, R26, R224 ;  /* 0x0000001a0824723c */ /* 0x040fec00000418e0 */
[----:B------:R-:W-:Y:S01]  /*80d0*/  HMMA.16816.F32.BF16 R208, R8, R20, R220 ;  /* 0x0000001408d0723c */ /* 0x000fe200000418dc */
[----:B------:R-:W-:Y:S01]  /*80e0*/  IMAD.MOV.U32 R224, RZ, RZ, R132 ;  /* 0x000000ffffe07224 */ /* 0x000fe200078e0084 */
[----:B------:R-:W-:Y:S01]  /*80f0*/  MOV R226, R18 ;  /* 0x0000001200e27202 */ /* 0x000fe20000000f00 */
[----:B------:R-:W-:-:S02]  /*8100*/  IMAD.MOV.U32 R225, RZ, RZ, R19 ;  /* 0x000000ffffe17224 */ /* 0x000fc400078e0013 */
[----:B------:R-:W-:Y:S01]  /*8110*/  IMAD.MOV.U32 R227, RZ, RZ, R13 ;  /* 0x000000ffffe37224 */ /* 0x000fe200078e000d */
[----:B------:R-:W-:Y:S01]  /*8120*/  HMMA.16816.F32.BF16 R32, R8, R22, R32 ;  /* 0x000000160820723c */ /* 0x000fe20000041820 */
[----:B------:R-:W-:Y:S04]  /*8130*/  LDSM.16.M88.4 R20, [R232+0xa000] ;  /* 0x00a00000e814783b */ /* 0x000fe80000000200 */
[----:B------:R-:W2:Y:S01]  /*8140*/  LDSM.16.M88.4 R8, [R239+0x4000] ;  /* 0x00400000ef08783b */ /* 0x000ea20000000200 */
[C---:B------:R-:W-:Y:S06]  /*8150*/  HMMA.16816.F32.BF16 R140, R4.reuse, R24, R140 ;  /* 0x00000018048c723c */ /* 0x040fec000004188c */
[----:B------:R-:W-:Y:S01]  /*8160*/  HMMA.16816.F32.BF16 R64, R4, R26, R64 ;  /* 0x0000001a0440723c */ /* 0x000fe20000041840 */
[----:B------:R-:W3:Y:S05]  /*8170*/  LDSM.16.M88.4 R4, [R239+0x6000] ;  /* 0x00600000ef04783b */ /* 0x000eea0000000200 */
[C---:B--2---:R-:W-:Y:S06]  /*8180*/  HMMA.16816.F32.BF16 R24, R8.reuse, R20, R228 ;  /* 0x000000140818723c */ /* 0x044fec00000418e4 */
[----:B------:R-:W-:Y:S06]  /*8190*/  HMMA.16816.F32.BF16 R220, R8, R22, R212 ;  /* 0x0000001608dc723c */ /* 0x000fec00000418d4 */
[C---:B---3--:R-:W-:Y:S06]  /*81a0*/  HMMA.16816.F32.BF16 R224, R4.reuse, R20, R224 ;  /* 0x0000001404e0723c */ /* 0x048fec00000418e0 */
[----:B------:R-:W-:Y:S06]  /*81b0*/  HMMA.16816.F32.BF16 R212, R4, R28, R44 ;  /* 0x0000001c04d4723c */ /* 0x000fec000004182c */
[----:B------:R-:W-:Y:S01]  /*81c0*/  MOV R231, R24 ;  /* 0x0000001800e77202 */ /* 0x000fe20000000f00 */
[----:B------:R-:W-:Y:S01]  /*81d0*/  IMAD.MOV.U32 R230, RZ, RZ, R25 ;  /* 0x000000ffffe67224 */ /* 0x000fe200078e0019 */
[----:B------:R-:W-:Y:S01]  /*81e0*/  MOV R228, R27 ;  /* 0x0000001b00e47202 */ /* 0x000fe20000000f00 */
[----:B------:R-:W-:Y:S01]  /*81f0*/  IMAD.MOV.U32 R229, RZ, RZ, R26 ;  /* 0x000000ffffe57224 */ /* 0x000fe200078e001a */
[----:B------:R-:W-:Y:S01]  /*8200*/  HMMA.16816.F32.BF16 R48, R8, R30, R48 ;  /* 0x0000001e0830723c */ /* 0x000fe20000041830 */
[----:B------:R-:W2:Y:S07]  /*8210*/  LDSM.16.M88.4 R24, [R232+0xb000] ;  /* 0x00b00000e818783b */ /* 0x000eae0000000200 */
[----:B------:R-:W-:Y:S01]  /*8220*/  IMAD.MOV.U32 R139, RZ, RZ, R224 ;  /* 0x000000ffff8b7224 */ /* 0x000fe200078e00e0 */
[----:B------:R-:W-:Y:S01]  /*8230*/  MOV R138, R225 ;  /* 0x000000e1008a7202 */ /* 0x000fe20000000f00 */
[----:B------:R-:W-:-:S02]  /*8240*/  IMAD.MOV.U32 R137, RZ, RZ, R226 ;  /* 0x000000ffff897224 */ /* 0x000fc400078e00e2 */
[----:B------:R-:W-:Y:S02]  /*8250*/  IMAD.MOV.U32 R132, RZ, RZ, R227 ;  /* 0x000000ffff847224 */ /* 0x000fe400078e00e3 */
[----:B------:R-:W-:Y:S01]  /*8260*/  HMMA.16816.F32.BF16 R224, R4, R22, R216 ;  /* 0x0000001604e0723c */ /* 0x000fe200000418d8 */
[----:B------:R-:W3:Y:S05]  /*8270*/  LDSM.16.M88.4 R20, [R232+0xb800] ;  /* 0x00b80000e814783b */ /* 0x000eea0000000200 */
[----:B------:R-:W-:Y:S07]  /*8280*/  HMMA.16816.F32.BF16 R216, R8, R28, R56 ;  /* 0x0000001c08d8723c */ /* 0x000fee0000041838 */
[----:B------:R-:W-:Y:S01]  /*8290*/  IMAD.MOV.U32 R56, RZ, RZ, R12 ;  /* 0x000000ffff387224 */ /* 0x000fe200078e000c */
[----:B------:R-:W-:Y:S01]  /*82a0*/  MOV R58, R2 ;  /* 0x00000002003a7202 */ /* 0x000fe20000000f00 */
[----:B------:R-:W-:-:S02]  /*82b0*/  IMAD.MOV.U32 R57, RZ, RZ, R3 ;  /* 0x000000ffff397224 */ /* 0x000fc400078e0003 */
[----:B------:R-:W-:-:S07]  /*82c0*/  IMAD.MOV.U32 R59, RZ, RZ, R0 ;  /* 0x000000ffff3b7224 */ /* 0x000fce00078e0000 */
[C---:B------:R-:W-:Y:S06]  /*82d0*/  HMMA.16816.F32.BF16 R56, R4.reuse, R30, R56 ;  /* 0x0000001e0438723c */ /* 0x040fec0000041838 */
[----:B--2---:R-:W-:Y:S07]  /*82e0*/  HMMA.16816.F32.BF16 R44, R4, R24, R140 ;  /* 0x00000018042c723c */ /* 0x004fee000004188c */
[----:B------:R-:W-:Y:S01]  /*82f0*/  IMAD.MOV.U32 R140, RZ, RZ, R231 ;  /* 0x000000ffff8c7224 */ /* 0x000fe200078e00e7 */
[----:B------:R-:W-:Y:S01]  /*8300*/  MOV R142, R229 ;  /* 0x000000e5008e7202 */ /* 0x000fe20000000f00 */
[----:B------:R-:W-:-:S02]  /*8310*/  IMAD.MOV.U32 R141, RZ, RZ, R230 ;  /* 0x000000ffff8d7224 */ /* 0x000fc400078e00e6 */
[----:B------:R-:W-:Y:S01]  /*8320*/  IMAD.MOV.U32 R143, RZ, RZ, R228 ;  /* 0x000000ffff8f7224 */ /* 0x000fe200078e00e4 */
[----:B---3--:R-:W-:Y:S06]  /*8330*/  HMMA.16816.F32.BF16 R32, R8, R22, R32 ;  /* 0x000000160820723c */ /* 0x008fec0000041820 */
[----:B------:R-:W-:Y:S01]  /*8340*/  IMAD.MOV.U32 R12, RZ, RZ, R56 ;  /* 0x000000ffff0c7224 */ /* 0x000fe200078e0038 */
[----:B------:R-:W-:Y:S01]  /*8350*/  MOV R3, R57 ;  /* 0x0000003900037202 */ /* 0x000fe20000000f00 */
[----:B------:R-:W-:Y:S01]  /*8360*/  IMAD.MOV.U32 R2, RZ, RZ, R58 ;  /* 0x000000ffff027224 */ /* 0x000fe200078e003a */
[----:B------:R-:W-:Y:S01]  /*8370*/  HMMA.16816.F32.BF16 R228, R4, R26, R64 ;  /* 0x0000001a04e4723c */ /* 0x000fe20000041840 */
[----:B------:R-:W-:-:S02]  /*8380*/  IMAD.MOV.U32 R0, RZ, RZ, R59 ;  /* 0x000000ffff007224 */ /* 0x000fc400078e003b */
[----:B------:R-:W-:Y:S01]  /*8390*/  MOV R28, R44 ;  /* 0x0000002c001c7202 */ /* 0x000fe20000000f00 */
[----:B------:R-:W-:Y:S01]  /*83a0*/  IMAD.MOV.U32 R19, RZ, RZ, R45 ;  /* 0x000000ffff137224 */ /* 0x000fe200078e002d */
[----:B------:R-:W-:Y:S01]  /*83b0*/  MOV R13, R47 ;  /* 0x0000002f000d7202 */ /* 0x000fe20000000f00 */
[----:B------:R-:W-:Y:S01]  /*83c0*/  IMAD.MOV.U32 R18, RZ, RZ, R46 ;  /* 0x000000ffff127224 */ /* 0x000fe200078e002e */
[----:B------:R-:W-:Y:S06]  /*83d0*/  HMMA.16816.F32.BF16 R64, R4, R20, R60 ;  /* 0x000000140440723c */ /* 0x000fec000004183c */
[----:B------:R-:W-:Y:S01]  /*83e0*/  HMMA.16816.F32.BF16 R44, R8, R24, R40 ;  /* 0x00000018082c723c */ /* 0x000fe20000041828 */
[----:B------:R-:W-:Y:S01]  /*83f0*/  IMAD.MOV.U32 R60, RZ, RZ, R139 ;  /* 0x000000ffff3c7224 */ /* 0x000fe200078e008b */
[----:B------:R-:W-:Y:S01]  /*8400*/  MOV R61, R138 ;  /* 0x0000008a003d7202 */ /* 0x000fe20000000f00 */
[----:B------:R-:W-:-:S02]  /*8410*/  IMAD.MOV.U32 R62, RZ, RZ, R137 ;  /* 0x000000ffff3e7224 */ /* 0x000fc400078e0089 */
[----:B------:R-:W-:Y:S01]  /*8420*/  IMAD.MOV.U32 R63, RZ, RZ, R132 ;  /* 0x000000ffff3f7224 */ /* 0x000fe200078e0084 */
[----:B------:R-:W-:Y:S01]  /*8430*/  HMMA.16816.F32.BF16 R40, R8, R26, R36 ;  /* 0x0000001a0828723c */ /* 0x000fe20000041824 */
[----:B------:R-:W-:Y:S05]  /*8440*/  LDSM.16.M88.4 R24, [R245] ;  /* 0x00000000f518783b */ /* 0x000fea0000000200 */
[----:B------:R-:W-:Y:S01]  /*8450*/  HMMA.16816.F32.BF16 R56, R4, R22, R52 ;  /* 0x000000160438723c */ /* 0x000fe20000041834 */
[----:B------:R-:W2:Y:S05]  /*8460*/  LDSM.16.M88.4 R4, [R240+0x6000] ;  /* 0x00600000f004783b */ /* 0x000eaa0000000200 */
[----:B------:R-:W-:Y:S01]  /*8470*/  HMMA.16816.F32.BF16 R36, R8, R20, R208 ;  /* 0x000000140824723c */ /* 0x000fe200000418d0 */
[----:B------:R-:W3:Y:S04]  /*8480*/  LDSM.16.M88.4 R20, [R247] ;  /* 0x00000000f714783b */ /* 0x000ee80000000200 */
[----:B------:R-:W4:Y:S02]  /*8490*/  LDSM.16.M88.4 R8, [R240+0x4000] ;  /* 0x00400000f008783b */ /* 0x000f240000000200 */
[----:B------:R-:W-:Y:S01]  /*84a0*/  MOV R208, R28 ;  /* 0x0000001c00d07202 */ /* 0x000fe20000000f00 */
[----:B------:R-:W-:Y:S01]  /*84b0*/  IMAD.MOV.U32 R209, RZ, RZ, R19 ;  /* 0x000000ffffd17224 */ /* 0x000fe200078e0013 */
[----:B------:R-:W1:Y:S01]  /*84c0*/  LDSM.16.M88.4 R28, [R246] ;  /* 0x00000000f61c783b */ /* 0x000e620000000200 */
[----:B------:R-:W-:Y:S01]  /*84d0*/  IMAD.MOV.U32 R210, RZ, RZ, R18 ;  /* 0x000000ffffd27224 */ /* 0x000fe200078e0012 */
[----:B------:R-:W-:-:S07]  /*84e0*/  MOV R211, R13 ;  /* 0x0000000d00d37202 */ /* 0x000fce0000000f00 */
[C---:B--2---:R-:W-:Y:S06]  /*84f0*/  HMMA.16816.F32.BF16 R208, R4.reuse, R24, R208 ;  /* 0x0000001804d0723c */ /* 0x044fec00000418d0 */
[-C--:B---3--:R-:W-:Y:S06]  /*8500*/  HMMA.16816.F32.BF16 R52, R4, R20.reuse, R60 ;  /* 0x000000140434723c */ /* 0x088fec000004183c */
[----:B----4-:R-:W-:Y:S06]  /*8510*/  HMMA.16816.F32.BF16 R60, R8, R20, R140 ;  /* 0x00000014083c723c */ /* 0x010fec000004188c */
[-C--:B------:R-:W-:Y:S06]  /*8520*/  HMMA.16816.F32.BF16 R224, R4, R22.reuse, R224 ;  /* 0x0000001604e0723c */ /* 0x080fec00000418e0 */
[----:B------:R-:W-:Y:S01]  /*8530*/  HMMA.16816.F32.BF16 R220, R8, R22, R220 ;  /* 0x0000001608dc723c */ /* 0x000fe200000418dc */
[----:B------:R-:W2:Y:S05]  /*8540*/  LDSM.16.M88.4 R20, [R244] ;  /* 0x00000000f414783b */ /* 0x000eaa0000000200 */
[-C--:B-1----:R-:W-:Y:S06]  /*8550*/  HMMA.16816.F32.BF16 R140, R4, R28.reuse, R212 ;  /* 0x0000001c048c723c */ /* 0x082fec00000418d4 */
[----:B------:R-:W-:Y:S01]  /*8560*/  HMMA.16816.F32.BF16 R216, R8, R28, R216 ;  /* 0x0000001c08d8723c */ /* 0x000fe200000418d8 */
        /* <DEDUP_REMOVED lines=8> */
[C---:B------:R-:W-:Y:S06]  /*85f0*/  HMMA.16816.F32.BF16 R208, R4.reuse, R26, R228 ;  /* 0x0000001a04d0723c */ /* 0x040fec00000418e4 */
[C---:B------:R-:W-:Y:S06]  /*8600*/  HMMA.16816.F32.BF16 R212, R4.reuse, R30, R212 ;  /* 0x0000001e04d4723c */ /* 0x040fec00000418d4 */
[----:B--2---:R-:W-:-:S12]  /*8610*/  HMMA.16816.F32.BF16 R64, R4, R20, R64 ;  /* 0x000000140440723c */ /* 0x004fd80000041840 */
[----:B------:R-:W-:Y:S01]  /*8620*/  IMAD.MOV.U32 R132, RZ, RZ, R208 ;  /* 0x000000ffff847224 */ /* 0x000fe200078e00d0 */
[----:B------:R-:W-:Y:S01]  /*8630*/  MOV R18, R210 ;  /* 0x000000d200127202 */ /* 0x000fe20000000f00 */
[----:B------:R-:W-:Y:S01]  /*8640*/  IMAD.MOV.U32 R19, RZ, RZ, R209 ;  /* 0x000000ffff137224 */ /* 0x000fe200078e00d1 */
[C---:B------:R-:W-:Y:S01]  /*8650*/  HMMA.16816.F32.BF16 R36, R8.reuse, R20, R36 ;  /* 0x000000140824723c */ /* 0x040fe20000041824 */
[----:B------:R-:W-:Y:S02]  /*8660*/  IMAD.MOV.U32 R13, RZ, RZ, R211 ;  /* 0x000000ffff0d7224 */ /* 0x000fe400078e00d3 */
[----:B------:R-:W-:Y:S01]  /*8670*/  IMAD.MOV.U32 R138, RZ, RZ, R212 ;  /* 0x000000ffff8a7224 */ /* 0x000fe200078e00d4 */
[----:B------:R-:W-:Y:S01]  /*8680*/  MOV R137, R213 ;  /* 0x000000d500897202 */ /* 0x000fe20000000f00 */
[----:B------:R-:W-:Y:S01]  /*8690*/  IMAD.MOV.U32 R29, RZ, RZ, R214 ;  /* 0x000000ffff1d7224 */ /* 0x000fe200078e00d6 */
[----:B------:R-:W-:Y:S01]  /*86a0*/  HMMA.16816.F32.BF16 R208, R8, R30, R48 ;  /* 0x0000001e08d0723c */ /* 0x000fe20000041830 */
[----:B------:R-:W-:Y:S01]  /*86b0*/  IMAD.MOV.U32 R28, RZ, RZ, R215 ;  /* 0x000000ffff1c7224 */ /* 0x000fe200078e00d7 */
[----:B------:R-:W-:Y:S01]  /*86c0*/  MOV R229, R137 ;  /* 0x0000008900e57202 */ /* 0x000fe20000000f00 */
[----:B------:R-:W-:-:S02]  /*86d0*/  IMAD.MOV.U32 R228, RZ, RZ, R138 ;  /* 0x000000ffffe47224 */ /* 0x000fc400078e008a */
[----:B------:R-:W-:Y:S01]  /*86e0*/  IMAD.MOV.U32 R230, RZ, RZ, R29 ;  /* 0x000000ffffe67224 */ /* 0x000fe200078e001d */
[----:B------:R-:W-:Y:S01]  /*86f0*/  HMMA.16816.F32.BF16 R212, R4, R22, R56 ;  /* 0x0000001604d4723c */ /* 0x000fe20000041838 */
[----:B------:R-:W-:Y:S01]  /*8700*/  IMAD.MOV.U32 R231, RZ, RZ, R28 ;  /* 0x000000ffffe77224 */ /* 0x000fe200078e001c */
[----:B------:R-:W-:Y:S01]  /*8710*/  LDSM.16.M88.4 R4, [R242+0x6000] ;  /* 0x00600000f204783b */ /* 0x000fe20000000200 */
[----:B------:R-:W-:Y:S01]  /*8720*/  MOV R252, R64 ;  /* 0x0000004000fc7202 */ /* 0x000fe20000000f00 */
[----:B------:R-:W-:Y:S01]  /*8730*/  IMAD.MOV.U32 R139, RZ, RZ, R65 ;  /* 0x000000ffff8b7224 */ /* 0x000fe200078e0041 */
[----:B------:R-:W-:Y:S01]  /*8740*/  MOV R137, R67 ;  /* 0x0000004300897202 */ /* 0x000fe20000000f00 */
[----:B------:R-:W-:Y:S01]  /*8750*/  IMAD.MOV.U32 R138, RZ, RZ, R66 ;  /* 0x000000ffff8a7224 */ /* 0x000fe200078e0042 */
[C---:B------:R-:W-:Y:S01]  /*8760*/  HMMA.16816.F32.BF16 R56, R8.reuse, R26, R40 ;  /* 0x0000001a0838723c */ /* 0x040fe20000041828 */
[----:B------:R-:W1:Y:S05]  /*8770*/  LDSM.16.M88.4 R28, [R238+0xa800] ;  /* 0x00a80000ee1c783b */ /* 0x000e6a0000000200 */
[C---:B------:R-:W-:Y:S01]  /*8780*/  HMMA.16816.F32.BF16 R64, R8.reuse, R24, R44 ;  /* 0x000000180840723c */ /* 0x040fe2000004182c */
[----:B------:R-:W-:Y:S05]  /*8790*/  LDSM.16.M88.4 R24, [R238+0xb000] ;  /* 0x00b00000ee18783b */ /* 0x000fea0000000200 */
[----:B------:R-:W-:Y:S01]  /*87a0*/  HMMA.16816.F32.BF16 R32, R8, R22, R32 ;  /* 0x000000160820723c */ /* 0x000fe20000041820 */
[----:B------:R-:W2:Y:S04]  /*87b0*/  LDSM.16.M88.4 R20, [R238+0xa000] ;  /* 0x00a00000ee14783b */ /* 0x000ea80000000200 */
[----:B------:R-:W3:Y:S01]  /*87c0*/  LDSM.16.M88.4 R8, [R242+0x4000] ;  /* 0x00400000f208783b */ /* 0x000ee20000000200 */
[C---:B-1----:R-:W-:Y:S06]  /*87d0*/  HMMA.16816.F32.BF16 R140, R4.reuse, R28, R140 ;  /* 0x0000001c048c723c */ /* 0x042fec000004188c */
[C---:B------:R-:W-:Y:S06]  /*87e0*/  HMMA.16816.F32.BF16 R228, R4.reuse, R30, R228 ;  /* 0x0000001e04e4723c */ /* 0x040fec00000418e4 */
[-C--:B--2---:R-:W-:Y:S06]  /*87f0*/  HMMA.16816.F32.BF16 R52, R4, R20.reuse, R52 ;  /* 0x000000140434723c */ /* 0x084fec0000041834 */
[C---:B---3--:R-:W-:Y:S06]  /*8800*/  HMMA.16816.F32.BF16 R40, R8.reuse, R20, R60 ;  /* 0x000000140828723c */ /* 0x048fec000004183c */
[----:B------:R-:W-:Y:S06]  /*8810*/  HMMA.16816.F32.BF16 R60, R8, R28, R216 ;  /* 0x0000001c083c723c */ /* 0x000fec00000418d8 */
[----:B------:R-:W-:Y:S01]  /*8820*/  HMMA.16816.F32.BF16 R48, R4, R22, R224 ;  /* 0x000000160430723c */ /* 0x000fe200000418e0 */
[----:B------:R-:W-:Y:S01]  /*8830*/  MOV R216, R12 ;  /* 0x0000000c00d87202 */ /* 0x000fe20000000f00 */
[----:B------:R-:W-:Y:S01]  /*8840*/  IMAD.MOV.U32 R217, RZ, RZ, R3 ;  /* 0x000000ffffd97224 */ /* 0x000fe200078e0003 */
[----:B------:R-:W-:Y:S01]  /*8850*/  MOV R219, R0 ;  /* 0x0000000000db7202 */ /* 0x000fe20000000f00 */
[----:B------:R-:W-:-:S02]  /*8860*/  IMAD.MOV.U32 R218, RZ, RZ, R2 ;  /* 0x000000ffffda7224 */ /* 0x000fc400078e0002 */
[----:B------:R-:W-:Y:S01]  /*8870*/  HMMA.16816.F32.BF16 R44, R8, R22, R220 ;  /* 0x00000016082c723c */ /* 0x000fe200000418dc */
[----:B------:R-:W1:Y:S01]  /*8880*/  LDSM.16.M88.4 R20, [R238+0xb800] ;  /* 0x00b80000ee14783b */ /* 0x000e620000000200 */
[----:B------:R-:W-:Y:S01]  /*8890*/  IMAD.MOV.U32 R224, RZ, RZ, R252 ;  /* 0x000000ffffe07224 */ /* 0x000fe200078e00fc */
[----:B------:R-:W-:Y:S01]  /*88a0*/  MOV R226, R138 ;  /* 0x0000008a00e27202 */ /* 0x000fe20000000f00 */
[----:B------:R-:W-:Y:S02]  /*88b0*/  IMAD.MOV.U32 R225, RZ, RZ, R139 ;  /* 0x000000ffffe17224 */ /* 0x000fe400078e008b */
[----:B------:R-:W-:Y:S01]  /*88c0*/  HMMA.16816.F32.BF16 R216, R4, R24, R216 ;  /* 0x0000001804d8723c */ /* 0x000fe200000418d8 */
[----:B------:R-:W-:Y:S01]  /*88d0*/  IMAD.MOV.U32 R220, RZ, RZ, R132 ;  /* 0x000000ffffdc7224 */ /* 0x000fe200078e0084 */
[----:B------:R-:W-:Y:S01]  /*88e0*/  MOV R221, R19 ;  /* 0x0000001300dd7202 */ /* 0x000fe20000000f00 */
[----:B------:R-:W-:Y:S02]  /*88f0*/  IMAD.MOV.U32 R222, RZ, RZ, R18 ;  /* 0x000000ffffde7224 */ /* 0x000fe400078e0012 */
[----:B------:R-:W-:Y:S01]  /*8900*/  IMAD.MOV.U32 R223, RZ, RZ, R13 ;  /* 0x000000ffffdf7224 */ /* 0x000fe200078e000d */
[----:B------:R-:W-:Y:S01]  /*8910*/  HMMA.16816.F32.BF16 R56, R8, R26, R56 ;  /* 0x0000001a0838723c */ /* 0x000fe20000041838 */
[----:B------:R-:W-:-:S15]  /*8920*/  IMAD.MOV.U32 R227, RZ, RZ, R137 ;  /* 0x000000ffffe37224 */ /* 0x000fde00078e0089 */
[----:B------:R-:W-:-:S02]  /*8930*/  NOP ;  /* 0x0000000000007918 */ /* 0x000fc40000000000 */
[----:B------:R-:W-:Y:S01]  /*8940*/  IMAD.MOV.U32 R3, RZ, RZ, R216 ;  /* 0x000000ffff037224 */ /* 0x000fe200078e00d8 */
[----:B------:R-:W-:Y:S01]  /*8950*/  MOV R252, R218 ;  /* 0x000000da00fc7202 */ /* 0x000fe20000000f00 */
[----:B------:R-:W-:Y:S02]  /*8960*/  IMAD.MOV.U32 R2, RZ, RZ, R217 ;  /* 0x000000ffff027224 */ /* 0x000fe400078e00d9 */
[----:B------:R-:W-:Y:S02]  /*8970*/  IMAD.MOV.U32 R139, RZ, RZ, R219 ;  /* 0x000000ffff8b7224 */ /* 0x000fe400078e00db */
[----:B------:R-:W-:Y:S06]  /*8980*/  HMMA.16816.F32.BF16 R216, R4, R26, R220 ;  /* 0x0000001a04d8723c */ /* 0x000fec00000418dc */
[C---:B------:R-:W-:Y:S01]  /*8990*/  HMMA.16816.F32.BF16 R220, R8.reuse, R30, R208 ;  /* 0x0000001e08dc723c */ /* 0x040fe200000418d0 */
[----:B------:R-:W-:Y:S05]  /*89a0*/  LDSM.16.M88.4 R28, [R237+0x2800] ;  /* 0x00280000ed1c783b */ /* 0x000fea0000000200 */
[----:B-1----:R-:W-:-:S12]  /*89b0*/  HMMA.16816.F32.BF16 R208, R8, R22, R32 ;  /* 0x0000001608d0723c */ /* 0x002fd80000041820 */
[----:B------:R-:W-:Y:S01]  /*89c0*/  IMAD.MOV.U32 R18, RZ, RZ, R216 ;  /* 0x000000ffff127224 */ /* 0x000fe200078e00d8 */
[----:B------:R-:W-:Y:S01]  /*89d0*/  MOV R13, R217 ;  /* 0x000000d9000d7202 */ /* 0x000fe20000000f00 */
[----:B------:R-:W-:Y:S02]  /*89e0*/  IMAD.MOV.U32 R12, RZ, RZ, R218 ;  /* 0x000000ffff0c7224 */ /* 0x000fe400078e00da */
[----:B------:R-:W-:Y:S02]  /*89f0*/  IMAD.MOV.U32 R0, RZ, RZ, R219 ;  /* 0x000000ffff007224 */ /* 0x000fe400078e00db */
[C---:B------:R-:W-:Y:S06]  /*8a00*/  HMMA.16816.F32.BF16 R216, R4.reuse, R20, R224 ;  /* 0x0000001404d8723c */ /* 0x040fec00000418e0 */
[----:B------:R-:W-:Y:S01]  /*8a10*/  HMMA.16816.F32.BF16 R224, R4, R22, R212 ;  /* 0x0000001604e0723c */ /* 0x000fe200000418d4 */
[----:B------:R-:W1:Y:S05]  /*8a20*/  LDSM.16.M88.4 R4, [R241+0x6000] ;  /* 0x00600000f104783b */ /* 0x000e6a0000000200 */
[----:B------:R-:W-:Y:S01]  /*8a30*/  HMMA.16816.F32.BF16 R212, R8, R20, R36 ;  /* 0x0000001408d4723c */ /* 0x000fe20000041824 */
[----:B------:R-:W2:Y:S11]  /*8a40*/  LDSM.16.M88.4 R20, [R237+0x2000] ;  /* 0x00200000ed14783b */ /* 0x000eb60000000200 */
[----:B------:R-:W-:Y:S01]  /*8a50*/  MOV R138, R216 ;  /* 0x000000d8008a7202 */ /* 0x000fe20000000f00 */
[----:B------:R-:W-:Y:S01]  /*8a60*/  IMAD.MOV.U32 R137, RZ, RZ, R217 ;  /* 0x000000ffff897224 */ /* 0x000fe200078e00d9 */
[----:B------:R-:W-:Y:S01]  /*8a70*/  MOV R19, R219 ;  /* 0x000000db00137202 */ /* 0x000fe20000000f00 */
[----:B------:R-:W-:-:S02]  /*8a80*/  IMAD.MOV.U32 R132, RZ, RZ, R218 ;  /* 0x000000ffff847224 */ /* 0x000fc400078e00da */
[----:B------:R-:W-:Y:S01]  /*8a90*/  HMMA.16816.F32.BF16 R216, R8, R24, R64 ;  /* 0x0000001808d8723c */ /* 0x000fe20000041840 */
[----:B------:R-:W3:Y:S04]  /*8aa0*/  LDSM.16.M88.4 R8, [R241+0x4000] ;  /* 0x00400000f108783b */ /* 0x000ee80000000200 */
[----:B------:R-:W4:Y:S02]  /*8ab0*/  LDSM.16.M88.4 R24, [R237+0x3000] ;  /* 0x00300000ed18783b */ /* 0x000f240000000200 */
[----:B------:R-:W-:Y:S02]  /*8ac0*/  IMAD.MOV.U32 R67, RZ, RZ, R2 ;  /* 0x000000ffff437224 */ /* 0x000fe400078e0002 */
[----:B------:R-:W-:Y:S01]  /*8ad0*/  IMAD.MOV.U32 R66, RZ, RZ, R3 ;  /* 0x000000ffff427224 */ /* 0x000fe200078e0003 */
[C---:B-1----:R-:W-:Y:S06]  /*8ae0*/  HMMA.16816.F32.BF16 R36, R4.reuse, R28, R140 ;  /* 0x0000001c0424723c */ /* 0x042fec000004188c */
[----:B--2---:R-:W-:Y:S01]  /*8af0*/  HMMA.16816.F32.BF16 R52, R4, R20, R52 ;  /* 0x000000140434723c */ /* 0x004fe20000041834 */
[----:B------:R-:W-:Y:S01]  /*8b00*/  IMAD.MOV.U32 R143, RZ, RZ, R0 ;  /* 0x000000ffff8f7224 */ /* 0x000fe200078e0000 */
[----:B------:R-:W-:Y:S01]  /*8b10*/  MOV R142, R12 ;  /* 0x0000000c008e7202 */ /* 0x000fe20000000f00 */
[----:B------:R-:W-:-:S02]  /*8b20*/  IMAD.MOV.U32 R140, RZ, RZ, R18 ;  /* 0x000000ffff8c7224 */ /* 0x000fc400078e0012 */
[----:B------:R-:W-:Y:S01]  /*8b30*/  IMAD.MOV.U32 R141, RZ, RZ, R13 ;  /* 0x000000ffff8d7224 */ /* 0x000fe200078e000d */
[C---:B------:R-:W-:Y:S06]  /*8b40*/  HMMA.16816.F32.BF16 R48, R4.reuse, R22, R48 ;  /* 0x000000160430723c */ /* 0x040fec0000041830 */
[----:B------:R-:W-:Y:S06]  /*8b50*/  HMMA.16816.F32.BF16 R32, R4, R30, R228 ;  /* 0x0000001e0420723c */ /* 0x000fec00000418e4 */
[----:B---3--:R-:W-:Y:S05]  /*8b60*/  HMMA.16816.F32.BF16 R44, R8, R22, R44 ;  /* 0x00000016082c723c */ /* 0x008fea000004182c */
[----:B------:R1:W-:Y:S01]  /*8b70*/  STL [R1+0x2c], R52 ;  /* 0x00002c3401007387 */ /* 0x0003e20000100800 */
[----:B------:R-:W-:Y:S01]  /*8b80*/  MOV R3, R53 ;  /* 0x0000003500037202 */ /* 0x000fe20000000f00 */
[----:B------:R-:W-:Y:S01]  /*8b90*/  IMAD.MOV.U32 R2, RZ, RZ, R55 ;  /* 0x000000ffff027224 */ /* 0x000fe200078e0037 */
[----:B------:R-:W-:Y:S01]  /*8ba0*/  MOV R53, R67 ;  /* 0x0000004300357202 */ /* 0x000fe20000000f00 */
[----:B------:R2:W-:Y:S01]  /*8bb0*/  STL [R1+0x30], R54 ;  /* 0x0000303601007387 */ /* 0x0005e20000100800 */
[----:B------:R-:W-:Y:S01]  /*8bc0*/  IMAD.MOV.U32 R55, RZ, RZ, R139 ;  /* 0x000000ffff377224 */ /* 0x000fe200078e008b */
[-C--:B----4-:R-:W-:Y:S06]  /*8bd0*/  HMMA.16816.F32.BF16 R140, R4, R26.reuse, R140 ;  /* 0x0000001a048c723c */ /* 0x090fec000004188c */
[----:B------:R-:W-:Y:S01]  /*8be0*/  HMMA.16816.F32.BF16 R56, R8, R26, R56 ;  /* 0x0000001a0838723c */ /* 0x000fe20000041838 */
[----:B-1----:R-:W-:-:S05]  /*8bf0*/  IMAD.MOV.U32 R52, RZ, RZ, R66 ;  /* 0x000000ffff347224 */ /* 0x002fca00078e0042 */
[----:B------:R-:W-:Y:S01]  /*8c00*/  HMMA.16816.F32.BF16 R64, R8, R20, R40 ;  /* 0x000000140840723c */ /* 0x000fe20000041828 */
[----:B------:R-:W1:Y:S01]  /*8c10*/  LDSM.16.M88.4 R20, [R237+0x3800] ;  /* 0x00380000ed14783b */ /* 0x000e620000000200 */
[----:B--2---:R-:W-:Y:S01]  /*8c20*/  IMAD.MOV.U32 R54, RZ, RZ, R252 ;  /* 0x000000ffff367224 */ /* 0x004fe200078e00fc */
[----:B------:R-:W-:-:S04]  /*8c30*/  DEPBAR.LE SB0, 0x0 ;  /* 0x000080000000791a */ /* 0x000fc80000000000 */
[----:B------:R-:W-:Y:S01]  /*8c40*/  HMMA.16816.F32.BF16 R40, R8, R28, R60 ;  /* 0x0000001c0828723c */ /* 0x000fe2000004183c */
[----:B------:R-:W2:Y:S05]  /*8c50*/  S2R R252, SR_TID.X ;  /* 0x0000000000fc7919 */ /* 0x000eaa0000002100 */
[----:B------:R-:W-:Y:S01]  /*8c60*/  HMMA.16816.F32.BF16 R52, R4, R24, R52 ;  /* 0x000000180434723c */ /* 0x000fe20000041834 */
[----:B------:R-:W-:Y:S01]  /*8c70*/  IMAD.MOV.U32 R62, RZ, RZ, R132 ;  /* 0x000000ffff3e7224 */ /* 0x000fe200078e0084 */
[----:B------:R-:W-:Y:S01]  /*8c80*/  MOV R60, R138 ;  /* 0x0000008a003c7202 */ /* 0x000fe20000000f00 */
[----:B------:R-:W-:Y:S01]  /*8c90*/  IMAD.MOV.U32 R61, RZ, RZ, R137 ;  /* 0x000000ffff3d7224 */ /* 0x000fe200078e0089 */
[----:B------:R-:W-:-:S02]  /*8ca0*/  MOV R63, R19 ;  /* 0x00000013003f7202 */ /* 0x000fc40000000f00 */
[----:B------:R-:W-:Y:S05]  /*8cb0*/  HMMA.16816.F32.BF16 R28, R8, R30, R220 ;  /* 0x0000001e081c723c */ /* 0x000fea00000418dc */
[----:B------:R-:W-:-:S04]  /*8cc0*/  FMUL.FTZ R0, R64, UR22 ;  /* 0x0000001640007c20 */ /* 0x000fc80008410000 */
[----:B------:R3:W-:Y:S01]  /*8cd0*/  MUFU.TANH R132, R0 ;  /* 0x0000000000847308 */ /* 0x0007e20000002400 */
[----:B--2---:R-:W-:Y:S01]  /*8ce0*/  IMAD.SHL.U32 R252, R252, 0x2, RZ ;  /* 0x00000002fcfc7824 */ /* 0x004fe200078e00ff */
[----:B-1----:R-:W-:Y:S01]  /*8cf0*/  HMMA.16816.F32.BF16 R228, R4, R20, R60 ;  /* 0x0000001404e4723c */ /* 0x002fe2000004183c */
[----:B---3--:R-:W-:-:S03]  /*8d00*/  FMUL.FTZ R0, R65, UR22 ;  /* 0x0000001641007c20 */ /* 0x008fc60008410000 */
[----:B------:R-:W-:Y:S02]  /*8d10*/  LOP3.LUT R252, R252, 0x6, RZ, 0xc0, !PT ;  /* 0x00000006fcfc7812 */ /* 0x000fe400078ec0ff */
[----:B------:R-:W-:Y:S01]  /*8d20*/  HMMA.16816.F32.BF16 R224, R4, R22, R224 ;  /* 0x0000001604e0723c */ /* 0x000fe200000418e0 */
[----:B------:R1:W2:Y:S05]  /*8d30*/  MUFU.TANH R12, R0 ;  /* 0x00000000000c7308 */ /* 0x0002aa0000002400 */
[C---:B------:R-:W-:Y:S06]  /*8d40*/  HMMA.16816.F32.BF16 R4, R8.reuse, R24, R216 ;  /* 0x000000180804723c */ /* 0x040fec00000418d8 */
[C---:B------:R-:W-:Y:S06]  /*8d50*/  HMMA.16816.F32.BF16 R60, R8.reuse, R20, R212 ;  /* 0x00000014083c723c */ /* 0x040fec00000418d4 */
[----:B------:R-:W-:Y:S01]  /*8d60*/  HMMA.16816.F32.BF16 R8, R8, R22, R208 ;  /* 0x000000160808723c */ /* 0x000fe200000418d0 */
[----:B-1----:R-:W-:-:S04]  /*8d70*/  FMUL.FTZ R0, R66, UR22 ;  /* 0x0000001642007c20 */ /* 0x002fc80008410000 */
[----:B------:R1:W-:Y:S07]  /*8d80*/  MUFU.TANH R137, R0 ;  /* 0x0000000000897308 */ /* 0x0003ee0000002400 */
[----:B------:R-:W-:Y:S01]  /*8d90*/  FMUL.FTZ R7, R7, UR22 ;  /* 0x0000001607077c20 */ /* 0x000fe20008410000 */
[----:B-1----:R-:W-:-:S11]  /*8da0*/  FMUL.FTZ R0, R67, UR22 ;  /* 0x0000001643007c20 */ /* 0x002fd60008410000 */
[----:B------:R-:W-:Y:S01]  /*8db0*/  FMUL.FTZ R11, R11, UR22 ;  /* 0x000000160b0b7c20 */ /* 0x000fe20008410000 */
[----:B------:R1:W3:Y:S02]  /*8dc0*/  MUFU.TANH R19, R0 ;  /* 0x0000000000137308 */ /* 0x0002e40000002400 */
[----:B-1----:R-:W-:-:S06]  /*8dd0*/  FMUL.FTZ R0, R3, UR22 ;  /* 0x0000001603007c20 */ /* 0x002fcc0008410000 */
[----:B------:R1:W4:Y:S02]  /*8de0*/  MUFU.TANH R23, R0 ;  /* 0x0000000000177308 */ /* 0x0003240000002400 */
[----:B-1----:R-:W-:Y:S01]  /*8df0*/  FMUL.FTZ R0, R2, UR22 ;  /* 0x0000001602007c20 */ /* 0x002fe20008410000 */
[----:B------:R-:W-:-:S05]  /*8e00*/  FMUL.FTZ R2, R5, UR22 ;  /* 0x0000001605027c20 */ /* 0x000fca0008410000 */
        /* <DEDUP_REMOVED lines=16> */
[----:B------:R1:W4:Y:S02]  /*8f10*/  MUFU.TANH R27, R0 ;  /* 0x00000000001b7308 */ /* 0x0003240000002400 */
[----:B-1----:R-:W-:-:S06]  /*8f20*/  FMUL.FTZ R0, R40, UR22 ;  /* 0x0000001628007c20 */ /* 0x002fcc0008410000 */
[----:B------:R1:W-:Y:S08]  /*8f30*/  MUFU.TANH R40, R2 ;  /* 0x0000000200287308 */ /* 0x0003f00000002400 */
[----:B------:R2:W4:Y:S01]  /*8f40*/  MUFU.TANH R51, R0 ;  /* 0x0000000000337308 */ /* 0x0005220000002400 */
[----:B-1----:R-:W-:Y:S01]  /*8f50*/  FMUL.FTZ R2, R6, UR22 ;  /* 0x0000001606027c20 */ /* 0x002fe20008410000 */
[----:B--2---:R-:W-:-:S06]  /*8f60*/  FMUL.FTZ R0, R41, UR22 ;  /* 0x0000001629007c20 */ /* 0x004fcc0008410000 */
[----:B------:R1:W-:Y:S02]  /*8f70*/  MUFU.TANH R65, R0 ;  /* 0x0000000000417308 */ /* 0x0003e40000002400 */
[----:B-1----:R-:W-:-:S06]  /*8f80*/  FMUL.FTZ R0, R42, UR22 ;  /* 0x000000162a007c20 */ /* 0x002fcc0008410000 */
[----:B------:R1:W-:Y:S02]  /*8f90*/  MUFU.TANH R50, R0 ;  /* 0x0000000000327308 */ /* 0x0003e40000002400 */
[----:B-1----:R-:W-:-:S06]  /*8fa0*/  FMUL.FTZ R0, R43, UR22 ;  /* 0x000000162b007c20 */ /* 0x002fcc0008410000 */
[----:B------:R1:W-:Y:S02]  /*8fb0*/  MUFU.TANH R64, R0 ;  /* 0x0000000000407308 */ /* 0x0003e40000002400 */
[----:B-1----:R-:W-:-:S06]  /*8fc0*/  FMUL.FTZ R0, R36, UR22 ;  /* 0x0000001624007c20 */ /* 0x002fcc0008410000 */
[----:B------:R-:W-:Y:S08]  /*8fd0*/  MUFU.TANH R36, R2 ;  /* 0x0000000200247308 */ /* 0x000ff00000002400 */
[----:B------:R1:W-:Y:S02]  /*8fe0*/  MUFU.TANH R48, R0 ;  /* 0x0000000000307308 */ /* 0x0003e40000002400 */
[----:B-1----:R-:W-:-:S06]  /*8ff0*/  FMUL.FTZ R0, R37, UR22 ;  /* 0x0000001625007c20 */ /* 0x002fcc0008410000 */
[----:B------:R-:W-:Y:S08]  /*9000*/  MUFU.TANH R37, R7 ;  /* 0x0000000700257308 */ /* 0x000ff00000002400 */
[----:B------:R1:W-:Y:S02]  /*9010*/  MUFU.TANH R49, R0 ;  /* 0x0000000000317308 */ /* 0x0003e40000002400 */
[----:B-1----:R-:W-:-:S06]  /*9020*/  FMUL.FTZ R0, R38, UR22 ;  /* 0x0000001626007c20 */ /* 0x002fcc0008410000 */
[----:B------:R1:W2:Y:S02]  /*9030*/  MUFU.TANH R43, R0 ;  /* 0x00000000002b7308 */ /* 0x0002a40000002400 */
        /* <DEDUP_REMOVED lines=11> */
[----:B------:R1:W2:Y:S02]  /*90f0*/  MUFU.TANH R30, R0 ;  /* 0x00000000001e7308 */ /* 0x0002a40000002400 */
[----:B-1----:R-:W-:-:S06]  /*9100*/  FMUL.FTZ R0, R33, UR22 ;  /* 0x0000001621007c20 */ /* 0x002fcc0008410000 */
[----:B------:R1:W-:Y:S02]  /*9110*/  MUFU.TANH R41, R0 ;  /* 0x0000000000297308 */ /* 0x0003e40000002400 */
[----:B-1----:R-:W-:-:S06]  /*9120*/  FMUL.FTZ R0, R34, UR22 ;  /* 0x0000001622007c20 */ /* 0x002fcc0008410000 */
[----:B------:R1:W2:Y:S02]  /*9130*/  MUFU.TANH R29, R0 ;  /* 0x00000000001d7308 */ /* 0x0002a40000002400 */
[----:B-1----:R-:W-:-:S06]  /*9140*/  FMUL.FTZ R0, R35, UR22 ;  /* 0x0000001623007c20 */ /* 0x002fcc0008410000 */
[----:B------:R1:W-:Y:S02]  /*9150*/  MUFU.TANH R39, R0 ;  /* 0x0000000000277308 */ /* 0x0003e40000002400 */
[----:B-1----:R-:W-:Y:S01]  /*9160*/  FMUL.FTZ R0, R4, UR22 ;  /* 0x0000001604007c20 */ /* 0x002fe20008410000 */
[----:B------:R-:W-:-:S05]  /*9170*/  FMUL.FTZ R4, R55, UR22 ;  /* 0x0000001637047c20 */ /* 0x000fca0008410000 */
[----:B------:R1:W-:Y:S08]  /*9180*/  MUFU.TANH R38, R0 ;  /* 0x0000000000267308 */ /* 0x0003f00000002400 */
[----:B------:R-:W-:Y:S01]  /*9190*/  MUFU.TANH R34, R4 ;  /* 0x0000000400227308 */ /* 0x000fe20000002400 */
[----:B-1----:R-:W-:-:S05]  /*91a0*/  MOV R0, UR21 ;  /* 0x0000001500007c02 */ /* 0x002fca0008000f00 */
[----:B------:R-:W-:-:S04]  /*91b0*/  IMAD R0, R0, 0x40, R252 ;  /* 0x0000004000007824 */ /* 0x000fc800078e02fc */
[C---:B------:R-:W-:Y:S01]  /*91c0*/  VIADD R3, R0.reuse, 0x1 ;  /* 0x0000000100037836 */ /* 0x040fe20000000000 */
[----:B------:R-:W-:Y:S01]  /*91d0*/  IADD3 R2, R0, 0x8, RZ ;  /* 0x0000000800027810 */ /* 0x000fe20007ffe0ff */
[----:B------:R-:W-:Y:S03]  /*91e0*/  BAR.SYNC.DEFER_BLOCKING 0x0 ;  /* 0x0000000000007b1d */ /* 0x000fe60000010000 */
[C---:B------:R-:W-:Y:S02]  /*91f0*/  ISETP.GE.AND P4, PT, R3.reuse, R14, PT ;  /* 0x0000000e0300720c */ /* 0x040fe40003f86270 */
[C---:B------:R-:W-:Y:S02]  /*9200*/  ISETP.GE.AND P2, PT, R3.reuse, R17, PT ;  /* 0x000000110300720c */ /* 0x040fe40003f46270 */
[C---:B------:R-:W-:Y:S02]  /*9210*/  ISETP.GE.AND P6, PT, R3.reuse, R16, PT ;  /* 0x000000100300720c */ /* 0x040fe40003fc6270 */
[----:B------:R-:W-:Y:S01]  /*9220*/  ISETP.GE.AND P0, PT, R3, R15, PT ;  /* 0x0000000f0300720c */ /* 0x000fe20003f06270 */
[----:B------:R-:W-:Y:S01]  /*9230*/  FMUL.FTZ R3, R52, UR22 ;  /* 0x0000001634037c20 */ /* 0x000fe20008410000 */
[----:B------:R-:W-:-:S02]  /*9240*/  FSEL R12, R12, -INF , !P4 ;  /* 0xff8000000c0c7808 */ /* 0x000fc40006000000 */
[C---:B------:R-:W-:Y:S01]  /*9250*/  ISETP.GE.AND P5, PT, R2.reuse, R14, PT ;  /* 0x0000000e0200720c */ /* 0x040fe20003fa6270 */
[----:B------:R1:W2:Y:S01]  /*9260*/  MUFU.TANH R28, R3 ;  /* 0x00000003001c7308 */ /* 0x0002a20000002400 */
[C---:B------:R-:W-:Y:S02]  /*9270*/  ISETP.GE.AND P1, PT, R2.reuse, R17, PT ;  /* 0x000000110200720c */ /* 0x040fe40003f26270 */
[C---:B------:R-:W-:Y:S02]  /*9280*/  ISETP.GE.AND P3, PT, R2.reuse, R16, PT ;  /* 0x000000100200720c */ /* 0x040fe40003f66270 */
[----:B------:R-:W-:Y:S01]  /*9290*/  ISETP.GE.AND P4, PT, R2, R15, PT ;  /* 0x0000000f0200720c */ /* 0x000fe20003f86270 */
[----:B------:R-:W-:Y:S01]  /*92a0*/  VIADD R2, R0, 0x9 ;  /* 0x0000000900027836 */ /* 0x000fe20000000000 */
[----:B---3--:R-:W-:Y:S02]  /*92b0*/  FSEL R19, R19, -INF , !P2 ;  /* 0xff80000013137808 */ /* 0x008fe40005000000 */
[----:B----4-:R-:W-:-:S02]  /*92c0*/  FSEL R23, R23, -INF , !P6 ;  /* 0xff80000017177808 */ /* 0x010fc40007000000 */
[----:B------:R-:W-:Y:S02]  /*92d0*/  FSEL R25, R21, -INF , !P0 ;  /* 0xff80000015197808 */ /* 0x000fe40004000000 */
[----:B------:R-:W-:Y:S02]  /*92e0*/  FSEL R13, R13, -INF , !P5 ;  /* 0xff8000000d0d7808 */ /* 0x000fe40006800000 */
[C---:B------:R-:W-:Y:S01]  /*92f0*/  ISETP.GE.AND P2, PT, R2.reuse, R14, PT ;  /* 0x0000000e0200720c */ /* 0x040fe20003f46270 */
[----:B-1----:R-:W-:Y:S01]  /*9300*/  FMUL.FTZ R3, R53, UR22 ;  /* 0x0000001635037c20 */ /* 0x002fe20008410000 */
[C---:B------:R-:W-:Y:S02]  /*9310*/  ISETP.GE.AND P6, PT, R2.reuse, R17, PT ;  /* 0x000000110200720c */ /* 0x040fe40003fc6270 */
[C---:B------:R-:W-:Y:S01]  /*9320*/  ISETP.GE.AND P0, PT, R2.reuse, R16, PT ;  /* 0x000000100200720c */ /* 0x040fe20003f06270 */
[----:B------:R1:W-:Y:S01]  /*9330*/  MUFU.TANH R35, R3 ;  /* 0x0000000300237308 */ /* 0x0003e20000002400 */
        /* <DEDUP_REMOVED lines=8> */
[----:B------:R-:W-:Y:S01]  /*93c0*/  ISETP.GE.AND P4, PT, R2, R16, PT ;  /* 0x000000100200720c */ /* 0x000fe20003f86270 */
[----:B-1----:R-:W-:Y:S01]  /*93d0*/  FMUL.FTZ R3, R54, UR22 ;  /* 0x0000001636037c20 */ /* 0x002fe20008410000 */
[----:B------:R-:W-:-:S02]  /*93e0*/  ISETP.GE.AND P2, PT, R2, R15, PT ;  /* 0x0000000f0200720c */ /* 0x000fc40003f46270 */
[----:B------:R-:W-:Y:S01]  /*93f0*/  IADD3 R2, R0, 0x11, RZ ;  /* 0x0000001100027810 */ /* 0x000fe20007ffe0ff */
[----:B------:R1:W3:Y:S01]  /*9400*/  MUFU.TANH R6, R3 ;  /* 0x0000000300067308 */ /* 0x0002e20000002400 */
[----:B------:R-:W-:Y:S02]  /*9410*/  FSEL R21, R66, -INF , !P6 ;  /* 0xff80000042157808 */ /* 0x000fe40007000000 */
[----:B------:R-:W-:Y:S02]  /*9420*/  FSEL R24, R24, -INF , !P0 ;  /* 0xff80000018187808 */ /* 0x000fe40004000000 */
[----:B------:R-:W-:Y:S02]  /*9430*/  FSEL R27, R27, -INF , !P5 ;  /* 0xff8000001b1b7808 */ /* 0x000fe40006800000 */
[----:B------:R-:W-:Y:S02]  /*9440*/  FSEL R219, R51, -INF , !P1 ;  /* 0xff80000033db7808 */ /* 0x000fe40004800000 */
[----:B------:R-:W-:-:S02]  /*9450*/  ISETP.GE.AND P6, PT, R2, R14, PT ;  /* 0x0000000e0200720c */ /* 0x000fc40003fc6270 */
[C---:B------:R-:W-:Y:S02]  /*9460*/  ISETP.GE.AND P0, PT, R2.reuse, R17, PT ;  /* 0x000000110200720c */ /* 0x040fe40003f06270 */
[CC--:B------:R-:W-:Y:S02]  /*9470*/  ISETP.GE.AND P5, PT, R2.reuse, R16.reuse, PT ;  /* 0x000000100200720c */ /* 0x0c0fe40003fa6270 */
[----:B------:R-:W-:Y:S01]  /*9480*/  ISETP.GE.AND P1, PT, R2, R15, PT ;  /* 0x0000000f0200720c */ /* 0x000fe20003f26270 */
[----:B------:R-:W-:Y:S02]  /*9490*/  VIADD R2, R0, 0x18 ;  /* 0x0000001800027836 */ /* 0x000fe40000000000 */
[----:B-1----:R-:W-:Y:S01]  /*94a0*/  FMUL.FTZ R3, R56, UR22 ;  /* 0x0000001638037c20 */ /* 0x002fe20008410000 */
[----:B--2---:R-:W-:Y:S02]  /*94b0*/  FSEL R223, R43, -INF , !P2 ;  /* 0xff8000002bdf7808 */ /* 0x004fe40005000000 */
[----:B------:R-:W-:Y:S01]  /*94c0*/  FSEL R220, R50, -INF , !P3 ;  /* 0xff80000032dc7808 */ /* 0x000fe20005800000 */
[----:B------:R1:W2:Y:S01]  /*94d0*/  MUFU.TANH R32, R3 ;  /* 0x0000000300207308 */ /* 0x0002a20000002400 */
        /* <DEDUP_REMOVED lines=8> */
[----:B------:R-:W-:Y:S01]  /*9560*/  FSEL R215, R64, -INF , !P0 ;  /* 0xff80000040d77808 */ /* 0x000fe20004000000 */
[----:B-1----:R-:W-:Y:S01]  /*9570*/  FMUL.FTZ R3, R57, UR22 ;  /* 0x0000001639037c20 */ /* 0x002fe20008410000 */
[----:B------:R-:W-:Y:S02]  /*9580*/  FSEL R217, R49, -INF , !P5 ;  /* 0xff80000031d97808 */ /* 0x000fe40006800000 */
[----:B------:R-:W-:Y:S01]  /*9590*/  FSEL R221, R46, -INF , !P1 ;  /* 0xff8000002edd7808 */ /* 0x000fe20004800000 */
[----:B------:R1:W-:Y:S01]  /*95a0*/  MUFU.TANH R33, R3 ;  /* 0x0000000300217308 */ /* 0x0003e20000002400 */
[----:B------:R-:W-:Y:S02]  /*95b0*/  FSEL R208, R44, -INF , !P3 ;  /* 0xff8000002cd07808 */ /* 0x000fe40005800000 */
[C---:B------:R-:W-:Y:S02]  /*95c0*/  ISETP.GE.AND P0, PT, R2.reuse, R14, PT ;  /* 0x0000000e0200720c */ /* 0x040fe40003f06270 */
[----:B------:R-:W-:-:S02]  /*95d0*/  ISETP.GE.AND P5, PT, R2, R17, PT ;  /* 0x000000110200720c */ /* 0x000fc40003fa6270 */
[CC--:B------:R-:W-:Y:S02]  /*95e0*/  ISETP.GE.AND P1, PT, R2.reuse, R16.reuse, PT ;  /* 0x000000100200720c */ /* 0x0c0fe40003f26270 */
[----:B------:R-:W-:Y:S02]  /*95f0*/  ISETP.GE.AND P3, PT, R2, R15, PT ;  /* 0x0000000f0200720c */ /* 0x000fe40003f66270 */
[----:B------:R-:W-:Y:S02]  /*9600*/  IADD3 R2, R0, 0x20, RZ ;  /* 0x0000002000027810 */ /* 0x000fe40007ffe0ff */
[----:B------:R-:W-:Y:S02]  /*9610*/  FSEL R218, R29, -INF , !P6 ;  /* 0xff8000001dda7808 */ /* 0x000fe40007000000 */
[----:B------:R-:W-:Y:S01]  /*9620*/  ISETP.GE.AND P6, PT, R2, R16, PT ;  /* 0x000000100200720c */ /* 0x000fe20003fc6270 */
[----:B-1----:R-:W-:Y:S01]  /*9630*/  FMUL.FTZ R3, R58, UR22 ;  /* 0x000000163a037c20 */ /* 0x002fe20008410000 */
[----:B------:R-:W-:-:S02]  /*9640*/  FSEL R210, R42, -INF , !P4 ;  /* 0xff8000002ad27808 */ /* 0x000fc40006000000 */
[----:B------:R-:W-:Y:S01]  /*9650*/  FSEL R65, R47, -INF , !P0 ;  /* 0xff8000002f417808 */ /* 0x000fe20004000000 */
[----:B------:R1:W-:Y:S01]  /*9660*/  MUFU.TANH R7, R3 ;  /* 0x0000000300077308 */ /* 0x0003e20000002400 */
[C---:B------:R-:W-:Y:S02]  /*9670*/  ISETP.GE.AND P4, PT, R2.reuse, R14, PT ;  /* 0x0000000e0200720c */ /* 0x040fe40003f86270 */
[C---:B------:R-:W-:Y:S02]  /*9680*/  ISETP.GE.AND P2, PT, R2.reuse, R17, PT ;  /* 0x000000110200720c */ /* 0x040fe40003f46270 */
[----:B------:R-:W-:Y:S01]  /*9690*/  ISETP.GE.AND P0, PT, R2, R15, PT ;  /* 0x0000000f0200720c */ /* 0x000fe20003f06270 */
[----:B------:R-:W-:Y:S01]  /*96a0*/  VIADD R2, R0, 0x21 ;  /* 0x0000002100027836 */ /* 0x000fe20000000000 */
[----:B------:R-:W-:Y:S02]  /*96b0*/  FSEL R46, R28, -INF , !P6 ;  /* 0xff8000001c2e7808 */ /* 0x000fe40007000000 */
[----:B------:R-:W-:-:S02]  /*96c0*/  FSEL R64, R45, -INF , !P5 ;  /* 0xff8000002d407808 */ /* 0x000fc40006800000 */
[----:B------:R-:W-:Y:S02]  /*96d0*/  FSEL R66, R41, -INF , !P1 ;  /* 0xff80000029427808 */ /* 0x000fe40004800000 */
[----:B------:R-:W-:Y:S02]  /*96e0*/  FSEL R214, R39, -INF , !P3 ;  /* 0xff80000027d67808 */ /* 0x000fe40005800000 */
[----:B------:R-:W-:Y:S01]  /*96f0*/  FSEL R67, R38, -INF , !P4 ;  /* 0xff80000026437808 */ /* 0x000fe20006000000 */
[----:B-1----:R-:W-:Y:S01]  /*9700*/  FMUL.FTZ R3, R59, UR22 ;  /* 0x000000163b037c20 */ /* 0x002fe20008410000 */
[C---:B------:R-:W-:Y:S02]  /*9710*/  ISETP.GE.AND P5, PT, R2.reuse, R14, PT ;  /* 0x0000000e0200720c */ /* 0x040fe40003fa6270 */
[C---:B------:R-:W-:Y:S01]  /*9720*/  ISETP.GE.AND P1, PT, R2.reuse, R17, PT ;  /* 0x000000110200720c */ /* 0x040fe20003f26270 */
[----:B------:R1:W4:Y:S01]  /*9730*/  MUFU.TANH R31, R3 ;  /* 0x00000003001f7308 */ /* 0x0003220000002400 */
[----:B------:R-:W-:-:S02]  /*9740*/  ISETP.GE.AND P3, PT, R2, R16, PT ;  /* 0x000000100200720c */ /* 0x000fc40003f66270 */
[----:B------:R-:W-:Y:S01]  /*9750*/  ISETP.GE.AND P4, PT, R2, R15, PT ;  /* 0x0000000f0200720c */ /* 0x000fe20003f86270 */
[----:B------:R-:W-:Y:S01]  /*9760*/  VIADD R2, R0, 0x28 ;  /* 0x0000002800027836 */ /* 0x000fe20000000000 */
[----:B------:R-:W-:Y:S02]  /*9770*/  FSEL R211, R36, -INF , !P2 ;  /* 0xff80000024d37808 */ /* 0x000fe40005000000 */
[----:B---3--:R-:W-:Y:S01]  /*9780*/  FSEL R139, R6, -INF , !P0 ;  /* 0xff800000068b7808 */ /* 0x008fe20004000000 */
[----:B------:R-:W-:Y:S01]  /*9790*/  FMUL.FTZ R6, R63, UR22 ;  /* 0x000000163f067c20 */ /* 0x000fe20008410000 */
[----:B------:R-:W-:Y:S02]  /*97a0*/  FSEL R36, R40, -INF , !P5 ;  /* 0xff80000028247808 */ /* 0x000fe40006800000 */
[C---:B------:R-:W-:Y:S02]  /*97b0*/  ISETP.GE.AND P2, PT, R2.reuse, R14, PT ;  /* 0x0000000e0200720c */ /* 0x040fe40003f46270 */
[C---:B------:R-:W-:Y:S01]  /*97c0*/  ISETP.GE.AND P6, PT, R2.reuse, R17, PT ;  /* 0x000000110200720c */ /* 0x040fe20003fc6270 */
[----:B------:R-:W-:Y:S01]  /*97d0*/  MUFU.TANH R6, R6 ;  /* 0x0000000600067308 */ /* 0x000fe20000002400 */
[----:B------:R-:W-:Y:S01]  /*97e0*/  ISETP.GE.AND P0, PT, R2, R16, PT ;  /* 0x000000100200720c */ /* 0x000fe20003f06270 */
[----:B-1----:R-:W-:Y:S01]  /*97f0*/  FMUL.FTZ R3, R140, UR22 ;  /* 0x000000168c037c20 */ /* 0x002fe20008410000 */
[----:B------:R-:W-:-:S02]  /*9800*/  ISETP.GE.AND P5, PT, R2, R15, PT ;  /* 0x0000000f0200720c */ /* 0x000fc40003fa6270 */
[----:B------:R-:W-:-:S03]  /*9810*/  IADD3 R2, R0, 0x29, RZ ;  /* 0x0000002900027810 */ /* 0x000fc60007ffe0ff */
[----:B------:R1:W3:Y:S01]  /*9820*/  MUFU.TANH R5, R3 ;  /* 0x0000000300057308 */ /* 0x0002e20000002400 */
[----:B------:R-:W-:Y:S02]  /*9830*/  FSEL R138, R35, -INF , !P3 ;  /* 0xff800000238a7808 */ /* 0x000fe40005800000 */
[----:B------:R-:W-:Y:S02]  /*9840*/  FSEL R34, R34, -INF , !P4 ;  /* 0xff80000022227808 */ /* 0x000fe40006000000 */
[----:B--2---:R-:W-:Y:S02]  /*9850*/  FSEL R35, R32, -INF , !P2 ;  /* 0xff80000020237808 */ /* 0x004fe40005000000 */
[C---:B------:R-:W-:Y:S01]  /*9860*/  ISETP.GE.AND P3, PT, R2.reuse, R17, PT ;  /* 0x000000110200720c */ /* 0x040fe20003f66270 */
[----:B------:R2:W-:Y:S01]  /*9870*/  STL [R1+0x10], R34 ;  /* 0x0000102201007387 */ /* 0x0005e20000100800 */
[C---:B------:R-:W-:Y:S02]  /*9880*/  ISETP.GE.AND P4, PT, R2.reuse, R16, PT ;  /* 0x000000100200720c */ /* 0x040fe40003f86270 */
[----:B------:R-:W-:-:S02]  /*9890*/  ISETP.GE.AND P2, PT, R2, R15, PT ;  /* 0x0000000f0200720c */ /* 0x000fc40003f46270 */
[----:B----4-:R-:W-:Y:S02]  /*98a0*/  FSEL R59, R31, -INF , !P3 ;  /* 0xff8000001f3b7808 */ /* 0x010fe40005800000 */
[C---:B------:R-:W-:Y:S01]  /*98b0*/  ISETP.GE.AND P3, PT, R0.reuse, R14, PT ;  /* 0x0000000e0000720c */ /* 0x040fe20003f66270 */
[----:B-1----:R-:W-:Y:S01]  /*98c0*/  FMUL.FTZ R3, R141, UR22 ;  /* 0x000000168d037c20 */ /* 0x002fe20008410000 */
[----:B---3--:R-:W-:Y:S01]  /*98d0*/  FSEL R140, R5, -INF , !P0 ;  /* 0xff800000058c7808 */ /* 0x008fe20004000000 */
[----:B------:R-:W-:Y:S02]  /*98e0*/  VIADD R5, R0, 0x31 ;  /* 0x0000003100057836 */ /* 0x000fe40000000000 */
[----:B------:R1:W3:Y:S02]  /*98f0*/  MUFU.TANH R30, R3 ;  /* 0x00000003001e7308 */ /* 0x0002e40000002400 */
[----:B-1----:R-:W-:Y:S01]  /*9900*/  FMUL.FTZ R3, R142, UR22 ;  /* 0x000000168e037c20 */ /* 0x002fe20008410000 */
[----:B---3--:R-:W-:-:S02]  /*9910*/  FSEL R252, R30, -INF , !P4 ;  /* 0xff8000001efc7808 */ /* 0x008fc40006000000 */
[----:B------:R-:W-:-:S03]  /*9920*/  ISETP.GE.AND P4, PT, R0, R17, PT ;  /* 0x000000110000720c */ /* 0x000fc60003f86270 */
[----:B------:R1:W3:Y:S02]  /*9930*/  MUFU.TANH R4, R3 ;  /* 0x0000000300047308 */ /* 0x0002e40000002400 */
[----:B-1----:R-:W-:Y:S01]  /*9940*/  FMUL.FTZ R3, R60, UR22 ;  /* 0x000000163c037c20 */ /* 0x002fe20008410000 */
[----:B------:R-:W-:Y:S01]  /*9950*/  FSEL R60, R7, -INF , !P6 ;  /* 0xff800000073c7808 */ /* 0x000fe20007000000 */
[----:B------:R-:W-:Y:S01]  /*9960*/  FMUL.FTZ R7, R8, UR22 ;  /* 0x0000001608077c20 */ /* 0x000fe20008410000 */
[----:B---3--:R-:W-:-:S03]  /*9970*/  FSEL R4, R4, -INF , !P5 ;  /* 0xff80000004047808 */ /* 0x008fc60006800000 */
[----:B------:R1:W3:Y:S01]  /*9980*/  MUFU.TANH R29, R3 ;  /* 0x00000003001d7308 */ /* 0x0002e20000002400 */
[----:B------:R-:W-:Y:S02]  /*9990*/  FSEL R8, R132, -INF , !P3 ;  /* 0xff80000084087808 */ /* 0x000fe40005800000 */
[----:B------:R-:W-:Y:S01]  /*99a0*/  ISETP.GE.AND P3, PT, R0, R15, PT ;  /* 0x0000000f0000720c */ /* 0x000fe20003f66270 */
[----:B------:R4:W-:Y:S04]  /*99b0*/  STL [R1+0x4], R4 ;  /* 0x0000040401007387 */ /* 0x0009e80000100800 */
[----:B------:R-:W-:Y:S01]  /*99c0*/  MUFU.TANH R7, R7 ;  /* 0x0000000700077308 */ /* 0x000fe20000002400 */
[----:B-1----:R-:W-:Y:S01]  /*99d0*/  FMUL.FTZ R3, R61, UR22 ;  /* 0x000000163d037c20 */ /* 0x002fe20008410000 */
[----:B------:R-:W-:-:S02]  /*99e0*/  FSEL R61, R37, -INF , !P1 ;  /* 0xff800000253d7808 */ /* 0x000fc40004800000 */
[----:B------:R-:W-:-:S04]  /*99f0*/  ISETP.GE.AND P1, PT, R2, R14, PT ;  /* 0x0000000e0200720c */ /* 0x000fc80003f26270 */
[----:B------:R1:W1:Y:S01]  /*9a00*/  MUFU.TANH R28, R3 ;  /* 0x00000003001c7308 */ /* 0x0002620000002400 */
[----:B------:R-:W-:Y:S01]  /*9a10*/  VIADD R2, R0, 0x30 ;  /* 0x0000003000027836 */ /* 0x000fe20000000000 */
[----:B--2---:R-:W-:-:S04]  /*9a20*/  FSEL R34, R33, -INF , !P1 ;  /* 0xff80000021227808 */ /* 0x004fc80004800000 */
[----:B------:R-:W-:Y:S01]  /*9a30*/  ISETP.GE.AND P0, PT, R2, R17, PT ;  /* 0x000000110200720c */ /* 0x000fe20003f06270 */
[----:B----4-:R-:W-:Y:S01]  /*9a40*/  FMUL.FTZ R4, R10, UR22 ;  /* 0x000000160a047c20 */ /* 0x010fe20008410000 */
[C---:B------:R-:W-:Y:S02]  /*9a50*/  ISETP.GE.AND P6, PT, R2.reuse, R14, PT ;  /* 0x0000000e0200720c */ /* 0x040fe40003fc6270 */
[C---:B------:R-:W-:Y:S02]  /*9a60*/  ISETP.GE.AND P5, PT, R2.reuse, R16, PT ;  /* 0x000000100200720c */ /* 0x040fe40003fa6270 */
[----:B------:R-:W-:Y:S01]  /*9a70*/  ISETP.GE.AND P1, PT, R2, R15, PT ;  /* 0x0000000f0200720c */ /* 0x000fe20003f26270 */
[----:B------:R-:W-:Y:S01]  /*9a80*/  FMUL.FTZ R2, R9, UR22 ;  /* 0x0000001609027c20 */ /* 0x000fe20008410000 */
[----:B---3--:R-:W-:Y:S01]  /*9a90*/  FSEL R56, R29, -INF , !P6 ;  /* 0xff8000001d387808 */ /* 0x008fe20007000000 */
[----:B-1----:R-:W-:Y:S02]  /*9aa0*/  FMUL.FTZ R3, R62, UR22 ;  /* 0x000000163e037c20 */ /* 0x002fe40008410000 */
[----:B------:R1:W-:Y:S01]  /*9ab0*/  MUFU.TANH R10, R2 ;  /* 0x00000002000a7308 */ /* 0x0003e20000002400 */
[----:B------:R-:W-:-:S02]  /*9ac0*/  ISETP.GE.AND P6, PT, R5, R14, PT ;  /* 0x0000000e0500720c */ /* 0x000fc40003fc6270 */
[----:B------:R-:W-:Y:S02]  /*9ad0*/  FSEL R9, R137, -INF , !P4 ;  /* 0xff80000089097808 */ /* 0x000fe40006000000 */
[----:B------:R-:W-:Y:S02]  /*9ae0*/  FSEL R50, R28, -INF , !P6 ;  /* 0xff8000001c327808 */ /* 0x000fe40007000000 */
[----:B------:R-:W-:Y:S01]  /*9af0*/  ISETP.GE.AND P6, PT, R0, R16, PT ;  /* 0x000000100000720c */ /* 0x000fe20003fc6270 */
[----:B------:R-:W2:Y:S01]  /*9b00*/  MUFU.TANH R3, R3 ;  /* 0x0000000300037308 */ /* 0x000ea20000002400 */
[----:B-1----:R-:W-:-:S04]  /*9b10*/  FMNMX.FTZ R2, R136, R8, !PT ;  /* 0x0000000888027209 */ /* 0x002fc80007810000 */
[----:B------:R-:W-:Y:S02]  /*9b20*/  FMNMX.FTZ R2, R12, R2, !PT ;  /* 0x000000020c027209 */ /* 0x000fe40007810000 */
[----:B--2---:R-:W-:Y:S02]  /*9b30*/  FSEL R58, R3, -INF , !P0 ;  /* 0xff800000033a7808 */ /* 0x004fe40004000000 */
[----:B------:R1:W-:Y:S01]  /*9b40*/  MUFU.TANH R3, R4 ;  /* 0x0000000400037308 */ /* 0x0003e20000002400 */
[----:B------:R-:W-:Y:S02]  /*9b50*/  ISETP.GE.AND P0, PT, R5, R17, PT ;  /* 0x000000110500720c */ /* 0x000fe40003f06270 */
[----:B------:R-:W-:Y:S02]  /*9b60*/  FMNMX.FTZ R2, R13, R2, !PT ;  /* 0x000000020d027209 */ /* 0x000fe40007810000 */
[----:B------:R-:W-:Y:S02]  /*9b70*/  FSEL R57, R6, -INF , !P0 ;  /* 0xff80000006397808 */ /* 0x000fe40004000000 */
[----:B------:R-:W-:Y:S01]  /*9b80*/  FMNMX.FTZ R2, R18, R2, !PT ;  /* 0x0000000212027209 */ /* 0x000fe20007810000 */
[----:B------:R-:W2:Y:S03]  /*9b90*/  MUFU.TANH R6, R11 ;  /* 0x0000000b00067308 */ /* 0x000ea60000002400 */
[----:B------:R-:W-:-:S02]  /*9ba0*/  FMNMX.FTZ R2, R219, R2, !PT ;  /* 0x00000002db027209 */ /* 0x000fc40007810000 */
[C---:B-1----:R-:W-:Y:S01]  /*9bb0*/  IADD3 R4, R0.reuse, 0x38, RZ ;  /* 0x0000003800047810 */ /* 0x042fe20007ffe0ff */
[----:B------:R-:W-:-:S03]  /*9bc0*/  VIADD R0, R0, 0x39 ;  /* 0x0000003900007836 */ /* 0x000fc60000000000 */
[----:B------:R-:W-:Y:S02]  /*9bd0*/  ISETP.GE.AND P0, PT, R4, R14, PT ;  /* 0x0000000e0400720c */ /* 0x000fe40003f06270 */
[-C--:B------:R-:W-:Y:S02]  /*9be0*/  ISETP.GE.AND P4, PT, R0, R17.reuse, PT ;  /* 0x000000110000720c */ /* 0x080fe40003f86270 */
[----:B------:R-:W-:Y:S02]  /*9bf0*/  FSEL R48, R7, -INF , !P0 ;  /* 0xff80000007307808 */ /* 0x000fe40004000000 */
[----:B------:R-:W-:Y:S02]  /*9c00*/  ISETP.GE.AND P0, PT, R4, R17, PT ;  /* 0x000000110400720c */ /* 0x000fe40003f06270 */
[----:B--2---:R-:W-:Y:S02]  /*9c10*/  FSEL R49, R6, -INF , !P4 ;  /* 0xff80000006317808 */ /* 0x004fe40006000000 */
[----:B------:R-:W-:-:S02]  /*9c20*/  FSEL R51, R3, -INF , !P0 ;  /* 0xff80000003337808 */ /* 0x000fc40004000000 */
[----:B------:R-:W-:Y:S02]  /*9c30*/  ISETP.GE.AND P0, PT, R0, R14, PT ;  /* 0x0000000e0000720c */ /* 0x000fe40003f06270 */
[----:B------:R-:W-:Y:S02]  /*9c40*/  ISETP.GE.AND P4, PT, R5, R16, PT ;  /* 0x000000100500720c */ /* 0x000fe40003f86270 */
[----:B------:R-:W-:Y:S02]  /*9c50*/  FSEL R33, R10, -INF , !P0 ;  /* 0xff8000000a217808 */ /* 0x000fe40004000000 */
[----:B------:R-:W-:Y:S02]  /*9c60*/  PLOP3.LUT P0, PT, PT, PT, UP0, 0x80, 0x0 ;  /* 0x000000000000781c */ /* 0x000fe40003f0f008 */
[----:B------:R-:W-:-:S11]  /*9c70*/  FMNMX.FTZ R7, R216, R2, !PT ;  /* 0x00000002d8077209 */ /* 0x000fd60007810000 */
[----:B------:R-:W-:Y:S05]  /*9c80*/  @!P0 BRA `(.L_x_122) ;  /* 0x0000000000908947 */ /* 0x000fea0003800000 */
        /* <DEDUP_REMOVED lines=17> */
[----:B------:R-:W-:-:S04]  /*9da0*/  USHF.L.U64.HI UR5, UR8, 0x5, UR9 ;  /* 0x0000000508057899 */ /* 0x000fc80008010209 */
        /* <DEDUP_REMOVED lines=15> */
[----:B------:R1:W-:Y:S04]  /*9ea0*/  LDGSTS.E.BYPASS.LTC128B.128 [R251+0x9800], desc[UR18][R2.64] ;  /* 0x0980000002fb7fae */ /* 0x0003e8000b901d52 */
[----:B------:R1:W-:Y:S04]  /*9eb0*/  LDGSTS.E.BYPASS.LTC128B.128 [R251+0xb800], desc[UR18][R2.64+0x80] ;  /* 0x0b80008002fb7fae */ /* 0x0003e8000b901d52 */
[----:B------:R-:W0:Y:S02]  /*9ec0*/  LDGDEPBAR ;  /* 0x00000000000079af */ /* 0x000e240000000000 */
.L_x_122:
[----:B------:R-:W2:Y:S04]  /*9ed0*/  LDL.LU R6, [R1+0x2c] ;  /* 0x00002c0001067983 */ /* 0x000ea80000300800 */
[----:B------:R-:W3:Y:S01]  /*9ee0*/  LDL.LU R10, [R1+0x30] ;  /* 0x00003000010a7983 */ /* 0x000ee20000300800 */
        /* <DEDUP_REMOVED lines=8> */
[----:B------:R1:W-:Y:S01]  /*9f70*/  STL [R1+0x12c], R239 ;  /* 0x00012cef01007387 */ /* 0x0003e20000100800 */
[----:B------:R-:W-:Y:S02]  /*9f80*/  FMNMX.FTZ R2, R21, R2, !PT ;  /* 0x0000000215027209 */ /* 0x000fe40007810000 */
[----:B------:R-:W-:Y:S01]  /*9f90*/  FMNMX.FTZ R3, R36, R3, !PT ;  /* 0x0000000324037209 */ /* 0x000fe20007810000 */
[----:B------:R4:W-:Y:S01]  /*9fa0*/  STL [R1+0x128], R238 ;  /* 0x000128ee01007387 */ /* 0x0009e20000100800 */
        /* <DEDUP_REMOVED lines=12> */
[----:B------:R-:W-:-:S02]  /*a070*/  ISETP.GE.AND P0, PT, R5, R15, PT ;  /* 0x0000000f0500720c */ /* 0x000fc40003f06270 */
[----:B------:R-:W-:Y:S01]  /*a080*/  FMNMX.FTZ R2, R211, R2, !PT ;  /* 0x00000002d3027209 */ /* 0x000fe20007810000 */
[----:B-1----:R-:W3:Y:S01]  /*a090*/  LDL.LU R239, [R1+0x10] ;  /* 0x0000100001ef7983 */ /* 0x002ee20000300800 */
[----:B------:R-:W-:Y:S02]  /*a0a0*/  FMNMX.FTZ R5, R48, R3, !PT ;  /* 0x0000000330057209 */ /* 0x000fe40007810000 */
[----:B------:R-:W-:Y:S01]  /*a0b0*/  FMNMX.FTZ R3, R61, R2, !PT ;  /* 0x000000023d037209 */ /* 0x000fe20007810000 */
[----:B----4-:R-:W4:Y:S01]  /*a0c0*/  LDL.LU R238, [R1+0x4] ;  /* 0x0000040001ee7983 */ /* 0x010f220000300800 */
[----:B------:R-:W-:Y:S01]  /*a0d0*/  FMNMX.FTZ R2, R33, R5, !PT ;  /* 0x0000000521027209 */ /* 0x000fe20007810000 */
[----:B------:R-:W-:Y:S01]  /*a0e0*/  FMUL.FTZ R5, R228, UR22 ;  /* 0x00000016e4057c20 */ /* 0x000fe20008410000 */
[----:B------:R-:W-:Y:S02]  /*a0f0*/  FMNMX.FTZ R3, R60, R3, !PT ;  /* 0x000000033c037209 */ /* 0x000fe40007810000 */
[----:B------:R-:W-:Y:S01]  /*a100*/  MOV R62, R139 ;  /* 0x0000008b003e7202 */ /* 0x000fe20000000f00 */
[----:B------:R1:W1:Y:S01]  /*a110*/  MUFU.TANH R29, R5 ;  /* 0x00000005001d7308 */ /* 0x0002620000002400 */
[----:B------:R-:W-:-:S04]  /*a120*/  FMNMX.FTZ R3, R59, R3, !PT ;  /* 0x000000033b037209 */ /* 0x000fc80007810000 */
[----:B------:R-:W-:-:S04]  /*a130*/  FMNMX.FTZ R3, R58, R3, !PT ;  /* 0x000000033a037209 */ /* 0x000fc80007810000 */
[----:B------:R-:W-:-:S04]  /*a140*/  FMNMX.FTZ R3, R57, R3, !PT ;  /* 0x0000000339037209 */ /* 0x000fc80007810000 */
[----:B------:R-:W-:Y:S01]  /*a150*/  FMNMX.FTZ R3, R51, R3, !PT ;  /* 0x0000000333037209 */ /* 0x000fe20007810000 */
[----:B-1----:R-:W-:-:S04]  /*a160*/  FMUL.FTZ R5, R229, UR22 ;  /* 0x00000016e5057c20 */ /* 0x002fc80008410000 */
[----:B------:R-:W1:Y:S01]  /*a170*/  MUFU.TANH R28, R5 ;  /* 0x00000005001c7308 */ /* 0x000e620000002400 */
[----:B------:R-:W-:Y:S02]  /*a180*/  FMNMX.FTZ R3, R49, R3, !PT ;  /* 0x0000000331037209 */ /* 0x000fe40007810000 */
[----:B------:R-:W-:Y:S02]  /*a190*/  FSEL R229, R29, -INF , !P5 ;  /* 0xff8000001de57808 */ /* 0x000fe40006800000 */
[----:B------:R-:W-:Y:S02]  /*a1a0*/  ISETP.GE.AND P5, PT, R4, R15, PT ;  /* 0x0000000f0400720c */ /* 0x000fe40003fa6270 */
[----:B-1----:R-:W-:Y:S02]  /*a1b0*/  FSEL R228, R28, -INF , !P4 ;  /* 0xff8000001ce47808 */ /* 0x002fe40006000000 */
[----:B------:R-:W-:Y:S01]  /*a1c0*/  ISETP.GE.AND P4, PT, R0, R16, PT ;  /* 0x000000100000720c */ /* 0x000fe20003f86270 */
[----:B--2---:R-:W-:-:S04]  /*a1d0*/  FMUL.FTZ R6, R6, UR22 ;  /* 0x0000001606067c20 */ /* 0x004fc80008410000 */
[----:B------:R1:W2:Y:S01]  /*a1e0*/  MUFU.TANH R7, R6 ;  /* 0x0000000600077308 */ /* 0x0002a20000002400 */
[----:B---3--:R-:W-:Y:S01]  /*a1f0*/  FMUL.FTZ R5, R10, UR22 ;  /* 0x000000160a057c20 */ /* 0x008fe20008410000 */
[----:B-1----:R-:W1:Y:S06]  /*a200*/  SHFL.BFLY PT, R6, R2, 0x2, 0x1f ;  /* 0x0c401f0002067f89 */ /* 0x002e6c00000e0000 */
[----:B------:R-:W3:Y:S01]  /*a210*/  MUFU.TANH R5, R5 ;  /* 0x0000000500057308 */ /* 0x000ee20000002400 */
[----:B--2---:R-:W-:Y:S02]  /*a220*/  FSEL R7, R7, -INF , !P6 ;  /* 0xff80000007077808 */ /* 0x004fe40007000000 */
[----:B------:R-:W-:-:S02]  /*a230*/  ISETP.GE.AND P6, PT, R4, R16, PT ;  /* 0x000000100400720c */ /* 0x000fc40003fc6270 */
[----:B------:R-:W-:Y:S01]  /*a240*/  FMNMX.FTZ R4, R134, R7, !PT ;  /* 0x0000000786047209 */ /* 0x000fe20007810000 */
[----:B------:R-:W2:Y:S03]  /*a250*/  SHFL.BFLY PT, R10, R3, 0x2, 0x1f ;  /* 0x0c401f00030a7f89 */ /* 0x000ea600000e0000 */
[----:B------:R-:W-:Y:S02]  /*a260*/  FMNMX.FTZ R4, R23, R4, !PT ;  /* 0x0000000417047209 */ /* 0x000fe40007810000 */
[----:B-1----:R-:W-:-:S05]  /*a270*/  FMNMX.FTZ R2, R2, R6, !PT ;  /* 0x0000000602027209 */ /* 0x002fca0007810000 */
[----:B------:R-:W1:Y:S01]  /*a280*/  SHFL.BFLY PT, R11, R2, 0x1, 0x1f ;  /* 0x0c201f00020b7f89 */ /* 0x000e6200000e0000 */
[----:B---3--:R-:W-:Y:S02]  /*a290*/  FSEL R6, R5, -INF , !P3 ;  /* 0xff80000005067808 */ /* 0x008fe40005800000 */
[----:B------:R-:W-:Y:S02]  /*a2a0*/  ISETP.GE.AND P3, PT, R0, R15, PT ;  /* 0x0000000f0000720c */ /* 0x000fe40003f66270 */
[----:B------:R-:W-:-:S04]  /*a2b0*/  FMNMX.FTZ R0, R22, R4, !PT ;  /* 0x0000000416007209 */ /* 0x000fc80007810000 */
[----:B------:R-:W-:-:S04]  /*a2c0*/  FMNMX.FTZ R0, R24, R0, !PT ;  /* 0x0000000018007209 */ /* 0x000fc80007810000 */
[----:B------:R-:W-:Y:S02]  /*a2d0*/  FMNMX.FTZ R0, R222, R0, !PT ;  /* 0x00000000de007209 */ /* 0x000fe40007810000 */
[----:B--2---:R-:W-:Y:S02]  /*a2e0*/  FMNMX.FTZ R4, R3, R10, !PT ;  /* 0x0000000a03047209 */ /* 0x004fe40007810000 */
[----:B-1----:R-:W-:Y:S02]  /*a2f0*/  FMNMX.FTZ R37, R2, R11, !PT ;  /* 0x0000000b02257209 */ /* 0x002fe40007810000 */
[----:B------:R-:W-:Y:S02]  /*a300*/  FMNMX.FTZ R2, R217, R0, !PT ;  /* 0x00000000d9027209 */ /* 0x000fe40007810000 */
[----:B------:R-:W-:Y:S02]  /*a310*/  FMNMX.FTZ R0, R133, R6, !PT ;  /* 0x0000000685007209 */ /* 0x000fe40007810000 */
[----:B------:R-:W-:-:S02]  /*a320*/  FMNMX.FTZ R2, R212, R2, !PT ;  /* 0x00000002d4027209 */ /* 0x000fc40007810000 */
[----:B------:R-:W-:Y:S01]  /*a330*/  FMNMX.FTZ R0, R25, R0, !PT ;  /* 0x0000000019007209 */ /* 0x000fe20007810000 */
[----:B------:R-:W-:Y:S01]  /*a340*/  FMUL.FTZ R3, R224, UR22 ;  /* 0x00000016e0037c20 */ /* 0x000fe20008410000 */
[----:B------:R-:W-:Y:S02]  /*a350*/  FMNMX.FTZ R2, R66, R2, !PT ;  /* 0x0000000242027209 */ /* 0x000fe40007810000 */
[----:B------:R-:W-:Y:S01]  /*a360*/  FMNMX.FTZ R0, R26, R0, !PT ;  /* 0x000000001a007209 */ /* 0x000fe20007810000 */
[----:B------:R1:W2:Y:S01]  /*a370*/  MUFU.TANH R11, R3 ;  /* 0x00000003000b7308 */ /* 0x0002a20000002400 */
[----:B------:R-:W-:Y:S02]  /*a380*/  FMNMX.FTZ R2, R46, R2, !PT ;  /* 0x000000022e027209 */ /* 0x000fe40007810000 */
[----:B------:R-:W-:Y:S02]  /*a390*/  FMNMX.FTZ R0, R27, R0, !PT ;  /* 0x000000001b007209 */ /* 0x000fe40007810000 */
[----:B------:R-:W-:-:S02]  /*a3a0*/  FMNMX.FTZ R2, R138, R2, !PT ;  /* 0x000000028a027209 */ /* 0x000fc40007810000 */
[----:B------:R-:W-:Y:S01]  /*a3b0*/  FMNMX.FTZ R0, R223, R0, !PT ;  /* 0x00000000df007209 */ /* 0x000fe20007810000 */
[----:B------:R-:W-:Y:S01]  /*a3c0*/  FMUL.FTZ R5, R143, UR22 ;  /* 0x000000168f057c20 */ /* 0x000fe20008410000 */
[----:B------:R-:W-:Y:S01]  /*a3d0*/  FMNMX.FTZ R2, R140, R2, !PT ;  /* 0x000000028c027209 */ /* 0x000fe20007810000 */
[----:B-1----:R-:W-:-:S04]  /*a3e0*/  FMUL.FTZ R3, R225, UR22 ;  /* 0x00000016e1037c20 */ /* 0x002fc80008410000 */
[----:B------:R1:W3:Y:S01]  /*a3f0*/  MUFU.TANH R10, R3 ;  /* 0x00000003000a7308 */ /* 0x0002e20000002400 */
[----:B------:R-:W-:Y:S02]  /*a400*/  FMNMX.FTZ R0, R221, R0, !PT ;  /* 0x00000000dd007209 */ /* 0x000fe40007810000 */
[----:B------:R-:W-:Y:S02]  /*a410*/  FMNMX.FTZ R2, R252, R2, !PT ;  /* 0x00000002fc027209 */ /* 0x000fe40007810000 */
[----:B------:R-:W-:-:S03]  /*a420*/  FMNMX.FTZ R0, R218, R0, !PT ;  /* 0x00000000da007209 */ /* 0x000fc60007810000 */
[----:B------:R-:W4:Y:S01]  /*a430*/  MUFU.TANH R29, R5 ;  /* 0x00000005001d7308 */ /* 0x000f220000002400 */
[----:B-1----:R-:W-:-:S07]  /*a440*/  FMUL.FTZ R3, R230, UR22 ;  /* 0x00000016e6037c20 */ /* 0x002fce0008410000 */
[----:B------:R1:W4:Y:S01]  /*a450*/  MUFU.TANH R28, R3 ;  /* 0x00000003001c7308 */ /* 0x0003220000002400 */
[----:B------:R-:W-:Y:S02]  /*a460*/  FMNMX.FTZ R0, R214, R0, !PT ;  /* 0x00000000d6007209 */ /* 0x000fe40007810000 */
[----:B--2---:R-:W-:Y:S02]  /*a470*/  FSEL R137, R11, -INF , !P6 ;  /* 0xff8000000b897808 */ /* 0x004fe40007000000 */
[----:B------:R-:W-:Y:S01]  /*a480*/  FMNMX.FTZ R0, R62, R0, !PT ;  /* 0x000000003e007209 */ /* 0x000fe20007810000 */
[----:B-1----:R-:W-:-:S04]  /*a490*/  FMUL.FTZ R3, R231, UR22 ;  /* 0x00000016e7037c20 */ /* 0x002fc80008410000 */
[----:B------:R1:W2:Y:S01]  /*a4a0*/  MUFU.TANH R5, R3 ;  /* 0x0000000300057308 */ /* 0x0002a20000002400 */
[----:B------:R-:W-:Y:S02]  /*a4b0*/  FMNMX.FTZ R0, R239, R0, !PT ;  /* 0x00000000ef007209 */ /* 0x000fe40007810000 */
[----:B---3--:R-:W-:Y:S02]  /*a4c0*/  FSEL R240, R10, -INF , !P4 ;  /* 0xff8000000af07808 */ /* 0x008fe40006000000 */
[----:B-1----:R-:W-:Y:S01]  /*a4d0*/  FMNMX.FTZ R3, R229, R2, !PT ;  /* 0x00000002e5037209 */ /* 0x002fe20007810000 */
[----:B------:R-:W-:-:S03]  /*a4e0*/  FMUL.FTZ R2, R226, UR22 ;  /* 0x00000016e2027c20 */ /* 0x000fc60008410000 */
[----:B------:R-:W-:Y:S01]  /*a4f0*/  FMNMX.FTZ R3, R228, R3, !PT ;  /* 0x00000003e4037209 */ /* 0x000fe20007810000 */
[----:B------:R1:W3:Y:S01]  /*a500*/  MUFU.TANH R11, R2 ;  /* 0x00000002000b7308 */ /* 0x0002e20000002400 */
[----:B----4-:R-:W-:Y:S02]  /*a510*/  FSEL R225, R29, -INF , !P2 ;  /* 0xff8000001de17808 */ /* 0x010fe40005000000 */
[----:B------:R-:W-:Y:S02]  /*a520*/  FMNMX.FTZ R0, R238, R0, !PT ;  /* 0x00000000ee007209 */ /* 0x000fe40007810000 */
[----:B------:R-:W-:Y:S02]  /*a530*/  FSEL R224, R28, -INF , !P1 ;  /* 0xff8000001ce07808 */ /* 0x000fe40004800000 */
[----:B------:R-:W-:Y:S02]  /*a540*/  FMNMX.FTZ R0, R225, R0, !PT ;  /* 0x00000000e1007209 */ /* 0x000fe40007810000 */
[----:B-1----:R-:W-:Y:S01]  /*a550*/  FMNMX.FTZ R2, R137, R3, !PT ;  /* 0x0000000389027209 */ /* 0x002fe20007810000 */
[----:B------:R-:W-:-:S04]  /*a560*/  FMUL.FTZ R3, R227, UR22 ;  /* 0x00000016e3037c20 */ /* 0x000fc80008410000 */
[----:B------:R1:W4:Y:S01]  /*a570*/  MUFU.TANH R10, R3 ;  /* 0x00000003000a7308 */ /* 0x0003220000002400 */
[----:B------:R-:W-:Y:S02]  /*a580*/  FMNMX.FTZ R2, R240, R2, !PT ;  /* 0x00000002f0027209 */ /* 0x000fe40007810000 */
[----:B--2---:R-:W-:Y:S02]  /*a590*/  FSEL R44, R5, -INF , !P0 ;  /* 0xff800000052c7808 */ /* 0x004fe40004000000 */
[----:B------:R-:W-:Y:S01]  /*a5a0*/  FMNMX.FTZ R5, R224, R0, !PT ;  /* 0x00000000e0057209 */ /* 0x000fe20007810000 */
[C---:B------:R-:W-:Y:S01]  /*a5b0*/  FMUL.FTZ R0, R37.reuse, UR20 ;  /* 0x0000001425007c20 */ /* 0x040fe20008410000 */
[----:B------:R-:W-:Y:S02]  /*a5c0*/  FSETP.NEU.FTZ.AND P0, PT, R37, -INF , PT ;  /* 0xff8000002500780b */ /* 0x000fe40003f1d000 */
[----:B---3--:R-:W-:Y:S02]  /*a5d0*/  FSEL R237, R11, -INF , !P5 ;  /* 0xff8000000bed7808 */ /* 0x008fe40006800000 */
[----:B------:R-:W-:Y:S01]  /*a5e0*/  FMNMX.FTZ R5, R44, R5, !PT ;  /* 0x000000052c057209 */ /* 0x000fe20007810000 */
[----:B-1----:R-:W1:Y:S01]  /*a5f0*/  SHFL.BFLY PT, R3, R2, 0x2, 0x1f ;  /* 0x0c401f0002037f89 */ /* 0x002e6200000e0000 */
[----:B------:R-:W-:-:S02]  /*a600*/  FSEL R0, R0, RZ, P0 ;  /* 0x000000ff00007208 */ /* 0x000fc40000000000 */
[----:B----4-:R-:W-:Y:S02]  /*a610*/  FSEL R232, R10, -INF , !P3 ;  /* 0xff8000000ae87808 */ /* 0x010fe40005800000 */
[----:B------:R-:W-:Y:S01]  /*a620*/  FMNMX.FTZ R5, R237, R5, !PT ;  /* 0x00000005ed057209 */ /* 0x000fe20007810000 */
[----:B------:R-:W2:Y:S01]  /*a630*/  SHFL.BFLY PT, R11, R4, 0x1, 0x1f ;  /* 0x0c201f00040b7f89 */ /* 0x000ea200000e0000 */
[----:B------:R-:W-:Y:S02]  /*a640*/  FFMA.FTZ R8, R8, UR20, -R0 ;  /* 0x0000001408087c23 */ /* 0x000fe40008010800 */
[----:B------:R-:W-:Y:S02]  /*a650*/  FMNMX.FTZ R5, R232, R5, !PT ;  /* 0x00000005e8057209 */ /* 0x000fe40007810000 */
[----:B------:R3:W-:Y:S03]  /*a660*/  MUFU.EX2 R39, R8 ;  /* 0x0000000800277308 */ /* 0x0007e60000000800 */
[----:B---3--:R-:W3:Y:S01]  /*a670*/  SHFL.BFLY PT, R8, R5, 0x2, 0x1f ;  /* 0x0c401f0005087f89 */ /* 0x008ee200000e0000 */
[----:B-1----:R-:W-:-:S05]  /*a680*/  FMNMX.FTZ R3, R2, R3, !PT ;  /* 0x0000000302037209 */ /* 0x002fca0007810000 */
[----:B------:R-:W1:Y:S01]  /*a690*/  SHFL.BFLY PT, R10, R3, 0x1, 0x1f ;  /* 0x0c201f00030a7f89 */ /* 0x000e6200000e0000 */
[--C-:B------:R-:W-:Y:S01]  /*a6a0*/  FFMA.FTZ R2, R12, UR20, -R0.reuse ;  /* 0x000000140c027c23 */ /* 0x100fe20008010800 */
[----:B--2---:R-:W-:Y:S01]  /*a6b0*/  FMNMX.FTZ R231, R4, R11, !PT ;  /* 0x0000000b04e77209 */ /* 0x004fe20007810000 */
[----:B------:R-:W-:Y:S02]  /*a6c0*/  FFMA.FTZ R4, R18, UR20, -R0 ;  /* 0x0000001412047c23 */ /* 0x000fe40008010800 */
[----:B------:R2:W4:Y:S01]  /*a6d0*/  MUFU.EX2 R132, R2 ;  /* 0x0000000200847308 */ /* 0x0005220000000800 */
[----:B------:R-:W-:-:S07]  /*a6e0*/  FSETP.NEU.FTZ.AND P3, PT, R231, -INF , PT ;  /* 0xff800000e700780b */ /* 0x000fce0003f7d000 */
[----:B------:R3:W-:Y:S01]  /*a6f0*/  MUFU.EX2 R40, R4 ;  /* 0x0000000400287308 */ /* 0x0007e20000000800 */
[----:B--2---:R-:W-:-:S07]  /*a700*/  FFMA.FTZ R2, R13, UR20, -R0 ;  /* 0x000000140d027c23 */ /* 0x004fce0008010800 */
[----:B------:R2:W-:Y:S01]  /*a710*/  MUFU.EX2 R42, R2 ;  /* 0x00000002002a7308 */ /* 0x0005e20000000800 */
[----:B---3--:R-:W-:-:S05]  /*a720*/  FMNMX.FTZ R4, R5, R8, !PT ;  /* 0x0000000805047209 */ /* 0x008fca0007810000 */
[----:B------:R-:W3:Y:S01]  /*a730*/  SHFL.BFLY PT, R5, R4, 0x1, 0x1f ;  /* 0x0c201f0004057f89 */ /* 0x000ee200000e0000 */
[----:B--2---:R-:W-:Y:S01]  /*a740*/  FMUL.FTZ R2, R231, UR20 ;  /* 0x00000014e7027c20 */ /* 0x004fe20008410000 */
[----:B-1----:R-:W-:-:S04]  /*a750*/  FMNMX.FTZ R31, R3, R10, !PT ;  /* 0x0000000a031f7209 */ /* 0x002fc80007810000 */
[----:B------:R-:W-:-:S05]  /*a760*/  FSEL R2, R2, RZ, P3 ;  /* 0x000000ff02027208 */ /* 0x000fca0001800000 */
[--C-:B------:R-:W-:Y:S01]  /*a770*/  FFMA.FTZ R3, R19, UR20, -R2.reuse ;  /* 0x0000001413037c23 */ /* 0x100fe20008010802 */
[C---:B------:R-:W-:Y:S01]  /*a780*/  FMUL.FTZ R12, R31.reuse, UR20 ;  /* 0x000000141f0c7c20 */ /* 0x040fe20008410000 */
[----:B------:R-:W-:Y:S02]  /*a790*/  FSETP.NEU.FTZ.AND P2, PT, R31, -INF , PT ;  /* 0xff8000001f00780b */ /* 0x000fe40003f5d000 */
[----:B------:R1:W-:Y:S02]  /*a7a0*/  MUFU.EX2 R141, R3 ;  /* 0x00000003008d7308 */ /* 0x0003e40000000800 */
[----:B------:R-:W-:Y:S02]  /*a7b0*/  FSEL R12, R12, RZ, P2 ;  /* 0x000000ff0c0c7208 */ /* 0x000fe40001000000 */
[----:B---3--:R-:W-:Y:S01]  /*a7c0*/  FMNMX.FTZ R30, R4, R5, !PT ;  /* 0x00000005041e7209 */ /* 0x008fe20007810000 */
[----:B-1----:R-:W-:-:S04]  /*a7d0*/  FFMA.FTZ R3, R20, UR20, -R2 ;  /* 0x0000001414037c23 */ /* 0x002fc80008010802 */
[----:B------:R1:W-:Y:S01]  /*a7e0*/  MUFU.EX2 R241, R3 ;  /* 0x0000000300f17308 */ /* 0x0003e20000000800 */
[----:B------:R-:W-:Y:S01]  /*a7f0*/  FFMA.FTZ R4, R22, UR20, -R12 ;  /* 0x0000001416047c23 */ /* 0x000fe2000801080c */
[----:B------:R-:W-:Y:S01]  /*a800*/  FSETP.NEU.FTZ.AND P1, PT, R30, -INF , PT ;  /* 0xff8000001e00780b */ /* 0x000fe20003f3d000 */
[----:B-1----:R-:W-:-:S05]  /*a810*/  FFMA.FTZ R3, R21, UR20, -R2 ;  /* 0x0000001415037c23 */ /* 0x002fca0008010802 */
[----:B------:R1:W-:Y:S08]  /*a820*/  MUFU.EX2 R45, R3 ;  /* 0x00000003002d7308 */ /* 0x0003f00000000800 */
[----:B------:R2:W-:Y:S01]  /*a830*/  MUFU.EX2 R41, R4 ;  /* 0x0000000400297308 */ /* 0x0005e20000000800 */
[--C-:B-1----:R-:W-:Y:S01]  /*a840*/  FFMA.FTZ R3, R23, UR20, -R12.reuse ;  /* 0x0000001417037c23 */ /* 0x102fe2000801080c */
[----:B------:R-:W-:Y:S01]  /*a850*/  FSEL R5, R37, RZ, P0 ;  /* 0x000000ff25057208 */ /* 0x000fe20000000000 */
[----:B------:R-:W1:Y:S05]  /*a860*/  LDSM.16.MT88.4 R20, [R233+0xc000] ;  /* 0x00c00000e914783b */ /* 0x000e6a0000004200 */
[----:B------:R3:W-:Y:S01]  /*a870*/  MUFU.EX2 R43, R3 ;  /* 0x00000003002b7308 */ /* 0x0007e20000000800 */
[----:B--2---:R-:W-:-:S07]  /*a880*/  FFMA.FTZ R4, R24, UR20, -R12 ;  /* 0x0000001418047c23 */ /* 0x004fce000801080c */
[----:B------:R2:W-:Y:S01]  /*a890*/  MUFU.EX2 R63, R4 ;  /* 0x00000004003f7308 */ /* 0x0005e20000000800 */
[----:B---3--:R-:W-:-:S05]  /*a8a0*/  FMUL.FTZ R3, R30, UR20 ;  /* 0x000000141e037c20 */ /* 0x008fca0008410000 */
[----:B------:R-:W-:-:S05]  /*a8b0*/  FSEL R3, R3, RZ, P1 ;  /* 0x000000ff03037208 */ /* 0x000fca0000800000 */
[----:B--2---:R-:W-:-:S04]  /*a8c0*/  FFMA.FTZ R4, R25, UR20, -R3 ;  /* 0x0000001419047c23 */ /* 0x004fc80008010803 */
[----:B------:R2:W-:Y:S01]  /*a8d0*/  MUFU.EX2 R14, R4 ;  /* 0x00000004000e7308 */ /* 0x0005e20000000800 */
[----:B------:R-:W-:-:S04]  /*a8e0*/  FADD.FTZ R5, R136, -R5 ;  /* 0x8000000588057221 */ /* 0x000fc80000010000 */
[----:B------:R-:W-:Y:S01]  /*a8f0*/  FMUL.FTZ R18, R5, UR20 ;  /* 0x0000001405127c20 */ /* 0x000fe20008410000 */
[----:B--2---:R-:W-:-:S04]  /*a900*/  FFMA.FTZ R4, R26, UR20, -R3 ;  /* 0x000000141a047c23 */ /* 0x004fc80008010803 */
[----:B------:R2:W-:Y:S02]  /*a910*/  MUFU.EX2 R17, R4 ;  /* 0x0000000400117308 */ /* 0x0005e40000000800 */
[----:B--2---:R-:W-:-:S05]  /*a920*/  FSEL R4, R231, RZ, P3 ;  /* 0x000000ffe7047208 */ /* 0x004fca0001800000 */
[----:B------:R-:W-:Y:S01]  /*a930*/  FADD.FTZ R5, R135, -R4 ;  /* 0x8000000487057221 */ /* 0x000fe20000010000 */
[----:B------:R-:W-:-:S03]  /*a940*/  FSEL R4, R31, RZ, P2 ;  /* 0x000000ff1f047208 */ /* 0x000fc60001000000 */
[----:B------:R-:W-:Y:S02]  /*a950*/  FMUL.FTZ R13, R5, UR20 ;  /* 0x00000014050d7c20 */ /* 0x000fe40008410000 */
[----:B------:R-:W-:Y:S01]  /*a960*/  FADD.FTZ R5, R134, -R4 ;  /* 0x8000000486057221 */ /* 0x000fe20000010000 */
[----:B------:R-:W-:-:S05]  /*a970*/  FSEL R4, R30, RZ, P1 ;  /* 0x000000ff1e047208 */ /* 0x000fca0000800000 */
[----:B------:R-:W-:-:S04]  /*a980*/  FADD.FTZ R4, R133, -R4 ;  /* 0x8000000485047221 */ /* 0x000fc80000010000 */
[----:B------:R-:W-:Y:S01]  /*a990*/  FMUL.FTZ R4, R4, UR20 ;  /* 0x0000001404047c20 */ /* 0x000fe20008410000 */
[----:B------:R-:W-:Y:S01]  /*a9a0*/  FFMA.FTZ R9, R9, UR20, -R2 ;  /* 0x0000001409097c23 */ /* 0x000fe20008010802 */
[----:B------:R-:W-:Y:S01]  /*a9b0*/  FFMA.FTZ R7, R7, UR20, -R12 ;  /* 0x0000001407077c23 */ /* 0x000fe2000801080c */
[----:B------:R-:W-:Y:S01]  /*a9c0*/  FFMA.FTZ R6, R6, UR20, -R3 ;  /* 0x0000001406067c23 */ /* 0x000fe20008010803 */
[----:B------:R2:W3:Y:S01]  /*a9d0*/  MUFU.EX2 R32, R4 ;  /* 0x0000000400207308 */ /* 0x0004e20000000800 */
[----:B------:R-:W-:-:S07]  /*a9e0*/  FMUL.FTZ R5, R5, UR20 ;  /* 0x0000001405057c20 */ /* 0x000fce0008410000 */
[----:B------:R-:W1:Y:S01]  /*a9f0*/  MUFU.EX2 R38, R9 ;  /* 0x0000000900267308 */ /* 0x000e620000000800 */
[----:B--2---:R-:W-:-:S07]  /*aa00*/  FFMA.FTZ R4, R27, UR20, -R3 ;  /* 0x000000141b047c23 */ /* 0x004fce0008010803 */
[----:B------:R-:W-:Y:S08]  /*aa10*/  MUFU.EX2 R209, R7 ;  /* 0x0000000700d17308 */ /* 0x000ff00000000800 */
[----:B------:R-:W-:Y:S08]  /*aa20*/  MUFU.EX2 R213, R6 ;  /* 0x0000000600d57308 */ /* 0x000ff00000000800 */
[----:B------:R-:W2:Y:S08]  /*aa30*/  MUFU.EX2 R18, R18 ;  /* 0x0000001200127308 */ /* 0x000eb00000000800 */
[----:B------:R-:W2:Y:S08]  /*aa40*/  MUFU.EX2 R13, R13 ;  /* 0x0000000d000d7308 */ /* 0x000eb00000000800 */
[----:B------:R-:W2:Y:S01]  /*aa50*/  MUFU.EX2 R19, R5 ;  /* 0x0000000500137308 */ /* 0x000ea20000000800 */
[----:B----4-:R-:W-:Y:S01]  /*aa60*/  F2FP.BF16.F32.PACK_AB R8, R132, R39 ;  /* 0x000000278408723e */ /* 0x010fe200000010ff */
[----:B---3--:R-:W-:Y:S01]  /*aa70*/  FMUL.FTZ R146, R146, R32 ;  /* 0x0000002092927220 */ /* 0x008fe20000410000 */
[----:B-1----:R-:W-:Y:S01]  /*aa80*/  F2FP.BF16.F32.PACK_AB R9, R141, R38 ;  /* 0x000000268d09723e */ /* 0x002fe200000010ff */
[----:B------:R-:W-:Y:S01]  /*aa90*/  FMUL.FTZ R147, R147, R32 ;  /* 0x0000002093937220 */ /* 0x000fe20000410000 */
[----:B------:R-:W-:Y:S01]  /*aaa0*/  F2FP.BF16.F32.PACK_AB R10, R40, R42 ;  /* 0x0000002a280a723e */ /* 0x000fe200000010ff */
[----:B------:R-:W-:Y:S01]  /*aab0*/  FMUL.FTZ R154, R154, R32 ;  /* 0x000000209a9a7220 */ /* 0x000fe20000410000 */
[----:B------:R-:W-:Y:S01]  /*aac0*/  F2FP.BF16.F32.PACK_AB R11, R45, R241 ;  /* 0x000000f12d0b723e */ /* 0x000fe200000010ff */
[----:B------:R1:W3:Y:S01]  /*aad0*/  MUFU.EX2 R47, R4 ;  /* 0x00000004002f7308 */ /* 0x0002e20000000800 */
[-C--:B--2---:R-:W-:Y:S01]  /*aae0*/  FMUL.FTZ R148, R148, R18.reuse ;  /* 0x0000001294947220 */ /* 0x084fe20000410000 */
[-C--:B------:R-:W-:Y:S01]  /*aaf0*/  FMUL.FTZ R149, R149, R18.reuse ;  /* 0x0000001295957220 */ /* 0x080fe20000410000 */
[-C--:B------:R-:W-:Y:S01]  /*ab00*/  FMUL.FTZ R150, R150, R13.reuse ;  /* 0x0000000d96967220 */ /* 0x080fe20000410000 */
[----:B------:R-:W-:Y:S01]  /*ab10*/  FMUL.FTZ R151, R151, R13 ;  /* 0x0000000d97977220 */ /* 0x000fe20000410000 */
[----:B------:R-:W-:Y:S01]  /*ab20*/  F2FP.BF16.F32.PACK_AB R6, R63, R41 ;  /* 0x000000293f06723e */ /* 0x000fe200000010ff */
[-C--:B------:R-:W-:Y:S01]  /*ab30*/  FMUL.FTZ R156, R156, R18.reuse ;  /* 0x000000129c9c7220 */ /* 0x080fe20000410000 */
[----:B------:R-:W-:Y:S01]  /*ab40*/  FMUL.FTZ R157, R157, R18 ;  /* 0x000000129d9d7220 */ /* 0x000fe20000410000 */
[----:B------:R-:W-:Y:S01]  /*ab50*/  FMUL.FTZ R158, R158, R13 ;  /* 0x0000000d9e9e7220 */ /* 0x000fe20000410000 */
[-C--:B------:R-:W-:Y:S01]  /*ab60*/  FMUL.FTZ R144, R144, R19.reuse ;  /* 0x0000001390907220 */ /* 0x080fe20000410000 */
[----:B------:R-:W-:Y:S01]  /*ab70*/  FMUL.FTZ R145, R145, R19 ;  /* 0x0000001391917220 */ /* 0x000fe20000410000 */
[----:B------:R-:W-:Y:S01]  /*ab80*/  F2FP.BF16.F32.PACK_AB R5, R14, R213 ;  /* 0x000000d50e05723e */ /* 0x000fe200000010ff */
[-C--:B------:R-:W-:Y:S01]  /*ab90*/  FMUL.FTZ R152, R152, R19.reuse ;  /* 0x0000001398987220 */ /* 0x080fe20000410000 */
[----:B------:R-:W-:Y:S01]  /*aba0*/  FMUL.FTZ R153, R153, R19 ;  /* 0x0000001399997220 */ /* 0x000fe20000410000 */
[-C--:B------:R-:W-:Y:S01]  /*abb0*/  FMUL.FTZ R155, R155, R32.reuse ;  /* 0x000000209b9b7220 */ /* 0x080fe20000410000 */
[----:B------:R-:W-:Y:S01]  /*abc0*/  FMUL.FTZ R159, R159, R13 ;  /* 0x0000000d9f9f7220 */ /* 0x000fe20000410000 */
[-C--:B------:R-:W-:Y:S01]  /*abd0*/  FMUL.FTZ R162, R162, R32.reuse ;  /* 0x00000020a2a27220 */ /* 0x080fe20000410000 */
[----:B-1----:R-:W-:Y:S01]  /*abe0*/  F2FP.BF16.F32.PACK_AB R4, R43, R209 ;  /* 0x000000d12b04723e */ /* 0x002fe200000010ff */
[-C--:B------:R-:W-:Y:S01]  /*abf0*/  FMUL.FTZ R163, R163, R32.reuse ;  /* 0x00000020a3a37220 */ /* 0x080fe20000410000 */
[----:B---3--:R-:W-:Y:S01]  /*ac00*/  F2FP.BF16.F32.PACK_AB R7, R47, R17 ;  /* 0x000000112f07723e */ /* 0x008fe200000010ff */
[-C--:B------:R-:W-:Y:S01]  /*ac10*/  HMMA.16816.F32.BF16 R148, R8, R20.reuse, R148 ;  /* 0x000000140894723c */ /* 0x080fe20000041894 */
[-C--:B------:R-:W-:Y:S01]  /*ac20*/  FMUL.FTZ R170, R170, R32.reuse ;  /* 0x00000020aaaa7220 */ /* 0x080fe20000410000 */
[-C--:B------:R-:W-:Y:S01]  /*ac30*/  FMUL.FTZ R171, R171, R32.reuse ;  /* 0x00000020abab7220 */ /* 0x080fe20000410000 */
[-C--:B------:R-:W-:Y:S01]  /*ac40*/  FMUL.FTZ R178, R178, R32.reuse ;  /* 0x00000020b2b27220 */ /* 0x080fe20000410000 */
[-C--:B------:R-:W-:Y:S01]  /*ac50*/  FMUL.FTZ R179, R179, R32.reuse ;  /* 0x00000020b3b37220 */ /* 0x080fe20000410000 */
[-C--:B------:R-:W-:Y:S01]  /*ac60*/  FMUL.FTZ R186, R186, R32.reuse ;  /* 0x00000020baba7220 */ /* 0x080fe20000410000 */
[C---:B------:R-:W-:Y:S01]  /*ac70*/  HMMA.16816.F32.BF16 R144, R4.reuse, R20, R144 ;  /* 0x000000140490723c */ /* 0x040fe20000041890 */
[-C--:B------:R-:W-:Y:S01]  /*ac80*/  FMUL.FTZ R187, R187, R32.reuse ;  /* 0x00000020bbbb7220 */ /* 0x080fe20000410000 */
[-C--:B------:R-:W-:Y:S01]  /*ac90*/  FMUL.FTZ R194, R194, R32.reuse ;  /* 0x00000020c2c27220 */ /* 0x080fe20000410000 */
[-C--:B------:R-:W-:Y:S01]  /*aca0*/  FMUL.FTZ R195, R195, R32.reuse ;  /* 0x00000020c3c37220 */ /* 0x080fe20000410000 */
[-C--:B------:R-:W-:Y:S01]  /*acb0*/  FMUL.FTZ R202, R202, R32.reuse ;  /* 0x00000020caca7220 */ /* 0x080fe20000410000 */
[-C--:B------:R-:W-:Y:S01]  /*acc0*/  FMUL.FTZ R203, R203, R32.reuse ;  /* 0x00000020cbcb7220 */ /* 0x080fe20000410000 */
[-C--:B------:R-:W-:Y:S01]  /*acd0*/  HMMA.16816.F32.BF16 R152, R4, R22.reuse, R152 ;  /* 0x000000160498723c */ /* 0x080fe20000041898 */
[-C--:B------:R-:W-:Y:S01]  /*ace0*/  FMUL.FTZ R74, R74, R32.reuse ;  /* 0x000000204a4a7220 */ /* 0x080fe20000410000 */
[-C--:B------:R-:W-:Y:S01]  /*acf0*/  FMUL.FTZ R75, R75, R32.reuse ;  /* 0x000000204b4b7220 */ /* 0x080fe20000410000 */
[-C--:B------:R-:W-:Y:S01]  /*ad00*/  FMUL.FTZ R78, R78, R32.reuse ;  /* 0x000000204e4e7220 */ /* 0x080fe20000410000 */
[----:B------:R-:W-:Y:S01]  /*ad10*/  FMUL.FTZ R79, R79, R32 ;  /* 0x000000204f4f7220 */ /* 0x000fe20000410000 */
[----:B------:R-:W-:Y:S01]  /*ad20*/  MOV R226, R138 ;  /* 0x0000008a00e27202 */ /* 0x000fe20000000f00 */
[C---:B------:R-:W-:Y:S01]  /*ad30*/  HMMA.16816.F32.BF16 R156, R8.reuse, R22, R156 ;  /* 0x00000016089c723c */ /* 0x040fe2000004189c */
[----:B------:R-:W1:Y:S01]  /*ad40*/  LDSM.16.MT88.4 R20, [R234+0xc000] ;  /* 0x00c00000ea14783b */ /* 0x000e620000004200 */
        /* <DEDUP_REMOVED lines=12> */
[----:B------:R-:W-:Y:S01]  /*ae10*/  STL [R1+0x64], R37 ;  /* 0x0000642501007387 */ /* 0x000fe20000100800 */
[-C--:B------:R-:W-:Y:S01]  /*ae20*/  FMUL.FTZ R90, R90, R32.reuse ;  /* 0x000000205a5a7220 */ /* 0x080fe20000410000 */
[-C--:B------:R-:W-:Y:S01]  /*ae30*/  FMUL.FTZ R91, R91, R32.reuse ;  /* 0x000000205b5b7220 */ /* 0x080fe20000410000 */
[-C--:B------:R-:W-:Y:S01]  /*ae40*/  FMUL.FTZ R94, R94, R32.reuse ;  /* 0x000000205e5e7220 */ /* 0x080fe20000410000 */
[----:B------:R-:W-:Y:S01]  /*ae50*/  FMUL.FTZ R95, R95, R32 ;  /* 0x000000205f5f7220 */ /* 0x000fe20000410000 */
[----:B------:R-:W-:Y:S01]  /*ae60*/  MOV R227, R140 ;  /* 0x0000008c00e37202 */ /* 0x000fe20000000f00 */
[----:B------:R-:W-:Y:S01]  /*ae70*/  LDSM.16.MT88.4 R24, [R236+0xe000] ;  /* 0x00e00000ec18783b */ /* 0x000fe20000004200 */
        /* <DEDUP_REMOVED lines=39> */
[-C--:B-----5:R-:W-:Y:S01]  /*b0f0*/  FMUL.FTZ R68, R68, R18.reuse ;  /* 0x0000001244447220 */ /* 0x0a0fe20000410000 */
[----:B------:R-:W-:Y:S01]  /*b100*/  FMUL.FTZ R69, R69, R18 ;  /* 0x0000001245457220 */ /* 0x000fe20000410000 */
[-C--:B------:R-:W-:Y:S01]  /*b110*/  FMUL.FTZ R70, R70, R13.reuse ;  /* 0x0000000d46467220 */ /* 0x080fe20000410000 */
[----:B------:R-:W-:Y:S01]  /*b120*/  FMUL.FTZ R71, R71, R13 ;  /* 0x0000000d47477220 */ /* 0x000fe20000410000 */
[-C--:B------:R-:W-:Y:S01]  /*b130*/  FMUL.FTZ R72, R72, R19.reuse ;  /* 0x0000001348487220 */ /* 0x080fe20000410000 */
[-C--:B------:R-:W-:Y:S01]  /*b140*/  FMUL.FTZ R73, R73, R19.reuse ;  /* 0x0000001349497220 */ /* 0x080fe20000410000 */
[-C--:B------:R-:W-:Y:S01]  /*b150*/  FMUL.FTZ R76, R76, R19.reuse ;  /* 0x000000134c4c7220 */ /* 0x080fe20000410000 */
[----:B------:R-:W-:Y:S01]  /*b160*/  FMUL.FTZ R77, R77, R19 ;  /* 0x000000134d4d7220 */ /* 0x000fe20000410000 */
[----:B------:R-:W-:Y:S01]  /*b170*/  MOV R179, R137 ;  /* 0x0000008900b37202 */ /* 0x000fe20000000f00 */
[----:B------:R-:W-:Y:S04]  /*b180*/  STL [R1+0x60], R231 ;  /* 0x000060e701007387 */ /* 0x000fe80000100800 */
[----:B------:R-:W-:Y:S04]  /*b190*/  STL [R1+0x5c], R31 ;  /* 0x00005c1f01007387 */ /* 0x000fe80000100800 */
[----:B------:R2:W-:Y:S01]  /*b1a0*/  STL [R1+0x58], R30 ;  /* 0x0000581e01007387 */ /* 0x0005e20000100800 */
[-C--:B-1----:R-:W-:Y:S07]  /*b1b0*/  HMMA.16816.F32.BF16 R136, R8, R20.reuse, R68 ;  /* 0x000000140888723c */ /* 0x082fee0000041844 */
[----:B------:R-:W-:Y:S01]  /*b1c0*/  MOV R71, R132 ;  /* 0x0000008400477202 */ /* 0x000fe20000000f00 */
[----:B------:R-:W-:Y:S01]  /*b1d0*/  IMAD.MOV.U32 R69, RZ, RZ, R42 ;  /* 0x000000ffff457224 */ /* 0x000fe200078e002a */
[----:B------:R-:W-:Y:S07]  /*b1e0*/  HMMA.16816.F32.BF16 R132, R4, R20, R72 ;  /* 0x000000140484723c */ /* 0x000fee0000041848 */
[----:B------:R-:W-:-:S02]  /*b1f0*/  MOV R74, R43 ;  /* 0x0000002b004a7202 */ /* 0x000fc40000000f00 */
[----:B------:R-:W-:Y:S02]  /*b200*/  MOV R73, R41 ;  /* 0x0000002900497202 */ /* 0x000fe40000000f00 */
[----:B------:R-:W-:Y:S02]  /*b210*/  MOV R72, R40 ;  /* 0x0000002800487202 */ /* 0x000fe40000000f00 */
[----:B------:R-:W-:Y:S01]  /*b220*/  HMMA.16816.F32.BF16 R40, R4, R22, R76 ;  /* 0x000000160428723c */ /* 0x000fe2000004184c */
[----:B------:R-:W3:Y:S04]  /*b230*/  LDL.LU R78, [R1+0x94] ;  /* 0x00009400014e7983 */ /* 0x000ee80000300800 */
[----:B------:R-:W4:Y:S01]  /*b240*/  LDL.LU R79, [R1+0x90] ;  /* 0x00009000014f7983 */ /* 0x000f220000300800 */
[-C--:B------:R-:W-:Y:S01]  /*b250*/  FMUL.FTZ R80, R80, R18.reuse ;  /* 0x0000001250507220 */ /* 0x080fe20000410000 */
[----:B------:R-:W-:Y:S01]  /*b260*/  FMUL.FTZ R81, R81, R18 ;  /* 0x0000001251517220 */ /* 0x000fe20000410000 */
[-C--:B------:R-:W-:Y:S01]  /*b270*/  FMUL.FTZ R82, R82, R13.reuse ;  /* 0x0000000d52527220 */ /* 0x080fe20000410000 */
[----:B------:R-:W-:Y:S01]  /*b280*/  FMUL.FTZ R83, R83, R13 ;  /* 0x0000000d53537220 */ /* 0x000fe20000410000 */
[----:B------:R-:W-:Y:S01]  /*b290*/  MOV R177, R31 ;  /* 0x0000001f00b17202 */ /* 0x000fe20000000f00 */
[----:B------:R-:W-:-:S05]  /*b2a0*/  IMAD.MOV.U32 R178, RZ, RZ, R30 ;  /* 0x000000ffffb27224 */ /* 0x000fca00078e001e */
[----:B--2---:R-:W-:Y:S01]  /*b2b0*/  HMMA.16816.F32.BF16 R28, R8, R22, R80 ;  /* 0x00000016081c723c */ /* 0x004fe20000041850 */
        /* <DEDUP_REMOVED lines=12> */
[----:B------:R-:W-:Y:S01]  /*b380*/  FMUL.FTZ R99, R99, R13 ;  /* 0x0000000d63637220 */ /* 0x000fe20000410000 */
[----:B------:R-:W-:Y:S01]  /*b390*/  IMAD.MOV.U32 R70, RZ, RZ, R141 ;  /* 0x000000ffff467224 */ /* 0x000fe200078e008d */
[----:B------:R-:W-:Y:S01]  /*b3a0*/  MOV R68, R47 ;  /* 0x0000002f00447202 */ /* 0x000fe20000000f00 */
[----:B------:R-:W-:Y:S01]  /*b3b0*/  IMAD.MOV.U32 R176, RZ, RZ, R45 ;  /* 0x000000ffffb07224 */ /* 0x000fe200078e002d */
[----:B------:R-:W-:-:S02]  /*b3c0*/  MOV R75, R44 ;  /* 0x0000002c004b7202 */ /* 0x000fc40000000f00 */
[----:B------:R-:W-:Y:S01]  /*b3d0*/  MOV R230, R46 ;  /* 0x0000002e00e67202 */ /* 0x000fe20000000f00 */
[-C--:B-1----:R-:W-:Y:S06]  /*b3e0*/  HMMA.16816.F32.BF16 R140, R8, R20.reuse, R84 ;  /* 0x00000014088c723c */ /* 0x082fec0000041854 */
[C---:B------:R-:W-:Y:S06]  /*b3f0*/  HMMA.16816.F32.BF16 R88, R4.reuse, R20, R88 ;  /* 0x000000140458723c */ /* 0x040fec0000041858 */
[-C--:B------:R-:W-:Y:S06]  /*b400*/  HMMA.16816.F32.BF16 R92, R4, R22.reuse, R92 ;  /* 0x00000016045c723c */ /* 0x080fec000004185c */
        /* <DEDUP_REMOVED lines=34> */
[C---:B------:R-:W-:Y:S06]  /*b630*/  HMMA.16816.F32.BF16 R104, R4.reuse, R24, R104 ;  /* 0x000000180468723c */ /* 0x040fec0000041868 */
[C---:B------:R-:W-:Y:S06]  /*b640*/  HMMA.16816.F32.BF16 R108, R4.reuse, R26, R108 ;  /* 0x0000001a046c723c */ /* 0x040fec000004186c */
[C---:B-1----:R-:W-:Y:S06]  /*b650*/  HMMA.16816.F32.BF16 R120, R4.reuse, R20, R120 ;  /* 0x000000140478723c */ /* 0x042fec0000041878 */
[----:B------:R-:W-:Y:S07]  /*b660*/  HMMA.16816.F32.BF16 R124, R4, R22, R124 ;  /* 0x00000016047c723c */ /* 0x000fee000004187c */
[--C-:B------:R-:W-:Y:S01]  /*b670*/  FFMA.FTZ R4, R219, UR20, -R0.reuse ;  /* 0x00000014db047c23 */ /* 0x100fe20008010800 */
[C---:B------:R-:W-:Y:S06]  /*b680*/  HMMA.16816.F32.BF16 R96, R8.reuse, R24, R100 ;  /* 0x000000180860723c */ /* 0x040fec0000041864 */
[C---:B------:R-:W-:Y:S06]  /*b690*/  HMMA.16816.F32.BF16 R112, R8.reuse, R26, R112 ;  /* 0x0000001a0870723c */ /* 0x040fec0000041870 */
[C---:B------:R-:W-:Y:S06]  /*b6a0*/  HMMA.16816.F32.BF16 R116, R8.reuse, R20, R116 ;  /* 0x000000140874723c */ /* 0x040fec0000041874 */
[----:B------:R-:W-:Y:S01]  /*b6b0*/  HMMA.16816.F32.BF16 R128, R8, R22, R128 ;  /* 0x000000160880723c */ /* 0x000fe20000041880 */
[----:B------:R1:W-:Y:S01]  /*b6c0*/  MUFU.EX2 R8, R4 ;  /* 0x0000000400087308 */ /* 0x0003e20000000800 */
[----:B------:R-:W2:Y:S01]  /*b6d0*/  LDSM.16.MT88.4 R20, [R233+0xc800] ;  /* 0x00c80000e914783b */ /* 0x000ea20000004200 */
[----:B-1----:R-:W-:-:S06]  /*b6e0*/  FFMA.FTZ R4, R216, UR20, -R0 ;  /* 0x00000014d8047c23 */ /* 0x002fcc0008010800 */
[----:B------:R1:W-:Y:S02]  /*b6f0*/  MUFU.EX2 R219, R4 ;  /* 0x0000000400db7308 */ /* 0x0003e40000000800 */
[----:B-1----:R-:W-:-:S06]  /*b700*/  FFMA.FTZ R4, R208, UR20, -R0 ;  /* 0x00000014d0047c23 */ /* 0x002fcc0008010800 */
[----:B------:R1:W2:Y:S02]  /*b710*/  MUFU.EX2 R5, R4 ;  /* 0x0000000400057308 */ /* 0x0002a40000000800 */
[--C-:B-1----:R-:W-:Y:S01]  /*b720*/  FFMA.FTZ R4, R65, UR20, -R0.reuse ;  /* 0x0000001441047c23 */ /* 0x102fe20008010800 */
[--C-:B------:R-:W-:Y:S01]  /*b730*/  FFMA.FTZ R36, R36, UR20, -R0.reuse ;  /* 0x0000001424247c23 */ /* 0x100fe20008010800 */
[--C-:B------:R-:W-:Y:S01]  /*b740*/  FFMA.FTZ R35, R35, UR20, -R0.reuse ;  /* 0x0000001423237c23 */ /* 0x100fe20008010800 */
[--C-:B------:R-:W-:Y:S01]  /*b750*/  FFMA.FTZ R34, R34, UR20, -R0.reuse ;  /* 0x0000001422227c23 */ /* 0x100fe20008010800 */
[----:B------:R-:W-:Y:S01]  /*b760*/  FFMA.FTZ R216, R48, UR20, -R0 ;  /* 0x0000001430d87c23 */ /* 0x000fe20008010800 */
[----:B----4-:R-:W-:Y:S01]  /*b770*/  FFMA.FTZ R38, R79, R13, R38 ;  /* 0x0000000d4f267223 */ /* 0x010fe20000010026 */
[----:B------:R-:W-:Y:S02]  /*b780*/  MOV R79, R73 ;  /* 0x00000049004f7202 */ /* 0x000fe40000000f00 */
[----:B------:R1:W-:Y:S01]  /*b790*/  MUFU.EX2 R73, R4 ;  /* 0x0000000400497308 */ /* 0x0003e20000000800 */
[----:B---3--:R-:W-:Y:S01]  /*b7a0*/  FFMA.FTZ R39, R78, R18, R39 ;  /* 0x000000124e277223 */ /* 0x008fe20000010027 */
[----:B------:R-:W-:-:S02]  /*b7b0*/  MOV R78, R72 ;  /* 0x00000048004e7202 */ /* 0x000fc40000000f00 */
[----:B------:R-:W-:Y:S01]  /*b7c0*/  MOV R72, R74 ;  /* 0x0000004a00487202 */ /* 0x000fe20000000f00 */
[----:B-1----:R-:W-:-:S04]  /*b7d0*/  FFMA.FTZ R4, R220, UR20, -R2 ;  /* 0x00000014dc047c23 */ /* 0x002fc80008010802 */
        /* <DEDUP_REMOVED lines=8> */
[----:B------:R1:W3:Y:S01]  /*b860*/  MUFU.EX2 R7, R4 ;  /* 0x0000000400077308 */ /* 0x0002e20000000800 */
[----:B--2---:R-:W-:Y:S02]  /*b870*/  IMAD.MOV.U32 R222, RZ, RZ, R5 ;  /* 0x000000ffffde7224 */ /* 0x004fe400078e0005 */
[----:B-1----:R-:W-:-:S05]  /*b880*/  FFMA.FTZ R4, R217, UR20, -R12 ;  /* 0x00000014d9047c23 */ /* 0x002fca000801080c */
[----:B------:R1:W-:Y:S01]  /*b890*/  MUFU.EX2 R5, R4 ;  /* 0x0000000400057308 */ /* 0x0003e20000000800 */
[----:B------:R-:W-:Y:S01]  /*b8a0*/  MOV R77, R79 ;  /* 0x0000004f004d7202 */ /* 0x000fe20000000f00 */
[----:B------:R-:W-:Y:S02]  /*b8b0*/  IMAD.MOV.U32 R79, RZ, RZ, R68 ;  /* 0x000000ffff4f7224 */ /* 0x000fe400078e0044 */
[----:B-1----:R-:W-:-:S04]  /*b8c0*/  FFMA.FTZ R4, R212, UR20, -R12 ;  /* 0x00000014d4047c23 */ /* 0x002fc8000801080c */
[----:B------:R1:W2:Y:S01]  /*b8d0*/  MUFU.EX2 R6, R4 ;  /* 0x0000000400067308 */ /* 0x0002a20000000800 */
[----:B------:R-:W-:Y:S02]  /*b8e0*/  MOV R68, R176 ;  /* 0x000000b000447202 */ /* 0x000fe40000000f00 */
[----:B------:R-:W-:Y:S02]  /*b8f0*/  MOV R176, R177 ;  /* 0x000000b100b07202 */ /* 0x000fe40000000f00 */
[----:B------:R-:W-:Y:S01]  /*b900*/  MOV R177, R178 ;  /* 0x000000b200b17202 */ /* 0x000fe20000000f00 */
[----:B-1----:R-:W-:-:S04]  /*b910*/  FFMA.FTZ R4, R66, UR20, -R12 ;  /* 0x0000001442047c23 */ /* 0x002fc8000801080c */
[----:B------:R1:W-:Y:S01]  /*b920*/  MUFU.EX2 R101, R4 ;  /* 0x0000000400657308 */ /* 0x0003e20000000800 */
[----:B------:R-:W-:Y:S02]  /*b930*/  IMAD.MOV.U32 R178, RZ, RZ, R37 ;  /* 0x000000ffffb27224 */ /* 0x000fe400078e0025 */
[--C-:B------:R-:W-:Y:S01]  /*b940*/  FFMA.FTZ R37, R67, UR20, -R0.reuse ;  /* 0x0000001443257c23 */ /* 0x100fe20008010800 */
[--C-:B------:R-:W-:Y:S01]  /*b950*/  FFMA.FTZ R215, R56, UR20, -R0.reuse ;  /* 0x0000001438d77c23 */ /* 0x100fe20008010800 */
[--C-:B------:R-:W-:Y:S01]  /*b960*/  FFMA.FTZ R217, R50, UR20, -R0.reuse ;  /* 0x0000001432d97c23 */ /* 0x100fe20008010800 */
[----:B------:R-:W-:Y:S01]  /*b970*/  FFMA.FTZ R212, R33, UR20, -R0 ;  /* 0x0000001421d47c23 */ /* 0x000fe20008010800 */
[--C-:B------:R-:W-:Y:S01]  /*b980*/  FFMA.FTZ R0, R214, UR20, -R3.reuse ;  /* 0x00000014d6007c23 */ /* 0x100fe20008010803 */
[----:B-1----:R-:W-:-:S04]  /*b990*/  FFMA.FTZ R4, R223, UR20, -R3 ;  /* 0x00000014df047c23 */ /* 0x002fc80008010803 */
[----:B------:R1:W-:Y:S01]  /*b9a0*/  MUFU.EX2 R80, R4 ;  /* 0x0000000400507308 */ /* 0x0003e20000000800 */
[----:B------:R-:W-:-:S07]  /*b9b0*/  MOV R76, R72 ;  /* 0x00000048004c7202 */ /* 0x000fce0000000f00 */
[----:B------:R-:W-:Y:S01]  /*b9c0*/  MUFU.EX2 R24, R0 ;  /* 0x0000000000187308 */ /* 0x000fe20000000800 */
[----:B-1----:R-:W-:-:S07]  /*b9d0*/  FFMA.FTZ R4, R221, UR20, -R3 ;  /* 0x00000014dd047c23 */ /* 0x002fce0008010803 */
[----:B------:R1:W4:Y:S01]  /*b9e0*/  MUFU.EX2 R223, R4 ;  /* 0x0000000400df7308 */ /* 0x0003220000000800 */
[----:B------:R-:W-:Y:S01]  /*b9f0*/  MOV R221, R8 ;  /* 0x0000000800dd7202 */ /* 0x000fe20000000f00 */
[----:B-1----:R-:W-:-:S06]  /*ba00*/  FFMA.FTZ R4, R218, UR20, -R3 ;  /* 0x00000014da047c23 */ /* 0x002fcc0008010803 */
[----:B------:R1:W1:Y:S01]  /*ba10*/  MUFU.EX2 R72, R4 ;  /* 0x0000000400487308 */ /* 0x0002620000000800 */
[----:B------:R-:W-:Y:S01]  /*ba20*/  FFMA.FTZ R33, R211, UR20, -R2 ;  /* 0x00000014d3217c23 */ /* 0x000fe20008010802 */
[----:B---3--:R-:W-:Y:S02]  /*ba30*/  MOV R218, R7 ;  /* 0x0000000700da7202 */ /* 0x008fe40000000f00 */
[----:B--2---:R-:W-:Y:S02]  /*ba40*/  MOV R214, R6 ;  /* 0x0000000600d67202 */ /* 0x004fe40000000f00 */
[----:B------:R-:W-:Y:S02]  /*ba50*/  MOV R211, R5 ;  /* 0x0000000500d37202 */ /* 0x000fe40000000f00 */
[----:B------:R-:W-:Y:S02]  /*ba60*/  F2FP.BF16.F32.PACK_AB R8, R219, R221 ;  /* 0x000000dddb08723e */ /* 0x000fe400000010ff */
[----:B------:R-:W-:-:S02]  /*ba70*/  F2FP.BF16.F32.PACK_AB R9, R74, R84 ;  /* 0x000000544a09723e */ /* 0x000fc400000010ff */
[----:B------:R-:W-:Y:S02]  /*ba80*/  F2FP.BF16.F32.PACK_AB R10, R73, R222 ;  /* 0x000000de490a723e */ /* 0x000fe400000010ff */
[----:B------:R-:W-:Y:S02]  /*ba90*/  F2FP.BF16.F32.PACK_AB R11, R85, R210 ;  /* 0x000000d2550b723e */ /* 0x000fe400000010ff */
[----:B----4-:R-:W-:Y:S02]  /*baa0*/  F2FP.BF16.F32.PACK_AB R5, R223, R80 ;  /* 0x00000050df05723e */ /* 0x010fe400000010ff */
[----:B-1----:R-:W-:Y:S02]  /*bab0*/  F2FP.BF16.F32.PACK_AB R4, R211, R218 ;  /* 0x000000dad304723e */ /* 0x002fe400000010ff */
[----:B------:R-:W-:Y:S02]  /*bac0*/  F2FP.BF16.F32.PACK_AB R6, R101, R214 ;  /* 0x000000d66506723e */ /* 0x000fe400000010ff */
[----:B------:R-:W-:-:S02]  /*bad0*/  F2FP.BF16.F32.PACK_AB R7, R24, R72 ;  /* 0x000000481807723e */ /* 0x000fc400000010ff */
[----:B------:R-:W-:Y:S01]  /*bae0*/  MOV R81, R176 ;  /* 0x000000b000517202 */ /* 0x000fe20000000f00 */
[--C-:B------:R-:W-:Y:S01]  /*baf0*/  FFMA.FTZ R176, R51, UR20, -R2.reuse ;  /* 0x0000001433b07c23 */ /* 0x100fe20008010802 */
[----:B------:R-:W-:Y:S01]  /*bb00*/  MOV R86, R178 ;  /* 0x000000b200567202 */ /* 0x000fe20000000f00 */
[--C-:B------:R-:W-:Y:S02]  /*bb10*/  FFMA.FTZ R178, R49, UR20, -R2.reuse ;  /* 0x0000001431b27c23 */ /* 0x100fe40008010802 */
[C---:B------:R-:W-:Y:S07]  /*bb20*/  HMMA.16816.F32.BF16 R48, R8.reuse, R22, R156 ;  /* 0x000000160830723c */ /* 0x040fee000004189c */
[----:B------:R-:W-:Y:S01]  /*bb30*/  MOV R157, R24 ;  /* 0x00000018009d7202 */ /* 0x000fe20000000f00 */
[-C--:B------:R-:W-:Y:S01]  /*bb40*/  HMMA.16816.F32.BF16 R148, R8, R20.reuse, R148 ;  /* 0x000000140894723c */ /* 0x080fe20000041894 */
[----:B------:R-:W1:Y:S05]  /*bb50*/  LDSM.16.MT88.4 R24, [R234+0xc800] ;  /* 0x00c80000ea18783b */ /* 0x000e6a0000004200 */
[C---:B------:R-:W-:Y:S06]  /*bb60*/  HMMA.16816.F32.BF16 R144, R4.reuse, R20, R144 ;  /* 0x000000140490723c */ /* 0x040fec0000041890 */
[----:B------:R-:W-:Y:S01]  /*bb70*/  HMMA.16816.F32.BF16 R152, R4, R22, R152 ;  /* 0x000000160498723c */ /* 0x000fe20000041898 */
[----:B------:R-:W2:Y:S01]  /*bb80*/  LDSM.16.MT88.4 R20, [R236+0xc800] ;  /* 0x00c80000ec14783b */ /* 0x000ea20000004200 */
[----:B------:R-:W-:Y:S01]  /*bb90*/  IMAD.MOV.U32 R103, RZ, RZ, R179 ;  /* 0x000000ffff677224 */ /* 0x000fe200078e00b3 */
[----:B------:R-:W-:Y:S01]  /*bba0*/  MOV R87, R177 ;  /* 0x000000b100577202 */ /* 0x000fe20000000f00 */
[--C-:B------:R-:W-:Y:S01]  /*bbb0*/  FFMA.FTZ R18, R61, UR20, -R2.reuse ;  /* 0x000000143d127c23 */ /* 0x100fe20008010802 */
[--C-:B------:R-:W-:Y:S01]  /*bbc0*/  FFMA.FTZ R13, R60, UR20, -R2.reuse ;  /* 0x000000143c0d7c23 */ /* 0x100fe20008010802 */
[--C-:B------:R-:W-:Y:S01]  /*bbd0*/  FFMA.FTZ R0, R59, UR20, -R2.reuse ;  /* 0x000000143b007c23 */ /* 0x100fe20008010802 */
[--C-:B------:R-:W-:Y:S01]  /*bbe0*/  FFMA.FTZ R179, R58, UR20, -R2.reuse ;  /* 0x000000143ab37c23 */ /* 0x100fe20008010802 */
[----:B------:R-:W-:Y:S01]  /*bbf0*/  FFMA.FTZ R177, R57, UR20, -R2 ;  /* 0x0000001439b17c23 */ /* 0x000fe20008010802 */
[----:B------:R-:W-:Y:S01]  /*bc00*/  IMAD.MOV.U32 R82, RZ, RZ, R68 ;  /* 0x000000ffff527224 */ /* 0x000fe200078e0044 */
[----:B------:R-:W-:Y:S01]  /*bc10*/  MOV R2, R69 ;  /* 0x0000004500027202 */ /* 0x000fe20000000f00 */
[----:B------:R-:W-:Y:S01]  /*bc20*/  IMAD.MOV.U32 R159, RZ, RZ, R71 ;  /* 0x000000ffff9f7224 */ /* 0x000fe200078e0047 */
[----:B------:R-:W-:-:S02]  /*bc30*/  MOV R158, R70 ;  /* 0x00000046009e7202 */ /* 0x000fc40000000f00 */
[----:B------:R-:W-:Y:S01]  /*bc40*/  MOV R102, R86 ;  /* 0x0000005600667202 */ /* 0x000fe20000000f00 */
[----:B------:R-:W-:Y:S01]  /*bc50*/  IMAD.MOV.U32 R208, RZ, RZ, R77 ;  /* 0x000000ffffd07224 */ /* 0x000fe200078e004d */
[----:B------:R-:W-:Y:S02]  /*bc60*/  MOV R86, R81 ;  /* 0x0000005100567202 */ /* 0x000fe40000000f00 */
[----:B------:R-:W-:Y:S02]  /*bc70*/  MOV R100, R76 ;  /* 0x0000004c00647202 */ /* 0x000fe40000000f00 */
[----:B------:R-:W-:Y:S02]  /*bc80*/  MOV R220, R78 ;  /* 0x0000004e00dc7202 */ /* 0x000fe40000000f00 */
[----:B------:R-:W-:Y:S02]  /*bc90*/  MOV R83, R79 ;  /* 0x0000004f00537202 */ /* 0x000fe40000000f00 */
[----:B------:R-:W-:Y:S01]  /*bca0*/  MOV R81, R63 ;  /* 0x0000003f00517202 */ /* 0x000fe20000000f00 */
[C---:B-1----:R-:W-:Y:S06]  /*bcb0*/  HMMA.16816.F32.BF16 R64, R4.reuse, R26, R168 ;  /* 0x0000001a0440723c */ /* 0x042fec00000418a8 */
[----:B------:R-:W-:Y:S01]  /*bcc0*/  HMMA.16816.F32.BF16 R68, R4, R24, R160 ;  /* 0x000000180444723c */ /* 0x000fe200000418a0 */
[----:B------:R-:W-:-:S02]  /*bcd0*/  MOV R169, R101 ;  /* 0x0000006500a97202 */ /* 0x000fc40000000f00 */
[----:B------:R-:W-:Y:S01]  /*bce0*/  MOV R101, R103 ;  /* 0x0000006700657202 */ /* 0x000fe20000000f00 */
[----:B------:R-:W-:Y:S02]  /*bcf0*/  IMAD.MOV.U32 R103, RZ, RZ, R87 ;  /* 0x000000ffff677224 */ /* 0x000fe400078e0057 */
[-C--:B--2---:R-:W-:Y:S01]  /*bd00*/  HMMA.16816.F32.BF16 R56, R8, R20.reuse, R180 ;  /* 0x000000140838723c */ /* 0x084fe200000418b4 */
[----:B------:R-:W-:Y:S01]  /*bd10*/  IMAD.MOV.U32 R162, RZ, RZ, R74 ;  /* 0x000000ffffa27224 */ /* 0x000fe200078e004a */
[----:B------:R-:W-:Y:S02]  /*bd20*/  MOV R160, R73 ;  /* 0x0000004900a07202 */ /* 0x000fe40000000f00 */
[----:B------:R-:W-:Y:S02]  /*bd30*/  MOV R161, R72 ;  /* 0x0000004800a17202 */ /* 0x000fe40000000f00 */
[----:B------:R-:W-:Y:S01]  /*bd40*/  MOV R87, R62 ;  /* 0x0000003e00577202 */ /* 0x000fe20000000f00 */
[----:B------:R-:W-:Y:S01]  /*bd50*/  HMMA.16816.F32.BF16 R52, R4, R20, R52 ;  /* 0x000000140434723c */ /* 0x000fe20000041834 */
[----:B------:R-:W-:-:S05]  /*bd60*/  MOV R180, R75 ;  /* 0x0000004b00b47202 */ /* 0x000fca0000000f00 */
[-C--:B------:R-:W-:Y:S06]  /*bd70*/  HMMA.16816.F32.BF16 R184, R4, R22.reuse, R184 ;  /* 0x0000001604b8723c */ /* 0x080fec00000418b8 */
[C---:B------:R-:W-:Y:S01]  /*bd80*/  HMMA.16816.F32.BF16 R72, R8.reuse, R22, R188 ;  /* 0x000000160848723c */ /* 0x040fe200000418bc */
[----:B------:R-:W1:Y:S05]  /*bd90*/  LDSM.16.MT88.4 R20, [R233+0xe800] ;  /* 0x00e80000e914783b */ /* 0x000e6a0000004200 */
[C---:B------:R-:W-:Y:S06]  /*bda0*/  HMMA.16816.F32.BF16 R76, R8.reuse, R24, R164 ;  /* 0x00000018084c723c */ /* 0x040fec00000418a4 */
[----:B------:R-:W-:Y:S01]  /*bdb0*/  HMMA.16816.F32.BF16 R60, R8, R26, R172 ;  /* 0x0000001a083c723c */ /* 0x000fe200000418ac */
[----:B------:R-:W2:Y:S01]  /*bdc0*/  LDSM.16.MT88.4 R24, [R235+0xc800] ;  /* 0x00c80000eb18783b */ /* 0x000ea20000004200 */
        /* <DEDUP_REMOVED lines=10> */
[----:B------:R-:W-:-:S02]  /*be70*/  MOV R173, R81 ;  /* 0x0000005100ad7202 */ /* 0x000fc40000000f00 */
[----:B------:R-:W-:Y:S02]  /*be80*/  MOV R170, R82 ;  /* 0x0000005200aa7202 */ /* 0x000fe40000000f00 */
[----:B------:R-:W-:Y:S01]  /*be90*/  MOV R223, R83 ;  /* 0x0000005300df7202 */ /* 0x000fe20000000f00 */
[-C--:B-1----:R-:W-:Y:S06]  /*bea0*/  HMMA.16816.F32.BF16 R156, R8, R20.reuse, R136 ;  /* 0x00000014089c723c */ /* 0x082fec0000041888 */
[----:B------:R-:W-:Y:S06]  /*beb0*/  HMMA.16816.F32.BF16 R80, R4, R20, R132 ;  /* 0x000000140450723c */ /* 0x000fec0000041884 */
[-C--:B--2---:R-:W-:Y:S06]  /*bec0*/  HMMA.16816.F32.BF16 R196, R8, R24.reuse, R196 ;  /* 0x0000001808c4723c */ /* 0x084fec00000418c4 */
[C---:B------:R-:W-:Y:S06]  /*bed0*/  HMMA.16816.F32.BF16 R192, R4.reuse, R24, R192 ;  /* 0x0000001804c0723c */ /* 0x040fec00000418c0 */
[-C--:B------:R-:W-:Y:S06]  /*bee0*/  HMMA.16816.F32.BF16 R200, R4, R26.reuse, R200 ;  /* 0x0000001a04c8723c */ /* 0x080fec00000418c8 */
[----:B------:R-:W-:Y:S01]  /*bef0*/  HMMA.16816.F32.BF16 R204, R8, R26, R204 ;  /* 0x0000001a08cc723c */ /* 0x000fe200000418cc */
[----:B------:R-:W1:Y:S05]  /*bf00*/  LDSM.16.MT88.4 R24, [R236+0xe800] ;  /* 0x00e80000ec18783b */ /* 0x000e6a0000004200 */
[-C--:B------:R-:W-:Y:S06]  /*bf10*/  HMMA.16816.F32.BF16 R84, R4, R22.reuse, R40 ;  /* 0x000000160454723c */ /* 0x080fec0000041828 */
[----:B------:R-:W-:Y:S01]  /*bf20*/  HMMA.16816.F32.BF16 R136, R8, R22, R28 ;  /* 0x000000160888723c */ /* 0x000fe2000004181c */
[----:B------:R-:W2:Y:S04]  /*bf30*/  LDSM.16.MT88.4 R28, [R234+0xe800] ;  /* 0x00e80000ea1c783b */ /* 0x000ea80000004200 */
[----:B------:R-:W3:Y:S01]  /*bf40*/  LDSM.16.MT88.4 R20, [R235+0xe800] ;  /* 0x00e80000eb14783b */ /* 0x000ee20000004200 */
[----:B------:R-:W-:-:S02]  /*bf50*/  MOV R43, R230 ;  /* 0x000000e6002b7202 */ /* 0x000fc40000000f00 */
[----:B------:R-:W-:Y:S02]  /*bf60*/  MOV R188, R226 ;  /* 0x000000e200bc7202 */ /* 0x000fe40000000f00 */
[----:B------:R-:W-:Y:S02]  /*bf70*/  MOV R189, R227 ;  /* 0x000000e300bd7202 */ /* 0x000fe40000000f00 */
[----:B------:R-:W-:Y:S01]  /*bf80*/  MOV R191, R101 ;  /* 0x0000006500bf7202 */ /* 0x000fe20000000f00 */
[----:B------:R-:W-:Y:S01]  /*bf90*/  IMAD.MOV.U32 R164, RZ, RZ, R211 ;  /* 0x000000ffffa47224 */ /* 0x000fe200078e00d3 */
[C---:B-1----:R-:W-:Y:S06]  /*bfa0*/  HMMA.16816.F32.BF16 R104, R4.reuse, R24, R104 ;  /* 0x000000180468723c */ /* 0x042fec0000041868 */
[C---:B------:R-:W-:Y:S06]  /*bfb0*/  HMMA.16816.F32.BF16 R108, R4.reuse, R26, R108 ;  /* 0x0000001a046c723c */ /* 0x040fec000004186c */
[C---:B--2---:R-:W-:Y:S06]  /*bfc0*/  HMMA.16816.F32.BF16 R88, R4.reuse, R28, R88 ;  /* 0x0000001c0458723c */ /* 0x044fec0000041858 */
[C---:B------:R-:W-:Y:S06]  /*bfd0*/  HMMA.16816.F32.BF16 R92, R4.reuse, R30, R92 ;  /* 0x0000001e045c723c */ /* 0x040fec000004185c */
[C---:B---3--:R-:W-:Y:S06]  /*bfe0*/  HMMA.16816.F32.BF16 R120, R4.reuse, R20, R120 ;  /* 0x000000140478723c */ /* 0x048fec0000041878 */
[----:B------:R-:W-:Y:S01]  /*bff0*/  HMMA.16816.F32.BF16 R124, R4, R22, R124 ;  /* 0x00000016047c723c */ /* 0x000fe2000004187c */
[----:B------:R1:W2:Y:S01]  /*c000*/  MUFU.EX2 R5, R0 ;  /* 0x0000000000057308 */ /* 0x0002a20000000800 */
[----:B------:R-:W-:-:S02]  /*c010*/  IMAD.MOV.U32 R211, RZ, RZ, R220 ;  /* 0x000000ffffd37224 */ /* 0x000fc400078e00dc */
[----:B-1----:R-:W-:Y:S01]  /*c020*/  FFMA.FTZ R0, R43, UR20, -R12 ;  /* 0x000000142b007c23 */ /* 0x002fe2000801080c */
[----:B------:R-:W-:Y:S02]  /*c030*/  MOV R43, R188 ;  /* 0x000000bc002b7202 */ /* 0x000fe40000000f00 */
[----:B------:R-:W-:Y:S01]  /*c040*/  MOV R188, R189 ;  /* 0x000000bd00bc7202 */ /* 0x000fe20000000f00 */
[----:B------:R-:W-:Y:S01]  /*c050*/  IMAD.MOV.U32 R189, RZ, RZ, R190 ;  /* 0x000000ffffbd7224 */ /* 0x000fe200078e00be */
[----:B------:R-:W-:Y:S02]  /*c060*/  MOV R190, R191 ;  /* 0x000000bf00be7202 */ /* 0x000fe40000000f00 */
[----:B------:R-:W-:Y:S02]  /*c070*/  MOV R191, R180 ;  /* 0x000000b400bf7202 */ /* 0x000fe40000000f00 */
[----:B------:R-:W-:Y:S01]  /*c080*/  MOV R180, R181 ;  /* 0x000000b500b47202 */ /* 0x000fe20000000f00 */
[----:B------:R-:W-:Y:S01]  /*c090*/  IMAD.MOV.U32 R181, RZ, RZ, R182 ;  /* 0x000000ffffb57224 */ /* 0x000fe200078e00b6 */
[----:B------:R-:W-:-:S02]  /*c0a0*/  MOV R182, R183 ;  /* 0x000000b700b67202 */ /* 0x000fc40000000f00 */
[----:B------:R-:W-:Y:S02]  /*c0b0*/  MOV R183, R169 ;  /* 0x000000a900b77202 */ /* 0x000fe40000000f00 */
[----:B------:R-:W-:Y:S02]  /*c0c0*/  MOV R169, R219 ;  /* 0x000000db00a97202 */ /* 0x000fe40000000f00 */
[----:B------:R1:W-:Y:S01]  /*c0d0*/  MUFU.EX2 R219, R0 ;  /* 0x0000000000db7308 */ /* 0x0003e20000000800 */
[----:B------:R-:W-:Y:S02]  /*c0e0*/  IMAD.MOV.U32 R220, RZ, RZ, R231 ;  /* 0x000000ffffdc7224 */ /* 0x000fe400078e00e7 */
[----:B-1----:R-:W-:Y:S01]  /*c0f0*/  FFMA.FTZ R0, R43, UR20, -R12 ;  /* 0x000000142b007c23 */ /* 0x002fe2000801080c */
[----:B------:R-:W-:Y:S01]  /*c100*/  MOV R43, R188 ;  /* 0x000000bc002b7202 */ /* 0x000fe20000000f00 */
[----:B------:R-:W-:Y:S01]  /*c110*/  IMAD.MOV.U32 R188, RZ, RZ, R189 ;  /* 0x000000ffffbc7224 */ /* 0x000fe200078e00bd */
[----:B------:R-:W-:-:S02]  /*c120*/  MOV R189, R190 ;  /* 0x000000be00bd7202 */ /* 0x000fc40000000f00 */
[----:B------:R-:W-:Y:S02]  /*c130*/  MOV R190, R191 ;  /* 0x000000bf00be7202 */ /* 0x000fe40000000f00 */
[----:B------:R-:W-:Y:S02]  /*c140*/  MOV R191, R180 ;  /* 0x000000b400bf7202 */ /* 0x000fe40000000f00 */
[----:B------:R-:W-:Y:S01]  /*c150*/  MOV R180, R181 ;  /* 0x000000b500b47202 */ /* 0x000fe20000000f00 */
[----:B------:R-:W-:Y:S01]  /*c160*/  IMAD.MOV.U32 R181, RZ, RZ, R182 ;  /* 0x000000ffffb57224 */ /* 0x000fe200078e00b6 */
[----:B------:R-:W-:Y:S02]  /*c170*/  MOV R182, R183 ;  /* 0x000000b700b67202 */ /* 0x000fe40000000f00 */
[----:B------:R-:W-:Y:S02]  /*c180*/  MOV R183, R220 ;  /* 0x000000dc00b77202 */ /* 0x000fe40000000f00 */
[----:B------:R1:W3:Y:S01]  /*c190*/  MUFU.EX2 R220, R0 ;  /* 0x0000000000dc7308 */ /* 0x0002e20000000800 */
[----:B------:R-:W-:Y:S01]  /*c1a0*/  MOV R41, R188 ;  /* 0x000000bc00297202 */ /* 0x000fe20000000f00 */
[----:B------:R-:W-:Y:S01]  /*c1b0*/  IMAD.MOV.U32 R188, RZ, RZ, R190 ;  /* 0x000000ffffbc7224 */ /* 0x000fe200078e00be */
[----:B------:R-:W-:-:S02]  /*c1c0*/  MOV R42, R189 ;  /* 0x000000bd002a7202 */ /* 0x000fc40000000f00 */
[----:B------:R-:W-:Y:S02]  /*c1d0*/  MOV R189, R191 ;  /* 0x000000bf00bd7202 */ /* 0x000fe40000000f00 */
[----:B------:R-:W-:Y:S01]  /*c1e0*/  MOV R191, R181 ;  /* 0x000000b500bf7202 */ /* 0x000fe20000000f00 */
[----:B------:R-:W-:Y:S01]  /*c1f0*/  IMAD.MOV.U32 R181, RZ, RZ, R183 ;  /* 0x000000ffffb57224 */ /* 0x000fe200078e00b7 */
[----:B------:R-:W-:Y:S01]  /*c200*/  MOV R190, R180 ;  /* 0x000000b400be7202 */ /* 0x000fe20000000f00 */
[----:B------:R-:W-:Y:S01]  /*c210*/  IMAD.MOV.U32 R7, RZ, RZ, R188 ;  /* 0x000000ffff077224 */ /* 0x000fe200078e00bc */
[----:B------:R-:W-:Y:S02]  /*c220*/  MOV R183, R221 ;  /* 0x000000dd00b77202 */ /* 0x000fe40000000f00 */
[----:B------:R-:W-:Y:S01]  /*c230*/  MOV R6, R42 ;  /* 0x0000002a00067202 */ /* 0x000fe20000000f00 */
[--C-:B-1----:R-:W-:Y:S01]  /*c240*/  FFMA.FTZ R0, R43, UR20, -R12.reuse ;  /* 0x000000142b007c23 */ /* 0x102fe2000801080c */
[----:B------:R-:W-:Y:S01]  /*c250*/  MOV R180, R182 ;  /* 0x000000b600b47202 */ /* 0x000fe20000000f00 */
[----:B------:R1:W-:Y:S01]  /*c260*/  MUFU.EX2 R226, R18 ;  /* 0x0000001200e27308 */ /* 0x0003e20000000800 */
[----:B------:R-:W-:Y:S01]  /*c270*/  MOV R42, R189 ;  /* 0x000000bd002a7202 */ /* 0x000fe20000000f00 */
[----:B------:R-:W-:Y:S01]  /*c280*/  FFMA.FTZ R40, R228, UR20, -R12 ;  /* 0x00000014e4287c23 */ /* 0x000fe2000801080c */
[----:B------:R-:W-:Y:S01]  /*c290*/  MOV R182, R172 ;  /* 0x000000ac00b67202 */ /* 0x000fe20000000f00 */
[----:B------:R-:W-:Y:S01]  /*c2a0*/  IMAD.MOV.U32 R174, RZ, RZ, R102 ;  /* 0x000000ffffae7224 */ /* 0x000fe200078e0066 */
[----:B------:R-:W-:Y:S01]  /*c2b0*/  MOV R188, R190 ;  /* 0x000000be00bc7202 */ /* 0x000fe20000000f00 */
[----:B------:R-:W4:Y:S02]  /*c2c0*/  LDL.LU R43, [R1+0x98] ;  /* 0x00009800012b7983 */ /* 0x000f240000300800 */
[----:B------:R2:W-:Y:S01]  /*c2d0*/  MUFU.EX2 R221, R0 ;  /* 0x0000000000dd7308 */ /* 0x0005e20000000800 */
[----:B------:R-:W-:-:S02]  /*c2e0*/  MOV R172, R223 ;  /* 0x000000df00ac7202 */ /* 0x000fc40000000f00 */
[----:B------:R-:W-:Y:S01]  /*c2f0*/  MOV R189, R191 ;  /* 0x000000bf00bd7202 */ /* 0x000fe20000000f00 */
[----:B------:R-:W-:Y:S01]  /*c300*/  IMAD.MOV.U32 R191, RZ, RZ, R181 ;  /* 0x000000ffffbf7224 */ /* 0x000fe200078e00b5 */
[----:B------:R-:W-:Y:S02]  /*c310*/  MOV R190, R180 ;  /* 0x000000b400be7202 */ /* 0x000fe40000000f00 */
[----:B------:R-:W-:Y:S01]  /*c320*/  MOV R180, R182 ;  /* 0x000000b600b47202 */ /* 0x000fe20000000f00 */
[----:B-1----:R-:W-:Y:S01]  /*c330*/  FFMA.FTZ R18, R6, UR20, -R12 ;  /* 0x0000001406127c23 */ /* 0x002fe2000801080c */
[----:B------:R-:W-:Y:S01]  /*c340*/  MOV R6, R7 ;  /* 0x0000000700067202 */ /* 0x000fe20000000f00 */
[----:B------:R1:W-:Y:S01]  /*c350*/  MUFU.EX2 R230, R13 ;  /* 0x0000000d00e67308 */ /* 0x0003e20000000800 */
[----:B------:R-:W-:Y:S02]  /*c360*/  IMAD.MOV.U32 R7, RZ, RZ, R42 ;  /* 0x000000ffff077224 */ /* 0x000fe400078e002a */
[----:B--2---:R-:W-:Y:S01]  /*c370*/  FFMA.FTZ R0, R252, UR20, -R12 ;  /* 0x00000014fc007c23 */ /* 0x004fe2000801080c */
[----:B------:R-:W-:-:S04]  /*c380*/  MOV R42, R188 ;  /* 0x000000bc002a7202 */ /* 0x000fc80000000f00 */
[----:B------:R2:W-:Y:S01]  /*c390*/  MUFU.EX2 R223, R0 ;  /* 0x0000000000df7308 */ /* 0x0005e20000000800 */
[----:B------:R-:W-:Y:S02]  /*c3a0*/  MOV R181, R183 ;  /* 0x000000b700b57202 */ /* 0x000fe40000000f00 */
[----:B------:R-:W-:Y:S02]  /*c3b0*/  MOV R188, R189 ;  /* 0x000000bd00bc7202 */ /* 0x000fe40000000f00 */
[----:B------:R-:W-:Y:S01]  /*c3c0*/  MOV R182, R172 ;  /* 0x000000ac00b67202 */ /* 0x000fe20000000f00 */
[----:B-1----:R-:W-:Y:S01]  /*c3d0*/  FFMA.FTZ R13, R240, UR20, -R12 ;  /* 0x00000014f00d7c23 */ /* 0x002fe2000801080c */
[----:B------:R-:W-:Y:S01]  /*c3e0*/  MOV R189, R190 ;  /* 0x000000be00bd7202 */ /* 0x000fe20000000f00 */
[----:B------:R-:W-:Y:S01]  /*c3f0*/  IMAD.MOV.U32 R172, RZ, RZ, R170 ;  /* 0x000000ffffac7224 */ /* 0x000fe200078e00aa */
[----:B------:R-:W-:Y:S02]  /*c400*/  MOV R183, R173 ;  /* 0x000000ad00b77202 */ /* 0x000fe40000000f00 */
[----:B------:R-:W-:Y:S01]  /*c410*/  MOV R190, R191 ;  /* 0x000000bf00be7202 */ /* 0x000fe20000000f00 */
[--C-:B--2---:R-:W-:Y:S01]  /*c420*/  FFMA.FTZ R0, R41, UR20, -R3.reuse ;  /* 0x0000001429007c23 */ /* 0x104fe20008010803 */
[----:B------:R-:W-:Y:S01]  /*c430*/  FFMA.FTZ R41, R229, UR20, -R12 ;  /* 0x00000014e5297c23 */ /* 0x000fe2000801080c */
[----:B------:R-:W-:Y:S01]  /*c440*/  FFMA.FTZ R12, R224, UR20, -R3 ;  /* 0x00000014e00c7c23 */ /* 0x000fe20008010803 */
[----:B------:R-:W-:Y:S01]  /*c450*/  IMAD.MOV.U32 R224, RZ, RZ, R5 ;  /* 0x000000ffffe07224 */ /* 0x000fe200078e0005 */
[----:B------:R-:W-:Y:S01]  /*c460*/  MOV R5, R6 ;  /* 0x0000000600057202 */ /* 0x000fe20000000f00 */
[----:B------:R-:W-:Y:S01]  /*c470*/  IMAD.MOV.U32 R191, RZ, RZ, R180 ;  /* 0x000000ffffbf7224 */ /* 0x000fe200078e00b4 */
[----:B------:R-:W-:-:S02]  /*c480*/  MOV R173, R241 ;  /* 0x000000f100ad7202 */ /* 0x000fc40000000f00 */
[----:B------:R-:W-:Y:S01]  /*c490*/  MOV R6, R7 ;  /* 0x0000000700067202 */ /* 0x000fe20000000f00 */
[----:B------:R1:W5:Y:S01]  /*c4a0*/  LDL.LU R241, [R1+0x134] ;  /* 0x0001340001f17983 */ /* 0x0003620000300800 */
[----:B------:R-:W-:Y:S02]  /*c4b0*/  MOV R180, R181 ;  /* 0x000000b500b47202 */ /* 0x000fe40000000f00 */
[----:B------:R-:W-:Y:S01]  /*c4c0*/  MOV R7, R42 ;  /* 0x0000002a00077202 */ /* 0x000fe20000000f00 */
[----:B------:R1:W5:Y:S01]  /*c4d0*/  LDL.LU R240, [R1+0x130] ;  /* 0x0001300001f07983 */ /* 0x0003620000300800 */
[----:B------:R-:W-:Y:S02]  /*c4e0*/  MOV R181, R182 ;  /* 0x000000b600b57202 */ /* 0x000fe40000000f00 */
[----:B------:R-:W-:Y:S01]  /*c4f0*/  MOV R42, R188 ;  /* 0x000000bc002a7202 */ /* 0x000fe20000000f00 */
[----:B------:R-:W-:Y:S01]  /*c500*/  IMAD.MOV.U32 R188, RZ, RZ, R189 ;  /* 0x000000ffffbc7224 */ /* 0x000fe200078e00bd */
[----:B------:R-:W-:-:S02]  /*c510*/  MOV R175, R103 ;  /* 0x0000006700af7202 */ /* 0x000fc40000000f00 */
[----:B------:R-:W-:Y:S02]  /*c520*/  MOV R182, R183 ;  /* 0x000000b700b67202 */ /* 0x000fe40000000f00 */
[----:B------:R-:W-:Y:S01]  /*c530*/  MOV R183, R172 ;  /* 0x000000ac00b77202 */ /* 0x000fe20000000f00 */
[----:B------:R-:W-:Y:S01]  /*c540*/  IMAD.MOV.U32 R172, RZ, RZ, R173 ;  /* 0x000000ffffac7224 */ /* 0x000fe200078e00ad */
[----:B------:R-:W-:Y:S02]  /*c550*/  MOV R189, R190 ;  /* 0x000000be00bd7202 */ /* 0x000fe40000000f00 */
[----:B------:R-:W-:Y:S02]  /*c560*/  MOV R190, R191 ;  /* 0x000000bf00be7202 */ /* 0x000fe40000000f00 */
[----:B------:R-:W-:Y:S02]  /*c570*/  MOV R173, R174 ;  /* 0x000000ae00ad7202 */ /* 0x000fe40000000f00 */
        /* <DEDUP_REMOVED lines=9> */
[----:B------:R-:W-:Y:S02]  /*c610*/  MOV R172, R173 ;  /* 0x000000ad00ac7202 */ /* 0x000fe40000000f00 */
[----:B------:R-:W-:Y:S02]  /*c620*/  MOV R171, R218 ;  /* 0x000000da00ab7202 */ /* 0x000fe40000000f00 */
[----:B------:R-:W-:Y:S01]  /*c630*/  MOV R173, R174 ;  /* 0x000000ae00ad7202 */ /* 0x000fe20000000f00 */
[----:B------:R2:W-:Y:S01]  /*c640*/  MUFU.EX2 R218, R0 ;  /* 0x0000000000da7308 */ /* 0x0005e20000000800 */
[----:B------:R-:W-:Y:S01]  /*c650*/  IMAD.MOV.U32 R174, RZ, RZ, R175 ;  /* 0x000000ffffae7224 */ /* 0x000fe200078e00af */
[----:B------:R-:W-:Y:S02]  /*c660*/  MOV R175, R168 ;  /* 0x000000a800af7202 */ /* 0x000fe40000000f00 */
[----:B------:R-:W-:-:S02]  /*c670*/  MOV R168, R160 ;  /* 0x000000a000a87202 */ /* 0x000fc40000000f00 */
[----:B------:R-:W-:Y:S02]  /*c680*/  MOV R160, R161 ;  /* 0x000000a100a07202 */ /* 0x000fe40000000f00 */
[----:B------:R-:W-:Y:S02]  /*c690*/  MOV R161, R214 ;  /* 0x000000d600a17202 */ /* 0x000fe40000000f00 */
[----:B------:R-:W-:Y:S01]  /*c6a0*/  MOV R167, R210 ;  /* 0x000000d200a77202 */ /* 0x000fe20000000f00 */
[--C-:B--2---:R-:W-:Y:S01]  /*c6b0*/  FFMA.FTZ R0, R239, UR20, -R3.reuse ;  /* 0x00000014ef007c23 */ /* 0x104fe20008010803 */
[----:B------:R-:W-:Y:S01]  /*c6c0*/  MOV R210, R208 ;  /* 0x000000d000d27202 */ /* 0x000fe20000000f00 */
[----:B------:R1:W5:Y:S02]  /*c6d0*/  LDL.LU R239, [R1+0x12c] ;  /* 0x00012c0001ef7983 */ /* 0x0003640000300800 */
[----:B------:R2:W-:Y:S01]  /*c6e0*/  MUFU.EX2 R214, R0 ;  /* 0x0000000000d67308 */ /* 0x0005e20000000800 */
[----:B------:R-:W-:Y:S01]  /*c6f0*/  MOV R208, R100 ;  /* 0x0000006400d07202 */ /* 0x000fe20000000f00 */
[--C-:B------:R-:W-:Y:S01]  /*c700*/  FFMA.FTZ R2, R238, UR20, -R3.reuse ;  /* 0x00000014ee027c23 */ /* 0x100fe20008010803 */
[C---:B------:R-:W-:Y:S01]  /*c710*/  HMMA.16816.F32.BF16 R100, R8.reuse, R30, R44 ;  /* 0x0000001e0864723c */ /* 0x040fe2000004182c */
[----:B------:R1:W5:Y:S05]  /*c720*/  LDL.LU R238, [R1+0x128] ;  /* 0x0001280001ee7983 */ /* 0x00036a0000300800 */
[----:B------:R-:W-:Y:S01]  /*c730*/  HMMA.16816.F32.BF16 R132, R8, R28, R140 ;  /* 0x0000001c0884723c */ /* 0x000fe2000004188c */
[--C-:B------:R-:W-:Y:S01]  /*c740*/  FFMA.FTZ R44, R232, UR20, -R3.reuse ;  /* 0x00000014e82c7c23 */ /* 0x100fe20008010803 */
[----:B------:R-:W1:Y:S01]  /*c750*/  LDSM.16.MT88.4 R28, [R233+0xd000] ;  /* 0x00d00000e91c783b */ /* 0x000e620000004200 */
[----:B--2---:R-:W-:Y:S01]  /*c760*/  FFMA.FTZ R0, R5, UR20, -R3 ;  /* 0x0000001405007c23 */ /* 0x004fe20008010803 */
[----:B------:R-:W-:Y:S01]  /*c770*/  IMAD.MOV.U32 R5, RZ, RZ, R6 ;  /* 0x000000ffff057224 */ /* 0x000fe200078e0006 */
[----:B------:R-:W-:-:S02]  /*c780*/  MOV R6, R7 ;  /* 0x0000000700067202 */ /* 0x000fc40000000f00 */
[----:B------:R-:W-:Y:S01]  /*c790*/  MOV R7, R42 ;  /* 0x0000002a00077202 */ /* 0x000fe20000000f00 */
[--C-:B------:R-:W-:Y:S02]  /*c7a0*/  FFMA.FTZ R42, R237, UR20, -R3.reuse ;  /* 0x00000014ed2a7c23 */ /* 0x100fe40008010803 */
[----:B------:R2:W5:Y:S04]  /*c7b0*/  LDL.LU R237, [R1+0x124] ;  /* 0x0001240001ed7983 */ /* 0x0005680000300800 */
[----:B------:R2:W5:Y:S04]  /*c7c0*/  LDL.LU R232, [R1+0x120] ;  /* 0x0001200001e87983 */ /* 0x0005680000300800 */
[----:B------:R-:W2:Y:S01]  /*c7d0*/  LDL.LU R143, [R1+0x9c] ;  /* 0x00009c00018f7983 */ /* 0x000ea20000300800 */
[----:B------:R-:W-:Y:S01]  /*c7e0*/  FFMA.FTZ R4, R225, UR20, -R3 ;  /* 0x00000014e1047c23 */ /* 0x000fe20008010803 */
[----:B------:R-:W-:Y:S01]  /*c7f0*/  MOV R166, R222 ;  /* 0x000000de00a67202 */ /* 0x000fe20000000f00 */
[----:B------:R-:W-:Y:S08]  /*c800*/  MUFU.EX2 R231, R36 ;  /* 0x0000002400e77308 */ /* 0x000ff00000000800 */
[----:B------:R-:W1:Y:S08]  /*c810*/  MUFU.EX2 R227, R37 ;  /* 0x0000002500e37308 */ /* 0x000e700000000800 */
[----:B------:R-:W-:Y:S08]  /*c820*/  MUFU.EX2 R35, R35 ;  /* 0x0000002300237308 */ /* 0x000ff00000000800 */
[----:B------:R-:W-:Y:S08]  /*c830*/  MUFU.EX2 R36, R34 ;  /* 0x0000002200247308 */ /* 0x000ff00000000800 */
[----:B------:R-:W1:Y:S08]  /*c840*/  MUFU.EX2 R222, R33 ;  /* 0x0000002100de7308 */ /* 0x000e700000000800 */
[----:B------:R3:W-:Y:S01]  /*c850*/  MUFU.EX2 R45, R4 ;  /* 0x00000004002d7308 */ /* 0x0007e20000000800 */
[C---:B------:R-:W-:Y:S06]  /*c860*/  HMMA.16816.F32.BF16 R96, R8.reuse, R24, R96 ;  /* 0x000000180860723c */ /* 0x040fec0000041860 */
[C---:B------:R-:W-:Y:S01]  /*c870*/  HMMA.16816.F32.BF16 R112, R8.reuse, R26, R112 ;  /* 0x0000001a0870723c */ /* 0x040fe20000041870 */
[----:B------:R-:W2:Y:S05]  /*c880*/  LDSM.16.MT88.4 R24, [R234+0xd000] ;  /* 0x00d00000ea18783b */ /* 0x000eaa0000004200 */
[----:B------:R-:W-:Y:S01]  /*c890*/  HMMA.16816.F32.BF16 R116, R8, R20, R116 ;  /* 0x000000140874723c */ /* 0x000fe20000041874 */
[----:B---3--:R-:W-:-:S05]  /*c8a0*/  F2FP.BF16.F32.PACK_AB R4, R220, R219 ;  /* 0x000000dbdc04723e */ /* 0x008fca00000010ff */
[----:B------:R-:W-:Y:S01]  /*c8b0*/  HMMA.16816.F32.BF16 R128, R8, R22, R128 ;  /* 0x000000160880723c */ /* 0x000fe20000041880 */
[----:B------:R-:W3:Y:S06]  /*c8c0*/  LDSM.16.MT88.4 R20, [R236+0xd000] ;  /* 0x00d00000ec14783b */ /* 0x000eec0000004200 */
[----:B-1----:R-:W-:Y:S02]  /*c8d0*/  F2FP.BF16.F32.PACK_AB R8, R231, R227 ;  /* 0x000000e3e708723e */ /* 0x002fe400000010ff */
[----:B------:R-:W-:Y:S02]  /*c8e0*/  F2FP.BF16.F32.PACK_AB R9, R226, R222 ;  /* 0x000000dee209723e */ /* 0x000fe400000010ff */
[----:B------:R-:W-:-:S02]  /*c8f0*/  F2FP.BF16.F32.PACK_AB R10, R36, R35 ;  /* 0x00000023240a723e */ /* 0x000fc400000010ff */
[----:B------:R-:W-:-:S07]  /*c900*/  F2FP.BF16.F32.PACK_AB R11, R224, R230 ;  /* 0x000000e6e00b723e */ /* 0x000fce00000010ff */
[C---:B------:R-:W-:Y:S06]  /*c910*/  HMMA.16816.F32.BF16 R148, R8.reuse, R28, R148 ;  /* 0x0000001c0894723c */ /* 0x040fec0000041894 */
[----:B------:R-:W-:Y:S01]  /*c920*/  HMMA.16816.F32.BF16 R48, R8, R30, R48 ;  /* 0x0000001e0830723c */ /* 0x000fe20000041830 */
[----:B------:R-:W-:Y:S01]  /*c930*/  MOV R3, R208 ;  /* 0x000000d000037202 */ /* 0x000fe20000000f00 */
[----:B----4-:R-:W-:-:S04]  /*c940*/  FFMA.FTZ R43, R43, R19, R209 ;  /* 0x000000132b2b7223 */ /* 0x010fc800000100d1 */
[----:B------:R-:W-:Y:S01]  /*c950*/  FADD.FTZ R3, R3, R43 ;  /* 0x0000002b03037221 */ /* 0x000fe20000010000 */
[----:B------:R-:W-:Y:S01]  /*c960*/  MUFU.EX2 R215, R215 ;  /* 0x000000d700d77308 */ /* 0x000fe20000000800 */
[----:B--2---:R-:W-:-:S07]  /*c970*/  FFMA.FTZ R19, R143, R32, R213 ;  /* 0x000000208f137223 */ /* 0x004fce00000100d5 */
[----:B------:R-:W1:Y:S01]  /*c980*/  MUFU.EX2 R213, R2 ;  /* 0x0000000200d57308 */ /* 0x000e620000000800 */
[----:B------:R-:W-:Y:S02]  /*c990*/  MOV R143, R5 ;  /* 0x00000005008f7202 */ /* 0x000fe40000000f00 */
[----:B------:R-:W-:Y:S01]  /*c9a0*/  MOV R5, R6 ;  /* 0x0000000600057202 */ /* 0x000fe20000000f00 */
[----:B------:R-:W-:Y:S01]  /*c9b0*/  IMAD.MOV.U32 R6, RZ, RZ, R7 ;  /* 0x000000ffff067224 */ /* 0x000fe200078e0007 */
[----:B------:R-:W-:-:S03]  /*c9c0*/  MOV R7, R188 ;  /* 0x000000bc00077202 */ /* 0x000fc60000000f00 */
[----:B------:R-:W-:Y:S01]  /*c9d0*/  FADD.FTZ R46, R5, R38 ;  /* 0x00000026052e7221 */ /* 0x000fe20000010000 */
[----:B------:R-:W-:Y:S02]  /*c9e0*/  MOV R141, R6 ;  /* 0x00000006008d7202 */ /* 0x000fe40000000f00 */
[----:B------:R-:W-:Y:S02]  /*c9f0*/  MOV R140, R7 ;  /* 0x00000007008c7202 */ /* 0x000fe40000000f00 */
[----:B------:R-:W-:Y:S02]  /*ca00*/  F2FP.BF16.F32.PACK_AB R5, R214, R218 ;  /* 0x000000dad605723e */ /* 0x000fe400000010ff */
[----:B------:R-:W-:Y:S02]  /*ca10*/  F2FP.BF16.F32.PACK_AB R6, R223, R221 ;  /* 0x000000dddf06723e */ /* 0x000fe400000010ff */
[----:B-1----:R-:W-:-:S07]  /*ca20*/  F2FP.BF16.F32.PACK_AB R7, R45, R213 ;  /* 0x000000d52d07723e */ /* 0x002fce00000010ff */
[C---:B------:R-:W-:Y:S06]  /*ca30*/  HMMA.16816.F32.BF16 R144, R4.reuse, R28, R144 ;  /* 0x0000001c0490723c */ /* 0x040fec0000041890 */
[----:B------:R-:W-:Y:S01]  /*ca40*/  HMMA.16816.F32.BF16 R152, R4, R30, R152 ;  /* 0x0000001e0498723c */ /* 0x000fe20000041898 */
[----:B------:R-:W1:Y:S01]  /*ca50*/  LDSM.16.MT88.4 R28, [R233+0xf000] ;  /* 0x00f00000e91c783b */ /* 0x000e620000004200 */
[----:B------:R-:W-:Y:S02]  /*ca60*/  MOV R188, R189 ;  /* 0x000000bd00bc7202 */ /* 0x000fe40000000f00 */
[----:B------:R-:W-:-:S02]  /*ca70*/  MOV R189, R190 ;  /* 0x000000be00bd7202 */ /* 0x000fc40000000f00 */
[----:B------:R-:W-:Y:S01]  /*ca80*/  MOV R190, R191 ;  /* 0x000000bf00be7202 */ /* 0x000fe20000000f00 */
[----:B------:R-:W-:Y:S01]  /*ca90*/  IMAD.MOV.U32 R191, RZ, RZ, R180 ;  /* 0x000000ffffbf7224 */ /* 0x000fe200078e00b4 */
[----:B------:R-:W-:Y:S02]  /*caa0*/  MOV R180, R181 ;  /* 0x000000b500b47202 */ /* 0x000fe40000000f00 */
[----:B------:R-:W-:Y:S02]  /*cab0*/  MOV R181, R182 ;  /* 0x000000b600b57202 */ /* 0x000fe40000000f00 */
[----:B------:R-:W-:Y:S02]  /*cac0*/  MOV R182, R183 ;  /* 0x000000b700b67202 */ /* 0x000fe40000000f00 */
        /* <DEDUP_REMOVED lines=8> */
[----:B------:R-:W-:Y:S01]  /*cb50*/  MOV R162, R17 ;  /* 0x0000001100a27202 */ /* 0x000fe20000000f00 */
[----:B------:R-:W-:Y:S02]  /*cb60*/  IMAD.MOV.U32 R209, RZ, RZ, R181 ;  /* 0x000000ffffd17224 */ /* 0x000fe400078e00b5 */
[----:B------:R-:W-:Y:S01]  /*cb70*/  FADD.FTZ R2, R143, R39 ;  /* 0x000000278f027221 */ /* 0x000fe20000010000 */
[----:B------:R-:W-:Y:S01]  /*cb80*/  MOV R252, R180 ;  /* 0x000000b400fc7202 */ /* 0x000fe20000000f00 */
[----:B------:R-:W-:Y:S01]  /*cb90*/  IMAD.MOV.U32 R47, RZ, RZ, R188 ;  /* 0x000000ffff2f7224 */ /* 0x000fe200078e00bc */
[----:B------:R-:W-:-:S02]  /*cba0*/  MOV R37, R189 ;  /* 0x000000bd00257202 */ /* 0x000fc40000000f00 */
[----:B------:R-:W-:Y:S01]  /*cbb0*/  MOV R38, R141 ;  /* 0x0000008d00267202 */ /* 0x000fe20000000f00 */
[C---:B------:R-:W-:Y:S01]  /*cbc0*/  HMMA.16816.F32.BF16 R64, R4.reuse, R26, R64 ;  /* 0x0000001a0440723c */ /* 0x040fe20000041840 */
[----:B------:R-:W-:Y:S01]  /*cbd0*/  MOV R34, R190 ;  /* 0x000000be00227202 */ /* 0x000fe20000000f00 */
[----:B------:R-:W-:Y:S01]  /*cbe0*/  IMAD.MOV.U32 R190, RZ, RZ, R174 ;  /* 0x000000ffffbe7224 */ /* 0x000fe200078e00ae */
[----:B------:R-:W-:Y:S01]  /*cbf0*/  MOV R33, R191 ;  /* 0x000000bf00217202 */ /* 0x000fe20000000f00 */
[----:B------:R-:W-:Y:S01]  /*cc00*/  MUFU.EX2 R217, R217 ;  /* 0x000000d900d97308 */ /* 0x000fe20000000800 */
[----:B------:R-:W-:Y:S01]  /*cc10*/  MOV R142, R182 ;  /* 0x000000b6008e7202 */ /* 0x000fe20000000f00 */
[----:B------:R-:W-:Y:S01]  /*cc20*/  IMAD.MOV.U32 R182, RZ, RZ, R162 ;  /* 0x000000ffffb67224 */ /* 0x000fe200078e00a2 */
[----:B------:R-:W-:Y:S01]  /*cc30*/  MOV R143, R183 ;  /* 0x000000b7008f7202 */ /* 0x000fe20000000f00 */
[----:B---3--:R-:W-:Y:S01]  /*cc40*/  HMMA.16816.F32.BF16 R52, R4, R20, R52 ;  /* 0x000000140434723c */ /* 0x008fe20000041834 */
[----:B------:R-:W-:Y:S01]  /*cc50*/  MOV R180, R168 ;  /* 0x000000a800b47202 */ /* 0x000fe20000000f00 */
[----:B------:R2:W5:Y:S01]  /*cc60*/  LDL.LU R17, [R1+0x11c] ;  /* 0x00011c0001117983 */ /* 0x0005620000300800 */
[----:B------:R-:W-:Y:S01]  /*cc70*/  MOV R188, R172 ;  /* 0x000000ac00bc7202 */ /* 0x000fe20000000f00 */
[----:B------:R-:W-:Y:S01]  /*cc80*/  IMAD.MOV.U32 R172, RZ, RZ, R167 ;  /* 0x000000ffffac7224 */ /* 0x000fe200078e00a7 */
[----:B------:R-:W-:-:S02]  /*cc90*/  MOV R189, R173 ;  /* 0x000000ad00bd7202 */ /* 0x000fc40000000f00 */
[----:B------:R-:W-:Y:S02]  /*cca0*/  MOV R191, R175 ;  /* 0x000000af00bf7202 */ /* 0x000fe40000000f00 */
[----:B------:R-:W-:Y:S02]  /*ccb0*/  MOV R181, R160 ;  /* 0x000000a000b57202 */ /* 0x000fe40000000f00 */
[----:B------:R-:W-:Y:S02]  /*ccc0*/  MOV R168, R161 ;  /* 0x000000a100a87202 */ /* 0x000fe40000000f00 */
[----:B------:R-:W-:Y:S02]  /*ccd0*/  MOV R183, R163 ;  /* 0x000000a300b77202 */ /* 0x000fe40000000f00 */
[----:B------:R-:W-:Y:S01]  /*cce0*/  MOV R175, R164 ;  /* 0x000000a400af7202 */ /* 0x000fe20000000f00 */
[----:B------:R-:W-:Y:S01]  /*ccf0*/  HMMA.16816.F32.BF16 R160, R4, R24, R68 ;  /* 0x0000001804a0723c */ /* 0x000fe20000041844 */
[----:B------:R-:W-:-:S02]  /*cd00*/  MOV R174, R165 ;  /* 0x000000a500ae7202 */ /* 0x000fc40000000f00 */
[----:B------:R-:W-:-:S03]  /*cd10*/  MOV R173, R166 ;  /* 0x000000a600ad7202 */ /* 0x000fc60000000f00 */
[C---:B------:R-:W-:Y:S01]  /*cd20*/  HMMA.16816.F32.BF16 R164, R8.reuse, R24, R76 ;  /* 0x0000001808a4723c */ /* 0x040fe2000004184c */
[----:B------:R-:W-:Y:S02]  /*cd30*/  MOV R70, R209 ;  /* 0x000000d100467202 */ /* 0x000fe40000000f00 */
[----:B------:R-:W-:Y:S02]  /*cd40*/  MOV R69, R211 ;  /* 0x000000d300457202 */ /* 0x000fe40000000f00 */
[----:B------:R-:W-:Y:S02]  /*cd50*/  MOV R68, R210 ;  /* 0x000000d200447202 */ /* 0x000fe40000000f00 */
[----:B------:R-:W-:Y:S01]  /*cd60*/  HMMA.16816.F32.BF16 R208, R8, R26, R60 ;  /* 0x0000001a08d0723c */ /* 0x000fe2000004183c */
[----:B------:R-:W-:Y:S01]  /*cd70*/  IMAD.MOV.U32 R79, RZ, RZ, R140 ;  /* 0x000000ffff4f7224 */ /* 0x000fe200078e008c */
[----:B------:R-:W-:Y:S02]  /*cd80*/  MOV R39, R35 ;  /* 0x0000002300277202 */ /* 0x000fe40000000f00 */
[----:B------:R-:W-:Y:S01]  /*cd90*/  MOV R228, R143 ;  /* 0x0000008f00e47202 */ /* 0x000fe20000000f00 */
[----:B------:R-:W-:Y:S01]  /*cda0*/  IMAD.MOV.U32 R229, RZ, RZ, R188 ;  /* 0x000000ffffe57224 */ /* 0x000fe200078e00bc */
[----:B------:R-:W-:Y:S01]  /*cdb0*/  MOV R225, R47 ;  /* 0x0000002f00e17202 */ /* 0x000fe20000000f00 */
[----:B------:R-:W-:Y:S01]  /*cdc0*/  HMMA.16816.F32.BF16 R184, R4, R22, R184 ;  /* 0x0000001604b8723c */ /* 0x000fe200000418b8 */
[----:B------:R-:W-:Y:S01]  /*cdd0*/  MOV R60, R37 ;  /* 0x00000025003c7202 */ /* 0x000fe20000000f00 */
[----:B------:R-:W3:Y:S01]  /*cde0*/  LDSM.16.MT88.4 R24, [R234+0xf000] ;  /* 0x00f00000ea18783b */ /* 0x000ee20000004200 */
[----:B------:R-:W-:-:S03]  /*cdf0*/  MOV R37, R142 ;  /* 0x0000008e00257202 */ /* 0x000fc60000000f00 */
[----:B------:R-:W-:Y:S01]  /*ce00*/  HMMA.16816.F32.BF16 R140, R8, R22, R72 ;  /* 0x00000016088c723c */ /* 0x000fe20000041848 */
[----:B------:R-:W-:Y:S01]  /*ce10*/  IMAD.MOV.U32 R63, RZ, RZ, R252 ;  /* 0x000000ffff3f7224 */ /* 0x000fe200078e00fc */
[----:B------:R-:W-:-:S04]  /*ce20*/  MOV R252, R189 ;  /* 0x000000bd00fc7202 */ /* 0x000fc80000000f00 */
[----:B-1----:R-:W-:Y:S01]  /*ce30*/  HMMA.16816.F32.BF16 R72, R4, R28, R80 ;  /* 0x0000001c0448723c */ /* 0x002fe20000041850 */
[----:B------:R-:W-:Y:S02]  /*ce40*/  MOV R188, R190 ;  /* 0x000000be00bc7202 */ /* 0x000fe40000000f00 */
[----:B------:R-:W-:-:S04]  /*ce50*/  MOV R189, R191 ;  /* 0x000000bf00bd7202 */ /* 0x000fc80000000f00 */
[----:B------:R-:W-:Y:S01]  /*ce60*/  MOV R83, R79 ;  /* 0x0000004f00537202 */ /* 0x000fe20000000f00 */
[----:B------:R-:W-:Y:S01]  /*ce70*/  IMAD.MOV.U32 R81, RZ, RZ, R39 ;  /* 0x000000ffff517224 */ /* 0x000fe200078e0027 */
[----:B------:R-:W-:Y:S01]  /*ce80*/  HMMA.16816.F32.BF16 R76, R4, R30, R84 ;  /* 0x0000001e044c723c */ /* 0x000fe20000041854 */
[----:B------:R-:W-:Y:S02]  /*ce90*/  MOV R82, R38 ;  /* 0x0000002600527202 */ /* 0x000fe40000000f00 */
[----:B------:R-:W-:Y:S01]  /*cea0*/  MOV R80, R36 ;  /* 0x0000002400507202 */ /* 0x000fe20000000f00 */
[----:B------:R-:W-:Y:S01]  /*ceb0*/  IMAD.MOV.U32 R191, RZ, RZ, R181 ;  /* 0x000000ffffbf7224 */ /* 0x000fe200078e00b5 */
[----:B------:R-:W-:Y:S02]  /*cec0*/  MOV R62, R33 ;  /* 0x00000021003e7202 */ /* 0x000fe40000000f00 */
[----:B------:R-:W-:Y:S02]  /*ced0*/  MOV R87, R37 ;  /* 0x0000002500577202 */ /* 0x000fe40000000f00 */
[----:B------:R-:W1:Y:S01]  /*cee0*/  LDSM.16.MT88.4 R36, [R235+0xf000] ;  /* 0x00f00000eb24783b */ /* 0x000e620000004200 */
[----:B------:R-:W-:-:S02]  /*cef0*/  MOV R61, R34 ;  /* 0x00000022003d7202 */ /* 0x000fc40000000f00 */
[----:B------:R-:W-:Y:S01]  /*cf00*/  MOV R190, R180 ;  /* 0x000000b400be7202 */ /* 0x000fe20000000f00 */
[----:B------:R-:W4:Y:S01]  /*cf10*/  LDSM.16.MT88.4 R32, [R235+0xd000] ;  /* 0x00d00000eb20783b */ /* 0x000f220000004200 */
[----:B------:R-:W-:Y:S02]  /*cf20*/  MOV R71, R182 ;  /* 0x000000b600477202 */ /* 0x000fe40000000f00 */
[----:B------:R-:W-:Y:S02]  /*cf30*/  MOV R47, R183 ;  /* 0x000000b7002f7202 */ /* 0x000fe40000000f00 */
[----:B------:R-:W-:Y:S01]  /*cf40*/  HMMA.16816.F32.BF16 R180, R8, R20, R56 ;  /* 0x0000001408b4723c */ /* 0x000fe20000041838 */
[----:B------:R-:W2:Y:S05]  /*cf50*/  LDSM.16.MT88.4 R20, [R236+0xf000] ;  /* 0x00f00000ec14783b */ /* 0x000eaa0000004200 */
[C---:B---3--:R-:W-:Y:S06]  /*cf60*/  HMMA.16816.F32.BF16 R88, R4.reuse, R24, R88 ;  /* 0x000000180458723c */ /* 0x048fec0000041858 */
[C---:B------:R-:W-:Y:S06]  /*cf70*/  HMMA.16816.F32.BF16 R92, R4.reuse, R26, R92 ;  /* 0x0000001a045c723c */ /* 0x040fec000004185c */
[----:B-1----:R-:W-:Y:S07]  /*cf80*/  HMMA.16816.F32.BF16 R56, R4, R38, R124 ;  /* 0x000000260438723c */ /* 0x002fee000004187c */
[----:B------:R-:W-:Y:S01]  /*cf90*/  MOV R127, R60 ;  /* 0x0000003c007f7202 */ /* 0x000fe20000000f00 */
[----:B------:R-:W-:Y:S01]  /*cfa0*/  IMAD.MOV.U32 R126, RZ, RZ, R61 ;  /* 0x000000ffff7e7224 */ /* 0x000fe200078e003d */
[----:B------:R-:W-:-:S02]  /*cfb0*/  MOV R125, R62 ;  /* 0x0000003e007d7202 */ /* 0x000fc40000000f00 */
[----:B------:R-:W-:Y:S01]  /*cfc0*/  MOV R124, R63 ;  /* 0x0000003f007c7202 */ /* 0x000fe20000000f00 */
[----:B----4-:R-:W-:Y:S06]  /*cfd0*/  HMMA.16816.F32.BF16 R192, R4, R32, R192 ;  /* 0x0000002004c0723c */ /* 0x010fec00000418c0 */
[-C--:B------:R-:W-:Y:S06]  /*cfe0*/  HMMA.16816.F32.BF16 R60, R8, R34.reuse, R204 ;  /* 0x00000022083c723c */ /* 0x080fec00000418cc */
[----:B------:R-:W-:Y:S01]  /*cff0*/  HMMA.16816.F32.BF16 R200, R4, R34, R200 ;  /* 0x0000002204c8723c */ /* 0x000fe200000418c8 */
[----:B------:R-:W-:-:S05]  /*d000*/  MOV R206, R47 ;  /* 0x0000002f00ce7202 */ /* 0x000fca0000000f00 */
[----:B--2---:R-:W-:Y:S01]  /*d010*/  HMMA.16816.F32.BF16 R104, R4, R20, R104 ;  /* 0x000000140468723c */ /* 0x004fe20000041868 */
[----:B------:R-:W-:-:S05]  /*d020*/  MOV R205, R206 ;  /* 0x000000ce00cd7202 */ /* 0x000fca0000000f00 */
[C---:B------:R-:W-:Y:S06]  /*d030*/  HMMA.16816.F32.BF16 R108, R4.reuse, R22, R108 ;  /* 0x00000016046c723c */ /* 0x040fec000004186c */
[----:B------:R-:W-:Y:S01]  /*d040*/  HMMA.16816.F32.BF16 R120, R4, R36, R120 ;  /* 0x000000240478723c */ /* 0x000fe20000041878 */
[----:B------:R-:W-:-:S06]  /*d050*/  MOV R207, R71 ;  /* 0x0000004700cf7202 */ /* 0x000fcc0000000f00 */
[----:B------:R-:W-:Y:S01]  /*d060*/  MOV R5, R87 ;  /* 0x0000005700057202 */ /* 0x000fe20000000f00 */
[C---:B------:R-:W-:Y:S01]  /*d070*/  HMMA.16816.F32.BF16 R196, R8.reuse, R32, R196 ;  /* 0x0000002008c4723c */ /* 0x040fe200000418c4 */
[----:B------:R-:W-:Y:S02]  /*d080*/  MOV R4, R68 ;  /* 0x0000004400047202 */ /* 0x000fe40000000f00 */
[----:B------:R-:W-:Y:S01]  /*d090*/  MOV R206, R5 ;  /* 0x0000000500ce7202 */ /* 0x000fe20000000f00 */
[----:B------:R-:W-:Y:S01]  /*d0a0*/  IMAD.MOV.U32 R7, RZ, RZ, R70 ;  /* 0x000000ffff077224 */ /* 0x000fe200078e0046 */
[----:B------:R-:W-:Y:S01]  /*d0b0*/  MOV R6, R69 ;  /* 0x0000004500067202 */ /* 0x000fe20000000f00 */
[----:B------:R-:W-:Y:S01]  /*d0c0*/  HMMA.16816.F32.BF16 R32, R8, R26, R100 ;  /* 0x0000001a0820723c */ /* 0x000fe20000041864 */
[----:B------:R-:W-:Y:S01]  /*d0d0*/  FADD.FTZ R5, R14, R19 ;  /* 0x000000130e057221 */ /* 0x000fe20000010000 */
[----:B------:R-:W-:Y:S01]  /*d0e0*/  FADD.FTZ R4, R4, R3 ;  /* 0x0000000304047221 */ /* 0x000fe20000010000 */
[----:B------:R-:W-:-:S03]  /*d0f0*/  FADD.FTZ R2, R205, R2 ;  /* 0x00000002cd027221 */ /* 0x000fc60000010000 */
[C---:B------:R-:W-:Y:S01]  /*d100*/  HMMA.16816.F32.BF16 R68, R8.reuse, R28, R156 ;  /* 0x0000001c0844723c */ /* 0x040fe2000004189c */
[----:B------:R-:W1:Y:S05]  /*d110*/  LDSM.16.MT88.4 R156, [R233+0xd800] ;  /* 0x00d80000e99c783b */ /* 0x000e6a0000004200 */
[----:B------:R-:W-:Y:S01]  /*d120*/  HMMA.16816.F32.BF16 R100, R8, R20, R96 ;  /* 0x000000140864723c */ /* 0x000fe20000041860 */
[----:B------:R-:W-:Y:S01]  /*d130*/  MUFU.EX2 R21, R13 ;  /* 0x0000000d00157308 */ /* 0x000fe20000000800 */
[----:B------:R-:W-:Y:S01]  /*d140*/  FADD.FTZ R3, R207, R5 ;  /* 0x00000005cf037221 */ /* 0x000fe20000010000 */
[----:B------:R-:W-:-:S03]  /*d150*/  FADD.FTZ R2, R6, R2 ;  /* 0x0000000206027221 */ /* 0x000fc60000010000 */
[C---:B------:R-:W-:Y:S03]  /*d160*/  HMMA.16816.F32.BF16 R84, R8.reuse, R30, R136 ;  /* 0x0000001e0854723c */ /* 0x040fe60000041888 */
[----:B------:R-:W-:Y:S03]  /*d170*/  MUFU.EX2 R216, R216 ;  /* 0x000000d800d87308 */ /* 0x000fe60000000800 */
[C---:B------:R-:W-:Y:S05]  /*d180*/  HMMA.16816.F32.BF16 R132, R8.reuse, R24, R132 ;  /* 0x000000180884723c */ /* 0x040fea0000041884 */
[----:B------:R-:W-:Y:S01]  /*d190*/  MUFU.EX2 R212, R212 ;  /* 0x000000d400d47308 */ /* 0x000fe20000000800 */
[C---:B------:R-:W-:Y:S07]  /*d1a0*/  HMMA.16816.F32.BF16 R28, R8.reuse, R22, R112 ;  /* 0x00000016081c723c */ /* 0x040fee0000041870 */
[----:B------:R-:W-:Y:S01]  /*d1b0*/  MUFU.EX2 R47, R179 ;  /* 0x000000b3002f7308 */ /* 0x000fe20000000800 */
[----:B------:R-:W-:Y:S01]  /*d1c0*/  FADD.FTZ R23, R124, R4 ;  /* 0x000000047c177221 */ /* 0x000fe20000010000 */
[----:B------:R-:W-:Y:S06]  /*d1d0*/  HMMA.16816.F32.BF16 R116, R8, R36, R116 ;  /* 0x000000240874723c */ /* 0x000fec0000041874 */
[----:B------:R-:W-:Y:S08]  /*d1e0*/  MUFU.EX2 R26, R178 ;  /* 0x000000b2001a7308 */ /* 0x000ff00000000800 */
[----:B------:R-:W-:Y:S01]  /*d1f0*/  MUFU.EX2 R12, R12 ;  /* 0x0000000c000c7308 */ /* 0x000fe20000000800 */
[----:B------:R-:W-:Y:S01]  /*d200*/  MOV R43, R172 ;  /* 0x000000ac002b7202 */ /* 0x000fe20000000f00 */
[----:B------:R-:W-:Y:S01]  /*d210*/  LDSM.16.MT88.4 R96, [R234+0xf800] ;  /* 0x00f80000ea60783b */ /* 0x000fe20000004200 */
[----:B------:R-:W-:-:S03]  /*d220*/  MOV R27, R82 ;  /* 0x00000052001b7202 */ /* 0x000fc60000000f00 */
[----:B------:R2:W5:Y:S02]  /*d230*/  LDL.LU R14, [R1+0x118] ;  /* 0x00011800010e7983 */ /* 0x0005640000300800 */
[----:B------:R3:W-:Y:S08]  /*d240*/  MUFU.EX2 R13, R0 ;  /* 0x00000000000d7308 */ /* 0x0007f00000000800 */
[----:B------:R-:W-:Y:S08]  /*d250*/  MUFU.EX2 R20, R18 ;  /* 0x0000001200147308 */ /* 0x000ff00000000800 */
[----:B------:R-:W-:Y:S01]  /*d260*/  MUFU.EX2 R136, R177 ;  /* 0x000000b100887308 */ /* 0x000fe20000000800 */
[----:B---3--:R-:W-:-:S07]  /*d270*/  FADD.FTZ R0, R206, R46 ;  /* 0x0000002ece007221 */ /* 0x008fce0000010000 */
[----:B------:R-:W-:Y:S01]  /*d280*/  MUFU.EX2 R137, R176 ;  /* 0x000000b000897308 */ /* 0x000fe20000000800 */
[----:B------:R-:W-:-:S07]  /*d290*/  FADD.FTZ R0, R7, R0 ;  /* 0x0000000007007221 */ /* 0x000fce0000010000 */
[----:B------:R-:W-:Y:S01]  /*d2a0*/  MUFU.EX2 R24, R41 ;  /* 0x0000002900187308 */ /* 0x000fe20000000800 */
[----:B------:R-:W3:Y:S07]  /*d2b0*/  LDSM.16.MT88.4 R4, [R235+0xf800] ;  /* 0x00f80000eb04783b */ /* 0x000eee0000004200 */
[----:B------:R-:W4:Y:S08]  /*d2c0*/  MUFU.EX2 R25, R40 ;  /* 0x0000002800197308 */ /* 0x000f300000000800 */
[----:B------:R-:W-:Y:S01]  /*d2d0*/  MUFU.EX2 R19, R44 ;  /* 0x0000002c00137308 */ /* 0x000fe20000000800 */
[----:B------:R-:W-:Y:S01]  /*d2e0*/  FADD.FTZ R22, R125, R3 ;  /* 0x000000037d167221 */ /* 0x000fe20000010000 */
[----:B------:R-:W-:Y:S01]  /*d2f0*/  MOV R138, R81 ;  /* 0x00000051008a7202 */ /* 0x000fe20000000f00 */
[----:B------:R-:W-:Y:S01]  /*d300*/  IMAD.MOV.U32 R139, RZ, RZ, R80 ;  /* 0x000000ffff8b7224 */ /* 0x000fe200078e0050 */
[----:B------:R-:W-:Y:S04]  /*d310*/  LDSM.16.MT88.4 R112, [R236+0xf800] ;  /* 0x00f80000ec70783b */ /* 0x000fe80000004200 */
[----:B------:R-:W1:Y:S01]  /*d320*/  MUFU.EX2 R18, R42 ;  /* 0x0000002a00127308 */ /* 0x000e620000000800 */
[----:B------:R-:W-:Y:S01]  /*d330*/  FADD.FTZ R3, R126, R2 ;  /* 0x000000027e037221 */ /* 0x000fe20000010000 */
[----:B------:R-:W-:Y:S01]  /*d340*/  HMMA.16816.F32.BF16 R8, R8, R38, R128 ;  /* 0x000000260808723c */ /* 0x000fe20000041880 */
[----:B------:R-:W-:Y:S01]  /*d350*/  FADD.FTZ R2, R127, R0 ;  /* 0x000000007f027221 */ /* 0x000fe20000010000 */
[----:B----4-:R-:W-:-:S02]  /*d360*/  F2FP.BF16.F32.PACK_AB R124, R25, R24 ;  /* 0x00000018197c723e */ /* 0x010fc400000010ff */
[----:B------:R-:W-:Y:S01]  /*d370*/  MOV R36, R190 ;  /* 0x000000be00247202 */ /* 0x000fe20000000f00 */
[----:B------:R-:W-:Y:S01]  /*d380*/  IMAD.MOV.U32 R37, RZ, RZ, R189 ;  /* 0x000000ffff257224 */ /* 0x000fe200078e00bd */
[----:B------:R-:W-:Y:S01]  /*d390*/  F2FP.BF16.F32.PACK_AB R125, R13, R12 ;  /* 0x0000000c0d7d723e */ /* 0x000fe200000010ff */
[----:B------:R-:W-:Y:S01]  /*d3a0*/  LDSM.16.MT88.4 R204, [R235+0xd800] ;  /* 0x00d80000ebcc783b */ /* 0x000fe20000004200 */
[----:B------:R-:W-:Y:S02]  /*d3b0*/  F2FP.BF16.F32.PACK_AB R128, R217, R215 ;  /* 0x000000d7d980723e */ /* 0x000fe400000010ff */
[----:B------:R-:W-:Y:S02]  /*d3c0*/  F2FP.BF16.F32.PACK_AB R129, R136, R47 ;  /* 0x0000002f8881723e */ /* 0x000fe400000010ff */
[----:B------:R-:W-:Y:S02]  /*d3d0*/  F2FP.BF16.F32.PACK_AB R130, R212, R216 ;  /* 0x000000d8d482723e */ /* 0x000fe400000010ff */
[----:B------:R-:W-:-:S02]  /*d3e0*/  F2FP.BF16.F32.PACK_AB R131, R26, R137 ;  /* 0x000000891a83723e */ /* 0x000fc400000010ff */
[----:B------:R-:W-:Y:S02]  /*d3f0*/  F2FP.BF16.F32.PACK_AB R126, R21, R20 ;  /* 0x00000014157e723e */ /* 0x000fe400000010ff */
[----:B-1----:R-:W-:Y:S01]  /*d400*/  F2FP.BF16.F32.PACK_AB R127, R19, R18 ;  /* 0x00000012137f723e */ /* 0x002fe200000010ff */
[----:B------:R-:W-:Y:S02]  /*d410*/  IMAD.MOV.U32 R0, RZ, RZ, R171 ;  /* 0x000000ffff007224 */ /* 0x000fe400078e00ab */
[----:B------:R-:W-:Y:S01]  /*d420*/  HMMA.16816.F32.BF16 R148, R128, R156, R148 ;  /* 0x0000009c8094723c */ /* 0x000fe20000041894 */
[----:B------:R-:W-:-:S05]  /*d430*/  MOV R38, R168 ;  /* 0x000000a800267202 */ /* 0x000fca0000000f00 */
[----:B------:R-:W-:Y:S01]  /*d440*/  HMMA.16816.F32.BF16 R144, R124, R156, R144 ;  /* 0x0000009c7c90723c */ /* 0x000fe20000041890 */
[----:B------:R-:W-:-:S05]  /*d450*/  MOV R39, R175 ;  /* 0x000000af00277202 */ /* 0x000fca0000000f00 */
[----:B------:R-:W-:Y:S01]  /*d460*/  HMMA.16816.F32.BF16 R152, R124, R158, R152 ;  /* 0x0000009e7c98723c */ /* 0x000fe20000041898 */
[----:B------:R-:W-:-:S05]  /*d470*/  FADD.FTZ R0, R0, R23 ;  /* 0x0000001700007221 */ /* 0x000fca0000010000 */
[----:B------:R-:W-:Y:S01]  /*d480*/  HMMA.16816.F32.BF16 R156, R128, R158, R48 ;  /* 0x0000009e809c723c */ /* 0x000fe20000041830 */
[----:B------:R-:W-:Y:S01]  /*d490*/  MOV R46, R173 ;  /* 0x000000ad002e7202 */ /* 0x000fe20000000f00 */
[----:B------:R-:W-:Y:S01]  /*d4a0*/  IMAD.MOV.U32 R44, RZ, RZ, R174 ;  /* 0x000000ffff2c7224 */ /* 0x000fe200078e00ae */
[----:B------:R-:W-:-:S03]  /*d4b0*/  MOV R42, R191 ;  /* 0x000000bf002a7202 */ /* 0x000fc60000000f00 */
[----:B---3--:R-:W-:Y:S01]  /*d4c0*/  HMMA.16816.F32.BF16 R120, R124, R4, R120 ;  /* 0x000000047c78723c */ /* 0x008fe20000041878 */
[----:B------:R-:W-:Y:S01]  /*d4d0*/  MOV R50, R170 ;  /* 0x000000aa00327202 */ /* 0x000fe20000000f00 */
[----:B------:R-:W-:Y:S01]  /*d4e0*/  FADD.FTZ R2, R38, R2 ;  /* 0x0000000226027221 */ /* 0x000fe20000010000 */
[----:B------:R-:W-:-:S03]  /*d4f0*/  MOV R51, R169 ;  /* 0x000000a900337202 */ /* 0x000fc60000000f00 */
[----:B------:R-:W-:Y:S01]  /*d500*/  HMMA.16816.F32.BF16 R116, R128, R4, R116 ;  /* 0x000000048074723c */ /* 0x000fe20000041874 */
[----:B------:R-:W-:Y:S01]  /*d510*/  FADD.FTZ R0, R39, R0 ;  /* 0x0000000027007221 */ /* 0x000fe20000010000 */
[----:B------:R-:W-:Y:S01]  /*d520*/  FADD.FTZ R3, R51, R3 ;  /* 0x0000000333037221 */ /* 0x000fe20000010000 */
[----:B------:R-:W-:Y:S01]  /*d530*/  MOV R40, R188 ;  /* 0x000000bc00287202 */ /* 0x000fe20000000f00 */
[----:B------:R-:W-:Y:S03]  /*d540*/  LDSM.16.MT88.4 R172, [R234+0xd800] ;  /* 0x00d80000eaac783b */ /* 0x000fe60000004200 */
[----:B------:R-:W-:Y:S01]  /*d550*/  FADD.FTZ R4, R50, R22 ;  /* 0x0000001632047221 */ /* 0x000fe20000010000 */
[----:B------:R-:W-:Y:S01]  /*d560*/  FADD.FTZ R5, R46, R3 ;  /* 0x000000032e057221 */ /* 0x000fe20000010000 */
[----:B------:R-:W-:Y:S01]  /*d570*/  MOV R41, R83 ;  /* 0x0000005300297202 */ /* 0x000fe20000000f00 */
[----:B------:R-:W-:Y:S01]  /*d580*/  LDSM.16.MT88.4 R188, [R236+0xd800] ;  /* 0x00d80000ecbc783b */ /* 0x000fe20000004200 */
        /* <DEDUP_REMOVED lines=42> */
[----:B------:R-:W-:-:S03]  /*d830*/  UISETP.GE.AND UP0, UPT, UR17, 0x3, UPT ;  /* 0x000000031100788c */ /* 0x000fc6000bf06270 */
[----:B------:R2:W-:Y:S04]  /*d840*/  STL [R1+0x90], R3 ;  /* 0x0000900301007387 */ /* 0x0005e80000100800 */
[----:B------:R2:W-:Y:S04]  /*d850*/  STL [R1+0x98], R2 ;  /* 0x0000980201007387 */ /* 0x0005e80000100800 */
[----:B------:R2:W-:Y:S01]  /*d860*/  STL [R1+0x9c], R0 ;  /* 0x00009c0001007387 */ /* 0x0005e20000100800 */
[----:B------:R-:W-:Y:S01]  /*d870*/  PLOP3.LUT P0, PT, PT, PT, UP0, 0x80, 0x0 ;  /* 0x000000000000781c */ /* 0x000fe20003f0f008 */
[C---:B-1----:R-:W-:Y:S06]  /*d880*/  HMMA.16816.F32.BF16 R72, R124.reuse, R80, R72 ;  /* 0x000000507c48723c */ /* 0x042fec0000041848 */
[----:B------:R-:W-:Y:S06]  /*d890*/  HMMA.16816.F32.BF16 R76, R124, R82, R76 ;  /* 0x000000527c4c723c */ /* 0x000fec000004184c */
[C---:B------:R-:W-:Y:S06]  /*d8a0*/  HMMA.16816.F32.BF16 R68, R128.reuse, R80, R68 ;  /* 0x000000508044723c */ /* 0x040fec0000041844 */
[----:B------:R-:W-:Y:S01]  /*d8b0*/  HMMA.16816.F32.BF16 R80, R128, R82, R84 ;  /* 0x000000528050723c */ /* 0x000fe20000041854 */
[----:B------:R-:W-:-:S05]  /*d8c0*/  MOV R136, R228 ;  /* 0x000000e400887202 */ /* 0x000fca0000000f00 */
        /* <DEDUP_REMOVED lines=14> */
[----:B------:R-:W-:Y:S01]  /*d9b0*/  HMMA.16816.F32.BF16 R100, R128, R112, R100 ;  /* 0x000000708064723c */ /* 0x000fe20000041864 */
[----:B------:R-:W-:-:S05]  /*d9c0*/  MOV R135, R225 ;  /* 0x000000e100877202 */ /* 0x000fca0000000f00 */
[----:B------:R-:W-:Y:S01]  /*d9d0*/  HMMA.16816.F32.BF16 R172, R128, R174, R208 ;  /* 0x000000ae80ac723c */ /* 0x000fe200000418d0 */
[----:B------:R-:W-:-:S05]  /*d9e0*/  MOV R133, R229 ;  /* 0x000000e500857202 */ /* 0x000fca0000000f00 */
[----:B------:R-:W-:Y:S01]  /*d9f0*/  HMMA.16816.F32.BF16 R188, R128, R190, R140 ;  /* 0x000000be80bc723c */ /* 0x000fe2000004188c */
[----:B------:R-:W-:-:S05]  /*da00*/  MOV R134, R252 ;  /* 0x000000fc00867202 */ /* 0x000fca0000000f00 */
[C---:B------:R-:W-:Y:S06]  /*da10*/  HMMA.16816.F32.BF16 R204, R128.reuse, R206, R60 ;  /* 0x000000ce80cc723c */ /* 0x040fec000004183c */
[C---:B------:R-:W-:Y:S06]  /*da20*/  HMMA.16816.F32.BF16 R96, R128.reuse, R98, R32 ;  /* 0x000000628060723c */ /* 0x040fec0000041820 */
[----:B------:R-:W-:Y:S06]  /*da30*/  HMMA.16816.F32.BF16 R112, R128, R114, R28 ;  /* 0x000000728070723c */ /* 0x000fec000004181c */
[-C--:B------:R-:W-:Y:S06]  /*da40*/  HMMA.16816.F32.BF16 R124, R124, R6.reuse, R56 ;  /* 0x000000067c7c723c */ /* 0x080fec0000041838 */
[----:B------:R-:W-:Y:S01]  /*da50*/  HMMA.16816.F32.BF16 R128, R128, R6, R8 ;  /* 0x000000068080723c */ /* 0x000fe20000041808 */
[----:B------:R-:W-:-:S08]  /*da60*/  NOP ;  /* 0x0000000000007918 */ /* 0x000fd00000000000 */
[----:B--2---:R-:W-:-:S15]  /*da70*/  @!P0 BRA `(.L_x_121) ;  /* 0x0000006c005c8947 */ /* 0x004fde0003800000 */
        /* <DEDUP_REMOVED lines=11> */
[----:B------:R-:W-:Y:S01]  /*db30*/  STL.64 [R1+0x178], R94 ;  /* 0x0001785e01007387 */ /* 0x000fe20000100a00 */
[----:B------:R-:W-:Y:S01]  /*db40*/  IMAD.U32 R3, RZ, RZ, UR27 ;  /* 0x0000001bff037e24 */ /* 0x000fe2000f8e00ff */
[----:B------:R-:W-:-:S02]  /*db50*/  UIADD3 UR4, UR27, UR4, URZ ;  /* 0x000000041b047290 */ /* 0x000fc4000fffe03f */
[----:B------:R-:W-:Y:S04]  /*db60*/  STL.64 [R1+0x170], R92 ;  /* 0x0001705c01007387 */ /* 0x000fe80000100a00 */
[----:B------:R-:W-:Y:S01]  /*db70*/  IMAD.U32 R3, RZ, RZ, UR4 ;  /* 0x00000004ff037e24 */ /* 0x000fe2000f8e00ff */
[----:B------:R-:W-:Y:S04]  /*db80*/  STL.64 [R1+0x168], R90 ;  /* 0x0001685a01007387 */ /* 0x000fe80000100a00 */
[----:B------:R-:W-:Y:S04]  /*db90*/  STL.64 [R1+0x160], R88 ;  /* 0x0001605801007387 */ /* 0x000fe80000100a00 */
        /* <DEDUP_REMOVED lines=39> */
[----:B-----5:R-:W-:Y:S04]  /*de10*/  LDSM.16.M88.4 R20, [R232+0x8000] ;  /* 0x00800000e814783b */ /* 0x020fe80000000200 */
[----:B------:R-:W3:Y:S04]  /*de20*/  LDSM.16.M88.4 R132, [R239+0x2000] ;  /* 0x00200000ef84783b */ /* 0x000ee80000000200 */
[----:B------:R-:W4:Y:S04]  /*de30*/  LDSM.16.M88.4 R136, [R239] ;  /* 0x00000000ef88783b */ /* 0x000f280000000200 */
[----:B-1----:R-:W-:Y:S04]  /*de40*/  LDSM.16.M88.4 R4, [R243] ;  /* 0x00000000f304783b */ /* 0x002fe80000000200 */
[----:B------:R-:W-:Y:S04]  /*de50*/  LDSM.16.M88.4 R60, [R240+0x2000] ;  /* 0x00200000f03c783b */ /* 0x000fe80000000200 */
[----:B------:R-:W-:Y:S04]  /*de60*/  LDSM.16.M88.4 R64, [R240] ;  /* 0x00000000f040783b */ /* 0x000fe80000000200 */
[----:B--2---:R-:W1:Y:S04]  /*de70*/  LDSM.16.M88.4 R8, [R232+0x8800] ;  /* 0x00880000e808783b */ /* 0x004e680000000200 */
[----:B------:R-:W2:Y:S04]  /*de80*/  LDSM.16.M88.4 R24, [R250] ;  /* 0x00000000fa18783b */ /* 0x000ea80000000200 */
[----:B------:R-:W-:Y:S04]  /*de90*/  LDSM.16.M88.4 R52, [R242+0x2000] ;  /* 0x00200000f234783b */ /* 0x000fe80000000200 */
[----:B------:R-:W-:Y:S04]  /*dea0*/  LDSM.16.M88.4 R56, [R242] ;  /* 0x00000000f238783b */ /* 0x000fe80000000200 */
[----:B------:R-:W-:Y:S01]  /*deb0*/  LDSM.16.M88.4 R48, [R241] ;  /* 0x00000000f130783b */ /* 0x000fe20000000200 */
[-C--:B---3--:R-:W-:Y:S03]  /*dec0*/  HMMA.16816.F32.BF16 R28, R132, R20.reuse, RZ ;  /* 0x00000014841c723c */ /* 0x088fe600000418ff */
[----:B------:R-:W0:Y:S03]  /*ded0*/  LDGDEPBAR ;  /* 0x00000000000079af */ /* 0x000e260000000000 */
[----:B----4-:R-:W-:Y:S06]  /*dee0*/  HMMA.16816.F32.BF16 R32, R136, R20, RZ ;  /* 0x000000148820723c */ /* 0x010fec00000418ff */
[-C--:B------:R-:W-:Y:S06]  /*def0*/  HMMA.16816.F32.BF16 R36, R132, R22.reuse, RZ ;  /* 0x000000168424723c */ /* 0x080fec00000418ff */
[C---:B------:R-:W-:Y:S01]  /*df00*/  HMMA.16816.F32.BF16 R44, R136.reuse, R22, RZ ;  /* 0x00000016882c723c */ /* 0x040fe200000418ff */
[----:B------:R-:W3:Y:S05]  /*df10*/  LDSM.16.M88.4 R20, [R238+0x8000] ;  /* 0x00800000ee14783b */ /* 0x000eea0000000200 */
[-C--:B-1----:R-:W-:Y:S06]  /*df20*/  HMMA.16816.F32.BF16 R208, R136, R8.reuse, RZ ;  /* 0x0000000888d0723c */ /* 0x082fec00000418ff */
[C---:B------:R-:W-:Y:S06]  /*df30*/  HMMA.16816.F32.BF16 R140, R132.reuse, R8, RZ ;  /* 0x00000008848c723c */ /* 0x040fec00000418ff */
[----:B------:R-:W-:Y:S06]  /*df40*/  HMMA.16816.F32.BF16 R40, R132, R10, RZ ;  /* 0x0000000a8428723c */ /* 0x000fec00000418ff */
[-C--:B------:R-:W-:Y:S01]  /*df50*/  HMMA.16816.F32.BF16 R216, R60, R4.reuse, R28 ;  /* 0x000000043cd8723c */ /* 0x080fe2000004181c */
[----:B------:R-:W1:Y:S05]  /*df60*/  LDSM.16.M88.4 R28, [R238+0x8800] ;  /* 0x00880000ee1c783b */ /* 0x000e6a0000000200 */
[----:B------:R-:W-:Y:S06]  /*df70*/  HMMA.16816.F32.BF16 R72, R64, R4, R32 ;  /* 0x000000044048723c */ /* 0x000fec0000041820 */
[----:B------:R-:W-:Y:S01]  /*df80*/  HMMA.16816.F32.BF16 R32, R136, R10, RZ ;  /* 0x0000000a8820723c */ /* 0x000fe200000418ff */
[----:B------:R-:W-:Y:S05]  /*df90*/  LDSM.16.M88.4 R8, [R237] ;  /* 0x00000000ed08783b */ /* 0x000fea0000000200 */
[-C--:B------:R-:W-:Y:S06]  /*dfa0*/  HMMA.16816.F32.BF16 R36, R60, R6.reuse, R36 ;  /* 0x000000063c24723c */ /* 0x080fec0000041824 */
[C---:B------:R-:W-:Y:S01]  /*dfb0*/  HMMA.16816.F32.BF16 R220, R64.reuse, R6, R44 ;  /* 0x0000000640dc723c */ /* 0x040fe2000004182c */
[----:B------:R-:W4:Y:S04]  /*dfc0*/  LDSM.16.M88.4 R44, [R241+0x2000] ;  /* 0x00200000f12c783b */ /* 0x000f280000000200 */
[----:B------:R-:W-:Y:S01]  /*dfd0*/  LDSM.16.M88.4 R4, [R232+0xa000] ;  /* 0x00a00000e804783b */ /* 0x000fe20000000200 */
[-C--:B--2---:R-:W-:Y:S06]  /*dfe0*/  HMMA.16816.F32.BF16 R68, R64, R24.reuse, R208 ;  /* 0x000000184044723c */ /* 0x084fec00000418d0 */
[C---:B------:R-:W-:Y:S06]  /*dff0*/  HMMA.16816.F32.BF16 R228, R60.reuse, R24, R140 ;  /* 0x000000183ce4723c */ /* 0x040fec000004188c */
[----:B------:R-:W-:Y:S01]  /*e000*/  HMMA.16816.F32.BF16 R224, R60, R26, R40 ;  /* 0x0000001a3ce0723c */ /* 0x000fe20000041828 */
[----:B------:R-:W-:Y:S05]  /*e010*/  LDSM.16.M88.4 R40, [R239+0x4000] ;  /* 0x00400000ef28783b */ /* 0x000fea0000000200 */
[----:B---3--:R-:W-:Y:S06]  /*e020*/  HMMA.16816.F32.BF16 R208, R52, R20, R216 ;  /* 0x0000001434d0723c */ /* 0x008fec00000418d8 */
[----:B------:R-:W-:Y:S01]  /*e030*/  HMMA.16816.F32.BF16 R212, R64, R26, R32 ;  /* 0x0000001a40d4723c */ /* 0x000fe20000041820 */
[----:B------:R-:W2:Y:S05]  /*e040*/  LDSM.16.M88.4 R24, [R237+0x800] ;  /* 0x00080000ed18783b */ /* 0x000eaa0000000200 */
[----:B------:R-:W-:Y:S06]  /*e050*/  HMMA.16816.F32.BF16 R140, R56, R20, R72 ;  /* 0x00000014388c723c */ /* 0x000fec0000041848 */
[-C--:B------:R-:W-:Y:S01]  /*e060*/  HMMA.16816.F32.BF16 R32, R52, R22.reuse, R36 ;  /* 0x000000163420723c */ /* 0x080fe20000041824 */
[----:B------:R-:W3:Y:S05]  /*e070*/  LDSM.16.M88.4 R36, [R239+0x6000] ;  /* 0x00600000ef24783b */ /* 0x000eea0000000200 */
[C---:B------:R-:W-:Y:S06]  /*e080*/  HMMA.16816.F32.BF16 R220, R56.reuse, R22, R220 ;  /* 0x0000001638dc723c */ /* 0x040fec00000418dc */
[-C--:B-1----:R-:W-:Y:S06]  /*e090*/  HMMA.16816.F32.BF16 R76, R56, R28.reuse, R68 ;  /* 0x0000001c384c723c */ /* 0x082fec0000041844 */
[C---:B------:R-:W-:Y:S06]  /*e0a0*/  HMMA.16816.F32.BF16 R72, R52.reuse, R28, R228 ;  /* 0x0000001c3448723c */ /* 0x040fec00000418e4 */
[----:B------:R-:W-:Y:S06]  /*e0b0*/  HMMA.16816.F32.BF16 R68, R52, R30, R224 ;  /* 0x0000001e3444723c */ /* 0x000fec00000418e0 */
[----:B----4-:R-:W-:Y:S01]  /*e0c0*/  HMMA.16816.F32.BF16 R224, R44, R8, R208 ;  /* 0x000000082ce0723c */ /* 0x010fe200000418d0 */
[----:B------:R-:W-:Y:S05]  /*e0d0*/  LDSM.16.M88.4 R208, [R247] ;  /* 0x00000000f7d0783b */ /* 0x000fea0000000200 */
[----:B------:R-:W-:Y:S01]  /*e0e0*/  HMMA.16816.F32.BF16 R228, R56, R30, R212 ;  /* 0x0000001e38e4723c */ /* 0x000fe200000418d4 */
[----:B------:R-:W-:Y:S05]  /*e0f0*/  LDSM.16.M88.4 R28, [R240+0x6000] ;  /* 0x00600000f01c783b */ /* 0x000fea0000000200 */
[----:B------:R-:W-:Y:S01]  /*e100*/  HMMA.16816.F32.BF16 R216, R48, R8, R140 ;  /* 0x0000000830d8723c */ /* 0x000fe2000004188c */
[----:B------:R-:W1:Y:S05]  /*e110*/  LDSM.16.M88.4 R140, [R232+0xa800] ;  /* 0x00a80000e88c783b */ /* 0x000e6a0000000200 */
[-C--:B------:R-:W-:Y:S01]  /*e120*/  HMMA.16816.F32.BF16 R20, R44, R10.reuse, R32 ;  /* 0x0000000a2c14723c */ /* 0x080fe20000041820 */
[----:B------:R-:W-:Y:S05]  /*e130*/  LDSM.16.M88.4 R32, [R240+0x4000] ;  /* 0x00400000f020783b */ /* 0x000fea0000000200 */
[C---:B------:R-:W-:Y:S01]  /*e140*/  HMMA.16816.F32.BF16 R212, R48.reuse, R10, R220 ;  /* 0x0000000a30d4723c */ /* 0x040fe200000418dc */
[----:B------:R-:W-:Y:S05]  /*e150*/  LDSM.16.M88.4 R8, [R246] ;  /* 0x00000000f608783b */ /* 0x000fea0000000200 */
[-C--:B--2---:R-:W-:Y:S06]  /*e160*/  HMMA.16816.F32.BF16 R88, R48, R24.reuse, R76 ;  /* 0x000000183058723c */ /* 0x084fec000004184c */
[C---:B------:R-:W-:Y:S06]  /*e170*/  HMMA.16816.F32.BF16 R80, R44.reuse, R24, R72 ;  /* 0x000000182c50723c */ /* 0x040fec0000041848 */
[----:B------:R-:W-:Y:S06]  /*e180*/  HMMA.16816.F32.BF16 R76, R44, R26, R68 ;  /* 0x0000001a2c4c723c */ /* 0x000fec0000041844 */
[----:B---3--:R-:W-:Y:S06]  /*e190*/  HMMA.16816.F32.BF16 R68, R36, R4, R224 ;  /* 0x000000042444723c */ /* 0x008fec00000418e0 */
[----:B------:R-:W-:Y:S01]  /*e1a0*/  HMMA.16816.F32.BF16 R72, R48, R26, R228 ;  /* 0x0000001a3048723c */ /* 0x000fe200000418e4 */
[----:B------:R-:W-:Y:S05]  /*e1b0*/  LDSM.16.M88.4 R24, [R242+0x4000] ;  /* 0x00400000f218783b */ /* 0x000fea0000000200 */
[----:B------:R-:W-:Y:S06]  /*e1c0*/  HMMA.16816.F32.BF16 R228, R40, R4, R216 ;  /* 0x0000000428e4723c */ /* 0x000fec00000418d8 */
[-C--:B------:R-:W-:Y:S01]  /*e1d0*/  HMMA.16816.F32.BF16 R224, R36, R6.reuse, R20 ;  /* 0x0000000624e0723c */ /* 0x080fe20000041814 */
[----:B------:R-:W-:Y:S05]  /*e1e0*/  LDSM.16.M88.4 R20, [R242+0x6000] ;  /* 0x00600000f214783b */ /* 0x000fea0000000200 */
[----:B------:R-:W-:Y:S01]  /*e1f0*/  HMMA.16816.F32.BF16 R220, R40, R6, R212 ;  /* 0x0000000628dc723c */ /* 0x000fe200000418d4 */
[----:B------:R-:W2:Y:S05]  /*e200*/  LDSM.16.M88.4 R4, [R238+0xa000] ;  /* 0x00a00000ee04783b */ /* 0x000eaa0000000200 */
[----:B-1----:R-:W-:Y:S06]  /*e210*/  HMMA.16816.F32.BF16 R212, R36, R140, R80 ;  /* 0x0000008c24d4723c */ /* 0x002fec0000041850 */
[----:B------:R-:W-:Y:S06]  /*e220*/  HMMA.16816.F32.BF16 R80, R28, R208, R68 ;  /* 0x000000d01c50723c */ /* 0x000fec0000041844 */
[C---:B------:R-:W-:Y:S06]  /*e230*/  HMMA.16816.F32.BF16 R216, R40.reuse, R140, R88 ;  /* 0x0000008c28d8723c */ /* 0x040fec0000041858 */
[----:B------:R-:W-:Y:S06]  /*e240*/  HMMA.16816.F32.BF16 R88, R40, R142, R72 ;  /* 0x0000008e2858723c */ /* 0x000fec0000041848 */
[----:B------:R-:W-:Y:S06]  /*e250*/  HMMA.16816.F32.BF16 R72, R28, R210, R224 ;  /* 0x000000d21c48723c */ /* 0x000fec00000418e0 */
[----:B------:R-:W-:Y:S01]  /*e260*/  HMMA.16816.F32.BF16 R92, R36, R142, R76 ;  /* 0x0000008e245c723c */ /* 0x000fe2000004184c */
[----:B------:R-:W1:Y:S05]  /*e270*/  LDSM.16.M88.4 R140, [R238+0xa800] ;  /* 0x00a80000ee8c783b */ /* 0x000e6a0000000200 */
[----:B--2---:R-:W-:Y:S06]  /*e280*/  HMMA.16816.F32.BF16 R80, R20, R4, R80 ;  /* 0x000000041450723c */ /* 0x004fec0000041850 */
[C---:B------:R-:W-:Y:S06]  /*e290*/  HMMA.16816.F32.BF16 R228, R32.reuse, R208, R228 ;  /* 0x000000d020e4723c */ /* 0x040fec00000418e4 */
[C---:B------:R-:W-:Y:S01]  /*e2a0*/  HMMA.16816.F32.BF16 R76, R32.reuse, R210, R220 ;  /* 0x000000d2204c723c */ /* 0x040fe200000418dc */
[----:B------:R-:W-:Y:S05]  /*e2b0*/  LDSM.16.M88.4 R208, [R237+0x2000] ;  /* 0x00200000edd0783b */ /* 0x000fea0000000200 */
[-C--:B------:R-:W-:Y:S01]  /*e2c0*/  HMMA.16816.F32.BF16 R68, R32, R8.reuse, R216 ;  /* 0x000000082044723c */ /* 0x080fe200000418d8 */
[----:B------:R-:W-:Y:S05]  /*e2d0*/  LDSM.16.M88.4 R216, [R232+0x9800] ;  /* 0x00980000e8d8783b */ /* 0x000fea0000000200 */
[----:B------:R-:W-:Y:S01]  /*e2e0*/  IMAD.MOV.U32 R13, RZ, RZ, R80 ;  /* 0x000000ffff0d7224 */ /* 0x000fe200078e0050 */
[----:B------:R-:W-:Y:S01]  /*e2f0*/  MOV R2, R82 ;  /* 0x0000005200027202 */ /* 0x000fe20000000f00 */
[----:B------:R-:W-:Y:S01]  /*e300*/  IMAD.MOV.U32 R12, RZ, RZ, R81 ;  /* 0x000000ffff0c7224 */ /* 0x000fe200078e0051 */
[----:B------:R-:W-:Y:S01]  /*e310*/  HMMA.16816.F32.BF16 R224, R28, R8, R212 ;  /* 0x000000081ce0723c */ /* 0x000fe200000418d4 */
[----:B------:R-:W-:-:S05]  /*e320*/  IMAD.MOV.U32 R0, RZ, RZ, R83 ;  /* 0x000000ffff007224 */ /* 0x000fca00078e0053 */
[----:B------:R-:W-:Y:S06]  /*e330*/  HMMA.16816.F32.BF16 R80, R20, R6, R72 ;  /* 0x000000061450723c */ /* 0x000fec0000041848 */
[-C--:B------:R-:W-:Y:S06]  /*e340*/  HMMA.16816.F32.BF16 R220, R28, R10.reuse, R92 ;  /* 0x0000000a1cdc723c */ /* 0x080fec000004185c */
[----:B------:R-:W-:Y:S01]  /*e350*/  HMMA.16816.F32.BF16 R212, R32, R10, R88 ;  /* 0x0000000a20d4723c */ /* 0x000fe20000041858 */
[----:B------:R-:W2:Y:S05]  /*e360*/  LDSM.16.M88.4 R8, [R241+0x4000] ;  /* 0x00400000f108783b */ /* 0x000eaa0000000200 */
[C---:B------:R-:W-:Y:S06]  /*e370*/  HMMA.16816.F32.BF16 R228, R24.reuse, R4, R228 ;  /* 0x0000000418e4723c */ /* 0x040fec00000418e4 */
[----:B------:R-:W-:Y:S01]  /*e380*/  IMAD.MOV.U32 R72, RZ, RZ, R80 ;  /* 0x000000ffff487224 */ /* 0x000fe200078e0050 */
[----:B------:R-:W-:Y:S01]  /*e390*/  HMMA.16816.F32.BF16 R92, R24, R6, R76 ;  /* 0x00000006185c723c */ /* 0x000fe2000004184c */
[----:B------:R-:W-:Y:S01]  /*e3a0*/  IMAD.MOV.U32 R19, RZ, RZ, R81 ;  /* 0x000000ffff137224 */ /* 0x000fe200078e0051 */
[----:B------:R-:W3:Y:S01]  /*e3b0*/  LDSM.16.M88.4 R4, [R241+0x6000] ;  /* 0x00600000f104783b */ /* 0x000ee20000000200 */
[----:B------:R-:W-:-:S02]  /*e3c0*/  IMAD.MOV.U32 R18, RZ, RZ, R82 ;  /* 0x000000ffff127224 */ /* 0x000fc400078e0052 */
[----:B------:R-:W-:Y:S01]  /*e3d0*/  IMAD.MOV.U32 R3, RZ, RZ, R83 ;  /* 0x000000ffff037224 */ /* 0x000fe200078e0053 */
[----:B-1----:R-:W-:Y:S06]  /*e3e0*/  HMMA.16816.F32.BF16 R88, R20, R142, R220 ;  /* 0x0000008e1458723c */ /* 0x002fec00000418dc */
[----:B------:R-:W-:Y:S01]  /*e3f0*/  HMMA.16816.F32.BF16 R80, R24, R140, R68 ;  /* 0x0000008c1850723c */ /* 0x000fe20000041844 */
[----:B------:R-:W-:Y:S01]  /*e400*/  MOV R220, R13 ;  /* 0x0000000d00dc7202 */ /* 0x000fe20000000f00 */
[----:B------:R-:W-:Y:S02]  /*e410*/  IMAD.MOV.U32 R221, RZ, RZ, R12 ;  /* 0x000000ffffdd7224 */ /* 0x000fe400078e000c */
[----:B------:R-:W-:-:S02]  /*e420*/  IMAD.MOV.U32 R222, RZ, RZ, R2 ;  /* 0x000000ffffde7224 */ /* 0x000fc400078e0002 */
[----:B------:R-:W-:Y:S01]  /*e430*/  HMMA.16816.F32.BF16 R68, R20, R140, R224 ;  /* 0x0000008c1444723c */ /* 0x000fe200000418e0 */
[----:B------:R-:W-:-:S05]  /*e440*/  IMAD.MOV.U32 R223, RZ, RZ, R0 ;  /* 0x000000ffffdf7224 */ /* 0x000fca00078e0000 */
[----:B------:R-:W-:Y:S01]  /*e450*/  HMMA.16816.F32.BF16 R224, R24, R142, R212 ;  /* 0x0000008e18e0723c */ /* 0x000fe200000418d4 */
[----:B------:R-:W1:Y:S04]  /*e460*/  LDSM.16.M88.4 R140, [R237+0x2800] ;  /* 0x00280000ed8c783b */ /* 0x000e680000000200 */
[----:B------:R-:W4:Y:S01]  /*e470*/  LDSM.16.M88.4 R212, [R248] ;  /* 0x00000000f8d4783b */ /* 0x000f220000000200 */
[----:B--2---:R-:W-:Y:S06]  /*e480*/  HMMA.16816.F32.BF16 R76, R8, R208, R228 ;  /* 0x000000d0084c723c */ /* 0x004fec00000418e4 */
[----:B------:R-:W-:Y:S01]  /*e490*/  HMMA.16816.F32.BF16 R96, R132, R216, RZ ;  /* 0x000000d88460723c */ /* 0x000fe200000418ff */
[----:B------:R-:W-:-:S02]  /*e4a0*/  IMAD.MOV.U32 R228, RZ, RZ, R72 ;  /* 0x000000ffffe47224 */ /* 0x000fc400078e0048 */
[----:B------:R-:W-:Y:S02]  /*e4b0*/  IMAD.MOV.U32 R229, RZ, RZ, R19 ;  /* 0x000000ffffe57224 */ /* 0x000fe400078e0013 */
[----:B------:R-:W-:Y:S02]  /*e4c0*/  IMAD.MOV.U32 R230, RZ, RZ, R18 ;  /* 0x000000ffffe67224 */ /* 0x000fe400078e0012 */
[----:B------:R-:W-:Y:S01]  /*e4d0*/  IMAD.MOV.U32 R231, RZ, RZ, R3 ;  /* 0x000000ffffe77224 */ /* 0x000fe200078e0003 */
[C---:B---3--:R-:W-:Y:S06]  /*e4e0*/  HMMA.16816.F32.BF16 R220, R4.reuse, R208, R220 ;  /* 0x000000d004dc723c */ /* 0x048fec00000418dc */
[-C--:B------:R-:W-:Y:S04]  /*e4f0*/  HMMA.16816.F32.BF16 R228, R4, R210.reuse, R228 ;  /* 0x000000d204e4723c */ /* 0x080fe800000418e4 */
[----:B------:R-:W-:Y:S01]  /*e500*/  IMAD.MOV.U32 R0, RZ, RZ, R76 ;  /* 0x000000ffff007224 */ /* 0x000fe200078e004c */
[----:B------:R-:W-:Y:S01]  /*e510*/  MOV R12, R78 ;  /* 0x0000004e000c7202 */ /* 0x000fe20000000f00 */
[----:B------:R-:W-:Y:S01]  /*e520*/  HMMA.16816.F32.BF16 R208, R8, R210, R92 ;  /* 0x000000d208d0723c */ /* 0x000fe2000004185c */
[----:B------:R-:W-:-:S02]  /*e530*/  IMAD.MOV.U32 R13, RZ, RZ, R77 ;  /* 0x000000ffff0d7224 */ /* 0x000fc400078e004d */
[----:B------:R-:W-:Y:S01]  /*e540*/  IMAD.MOV.U32 R2, RZ, RZ, R79 ;  /* 0x000000ffff027224 */ /* 0x000fe200078e004f */
[----:B------:R-:W-:Y:S01]  /*e550*/  MOV R75, R96 ;  /* 0x00000060004b7202 */ /* 0x000fe20000000f00 */
[----:B------:R-:W-:Y:S01]  /*e560*/  IMAD.MOV.U32 R18, RZ, RZ, R98 ;  /* 0x000000ffff127224 */ /* 0x000fe200078e0062 */
[----:B------:R-:W-:Y:S01]  /*e570*/  HMMA.16816.F32.BF16 R76, R136, R216, RZ ;  /* 0x000000d8884c723c */ /* 0x000fe200000418ff */
[----:B------:R-:W-:Y:S02]  /*e580*/  IMAD.MOV.U32 R19, RZ, RZ, R97 ;  /* 0x000000ffff137224 */ /* 0x000fe400078e0061 */
[----:B------:R-:W-:-:S03]  /*e590*/  IMAD.MOV.U32 R3, RZ, RZ, R99 ;  /* 0x000000ffff037224 */ /* 0x000fc600078e0063 */
[----:B-1----:R-:W-:Y:S06]  /*e5a0*/  HMMA.16816.F32.BF16 R92, R8, R140, R80 ;  /* 0x0000008c085c723c */ /* 0x002fec0000041850 */
[-C--:B------:R-:W-:Y:S06]  /*e5b0*/  HMMA.16816.F32.BF16 R88, R4, R142.reuse, R88 ;  /* 0x0000008e0458723c */ /* 0x080fec0000041858 */
[----:B------:R-:W-:Y:S01]  /*e5c0*/  HMMA.16816.F32.BF16 R224, R8, R142, R224 ;  /* 0x0000008e08e0723c */ /* 0x000fe200000418e0 */
[----:B------:R-:W-:Y:S01]  /*e5d0*/  FMUL.FTZ R0, R0, UR22 ;  /* 0x0000001600007c20 */ /* 0x000fe20008410000 */
[----:B------:R-:W1:Y:S01]  /*e5e0*/  S2R R216, SR_TID.X ;  /* 0x0000000000d87919 */ /* 0x000e620000002100 */
[----:B------:R2:W5:Y:S04]  /*e5f0*/  LDL.LU.64 R98, [R1+0x188] ;  /* 0x0001880001627983 */ /* 0x0005680000300a00 */
[----:B------:R-:W-:Y:S01]  /*e600*/  MOV R142, R18 ;  /* 0x00000012008e7202 */ /* 0x000fe20000000f00 */
[----:B------:R-:W-:Y:S01]  /*e610*/  IMAD.MOV.U32 R143, RZ, RZ, R3 ;  /* 0x000000ffff8f7224 */ /* 0x000fe200078e0003 */
[----:B------:R2:W5:Y:S03]  /*e620*/  LDL.LU.64 R96, [R1+0x180] ;  /* 0x0001800001607983 */ /* 0x0005660000300a00 */
[----:B------:R-:W-:Y:S01]  /*e630*/  IMAD.MOV.U32 R84, RZ, RZ, R92 ;  /* 0x000000ffff547224 */ /* 0x000fe200078e005c */
[----:B------:R-:W-:Y:S01]  /*e640*/  MOV R82, R94 ;  /* 0x0000005e00527202 */ /* 0x000fe20000000f00 */
[----:B------:R-:W-:-:S02]  /*e650*/  IMAD.MOV.U32 R83, RZ, RZ, R93 ;  /* 0x000000ffff537224 */ /* 0x000fc400078e005d */
[----:B------:R-:W-:Y:S02]  /*e660*/  IMAD.MOV.U32 R81, RZ, RZ, R95 ;  /* 0x000000ffff517224 */ /* 0x000fe400078e005f */
[----:B------:R-:W-:Y:S07]  /*e670*/  HMMA.16816.F32.BF16 R92, R4, R140, R68 ;  /* 0x0000008c045c723c */ /* 0x000fee0000041844 */
[----:B------:R-:W-:Y:S02]  /*e680*/  IMAD.MOV.U32 R140, RZ, RZ, R75 ;  /* 0x000000ffff8c7224 */ /* 0x000fe400078e004b */
[----:B------:R-:W-:-:S07]  /*e690*/  IMAD.MOV.U32 R141, RZ, RZ, R19 ;  /* 0x000000ffff8d7224 */ /* 0x000fce00078e0013 */
[-C--:B----4-:R-:W-:Y:S01]  /*e6a0*/  HMMA.16816.F32.BF16 R140, R60, R212.reuse, R140 ;  /* 0x000000d43c8c723c */ /* 0x090fe2000004188c */
[----:B------:R-:W-:Y:S01]  /*e6b0*/  MOV R73, R88 ;  /* 0x0000005800497202 */ /* 0x000fe20000000f00 */
[----:B------:R-:W-:Y:S02]  /*e6c0*/  IMAD.MOV.U32 R72, RZ, RZ, R89 ;  /* 0x000000ffff487224 */ /* 0x000fe400078e0059 */
[----:B------:R-:W-:Y:S02]  /*e6d0*/  IMAD.MOV.U32 R69, RZ, RZ, R90 ;  /* 0x000000ffff457224 */ /* 0x000fe400078e005a */
[----:B------:R-:W-:Y:S02]  /*e6e0*/  IMAD.MOV.U32 R68, RZ, RZ, R91 ;  /* 0x000000ffff447224 */ /* 0x000fe400078e005b */
[----:B------:R-:W-:Y:S01]  /*e6f0*/  HMMA.16816.F32.BF16 R88, R64, R212, R76 ;  /* 0x000000d44058723c */ /* 0x000fe2000004184c */
[----:B-1----:R-:W-:Y:S02]  /*e700*/  IMAD.SHL.U32 R216, R216, 0x2, RZ ;  /* 0x00000002d8d87824 */ /* 0x002fe400078e00ff */
[----:B------:R-:W-:-:S02]  /*e710*/  IMAD.MOV.U32 R71, RZ, RZ, R94 ;  /* 0x000000ffff477224 */ /* 0x000fc400078e005e */
[----:B------:R-:W-:Y:S02]  /*e720*/  IMAD.MOV.U32 R70, RZ, RZ, R95 ;  /* 0x000000ffff467224 */ /* 0x000fe400078e005f */
[----:B------:R-:W-:Y:S02]  /*e730*/  IMAD.MOV.U32 R80, RZ, RZ, R92 ;  /* 0x000000ffff507224 */ /* 0x000fe400078e005c */
[----:B------:R-:W-:-:S07]  /*e740*/  IMAD.MOV.U32 R74, RZ, RZ, R93 ;  /* 0x000000ffff4a7224 */ /* 0x000fce00078e005d */
[----:B------:R-:W-:Y:S01]  /*e750*/  IMAD.MOV.U32 R79, RZ, RZ, R143 ;  /* 0x000000ffff4f7224 */ /* 0x000fe200078e008f */
[----:B------:R-:W-:Y:S01]  /*e760*/  MOV R3, R142 ;  /* 0x0000008e00037202 */ /* 0x000fe20000000f00 */
[----:B------:R1:W-:Y:S01]  /*e770*/  MUFU.TANH R143, R0 ;  /* 0x00000000008f7308 */ /* 0x0003e20000002400 */
[----:B------:R-:W-:Y:S02]  /*e780*/  IMAD.MOV.U32 R213, RZ, RZ, R141 ;  /* 0x000000ffffd57224 */ /* 0x000fe400078e008d */
[----:B------:R-:W-:Y:S01]  /*e790*/  IMAD.MOV.U32 R212, RZ, RZ, R140 ;  /* 0x000000ffffd47224 */ /* 0x000fe200078e008c */
[----:B------:R-:W-:Y:S01]  /*e7a0*/  LOP3.LUT R216, R216, 0x6, RZ, 0xc0, !PT ;  /* 0x00000006d8d87812 */ /* 0x000fe200078ec0ff */
[----:B------:R2:W5:Y:S01]  /*e7b0*/  LDL.LU.64 R94, [R1+0x178] ;  /* 0x00017800015e7983 */ /* 0x0005620000300a00 */
[----:B------:R-:W-:Y:S02]  /*e7c0*/  IMAD.MOV.U32 R76, RZ, RZ, R90 ;  /* 0x000000ffff4c7224 */ /* 0x000fe400078e005a */
[----:B------:R-:W-:Y:S01]  /*e7d0*/  IMAD.MOV.U32 R75, RZ, RZ, R91 ;  /* 0x000000ffff4b7224 */ /* 0x000fe200078e005b */
[----:B------:R2:W5:Y:S01]  /*e7e0*/  LDL.LU.64 R92, [R1+0x170] ;  /* 0x00017000015c7983 */ /* 0x0005620000300a00 */
[----:B------:R-:W-:-:S02]  /*e7f0*/  IMAD.MOV.U32 R78, RZ, RZ, R88 ;  /* 0x000000ffff4e7224 */ /* 0x000fc400078e0058 */
[----:B------:R-:W-:Y:S01]  /*e800*/  IMAD.MOV.U32 R77, RZ, RZ, R89 ;  /* 0x000000ffff4d7224 */ /* 0x000fe200078e0059 */
[----:B------:R2:W5:Y:S01]  /*e810*/  LDL.LU.64 R90, [R1+0x168] ;  /* 0x00016800015a7983 */ /* 0x0005620000300a00 */
[----:B-1----:R-:W-:-:S03]  /*e820*/  FMUL.FTZ R0, R13, UR22 ;  /* 0x000000160d007c20 */ /* 0x002fc60008410000 */
[----:B------:R2:W5:Y:S01]  /*e830*/  LDL.LU.64 R88, [R1+0x160] ;  /* 0x0001600001587983 */ /* 0x0005620000300a00 */
[----:B------:R1:W-:Y:S02]  /*e840*/  MUFU.TANH R142, R0 ;  /* 0x00000000008e7308 */ /* 0x0003e40000002400 */
[----:B-1----:R-:W-:-:S06]  /*e850*/  FMUL.FTZ R0, R12, UR22 ;  /* 0x000000160c007c20 */ /* 0x002fcc0008410000 */
[----:B------:R1:W3:Y:S02]  /*e860*/  MUFU.TANH R12, R0 ;  /* 0x00000000000c7308 */ /* 0x0002e40000002400 */
[----:B-1----:R-:W-:Y:S01]  /*e870*/  FMUL.FTZ R0, R2, UR22 ;  /* 0x0000001602007c20 */ /* 0x002fe20008410000 */
[----:B------:R-:W-:-:S05]  /*e880*/  FMUL.FTZ R2, R229, UR22 ;  /* 0x00000016e5027c20 */ /* 0x000fca0008410000 */
[----:B------:R1:W-:Y:S02]  /*e890*/  MUFU.TANH R252, R0 ;  /* 0x0000000000fc7308 */ /* 0x0003e40000002400 */
[----:B-1----:R-:W-:-:S06]  /*e8a0*/  FMUL.FTZ R0, R220, UR22 ;  /* 0x00000016dc007c20 */ /* 0x002fcc0008410000 */
[----:B------:R1:W-:Y:S02]  /*e8b0*/  MUFU.TANH R220, R0 ;  /* 0x0000000000dc7308 */ /* 0x0003e40000002400 */
[----:B-1----:R-:W-:-:S06]  /*e8c0*/  FMUL.FTZ R0, R221, UR22 ;  /* 0x00000016dd007c20 */ /* 0x002fcc0008410000 */
[----:B------:R1:W-:Y:S02]  /*e8d0*/  MUFU.TANH R221, R0 ;  /* 0x0000000000dd7308 */ /* 0x0003e40000002400 */
[----:B-1----:R-:W-:-:S06]  /*e8e0*/  FMUL.FTZ R0, R222, UR22 ;  /* 0x00000016de007c20 */ /* 0x002fcc0008410000 */
[----:B------:R1:W-:Y:S02]  /*e8f0*/  MUFU.TANH R217, R0 ;  /* 0x0000000000d97308 */ /* 0x0003e40000002400 */
[----:B-1----:R-:W-:Y:S01]  /*e900*/  FMUL.FTZ R0, R208, UR22 ;  /* 0x00000016d0007c20 */ /* 0x002fe20008410000 */
[----:B------:R-:W-:Y:S02]  /*e910*/  IMAD.MOV.U32 R208, RZ, RZ, R3 ;  /* 0x000000ffffd07224 */ /* 0x000fe400078e0003 */
[----:B------:R-:W-:-:S03]  /*e920*/  FMUL.FTZ R3, R223, UR22 ;  /* 0x00000016df037c20 */ /* 0x000fc60008410000 */
[----:B------:R1:W4:Y:S02]  /*e930*/  MUFU.TANH R141, R0 ;  /* 0x00000000008d7308 */ /* 0x0003240000002400 */
[----:B-1----:R-:W-:Y:S01]  /*e940*/  FMUL.FTZ R0, R209, UR22 ;  /* 0x00000016d1007c20 */ /* 0x002fe20008410000 */
[----:B---3--:R-:W-:-:S05]  /*e950*/  IMAD.MOV.U32 R209, RZ, RZ, R12 ;  /* 0x000000ffffd17224 */ /* 0x008fca00078e000c */
[----:B------:R-:W-:Y:S08]  /*e960*/  MUFU.TANH R12, R2 ;  /* 0x00000002000c7308 */ /* 0x000ff00000002400 */
[----:B------:R1:W3:Y:S02]  /*e970*/  MUFU.TANH R19, R0 ;  /* 0x0000000000137308 */ /* 0x0002e40000002400 */
[----:B-1----:R-:W-:-:S06]  /*e980*/  FMUL.FTZ R0, R210, UR22 ;  /* 0x00000016d2007c20 */ /* 0x002fcc0008410000 */
[----:B------:R1:W2:Y:S02]  /*e990*/  MUFU.TANH R18, R0 ;  /* 0x0000000000127308 */ /* 0x0002a40000002400 */
[----:B-1----:R-:W-:-:S06]  /*e9a0*/  FMUL.FTZ R0, R211, UR22 ;  /* 0x00000016d3007c20 */ /* 0x002fcc0008410000 */
[----:B------:R1:W-:Y:S08]  /*e9b0*/  MUFU.TANH R211, R3 ;  /* 0x0000000300d37308 */ /* 0x0003f00000002400 */
[----:B------:R4:W2:Y:S01]  /*e9c0*/  MUFU.TANH R13, R0 ;  /* 0x00000000000d7308 */ /* 0x0008a20000002400 */
[----:B-1----:R-:W-:-:S07]  /*e9d0*/  FMUL.FTZ R3, R230, UR22 ;  /* 0x00000016e6037c20 */ /* 0x002fce0008410000 */
[----:B------:R1:W-:Y:S01]  /*e9e0*/  MUFU.TANH R210, R3 ;  /* 0x0000000300d27308 */ /* 0x0003e20000002400 */
[----:B----4-:R-:W-:Y:S01]  /*e9f0*/  FMUL.FTZ R0, R228, UR22 ;  /* 0x00000016e4007c20 */ /* 0x010fe20008410000 */
[----:B------:R-:W-:-:S06]  /*ea00*/  IMAD.MOV.U32 R228, RZ, RZ, R213 ;  /* 0x000000ffffe47224 */ /* 0x000fcc00078e00d5 */
[----:B------:R4:W2:Y:S01]  /*ea10*/  MUFU.TANH R140, R0 ;  /* 0x00000000008c7308 */ /* 0x0008a20000002400 */
[----:B-1----:R-:W-:Y:S01]  /*ea20*/  FMUL.FTZ R3, R231, UR22 ;  /* 0x00000016e7037c20 */ /* 0x002fe20008410000 */
[----:B----4-:R-:W-:-:S05]  /*ea30*/  MOV R0, UR21 ;  /* 0x0000001500007c02 */ /* 0x010fca0008000f00 */
[----:B------:R-:W-:Y:S02]  /*ea40*/  IMAD R0, R0, 0x40, R216 ;  /* 0x0000004000007824 */ /* 0x000fe400078e02d8 */
[----:B------:R1:W4:Y:S02]  /*ea50*/  MUFU.TANH R216, R3 ;  /* 0x0000000300d87308 */ /* 0x0003240000002400 */
[C---:B------:R-:W-:Y:S01]  /*ea60*/  VIADD R2, R0.reuse, 0x1 ;  /* 0x0000000100027836 */ /* 0x040fe20000000000 */
[----:B------:R-:W-:-:S04]  /*ea70*/  ISETP.GE.AND P4, PT, R0, R14, PT ;  /* 0x0000000e0000720c */ /* 0x000fc80003f86270 */
[C---:B------:R-:W-:Y:S02]  /*ea80*/  ISETP.GE.AND P6, PT, R2.reuse, R14, PT ;  /* 0x0000000e0200720c */ /* 0x040fe40003fc6270 */
[C---:B------:R-:W-:Y:S02]  /*ea90*/  ISETP.GE.AND P0, PT, R2.reuse, R17, PT ;  /* 0x000000110200720c */ /* 0x040fe40003f06270 */
[C---:B------:R-:W-:Y:S02]  /*eaa0*/  ISETP.GE.AND P3, PT, R2.reuse, R16, PT ;  /* 0x000000100200720c */ /* 0x040fe40003f66270 */
[----:B------:R-:W-:Y:S02]  /*eab0*/  ISETP.GE.AND P1, PT, R2, R15, PT ;  /* 0x0000000f0200720c */ /* 0x000fe40003f26270 */
[----:B------:R-:W-:Y:S02]  /*eac0*/  IADD3 R2, R0, 0x8, RZ ;  /* 0x0000000800027810 */ /* 0x000fe40007ffe0ff */
[----:B------:R-:W-:Y:S01]  /*ead0*/  FSEL R143, R143, -INF , !P4 ;  /* 0xff8000008f8f7808 */ /* 0x000fe20006000000 */
[----:B-1----:R-:W-:Y:S01]  /*eae0*/  FMUL.FTZ R3, R84, UR22 ;  /* 0x0000001654037c20 */ /* 0x002fe20008410000 */
[----:B------:R-:W-:-:S02]  /*eaf0*/  FSEL R142, R142, -INF , !P6 ;  /* 0xff8000008e8e7808 */ /* 0x000fc40007000000 */
[C---:B------:R-:W-:Y:S01]  /*eb00*/  ISETP.GE.AND P2, PT, R2.reuse, R14, PT ;  /* 0x0000000e0200720c */ /* 0x040fe20003f46270 */
[----:B------:R-:W-:Y:S01]  /*eb10*/  STL [R1+0x1c], R143 ;  /* 0x00001c8f01007387 */ /* 0x000fe20000100800 */
[C---:B------:R-:W-:Y:S02]  /*eb20*/  ISETP.GE.AND P5, PT, R2.reuse, R17, PT ;  /* 0x000000110200720c */ /* 0x040fe40003fa6270 */
[C---:B------:R-:W-:Y:S01]  /*eb30*/  ISETP.GE.AND P4, PT, R2.reuse, R16, PT ;  /* 0x000000100200720c */ /* 0x040fe20003f86270 */
[----:B------:R-:W-:Y:S01]  /*eb40*/  STL [R1+0x40], R142 ;  /* 0x0000408e01007387 */ /* 0x000fe20000100800 */
[----:B------:R-:W-:Y:S01]  /*eb50*/  ISETP.GE.AND P6, PT, R2, R15, PT ;  /* 0x0000000f0200720c */ /* 0x000fe20003fc6270 */
[----:B------:R-:W-:Y:S01]  /*eb60*/  VIADD R2, R0, 0x9 ;  /* 0x0000000900027836 */ /* 0x000fe20000000000 */
[----:B------:R-:W-:Y:S01]  /*eb70*/  FSEL R141, R141, -INF , !P2 ;  /* 0xff8000008d8d7808 */ /* 0x000fe20005000000 */
[----:B------:R1:W5:Y:S01]  /*eb80*/  LDL.LU R84, [R1+0x158] ;  /* 0x0001580001547983 */ /* 0x0003620000300800 */
[----:B------:R2:W1:Y:S02]  /*eb90*/  MUFU.TANH R213, R3 ;  /* 0x0000000300d57308 */ /* 0x0004640000002400 */
[----:B------:R-:W-:Y:S01]  /*eba0*/  ISETP.GE.AND P2, PT, R2, R14, PT ;  /* 0x0000000e0200720c */ /* 0x000fe20003f46270 */
[----:B------:R-:W-:Y:S03]  /*ebb0*/  STL [R1+0x3c], R141 ;  /* 0x00003c8d01007387 */ /* 0x000fe60000100800 */
[----:B---3--:R-:W-:-:S02]  /*ebc0*/  FSEL R19, R19, -INF , !P2 ;  /* 0xff80000013137808 */ /* 0x008fc40005000000 */
[----:B------:R-:W-:Y:S01]  /*ebd0*/  ISETP.GE.AND P2, PT, R0, R17, PT ;  /* 0x000000110000720c */ /* 0x000fe20003f46270 */
[----:B------:R-:W-:Y:S02]  /*ebe0*/  IMAD.MOV.U32 R222, RZ, RZ, R212 ;  /* 0x000000ffffde7224 */ /* 0x000fe400078e00d4 */
[----:B--2---:R-:W-:Y:S02]  /*ebf0*/  FMUL.FTZ R3, R83, UR22 ;  /* 0x0000001653037c20 */ /* 0x004fe40008410000 */
[----:B------:R2:W5:Y:S01]  /*ec00*/  LDL.LU R83, [R1+0x154] ;  /* 0x0001540001537983 */ /* 0x0005620000300800 */
[----:B------:R-:W-:Y:S01]  /*ec10*/  FSEL R18, R18, -INF , !P5 ;  /* 0xff80000012127808 */ /* 0x000fe20006800000 */
[----:B------:R3:W2:Y:S01]  /*ec20*/  MUFU.TANH R212, R3 ;  /* 0x0000000300d47308 */ /* 0x0006a20000002400 */
[----:B------:R-:W-:Y:S01]  /*ec30*/  ISETP.GE.AND P5, PT, R2, R15, PT ;  /* 0x0000000f0200720c */ /* 0x000fe20003fa6270 */
[----:B------:R4:W-:Y:S01]  /*ec40*/  STL [R1+0x44], R19 ;  /* 0x0000441301007387 */ /* 0x0009e20000100800 */
[----:B------:R-:W-:-:S02]  /*ec50*/  IMAD.MOV.U32 R229, RZ, RZ, R208 ;  /* 0x000000ffffe57224 */ /* 0x000fc400078e00d0 */
[----:B---3--:R-:W-:Y:S01]  /*ec60*/  FMUL.FTZ R3, R224, UR22 ;  /* 0x00000016e0037c20 */ /* 0x008fe20008410000 */
[----:B----4-:R-:W-:Y:S02]  /*ec70*/  FSEL R19, R209, -INF , !P2 ;  /* 0xff800000d1137808 */ /* 0x010fe40005000000 */
[----:B------:R-:W-:Y:S01]  /*ec80*/  ISETP.GE.AND P2, PT, R2, R17, PT ;  /* 0x000000110200720c */ /* 0x000fe20003f46270 */
[----:B------:R3:W-:Y:S02]  /*ec90*/  MUFU.TANH R209, R3 ;  /* 0x0000000300d17308 */ /* 0x0007e40000002400 */
[----:B------:R4:W-:Y:S01]  /*eca0*/  STL [R1+0x10], R19 ;  /* 0x0000101301007387 */ /* 0x0009e20000100800 */
[----:B---3--:R-:W-:Y:S02]  /*ecb0*/  FSEL R3, R13, -INF , !P2 ;  /* 0xff8000000d037808 */ /* 0x008fe40005000000 */
[----:B------:R-:W-:Y:S02]  /*ecc0*/  ISETP.GE.AND P2, PT, R0, R16, PT ;  /* 0x000000100000720c */ /* 0x000fe40003f46270 */
[----:B----4-:R-:W-:-:S02]  /*ecd0*/  FSEL R19, R252, -INF , !P0 ;  /* 0xff800000fc137808 */ /* 0x010fc40004000000 */
[----:B------:R-:W-:Y:S02]  /*ece0*/  FSEL R13, R140, -INF , !P4 ;  /* 0xff8000008c0d7808 */ /* 0x000fe40006000000 */
[----:B------:R-:W-:Y:S01]  /*ecf0*/  ISETP.GE.AND P0, PT, R2, R16, PT ;  /* 0x000000100200720c */ /* 0x000fe20003f06270 */
[----:B------:R-:W-:Y:S01]  /*ed00*/  STL [R1+0x48], R19 ;  /* 0x0000481301007387 */ /* 0x000fe20000100800 */
[----:B------:R-:W-:-:S03]  /*ed10*/  FMUL.FTZ R2, R225, UR22 ;  /* 0x00000016e1027c20 */ /* 0x000fc60008410000 */
[----:B------:R-:W-:Y:S01]  /*ed20*/  STL [R1+0x4c], R18 ;  /* 0x00004c1201007387 */ /* 0x000fe20000100800 */
[----:B------:R3:W-:Y:S03]  /*ed30*/  MUFU.TANH R208, R2 ;  /* 0x0000000200d07308 */ /* 0x0007e60000002400 */
[----:B------:R4:W-:Y:S04]  /*ed40*/  STL [R1+0x50], R3 ;  /* 0x0000500301007387 */ /* 0x0009e80000100800 */
[----:B------:R-:W2:Y:S01]  /*ed50*/  LDSM.16.M88.4 R140, [R232+0x9000] ;  /* 0x00900000e88c783b */ /* 0x000ea20000000200 */
[----:B------:R-:W-:Y:S02]  /*ed60*/  FSEL R211, R211, -INF , !P1 ;  /* 0xff800000d3d37808 */ /* 0x000fe40004800000 */
[----:B---3--:R-:W-:-:S02]  /*ed70*/  IADD3 R2, R0, 0x10, RZ ;  /* 0x0000001000027810 */ /* 0x008fc40007ffe0ff */
[----:B----4-:R-:W-:Y:S02]  /*ed80*/  FSEL R3, R220, -INF , !P2 ;  /* 0xff800000dc037808 */ /* 0x010fe40005000000 */
[----:B------:R-:W-:Y:S02]  /*ed90*/  FSEL R18, R221, -INF , !P3 ;  /* 0xff800000dd127808 */ /* 0x000fe40005800000 */
[----:B------:R-:W-:Y:S01]  /*eda0*/  ISETP.GE.AND P2, PT, R0, R15, PT ;  /* 0x0000000f0000720c */ /* 0x000fe20003f46270 */
[----:B------:R3:W-:Y:S01]  /*edb0*/  STL [R1+0xc], R3 ;  /* 0x00000c0301007387 */ /* 0x0007e20000100800 */
[C---:B------:R-:W-:Y:S02]  /*edc0*/  ISETP.GE.AND P3, PT, R2.reuse, R14, PT ;  /* 0x0000000e0200720c */ /* 0x040fe40003f66270 */
[----:B------:R-:W-:Y:S02]  /*edd0*/  FSEL R252, R217, -INF , !P2 ;  /* 0xff800000d9fc7808 */ /* 0x000fe40005000000 */
[----:B------:R-:W-:-:S02]  /*ede0*/  ISETP.GE.AND P4, PT, R2, R17, PT ;  /* 0x000000110200720c */ /* 0x000fc40003f86270 */
[----:B------:R-:W-:Y:S01]  /*edf0*/  ISETP.GE.AND P2, PT, R2, R15, PT ;  /* 0x0000000f0200720c */ /* 0x000fe20003f46270 */
[----:B---3--:R-:W-:Y:S02]  /*ee00*/  FMUL.FTZ R3, R82, UR22 ;  /* 0x0000001652037c20 */ /* 0x008fe40008410000 */
[----:B------:R3:W5:Y:S02]  /*ee10*/  LDL.LU R82, [R1+0x150] ;  /* 0x0001500001527983 */ /* 0x0007640000300800 */
[----:B------:R4:W2:Y:S02]  /*ee20*/  MUFU.TANH R19, R3 ;  /* 0x0000000300137308 */ /* 0x0008a40000002400 */
[----:B------:R1:W-:Y:S04]  /*ee30*/  STL [R1+0x24], R18 ;  /* 0x0000241201007387 */ /* 0x0003e80000100800 */
[----:B------:R-:W-:Y:S01]  /*ee40*/  STL [R1+0x38], R13 ;  /* 0x0000380d01007387 */ /* 0x000fe20000100800 */
[----:B----4-:R-:W-:-:S02]  /*ee50*/  FSEL R3, R12, -INF , !P0 ;  /* 0xff8000000c037808 */ /* 0x010fc40004000000 */
[----:B------:R-:W-:Y:S01]  /*ee60*/  ISETP.GE.AND P0, PT, R2, R16, PT ;  /* 0x000000100200720c */ /* 0x000fe20003f06270 */
[----:B------:R-:W-:Y:S02]  /*ee70*/  FMUL.FTZ R2, R81, UR22 ;  /* 0x0000001651027c20 */ /* 0x000fe40008410000 */
[----:B------:R4:W-:Y:S01]  /*ee80*/  STL [R1+0x28], R3 ;  /* 0x0000280301007387 */ /* 0x0009e20000100800 */
[----:B------:R-:W-:-:S03]  /*ee90*/  VIADD R12, R0, 0x11 ;  /* 0x00000011000c7836 */ /* 0x000fc60000000000 */
[----:B------:R3:W5:Y:S01]  /*eea0*/  LDL.LU R81, [R1+0x14c] ;  /* 0x00014c0001517983 */ /* 0x0007620000300800 */
[----:B-1----:R1:W3:Y:S01]  /*eeb0*/  MUFU.TANH R18, R2 ;  /* 0x0000000200127308 */ /* 0x0022e20000002400 */
[----:B------:R-:W-:Y:S02]  /*eec0*/  FSEL R216, R216, -INF , !P5 ;  /* 0xff800000d8d87808 */ /* 0x000fe40006800000 */
[----:B------:R3:W-:Y:S01]  /*eed0*/  STL [R1+0x20], R211 ;  /* 0x000020d301007387 */ /* 0x0007e20000100800 */
[----:B------:R-:W-:Y:S02]  /*eee0*/  ISETP.GE.AND P1, PT, R12, R14, PT ;  /* 0x0000000e0c00720c */ /* 0x000fe40003f26270 */
[----:B------:R-:W-:Y:S01]  /*eef0*/  FSEL R217, R213, -INF , !P3 ;  /* 0xff800000d5d97808 */ /* 0x000fe20005800000 */
[----:B-1----:R-:W-:Y:S01]  /*ef00*/  FMUL.FTZ R2, R227, UR22 ;  /* 0x00000016e3027c20 */ /* 0x002fe20008410000 */
[----:B----4-:R-:W-:-:S04]  /*ef10*/  FMUL.FTZ R3, R226, UR22 ;  /* 0x00000016e2037c20 */ /* 0x010fc80008410000 */
[----:B------:R1:W4:Y:S01]  /*ef20*/  MUFU.TANH R13, R3 ;  /* 0x00000003000d7308 */ /* 0x0003220000002400 */
[----:B--2---:R-:W-:Y:S02]  /*ef30*/  FSEL R220, R212, -INF , !P1 ;  /* 0xff800000d4dc7808 */ /* 0x004fe40004800000 */
[----:B------:R-:W-:Y:S01]  /*ef40*/  FSEL R19, R19, -INF , !P4 ;  /* 0xff80000013137808 */ /* 0x000fe20006000000 */
[----:B---3--:R-:W-:Y:S01]  /*ef50*/  FMUL.FTZ R211, R80, UR22 ;  /* 0x0000001650d37c20 */ /* 0x008fe20008410000 */
[----:B-1----:R-:W-:-:S03]  /*ef60*/  FSEL R3, R210, -INF , !P6 ;  /* 0xff800000d2037808 */ /* 0x002fc60007000000 */
[----:B------:R1:W2:Y:S01]  /*ef70*/  MUFU.TANH R210, R2 ;  /* 0x0000000200d27308 */ /* 0x0002a20000002400 */
[C---:B------:R-:W-:Y:S01]  /*ef80*/  ISETP.GE.AND P6, PT, R12.reuse, R17, PT ;  /* 0x000000110c00720c */ /* 0x040fe20003fc6270 */
[----:B------:R3:W-:Y:S01]  /*ef90*/  STL [R1+0x18], R3 ;  /* 0x0000180301007387 */ /* 0x0007e20000100800 */
[----:B------:R-:W-:-:S03]  /*efa0*/  ISETP.GE.AND P1, PT, R12, R16, PT ;  /* 0x000000100c00720c */ /* 0x000fc60003f26270 */
[----:B------:R2:W5:Y:S02]  /*efb0*/  LDL.LU R80, [R1+0x148] ;  /* 0x0001480001507983 */ /* 0x0005640000300800 */
[----:B------:R-:W2:Y:S01]  /*efc0*/  MUFU.TANH R211, R211 ;  /* 0x000000d300d37308 */ /* 0x000ea20000002400 */
[----:B------:R-:W-:Y:S01]  /*efd0*/  IMAD.MOV.U32 R213, RZ, RZ, R229 ;  /* 0x000000ffffd57224 */ /* 0x000fe200078e00e5 */
[----:B------:R-:W-:Y:S01]  /*efe0*/  MOV R212, R228 ;  /* 0x000000e400d47202 */ /* 0x000fe20000000f00 */
[----:B------:R-:W-:Y:S01]  /*eff0*/  STL [R1+0x14], R216 ;  /* 0x000014d801007387 */ /* 0x000fe20000100800 */
[----:B------:R-:W-:Y:S01]  /*f000*/  HMMA.16816.F32.BF16 R228, R132, R140, RZ ;  /* 0x0000008c84e4723c */ /* 0x000fe200000418ff */
[----:B-1----:R-:W-:-:S05]  /*f010*/  VIADD R2, R0, 0x19 ;  /* 0x0000001900027836 */ /* 0x002fca0000000000 */
[----:B------:R-:W-:Y:S01]  /*f020*/  HMMA.16816.F32.BF16 R224, R132, R218, RZ ;  /* 0x000000da84e0723c */ /* 0x000fe200000418ff */
[----:B------:R-:W-:Y:S01]  /*f030*/  ISETP.GE.AND P3, PT, R2, R14, PT ;  /* 0x0000000e0200720c */ /* 0x000fe20003f66270 */
[----:B---3--:R-:W-:-:S05]  /*f040*/  VIADD R3, R0, 0x18 ;  /* 0x0000001800037836 */ /* 0x008fca0000000000 */
[C---:B------:R-:W-:Y:S02]  /*f050*/  ISETP.GE.AND P5, PT, R3.reuse, R14, PT ;  /* 0x0000000e0300720c */ /* 0x040fe40003fa6270 */
[----:B------:R-:W-:Y:S02]  /*f060*/  ISETP.GE.AND P4, PT, R3, R16, PT ;  /* 0x000000100300720c */ /* 0x000fe40003f86270 */
[----:B------:R-:W-:Y:S02]  /*f070*/  FSEL R209, R209, -INF , !P5 ;  /* 0xff800000d1d17808 */ /* 0x000fe40006800000 */
[----:B------:R-:W-:Y:S02]  /*f080*/  ISETP.GE.AND P5, PT, R12, R15, PT ;  /* 0x0000000f0c00720c */ /* 0x000fe40003fa6270 */
[----:B------:R-:W-:Y:S01]  /*f090*/  FSEL R12, R208, -INF , !P3 ;  /* 0xff800000d00c7808 */ /* 0x000fe20005800000 */
[----:B------:R-:W-:Y:S01]  /*f0a0*/  STL [R1+0x78], R209 ;  /* 0x000078d101007387 */ /* 0x000fe20000100800 */
[----:B------:R-:W-:-:S07]  /*f0b0*/  ISETP.GE.AND P3, PT, R3, R17, PT ;  /* 0x000000110300720c */ /* 0x000fce0003f66270 */
[----:B------:R-:W-:Y:S01]  /*f0c0*/  HMMA.16816.F32.BF16 R224, R60, R214, R224 ;  /* 0x000000d63ce0723c */ /* 0x000fe200000418e0 */
[----:B------:R1:W-:Y:S04]  /*f0d0*/  STL [R1+0x7c], R12 ;  /* 0x00007c0c01007387 */ /* 0x0003e80000100800 */
[----:B------:R3:W-:Y:S01]  /*f0e0*/  STL [R1+0x80], R19 ;  /* 0x0000801301007387 */ /* 0x0007e20000100800 */
[----:B-1----:R-:W-:Y:S01]  /*f0f0*/  FSEL R12, R18, -INF , !P6 ;  /* 0xff800000120c7808 */ /* 0x002fe20007000000 */
[----:B------:R-:W-:Y:S01]  /*f100*/  IMAD.MOV.U32 R18, RZ, RZ, R222 ;  /* 0x000000ffff127224 */ /* 0x000fe200078e00de */
[----:B------:R-:W-:Y:S01]  /*f110*/  ISETP.GE.AND P6, PT, R3, R15, PT ;  /* 0x0000000f0300720c */ /* 0x000fe20003fc6270 */
[----:B---3--:R-:W-:Y:S01]  /*f120*/  IMAD.MOV.U32 R19, RZ, RZ, R220 ;  /* 0x000000ffff137224 */ /* 0x008fe200078e00dc */
[----:B----4-:R-:W-:Y:S01]  /*f130*/  FSEL R3, R13, -INF , !P3 ;  /* 0xff8000000d037808 */ /* 0x010fe20005800000 */
[----:B------:R-:W-:Y:S01]  /*f140*/  HMMA.16816.F32.BF16 R220, R132, R142, RZ ;  /* 0x0000008e84dc723c */ /* 0x000fe200000418ff */
[----:B------:R-:W-:Y:S01]  /*f150*/  ISETP.GE.AND P3, PT, R2, R17, PT ;  /* 0x000000110200720c */ /* 0x000fe20003f66270 */
[----:B------:R1:W-:Y:S04]  /*f160*/  STL [R1+0x84], R12 ;  /* 0x0000840c01007387 */ /* 0x0003e80000100800 */
[----:B------:R3:W-:Y:S01]  /*f170*/  STL [R1+0x8c], R3 ;  /* 0x00008c0301007387 */ /* 0x0007e20000100800 */
[----:B--2---:R-:W-:-:S02]  /*f180*/  FSEL R133, R210, -INF , !P3 ;  /* 0xff800000d2857808 */ /* 0x004fc40005800000 */
[----:B------:R-:W-:Y:S02]  /*f190*/  FSEL R132, R211, -INF , !P0 ;  /* 0xff800000d3847808 */ /* 0x000fe40004000000 */
[C---:B------:R-:W-:Y:S01]  /*f1a0*/  ISETP.GE.AND P3, PT, R2.reuse, R16, PT ;  /* 0x000000100200720c */ /* 0x040fe20003f66270 */
[----:B------:R-:W-:Y:S01]  /*f1b0*/  STL [R1+0x88], R133 ;  /* 0x0000888501007387 */ /* 0x000fe20000100800 */
[----:B------:R-:W-:-:S03]  /*f1c0*/  ISETP.GE.AND P0, PT, R2, R15, PT ;  /* 0x0000000f0200720c */ /* 0x000fc60003f06270 */
[----:B------:R-:W-:Y:S08]  /*f1d0*/  STL [R1+0x6c], R132 ;  /* 0x00006c8401007387 */ /* 0x000ff00000100800 */
[----:B------:R-:W-:Y:S01]  /*f1e0*/  IMAD.MOV.U32 R209, RZ, RZ, R220 ;  /* 0x000000ffffd17224 */ /* 0x000fe200078e00dc */
[----:B------:R-:W-:Y:S01]  /*f1f0*/  MOV R208, R221 ;  /* 0x000000dd00d07202 */ /* 0x000fe20000000f00 */
[----:B------:R-:W-:-:S02]  /*f200*/  IMAD.MOV.U32 R13, RZ, RZ, R222 ;  /* 0x000000ffff0d7224 */ /* 0x000fc400078e00de */
[----:B------:R-:W-:Y:S02]  /*f210*/  IMAD.MOV.U32 R135, RZ, RZ, R209 ;  /* 0x000000ffff877224 */ /* 0x000fe400078e00d1 */
[----:B-1----:R-:W-:Y:S02]  /*f220*/  IMAD.MOV.U32 R12, RZ, RZ, R217 ;  /* 0x000000ffff0c7224 */ /* 0x002fe400078e00d9 */
[----:B---3--:R-:W-:Y:S01]  /*f230*/  IMAD.MOV.U32 R3, RZ, RZ, R223 ;  /* 0x000000ffff037224 */ /* 0x008fe200078e00df */
[----:B------:R-:W-:Y:S01]  /*f240*/  HMMA.16816.F32.BF16 R216, R136, R218, RZ ;  /* 0x000000da88d8723c */ /* 0x000fe200000418ff */
[----:B------:R-:W-:-:S05]  /*f250*/  IMAD.MOV.U32 R2, RZ, RZ, R208 ;  /* 0x000000ffff027224 */ /* 0x000fca00078e00d0 */
[C---:B------:R-:W-:Y:S06]  /*f260*/  HMMA.16816.F32.BF16 R208, R136.reuse, R140, RZ ;  /* 0x0000008c88d0723c */ /* 0x040fec00000418ff */
[----:B------:R-:W-:Y:S07]  /*f270*/  HMMA.16816.F32.BF16 R220, R136, R142, RZ ;  /* 0x0000008e88dc723c */ /* 0x000fee00000418ff */
[----:B------:R-:W-:-:S02]  /*f280*/  MOV R139, R135 ;  /* 0x00000087008b7202 */ /* 0x000fc40000000f00 */
[----:B------:R-:W1:Y:S09]  /*f290*/  LDSM.16.M88.4 R132, [R249] ;  /* 0x00000000f984783b */ /* 0x000e720000000200 */
[----:B-1----:R-:W-:Y:S07]  /*f2a0*/  HMMA.16816.F32.BF16 R140, R64, R132, R208 ;  /* 0x00000084408c723c */ /* 0x002fee00000418d0 */
[----:B------:R-:W-:-:S02]  /*f2b0*/  IMAD.MOV.U32 R208, RZ, RZ, R139 ;  /* 0x000000ffffd07224 */ /* 0x000fc400078e008b */
[----:B------:R-:W-:Y:S01]  /*f2c0*/  IMAD.MOV.U32 R209, RZ, RZ, R2 ;  /* 0x000000ffffd17224 */ /* 0x000fe200078e0002 */
[----:B------:R-:W-:Y:S01]  /*f2d0*/  HMMA.16816.F32.BF16 R136, R60, R132, R228 ;  /* 0x000000843c88723c */ /* 0x000fe200000418e4 */
[----:B------:R-:W-:Y:S02]  /*f2e0*/  IMAD.MOV.U32 R210, RZ, RZ, R13 ;  /* 0x000000ffffd27224 */ /* 0x000fe400078e000d */
[----:B------:R-:W-:-:S07]  /*f2f0*/  IMAD.MOV.U32 R211, RZ, RZ, R3 ;  /* 0x000000ffffd37224 */ /* 0x000fce00078e0003 */
[-C--:B------:R-:W-:Y:S01]  /*f300*/  HMMA.16816.F32.BF16 R228, R60, R134.reuse, R208 ;  /* 0x000000863ce4723c */ /* 0x080fe200000418d0 */
[----:B------:R-:W1:Y:S05]  /*f310*/  LDSM.16.M88.4 R60, [R238+0x9000] ;  /* 0x00900000ee3c783b */ /* 0x000e6a0000000200 */
[C---:B------:R-:W-:Y:S06]  /*f320*/  HMMA.16816.F32.BF16 R208, R64.reuse, R134, R220 ;  /* 0x0000008640d0723c */ /* 0x040fec00000418dc */
[----:B------:R-:W-:Y:S01]  /*f330*/  HMMA.16816.F32.BF16 R64, R64, R214, R216 ;  /* 0x000000d64040723c */ /* 0x000fe200000418d8 */
[----:B------:R-:W-:Y:S01]  /*f340*/  MOV R220, R18 ;  /* 0x0000001200dc7202 */ /* 0x000fe20000000f00 */
[----:B------:R-:W-:-:S02]  /*f350*/  IMAD.MOV.U32 R221, RZ, RZ, R212 ;  /* 0x000000ffffdd7224 */ /* 0x000fc400078e00d4 */
[----:B------:R-:W-:Y:S02]  /*f360*/  IMAD.MOV.U32 R222, RZ, RZ, R213 ;  /* 0x000000ffffde7224 */ /* 0x000fe400078e00d5 */
[----:B------:R-:W-:-:S15]  /*f370*/  IMAD.MOV.U32 R223, RZ, RZ, R79 ;  /* 0x000000ffffdf7224 */ /* 0x000fde00078e004f */
[----:B------:R-:W-:-:S03]  /*f380*/  NOP ;  /* 0x0000000000007918 */ /* 0x000fc60000000000 */
[----:B------:R-:W-:Y:S01]  /*f390*/  IMAD.MOV.U32 R18, RZ, RZ, R64 ;  /* 0x000000ffff127224 */ /* 0x000fe200078e0040 */
[----:B------:R-:W-:Y:S01]  /*f3a0*/  MOV R13, R65 ;  /* 0x00000041000d7202 */ /* 0x000fe20000000f00 */
[----:B------:R-:W-:Y:S01]  /*f3b0*/  IMAD.MOV.U32 R3, RZ, RZ, R66 ;  /* 0x000000ffff037224 */ /* 0x000fe200078e0042 */
[-C--:B-1----:R-:W-:Y:S01]  /*f3c0*/  HMMA.16816.F32.BF16 R132, R52, R60.reuse, R136 ;  /* 0x0000003c3484723c */ /* 0x082fe20000041888 */
[----:B------:R-:W-:Y:S01]  /*f3d0*/  IMAD.MOV.U32 R2, RZ, RZ, R67 ;  /* 0x000000ffff027224 */ /* 0x000fe200078e0043 */
[----:B------:R-:W1:Y:S04]  /*f3e0*/  LDSM.16.M88.4 R136, [R238+0x9800] ;  /* 0x00980000ee88783b */ /* 0x000e680000000200 */
[----:B------:R-:W2:Y:S01]  /*f3f0*/  LDSM.16.M88.4 R64, [R237+0x1000] ;  /* 0x00100000ed40783b */ /* 0x000ea20000000200 */
[----:B------:R-:W-:Y:S06]  /*f400*/  HMMA.16816.F32.BF16 R140, R56, R60, R140 ;  /* 0x0000003c388c723c */ /* 0x000fec000004188c */
[-C--:B------:R-:W-:Y:S06]  /*f410*/  HMMA.16816.F32.BF16 R216, R52, R62.reuse, R228 ;  /* 0x0000003e34d8723c */ /* 0x080fec00000418e4 */
[----:B------:R-:W-:Y:S01]  /*f420*/  HMMA.16816.F32.BF16 R208, R56, R62, R208 ;  /* 0x0000003e38d0723c */ /* 0x000fe200000418d0 */
[----:B------:R-:W3:Y:S01]  /*f430*/  LDSM.16.M88.4 R60, [R232+0xb000] ;  /* 0x00b00000e83c783b */ /* 0x000ee20000000200 */
[----:B------:R-:W-:Y:S01]  /*f440*/  IMAD.MOV.U32 R212, RZ, RZ, R78 ;  /* 0x000000ffffd47224 */ /* 0x000fe200078e004e */
[----:B------:R-:W-:Y:S01]  /*f450*/  MOV R214, R76 ;  /* 0x0000004c00d67202 */ /* 0x000fe20000000f00 */
[----:B------:R-:W-:Y:S01]  /*f460*/  IMAD.MOV.U32 R213, RZ, RZ, R77 ;  /* 0x000000ffffd57224 */ /* 0x000fe200078e004d */
[----:B------:R-:W-:Y:S01]  /*f470*/  MOV R231, R2 ;  /* 0x0000000200e77202 */ /* 0x000fe20000000f00 */
[----:B------:R-:W-:Y:S01]  /*f480*/  IMAD.MOV.U32 R215, RZ, RZ, R75 ;  /* 0x000000ffffd77224 */ /* 0x000fe200078e004b */
[----:B------:R4:W5:Y:S01]  /*f490*/  LDL.LU R79, [R1+0x144] ;  /* 0x00014400014f7983 */ /* 0x0009620000300800 */
[----:B------:R-:W-:-:S02]  /*f4a0*/  IMAD.MOV.U32 R228, RZ, RZ, R18 ;  /* 0x000000ffffe47224 */ /* 0x000fc400078e0012 */
[----:B------:R-:W-:Y:S01]  /*f4b0*/  IMAD.MOV.U32 R229, RZ, RZ, R13 ;  /* 0x000000ffffe57224 */ /* 0x000fe200078e000d */
[C---:B-1----:R-:W-:Y:S06]  /*f4c0*/  HMMA.16816.F32.BF16 R220, R52.reuse, R136, R220 ;  /* 0x0000008834dc723c */ /* 0x042fec00000418dc */
[----:B------:R-:W-:Y:S01]  /*f4d0*/  HMMA.16816.F32.BF16 R224, R52, R138, R224 ;  /* 0x0000008a34e0723c */ /* 0x000fe200000418e0 */
[----:B------:R-:W-:-:S05]  /*f4e0*/  IMAD.MOV.U32 R230, RZ, RZ, R3 ;  /* 0x000000ffffe67224 */ /* 0x000fca00078e0003 */
[----:B--2---:R-:W-:Y:S06]  /*f4f0*/  HMMA.16816.F32.BF16 R140, R48, R64, R140 ;  /* 0x00000040308c723c */ /* 0x004fec000004188c */
[C---:B------:R-:W-:Y:S01]  /*f500*/  HMMA.16816.F32.BF16 R216, R44.reuse, R66, R216 ;  /* 0x000000422cd8723c */ /* 0x040fe200000418d8 */
[----:B------:R-:W-:Y:S01]  /*f510*/  FMUL.FTZ R2, R74, UR22 ;  /* 0x000000164a027c20 */ /* 0x000fe20008410000 */
[----:B------:R4:W5:Y:S04]  /*f520*/  LDL.LU R78, [R1+0x140] ;  /* 0x00014000014e7983 */ /* 0x0009680000300800 */
[----:B------:R-:W-:Y:S01]  /*f530*/  HMMA.16816.F32.BF16 R52, R44, R64, R132 ;  /* 0x000000402c34723c */ /* 0x000fe20000041884 */
[----:B------:R-:W1:Y:S04]  /*f540*/  LDSM.16.M88.4 R132, [R237+0x1800] ;  /* 0x00180000ed84783b */ /* 0x000e680000000200 */
[----:B------:R4:W5:Y:S01]  /*f550*/  LDL.LU R77, [R1+0x13c] ;  /* 0x00013c00014d7983 */ /* 0x0009620000300800 */
[C---:B------:R-:W-:Y:S03]  /*f560*/  HMMA.16816.F32.BF16 R212, R56.reuse, R136, R212 ;  /* 0x0000008838d4723c */ /* 0x040fe600000418d4 */
[----:B------:R4:W5:Y:S03]  /*f570*/  LDL.LU R76, [R1+0x138] ;  /* 0x00013800014c7983 */ /* 0x0009660000300800 */
[----:B------:R-:W-:Y:S01]  /*f580*/  HMMA.16816.F32.BF16 R56, R56, R138, R228 ;  /* 0x0000008a3838723c */ /* 0x000fe200000418e4 */
[----:B------:R4:W5:Y:S04]  /*f590*/  LDL.LU R75, [R1+0x134] ;  /* 0x00013400014b7983 */ /* 0x0009680000300800 */
[----:B------:R4:W5:Y:S01]  /*f5a0*/  LDL.LU R74, [R1+0x130] ;  /* 0x00013000014a7983 */ /* 0x0009620000300800 */
[----:B---3--:R-:W-:Y:S06]  /*f5b0*/  HMMA.16816.F32.BF16 R136, R40, R60, R140 ;  /* 0x0000003c2888723c */ /* 0x008fec000004188c */
[----:B------:R-:W-:Y:S06]  /*f5c0*/  HMMA.16816.F32.BF16 R64, R48, R66, R208 ;  /* 0x000000423040723c */ /* 0x000fec00000418d0 */
[----:B------:R-:W-:Y:S06]  /*f5d0*/  HMMA.16816.F32.BF16 R208, R36, R62, R216 ;  /* 0x0000003e24d0723c */ /* 0x000fec00000418d8 */
[C---:B-1----:R-:W-:Y:S06]  /*f5e0*/  HMMA.16816.F32.BF16 R220, R44.reuse, R132, R220 ;  /* 0x000000842cdc723c */ /* 0x042fec00000418dc */
[----:B------:R-:W-:Y:S06]  /*f5f0*/  HMMA.16816.F32.BF16 R224, R44, R134, R224 ;  /* 0x000000862ce0723c */ /* 0x000fec00000418e0 */
[----:B------:R-:W-:Y:S01]  /*f600*/  HMMA.16816.F32.BF16 R44, R36, R60, R52 ;  /* 0x0000003c242c723c */ /* 0x000fe20000041834 */
[----:B------:R-:W1:Y:S05]  /*f610*/  LDSM.16.M88.4 R52, [R245] ;  /* 0x00000000f534783b */ /* 0x000e6a0000000200 */
[C---:B------:R-:W-:Y:S06]  /*f620*/  HMMA.16816.F32.BF16 R140, R48.reuse, R132, R212 ;  /* 0x00000084308c723c */ /* 0x040fec00000418d4 */
[----:B------:R-:W-:Y:S01]  /*f630*/  HMMA.16816.F32.BF16 R48, R48, R134, R56 ;  /* 0x000000863030723c */ /* 0x000fe20000041838 */
[----:B------:R-:W2:Y:S05]  /*f640*/  LDSM.16.M88.4 R56, [R232+0xb800] ;  /* 0x00b80000e838783b */ /* 0x000eaa0000000200 */
[----:B------:R-:W-:Y:S06]  /*f650*/  HMMA.16816.F32.BF16 R64, R40, R62, R64 ;  /* 0x0000003e2840723c */ /* 0x000fec0000041840 */
[-C--:B-1----:R-:W-:Y:S01]  /*f660*/  HMMA.16816.F32.BF16 R132, R28, R52.reuse, R44 ;  /* 0x000000341c84723c */ /* 0x082fe2000004182c */
[----:B------:R-:W1:Y:S05]  /*f670*/  LDSM.16.M88.4 R44, [R238+0xb000] ;  /* 0x00b00000ee2c783b */ /* 0x000e6a0000000200 */
[----:B------:R-:W-:Y:S06]  /*f680*/  HMMA.16816.F32.BF16 R136, R32, R52, R136 ;  /* 0x000000342088723c */ /* 0x000fec0000041888 */
[C---:B--2---:R-:W-:Y:S01]  /*f690*/  HMMA.16816.F32.BF16 R60, R40.reuse, R58, R48 ;  /* 0x0000003a283c723c */ /* 0x044fe20000041830 */
[----:B------:R-:W2:Y:S05]  /*f6a0*/  LDSM.16.M88.4 R48, [R244] ;  /* 0x00000000f430783b */ /* 0x000eaa0000000200 */
[----:B------:R-:W-:Y:S01]  /*f6b0*/  HMMA.16816.F32.BF16 R140, R40, R56, R140 ;  /* 0x00000038288c723c */ /* 0x000fe2000004188c */
[----:B------:R-:W3:Y:S05]  /*f6c0*/  LDSM.16.M88.4 R40, [R237+0x3000] ;  /* 0x00300000ed28783b */ /* 0x000eea0000000200 */
[-C--:B------:R-:W-:Y:S06]  /*f6d0*/  HMMA.16816.F32.BF16 R208, R28, R54.reuse, R208 ;  /* 0x000000361cd0723c */ /* 0x080fec00000418d0 */
[----:B------:R-:W-:Y:S06]  /*f6e0*/  HMMA.16816.F32.BF16 R52, R32, R54, R64 ;  /* 0x000000362034723c */ /* 0x000fec0000041840 */
[-C--:B-1----:R-:W-:Y:S01]  /*f6f0*/  HMMA.16816.F32.BF16 R64, R24, R44.reuse, R136 ;  /* 0x0000002c1840723c */ /* 0x082fe20000041888 */
[----:B------:R1:W4:Y:S05]  /*f700*/  MUFU.TANH R217, R2 ;  /* 0x0000000200d97308 */ /* 0x00032a0000002400 */
[----:B------:R-:W-:Y:S06]  /*f710*/  HMMA.16816.F32.BF16 R132, R20, R44, R132 ;  /* 0x0000002c1484723c */ /* 0x000fec0000041884 */
[C---:B--2---:R-:W-:Y:S06]  /*f720*/  HMMA.16816.F32.BF16 R140, R32.reuse, R48, R140 ;  /* 0x00000030208c723c */ /* 0x044fec000004188c */
[----:B------:R-:W-:Y:S06]  /*f730*/  HMMA.16816.F32.BF16 R136, R32, R50, R60 ;  /* 0x000000322088723c */ /* 0x000fec000004183c */
[----:B------:R-:W-:Y:S01]  /*f740*/  HMMA.16816.F32.BF16 R32, R24, R46, R52 ;  /* 0x0000002e1820723c */ /* 0x000fe20000041834 */
[----:B-1----:R-:W-:Y:S01]  /*f750*/  FMUL.FTZ R2, R73, UR22 ;  /* 0x0000001649027c20 */ /* 0x002fe20008410000 */
[----:B------:R-:W-:Y:S01]  /*f760*/  IMAD.MOV.U32 R231, RZ, RZ, R19 ;  /* 0x000000ffffe77224 */ /* 0x000fe200078e0013 */
[----:B------:R1:W5:Y:S02]  /*f770*/  LDL.LU R73, [R1+0x12c] ;  /* 0x00012c0001497983 */ /* 0x0003640000300800 */
[----:B------:R2:W-:Y:S01]  /*f780*/  MUFU.TANH R213, R2 ;  /* 0x0000000200d57308 */ /* 0x0005e20000002400 */
[----:B---3--:R-:W-:Y:S01]  /*f790*/  HMMA.16816.F32.BF16 R60, R8, R40, R64 ;  /* 0x00000028083c723c */ /* 0x008fe20000041840 */
[----:B--2---:R-:W-:-:S15]  /*f7a0*/  FMUL.FTZ R2, R72, UR22 ;  /* 0x0000001648027c20 */ /* 0x004fde0008410000 */
[----:B------:R-:W-:-:S02]  /*f7b0*/  NOP ;  /* 0x0000000000007918 */ /* 0x000fc40000000000 */
[----:B------:R-:W-:Y:S01]  /*f7c0*/  HMMA.16816.F32.BF16 R52, R8, R42, R32 ;  /* 0x0000002a0834723c */ /* 0x000fe20000041820 */
[----:B------:R1:W5:Y:S01]  /*f7d0*/  LDL.LU R72, [R1+0x128] ;  /* 0x0001280001487983 */ /* 0x0003620000300800 */
[----:B------:R2:W-:Y:S04]  /*f7e0*/  MUFU.TANH R215, R2 ;  /* 0x0000000200d77308 */ /* 0x0005e80000002400 */
[----:B------:R-:W-:Y:S01]  /*f7f0*/  HMMA.16816.F32.BF16 R32, R20, R46, R208 ;  /* 0x0000002e1420723c */ /* 0x000fe200000418d0 */
[----:B------:R-:W3:Y:S01]  /*f800*/  LDSM.16.M88.4 R44, [R238+0xb800] ;  /* 0x00b80000ee2c783b */ /* 0x000ee20000000200 */
[----:B--2---:R-:W-:-:S04]  /*f810*/  FMUL.FTZ R2, R71, UR22 ;  /* 0x0000001647027c20 */ /* 0x004fc80008410000 */
[----:B------:R-:W-:Y:S01]  /*f820*/  HMMA.16816.F32.BF16 R64, R4, R40, R132 ;  /* 0x000000280440723c */ /* 0x000fe20000041884 */
[----:B------:R1:W5:Y:S01]  /*f830*/  LDL.LU R71, [R1+0x124] ;  /* 0x0001240001477983 */ /* 0x0003620000300800 */
[----:B------:R2:W1:Y:S02]  /*f840*/  MUFU.TANH R3, R2 ;  /* 0x0000000200037308 */ /* 0x0004640000002400 */
[----:B--2---:R-:W-:-:S14]  /*f850*/  FMUL.FTZ R2, R70, UR22 ;  /* 0x0000001646027c20 */ /* 0x004fdc0008410000 */
[----:B------:R-:W-:Y:S01]  /*f860*/  HMMA.16816.F32.BF16 R132, R4, R42, R32 ;  /* 0x0000002a0484723c */ /* 0x000fe20000041820 */
[----:B------:R-:W2:Y:S01]  /*f870*/  LDSM.16.M88.4 R32, [R237+0x3800] ;  /* 0x00380000ed20783b */ /* 0x000ea20000000200 */
[----:B------:R-:W-:Y:S01]  /*f880*/  IMAD.MOV.U32 R230, RZ, RZ, R12 ;  /* 0x000000ffffe67224 */ /* 0x000fe200078e000c */
[----:B------:R4:W-:Y:S03]  /*f890*/  MUFU.TANH R218, R2 ;  /* 0x0000000200da7308 */ /* 0x0009e60000002400 */
[----:B------:R-:W-:Y:S01]  /*f8a0*/  FMUL.FTZ R67, R67, UR22 ;  /* 0x0000001643437c20 */ /* 0x000fe20008410000 */
[----:B------:R1:W5:Y:S01]  /*f8b0*/  LDL.LU R70, [R1+0x120] ;  /* 0x0001200001467983 */ /* 0x0003620000300800 */
[----:B------:R-:W-:Y:S01]  /*f8c0*/  HMMA.16816.F32.BF16 R40, R36, R56, R220 ;  /* 0x000000382428723c */ /* 0x000fe200000418dc */
[----:B------:R-:W-:Y:S01]  /*f8d0*/  FMUL.FTZ R65, R65, UR22 ;  /* 0x0000001641417c20 */ /* 0x000fe20008410000 */
[----:B------:R-:W-:Y:S01]  /*f8e0*/  FMUL.FTZ R66, R66, UR22 ;  /* 0x0000001642427c20 */ /* 0x000fe20008410000 */
[----:B------:R-:W-:Y:S01]  /*f8f0*/  UISETP.NE.AND UP0, UPT, UR17, 0x3, UPT ;  /* 0x000000031100788c */ /* 0x000fe2000bf05270 */
[----:B------:R-:W-:-:S04]  /*f900*/  DEPBAR.LE SB0, 0x0 ;  /* 0x000080000000791a */ /* 0x000fc80000000000 */
[----:B----4-:R-:W-:Y:S01]  /*f910*/  FMUL.FTZ R2, R69, UR22 ;  /* 0x0000001645027c20 */ /* 0x010fe20008410000 */
[----:B------:R-:W-:Y:S01]  /*f920*/  HMMA.16816.F32.BF16 R36, R36, R58, R224 ;  /* 0x0000003a2424723c */ /* 0x000fe200000418e0 */
[----:B------:R4:W5:Y:S02]  /*f930*/  LDL.LU R69, [R1+0x11c] ;  /* 0x00011c0001457983 */ /* 0x0009640000300800 */
[----:B------:R3:W-:Y:S02]  /*f940*/  MUFU.TANH R214, R2 ;  /* 0x0000000200d67308 */ /* 0x0007e40000002400 */
[----:B---3--:R-:W-:-:S10]  /*f950*/  FMUL.FTZ R2, R68, UR22 ;  /* 0x0000001644027c20 */ /* 0x008fd40008410000 */
[----:B------:R-:W-:Y:S01]  /*f960*/  HMMA.16816.F32.BF16 R40, R28, R48, R40 ;  /* 0x000000301c28723c */ /* 0x000fe20000041828 */
[----:B------:R4:W5:Y:S01]  /*f970*/  LDL.LU R68, [R1+0x118] ;  /* 0x0001180001447983 */ /* 0x0009620000300800 */
[----:B------:R3:W-:Y:S02]  /*f980*/  MUFU.TANH R216, R2 ;  /* 0x0000000200d87308 */ /* 0x0007e40000002400 */
[----:B---3--:R-:W-:-:S06]  /*f990*/  FMUL.FTZ R2, R60, UR22 ;  /* 0x000000163c027c20 */ /* 0x008fcc0008410000 */
[----:B------:R3:W4:Y:S02]  /*f9a0*/  MUFU.TANH R212, R2 ;  /* 0x0000000200d47308 */ /* 0x0007240000002400 */
[----:B---3--:R-:W-:-:S06]  /*f9b0*/  FMUL.FTZ R2, R61, UR22 ;  /* 0x000000163d027c20 */ /* 0x008fcc0008410000 */
[----:B------:R3:W-:Y:S02]  /*f9c0*/  MUFU.TANH R211, R2 ;  /* 0x0000000200d37308 */ /* 0x0007e40000002400 */
[----:B---3--:R-:W-:-:S06]  /*f9d0*/  FMUL.FTZ R2, R52, UR22 ;  /* 0x0000001634027c20 */ /* 0x008fcc0008410000 */
[----:B------:R3:W4:Y:S02]  /*f9e0*/  MUFU.TANH R210, R2 ;  /* 0x0000000200d27308 */ /* 0x0007240000002400 */
[----:B---3--:R-:W-:-:S06]  /*f9f0*/  FMUL.FTZ R2, R53, UR22 ;  /* 0x0000001635027c20 */ /* 0x008fcc0008410000 */
[----:B------:R3:W4:Y:S02]  /*fa00*/  MUFU.TANH R209, R2 ;  /* 0x0000000200d17308 */ /* 0x0007240000002400 */
[----:B---3--:R-:W-:-:S06]  /*fa10*/  FMUL.FTZ R2, R62, UR22 ;  /* 0x000000163e027c20 */ /* 0x008fcc0008410000 */
[----:B------:R3:W-:Y:S01]  /*fa20*/  MUFU.TANH R208, R2 ;  /* 0x0000000200d07308 */ /* 0x0007e20000002400 */
[----:B------:R-:W-:Y:S01]  /*fa30*/  HMMA.16816.F32.BF16 R28, R28, R50, R36 ;  /* 0x000000321c1c723c */ /* 0x000fe20000041824 */
[----:B---3--:R-:W-:-:S05]  /*fa40*/  FMUL.FTZ R2, R63, UR22 ;  /* 0x000000163f027c20 */ /* 0x008fca0008410000 */
[C---:B------:R-:W-:Y:S06]  /*fa50*/  HMMA.16816.F32.BF16 R60, R24.reuse, R44, R140 ;  /* 0x0000002c183c723c */ /* 0x040fec000004188c */
[----:B------:R-:W-:Y:S01]  /*fa60*/  HMMA.16816.F32.BF16 R24, R24, R46, R136 ;  /* 0x0000002e1818723c */ /* 0x000fe20000041888 */
[----:B------:R3:W4:Y:S02]  /*fa70*/  MUFU.TANH R53, R2 ;  /* 0x0000000200357308 */ /* 0x0007240000002400 */
[----:B---3--:R-:W-:-:S06]  /*fa80*/  FMUL.FTZ R2, R54, UR22 ;  /* 0x0000001636027c20 */ /* 0x008fcc0008410000 */
[----:B------:R3:W4:-:S15]  /*fa90*/  MUFU.TANH R52, R2 ;  /* 0x0000000200347308 */ /* 0x00071e0000002400 */
[----:B--2---:R-:W-:Y:S01]  /*faa0*/  HMMA.16816.F32.BF16 R36, R8, R34, R24 ;  /* 0x000000220824723c */ /* 0x004fe20000041818 */
[----:B---3--:R-:W-:-:S04]  /*fab0*/  FMUL.FTZ R2, R55, UR22 ;  /* 0x0000001637027c20 */ /* 0x008fc80008410000 */
[----:B------:R2:W3:Y:S01]  /*fac0*/  MUFU.TANH R19, R2 ;  /* 0x0000000200137308 */ /* 0x0004e20000002400 */
[----:B------:R-:W-:Y:S07]  /*fad0*/  HMMA.16816.F32.BF16 R24, R20, R44, R40 ;  /* 0x0000002c1418723c */ /* 0x000fee0000041828 */
[----:B------:R-:W-:Y:S01]  /*fae0*/  FSEL R40, R217, -INF , !P1 ;  /* 0xff800000d9287808 */ /* 0x000fe20004800000 */
[----:B--2---:R-:W-:-:S04]  /*faf0*/  FMUL.FTZ R2, R64, UR22 ;  /* 0x0000001640027c20 */ /* 0x004fc80008410000 */
[----:B------:R2:W3:Y:S01]  /*fb00*/  MUFU.TANH R13, R2 ;  /* 0x00000002000d7308 */ /* 0x0004e20000002400 */
[----:B-1----:R-:W-:Y:S02]  /*fb10*/  FSEL R64, R3, -INF , !P2 ;  /* 0xff80000003407808 */ /* 0x002fe40005000000 */
[C---:B------:R-:W-:Y:S02]  /*fb20*/  IADD3 R3, R0.reuse, 0x28, RZ ;  /* 0x0000002800037810 */ /* 0x040fe40007ffe0ff */
[----:B------:R-:W-:Y:S02]  /*fb30*/  FSEL R41, R213, -INF , !P4 ;  /* 0xff800000d5297808 */ /* 0x000fe40006000000 */
[----:B------:R-:W-:Y:S01]  /*fb40*/  FSEL R43, R215, -INF , !P3 ;  /* 0xff800000d72b7808 */ /* 0x000fe20005800000 */
[----:B--2---:R-:W-:-:S05]  /*fb50*/  VIADD R2, R0, 0x20 ;  /* 0x0000002000027836 */ /* 0x004fca0000000000 */
[C---:B------:R-:W-:Y:S02]  /*fb60*/  ISETP.GE.AND P1, PT, R2.reuse, R14, PT ;  /* 0x0000000e0200720c */ /* 0x040fe40003f26270 */
[C---:B------:R-:W-:Y:S02]  /*fb70*/  ISETP.GE.AND P4, PT, R2.reuse, R17, PT ;  /* 0x000000110200720c */ /* 0x040fe40003f86270 */
[C---:B------:R-:W-:Y:S02]  /*fb80*/  ISETP.GE.AND P3, PT, R2.reuse, R16, PT ;  /* 0x000000100200720c */ /* 0x040fe40003f66270 */
[----:B------:R-:W-:Y:S01]  /*fb90*/  ISETP.GE.AND P2, PT, R2, R15, PT ;  /* 0x0000000f0200720c */ /* 0x000fe20003f46270 */
[----:B------:R-:W-:Y:S01]  /*fba0*/  VIADD R2, R0, 0x29 ;  /* 0x0000002900027836 */ /* 0x000fe20000000000 */
[----:B----4-:R-:W-:Y:S01]  /*fbb0*/  FSEL R212, R212, -INF , !P1 ;  /* 0xff800000d4d47808 */ /* 0x010fe20004800000 */
[----:B------:R-:W-:Y:S01]  /*fbc0*/  HMMA.16816.F32.BF16 R60, R8, R32, R60 ;  /* 0x00000020083c723c */ /* 0x000fe2000004183c */
[----:B------:R-:W-:-:S04]  /*fbd0*/  ISETP.GE.AND P1, PT, R3, R14, PT ;  /* 0x0000000e0300720c */ /* 0x000fc80003f26270 */
[----:B------:R-:W-:Y:S02]  /*fbe0*/  FSEL R210, R210, -INF , !P1 ;  /* 0xff800000d2d27808 */ /* 0x000fe40004800000 */
[----:B------:R-:W-:Y:S01]  /*fbf0*/  VIADD R8, R0, 0x21 ;  /* 0x0000002100087836 */ /* 0x000fe20000000000 */
[----:B------:R-:W-:Y:S01]  /*fc00*/  HMMA.16816.F32.BF16 R20, R20, R46, R28 ;  /* 0x0000002e1414723c */ /* 0x000fe2000004181c */
[----:B------:R-:W-:-:S06]  /*fc10*/  ISETP.GE.AND P1, PT, R2, R14, PT ;  /* 0x0000000e0200720c */ /* 0x000fcc0003f26270 */
[----:B------:R-:W-:Y:S02]  /*fc20*/  FSEL R47, R214, -INF , !P6 ;  /* 0xff800000d62f7808 */ /* 0x000fe40007000000 */
[-C--:B------:R-:W-:Y:S02]  /*fc30*/  ISETP.GE.AND P6, PT, R8, R17.reuse, PT ;  /* 0x000000110800720c */ /* 0x080fe40003fc6270 */
[----:B------:R-:W-:Y:S02]  /*fc40*/  FSEL R209, R209, -INF , !P1 ;  /* 0xff800000d1d17808 */ /* 0x000fe40004800000 */
[-C--:B------:R-:W-:Y:S02]  /*fc50*/  ISETP.GE.AND P1, PT, R3, R17.reuse, PT ;  /* 0x000000110300720c */ /* 0x080fe40003f26270 */
[----:B------:R-:W-:Y:S02]  /*fc60*/  FSEL R53, R53, -INF , !P6 ;  /* 0xff80000035357808 */ /* 0x000fe40007000000 */
[----:B------:R-:W-:-:S02]  /*fc70*/  ISETP.GE.AND P6, PT, R2, R17, PT ;  /* 0x000000110200720c */ /* 0x000fc40003fc6270 */
[----:B------:R-:W-:Y:S02]  /*fc80*/  FSEL R208, R208, -INF , !P4 ;  /* 0xff800000d0d07808 */ /* 0x000fe40006000000 */
[----:B------:R-:W-:Y:S02]  /*fc90*/  FSEL R54, R52, -INF , !P1 ;  /* 0xff80000034367808 */ /* 0x000fe40004800000 */
[C---:B------:R-:W-:Y:S02]  /*fca0*/  ISETP.GE.AND P4, PT, R3.reuse, R16, PT ;  /* 0x000000100300720c */ /* 0x040fe40003f86270 */
[----:B------:R-:W-:Y:S02]  /*fcb0*/  ISETP.GE.AND P1, PT, R3, R15, PT ;  /* 0x0000000f0300720c */ /* 0x000fe40003f26270 */
[----:B---3--:R-:W-:-:S05]  /*fcc0*/  FSEL R3, R19, -INF , !P6 ;  /* 0xff80000013037808 */ /* 0x008fca0007000000 */
[----:B------:R1:W-:Y:S01]  /*fcd0*/  STL [R1+0x68], R3 ;  /* 0x0000680301007387 */ /* 0x0003e20000100800 */
[----:B------:R-:W-:Y:S02]  /*fce0*/  IMAD.MOV.U32 R143, RZ, RZ, R231 ;  /* 0x000000ffff8f7224 */ /* 0x000fe400078e00e7 */
[----:B------:R-:W-:Y:S01]  /*fcf0*/  IMAD.MOV.U32 R57, RZ, RZ, R230 ;  /* 0x000000ffff397224 */ /* 0x000fe200078e00e6 */
[----:B-1----:R-:W-:-:S05]  /*fd00*/  FSEL R3, R13, -INF , !P3 ;  /* 0xff8000000d037808 */ /* 0x002fca0005800000 */
[----:B------:R1:W-:Y:S04]  /*fd10*/  STL [R1+0x34], R3 ;  /* 0x0000340301007387 */ /* 0x0003e80000100800 */
[----:B------:R-:W2:Y:S04]  /*fd20*/  LDL R219, [R1+0x1c] ;  /* 0x00001c0001db7983 */ /* 0x000ea80000100800 */
[----:B------:R-:W2:Y:S04]  /*fd30*/  LDL R231, [R1+0x64] ;  /* 0x0000640001e77983 */ /* 0x000ea80000100800 */
[----:B------:R-:W3:Y:S04]  /*fd40*/  LDL R228, [R1+0x40] ;  /* 0x0000400001e47983 */ /* 0x000ee80000100800 */
[----:B------:R-:W4:Y:S04]  /*fd50*/  LDL R229, [R1+0x3c] ;  /* 0x00003c0001e57983 */ /* 0x000f280000100800 */
[----:B------:R-:W4:Y:S01]  /*fd60*/  LDL R230, [R1+0x44] ;  /* 0x0000440001e67983 */ /* 0x000f220000100800 */
[----:B------:R-:W-:Y:S01]  /*fd70*/  FSEL R42, R218, -INF , !P5 ;  /* 0xff800000da2a7808 */ /* 0x000fe20006800000 */
[----:B------:R-:W-:Y:S01]  /*fd80*/  FMUL.FTZ R62, R62, UR22 ;  /* 0x000000163e3e7c20 */ /* 0x000fe20008410000 */
[----:B------:R-:W1:Y:S01]  /*fd90*/  MUFU.TANH R67, R67 ;  /* 0x0000004300437308 */ /* 0x000e620000002400 */
[----:B------:R-:W-:Y:S01]  /*fda0*/  FMUL.FTZ R134, R134, UR22 ;  /* 0x0000001686867c20 */ /* 0x000fe20008410000 */
[----:B------:R-:W-:Y:S01]  /*fdb0*/  ISETP.GE.AND P5, PT, R8, R14, PT ;  /* 0x0000000e0800720c */ /* 0x000fe20003fa6270 */
[----:B------:R-:W-:Y:S01]  /*fdc0*/  FMUL.FTZ R133, R133, UR22 ;  /* 0x0000001685857c20 */ /* 0x000fe20008410000 */
[----:B------:R-:W-:-:S02]  /*fdd0*/  FMUL.FTZ R63, R63, UR22 ;  /* 0x000000163f3f7c20 */ /* 0x000fc40008410000 */
[----:B------:R-:W-:Y:S02]  /*fde0*/  FSEL R211, R211, -INF , !P5 ;  /* 0xff800000d3d37808 */ /* 0x000fe40006800000 */
[----:B------:R1:W-:Y:S01]  /*fdf0*/  MUFU.TANH R12, R65 ;  /* 0x00000041000c7308 */ /* 0x0003e20000002400 */
[----:B------:R-:W-:Y:S01]  /*fe00*/  ISETP.GE.AND P5, PT, R8, R15, PT ;  /* 0x0000000f0800720c */ /* 0x000fe20003fa6270 */
[----:B------:R-:W-:Y:S01]  /*fe10*/  FMUL.FTZ R36, R36, UR22 ;  /* 0x0000001624247c20 */ /* 0x000fe20008410000 */
[----:B------:R-:W-:Y:S01]  /*fe20*/  FMUL.FTZ R37, R37, UR22 ;  /* 0x0000001625257c20 */ /* 0x000fe20008410000 */
[----:B------:R-:W-:-:S04]  /*fe30*/  FMUL.FTZ R132, R132, UR22 ;  /* 0x0000001684847c20 */ /* 0x000fc80008410000 */
[----:B------:R-:W1:Y:S01]  /*fe40*/  MUFU.TANH R62, R62 ;  /* 0x0000003e003e7308 */ /* 0x000e620000002400 */
[----:B------:R-:W-:Y:S01]  /*fe50*/  FMUL.FTZ R60, R60, UR22 ;  /* 0x000000163c3c7c20 */ /* 0x000fe20008410000 */
[----:B------:R-:W-:Y:S01]  /*fe60*/  HMMA.16816.F32.BF16 R20, R4, R34, R20 ;  /* 0x000000220414723c */ /* 0x000fe20000041814 */
[----:B-1----:R-:W-:-:S05]  /*fe70*/  FSEL R65, R216, -INF , !P0 ;  /* 0xff800000d8417808 */ /* 0x002fca0004000000 */
[----:B------:R-:W1:Y:S01]  /*fe80*/  MUFU.TANH R134, R134 ;  /* 0x0000008600867308 */ /* 0x000e620000002400 */
[----:B------:R-:W-:Y:S02]  /*fe90*/  ISETP.GE.AND P0, PT, R8, R16, PT ;  /* 0x000000100800720c */ /* 0x000fe40003f06270 */
[----:B------:R-:W-:Y:S01]  /*fea0*/  HMMA.16816.F32.BF16 R8, R4, R32, R24 ;  /* 0x000000200408723c */ /* 0x000fe20000041818 */
[----:B------:R-:W-:-:S04]  /*feb0*/  VIADD R3, R0, 0x30 ;  /* 0x0000003000037836 */ /* 0x000fc80000000000 */
[----:B------:R-:W1:Y:S01]  /*fec0*/  MUFU.TANH R133, R133 ;  /* 0x0000008500857308 */ /* 0x000e620000002400 */
[----:B------:R-:W-:-:S07]  /*fed0*/  FMUL.FTZ R38, R38, UR22 ;  /* 0x0000001626267c20 */ /* 0x000fce0008410000 */
[----:B------:R-:W1:Y:S01]  /*fee0*/  MUFU.TANH R66, R66 ;  /* 0x0000004200427308 */ /* 0x000e620000002400 */
[----:B------:R-:W-:-:S07]  /*fef0*/  FSEL R26, R67, -INF , !P5 ;  /* 0xff800000431a7808 */ /* 0x000fce0006800000 */
[----:B------:R-:W-:Y:S01]  /*ff00*/  MUFU.TANH R63, R63 ;  /* 0x0000003f003f7308 */ /* 0x000fe20000002400 */
[----:B------:R-:W-:Y:S02]  /*ff10*/  ISETP.GE.AND P5, PT, R3, R17, PT ;  /* 0x000000110300720c */ /* 0x000fe40003fa6270 */
[----:B------:R-:W-:-:S05]  /*ff20*/  ISETP.GE.AND P6, PT, R2, R16, PT ;  /* 0x000000100200720c */ /* 0x000fca0003fc6270 */
[----:B------:R-:W1:Y:S01]  /*ff30*/  MUFU.TANH R36, R36 ;  /* 0x0000002400247308 */ /* 0x000e620000002400 */
[----:B------:R-:W-:-:S07]  /*ff40*/  ISETP.GE.AND P3, PT, R2, R15, PT ;  /* 0x0000000f0200720c */ /* 0x000fce0003f66270 */
[----:B------:R-:W1:Y:S01]  /*ff50*/  MUFU.TANH R37, R37 ;  /* 0x0000002500257308 */ /* 0x000e620000002400 */
[C---:B------:R-:W-:Y:S01]  /*ff60*/  IADD3 R2, R0.reuse, 0x31, RZ ;  /* 0x0000003100027810 */ /* 0x040fe20007ffe0ff */
[----:B------:R-:W-:-:S06]  /*ff70*/  VIADD R6, R0, 0x38 ;  /* 0x0000003800067836 */ /* 0x000fcc0000000000 */
[----:B------:R-:W1:Y:S01]  /*ff80*/  MUFU.TANH R132, R132 ;  /* 0x0000008400847308 */ /* 0x000e620000002400 */
[----:B------:R-:W-:-:S07]  /*ff90*/  VIADD R0, R0, 0x39 ;  /* 0x0000003900007836 */ /* 0x000fce0000000000 */
[----:B------:R-:W1:Y:S01]  /*ffa0*/  MUFU.TANH R60, R60 ;  /* 0x0000003c003c7308 */ /* 0x000e620000002400 */
[----:B------:R-:W-:Y:S01]  /*ffb0*/  FSEL R5, R62, -INF , !P5 ;  /* 0xff8000003e057808 */ /* 0x000fe20006800000 */
[----:B------:R-:W-:Y:S01]  /*ffc0*/  FMUL.FTZ R61, R61, UR22 ;  /* 0x000000163d3d7c20 */ /* 0x000fe20008410000 */
[----:B-1----:R-:W-:-:S05]  /*ffd0*/  FSEL R56, R134, -INF , !P1 ;  /* 0xff80000086387808 */ /* 0x002fca0004800000 */
[----:B------:R-:W1:Y:S01]  /*ffe0*/  MUFU.TANH R4, R38 ;  /* 0x0000002600047308 */ /* 0x000e620000002400 */
[----:B------:R-:W-:Y:S01]  /*fff0*/  ISETP.GE.AND P1, PT, R2, R17, PT ;  /* 0x000000110200720c */ /* 0x000fe20003f26270 */
[----:B------:R1:W-:Y:S01]  /*10000*/  STL [R1+0x70], R5 ;  /* 0x0000700501007387 */ /* 0x0003e20000100800 */
[----:B------:R-:W-:Y:S02]  /*10010*/  FSEL R139, R133, -INF , !P6 ;  /* 0xff800000858b7808 */ /* 0x000fe40007000000 */
[----:B------:R-:W-:Y:S02]  /*10020*/  FSEL R25, R66, -INF , !P2 ;  /* 0xff80000042197808 */ /* 0x000fe40005000000 */
[----:B------:R-:W-:Y:S02]  /*10030*/  FSEL R137, R12, -INF , !P0 ;  /* 0xff8000000c897808 */ /* 0x000fe40004000000 */
[-C--:B------:R-:W-:Y:S02]  /*10040*/  ISETP.GE.AND P6, PT, R6, R14.reuse, PT ;  /* 0x0000000e0600720c */ /* 0x080fe40003fc6270 */
[-C--:B------:R-:W-:Y:S01]  /*10050*/  ISETP.GE.AND P2, PT, R0, R14.reuse, PT ;  /* 0x0000000e0000720c */ /* 0x080fe20003f46270 */
[----:B------:R-:W-:Y:S01]  /*10060*/  FMUL.FTZ R39, R39, UR22 ;  /* 0x0000001627277c20 */ /* 0x000fe20008410000 */
[----:B------:R-:W-:Y:S01]  /*10070*/  ISETP.GE.AND P0, PT, R3, R14, PT ;  /* 0x0000000e0300720c */ /* 0x000fe20003f06270 */
[----:B------:R-:W1:Y:S01]  /*10080*/  MUFU.TANH R61, R61 ;  /* 0x0000003d003d7308 */ /* 0x000e620000002400 */
[----:B------:R-:W-:Y:S01]  /*10090*/  FMUL.FTZ R9, R9, UR22 ;  /* 0x0000001609097c20 */ /* 0x000fe20008410000 */
[----:B------:R-:W-:-:S02]  /*100a0*/  FSEL R29, R36, -INF , !P6 ;  /* 0xff800000241d7808 */ /* 0x000fc40007000000 */
[----:B------:R-:W-:Y:S02]  /*100b0*/  FSEL R213, R37, -INF , !P2 ;  /* 0xff80000025d57808 */ /* 0x000fe40005000000 */
[----:B------:R-:W-:Y:S02]  /*100c0*/  FSEL R138, R132, -INF , !P4 ;  /* 0xff800000848a7808 */ /* 0x000fe40006000000 */
[----:B------:R-:W-:Y:S02]  /*100d0*/  FSEL R27, R60, -INF , !P0 ;  /* 0xff8000003c1b7808 */ /* 0x000fe40004000000 */
[----:B-1----:R-:W-:Y:S02]  /*100e0*/  FSEL R5, R63, -INF , !P1 ;  /* 0xff8000003f057808 */ /* 0x002fe40004800000 */
[C---:B------:R-:W-:Y:S02]  /*100f0*/  ISETP.GE.AND P6, PT, R3.reuse, R16, PT ;  /* 0x000000100300720c */ /* 0x040fe40003fc6270 */
[----:B------:R-:W-:Y:S01]  /*10100*/  ISETP.GE.AND P2, PT, R3, R15, PT ;  /* 0x0000000f0300720c */ /* 0x000fe20003f46270 */
[----:B------:R1:W-:Y:S01]  /*10110*/  STL [R1+0x74], R5 ;  /* 0x0000740501007387 */ /* 0x0003e20000100800 */
[----:B------:R-:W-:-:S02]  /*10120*/  ISETP.GE.AND P4, PT, R2, R14, PT ;  /* 0x0000000e0200720c */ /* 0x000fc40003f86270 */
[----:B------:R-:W-:Y:S01]  /*10130*/  ISETP.GE.AND P0, PT, R6, R17, PT ;  /* 0x000000110600720c */ /* 0x000fe20003f06270 */
[----:B------:R1:W-:Y:S01]  /*10140*/  MUFU.TANH R14, R9 ;  /* 0x00000009000e7308 */ /* 0x0003e20000002400 */
[----:B------:R-:W-:Y:S01]  /*10150*/  FMUL.FTZ R18, R135, UR22 ;  /* 0x0000001687127c20 */ /* 0x000fe20008410000 */
[----:B------:R-:W-:Y:S01]  /*10160*/  FMUL.FTZ R13, R20, UR22 ;  /* 0x00000016140d7c20 */ /* 0x000fe20008410000 */
[----:B------:R-:W-:Y:S02]  /*10170*/  FSEL R67, R4, -INF , !P0 ;  /* 0xff80000004437808 */ /* 0x000fe40004000000 */
[----:B------:R-:W-:-:S03]  /*10180*/  PLOP3.LUT P0, PT, PT, PT, UP0, 0x80, 0x0 ;  /* 0x000000000000781c */ /* 0x000fc60003f0f008 */
[----:B------:R-:W1:Y:S02]  /*10190*/  MUFU.TANH R39, R39 ;  /* 0x0000002700277308 */ /* 0x000e640000002400 */
[----:B-1----:R-:W-:-:S06]  /*101a0*/  FMUL.FTZ R9, R21, UR22 ;  /* 0x0000001615097c20 */ /* 0x002fcc0008410000 */
[----:B------:R-:W1:Y:S01]  /*101b0*/  MUFU.TANH R18, R18 ;  /* 0x0000001200127308 */ /* 0x000e620000002400 */
[----:B------:R-:W-:Y:S01]  /*101c0*/  ISETP.GE.AND P5, PT, R2, R16, PT ;  /* 0x000000100200720c */ /* 0x000fe20003fa6270 */
[----:B------:R-:W-:Y:S01]  /*101d0*/  FMUL.FTZ R8, R8, UR22 ;  /* 0x0000001608087c20 */ /* 0x000fe20008410000 */
[----:B------:R-:W-:Y:S01]  /*101e0*/  BAR.SYNC.DEFER_BLOCKING 0x0 ;  /* 0x0000000000007b1d */ /* 0x000fe20000010000 */
[----:B------:R-:W-:-:S05]  /*101f0*/  ISETP.GE.AND P1, PT, R2, R15, PT ;  /* 0x0000000f0200720c */ /* 0x000fca0003f26270 */
[----:B------:R-:W1:Y:S01]  /*10200*/  MUFU.TANH R13, R13 ;  /* 0x0000000d000d7308 */ /* 0x000e620000002400 */
[----:B------:R-:W-:-:S07]  /*10210*/  FSEL R24, R61, -INF , !P4 ;  /* 0xff8000003d187808 */ /* 0x000fce0006000000 */
[----:B------:R-:W1:Y:S01]  /*10220*/  MUFU.TANH R9, R9 ;  /* 0x0000000900097308 */ /* 0x000e620000002400 */
[----:B------:R-:W-:Y:S01]  /*10230*/  ISETP.GE.AND P4, PT, R0, R17, PT ;  /* 0x000000110000720c */ /* 0x000fe20003f86270 */
[----:B------:R-:W-:-:S03]  /*10240*/  IMAD.MOV.U32 R62, RZ, RZ, R143 ;  /* 0x000000ffff3e7224 */ /* 0x000fc600078e008f */
[----:B------:R-:W-:-:S03]  /*10250*/  FSEL R59, R39, -INF , !P4 ;  /* 0xff800000273b7808 */ /* 0x000fc60006000000 */
[----:B------:R1:W1:Y:S01]  /*10260*/  MUFU.TANH R12, R8 ;  /* 0x00000008000c7308 */ /* 0x0002620000002400 */
[----:B------:R-:W-:Y:S01]  /*10270*/  ISETP.GE.AND P4, PT, R6, R16, PT ;  /* 0x000000100600720c */ /* 0x000fe20003f86270 */
[----:B-1----:R-:W-:Y:S01]  /*10280*/  FMUL.FTZ R8, R10, UR22 ;  /* 0x000000160a087c20 */ /* 0x002fe20008410000 */
[----:B--2---:R-:W-:-:S04]  /*10290*/  FMNMX.FTZ R3, R231, R219, !PT ;  /* 0x000000dbe7037209 */ /* 0x004fc80007810000 */
[----:B---3--:R-:W-:-:S04]  /*102a0*/  FMNMX.FTZ R3, R228, R3, !PT ;  /* 0x00000003e4037209 */ /* 0x008fc80007810000 */
[----:B----4-:R-:W-:-:S04]  /*102b0*/  FMNMX.FTZ R3, R229, R3, !PT ;  /* 0x00000003e5037209 */ /* 0x010fc80007810000 */
[----:B------:R-:W-:-:S04]  /*102c0*/  FMNMX.FTZ R2, R230, R3, !PT ;  /* 0x00000003e6027209 */ /* 0x000fc80007810000 */
[----:B------:R-:W-:-:S04]  /*102d0*/  FMNMX.FTZ R2, R57, R2, !PT ;  /* 0x0000000239027209 */ /* 0x000fc80007810000 */
[----:B------:R-:W-:Y:S01]  /*102e0*/  FMNMX.FTZ R7, R62, R2, !PT ;  /* 0x000000023e077209 */ /* 0x000fe20007810000 */
[----:B------:R-:W-:Y:S06]  /*102f0*/  @!P0 BRA `(.L_x_123) ;  /* 0x0000000000908947 */ /* 0x000fec0003800000 */
        /* <DEDUP_REMOVED lines=9> */
[----:B------:R-:W-:Y:S02]  /*10390*/  UIADD3 UR4, UR11, UR4, URZ ;  /* 0x000000040b047290 */ /* 0x000fe4000fffe03f */
[----:B------:R-:W-:-:S04]  /*103a0*/  USHF.L.U32 UR10, UR8, 0x5, URZ ;  /* 0x00000005080a7899 */ /* 0x000fc8000800063f */
[----:B------:R-:W-:Y:S01]  /*103b0*/  IMAD.U32 R3, RZ, RZ, UR4 ;  /* 0x00000004ff037e24 */ /* 0x000fe2000f8e00ff */
[----:B------:R-:W-:Y:S01]  /*103c0*/  ULDC.64 UR4, c[0x0][0x218] ;  /* 0x0000860000047ab9 */ /* 0x000fe20000000a00 */
[----:B--2---:R-:W-:-:S04]  /*103d0*/  LEA R2, P0, R2, R140, 0x6 ;  /* 0x0000008c02027211 */ /* 0x004fc800078030ff */
[----:B---3--:R-:W-:Y:S02]  /*103e0*/  LEA.HI.X R3, R4, R143, R3, 0x6, P0 ;  /* 0x0000008f04037211 */ /* 0x008fe400000f3403 */
[----:B------:R-:W-:Y:S01]  /*103f0*/  LEA R4, P0, R2, UR4, 0x1 ;  /* 0x0000000402047c11 */ /* 0x000fe2000f8008ff */
[----:B------:R-:W-:-:S03]  /*10400*/  USHF.L.U64.HI UR4, UR8, 0x5, UR9 ;  /* 0x0000000508047899 */ /* 0x000fc60008010209 */
[----:B------:R-:W-:Y:S02]  /*10410*/  LEA.HI.X R5, R2, UR5, R3, 0x1, P0 ;  /* 0x0000000502057c11 */ /* 0x000fe400080f0c03 */
[----:B------:R-:W-:-:S03]  /*10420*/  IADD3 R2, P0, R4, UR10, RZ ;  /* 0x0000000a04027c10 */ /* 0x000fc6000ff1e0ff */
[----:B------:R-:W-:Y:S01]  /*10430*/  @!PT LDS RZ, [RZ] ;  /* 0x00000000fffff984 */ /* 0x000fe20000000800 */
[----:B------:R-:W-:Y:S01]  /*10440*/  @!PT LDS RZ, [RZ] ;  /* 0x00000000fffff984 */ /* 0x000fe20000000800 */
[----:B------:R-:W-:Y:S01]  /*10450*/  @!PT LDS RZ, [RZ] ;  /* 0x00000000fffff984 */ /* 0x000fe20000000800 */
[----:B------:R-:W-:Y:S01]  /*10460*/  LDGSTS.E.BYPASS.LTC128B.128 [R251+0x8000], desc[UR18][R4.64] ;  /* 0x0800000004fb7fae */ /* 0x000fe2000b901d52 */
[----:B------:R-:W-:-:S03]  /*10470*/  IADD3.X R3, R5, UR4, RZ, P0, !PT ;  /* 0x0000000405037c10 */ /* 0x000fc600087fe4ff */
        /* <DEDUP_REMOVED lines=12> */
.L_x_123:
[----:B------:R-:W2:Y:S04]  /*10540*/  LDL.LU R17, [R1+0x78] ;  /* 0x0000780001117983 */ /* 0x000ea80000300800 */
[----:B------:R-:W3:Y:S04]  /*10550*/  LDL.LU R10, [R1+0x80] ;  /* 0x00008000010a7983 */ /* 0x000ee80000300800 */
[----:B-1----:R-:W4:Y:S04]  /*10560*/  LDL.LU R2, [R1+0x88] ;  /* 0x0000880001027983 */ /* 0x002f280000300800 */
[----:B------:R-:W3:Y:S04]  /*10570*/  LDL.LU R3, [R1+0x8c] ;  /* 0x00008c0001037983 */ /* 0x000ee80000300800 */
[----:B------:R-:W4:Y:S04]  /*10580*/  LDL.LU R4, [R1+0x84] ;  /* 0x0000840001047983 */ /* 0x000f280000300800 */
[----:B------:R-:W3:Y:S04]  /*10590*/  LDL.LU R5, [R1+0x6c] ;  /* 0x00006c0001057983 */ /* 0x000ee80000300800 */
[----:B------:R1:W-:Y:S01]  /*105a0*/  STL [R1+0x154], R251 ;  /* 0x000154fb01007387 */ /* 0x0003e20000100800 */
[----:B------:R-:W3:Y:S01]  /*105b0*/  MUFU.TANH R8, R8 ;  /* 0x0000000800087308 */ /* 0x000ee20000002400 */
[----:B------:R-:W-:-:S02]  /*105c0*/  FSEL R61, R14, -INF , !P5 ;  /* 0xff8000000e3d7808 */ /* 0x000fc40006800000 */
[----:B------:R-:W-:Y:S01]  /*105d0*/  ISETP.GE.AND P0, PT, R0, R16, PT ;  /* 0x000000100000720c */ /* 0x000fe20003f06270 */
[----:B------:R-:W-:Y:S04]  /*105e0*/  LDSM.16.MT88.4 R48, [R236+0xe000] ;  /* 0x00e00000ec30783b */ /* 0x000fe80000004200 */
[----:B-1----:R-:W3:Y:S04]  /*105f0*/  LDL.LU R251, [R1+0x7c] ;  /* 0x00007c0001fb7983 */ /* 0x002ee80000300800 */
[----:B------:R1:W-:Y:S04]  /*10600*/  STL [R1+0x150], R250 ;  /* 0x000150fa01007387 */ /* 0x0003e80000100800 */
[----:B------:R-:W-:Y:S04]  /*10610*/  STL [R1+0x14c], R249 ;  /* 0x00014cf901007387 */ /* 0x000fe80000100800 */
[----:B------:R-:W-:Y:S04]  /*10620*/  STL [R1+0x148], R248 ;  /* 0x000148f801007387 */ /* 0x000fe80000100800 */
[----:B------:R1:W-:Y:S04]  /*10630*/  STL [R1+0x144], R247 ;  /* 0x000144f701007387 */ /* 0x0003e80000100800 */
[----:B------:R-:W3:Y:S04]  /*10640*/  LDL.LU R20, [R1+0x60] ;  /* 0x0000600001147983 */ /* 0x000ee80000300800 */
[----:B------:R-:W-:Y:S04]  /*10650*/  STL [R1+0x140], R246 ;  /* 0x000140f601007387 */ /* 0x000fe80000100800 */
[----:B------:R-:W3:Y:S04]  /*10660*/  LDL.LU R19, [R1+0x5c] ;  /* 0x00005c0001137983 */ /* 0x000ee80000300800 */
[----:B------:R-:W3:Y:S04]  /*10670*/  LDL.LU R21, [R1+0x48] ;  /* 0x0000480001157983 */ /* 0x000ee80000300800 */
[----:B------:R1:W-:Y:S04]  /*10680*/  STL [R1+0x13c], R245 ;  /* 0x00013cf501007387 */ /* 0x0003e80000100800 */
[----:B------:R1:W-:Y:S02]  /*10690*/  STL [R1+0x138], R244 ;  /* 0x000138f401007387 */ /* 0x0003e40000100800 */
[----:B-1----:R-:W-:-:S02]  /*106a0*/  MOV R250, R24 ;  /* 0x0000001800fa7202 */ /* 0x002fc40000000f00 */
[----:B------:R-:W-:Y:S01]  /*106b0*/  MOV R247, R212 ;  /* 0x000000d400f77202 */ /* 0x000fe20000000f00 */
[----:B------:R-:W-:Y:S04]  /*106c0*/  STL [R1+0x134], R243 ;  /* 0x000134f301007387 */ /* 0x000fe80000100800 */
[----:B------:R-:W3:Y:S04]  /*106d0*/  LDL.LU R32, [R1+0x10] ;  /* 0x0000100001207983 */ /* 0x000ee80000300800 */
[----:B------:R-:W3:Y:S04]  /*106e0*/  LDL.LU R31, [R1+0xc] ;  /* 0x00000c00011f7983 */ /* 0x000ee80000300800 */
[----:B------:R-:W3:Y:S04]  /*106f0*/  LDL.LU R28, [R1+0x4c] ;  /* 0x00004c00011c7983 */ /* 0x000ee80000300800 */
[----:B------:R-:W-:Y:S04]  /*10700*/  STL [R1+0x130], R242 ;  /* 0x000130f201007387 */ /* 0x000fe80000100800 */
[----:B------:R1:W-:Y:S04]  /*10710*/  STL [R1+0x12c], R241 ;  /* 0x00012cf101007387 */ /* 0x0003e80000100800 */
[----:B------:R-:W-:Y:S04]  /*10720*/  STL [R1+0x128], R240 ;  /* 0x000128f001007387 */ /* 0x000fe80000100800 */
[----:B------:R-:W-:Y:S04]  /*10730*/  STL [R1+0x124], R239 ;  /* 0x000124ef01007387 */ /* 0x000fe80000100800 */
[----:B------:R1:W-:Y:S04]  /*10740*/  STL [R1+0x120], R238 ;  /* 0x000120ee01007387 */ /* 0x0003e80000100800 */
[----:B------:R-:W3:Y:S04]  /*10750*/  LDL.LU R30, [R1+0x24] ;  /* 0x00002400011e7983 */ /* 0x000ee80000300800 */
[----:B------:R-:W3:Y:S01]  /*10760*/  LDL.LU R45, [R1+0x50] ;  /* 0x00005000012d7983 */ /* 0x000ee20000300800 */
[----:B------:R-:W-:-:S02]  /*10770*/  MOV R245, R27 ;  /* 0x0000001b00f57202 */ /* 0x000fc40000000f00 */
[----:B------:R-:W-:Y:S01]  /*10780*/  MOV R244, R25 ;  /* 0x0000001900f47202 */ /* 0x000fe20000000f00 */
[----:B-1----:R-:W-:Y:S01]  /*10790*/  IMAD.MOV.U32 R241, RZ, RZ, R26 ;  /* 0x000000fffff17224 */ /* 0x002fe200078e001a */
[----:B------:R-:W-:Y:S02]  /*107a0*/  MOV R238, R29 ;  /* 0x0000001d00ee7202 */ /* 0x000fe40000000f00 */
[----:B------:R-:W3:Y:S04]  /*107b0*/  LDL.LU R29, [R1+0x38] ;  /* 0x00003800011d7983 */ /* 0x000ee80000300800 */
[----:B------:R-:W-:Y:S04]  /*107c0*/  STL [R1+0x11c], R237 ;  /* 0x00011ced01007387 */ /* 0x000fe80000100800 */
[----:B------:R1:W-:Y:S04]  /*107d0*/  STL [R1+0x118], R232 ;  /* 0x000118e801007387 */ /* 0x0003e80000100800 */
[----:B------:R-:W3:Y:S04]  /*107e0*/  LDL.LU R27, [R1+0x28] ;  /* 0x00002800011b7983 */ /* 0x000ee80000300800 */
[----:B------:R-:W3:Y:S04]  /*107f0*/  LDL.LU R26, [R1+0x20] ;  /* 0x00002000011a7983 */ /* 0x000ee80000300800 */
[----:B------:R-:W3:Y:S04]  /*10800*/  LDL.LU R25, [R1+0x18] ;  /* 0x0000180001197983 */ /* 0x000ee80000300800 */
[----:B------:R-:W3:Y:S01]  /*10810*/  LDL.LU R24, [R1+0x14] ;  /* 0x0000140001187983 */ /* 0x000ee20000300800 */
[----:B------:R-:W-:Y:S01]  /*10820*/  MOV R243, R211 ;  /* 0x000000d300f37202 */ /* 0x000fe20000000f00 */
[----:B------:R-:W-:Y:S01]  /*10830*/  IMAD.MOV.U32 R239, RZ, RZ, R209 ;  /* 0x000000ffffef7224 */ /* 0x000fe200078e00d1 */
[----:B-1----:R-:W-:-:S02]  /*10840*/  MOV R232, R210 ;  /* 0x000000d200e87202 */ /* 0x002fc40000000f00 */
[----:B--2---:R-:W-:Y:S02]  /*10850*/  MOV R249, R17 ;  /* 0x0000001100f97202 */ /* 0x004fe40000000f00 */
[----:B------:R-:W2:Y:S01]  /*10860*/  LDL.LU R17, [R1+0x58] ;  /* 0x0000580001117983 */ /* 0x000ea20000300800 */
[----:B----4-:R-:W-:Y:S02]  /*10870*/  MOV R212, R4 ;  /* 0x0000000400d47202 */ /* 0x010fe40000000f00 */
[----:B------:R-:W-:Y:S01]  /*10880*/  FMNMX.FTZ R4, R249, R7, !PT ;  /* 0x00000007f9047209 */ /* 0x000fe20007810000 */
[----:B---3--:R-:W-:Y:S02]  /*10890*/  IMAD.MOV.U32 R214, RZ, RZ, R5 ;  /* 0x000000ffffd67224 */ /* 0x008fe400078e0005 */
[----:B------:R-:W-:-:S04]  /*108a0*/  FMUL.FTZ R7, R11, UR22 ;  /* 0x000000160b077c20 */ /* 0x000fc80008410000 */
[----:B------:R1:W3:Y:S01]  /*108b0*/  MUFU.TANH R11, R7 ;  /* 0x00000007000b7308 */ /* 0x0002e20000002400 */
[----:B------:R-:W-:Y:S01]  /*108c0*/  FMNMX.FTZ R5, R251, R4, !PT ;  /* 0x00000004fb057209 */ /* 0x000fe20007810000 */
[----:B------:R4:W-:Y:S03]  /*108d0*/  STL [R1+0x17c], R251 ;  /* 0x00017cfb01007387 */ /* 0x0009e60000100800 */
[----:B------:R-:W-:-:S04]  /*108e0*/  FMNMX.FTZ R5, R247, R5, !PT ;  /* 0x00000005f7057209 */ /* 0x000fc80007810000 */
[----:B------:R-:W-:-:S04]  /*108f0*/  FMNMX.FTZ R5, R243, R5, !PT ;  /* 0x00000005f3057209 */ /* 0x000fc80007810000 */
[----:B------:R-:W-:-:S04]  /*10900*/  FMNMX.FTZ R5, R232, R5, !PT ;  /* 0x00000005e8057209 */ /* 0x000fc80007810000 */
[----:B-1----:R-:W-:Y:S01]  /*10910*/  FMNMX.FTZ R7, R239, R5, !PT ;  /* 0x00000005ef077209 */ /* 0x002fe20007810000 */
[----:B----4-:R-:W4:Y:S04]  /*10920*/  LDL.LU R251, [R1+0x74] ;  /* 0x0000740001fb7983 */ /* 0x010f280000300800 */
[----:B------:R1:W-:Y:S04]  /*10930*/  STL [R1+0x178], R247 ;  /* 0x000178f701007387 */ /* 0x0003e80000100800 */
[----:B-1----:R-:W4:Y:S04]  /*10940*/  LDL.LU R247, [R1+0x70] ;  /* 0x0000700001f77983 */ /* 0x002f280000300800 */
[----:B------:R1:W-:Y:S04]  /*10950*/  STL [R1+0x180], R243 ;  /* 0x000180f301007387 */ /* 0x0003e80000100800 */
[----:B-1----:R-:W4:Y:S04]  /*10960*/  LDL.LU R243, [R1+0x34] ;  /* 0x0000340001f37983 */ /* 0x002f280000300800 */
[----:B------:R-:W-:Y:S04]  /*10970*/  STL [R1+0x184], R232 ;  /* 0x000184e801007387 */ /* 0x000fe80000100800 */
[----:B------:R1:W-:Y:S04]  /*10980*/  STL [R1+0x188], R239 ;  /* 0x000188ef01007387 */ /* 0x0003e80000100800 */
[----:B-1----:R-:W4:Y:S01]  /*10990*/  LDL.LU R239, [R1+0x68] ;  /* 0x0000680001ef7983 */ /* 0x002f220000300800 */
[----:B------:R-:W-:-:S02]  /*109a0*/  MOV R37, R3 ;  /* 0x0000000300257202 */ /* 0x000fc40000000f00 */
[----:B------:R-:W-:Y:S02]  /*109b0*/  FMNMX.FTZ R3, R20, R32, !PT ;  /* 0x0000002014037209 */ /* 0x000fe40007810000 */
[----:B------:R-:W-:Y:S02]  /*109c0*/  MOV R60, R2 ;  /* 0x00000002003c7202 */ /* 0x000fe40000000f00 */
[----:B------:R-:W-:Y:S02]  /*109d0*/  FMNMX.FTZ R3, R21, R3, !PT ;  /* 0x0000000315037209 */ /* 0x000fe40007810000 */
[----:B------:R-:W-:Y:S02]  /*109e0*/  FMNMX.FTZ R2, R19, R31, !PT ;  /* 0x0000001f13027209 */ /* 0x000fe40007810000 */
[----:B------:R-:W-:Y:S02]  /*109f0*/  FMNMX.FTZ R4, R28, R3, !PT ;  /* 0x000000031c047209 */ /* 0x000fe40007810000 */
[----:B------:R-:W-:-:S02]  /*10a00*/  FMNMX.FTZ R2, R30, R2, !PT ;  /* 0x000000021e027209 */ /* 0x000fc40007810000 */
[----:B------:R-:W-:Y:S02]  /*10a10*/  MOV R248, R10 ;  /* 0x0000000a00f87202 */ /* 0x000fe40000000f00 */
[----:B------:R-:W-:Y:S02]  /*10a20*/  FMNMX.FTZ R4, R45, R4, !PT ;  /* 0x000000042d047209 */ /* 0x000fe40007810000 */
[----:B------:R-:W-:Y:S01]  /*10a30*/  FMNMX.FTZ R2, R29, R2, !PT ;  /* 0x000000021d027209 */ /* 0x000fe20007810000 */
[----:B------:R-:W-:Y:S01]  /*10a40*/  FMUL.FTZ R3, R22, UR22 ;  /* 0x0000001616037c20 */ /* 0x000fe20008410000 */
[----:B------:R-:W-:Y:S02]  /*10a50*/  FMNMX.FTZ R4, R248, R4, !PT ;  /* 0x00000004f8047209 */ /* 0x000fe40007810000 */
[----:B------:R-:W-:Y:S01]  /*10a60*/  FMNMX.FTZ R2, R27, R2, !PT ;  /* 0x000000021b027209 */ /* 0x000fe20007810000 */
[----:B------:R1:W3:Y:S01]  /*10a70*/  MUFU.TANH R10, R3 ;  /* 0x00000003000a7308 */ /* 0x0002e20000002400 */
[----:B------:R-:W-:-:S02]  /*10a80*/  FMNMX.FTZ R4, R212, R4, !PT ;  /* 0x00000004d4047209 */ /* 0x000fc40007810000 */
[----:B------:R-:W-:Y:S02]  /*10a90*/  FMNMX.FTZ R7, R245, R7, !PT ;  /* 0x00000007f5077209 */ /* 0x000fe40007810000 */
[----:B------:R-:W-:Y:S01]  /*10aa0*/  FMNMX.FTZ R5, R37, R4, !PT ;  /* 0x0000000425057209 */ /* 0x000fe20007810000 */
[----:B------:R-:W-:Y:S01]  /*10ab0*/  IMAD.MOV.U32 R246, RZ, RZ, R208 ;  /* 0x000000fffff67224 */ /* 0x000fe200078e00d0 */
[----:B------:R-:W-:Y:S02]  /*10ac0*/  FMNMX.FTZ R7, R250, R7, !PT ;  /* 0x00000007fa077209 */ /* 0x000fe40007810000 */
[----:B------:R-:W-:Y:S02]  /*10ad0*/  FMNMX.FTZ R5, R60, R5, !PT ;  /* 0x000000053c057209 */ /* 0x000fe40007810000 */
[----:B-1----:R-:W-:-:S04]  /*10ae0*/  FMNMX.FTZ R3, R214, R2, !PT ;  /* 0x00000002d6037209 */ /* 0x002fc80007810000 */
[----:B------:R-:W-:Y:S02]  /*10af0*/  FMNMX.FTZ R3, R40, R3, !PT ;  /* 0x0000000328037209 */ /* 0x000fe40007810000 */
[----:B------:R-:W-:Y:S02]  /*10b00*/  MOV R240, R53 ;  /* 0x0000003500f07202 */ /* 0x000fe40000000f00 */
[----:B------:R-:W-:Y:S02]  /*10b10*/  FMNMX.FTZ R5, R246, R5, !PT ;  /* 0x00000005f6057209 */ /* 0x000fe40007810000 */
[----:B------:R-:W-:Y:S02]  /*10b20*/  FMNMX.FTZ R4, R41, R3, !PT ;  /* 0x0000000329047209 */ /* 0x000fe40007810000 */
[----:B------:R-:W-:Y:S01]  /*10b30*/  FMNMX.FTZ R7, R238, R7, !PT ;  /* 0x00000007ee077209 */ /* 0x000fe20007810000 */
[----:B------:R-:W-:Y:S01]  /*10b40*/  IMAD.MOV.U32 R242, RZ, RZ, R54 ;  /* 0x000000fffff27224 */ /* 0x000fe200078e0036 */
[----:B------:R-:W-:-:S02]  /*10b50*/  FMNMX.FTZ R5, R240, R5, !PT ;  /* 0x00000005f0057209 */ /* 0x000fc40007810000 */
[----:B------:R-:W-:Y:S02]  /*10b60*/  FMNMX.FTZ R4, R43, R4, !PT ;  /* 0x000000042b047209 */ /* 0x000fe40007810000 */
[----:B------:R-:W-:Y:S02]  /*10b70*/  FMNMX.FTZ R135, R242, R5, !PT ;  /* 0x00000005f2877209 */ /* 0x000fe40007810000 */
[----:B------:R-:W-:Y:S02]  /*10b80*/  FSEL R232, R12, -INF , !P6 ;  /* 0xff8000000ce87808 */ /* 0x000fe40007000000 */
[----:B------:R-:W-:Y:S02]  /*10b90*/  FSEL R39, R13, -INF , !P4 ;  /* 0xff8000000d277808 */ /* 0x000fe40006000000 */
[----:B------:R-:W-:Y:S02]  /*10ba0*/  FSEL R132, R18, -INF , !P3 ;  /* 0xff80000012847808 */ /* 0x000fe40005800000 */
[----:B------:R-:W-:-:S02]  /*10bb0*/  FSEL R58, R9, -INF , !P0 ;  /* 0xff800000093a7808 */ /* 0x000fc40004000000 */
[----:B------:R-:W-:Y:S02]  /*10bc0*/  FSEL R237, R8, -INF , !P2 ;  /* 0xff80000008ed7808 */ /* 0x000fe40005000000 */
[-C--:B------:R-:W-:Y:S02]  /*10bd0*/  ISETP.GE.AND P0, PT, R6, R15.reuse, PT ;  /* 0x0000000f0600720c */ /* 0x080fe40003f06270 */
[----:B---3--:R-:W-:Y:S02]  /*10be0*/  FSEL R63, R11, -INF , !P1 ;  /* 0xff8000000b3f7808 */ /* 0x008fe40004800000 */
[----:B------:R-:W-:Y:S02]  /*10bf0*/  ISETP.GE.AND P1, PT, R0, R15, PT ;  /* 0x0000000f0000720c */ /* 0x000fe40003f26270 */
[----:B------:R-:W-:Y:S01]  /*10c00*/  FSEL R38, R10, -INF , !P0 ;  /* 0xff8000000a267808 */ /* 0x000fe20004000000 */
[----:B------:R-:W-:Y:S01]  /*10c10*/  LDSM.16.MT88.4 R12, [R233+0xc000] ;  /* 0x00c00000e90c783b */ /* 0x000fe20000004200 */
[----:B--2---:R-:W-:-:S04]  /*10c20*/  FMNMX.FTZ R2, R17, R252, !PT ;  /* 0x000000fc11027209 */ /* 0x004fc80007810000 */
[----:B------:R-:W-:-:S04]  /*10c30*/  FMNMX.FTZ R2, R26, R2, !PT ;  /* 0x000000021a027209 */ /* 0x000fc80007810000 */
[----:B------:R-:W-:-:S04]  /*10c40*/  FMNMX.FTZ R2, R25, R2, !PT ;  /* 0x0000000219027209 */ /* 0x000fc80007810000 */
[----:B------:R-:W-:Y:S02]  /*10c50*/  FMNMX.FTZ R3, R24, R2, !PT ;  /* 0x0000000218037209 */ /* 0x000fe40007810000 */
[----:B------:R-:W-:Y:S02]  /*10c60*/  FMNMX.FTZ R2, R213, R7, !PT ;  /* 0x00000007d5027209 */ /* 0x000fe40007810000 */
[----:B------:R-:W-:-:S03]  /*10c70*/  FMNMX.FTZ R3, R64, R3, !PT ;  /* 0x0000000340037209 */ /* 0x000fc60007810000 */
[----:B------:R-:W1:Y:S01]  /*10c80*/  SHFL.BFLY PT, R5, R2, 0x2, 0x1f ;  /* 0x0c401f0002057f89 */ /* 0x000e6200000e0000 */
[----:B------:R-:W-:-:S04]  /*10c90*/  FMNMX.FTZ R3, R42, R3, !PT ;  /* 0x000000032a037209 */ /* 0x000fc80007810000 */
[----:B------:R-:W-:-:S04]  /*10ca0*/  FMNMX.FTZ R3, R47, R3, !PT ;  /* 0x000000032f037209 */ /* 0x000fc80007810000 */
[----:B------:R-:W-:Y:S01]  /*10cb0*/  FMNMX.FTZ R3, R65, R3, !PT ;  /* 0x0000000341037209 */ /* 0x000fe20007810000 */
[----:B------:R-:W-:-:S03]  /*10cc0*/  FMUL.FTZ R7, R23, UR22 ;  /* 0x0000001617077c20 */ /* 0x000fc60008410000 */
[----:B------:R-:W-:-:S04]  /*10cd0*/  FMNMX.FTZ R3, R244, R3, !PT ;  /* 0x00000003f4037209 */ /* 0x000fc80007810000 */
[----:B------:R-:W-:Y:S01]  /*10ce0*/  FMNMX.FTZ R3, R241, R3, !PT ;  /* 0x00000003f1037209 */ /* 0x000fe20007810000 */
[----:B------:R-:W2:Y:S03]  /*10cf0*/  MUFU.TANH R7, R7 ;  /* 0x0000000700077308 */ /* 0x000ea60000002400 */
[----:B------:R-:W-:Y:S02]  /*10d00*/  FMNMX.FTZ R3, R56, R3, !PT ;  /* 0x0000000338037209 */ /* 0x000fe40007810000 */
[----:B-1----:R-:W-:Y:S02]  /*10d10*/  FMNMX.FTZ R2, R2, R5, !PT ;  /* 0x0000000502027209 */ /* 0x002fe40007810000 */
[----:B------:R-:W-:-:S04]  /*10d20*/  FMNMX.FTZ R5, R132, R3, !PT ;  /* 0x0000000384057209 */ /* 0x000fc80007810000 */
[----:B------:R-:W-:Y:S01]  /*10d30*/  FMNMX.FTZ R5, R237, R5, !PT ;  /* 0x00000005ed057209 */ /* 0x000fe20007810000 */
[----:B------:R-:W1:Y:S03]  /*10d40*/  SHFL.BFLY PT, R136, R2, 0x1, 0x1f ;  /* 0x0c201f0002887f89 */ /* 0x000e6600000e0000 */
[----:B------:R-:W-:Y:S02]  /*10d50*/  FMNMX.FTZ R0, R63, R5, !PT ;  /* 0x000000053f007209 */ /* 0x000fe40007810000 */
[----:B--2---:R-:W-:Y:S02]  /*10d60*/  FSEL R66, R7, -INF , !P1 ;  /* 0xff80000007427808 */ /* 0x004fe40004800000 */
[----:B------:R-:W-:-:S04]  /*10d70*/  FMNMX.FTZ R0, R38, R0, !PT ;  /* 0x0000000026007209 */ /* 0x000fc80007810000 */
[----:B------:R-:W-:-:S05]  /*10d80*/  FMNMX.FTZ R0, R66, R0, !PT ;  /* 0x0000000042007209 */ /* 0x000fca0007810000 */
[----:B------:R-:W-:Y:S01]  /*10d90*/  SHFL.BFLY PT, R6, R0, 0x2, 0x1f ;  /* 0x0c401f0000067f89 */ /* 0x000fe200000e0000 */
[----:B----4-:R-:W-:-:S04]  /*10da0*/  FMNMX.FTZ R4, R243, R4, !PT ;  /* 0x00000004f3047209 */ /* 0x010fc80007810000 */
[----:B------:R-:W-:-:S04]  /*10db0*/  FMNMX.FTZ R4, R137, R4, !PT ;  /* 0x0000000489047209 */ /* 0x000fc80007810000 */
[----:B------:R-:W-:-:S04]  /*10dc0*/  FMNMX.FTZ R4, R138, R4, !PT ;  /* 0x000000048a047209 */ /* 0x000fc80007810000 */
[----:B------:R-:W-:-:S04]  /*10dd0*/  FMNMX.FTZ R4, R139, R4, !PT ;  /* 0x000000048b047209 */ /* 0x000fc80007810000 */
[----:B------:R-:W-:-:S04]  /*10de0*/  FMNMX.FTZ R4, R232, R4, !PT ;  /* 0x00000004e8047209 */ /* 0x000fc80007810000 */
[----:B------:R-:W-:Y:S02]  /*10df0*/  FMNMX.FTZ R134, R61, R4, !PT ;  /* 0x000000043d867209 */ /* 0x000fe40007810000 */
[----:B------:R-:W-:-:S04]  /*10e00*/  FMNMX.FTZ R135, R239, R135, !PT ;  /* 0x00000087ef877209 */ /* 0x000fc80007810000 */
[----:B------:R-:W-:-:S04]  /*10e10*/  FMNMX.FTZ R135, R247, R135, !PT ;  /* 0x00000087f7877209 */ /* 0x000fc80007810000 */
[----:B------:R-:W-:-:S04]  /*10e20*/  FMNMX.FTZ R135, R251, R135, !PT ;  /* 0x00000087fb877209 */ /* 0x000fc80007810000 */
[----:B------:R-:W-:Y:S02]  /*10e30*/  FMNMX.FTZ R135, R67, R135, !PT ;  /* 0x0000008743877209 */ /* 0x000fe40007810000 */
[----:B------:R-:W-:Y:S02]  /*10e40*/  FMNMX.FTZ R134, R39, R134, !PT ;  /* 0x0000008627867209 */ /* 0x000fe40007810000 */
[----:B------:R-:W-:Y:S02]  /*10e50*/  FMNMX.FTZ R135, R59, R135, !PT ;  /* 0x000000873b877209 */ /* 0x000fe40007810000 */
[----:B------:R-:W-:-:S03]  /*10e60*/  FMNMX.FTZ R134, R58, R134, !PT ;  /* 0x000000863a867209 */ /* 0x000fc60007810000 */
[----:B------:R-:W2:Y:S04]  /*10e70*/  SHFL.BFLY PT, R4, R135, 0x2, 0x1f ;  /* 0x0c401f0087047f89 */ /* 0x000ea800000e0000 */
[----:B------:R-:W3:Y:S01]  /*10e80*/  SHFL.BFLY PT, R3, R134, 0x2, 0x1f ;  /* 0x0c401f0086037f89 */ /* 0x000ee200000e0000 */
[----:B-1----:R-:W-:-:S04]  /*10e90*/  FMNMX.FTZ R136, R2, R136, !PT ;  /* 0x0000008802887209 */ /* 0x002fc80007810000 */
[----:B------:R-:W-:Y:S02]  /*10ea0*/  FSETP.NEU.FTZ.AND P3, PT, R136, -INF , PT ;  /* 0xff8000008800780b */ /* 0x000fe40003f7d000 */
[----:B--2---:R-:W-:Y:S02]  /*10eb0*/  FMNMX.FTZ R135, R135, R4, !PT ;  /* 0x0000000487877209 */ /* 0x004fe40007810000 */
[----:B---3--:R-:W-:-:S03]  /*10ec0*/  FMNMX.FTZ R134, R134, R3, !PT ;  /* 0x0000000386867209 */ /* 0x008fc60007810000 */
[----:B------:R-:W1:Y:S04]  /*10ed0*/  SHFL.BFLY PT, R4, R135, 0x1, 0x1f ;  /* 0x0c201f0087047f89 */ /* 0x000e6800000e0000 */
[----:B------:R-:W2:Y:S01]  /*10ee0*/  SHFL.BFLY PT, R5, R134, 0x1, 0x1f ;  /* 0x0c201f0086057f89 */ /* 0x000ea200000e0000 */
[----:B------:R-:W-:Y:S01]  /*10ef0*/  FMUL.FTZ R3, R136, UR20 ;  /* 0x0000001488037c20 */ /* 0x000fe20008410000 */
[----:B------:R-:W-:-:S04]  /*10f00*/  FMNMX.FTZ R0, R0, R6, !PT ;  /* 0x0000000600007209 */ /* 0x000fc80007810000 */
[----:B------:R-:W-:Y:S01]  /*10f10*/  FSEL R3, R3, RZ, P3 ;  /* 0x000000ff03037208 */ /* 0x000fe20001800000 */
[----:B------:R-:W3:Y:S04]  /*10f20*/  SHFL.BFLY PT, R133, R0, 0x1, 0x1f ;  /* 0x0c201f0000857f89 */ /* 0x000ee800000e0000 */
[----:B------:R-:W-:-:S04]  /*10f30*/  FFMA.FTZ R2, R219, UR20, -R3 ;  /* 0x00000014db027c23 */ /* 0x000fc80008010803 */
[----:B------:R4:W3:Y:S01]  /*10f40*/  MUFU.EX2 R141, R2 ;  /* 0x00000002008d7308 */ /* 0x0008e20000000800 */
[----:B-1----:R-:W-:Y:S02]  /*10f50*/  FMNMX.FTZ R135, R135, R4, !PT ;  /* 0x0000000487877209 */ /* 0x002fe40007810000 */
[----:B--2---:R-:W-:-:S03]  /*10f60*/  FMNMX.FTZ R134, R134, R5, !PT ;  /* 0x0000000586867209 */ /* 0x004fc60007810000 */
[C---:B------:R-:W-:Y:S01]  /*10f70*/  FMUL.FTZ R8, R135.reuse, UR20 ;  /* 0x0000001487087c20 */ /* 0x040fe20008410000 */
[----:B------:R-:W-:Y:S01]  /*10f80*/  FSETP.NEU.FTZ.AND P2, PT, R135, -INF , PT ;  /* 0xff8000008700780b */ /* 0x000fe20003f5d000 */
[----:B----4-:R-:W-:-:S04]  /*10f90*/  FFMA.FTZ R2, R228, UR20, -R3 ;  /* 0x00000014e4027c23 */ /* 0x010fc80008010803 */
[----:B------:R1:W-:Y:S01]  /*10fa0*/  MUFU.EX2 R140, R2 ;  /* 0x00000002008c7308 */ /* 0x0003e20000000800 */
[----:B------:R-:W-:Y:S01]  /*10fb0*/  FFMA.FTZ R4, R230, UR20, -R3 ;  /* 0x00000014e6047c23 */ /* 0x000fe20008010803 */
[----:B------:R-:W-:Y:S02]  /*10fc0*/  FSEL R8, R8, RZ, P2 ;  /* 0x000000ff08087208 */ /* 0x000fe40001000000 */
[----:B------:R-:W-:-:S04]  /*10fd0*/  FSETP.NEU.FTZ.AND P1, PT, R134, -INF , PT ;  /* 0xff8000008600780b */ /* 0x000fc80003f3d000 */
[----:B------:R2:W-:Y:S01]  /*10fe0*/  MUFU.EX2 R216, R4 ;  /* 0x0000000400d87308 */ /* 0x0005e20000000800 */
[----:B-1----:R-:W-:-:S07]  /*10ff0*/  FFMA.FTZ R2, R229, UR20, -R3 ;  /* 0x00000014e5027c23 */ /* 0x002fce0008010803 */
[----:B------:R1:W4:Y:S01]  /*11000*/  MUFU.EX2 R217, R2 ;  /* 0x0000000200d97308 */ /* 0x0003220000000800 */
[----:B--2---:R-:W-:Y:S01]  /*11010*/  FFMA.FTZ R4, R32, UR20, -R8 ;  /* 0x0000001420047c23 */ /* 0x004fe20008010808 */
[----:B---3--:R-:W-:Y:S01]  /*11020*/  FMNMX.FTZ R133, R0, R133, !PT ;  /* 0x0000008500857209 */ /* 0x008fe20007810000 */
[----:B------:R-:W-:Y:S05]  /*11030*/  STL [R1+0x108], R141 ;  /* 0x0001088d01007387 */ /* 0x000fea0000100800 */
[----:B------:R2:W3:Y:S01]  /*11040*/  MUFU.EX2 R143, R4 ;  /* 0x00000004008f7308 */ /* 0x0004e20000000800 */
[C---:B-1----:R-:W-:Y:S01]  /*11050*/  FMUL.FTZ R2, R134.reuse, UR20 ;  /* 0x0000001486027c20 */ /* 0x042fe20008410000 */
[----:B------:R-:W-:Y:S01]  /*11060*/  FSEL R5, R134, RZ, P1 ;  /* 0x000000ff86057208 */ /* 0x000fe20000800000 */
[----:B------:R-:W-:Y:S03]  /*11070*/  LDSM.16.MT88.4 R32, [R234+0xe000] ;  /* 0x00e00000ea20783b */ /* 0x000fe60000004200 */
[----:B------:R-:W-:-:S05]  /*11080*/  FSEL R2, R2, RZ, P1 ;  /* 0x000000ff02027208 */ /* 0x000fca0000800000 */
[--C-:B--2---:R-:W-:Y:S01]  /*11090*/  FFMA.FTZ R4, R31, UR20, -R2.reuse ;  /* 0x000000141f047c23 */ /* 0x104fe20008010802 */
[--C-:B------:R-:W-:Y:S01]  /*110a0*/  FFMA.FTZ R0, R30, UR20, -R2.reuse ;  /* 0x000000141e007c23 */ /* 0x100fe20008010802 */
[----:B------:R-:W-:Y:S02]  /*110b0*/  FSETP.NEU.FTZ.AND P0, PT, R133, -INF , PT ;  /* 0xff8000008500780b */ /* 0x000fe40003f1d000 */
[----:B------:R1:W2:Y:S08]  /*110c0*/  MUFU.EX2 R55, R4 ;  /* 0x0000000400377308 */ /* 0x0002b00000000800 */
[----:B------:R4:W2:Y:S01]  /*110d0*/  MUFU.EX2 R208, R0 ;  /* 0x0000000000d07308 */ /* 0x0008a20000000800 */
[----:B-1----:R-:W-:-:S07]  /*110e0*/  FFMA.FTZ R4, R29, UR20, -R2 ;  /* 0x000000141d047c23 */ /* 0x002fce0008010802 */
[----:B------:R1:W2:Y:S01]  /*110f0*/  MUFU.EX2 R46, R4 ;  /* 0x00000004002e7308 */ /* 0x0002a20000000800 */
[----:B----4-:R-:W-:-:S05]  /*11100*/  FMUL.FTZ R0, R133, UR20 ;  /* 0x0000001485007c20 */ /* 0x010fca0008410000 */
[----:B------:R-:W-:Y:S01]  /*11110*/  FSEL R0, R0, RZ, P0 ;  /* 0x000000ff00007208 */ /* 0x000fe20000000000 */
[----:B-1----:R-:W-:-:S04]  /*11120*/  FFMA.FTZ R4, R27, UR20, -R2 ;  /* 0x000000141b047c23 */ /* 0x002fc80008010802 */
[----:B------:R1:W4:Y:S01]  /*11130*/  MUFU.EX2 R52, R4 ;  /* 0x0000000400347308 */ /* 0x0003220000000800 */
[----:B------:R-:W-:Y:S01]  /*11140*/  FADD.FTZ R6, R19, -R5 ;  /* 0x8000000513067221 */ /* 0x000fe20000010000 */
[----:B------:R-:W-:Y:S01]  /*11150*/  FSEL R5, R133, RZ, P0 ;  /* 0x000000ff85057208 */ /* 0x000fe20000000000 */
[----:B-1----:R-:W-:-:S05]  /*11160*/  FFMA.FTZ R4, R252, UR20, -R0 ;  /* 0x00000014fc047c23 */ /* 0x002fca0008010800 */
[----:B------:R1:W4:Y:S02]  /*11170*/  MUFU.EX2 R53, R4 ;  /* 0x0000000400357308 */ /* 0x0003240000000800 */
[----:B-1----:R-:W-:-:S06]  /*11180*/  FFMA.FTZ R4, R26, UR20, -R0 ;  /* 0x000000141a047c23 */ /* 0x002fcc0008010800 */
[----:B------:R1:W4:Y:S02]  /*11190*/  MUFU.EX2 R54, R4 ;  /* 0x0000000400367308 */ /* 0x0003240000000800 */
[----:B-1----:R-:W-:-:S06]  /*111a0*/  FFMA.FTZ R4, R25, UR20, -R0 ;  /* 0x0000001419047c23 */ /* 0x002fcc0008010800 */
[----:B------:R1:W-:Y:S01]  /*111b0*/  MUFU.EX2 R7, R4 ;  /* 0x0000000400077308 */ /* 0x0003e20000000800 */
[----:B------:R-:W-:Y:S01]  /*111c0*/  FMUL.FTZ R6, R6, UR20 ;  /* 0x0000001406067c20 */ /* 0x000fe20008410000 */
[----:B-1----:R-:W-:-:S06]  /*111d0*/  FFMA.FTZ R4, R24, UR20, -R0 ;  /* 0x0000001418047c23 */ /* 0x002fcc0008010800 */
[----:B------:R-:W1:Y:S01]  /*111e0*/  MUFU.EX2 R44, R6 ;  /* 0x00000006002c7308 */ /* 0x000e620000000800 */
[----:B------:R-:W-:Y:S04]  /*111f0*/  STL [R1+0x100], R217 ;  /* 0x000100d901007387 */ /* 0x000fe80000100800 */
[----:B------:R-:W-:Y:S03]  /*11200*/  LDSM.16.MT88.4 R24, [R235+0xc000] ;  /* 0x00c00000eb18783b */ /* 0x000fe60000004200 */
[----:B------:R3:W-:Y:S02]  /*11210*/  MUFU.EX2 R9, R4 ;  /* 0x0000000400097308 */ /* 0x0007e40000000800 */
[----:B---3--:R-:W-:-:S02]  /*11220*/  FADD.FTZ R4, R17, -R5 ;  /* 0x8000000511047221 */ /* 0x008fc40000010000 */
[----:B------:R-:W3:Y:S02]  /*11230*/  LDSM.16.MT88.4 R16, [R234+0xc000] ;  /* 0x00c00000ea10783b */ /* 0x000ee40000004200 */
[----:B------:R-:W-:-:S04]  /*11240*/  FMUL.FTZ R4, R4, UR20 ;  /* 0x0000001404047c20 */ /* 0x000fc80008410000 */
[----:B------:R4:W1:Y:S01]  /*11250*/  MUFU.EX2 R11, R4 ;  /* 0x00000004000b7308 */ /* 0x0008620000000800 */
[----:B------:R-:W-:Y:S01]  /*11260*/  STL [R1+0x104], R216 ;  /* 0x000104d801007387 */ /* 0x000fe20000100800 */
[----:B------:R-:W-:-:S03]  /*11270*/  FSEL R6, R136, RZ, P3 ;  /* 0x000000ff88067208 */ /* 0x000fc60001800000 */
[----:B------:R-:W-:Y:S01]  /*11280*/  STL [R1+0xec], R143 ;  /* 0x0000ec8f01007387 */ /* 0x000fe20000100800 */
[----:B------:R-:W-:-:S03]  /*11290*/  FSEL R5, R135, RZ, P2 ;  /* 0x000000ff87057208 */ /* 0x000fc60001000000 */
[----:B--2---:R-:W-:Y:S04]  /*112a0*/  STL [R1+0xe8], R55 ;  /* 0x0000e83701007387 */ /* 0x004fe80000100800 */
[----:B------:R-:W-:Y:S01]  /*112b0*/  STL [R1+0xe4], R208 ;  /* 0x0000e4d001007387 */ /* 0x000fe20000100800 */
[----:B----4-:R-:W-:-:S03]  /*112c0*/  FFMA.FTZ R4, R21, UR20, -R8 ;  /* 0x0000001415047c23 */ /* 0x010fc60008010808 */
[----:B------:R-:W-:Y:S01]  /*112d0*/  STL [R1+0xf8], R46 ;  /* 0x0000f82e01007387 */ /* 0x000fe20000100800 */
[----:B------:R2:W4:Y:S03]  /*112e0*/  MUFU.EX2 R142, R4 ;  /* 0x00000004008e7308 */ /* 0x0005260000000800 */
[----:B------:R-:W-:Y:S01]  /*112f0*/  STL [R1+0xfc], R52 ;  /* 0x0000fc3401007387 */ /* 0x000fe20000100800 */
[----:B------:R-:W-:-:S03]  /*11300*/  FADD.FTZ R10, R231, -R6 ;  /* 0x80000006e70a7221 */ /* 0x000fc60000010000 */
[----:B------:R-:W-:Y:S01]  /*11310*/  STL [R1+0xd4], R53 ;  /* 0x0000d43501007387 */ /* 0x000fe20000100800 */
[----:B------:R-:W-:-:S03]  /*11320*/  FADD.FTZ R36, R20, -R5 ;  /* 0x8000000514247221 */ /* 0x000fc60000010000 */
[----:B------:R-:W-:Y:S01]  /*11330*/  STL [R1+0xd8], R54 ;  /* 0x0000d83601007387 */ /* 0x000fe20000100800 */
[----:B------:R-:W-:Y:S01]  /*11340*/  F2FP.BF16.F32.PACK_AB R5, R54, R53 ;  /* 0x000000353605723e */ /* 0x000fe200000010ff */
[----:B-1----:R-:W-:Y:S02]  /*11350*/  FMUL.FTZ R144, R144, R44 ;  /* 0x0000002c90907220 */ /* 0x002fe40000410000 */
[----:B------:R-:W-:Y:S01]  /*11360*/  STL [R1+0x158], R134 ;  /* 0x0001588601007387 */ /* 0x000fe20000100800 */
[----:B--2---:R-:W-:-:S03]  /*11370*/  FFMA.FTZ R4, R28, UR20, -R8 ;  /* 0x000000141c047c23 */ /* 0x004fc60008010808 */
[----:B------:R1:W-:Y:S01]  /*11380*/  STL [R1+0xe0], R7 ;  /* 0x0000e00701007387 */ /* 0x0003e20000100800 */
[----:B------:R-:W-:Y:S01]  /*11390*/  F2FP.BF16.F32.PACK_AB R6, R52, R46 ;  /* 0x0000002e3406723e */ /* 0x000fe200000010ff */
[-C--:B------:R-:W-:Y:S01]  /*113a0*/  FMUL.FTZ R145, R145, R44.reuse ;  /* 0x0000002c91917220 */ /* 0x080fe20000410000 */
[----:B------:R2:W4:Y:S01]  /*113b0*/  MUFU.EX2 R218, R4 ;  /* 0x0000000400da7308 */ /* 0x0005220000000800 */
        /* <DEDUP_REMOVED lines=10> */
[----:B------:R-:W4:Y:S01]  /*11460*/  LDSM.16.MT88.4 R20, [R236+0xc000] ;  /* 0x00c00000ec14783b */ /* 0x000f220000004200 */
[-C--:B------:R-:W-:Y:S01]  /*11470*/  FMUL.FTZ R168, R168, R44.reuse ;  /* 0x0000002ca8a87220 */ /* 0x080fe20000410000 */
[----:B------:R-:W-:Y:S01]  /*11480*/  FMUL.FTZ R169, R169, R44 ;  /* 0x0000002ca9a97220 */ /* 0x000fe20000410000 */
[----:B------:R-:W-:Y:S01]  /*11490*/  FMUL.FTZ R170, R170, R11 ;  /* 0x0000000baaaa7220 */ /* 0x000fe20000410000 */
[----:B------:R-:W-:Y:S01]  /*114a0*/  LDSM.16.MT88.4 R28, [R233+0xe000] ;  /* 0x00e00000e91c783b */ /* 0x000fe20000004200 */
[----:B--2---:R-:W-:-:S03]  /*114b0*/  F2FP.BF16.F32.PACK_AB R4, R208, R55 ;  /* 0x00000037d004723e */ /* 0x004fc600000010ff */
[----:B------:R-:W2:Y:S01]  /*114c0*/  LDSM.16.MT88.4 R52, [R235+0xe000] ;  /* 0x00e00000eb34783b */ /* 0x000ea20000004200 */
[----:B-1----:R-:W-:-:S07]  /*114d0*/  F2FP.BF16.F32.PACK_AB R7, R9, R7 ;  /* 0x000000070907723e */ /* 0x002fce00000010ff */
[C---:B------:R-:W-:Y:S06]  /*114e0*/  HMMA.16816.F32.BF16 R144, R4.reuse, R12, R144 ;  /* 0x0000000c0490723c */ /* 0x040fec0000041890 */
[C---:B------:R-:W-:Y:S06]  /*114f0*/  HMMA.16816.F32.BF16 R152, R4.reuse, R14, R152 ;  /* 0x0000000e0498723c */ /* 0x040fec0000041898 */
[----:B---3--:R-:W-:Y:S01]  /*11500*/  HMMA.16816.F32.BF16 R160, R4, R16, R160 ;  /* 0x0000001004a0723c */ /* 0x008fe200000418a0 */
[----:B------:R-:W-:Y:S01]  /*11510*/  FMUL.FTZ R171, R171, R11 ;  /* 0x0000000babab7220 */ /* 0x000fe20000410000 */
[----:B------:R-:W-:Y:S04]  /*11520*/  STL [R1+0x15c], R133 ;  /* 0x00015c8501007387 */ /* 0x000fe80000100800 */
[----:B------:R-:W-:Y:S04]  /*11530*/  STL [R1+0xdc], R9 ;  /* 0x0000dc0901007387 */ /* 0x000fe80000100800 */
[----:B------:R1:W-:Y:S02]  /*11540*/  STL [R1+0x160], R136 ;  /* 0x0001608801007387 */ /* 0x0003e40000100800 */
[----:B------:R-:W-:-:S12]  /*11550*/  MOV R134, R147 ;  /* 0x0000009300867202 */ /* 0x000fd80000000f00 */
[----:B------:R-:W-:Y:S02]  /*11560*/  MOV R147, R162 ;  /* 0x000000a200937202 */ /* 0x000fe40000000f00 */
[----:B------:R-:W-:Y:S02]  /*11570*/  MOV R252, R160 ;  /* 0x000000a000fc7202 */ /* 0x000fe40000000f00 */
[----:B------:R-:W-:Y:S01]  /*11580*/  MOV R215, R161 ;  /* 0x000000a100d77202 */ /* 0x000fe20000000f00 */
[----:B-1----:R-:W-:Y:S01]  /*11590*/  IMAD.MOV.U32 R136, RZ, RZ, R145 ;  /* 0x000000ffff887224 */ /* 0x002fe200078e0091 */
[----:B------:R-:W-:Y:S01]  /*115a0*/  MOV R145, R152 ;  /* 0x0000009800917202 */ /* 0x000fe20000000f00 */
[----:B------:R-:W-:Y:S02]  /*115b0*/  IMAD.MOV.U32 R152, RZ, RZ, R163 ;  /* 0x000000ffff987224 */ /* 0x000fe400078e00a3 */
[----:B------:R-:W-:Y:S01]  /*115c0*/  HMMA.16816.F32.BF16 R160, R4, R18, R168 ;  /* 0x0000001204a0723c */ /* 0x000fe200000418a8 */
[----:B------:R-:W-:Y:S01]  /*115d0*/  FFMA.FTZ R9, R45, UR20, -R8 ;  /* 0x000000142d097c23 */ /* 0x000fe20008010808 */
[----:B------:R-:W-:-:S03]  /*115e0*/  MOV R133, R144 ;  /* 0x0000009000857202 */ /* 0x000fc60000000f00 */
[----:B------:R1:W3:Y:S01]  /*115f0*/  MUFU.EX2 R144, R9 ;  /* 0x0000000900907308 */ /* 0x0002e20000000800 */
[----:B------:R-:W-:Y:S01]  /*11600*/  MOV R45, R154 ;  /* 0x0000009a002d7202 */ /* 0x000fe20000000f00 */
[----:B------:R-:W-:Y:S01]  /*11610*/  FMUL.FTZ R10, R10, UR20 ;  /* 0x000000140a0a7c20 */ /* 0x000fe20008410000 */
[-C--:B------:R-:W-:Y:S01]  /*11620*/  FMUL.FTZ R176, R176, R44.reuse ;  /* 0x0000002cb0b07220 */ /* 0x080fe20000410000 */
[----:B------:R-:W-:Y:S01]  /*11630*/  FMUL.FTZ R177, R177, R44 ;  /* 0x0000002cb1b17220 */ /* 0x000fe20000410000 */
[-C--:B------:R-:W-:Y:S01]  /*11640*/  FMUL.FTZ R178, R178, R11.reuse ;  /* 0x0000000bb2b27220 */ /* 0x080fe20000410000 */
[----:B------:R-:W-:Y:S01]  /*11650*/  FMUL.FTZ R179, R179, R11 ;  /* 0x0000000bb3b37220 */ /* 0x000fe20000410000 */
[----:B-1----:R-:W-:-:S05]  /*11660*/  MOV R9, R153 ;  /* 0x0000009900097202 */ /* 0x002fca0000000f00 */
[----:B------:R-:W-:Y:S02]  /*11670*/  IMAD.MOV.U32 R169, RZ, RZ, R9 ;  /* 0x000000ffffa97224 */ /* 0x000fe400078e0009 */
[----:B------:R-:W-:Y:S01]  /*11680*/  FMUL.FTZ R9, R36, UR20 ;  /* 0x0000001424097c20 */ /* 0x000fe20008410000 */
[----:B------:R-:W-:Y:S01]  /*11690*/  MOV R36, R45 ;  /* 0x0000002d00247202 */ /* 0x000fe20000000f00 */
[----:B------:R-:W1:Y:S01]  /*116a0*/  MUFU.EX2 R46, R10 ;  /* 0x0000000a002e7308 */ /* 0x000e620000000800 */
[-C--:B------:R-:W-:Y:S01]  /*116b0*/  FMUL.FTZ R192, R192, R44.reuse ;  /* 0x0000002cc0c07220 */ /* 0x080fe20000410000 */
[-C--:B------:R-:W-:Y:S01]  /*116c0*/  FMUL.FTZ R193, R193, R44.reuse ;  /* 0x0000002cc1c17220 */ /* 0x080fe20000410000 */
[-C--:B------:R-:W-:Y:S01]  /*116d0*/  FMUL.FTZ R194, R194, R11.reuse ;  /* 0x0000000bc2c27220 */ /* 0x080fe20000410000 */
[----:B------:R-:W-:Y:S01]  /*116e0*/  FMUL.FTZ R195, R195, R11 ;  /* 0x0000000bc3c37220 */ /* 0x000fe20000410000 */
[-C--:B------:R-:W-:Y:S01]  /*116f0*/  FMUL.FTZ R184, R184, R44.reuse ;  /* 0x0000002cb8b87220 */ /* 0x080fe20000410000 */
[----:B------:R-:W-:-:S02]  /*11700*/  FMUL.FTZ R185, R185, R44 ;  /* 0x0000002cb9b97220 */ /* 0x000fc40000410000 */
[----:B------:R2:W1:Y:S01]  /*11710*/  MUFU.EX2 R45, R9 ;  /* 0x00000009002d7308 */ /* 0x0004620000000800 */
        /* <DEDUP_REMOVED lines=10> */
[----:B------:R-:W-:Y:S01]  /*117c0*/  IMAD.MOV.U32 R211, RZ, RZ, R161 ;  /* 0x000000ffffd37224 */ /* 0x000fe200078e00a1 */
[----:B------:R-:W-:Y:S01]  /*117d0*/  MOV R210, R162 ;  /* 0x000000a200d27202 */ /* 0x000fe20000000f00 */
[----:B------:R3:W-:Y:S01]  /*117e0*/  STL [R1+0x164], R135 ;  /* 0x0001648701007387 */ /* 0x0007e20000100800 */
[----:B------:R-:W-:Y:S01]  /*117f0*/  MOV R209, R163 ;  /* 0x000000a300d17202 */ /* 0x000fe20000000f00 */
[----:B-----5:R-:W-:Y:S01]  /*11800*/  FMUL.FTZ R92, R92, R44 ;  /* 0x0000002c5c5c7220 */ /* 0x020fe20000410000 */
[----:B------:R-:W-:Y:S01]  /*11810*/  MOV R208, R160 ;  /* 0x000000a000d07202 */ /* 0x000fe20000000f00 */
[-C--:B------:R-:W-:Y:S01]  /*11820*/  FMUL.FTZ R93, R93, R44.reuse ;  /* 0x0000002c5d5d7220 */ /* 0x080fe20000410000 */
[C---:B----4-:R-:W-:Y:S01]  /*11830*/  HMMA.16816.F32.BF16 R160, R4.reuse, R20, R176 ;  /* 0x0000001404a0723c */ /* 0x050fe200000418b0 */
[-C--:B------:R-:W-:Y:S01]  /*11840*/  FMUL.FTZ R94, R94, R11.reuse ;  /* 0x0000000b5e5e7220 */ /* 0x080fe20000410000 */
[-C--:B------:R-:W-:Y:S01]  /*11850*/  FMUL.FTZ R95, R95, R11.reuse ;  /* 0x0000000b5f5f7220 */ /* 0x080fe20000410000 */
        /* <DEDUP_REMOVED lines=17> */
[----:B---3--:R-:W-:Y:S01]  /*11970*/  MOV R135, R146 ;  /* 0x0000009200877202 */ /* 0x008fe20000000f00 */
        /* <DEDUP_REMOVED lines=8> */
[----:B------:R-:W-:Y:S01]  /*11a00*/  STL [R1+0xd0], R142 ;  /* 0x0000d08e01007387 */ /* 0x000fe20000100800 */
[----:B------:R-:W-:Y:S01]  /*11a10*/  IMAD.MOV.U32 R146, RZ, RZ, R155 ;  /* 0x000000ffff927224 */ /* 0x000fe200078e009b */
[----:B------:R-:W-:Y:S01]  /*11a20*/  HMMA.16816.F32.BF16 R228, R4, R22, R184 ;  /* 0x0000001604e4723c */ /* 0x000fe200000418b8 */
[----:B------:R-:W-:Y:S01]  /*11a30*/  MOV R193, R140 ;  /* 0x0000008c00c17202 */ /* 0x000fe20000000f00 */
[----:B------:R3:W-:Y:S01]  /*11a40*/  STL [R1+0xcc], R218 ;  /* 0x0000ccda01007387 */ /* 0x0007e20000100800 */
[----:B--2---:R-:W-:Y:S01]  /*11a50*/  MOV R9, R218 ;  /* 0x000000da00097202 */ /* 0x004fe20000000f00 */
[----:B------:R-:W-:-:S03]  /*11a60*/  IMAD.MOV.U32 R194, RZ, RZ, R141 ;  /* 0x000000ffffc27224 */ /* 0x000fc600078e008d */
[----:B------:R-:W-:Y:S01]  /*11a70*/  IMAD.MOV.U32 R186, RZ, RZ, R217 ;  /* 0x000000ffffba7224 */ /* 0x000fe200078e00d9 */
[----:B------:R-:W-:Y:S02]  /*11a80*/  MOV R185, R216 ;  /* 0x000000d800b97202 */ /* 0x000fe40000000f00 */
[----:B------:R-:W-:Y:S01]  /*11a90*/  MOV R187, R144 ;  /* 0x0000009000bb7202 */ /* 0x000fe20000000f00 */
[----:B------:R2:W-:Y:S01]  /*11aa0*/  STL [R1+0xc8], R144 ;  /* 0x0000c89001007387 */ /* 0x0005e20000100800 */
[----:B------:R-:W-:Y:S01]  /*11ab0*/  MOV R184, R143 ;  /* 0x0000008f00b87202 */ /* 0x000fe20000000f00 */
[----:B------:R-:W-:Y:S01]  /*11ac0*/  IMAD.MOV.U32 R171, RZ, RZ, R152 ;  /* 0x000000ffffab7224 */ /* 0x000fe200078e0098 */
[----:B------:R-:W-:Y:S01]  /*11ad0*/  MOV R195, R142 ;  /* 0x0000008e00c37202 */ /* 0x000fe20000000f00 */
[----:B------:R-:W-:Y:S01]  /*11ae0*/  HMMA.16816.F32.BF16 R220, R4, R34, R92 ;  /* 0x0000002204dc723c */ /* 0x000fe2000004185c */
[----:B------:R-:W-:Y:S02]  /*11af0*/  MOV R170, R147 ;  /* 0x0000009300aa7202 */ /* 0x000fe40000000f00 */
[----:B------:R-:W-:-:S02]  /*11b00*/  MOV R168, R146 ;  /* 0x0000009200a87202 */ /* 0x000fc40000000f00 */
[----:B------:R-:W-:Y:S01]  /*11b10*/  MOV R10, R145 ;  /* 0x00000091000a7202 */ /* 0x000fe20000000f00 */
[C---:B------:R-:W-:Y:S06]  /*11b20*/  HMMA.16816.F32.BF16 R152, R4.reuse, R26, R200 ;  /* 0x0000001a0498723c */ /* 0x040fec00000418c8 */
[----:B---3--:R-:W-:Y:S01]  /*11b30*/  HMMA.16816.F32.BF16 R216, R4, R48, R104 ;  /* 0x0000003004d8723c */ /* 0x008fe20000041868 */
[----:B-1----:R-:W-:-:S05]  /*11b40*/  FMUL.FTZ R172, R172, R46 ;  /* 0x0000002eacac7220 */ /* 0x002fca0000410000 */
[----:B------:R-:W-:Y:S01]  /*11b50*/  HMMA.16816.F32.BF16 R104, R4, R52, R120 ;  /* 0x000000340468723c */ /* 0x000fe20000041878 */
[----:B------:R-:W-:Y:S01]  /*11b60*/  FMUL.FTZ R173, R173, R46 ;  /* 0x0000002eadad7220 */ /* 0x000fe20000410000 */
[-C--:B------:R-:W-:Y:S01]  /*11b70*/  FMUL.FTZ R174, R174, R45.reuse ;  /* 0x0000002daeae7220 */ /* 0x080fe20000410000 */
[----:B------:R-:W-:-:S04]  /*11b80*/  FMUL.FTZ R175, R175, R45 ;  /* 0x0000002dafaf7220 */ /* 0x000fc80000410000 */
[----:B------:R-:W-:Y:S01]  /*11b90*/  MOV R122, R193 ;  /* 0x000000c1007a7202 */ /* 0x000fe20000000f00 */
[C---:B------:R-:W-:Y:S06]  /*11ba0*/  HMMA.16816.F32.BF16 R224, R4.reuse, R28, R72 ;  /* 0x0000001c04e0723c */ /* 0x040fec0000041848 */
[C---:B--2---:R-:W-:Y:S06]  /*11bb0*/  HMMA.16816.F32.BF16 R144, R4.reuse, R30, R76 ;  /* 0x0000001e0490723c */ /* 0x044fec000004184c */
[C---:B------:R-:W-:Y:S06]  /*11bc0*/  HMMA.16816.F32.BF16 R140, R4.reuse, R32, R88 ;  /* 0x00000020048c723c */ /* 0x040fec0000041858 */
[C---:B------:R-:W-:Y:S06]  /*11bd0*/  HMMA.16816.F32.BF16 R108, R4.reuse, R50, R108 ;  /* 0x00000032046c723c */ /* 0x040fec000004186c */
[----:B------:R-:W-:Y:S07]  /*11be0*/  HMMA.16816.F32.BF16 R92, R4, R54, R124 ;  /* 0x00000036045c723c */ /* 0x000fee000004187c */
[----:B------:R-:W-:Y:S01]  /*11bf0*/  F2FP.BF16.F32.PACK_AB R7, R187, R9 ;  /* 0x00000009bb07723e */ /* 0x000fe200000010ff */
[----:B------:R-:W-:Y:S01]  /*11c00*/  IMAD.MOV.U32 R9, RZ, RZ, R214 ;  /* 0x000000ffff097224 */ /* 0x000fe200078e00d6 */
[----:B------:R-:W-:-:S02]  /*11c10*/  F2FP.BF16.F32.PACK_AB R4, R122, R194 ;  /* 0x000000c27a04723e */ /* 0x000fc400000010ff */
[----:B------:R-:W-:Y:S02]  /*11c20*/  F2FP.BF16.F32.PACK_AB R5, R195, R184 ;  /* 0x000000b8c305723e */ /* 0x000fe400000010ff */
[----:B------:R-:W-:Y:S01]  /*11c30*/  F2FP.BF16.F32.PACK_AB R6, R185, R186 ;  /* 0x000000bab906723e */ /* 0x000fe200000010ff */
[--C-:B------:R-:W-:Y:S01]  /*11c40*/  FFMA.FTZ R9, R9, UR20, -R2.reuse ;  /* 0x0000001409097c23 */ /* 0x100fe20008010802 */
[-C--:B------:R-:W-:Y:S01]  /*11c50*/  FMUL.FTZ R164, R164, R46.reuse ;  /* 0x0000002ea4a47220 */ /* 0x080fe20000410000 */
[----:B------:R-:W-:Y:S01]  /*11c60*/  FMUL.FTZ R165, R165, R46 ;  /* 0x0000002ea5a57220 */ /* 0x000fe20000410000 */
[-C--:B------:R-:W-:Y:S01]  /*11c70*/  FMUL.FTZ R166, R166, R45.reuse ;  /* 0x0000002da6a67220 */ /* 0x080fe20000410000 */
[----:B------:R-:W-:Y:S02]  /*11c80*/  FMUL.FTZ R167, R167, R45 ;  /* 0x0000002da7a77220 */ /* 0x000fe40000410000 */
[C---:B------:R-:W-:Y:S01]  /*11c90*/  HMMA.16816.F32.BF16 R200, R4.reuse, R18, R172 ;  /* 0x0000001204c8723c */ /* 0x040fe200000418ac */
[----:B------:R1:W2:Y:S05]  /*11ca0*/  MUFU.EX2 R18, R9 ;  /* 0x0000000900127308 */ /* 0x0002aa0000000800 */
[----:B------:R-:W-:Y:S01]  /*11cb0*/  HMMA.16816.F32.BF16 R88, R4, R16, R164 ;  /* 0x000000100458723c */ /* 0x000fe200000418a4 */
[----:B-1----:R-:W-:-:S04]  /*11cc0*/  FFMA.FTZ R9, R40, UR20, -R2 ;  /* 0x0000001428097c23 */ /* 0x002fc80008010802 */
[----:B------:R1:W3:Y:S02]  /*11cd0*/  MUFU.EX2 R19, R9 ;  /* 0x0000000900137308 */ /* 0x0002e40000000800 */
[----:B------:R-:W-:Y:S01]  /*11ce0*/  IMAD.MOV.U32 R166, RZ, RZ, R133 ;  /* 0x000000ffffa67224 */ /* 0x000fe200078e0085 */
[----:B------:R-:W-:Y:S01]  /*11cf0*/  MOV R165, R249 ;  /* 0x000000f900a57202 */ /* 0x000fe20000000f00 */
[----:B-1----:R-:W-:-:S04]  /*11d00*/  FFMA.FTZ R9, R41, UR20, -R2 ;  /* 0x0000001429097c23 */ /* 0x002fc80008010802 */
[----:B------:R1:W-:Y:S02]  /*11d10*/  MUFU.EX2 R133, R9 ;  /* 0x0000000900857308 */ /* 0x0003e40000000800 */
[----:B-1----:R-:W-:-:S06]  /*11d20*/  FFMA.FTZ R9, R43, UR20, -R2 ;  /* 0x000000142b097c23 */ /* 0x002fcc0008010802 */
[----:B------:R1:W-:Y:S01]  /*11d30*/  MUFU.EX2 R249, R9 ;  /* 0x0000000900f97308 */ /* 0x0003e20000000800 */
[-C--:B------:R-:W-:Y:S01]  /*11d40*/  FMUL.FTZ R148, R148, R46.reuse ;  /* 0x0000002e94947220 */ /* 0x080fe20000410000 */
[----:B------:R-:W-:Y:S01]  /*11d50*/  FMUL.FTZ R149, R149, R46 ;  /* 0x0000002e95957220 */ /* 0x000fe20000410000 */
[----:B-1----:R-:W-:-:S05]  /*11d60*/  FFMA.FTZ R9, R64, UR20, -R0 ;  /* 0x0000001440097c23 */ /* 0x002fca0008010800 */
[----:B------:R1:W4:Y:S01]  /*11d70*/  MUFU.EX2 R16, R9 ;  /* 0x0000000900107308 */ /* 0x0003220000000800 */
[-C--:B------:R-:W-:Y:S01]  /*11d80*/  FMUL.FTZ R150, R150, R45.reuse ;  /* 0x0000002d96967220 */ /* 0x080fe20000410000 */
[-C--:B------:R-:W-:Y:S01]  /*11d90*/  FMUL.FTZ R151, R151, R45.reuse ;  /* 0x0000002d97977220 */ /* 0x080fe20000410000 */
[-C--:B------:R-:W-:Y:S01]  /*11da0*/  FMUL.FTZ R156, R156, R46.reuse ;  /* 0x0000002e9c9c7220 */ /* 0x080fe20000410000 */
[-C--:B------:R-:W-:Y:S01]  /*11db0*/  FMUL.FTZ R157, R157, R46.reuse ;  /* 0x0000002e9d9d7220 */ /* 0x080fe20000410000 */
[-C--:B------:R-:W-:Y:S01]  /*11dc0*/  FMUL.FTZ R158, R158, R45.reuse ;  /* 0x0000002d9e9e7220 */ /* 0x080fe20000410000 */
[-C--:B------:R-:W-:Y:S01]  /*11dd0*/  FMUL.FTZ R159, R159, R45.reuse ;  /* 0x0000002d9f9f7220 */ /* 0x080fe20000410000 */
[----:B-1----:R-:W-:Y:S01]  /*11de0*/  FFMA.FTZ R9, R42, UR20, -R0 ;  /* 0x000000142a097c23 */ /* 0x002fe20008010800 */
[-C--:B------:R-:W-:Y:S01]  /*11df0*/  FMUL.FTZ R180, R180, R46.reuse ;  /* 0x0000002eb4b47220 */ /* 0x080fe20000410000 */
[-C--:B------:R-:W-:Y:S01]  /*11e00*/  FMUL.FTZ R181, R181, R46.reuse ;  /* 0x0000002eb5b57220 */ /* 0x080fe20000410000 */
[-C--:B------:R-:W-:Y:S01]  /*11e10*/  FMUL.FTZ R182, R182, R45.reuse ;  /* 0x0000002db6b67220 */ /* 0x080fe20000410000 */
[----:B------:R1:W4:Y:S01]  /*11e20*/  MUFU.EX2 R17, R9 ;  /* 0x0000000900117308 */ /* 0x0003220000000800 */
[-C--:B------:R-:W-:Y:S01]  /*11e30*/  FMUL.FTZ R183, R183, R45.reuse ;  /* 0x0000002db7b77220 */ /* 0x080fe20000410000 */
[-C--:B------:R-:W-:Y:S01]  /*11e40*/  FMUL.FTZ R188, R188, R46.reuse ;  /* 0x0000002ebcbc7220 */ /* 0x080fe20000410000 */
[----:B------:R-:W-:Y:S01]  /*11e50*/  FMUL.FTZ R189, R189, R46 ;  /* 0x0000002ebdbd7220 */ /* 0x000fe20000410000 */
[-C--:B------:R-:W-:Y:S01]  /*11e60*/  FMUL.FTZ R190, R190, R45.reuse ;  /* 0x0000002dbebe7220 */ /* 0x080fe20000410000 */
[----:B------:R-:W-:Y:S01]  /*11e70*/  FMUL.FTZ R191, R191, R45 ;  /* 0x0000002dbfbf7220 */ /* 0x000fe20000410000 */
[----:B------:R-:W-:Y:S01]  /*11e80*/  MOV R187, R36 ;  /* 0x0000002400bb7202 */ /* 0x000fe20000000f00 */
[----:B------:R-:W-:Y:S01]  /*11e90*/  IMAD.MOV.U32 R195, RZ, RZ, R210 ;  /* 0x000000ffffc37224 */ /* 0x000fe200078e00d2 */
[----:B------:R-:W-:Y:S01]  /*11ea0*/  MOV R194, R211 ;  /* 0x000000d300c27202 */ /* 0x000fe20000000f00 */
        /* <DEDUP_REMOVED lines=41> */
[----:B------:R-:W-:-:S02]  /*12140*/  MOV R186, R169 ;  /* 0x000000a900ba7202 */ /* 0x000fc40000000f00 */
[----:B------:R-:W-:Y:S02]  /*12150*/  MOV R193, R212 ;  /* 0x000000d400c17202 */ /* 0x000fe40000000f00 */
[----:B------:R-:W-:Y:S02]  /*12160*/  MOV R184, R209 ;  /* 0x000000d100b87202 */ /* 0x000fe40000000f00 */
[----:B------:R-:W-:Y:S01]  /*12170*/  MOV R185, R208 ;  /* 0x000000d000b97202 */ /* 0x000fe20000000f00 */
[----:B------:R-:W-:Y:S01]  /*12180*/  IMAD.MOV.U32 R175, RZ, RZ, R57 ;  /* 0x000000ffffaf7224 */ /* 0x000fe200078e0039 */
[----:B------:R-:W-:Y:S01]  /*12190*/  MOV R168, R252 ;  /* 0x000000fc00a87202 */ /* 0x000fe20000000f00 */
[C---:B------:R-:W-:Y:S01]  /*121a0*/  HMMA.16816.F32.BF16 R208, R4.reuse, R14, R156 ;  /* 0x0000000e04d0723c */ /* 0x040fe2000004189c */
[----:B------:R-:W-:Y:S01]  /*121b0*/  MOV R169, R215 ;  /* 0x000000d700a97202 */ /* 0x000fe20000000f00 */
[----:B-1----:R-:W-:Y:S01]  /*121c0*/  FFMA.FTZ R9, R65, UR20, -R0 ;  /* 0x0000001441097c23 */ /* 0x002fe20008010800 */
[----:B------:R-:W-:Y:S01]  /*121d0*/  MOV R252, R213 ;  /* 0x000000d500fc7202 */ /* 0x000fe20000000f00 */
[----:B--2---:R-:W-:Y:S01]  /*121e0*/  STL [R1+0xc4], R18 ;  /* 0x0000c41201007387 */ /* 0x004fe20000100800 */
[----:B------:R-:W-:Y:S01]  /*121f0*/  MOV R121, R193 ;  /* 0x000000c100797202 */ /* 0x000fe20000000f00 */
[C---:B------:R-:W-:Y:S01]  /*12200*/  HMMA.16816.F32.BF16 R212, R4.reuse, R12, R148 ;  /* 0x0000000c04d4723c */ /* 0x040fe20000041894 */
[----:B------:R-:W-:Y:S01]  /*12210*/  MOV R14, R135 ;  /* 0x00000087000e7202 */ /* 0x000fe20000000f00 */
[----:B------:R-:W-:Y:S01]  /*12220*/  IMAD.MOV.U32 R157, RZ, RZ, R186 ;  /* 0x000000ffff9d7224 */ /* 0x000fe200078e00ba */
[----:B------:R-:W-:Y:S01]  /*12230*/  MOV R164, R62 ;  /* 0x0000003e00a47202 */ /* 0x000fe20000000f00 */
[----:B------:R-:W-:Y:S01]  /*12240*/  IMAD.MOV.U32 R120, RZ, RZ, R61 ;  /* 0x000000ffff787224 */ /* 0x000fe200078e003d */
[----:B------:R-:W-:Y:S01]  /*12250*/  MOV R159, R187 ;  /* 0x000000bb009f7202 */ /* 0x000fe20000000f00 */
[C---:B------:R-:W-:Y:S01]  /*12260*/  HMMA.16816.F32.BF16 R76, R4.reuse, R22, R188 ;  /* 0x00000016044c723c */ /* 0x040fe200000418bc */
[----:B------:R-:W-:Y:S01]  /*12270*/  IMAD.MOV.U32 R148, RZ, RZ, R194 ;  /* 0x000000ffff947224 */ /* 0x000fe200078e00c2 */
[----:B------:R-:W-:Y:S01]  /*12280*/  MOV R149, R195 ;  /* 0x000000c300957202 */ /* 0x000fe20000000f00 */
[----:B---3--:R-:W-:Y:S01]  /*12290*/  STL [R1+0xc0], R19 ;  /* 0x0000c01301007387 */ /* 0x008fe20000100800 */
[----:B------:R-:W-:Y:S01]  /*122a0*/  MOV R150, R184 ;  /* 0x000000b800967202 */ /* 0x000fe20000000f00 */
[----:B------:R-:W-:Y:S01]  /*122b0*/  IMAD.MOV.U32 R158, RZ, RZ, R248 ;  /* 0x000000ffff9e7224 */ /* 0x000fe200078e00f8 */
[----:B------:R-:W-:Y:S01]  /*122c0*/  MOV R13, R185 ;  /* 0x000000b9000d7202 */ /* 0x000fe20000000f00 */
[----:B------:R-:W-:Y:S01]  /*122d0*/  HMMA.16816.F32.BF16 R192, R4, R20, R180 ;  /* 0x0000001404c0723c */ /* 0x000fe200000418b4 */
[----:B------:R-:W-:Y:S01]  /*122e0*/  MOV R135, R63 ;  /* 0x0000003f00877202 */ /* 0x000fe20000000f00 */
[----:B----4-:R-:W-:Y:S01]  /*122f0*/  STL [R1+0xbc], R16 ;  /* 0x0000bc1001007387 */ /* 0x010fe20000100800 */
[----:B------:R-:W-:-:S02]  /*12300*/  MOV R151, R60 ;  /* 0x0000003c00977202 */ /* 0x000fc40000000f00 */
[----:B------:R-:W-:Y:S01]  /*12310*/  MOV R124, R59 ;  /* 0x0000003b007c7202 */ /* 0x000fe20000000f00 */
[C---:B------:R-:W-:Y:S01]  /*12320*/  HMMA.16816.F32.BF16 R72, R4.reuse, R24, R196 ;  /* 0x000000180448723c */ /* 0x040fe200000418c4 */
[----:B------:R-:W-:Y:S02]  /*12330*/  MOV R125, R58 ;  /* 0x0000003a007d7202 */ /* 0x000fe40000000f00 */
[----:B------:R-:W-:Y:S01]  /*12340*/  MOV R123, R56 ;  /* 0x00000038007b7202 */ /* 0x000fe20000000f00 */
[----:B------:R1:W-:Y:S01]  /*12350*/  STL [R1+0xb8], R17 ;  /* 0x0000b81101007387 */ /* 0x0003e20000100800 */
[----:B------:R-:W-:Y:S01]  /*12360*/  MOV R167, R136 ;  /* 0x0000008800a77202 */ /* 0x000fe20000000f00 */
[C---:B------:R-:W-:Y:S01]  /*12370*/  HMMA.16816.F32.BF16 R204, R4.reuse, R26, R204 ;  /* 0x0000001a04cc723c */ /* 0x040fe200000418cc */
[----:B------:R2:W-:Y:S01]  /*12380*/  MUFU.EX2 R248, R9 ;  /* 0x0000000900f87308 */ /* 0x0005e20000000800 */
[----:B------:R-:W-:Y:S01]  /*12390*/  MOV R15, R134 ;  /* 0x00000086000f7202 */ /* 0x000fe20000000f00 */
[----:B------:R-:W-:Y:S01]  /*123a0*/  IMAD.MOV.U32 R126, RZ, RZ, R39 ;  /* 0x000000ffff7e7224 */ /* 0x000fe200078e0027 */
[----:B------:R-:W-:Y:S01]  /*123b0*/  MOV R127, R38 ;  /* 0x00000026007f7202 */ /* 0x000fe20000000f00 */
[----:B------:R-:W3:Y:S01]  /*123c0*/  LDSM.16.MT88.4 R40, [R233+0xc800] ;  /* 0x00c80000e928783b */ /* 0x000ee20000004200 */
[----:B------:R-:W-:Y:S01]  /*123d0*/  HMMA.16816.F32.BF16 R60, R4, R28, R68 ;  /* 0x0000001c043c723c */ /* 0x000fe20000041844 */
[----:B------:R-:W-:-:S05]  /*123e0*/  MOV R156, R10 ;  /* 0x0000000a009c7202 */ /* 0x000fca0000000f00 */
[C---:B------:R-:W-:Y:S06]  /*123f0*/  HMMA.16816.F32.BF16 R112, R4.reuse, R50, R112 ;  /* 0x000000320470723c */ /* 0x040fec0000041870 */
[----:B------:R-:W-:Y:S01]  /*12400*/  HMMA.16816.F32.BF16 R116, R4, R52, R116 ;  /* 0x000000340474723c */ /* 0x000fe20000041874 */
[----:B--2---:R-:W-:-:S05]  /*12410*/  FFMA.FTZ R9, R175, UR20, -R3 ;  /* 0x00000014af097c23 */ /* 0x004fca0008010803 */
[C---:B------:R-:W-:Y:S01]  /*12420*/  HMMA.16816.F32.BF16 R128, R4.reuse, R54, R128 ;  /* 0x000000360480723c */ /* 0x040fe20000041880 */
[----:B------:R-:W-:Y:S01]  /*12430*/  MOV R12, R36 ;  /* 0x00000024000c7202 */ /* 0x000fe20000000f00 */
[----:B------:R-:W-:Y:S04]  /*12440*/  LDSM.16.MT88.4 R20, [R234+0xe800] ;  /* 0x00e80000ea14783b */ /* 0x000fe80000004200 */
[C---:B------:R-:W-:Y:S06]  /*12450*/  HMMA.16816.F32.BF16 R56, R4.reuse, R30, R80 ;  /* 0x0000001e0438723c */ /* 0x040fec0000041850 */
[C---:B------:R-:W-:Y:S06]  /*12460*/  HMMA.16816.F32.BF16 R188, R4.reuse, R32, R84 ;  /* 0x0000002004bc723c */ /* 0x040fec0000041854 */
[C---:B------:R-:W-:Y:S06]  /*12470*/  HMMA.16816.F32.BF16 R184, R4.reuse, R34, R96 ;  /* 0x0000002204b8723c */ /* 0x040fec0000041860 */
[----:B------:R-:W-:Y:S01]  /*12480*/  HMMA.16816.F32.BF16 R180, R4, R48, R100 ;  /* 0x0000003004b4723c */ /* 0x000fe20000041864 */
[----:B------:R2:W4:Y:S01]  /*12490*/  MUFU.EX2 R4, R9 ;  /* 0x0000000900047308 */ /* 0x0005220000000800 */
[----:B------:R-:W-:Y:S01]  /*124a0*/  FFMA.FTZ R10, R47, UR20, -R0 ;  /* 0x000000142f0a7c23 */ /* 0x000fe20008010800 */
[----:B------:R-:W-:Y:S04]  /*124b0*/  LDSM.16.MT88.4 R24, [R233+0xe800] ;  /* 0x00e80000e918783b */ /* 0x000fe80000004200 */
[----:B------:R-:W-:Y:S01]  /*124c0*/  F2FP.BF16.F32.PACK_AB R5, R17, R16 ;  /* 0x000000101105723e */ /* 0x000fe200000010ff */
[----:B------:R-:W3:Y:S01]  /*124d0*/  LDSM.16.MT88.4 R32, [R236+0xc800] ;  /* 0x00c80000ec20783b */ /* 0x000ee20000004200 */
[----:B-1----:R-:W-:-:S02]  /*124e0*/  MOV R17, R164 ;  /* 0x000000a400117202 */ /* 0x002fc40000000f00 */
[----:B------:R-:W-:Y:S01]  /*124f0*/  MOV R164, R165 ;  /* 0x000000a500a47202 */ /* 0x000fe20000000f00 */
[----:B------:R-:W1:Y:S01]  /*12500*/  LDSM.16.MT88.4 R28, [R235+0xc800] ;  /* 0x00c80000eb1c783b */ /* 0x000e620000004200 */
[----:B------:R-:W-:Y:S01]  /*12510*/  MOV R165, R166 ;  /* 0x000000a600a57202 */ /* 0x000fe20000000f00 */
[----:B------:R-:W-:Y:S01]  /*12520*/  IMAD.MOV.U32 R166, RZ, RZ, R167 ;  /* 0x000000ffffa67224 */ /* 0x000fe200078e00a7 */
[----:B------:R-:W-:Y:S02]  /*12530*/  MOV R167, R14 ;  /* 0x0000000e00a77202 */ /* 0x000fe40000000f00 */
[----:B------:R-:W-:Y:S01]  /*12540*/  MOV R14, R15 ;  /* 0x0000000f000e7202 */ /* 0x000fe20000000f00 */
[----:B--2---:R-:W-:Y:S01]  /*12550*/  FFMA.FTZ R9, R17, UR20, -R3 ;  /* 0x0000001411097c23 */ /* 0x004fe20008010803 */
[----:B------:R-:W-:Y:S01]  /*12560*/  MOV R15, R156 ;  /* 0x0000009c000f7202 */ /* 0x000fe20000000f00 */
[----:B------:R-:W-:Y:S01]  /*12570*/  IMAD.MOV.U32 R156, RZ, RZ, R157 ;  /* 0x000000ffff9c7224 */ /* 0x000fe200078e009d */
[----:B------:R-:W-:-:S02]  /*12580*/  MOV R17, R164 ;  /* 0x000000a400117202 */ /* 0x000fc40000000f00 */
[----:B------:R-:W-:Y:S01]  /*12590*/  MOV R164, R165 ;  /* 0x000000a500a47202 */ /* 0x000fe20000000f00 */
[----:B------:R-:W2:Y:S01]  /*125a0*/  MUFU.EX2 R134, R10 ;  /* 0x0000000a00867308 */ /* 0x000ea20000000800 */
[----:B------:R-:W-:Y:S02]  /*125b0*/  MOV R157, R159 ;  /* 0x0000009f009d7202 */ /* 0x000fe40000000f00 */
[----:B------:R-:W-:Y:S01]  /*125c0*/  MOV R165, R166 ;  /* 0x000000a600a57202 */ /* 0x000fe20000000f00 */
[----:B------:R-:W-:Y:S01]  /*125d0*/  IMAD.MOV.U32 R166, RZ, RZ, R167 ;  /* 0x000000ffffa67224 */ /* 0x000fe200078e00a7 */
        /* <DEDUP_REMOVED lines=16> */
[----:B------:R-:W-:Y:S01]  /*126e0*/  MOV R150, R151 ;  /* 0x0000009700967202 */ /* 0x000fe20000000f00 */
[----:B------:R-:W-:Y:S01]  /*126f0*/  IMAD.MOV.U32 R151, RZ, RZ, R124 ;  /* 0x000000ffff977224 */ /* 0x000fe200078e007c */
[----:B----4-:R-:W-:Y:S01]  /*12700*/  STL [R1+0x6c], R4 ;  /* 0x00006c0401007387 */ /* 0x010fe20000100800 */
[----:B------:R-:W-:Y:S01]  /*12710*/  IMAD.MOV.U32 R121, RZ, RZ, R239 ;  /* 0x000000ffff797224 */ /* 0x000fe200078e00ef */
[----:B------:R-:W-:-:S02]  /*12720*/  MOV R124, R125 ;  /* 0x0000007d007c7202 */ /* 0x000fc40000000f00 */
[----:B------:R-:W4:Y:S01]  /*12730*/  LDL.LU R239, [R1+0x188] ;  /* 0x0001880001ef7983 */ /* 0x000f220000300800 */
[----:B------:R-:W-:Y:S02]  /*12740*/  MOV R125, R126 ;  /* 0x0000007e007d7202 */ /* 0x000fe40000000f00 */
[----:B------:R-:W-:Y:S01]  /*12750*/  MOV R172, R164 ;  /* 0x000000a400ac7202 */ /* 0x000fe20000000f00 */
[----:B------:R-:W-:Y:S01]  /*12760*/  STL [R1+0x170], R133 ;  /* 0x0001708501007387 */ /* 0x000fe20000100800 */
[----:B------:R-:W-:Y:S02]  /*12770*/  MOV R126, R127 ;  /* 0x0000007f007e7202 */ /* 0x000fe40000000f00 */
[----:B------:R-:W-:Y:S01]  /*12780*/  MOV R173, R165 ;  /* 0x000000a500ad7202 */ /* 0x000fe20000000f00 */
[----:B------:R-:W-:Y:S01]  /*12790*/  STL [R1+0x168], R249 ;  /* 0x000168f901007387 */ /* 0x000fe20000100800 */
[----:B------:R-:W-:Y:S02]  /*127a0*/  MOV R164, R14 ;  /* 0x0000000e00a47202 */ /* 0x000fe40000000f00 */
[----:B------:R-:W-:Y:S01]  /*127b0*/  MOV R165, R15 ;  /* 0x0000000f00a57202 */ /* 0x000fe20000000f00 */
[----:B--2---:R2:W-:Y:S01]  /*127c0*/  STL [R1+0x174], R134 ;  /* 0x0001748601007387 */ /* 0x0045e20000100800 */
[----:B------:R-:W-:Y:S01]  /*127d0*/  MOV R14, R159 ;  /* 0x0000009f000e7202 */ /* 0x000fe20000000f00 */
[----:B------:R-:W-:Y:S01]  /*127e0*/  IMAD.MOV.U32 R127, RZ, RZ, R232 ;  /* 0x000000ffff7f7224 */ /* 0x000fe200078e00e8 */
[----:B------:R-:W-:Y:S01]  /*127f0*/  MOV R15, R12 ;  /* 0x0000000c000f7202 */ /* 0x000fe20000000f00 */
[----:B------:R3:W-:Y:S01]  /*12800*/  STL [R1+0x16c], R248 ;  /* 0x00016cf801007387 */ /* 0x0007e20000100800 */
[----:B------:R-:W-:-:S02]  /*12810*/  MOV R159, R149 ;  /* 0x00000095009f7202 */ /* 0x000fc40000000f00 */
[----:B------:R-:W-:Y:S01]  /*12820*/  MOV R12, R150 ;  /* 0x00000096000c7202 */ /* 0x000fe20000000f00 */
[----:B------:R-:W4:Y:S01]  /*12830*/  LDL.LU R232, [R1+0x184] ;  /* 0x0001840001e87983 */ /* 0x000f220000300800 */
[----:B------:R-:W-:Y:S02]  /*12840*/  MOV R149, R125 ;  /* 0x0000007d00957202 */ /* 0x000fe40000000f00 */
[----:B------:R-:W-:Y:S02]  /*12850*/  MOV R150, R126 ;  /* 0x0000007e00967202 */ /* 0x000fe40000000f00 */
[----:B------:R-:W-:Y:S02]  /*12860*/  MOV R125, R243 ;  /* 0x000000f3007d7202 */ /* 0x000fe40000000f00 */
[----:B------:R-:W4:Y:S01]  /*12870*/  LDL.LU R243, [R1+0x180] ;  /* 0x0001800001f37983 */ /* 0x000f220000300800 */
[----:B------:R-:W-:-:S03]  /*12880*/  MOV R126, R251 ;  /* 0x000000fb007e7202 */ /* 0x000fc60000000f00 */
[----:B------:R-:W4:Y:S01]  /*12890*/  LDL.LU R251, [R1+0x17c] ;  /* 0x00017c0001fb7983 */ /* 0x000f220000300800 */
[----:B------:R-:W-:Y:S02]  /*128a0*/  MOV R174, R166 ;  /* 0x000000a600ae7202 */ /* 0x000fe40000000f00 */
[----:B------:R-:W-:Y:S02]  /*128b0*/  MOV R166, R156 ;  /* 0x0000009c00a67202 */ /* 0x000fe40000000f00 */
[----:B------:R-:W-:Y:S02]  /*128c0*/  MOV R156, R13 ;  /* 0x0000000d009c7202 */ /* 0x000fe40000000f00 */
[----:B------:R-:W-:Y:S02]  /*128d0*/  MOV R13, R151 ;  /* 0x00000097000d7202 */ /* 0x000fe40000000f00 */
[----:B------:R-:W-:Y:S01]  /*128e0*/  MOV R151, R127 ;  /* 0x0000007f00977202 */ /* 0x000fe20000000f00 */
[----:B------:R-:W-:Y:S01]  /*128f0*/  IMAD.MOV.U32 R199, RZ, RZ, R149 ;  /* 0x000000ffffc77224 */ /* 0x000fe200078e0095 */
[----:B------:R-:W-:-:S02]  /*12900*/  MOV R127, R67 ;  /* 0x00000043007f7202 */ /* 0x000fc40000000f00 */
[----:B------:R-:W-:Y:S01]  /*12910*/  MOV R149, R151 ;  /* 0x0000009700957202 */ /* 0x000fe20000000f00 */
[----:B------:R-:W-:Y:S01]  /*12920*/  IMAD.MOV.U32 R151, RZ, RZ, R125 ;  /* 0x000000ffff977224 */ /* 0x000fe200078e007d */
[----:B------:R-:W-:Y:S01]  /*12930*/  MOV R125, R127 ;  /* 0x0000007f007d7202 */ /* 0x000fe20000000f00 */
[----:B------:R-:W-:Y:S01]  /*12940*/  IMAD.MOV.U32 R127, RZ, RZ, R247 ;  /* 0x000000ffff7f7224 */ /* 0x000fe200078e00f7 */
[----:B------:R-:W-:Y:S01]  /*12950*/  F2FP.BF16.F32.PACK_AB R7, R248, R134 ;  /* 0x00000086f807723e */ /* 0x000fe200000010ff */
[----:B------:R-:W4:Y:S04]  /*12960*/  LDL.LU R247, [R1+0x178] ;  /* 0x0001780001f77983 */ /* 0x000f280000300800 */
[----:B--2---:R-:W2:Y:S01]  /*12970*/  LDL.LU R134, [R1+0x6c] ;  /* 0x00006c0001867983 */ /* 0x004ea20000300800 */
[----:B------:R-:W-:-:S02]  /*12980*/  IMAD.MOV.U32 R175, RZ, RZ, R167 ;  /* 0x000000ffffaf7224 */ /* 0x000fc400078e00a7 */
[----:B------:R-:W-:Y:S02]  /*12990*/  IMAD.MOV.U32 R167, RZ, RZ, R157 ;  /* 0x000000ffffa77224 */ /* 0x000fe400078e009d */
[----:B------:R-:W-:Y:S01]  /*129a0*/  IMAD.MOV.U32 R157, RZ, RZ, R148 ;  /* 0x000000ffff9d7224 */ /* 0x000fe200078e0094 */
[----:B------:R-:W-:Y:S01]  /*129b0*/  F2FP.BF16.F32.PACK_AB R4, R19, R18 ;  /* 0x000000121304723e */ /* 0x000fe200000010ff */
[----:B------:R-:W-:Y:S01]  /*129c0*/  IMAD.MOV.U32 R148, RZ, RZ, R124 ;  /* 0x000000ffff947224 */ /* 0x000fe200078e007c */
[----:B------:R-:W-:Y:S01]  /*129d0*/  F2FP.BF16.F32.PACK_AB R6, R249, R133 ;  /* 0x00000085f906723e */ /* 0x000fe200000010ff */
[----:B------:R-:W-:Y:S01]  /*129e0*/  IMAD.MOV.U32 R124, RZ, RZ, R135 ;  /* 0x000000ffff7c7224 */ /* 0x000fe200078e0087 */
[----:B---3--:R3:W2:Y:S01]  /*129f0*/  MUFU.EX2 R248, R9 ;  /* 0x0000000900f87308 */ /* 0x0086a20000000800 */
[----:B------:R-:W-:Y:S01]  /*12a00*/  IMAD.MOV.U32 R135, RZ, RZ, R66 ;  /* 0x000000ffff877224 */ /* 0x000fe200078e0042 */
[----:B------:R-:W-:Y:S02]  /*12a10*/  MOV R198, R148 ;  /* 0x0000009400c67202 */ /* 0x000fe40000000f00 */
[----:B------:R-:W-:Y:S01]  /*12a20*/  MOV R148, R150 ;  /* 0x0000009600947202 */ /* 0x000fe20000000f00 */
[----:B------:R-:W-:Y:S01]  /*12a30*/  HMMA.16816.F32.BF16 R64, R4, R40, R172 ;  /* 0x000000280440723c */ /* 0x000fe200000418ac */
[----:B------:R-:W-:-:S02]  /*12a40*/  MOV R150, R124 ;  /* 0x0000007c00967202 */ /* 0x000fc40000000f00 */
[----:B------:R-:W-:Y:S02]  /*12a50*/  MOV R124, R126 ;  /* 0x0000007e007c7202 */ /* 0x000fe40000000f00 */
[----:B------:R-:W-:Y:S02]  /*12a60*/  MOV R126, R135 ;  /* 0x00000087007e7202 */ /* 0x000fe40000000f00 */
[----:B------:R-:W-:Y:S02]  /*12a70*/  MOV R172, R164 ;  /* 0x000000a400ac7202 */ /* 0x000fe40000000f00 */
[----:B------:R-:W-:Y:S01]  /*12a80*/  MOV R173, R165 ;  /* 0x000000a500ad7202 */ /* 0x000fe20000000f00 */
[----:B---3--:R-:W-:Y:S01]  /*12a90*/  FFMA.FTZ R9, R17, UR20, -R3 ;  /* 0x0000001411097c23 */ /* 0x008fe20008010803 */
[----:B------:R-:W-:Y:S01]  /*12aa0*/  MOV R136, R37 ;  /* 0x0000002500887202 */ /* 0x000fe20000000f00 */
[----:B------:R-:W-:Y:S01]  /*12ab0*/  LDSM.16.MT88.4 R16, [R236+0xe800] ;  /* 0x00e80000ec10783b */ /* 0x000fe20000004200 */
[----:B------:R-:W-:Y:S01]  /*12ac0*/  MOV R164, R14 ;  /* 0x0000000e00a47202 */ /* 0x000fe20000000f00 */
[----:B------:R4:W-:Y:S01]  /*12ad0*/  MUFU.EX2 R135, R9 ;  /* 0x0000000900877308 */ /* 0x0009e20000000800 */
[----:B------:R-:W-:Y:S01]  /*12ae0*/  MOV R165, R15 ;  /* 0x0000000f00a57202 */ /* 0x000fe20000000f00 */
[----:B------:R-:W3:Y:S01]  /*12af0*/  LDSM.16.MT88.4 R36, [R234+0xc800] ;  /* 0x00c80000ea24783b */ /* 0x000ee20000004200 */
[----:B------:R-:W-:-:S02]  /*12b00*/  MOV R196, R12 ;  /* 0x0000000c00c47202 */ /* 0x000fc40000000f00 */
[----:B------:R-:W-:Y:S02]  /*12b10*/  MOV R197, R13 ;  /* 0x0000000d00c57202 */ /* 0x000fe40000000f00 */
[----:B------:R-:W3:Y:S01]  /*12b20*/  LDSM.16.MT88.4 R12, [R235+0xe800] ;  /* 0x00e80000eb0c783b */ /* 0x000ee20000004200 */
[----:B------:R-:W-:Y:S02]  /*12b30*/  MOV R52, R151 ;  /* 0x0000009700347202 */ /* 0x000fe40000000f00 */
[----:B------:R-:W-:Y:S01]  /*12b40*/  MOV R69, R199 ;  /* 0x000000c700457202 */ /* 0x000fe20000000f00 */
[----:B------:R-:W-:Y:S01]  /*12b50*/  IMAD.MOV.U32 R199, RZ, RZ, R250 ;  /* 0x000000ffffc77224 */ /* 0x000fe200078e00fa */
[----:B------:R-:W-:Y:S02]  /*12b60*/  MOV R71, R197 ;  /* 0x000000c500477202 */ /* 0x000fe40000000f00 */
[----:B------:R-:W-:Y:S02]  /*12b70*/  MOV R70, R198 ;  /* 0x000000c600467202 */ /* 0x000fe40000000f00 */
[----:B------:R-:W-:-:S02]  /*12b80*/  MOV R197, R149 ;  /* 0x0000009500c57202 */ /* 0x000fc40000000f00 */
        /* <DEDUP_REMOVED lines=11> */
[----:B------:R-:W-:Y:S02]  /*12c40*/  MOV R53, R121 ;  /* 0x0000007900357202 */ /* 0x000fe40000000f00 */
[----:B------:R-:W-:Y:S01]  /*12c50*/  MOV R10, R122 ;  /* 0x0000007a000a7202 */ /* 0x000fe20000000f00 */
[----:B------:R-:W-:Y:S01]  /*12c60*/  HMMA.16816.F32.BF16 R160, R4, R32, R160 ;  /* 0x0000002004a0723c */ /* 0x000fe200000418a0 */
[----:B------:R-:W-:-:S05]  /*12c70*/  MOV R68, R123 ;  /* 0x0000007b00447202 */ /* 0x000fca0000000f00 */
[C---:B-1----:R-:W-:Y:S06]  /*12c80*/  HMMA.16816.F32.BF16 R176, R4.reuse, R28, R176 ;  /* 0x0000001c04b0723c */ /* 0x042fec00000418b0 */
[C---:B---3--:R-:W-:Y:S06]  /*12c90*/  HMMA.16816.F32.BF16 R168, R4.reuse, R36, R168 ;  /* 0x0000002404a8723c */ /* 0x048fec00000418a8 */
        /* <DEDUP_REMOVED lines=8> */
[----:B------:R-:W-:Y:S01]  /*12d20*/  HMMA.16816.F32.BF16 R92, R4, R14, R92 ;  /* 0x0000000e045c723c */ /* 0x000fe2000004185c */
[----:B------:R-:W-:Y:S01]  /*12d30*/  MOV R223, R68 ;  /* 0x0000004400df7202 */ /* 0x000fe20000000f00 */
[----:B------:R-:W-:-:S04]  /*12d40*/  IMAD.MOV.U32 R221, RZ, RZ, R50 ;  /* 0x000000ffffdd7224 */ /* 0x000fc800078e0032 */
[----:B------:R-:W-:Y:S02]  /*12d50*/  IMAD.MOV.U32 R216, RZ, RZ, R221 ;  /* 0x000000ffffd87224 */ /* 0x000fe400078e00dd */
[----:B----4-:R-:W-:-:S04]  /*12d60*/  FFMA.FTZ R9, R251, UR20, -R3 ;  /* 0x00000014fb097c23 */ /* 0x010fc80008010803 */
[----:B------:R1:W-:Y:S02]  /*12d70*/  MUFU.EX2 R251, R9 ;  /* 0x0000000900fb7308 */ /* 0x0003e40000000800 */
[----:B-1----:R-:W-:-:S06]  /*12d80*/  FFMA.FTZ R9, R158, UR20, -R8 ;  /* 0x000000149e097c23 */ /* 0x002fcc0008010808 */
[----:B------:R1:W-:Y:S02]  /*12d90*/  MUFU.EX2 R133, R9 ;  /* 0x0000000900857308 */ /* 0x0003e40000000800 */
[----:B-1----:R-:W-:-:S06]  /*12da0*/  FFMA.FTZ R9, R159, UR20, -R8 ;  /* 0x000000149f097c23 */ /* 0x002fcc0008010808 */
[----:B------:R1:W3:Y:S02]  /*12db0*/  MUFU.EX2 R249, R9 ;  /* 0x0000000900f97308 */ /* 0x0002e40000000800 */
[----:B-1----:R-:W-:-:S06]  /*12dc0*/  FFMA.FTZ R9, R136, UR20, -R8 ;  /* 0x0000001488097c23 */ /* 0x002fcc0008010808 */
[----:B------:R1:W-:Y:S02]  /*12dd0*/  MUFU.EX2 R136, R9 ;  /* 0x0000000900887308 */ /* 0x0003e40000000800 */
[----:B-1----:R-:W-:Y:S01]  /*12de0*/  FFMA.FTZ R9, R196, UR20, -R8 ;  /* 0x00000014c4097c23 */ /* 0x002fe20008010808 */
[----:B------:R-:W-:-:S05]  /*12df0*/  IMAD.MOV.U32 R196, RZ, RZ, R148 ;  /* 0x000000ffffc47224 */ /* 0x000fca00078e0094 */
[----:B------:R1:W4:Y:S01]  /*12e00*/  MUFU.EX2 R250, R9 ;  /* 0x0000000900fa7308 */ /* 0x0003220000000800 */
[----:B------:R-:W-:Y:S07]  /*12e10*/  HMMA.16816.F32.BF16 R148, R4, R24, R224 ;  /* 0x000000180494723c */ /* 0x000fee00000418e0 */
[----:B------:R-:W-:Y:S01]  /*12e20*/  MOV R226, R245 ;  /* 0x000000f500e27202 */ /* 0x000fe20000000f00 */
[----:B-1----:R-:W-:-:S04]  /*12e30*/  FFMA.FTZ R9, R52, UR20, -R2 ;  /* 0x0000001434097c23 */ /* 0x002fc80008010802 */
[----:B------:R1:W-:Y:S01]  /*12e40*/  MUFU.EX2 R245, R9 ;  /* 0x0000000900f57308 */ /* 0x0003e20000000800 */
[----:B------:R-:W-:Y:S01]  /*12e50*/  MOV R227, R242 ;  /* 0x000000f200e37202 */ /* 0x000fe20000000f00 */
[----:B------:R-:W-:Y:S01]  /*12e60*/  IMAD.MOV.U32 R225, RZ, RZ, R239 ;  /* 0x000000ffffe17224 */ /* 0x000fe200078e00ef */
[----:B------:R-:W-:Y:S01]  /*12e70*/  HMMA.16816.F32.BF16 R156, R4, R34, R228 ;  /* 0x00000022049c723c */ /* 0x000fe200000418e4 */
[----:B------:R-:W-:Y:S01]  /*12e80*/  MOV R224, R232 ;  /* 0x000000e800e07202 */ /* 0x000fe20000000f00 */
[----:B-1----:R-:W-:-:S04]  /*12e90*/  FFMA.FTZ R9, R137, UR20, -R2 ;  /* 0x0000001489097c23 */ /* 0x002fc80008010802 */
[----:B------:R1:W1:Y:S01]  /*12ea0*/  MUFU.EX2 R242, R9 ;  /* 0x0000000900f27308 */ /* 0x0002620000000800 */
[----:B--2---:R-:W-:Y:S02]  /*12eb0*/  F2FP.BF16.F32.PACK_AB R4, R248, R134 ;  /* 0x00000086f804723e */ /* 0x004fe400000010ff */
[----:B---3--:R-:W-:Y:S02]  /*12ec0*/  F2FP.BF16.F32.PACK_AB R5, R249, R133 ;  /* 0x00000085f905723e */ /* 0x008fe400000010ff */
[----:B------:R-:W-:Y:S02]  /*12ed0*/  F2FP.BF16.F32.PACK_AB R6, R251, R135 ;  /* 0x00000087fb06723e */ /* 0x000fe400000010ff */
[----:B----4-:R-:W-:Y:S01]  /*12ee0*/  F2FP.BF16.F32.PACK_AB R7, R250, R136 ;  /* 0x00000088fa07723e */ /* 0x010fe200000010ff */
[----:B-1----:R-:W-:-:S04]  /*12ef0*/  FFMA.FTZ R9, R138, UR20, -R2 ;  /* 0x000000148a097c23 */ /* 0x002fc80008010802 */
[----:B------:R1:W-:Y:S02]  /*12f00*/  MUFU.EX2 R239, R9 ;  /* 0x0000000900ef7308 */ /* 0x0003e40000000800 */
[C---:B------:R-:W-:Y:S06]  /*12f10*/  HMMA.16816.F32.BF16 R100, R4.reuse, R40, R212 ;  /* 0x000000280464723c */ /* 0x040fec00000418d4 */
[----:B------:R-:W-:Y:S01]  /*12f20*/  HMMA.16816.F32.BF16 R96, R4, R42, R208 ;  /* 0x0000002a0460723c */ /* 0x000fe200000418d0 */
[----:B------:R-:W2:Y:S01]  /*12f30*/  LDSM.16.MT88.4 R40, [R233+0xd000] ;  /* 0x00d00000e928783b */ /* 0x000ea20000004200 */
[----:B-1----:R-:W-:-:S04]  /*12f40*/  FFMA.FTZ R9, R139, UR20, -R2 ;  /* 0x000000148b097c23 */ /* 0x002fc80008010802 */
[----:B------:R1:W-:Y:S01]  /*12f50*/  MUFU.EX2 R232, R9 ;  /* 0x0000000900e87308 */ /* 0x0003e20000000800 */
[----:B------:R-:W-:Y:S01]  /*12f60*/  MOV R229, R53 ;  /* 0x0000003500e57202 */ /* 0x000fe20000000f00 */
[----:B------:R-:W-:Y:S01]  /*12f70*/  HMMA.16816.F32.BF16 R88, R4, R36, R88 ;  /* 0x000000240458723c */ /* 0x000fe20000041858 */
[----:B------:R-:W-:Y:S02]  /*12f80*/  MOV R228, R10 ;  /* 0x0000000a00e47202 */ /* 0x000fe40000000f00 */
[----:B------:R-:W-:-:S03]  /*12f90*/  MOV R220, R229 ;  /* 0x000000e500dc7202 */ /* 0x000fc60000000f00 */
[----:B------:R-:W-:Y:S01]  /*12fa0*/  HMMA.16816.F32.BF16 R84, R4, R38, R200 ;  /* 0x000000260454723c */ /* 0x000fe200000418c8 */
[----:B------:R-:W3:Y:S01]  /*12fb0*/  LDSM.16.MT88.4 R36, [R234+0xd000] ;  /* 0x00d00000ea24783b */ /* 0x000ee20000004200 */
[----:B-1----:R-:W-:-:S04]  /*12fc0*/  FFMA.FTZ R9, R244, UR20, -R0 ;  /* 0x00000014f4097c23 */ /* 0x002fc80008010800 */
[----:B------:R1:W-:Y:S01]  /*12fd0*/  MUFU.EX2 R244, R9 ;  /* 0x0000000900f47308 */ /* 0x0003e20000000800 */
[----:B------:R-:W-:Y:S01]  /*12fe0*/  MOV R229, R238 ;  /* 0x000000ee00e57202 */ /* 0x000fe20000000f00 */
[----:B------:R-:W-:Y:S01]  /*12ff0*/  HMMA.16816.F32.BF16 R80, R4, R32, R192 ;  /* 0x000000200450723c */ /* 0x000fe200000418c0 */
[----:B------:R-:W-:Y:S01]  /*13000*/  IMAD.MOV.U32 R10, RZ, RZ, R69 ;  /* 0x000000ffff0a7224 */ /* 0x000fe200078e0045 */
[----:B------:R-:W-:Y:S02]  /*13010*/  MOV R231, R70 ;  /* 0x0000004600e77202 */ /* 0x000fe40000000f00 */
[----:B------:R-:W-:Y:S01]  /*13020*/  MOV R230, R71 ;  /* 0x0000004700e67202 */ /* 0x000fe20000000f00 */
[----:B-1----:R-:W-:-:S04]  /*13030*/  FFMA.FTZ R9, R241, UR20, -R0 ;  /* 0x00000014f1097c23 */ /* 0x002fc80008010800 */
[----:B------:R1:W4:Y:S01]  /*13040*/  MUFU.EX2 R241, R9 ;  /* 0x0000000900f17308 */ /* 0x0003220000000800 */
[----:B------:R-:W-:Y:S01]  /*13050*/  HMMA.16816.F32.BF16 R76, R4, R34, R76 ;  /* 0x00000022044c723c */ /* 0x000fe2000004184c */
[----:B------:R-:W-:Y:S01]  /*13060*/  MOV R222, R228 ;  /* 0x000000e400de7202 */ /* 0x000fe20000000f00 */
[----:B------:R-:W3:Y:S01]  /*13070*/  LDSM.16.MT88.4 R32, [R236+0xd000] ;  /* 0x00d00000ec20783b */ /* 0x000ee20000004200 */
[----:B------:R-:W-:-:S03]  /*13080*/  IMAD.MOV.U32 R228, RZ, RZ, R47 ;  /* 0x000000ffffe47224 */ /* 0x000fc600078e002f */
[----:B------:R-:W-:Y:S01]  /*13090*/  HMMA.16816.F32.BF16 R72, R4, R28, R72 ;  /* 0x0000001c0448723c */ /* 0x000fe20000041848 */
[----:B-1----:R-:W-:-:S05]  /*130a0*/  FFMA.FTZ R9, R223, UR20, -R0 ;  /* 0x00000014df097c23 */ /* 0x002fca0008010800 */
[----:B------:R-:W-:Y:S01]  /*130b0*/  HMMA.16816.F32.BF16 R68, R4, R30, R204 ;  /* 0x0000001e0444723c */ /* 0x000fe200000418cc */
[----:B------:R-:W1:Y:S01]  /*130c0*/  LDSM.16.MT88.4 R28, [R235+0xf000] ;  /* 0x00f00000eb1c783b */ /* 0x000e620000004200 */
[----:B------:R2:W-:Y:S01]  /*130d0*/  MUFU.EX2 R238, R9 ;  /* 0x0000000900ee7308 */ /* 0x0005e20000000800 */
[----:B------:R-:W-:Y:S01]  /*130e0*/  MOV R218, R224 ;  /* 0x000000e000da7202 */ /* 0x000fe20000000f00 */
[----:B------:R-:W-:Y:S01]  /*130f0*/  IMAD.MOV.U32 R219, RZ, RZ, R225 ;  /* 0x000000ffffdb7224 */ /* 0x000fe200078e00e1 */
[----:B------:R-:W-:Y:S01]  /*13100*/  MOV R225, R48 ;  /* 0x0000003000e17202 */ /* 0x000fe20000000f00 */
[----:B--2---:R-:W-:-:S04]  /*13110*/  FFMA.FTZ R9, R132, UR20, -R0 ;  /* 0x0000001484097c23 */ /* 0x004fc80008010800 */
[----:B------:R2:W3:Y:S01]  /*13120*/  MUFU.EX2 R47, R9 ;  /* 0x00000009002f7308 */ /* 0x0004e20000000800 */
[----:B------:R-:W-:Y:S02]  /*13130*/  MOV R223, R226 ;  /* 0x000000e200df7202 */ /* 0x000fe40000000f00 */
[----:B------:R-:W-:Y:S01]  /*13140*/  MOV R214, R219 ;  /* 0x000000db00d67202 */ /* 0x000fe20000000f00 */
[----:B------:R-:W-:Y:S01]  /*13150*/  HMMA.16816.F32.BF16 R52, R4, R26, R56 ;  /* 0x0000001a0434723c */ /* 0x000fe20000041838 */
[----:B------:R-:W-:Y:S01]  /*13160*/  MOV R224, R51 ;  /* 0x0000003300e07202 */ /* 0x000fe20000000f00 */
[----:B--2---:R-:W-:-:S04]  /*13170*/  FFMA.FTZ R9, R247, UR20, -R3 ;  /* 0x00000014f7097c23 */ /* 0x004fc80008010803 */
[----:B------:R2:W-:Y:S01]  /*13180*/  MUFU.EX2 R247, R9 ;  /* 0x0000000900f77308 */ /* 0x0005e20000000800 */
[----:B------:R-:W-:Y:S01]  /*13190*/  MOV R226, R49 ;  /* 0x0000003100e27202 */ /* 0x000fe20000000f00 */
[C---:B------:R-:W-:Y:S01]  /*131a0*/  HMMA.16816.F32.BF16 R60, R4.reuse, R24, R60 ;  /* 0x00000018043c723c */ /* 0x040fe2000004183c */
[----:B------:R-:W-:Y:S01]  /*131b0*/  MOV R221, R229 ;  /* 0x000000e500dd7202 */ /* 0x000fe20000000f00 */
[----:B------:R-:W-:Y:S04]  /*131c0*/  LDSM.16.MT88.4 R24, [R236+0xf000] ;  /* 0x00f00000ec18783b */ /* 0x000fe80000004200 */
[----:B------:R-:W-:Y:S01]  /*131d0*/  HMMA.16816.F32.BF16 R48, R4, R22, R184 ;  /* 0x000000160430723c */ /* 0x000fe200000418b8 */
[----:B--2---:R-:W-:-:S04]  /*131e0*/  FFMA.FTZ R9, R243, UR20, -R3 ;  /* 0x00000014f3097c23 */ /* 0x004fc80008010803 */
[----:B------:R2:W1:Y:S01]  /*131f0*/  MUFU.EX2 R243, R9 ;  /* 0x0000000900f37308 */ /* 0x0004620000000800 */
[----:B------:R-:W-:Y:S01]  /*13200*/  HMMA.16816.F32.BF16 R56, R4, R20, R188 ;  /* 0x000000140438723c */ /* 0x000fe200000418bc */
[----:B------:R-:W-:Y:S01]  /*13210*/  LDSM.16.MT88.4 R20, [R235+0xd000] ;  /* 0x00d00000eb14783b */ /* 0x000fe20000004200 */
[----:B------:R-:W-:-:S04]  /*13220*/  MOV R213, R221 ;  /* 0x000000dd00d57202 */ /* 0x000fc80000000f00 */
[----:B------:R-:W-:Y:S01]  /*13230*/  HMMA.16816.F32.BF16 R180, R4, R16, R180 ;  /* 0x0000001004b4723c */ /* 0x000fe200000418b4 */
[----:B------:R-:W-:-:S05]  /*13240*/  MOV R221, R237 ;  /* 0x000000ed00dd7202 */ /* 0x000fca0000000f00 */
[C---:B------:R-:W-:Y:S01]  /*13250*/  HMMA.16816.F32.BF16 R112, R4.reuse, R18, R112 ;  /* 0x000000120470723c */ /* 0x040fe20000041870 */
[----:B------:R-:W-:Y:S01]  /*13260*/  LDSM.16.MT88.4 R16, [R233+0xf000] ;  /* 0x00f00000e910783b */ /* 0x000fe20000004200 */
[----:B--2---:R-:W-:Y:S01]  /*13270*/  FFMA.FTZ R9, R218, UR20, -R3 ;  /* 0x00000014da097c23 */ /* 0x004fe20008010803 */
[----:B------:R-:W-:Y:S02]  /*13280*/  MOV R218, R225 ;  /* 0x000000e100da7202 */ /* 0x000fe40000000f00 */
[----:B------:R-:W-:Y:S01]  /*13290*/  MOV R225, R231 ;  /* 0x000000e700e17202 */ /* 0x000fe20000000f00 */
[C---:B------:R-:W-:Y:S01]  /*132a0*/  HMMA.16816.F32.BF16 R116, R4.reuse, R12, R116 ;  /* 0x0000000c0474723c */ /* 0x040fe20000041874 */
[----:B------:R-:W-:Y:S02]  /*132b0*/  MOV R231, R252 ;  /* 0x000000fc00e77202 */ /* 0x000fe40000000f00 */
[----:B------:R-:W-:Y:S02]  /*132c0*/  MOV R252, R240 ;  /* 0x000000f000fc7202 */ /* 0x000fe40000000f00 */
[----:B------:R2:W-:Y:S01]  /*132d0*/  MUFU.EX2 R240, R9 ;  /* 0x0000000900f07308 */ /* 0x0005e20000000800 */
[----:B------:R-:W-:Y:S01]  /*132e0*/  HMMA.16816.F32.BF16 R184, R4, R14, R128 ;  /* 0x0000000e04b8723c */ /* 0x000fe20000041880 */
[----:B------:R-:W1:Y:S06]  /*132f0*/  LDSM.16.MT88.4 R12, [R234+0xf000] ;  /* 0x00f00000ea0c783b */ /* 0x000e6c0000004200 */
[----:B------:R-:W-:-:S02]  /*13300*/  F2FP.BF16.F32.PACK_AB R4, R242, R245 ;  /* 0x000000f5f204723e */ /* 0x000fc400000010ff */
[----:B----4-:R-:W-:Y:S02]  /*13310*/  F2FP.BF16.F32.PACK_AB R5, R241, R244 ;  /* 0x000000f4f105723e */ /* 0x010fe400000010ff */
[----:B------:R-:W-:Y:S02]  /*13320*/  F2FP.BF16.F32.PACK_AB R6, R232, R239 ;  /* 0x000000efe806723e */ /* 0x000fe400000010ff */
[----:B---3--:R-:W-:Y:S01]  /*13330*/  F2FP.BF16.F32.PACK_AB R7, R47, R238 ;  /* 0x000000ee2f07723e */ /* 0x008fe200000010ff */
[----:B--2---:R-:W-:-:S04]  /*13340*/  FFMA.FTZ R9, R214, UR20, -R3 ;  /* 0x00000014d6097c23 */ /* 0x004fc80008010803 */
[----:B------:R2:W-:Y:S02]  /*13350*/  MUFU.EX2 R237, R9 ;  /* 0x0000000900ed7308 */ /* 0x0005e40000000800 */
[C---:B------:R-:W-:Y:S01]  /*13360*/  HMMA.16816.F32.BF16 R172, R4.reuse, R42, R172 ;  /* 0x0000002a04ac723c */ /* 0x040fe200000418ac */
[----:B------:R-:W-:Y:S02]  /*13370*/  MOV R215, R220 ;  /* 0x000000dc00d77202 */ /* 0x000fe40000000f00 */
[----:B------:R-:W-:Y:S01]  /*13380*/  MOV R217, R224 ;  /* 0x000000e000d97202 */ /* 0x000fe20000000f00 */
[----:B------:R-:W-:Y:S01]  /*13390*/  IMAD.MOV.U32 R220, RZ, RZ, R228 ;  /* 0x000000ffffdc7224 */ /* 0x000fe200078e00e4 */
[----:B------:R-:W-:Y:S01]  /*133a0*/  MOV R224, R230 ;  /* 0x000000e600e07202 */ /* 0x000fe20000000f00 */
[----:B------:R-:W-:Y:S01]  /*133b0*/  HMMA.16816.F32.BF16 R128, R4, R40, R64 ;  /* 0x000000280480723c */ /* 0x000fe20000041840 */
[----:B------:R-:W-:Y:S01]  /*133c0*/  MOV R219, R226 ;  /* 0x000000e200db7202 */ /* 0x000fe20000000f00 */
[----:B--2---:R-:W-:-:S04]  /*133d0*/  FFMA.FTZ R9, R246, UR20, -R8 ;  /* 0x00000014f6097c23 */ /* 0x004fc80008010808 */
[----:B------:R2:W-:Y:S01]  /*133e0*/  MUFU.EX2 R246, R9 ;  /* 0x0000000900f67308 */ /* 0x0005e20000000800 */
[----:B------:R-:W-:Y:S01]  /*133f0*/  HMMA.16816.F32.BF16 R64, R4, R36, R168 ;  /* 0x000000240440723c */ /* 0x000fe200000418a8 */
[----:B------:R-:W-:Y:S01]  /*13400*/  IMAD.MOV.U32 R230, RZ, RZ, R199 ;  /* 0x000000ffffe67224 */ /* 0x000fe200078e00c7 */
[----:B------:R-:W-:Y:S02]  /*13410*/  MOV R228, R197 ;  /* 0x000000c500e47202 */ /* 0x000fe40000000f00 */
[----:B------:R-:W-:Y:S02]  /*13420*/  MOV R229, R198 ;  /* 0x000000c600e57202 */ /* 0x000fe40000000f00 */
[----:B------:R-:W-:Y:S01]  /*13430*/  MOV R203, R215 ;  /* 0x000000d700cb7202 */ /* 0x000fe20000000f00 */
[----:B------:R-:W-:Y:S01]  /*13440*/  IMAD.MOV.U32 R212, RZ, RZ, R220 ;  /* 0x000000ffffd47224 */ /* 0x000fe200078e00dc */
[----:B------:R-:W-:Y:S01]  /*13450*/  MOV R209, R217 ;  /* 0x000000d900d17202 */ /* 0x000fe20000000f00 */
[----:B--2---:R-:W-:-:S04]  /*13460*/  FFMA.FTZ R9, R252, UR20, -R8 ;  /* 0x00000014fc097c23 */ /* 0x004fc80008010808 */
[----:B------:R2:W3:Y:S01]  /*13470*/  MUFU.EX2 R252, R9 ;  /* 0x0000000900fc7308 */ /* 0x0004e20000000800 */
[----:B------:R-:W-:Y:S01]  /*13480*/  MOV R210, R218 ;  /* 0x000000da00d27202 */ /* 0x000fe20000000f00 */
[----:B------:R-:W-:Y:S01]  /*13490*/  IMAD.MOV.U32 R220, RZ, RZ, R231 ;  /* 0x000000ffffdc7224 */ /* 0x000fe200078e00e7 */
[----:B------:R-:W-:Y:S02]  /*134a0*/  MOV R211, R219 ;  /* 0x000000db00d37202 */ /* 0x000fe40000000f00 */
[----:B------:R-:W-:Y:S02]  /*134b0*/  MOV R217, R228 ;  /* 0x000000e400d97202 */ /* 0x000fe40000000f00 */
[----:B------:R-:W-:Y:S02]  /*134c0*/  MOV R218, R229 ;  /* 0x000000e500da7202 */ /* 0x000fe40000000f00 */
[----:B------:R-:W-:Y:S02]  /*134d0*/  MOV R219, R230 ;  /* 0x000000e600db7202 */ /* 0x000fe40000000f00 */
[----:B------:R-:W-:Y:S01]  /*134e0*/  HMMA.16816.F32.BF16 R228, R4, R32, R160 ;  /* 0x0000002004e4723c */ /* 0x000fe200000418a0 */
[----:B--2---:R-:W-:-:S05]  /*134f0*/  FFMA.FTZ R9, R227, UR20, -R8 ;  /* 0x00000014e3097c23 */ /* 0x004fca0008010808 */
[----:B-1----:R-:W-:Y:S01]  /*13500*/  HMMA.16816.F32.BF16 R160, R4, R28, R104 ;  /* 0x0000001c04a0723c */ /* 0x002fe20000041868 */
[----:B------:R1:W-:Y:S01]  /*13510*/  MUFU.EX2 R139, R9 ;  /* 0x00000009008b7308 */ /* 0x0003e20000000800 */
[----:B------:R-:W-:Y:S01]  /*13520*/  IMAD.MOV.U32 R226, RZ, RZ, R10 ;  /* 0x000000ffffe27224 */ /* 0x000fe200078e000a */
[----:B------:R-:W-:Y:S02]  /*13530*/  MOV R197, R174 ;  /* 0x000000ae00c57202 */ /* 0x000fe40000000f00 */
[----:B------:R-:W-:Y:S01]  /*13540*/  MOV R174, R223 ;  /* 0x000000df00ae7202 */ /* 0x000fe20000000f00 */
[----:B-1----:R-:W-:-:S04]  /*13550*/  FFMA.FTZ R9, R203, UR20, -R8 ;  /* 0x00000014cb097c23 */ /* 0x002fc80008010808 */
[----:B------:R1:W2:Y:S01]  /*13560*/  MUFU.EX2 R138, R9 ;  /* 0x00000009008a7308 */ /* 0x0002a20000000800 */
[----:B------:R-:W-:Y:S01]  /*13570*/  IMAD.MOV.U32 R208, RZ, RZ, R216 ;  /* 0x000000ffffd07224 */ /* 0x000fe200078e00d8 */
[----:B------:R-:W-:Y:S01]  /*13580*/  MOV R214, R224 ;  /* 0x000000e000d67202 */ /* 0x000fe20000000f00 */
[----:B------:R-:W-:Y:S01]  /*13590*/  IMAD.MOV.U32 R216, RZ, RZ, R226 ;  /* 0x000000ffffd87224 */ /* 0x000fe200078e00e2 */
[----:B------:R-:W-:Y:S02]  /*135a0*/  MOV R10, R196 ;  /* 0x000000c4000a7202 */ /* 0x000fe40000000f00 */
        /* <DEDUP_REMOVED lines=8> */
[----:B-1----:R-:W-:Y:S01]  /*13630*/  FFMA.FTZ R9, R174, UR20, -R3 ;  /* 0x00000014ae097c23 */ /* 0x002fe20008010803 */
        /* <DEDUP_REMOVED lines=22> */
[----:B------:R1:W-:Y:S05]  /*137a0*/  MUFU.EX2 R137, R9 ;  /* 0x0000000900897308 */ /* 0x0003ea0000000800 */
[----:B------:R-:W-:Y:S01]  /*137b0*/  HMMA.16816.F32.BF16 R220, R4, R16, R148 ;  /* 0x0000001004dc723c */ /* 0x000fe20000041894 */
[----:B------:R-:W-:-:S05]  /*137c0*/  MOV R107, R160 ;  /* 0x000000a0006b7202 */ /* 0x000fca0000000f00 */
[----:B------:R-:W-:Y:S01]  /*137d0*/  HMMA.16816.F32.BF16 R216, R4, R18, R144 ;  /* 0x0000001204d8723c */ /* 0x000fe20000041890 */
[----:B------:R-:W-:-:S05]  /*137e0*/  MOV R106, R161 ;  /* 0x000000a1006a7202 */ /* 0x000fca0000000f00 */
[----:B------:R-:W-:Y:S01]  /*137f0*/  HMMA.16816.F32.BF16 R208, R4, R14, R124 ;  /* 0x0000000e04d0723c */ /* 0x000fe2000004187c */
[----:B-1----:R-:W-:Y:S01]  /*13800*/  FFMA.FTZ R9, R175, UR20, -R3 ;  /* 0x00000014af097c23 */ /* 0x002fe20008010803 */
[----:B------:R-:W-:-:S04]  /*13810*/  MOV R175, R132 ;  /* 0x0000008400af7202 */ /* 0x000fc80000000f00 */
[C---:B------:R-:W-:Y:S01]  /*13820*/  HMMA.16816.F32.BF16 R120, R4.reuse, R24, R120 ;  /* 0x000000180478723c */ /* 0x040fe20000041878 */
[----:B------:R1:W-:Y:S05]  /*13830*/  MUFU.EX2 R132, R9 ;  /* 0x0000000900847308 */ /* 0x0003ea0000000800 */
[C---:B------:R-:W-:Y:S06]  /*13840*/  HMMA.16816.F32.BF16 R108, R4.reuse, R26, R108 ;  /* 0x0000001a046c723c */ /* 0x040fec000004186c */
[----:B------:R-:W-:Y:S01]  /*13850*/  HMMA.16816.F32.BF16 R140, R4, R30, R92 ;  /* 0x0000001e048c723c */ /* 0x000fe2000004185c */
[----:B------:R-:W-:Y:S01]  /*13860*/  IMAD.MOV.U32 R105, RZ, RZ, R162 ;  /* 0x000000ffff697224 */ /* 0x000fe200078e00a2 */
[----:B------:R-:W-:-:S05]  /*13870*/  MOV R104, R163 ;  /* 0x000000a300687202 */ /* 0x000fca0000000f00 */
[----:B------:R-:W-:Y:S02]  /*13880*/  F2FP.BF16.F32.PACK_AB R4, R243, R247 ;  /* 0x000000f7f304723e */ /* 0x000fe400000010ff */
[----:B---3--:R-:W-:Y:S02]  /*13890*/  F2FP.BF16.F32.PACK_AB R5, R252, R246 ;  /* 0x000000f6fc05723e */ /* 0x008fe400000010ff */
[----:B------:R-:W-:Y:S02]  /*138a0*/  F2FP.BF16.F32.PACK_AB R6, R237, R240 ;  /* 0x000000f0ed06723e */ /* 0x000fe400000010ff */
[----:B--2---:R-:W-:Y:S01]  /*138b0*/  F2FP.BF16.F32.PACK_AB R7, R138, R139 ;  /* 0x0000008b8a07723e */ /* 0x004fe200000010ff */
[----:B------:R-:W-:Y:S01]  /*138c0*/  IMAD.MOV.U32 R161, RZ, RZ, R173 ;  /* 0x000000ffffa17224 */ /* 0x000fe200078e00ad */
[----:B------:R-:W-:Y:S01]  /*138d0*/  MOV R159, R167 ;  /* 0x000000a7009f7202 */ /* 0x000fe20000000f00 */
[----:B-1----:R-:W-:Y:S01]  /*138e0*/  FFMA.FTZ R9, R158, UR20, -R2 ;  /* 0x000000149e097c23 */ /* 0x002fe20008010802 */
[----:B------:R-:W-:Y:S01]  /*138f0*/  MOV R160, R172 ;  /* 0x000000ac00a07202 */ /* 0x000fe20000000f00 */
[----:B------:R-:W-:Y:S01]  /*13900*/  IMAD.MOV.U32 R172, RZ, RZ, R67 ;  /* 0x000000ffffac7224 */ /* 0x000fe200078e0043 */
[----:B------:R-:W-:Y:S01]  /*13910*/  MOV R162, R64 ;  /* 0x0000004000a27202 */ /* 0x000fe20000000f00 */
[----:B------:R-:W-:Y:S01]  /*13920*/  HMMA.16816.F32.BF16 R148, R4, R40, R100 ;  /* 0x000000280494723c */ /* 0x000fe20000041864 */
[----:B------:R-:W-:-:S02]  /*13930*/  MOV R163, R65 ;  /* 0x0000004100a37202 */ /* 0x000fc40000000f00 */
[----:B------:R-:W-:-:S03]  /*13940*/  MOV R173, R66 ;  /* 0x0000004200ad7202 */ /* 0x000fc60000000f00 */
[----:B------:R-:W-:Y:S01]  /*13950*/  HMMA.16816.F32.BF16 R64, R4, R42, R96 ;  /* 0x0000002a0440723c */ /* 0x000fe20000041860 */
[----:B------:R-:W-:Y:S01]  /*13960*/  IMAD.MOV.U32 R179, RZ, RZ, R160 ;  /* 0x000000ffffb37224 */ /* 0x000fe200078e00a0 */
[----:B------:R-:W-:-:S04]  /*13970*/  MOV R176, R161 ;  /* 0x000000a100b07202 */ /* 0x000fc80000000f00 */
[C---:B------:R-:W-:Y:S01]  /*13980*/  HMMA.16816.F32.BF16 R40, R4.reuse, R32, R80 ;  /* 0x000000200428723c */ /* 0x040fe20000041850 */
[----:B------:R1:W-:Y:S01]  /*13990*/  MUFU.EX2 R33, R9 ;  /* 0x0000000900217308 */ /* 0x0003e20000000800 */
[----:B------:R-:W-:Y:S01]  /*139a0*/  MOV R178, R162 ;  /* 0x000000a200b27202 */ /* 0x000fe20000000f00 */
[----:B------:R-:W-:Y:S01]  /*139b0*/  IMAD.MOV.U32 R160, RZ, RZ, R199 ;  /* 0x000000ffffa07224 */ /* 0x000fe200078e00c7 */
[----:B------:R-:W-:Y:S01]  /*139c0*/  MOV R177, R163 ;  /* 0x000000a300b17202 */ /* 0x000fe20000000f00 */
[----:B------:R-:W2:Y:S01]  /*139d0*/  LDSM.16.MT88.4 R80, [R233+0xf800] ;  /* 0x00f80000e950783b */ /* 0x000ea20000004200 */
[----:B------:R-:W-:Y:S02]  /*139e0*/  MOV R161, R198 ;  /* 0x000000c600a17202 */ /* 0x000fe40000000f00 */
[----:B------:R-:W-:Y:S01]  /*139f0*/  MOV R162, R197 ;  /* 0x000000c500a27202 */ /* 0x000fe20000000f00 */
[----:B------:R-:W-:Y:S01]  /*13a00*/  HMMA.16816.F32.BF16 R60, R4, R16, R60 ;  /* 0x00000010043c723c */ /* 0x000fe2000004183c */
[----:B------:R-:W-:Y:S01]  /*13a10*/  MOV R163, R196 ;  /* 0x000000c400a37202 */ /* 0x000fe20000000f00 */
[----:B------:R-:W-:Y:S01]  /*13a20*/  LDSM.16.MT88.4 R96, [R234+0xf800] ;  /* 0x00f80000ea60783b */ /* 0x000fe20000004200 */
[----:B-1----:R-:W-:-:S03]  /*13a30*/  FFMA.FTZ R9, R159, UR20, -R2 ;  /* 0x000000149f097c23 */ /* 0x002fc60008010802 */
[----:B------:R-:W-:Y:S01]  /*13a40*/  HMMA.16816.F32.BF16 R196, R4, R20, R72 ;  /* 0x0000001404c4723c */ /* 0x000fe20000041848 */
[----:B------:R-:W-:Y:S01]  /*13a50*/  MOV R152, R160 ;  /* 0x000000a000987202 */ /* 0x000fe20000000f00 */
[----:B------:R-:W-:Y:S01]  /*13a60*/  IMAD.MOV.U32 R155, RZ, RZ, R163 ;  /* 0x000000ffff9b7224 */ /* 0x000fe200078e00a3 */
[----:B------:R1:W3:Y:S01]  /*13a70*/  MUFU.EX2 R32, R9 ;  /* 0x0000000900207308 */ /* 0x0002e20000000800 */
[----:B------:R-:W-:Y:S01]  /*13a80*/  MOV R153, R161 ;  /* 0x000000a100997202 */ /* 0x000fe20000000f00 */
[----:B------:R-:W-:Y:S01]  /*13a90*/  LDSM.16.MT88.4 R156, [R233+0xd800] ;  /* 0x00d80000e99c783b */ /* 0x000fe20000004200 */
[--C-:B-1----:R-:W-:Y:S01]  /*13aa0*/  FFMA.FTZ R9, R172, UR20, -R2.reuse ;  /* 0x00000014ac097c23 */ /* 0x102fe20008010802 */
[----:B------:R-:W-:-:S04]  /*13ab0*/  FFMA.FTZ R2, R173, UR20, -R2 ;  /* 0x00000014ad027c23 */ /* 0x000fc80008010802 */
[----:B------:R1:W-:Y:S01]  /*13ac0*/  MUFU.EX2 R20, R2 ;  /* 0x0000000200147308 */ /* 0x0003e20000000800 */
[----:B------:R-:W-:Y:S01]  /*13ad0*/  MOV R154, R162 ;  /* 0x000000a2009a7202 */ /* 0x000fe20000000f00 */
[----:B------:R-:W-:Y:S01]  /*13ae0*/  IMAD.MOV.U32 R163, RZ, RZ, R188 ;  /* 0x000000ffffa37224 */ /* 0x000fe200078e00bc */
[----:B------:R-:W-:Y:S02]  /*13af0*/  MOV R160, R191 ;  /* 0x000000bf00a07202 */ /* 0x000fe40000000f00 */
[----:B------:R-:W-:Y:S02]  /*13b00*/  MOV R161, R190 ;  /* 0x000000be00a17202 */ /* 0x000fe40000000f00 */
[----:B------:R-:W-:Y:S02]  /*13b10*/  MOV R162, R189 ;  /* 0x000000bd00a27202 */ /* 0x000fe40000000f00 */
[----:B------:R-:W4:Y:S01]  /*13b20*/  LDSM.16.MT88.4 R188, [R236+0xd800] ;  /* 0x00d80000ecbc783b */ /* 0x000f220000004200 */
[----:B-1----:R-:W-:-:S04]  /*13b30*/  FFMA.FTZ R2, R174, UR20, -R0 ;  /* 0x00000014ae027c23 */ /* 0x002fc80008010800 */
[----:B------:R1:W-:Y:S08]  /*13b40*/  MUFU.EX2 R17, R2 ;  /* 0x0000000200117308 */ /* 0x0003f00000000800 */
[----:B------:R-:W-:Y:S01]  /*13b50*/  MUFU.EX2 R21, R9 ;  /* 0x0000000900157308 */ /* 0x000fe20000000800 */
[--C-:B-1----:R-:W-:Y:S01]  /*13b60*/  FFMA.FTZ R2, R175, UR20, -R0.reuse ;  /* 0x00000014af027c23 */ /* 0x102fe20008010800 */
[----:B------:R-:W-:Y:S01]  /*13b70*/  HMMA.16816.F32.BF16 R68, R4, R22, R68 ;  /* 0x000000160444723c */ /* 0x000fe20000041844 */
[----:B---3--:R-:W-:Y:S01]  /*13b80*/  F2FP.BF16.F32.PACK_AB R124, R32, R33 ;  /* 0x00000021207c723e */ /* 0x008fe200000010ff */
[----:B------:R-:W-:Y:S04]  /*13b90*/  LDSM.16.MT88.4 R172, [R234+0xd800] ;  /* 0x00d80000eaac783b */ /* 0x000fe80000004200 */
[----:B------:R1:W3:Y:S02]  /*13ba0*/  MUFU.EX2 R16, R2 ;  /* 0x0000000200107308 */ /* 0x0002e40000000800 */
[--C-:B-1----:R-:W-:Y:S01]  /*13bb0*/  FFMA.FTZ R2, R10, UR20, -R0.reuse ;  /* 0x000000140a027c23 */ /* 0x102fe20008010800 */
[----:B------:R-:W-:-:S05]  /*13bc0*/  FFMA.FTZ R0, R176, UR20, -R0 ;  /* 0x00000014b0007c23 */ /* 0x000fca0008010800 */
[----:B------:R-:W-:Y:S01]  /*13bd0*/  MUFU.EX2 R10, R2 ;  /* 0x00000002000a7308 */ /* 0x000fe20000000800 */
[----:B------:R-:W-:-:S07]  /*13be0*/  IMAD.MOV.U32 R176, RZ, RZ, R179 ;  /* 0x000000ffffb07224 */ /* 0x000fce00078e00b3 */
[----:B------:R1:W2:Y:S01]  /*13bf0*/  MUFU.EX2 R9, R0 ;  /* 0x0000000000097308 */ /* 0x0002a20000000800 */
[----:B------:R-:W-:Y:S01]  /*13c00*/  HMMA.16816.F32.BF16 R52, R4, R18, R52 ;  /* 0x000000120434723c */ /* 0x000fe20000041834 */
[----:B---3--:R-:W-:Y:S02]  /*13c10*/  F2FP.BF16.F32.PACK_AB R125, R16, R17 ;  /* 0x00000011107d723e */ /* 0x008fe400000010ff */
[----:B------:R-:W-:Y:S01]  /*13c20*/  F2FP.BF16.F32.PACK_AB R126, R20, R21 ;  /* 0x00000015147e723e */ /* 0x000fe200000010ff */
[----:B-1----:R-:W-:-:S04]  /*13c30*/  FFMA.FTZ R0, R204, UR20, -R3 ;  /* 0x00000014cc007c23 */ /* 0x002fc80008010803 */
[----:B------:R1:W-:Y:S01]  /*13c40*/  MUFU.EX2 R22, R0 ;  /* 0x0000000000167308 */ /* 0x0003e20000000800 */
[----:B--2---:R-:W-:Y:S01]  /*13c50*/  F2FP.BF16.F32.PACK_AB R127, R9, R10 ;  /* 0x0000000a097f723e */ /* 0x004fe200000010ff */
[----:B------:R-:W-:Y:S01]  /*13c60*/  HMMA.16816.F32.BF16 R48, R4, R14, R48 ;  /* 0x0000000e0430723c */ /* 0x000fe20000041830 */
[----:B------:R-:W-:Y:S01]  /*13c70*/  MOV R179, R205 ;  /* 0x000000cd00b37202 */ /* 0x000fe20000000f00 */
[----:B-1----:R-:W-:-:S04]  /*13c80*/  FFMA.FTZ R0, R176, UR20, -R8 ;  /* 0x00000014b0007c23 */ /* 0x002fc80008010808 */
[----:B------:R1:W-:Y:S01]  /*13c90*/  MUFU.EX2 R18, R0 ;  /* 0x0000000000127308 */ /* 0x0003e20000000800 */
[----:B------:R-:W-:Y:S01]  /*13ca0*/  HMMA.16816.F32.BF16 R164, R4, R36, R88 ;  /* 0x0000002404a4723c */ /* 0x000fe20000041858 */
[----:B------:R-:W-:-:S05]  /*13cb0*/  FFMA.FTZ R3, R206, UR20, -R3 ;  /* 0x00000014ce037c23 */ /* 0x000fca0008010803 */
[----:B------:R-:W-:Y:S01]  /*13cc0*/  HMMA.16816.F32.BF16 R84, R4, R38, R84 ;  /* 0x000000260454723c */ /* 0x000fe20000041854 */
[----:B-1----:R-:W-:-:S04]  /*13cd0*/  FFMA.FTZ R0, R177, UR20, -R8 ;  /* 0x00000014b1007c23 */ /* 0x002fc80008010808 */
[----:B------:R1:W2:Y:S01]  /*13ce0*/  MUFU.EX2 R15, R0 ;  /* 0x00000000000f7308 */ /* 0x0002a20000000800 */
[----:B------:R-:W-:Y:S06]  /*13cf0*/  HMMA.16816.F32.BF16 R36, R4, R34, R76 ;  /* 0x000000220424723c */ /* 0x000fec000004184c */
[----:B------:R-:W-:Y:S01]  /*13d00*/  HMMA.16816.F32.BF16 R76, R124, R82, R216 ;  /* 0x000000527c4c723c */ /* 0x000fe200000418d8 */
[----:B------:R-:W3:Y:S01]  /*13d10*/  LDL.LU R216, [R1+0x108] ;  /* 0x0001080001d87983 */ /* 0x000ee20000300800 */
[----:B-1----:R-:W-:-:S04]  /*13d20*/  FFMA.FTZ R0, R178, UR20, -R8 ;  /* 0x00000014b2007c23 */ /* 0x002fc80008010808 */
[----:B------:R1:W-:Y:S01]  /*13d30*/  MUFU.EX2 R14, R0 ;  /* 0x00000000000e7308 */ /* 0x0003e20000000800 */
[----:B------:R-:W-:Y:S07]  /*13d40*/  HMMA.16816.F32.BF16 R56, R4, R12, R56 ;  /* 0x0000000c0438723c */ /* 0x000fee0000041838 */
[----:B------:R4:W2:Y:S01]  /*13d50*/  MUFU.EX2 R19, R3 ;  /* 0x0000000300137308 */ /* 0x0008a20000000800 */
[----:B------:R-:W-:Y:S01]  /*13d60*/  HMMA.16816.F32.BF16 R72, R124, R80, R220 ;  /* 0x000000507c48723c */ /* 0x000fe200000418dc */
[----:B-1----:R-:W-:-:S02]  /*13d70*/  FFMA.FTZ R0, R179, UR20, -R8 ;  /* 0x00000014b3007c23 */ /* 0x002fc40008010808 */
[----:B------:R-:W3:Y:S04]  /*13d80*/  LDL.LU R8, [R1+0x94] ;  /* 0x0000940001087983 */ /* 0x000ee80000300800 */
[----:B------:R-:W2:Y:S01]  /*13d90*/  LDL.LU R217, [R1+0xec] ;  /* 0x0000ec0001d97983 */ /* 0x000ea20000300800 */
[----:B------:R1:W2:Y:S03]  /*13da0*/  MUFU.EX2 R13, R0 ;  /* 0x00000000000d7308 */ /* 0x0002a60000000800 */
[----:B------:R-:W2:Y:S04]  /*13db0*/  LDL.LU R2, [R1+0x90] ;  /* 0x0000900001027983 */ /* 0x000ea80000300800 */
[----:B------:R-:W2:Y:S04]  /*13dc0*/  LDL.LU R218, [R1+0xe8] ;  /* 0x0000e80001da7983 */ /* 0x000ea80000300800 */
[----:B----4-:R-:W4:Y:S01]  /*13dd0*/  LDL.LU R3, [R1+0x98] ;  /* 0x0000980001037983 */ /* 0x010f220000300800 */
[C---:B------:R-:W-:Y:S03]  /*13de0*/  HMMA.16816.F32.BF16 R116, R4.reuse, R28, R116 ;  /* 0x0000001c0474723c */ /* 0x040fe60000041874 */
[----:B------:R-:W4:Y:S04]  /*13df0*/  LDL.LU R219, [R1+0xd4] ;  /* 0x0000d40001db7983 */ /* 0x000f280000300800 */
[----:B-1----:R-:W4:Y:S01]  /*13e00*/  LDL.LU R0, [R1+0x9c] ;  /* 0x00009c0001007983 */ /* 0x002f220000300800 */
[----:B------:R-:W-:Y:S03]  /*13e10*/  HMMA.16816.F32.BF16 R28, R4, R30, R184 ;  /* 0x0000001e041c723c */ /* 0x000fe600000418b8 */
        /* <DEDUP_REMOVED lines=19> */
[----:B------:R-:W-:Y:S03]  /*13f50*/  HMMA.16816.F32.BF16 R100, R4, R24, R180 ;  /* 0x000000180464723c */ /* 0x000fe600000418b4 */
[----:B------:R-:W-:Y:S01]  /*13f60*/  LDSM.16.MT88.4 R204, [R235+0xd800] ;  /* 0x00d80000ebcc783b */ /* 0x000fe20000004200 */
[----:B---3--:R-:W-:-:S04]  /*13f70*/  FFMA.FTZ R8, R8, R46, R216 ;  /* 0x0000002e08087223 */ /* 0x008fc800000100d8 */
[----:B------:R-:W-:Y:S01]  /*13f80*/  FADD.FTZ R12, R12, R8 ;  /* 0x000000080c0c7221 */ /* 0x000fe20000010000 */
[----:B--2---:R-:W-:Y:S01]  /*13f90*/  FFMA.FTZ R2, R2, R45, R217 ;  /* 0x0000002d02027223 */ /* 0x004fe200000100d9 */
        /* <DEDUP_REMOVED lines=16> */
[----:B------:R-:W1:Y:S04]  /*140a0*/  LDSM.16.MT88.4 R112, [R236+0xf800] ;  /* 0x00f80000ec70783b */ /* 0x000e680000004200 */
[----:B------:R-:W1:Y:S01]  /*140b0*/  LDSM.16.MT88.4 R4, [R235+0xf800] ;  /* 0x00f80000eb04783b */ /* 0x000e620000004200 */
[----:B------:R-:W-:Y:S01]  /*140c0*/  HMMA.16816.F32.BF16 R144, R124, R156, R128 ;  /* 0x0000009c7c90723c */ /* 0x000fe20000041880 */
[----:B------:R-:W-:Y:S01]  /*140d0*/  MOV R180, R107 ;  /* 0x0000006b00b47202 */ /* 0x000fe20000000f00 */
[----:B------:R-:W-:Y:S01]  /*140e0*/  IMAD.MOV.U32 R181, RZ, RZ, R106 ;  /* 0x000000ffffb57224 */ /* 0x000fe200078e006a */
[----:B------:R-:W-:Y:S01]  /*140f0*/  MOV R182, R105 ;  /* 0x0000006900b67202 */ /* 0x000fe20000000f00 */
[----:B------:R-:W-:Y:S01]  /*14100*/  FFMA.FTZ R0, R0, R11, R219 ;  /* 0x0000000b00007223 */ /* 0x000fe200000100db */
[----:B------:R-:W-:-:S02]  /*14110*/  MOV R183, R104 ;  /* 0x0000006800b77202 */ /* 0x000fc40000000f00 */
[----:B------:R-:W-:Y:S02]  /*14120*/  F2FP.BF16.F32.PACK_AB R128, R132, R137 ;  /* 0x000000898480723e */ /* 0x000fe400000010ff */
[----:B------:R-:W-:Y:S02]  /*14130*/  F2FP.BF16.F32.PACK_AB R129, R15, R18 ;  /* 0x000000120f81723e */ /* 0x000fe400000010ff */
[----:B------:R-:W-:Y:S02]  /*14140*/  F2FP.BF16.F32.PACK_AB R130, R19, R22 ;  /* 0x000000161382723e */ /* 0x000fe400000010ff */
[----:B------:R-:W-:Y:S01]  /*14150*/  F2FP.BF16.F32.PACK_AB R131, R13, R14 ;  /* 0x0000000e0d83723e */ /* 0x000fe200000010ff */
[----:B------:R-:W-:Y:S01]  /*14160*/  FADD.FTZ R11, R222, R0 ;  /* 0x00000000de0b7221 */ /* 0x000fe20000010000 */
[----:B------:R-:W-:-:S04]  /*14170*/  FADD.FTZ R0, R225, R8 ;  /* 0x00000008e1007221 */ /* 0x000fc80000010000 */
[----:B------:R-:W-:-:S04]  /*14180*/  FADD.FTZ R0, R229, R0 ;  /* 0x00000000e5007221 */ /* 0x000fc80000010000 */
[----:B------:R-:W-:Y:S01]  /*14190*/  FADD.FTZ R0, R231, R0 ;  /* 0x00000000e7007221 */ /* 0x000fe20000010000 */
[C---:B-1----:R-:W-:Y:S06]  /*141a0*/  HMMA.16816.F32.BF16 R104, R124.reuse, R112, R120 ;  /* 0x000000707c68723c */ /* 0x042fec0000041878 */
[-C--:B------:R-:W-:Y:S06]  /*141b0*/  HMMA.16816.F32.BF16 R120, R124, R4.reuse, R180 ;  /* 0x000000047c78723c */ /* 0x080fec00000418b4 */
[----:B------:R-:W-:Y:S07]  /*141c0*/  HMMA.16816.F32.BF16 R116, R128, R4, R116 ;  /* 0x000000048074723c */ /* 0x000fee0000041874 */
[----:B------:R-:W-:-:S04]  /*141d0*/  FADD.FTZ R4, R226, R11 ;  /* 0x0000000be2047221 */ /* 0x000fc80000010000 */
[----:B------:R-:W-:Y:S01]  /*141e0*/  FADD.FTZ R4, R230, R4 ;  /* 0x00000004e6047221 */ /* 0x000fe20000010000 */
[----:B------:R-:W-:-:S03]  /*141f0*/  FADD.FTZ R0, R34, R0 ;  /* 0x0000000022007221 */ /* 0x000fc60000010000 */
        /* <DEDUP_REMOVED lines=20> */
[C---:B------:R-:W-:Y:S06]  /*14340*/  HMMA.16816.F32.BF16 R192, R124.reuse, R204, R192 ;  /* 0x000000cc7cc0723c */ /* 0x040fec00000418c0 */
[----:B------:R-:W-:Y:S06]  /*14350*/  HMMA.16816.F32.BF16 R200, R124, R206, R200 ;  /* 0x000000ce7cc8723c */ /* 0x000fec00000418c8 */
[C---:B------:R-:W-:Y:S06]  /*14360*/  HMMA.16816.F32.BF16 R164, R128.reuse, R172, R164 ;  /* 0x000000ac80a4723c */ /* 0x040fec00000418a4 */
[C---:B------:R-:W-:Y:S06]  /*14370*/  HMMA.16816.F32.BF16 R196, R128.reuse, R204, R196 ;  /* 0x000000cc80c4723c */ /* 0x040fec00000418c4 */
        /* <DEDUP_REMOVED lines=65> */
[C---:B------:R-:W-:Y:S06]  /*14790*/  HMMA.16816.F32.BF16 R96, R128.reuse, R98, R48 ;  /* 0x000000628060723c */ /* 0x040fec0000041830 */
[----:B------:R-:W-:Y:S06]  /*147a0*/  HMMA.16816.F32.BF16 R112, R128, R114, R24 ;  /* 0x000000728070723c */ /* 0x000fec0000041818 */
[-C--:B------:R-:W-:Y:S06]  /*147b0*/  HMMA.16816.F32.BF16 R124, R124, R6.reuse, R140 ;  /* 0x000000067c7c723c */ /* 0x080fec000004188c */
[----:B------:R-:W-:Y:S01]  /*147c0*/  HMMA.16816.F32.BF16 R128, R128, R6, R28 ;  /* 0x000000068080723c */ /* 0x000fe2000004181c */
[----:B------:R-:W-:-:S08]  /*147d0*/  NOP ;  /* 0x0000000000007918 */ /* 0x000fd00000000000 */
[----:B------:R-:W-:-:S15]  /*147e0*/  @P0 BRA `(.L_x_124) ;  /* 0x0000000000040947 */ /* 0x000fde0003800000 */
.L_x_121:
[----:B------:R-:W-:-:S12]  /*147f0*/  UIADD3 UR17, UR21, -0x1, URZ ;  /* 0xffffffff15117890 */ /* 0x000fd8000fffe03f */
.L_x_124:
        /* <DEDUP_REMOVED lines=20> */
.L_x_128:
[----:B------:R-:W2:Y:S01]  /*14940*/  LDL.64 R22, [R1+0xb0] ;  /* 0x0000b00001167983 */ /* 0x000ea20000100a00 */
[----:B------:R-:W-:Y:S03]  /*14950*/  UIADD3 UR25, UR17, -0x1, URZ ;  /* 0xffffffff11197890 */ /* 0x000fe6000fffe03f */
[----:B---3--:R-:W3:Y:S01]  /*14960*/  LDL.64 R10, [R1+0xa8] ;  /* 0x0000a800010a7983 */ /* 0x008ee20000100a00 */
        /* <DEDUP_REMOVED lines=31> */
.L_x_126:
[----:B------:R-:W2:Y:S01]  /*14b60*/  LDL.64 R6, [R1+0xa0] ;  /* 0x0000a00001067983 */ /* 0x000ea20000100a00 */
[----:B------:R-:W-:Y:S04]  /*14b70*/  DEPBAR.LE SB0, 0x0 ;  /* 0x000080000000791a */ /* 0x000fe80000000000 */
[----:B------:R-:W-:Y:S01]  /*14b80*/  USHF.R.S32.HI UR25, URZ, 0x1f, UR17 ;  /* 0x0000001f3f197899 */ /* 0x000fe20008011411 */
[----:B------:R-:W-:Y:S01]  /*14b90*/  BAR.SYNC.DEFER_BLOCKING 0x0 ;  /* 0x0000000000007b1d */ /* 0x000fe20000010000 */
[----:B------:R-:W-:Y:S01]  /*14ba0*/  UIMAD UR24, UR13, UR17, URZ ;  /* 0x000000110d1872a4 */ /* 0x000fe2000f8e023f */
[----:B-1----:R-:W-:Y:S03]  /*14bb0*/  IMAD.U32 R4, RZ, RZ, UR17 ;  /* 0x00000011ff047e24 */ /* 0x002fe6000f8e00ff */
        /* <DEDUP_REMOVED lines=11> */
[----:B------:R-:W-:Y:S04]  /*14c70*/  IADD3 R4, P0, R6, UR20, RZ ;  /* 0x0000001406047c10 */ /* 0x000fe8000ff1e0ff */
[----:B------:R-:W-:Y:S01]  /*14c80*/  IADD3.X R5, R7, UR5, RZ, P0, !PT ;  /* 0x0000000507057c10 */ /* 0x000fe200087fe4ff */
[----:B------:R-:W-:Y:S01]  /*14c90*/  LDGSTS.E.BYPASS.LTC128B.128 [R251+0xe000], desc[UR18][R8.64+0x80] ;  /* 0x0e00008008fb7fae */ /* 0x000fe2000b901d52 */
[----:B------:R-:W-:Y:S04]  /*14ca0*/  IADD3 R10, P0, R4, UR20, RZ ;  /* 0x00000014040a7c10 */ /* 0x000fe8000ff1e0ff */
[----:B------:R-:W-:Y:S02]  /*14cb0*/  IADD3.X R11, R5, UR5, RZ, P0, !PT ;  /* 0x00000005050b7c10 */ /* 0x000fe400087fe4ff */
[----:B------:R-:W-:Y:S01]  /*14cc0*/  ISETP.LT.AND P0, PT, RZ, UR17, PT ;  /* 0x00000011ff007c0c */ /* 0x000fe2000bf01270 */
[----:B------:R-:W-:Y:S08]  /*14cd0*/  LDGSTS.E.BYPASS.LTC128B.128 [R251+0xc800], desc[UR18][R6.64] ;  /* 0x0c80000006fb7fae */ /* 0x000ff0000b901d52 */
[----:B------:R-:W-:Y:S08]  /*14ce0*/  LDGSTS.E.BYPASS.LTC128B.128 [R251+0xe800], desc[UR18][R6.64+0x80] ;  /* 0x0e80008006fb7fae */ /* 0x000ff0000b901d52 */
[----:B------:R-:W-:Y:S08]  /*14cf0*/  LDGSTS.E.BYPASS.LTC128B.128 [R251+0xd000], desc[UR18][R4.64] ;  /* 0x0d00000004fb7fae */ /* 0x000ff0000b901d52 */
[----:B------:R1:W-:Y:S08]  /*14d00*/  LDGSTS.E.BYPASS.LTC128B.128 [R251+0xf000], desc[UR18][R4.64+0x80] ;  /* 0x0f00008004fb7fae */ /* 0x0003f0000b901d52 */
[----:B------:R-:W-:Y:S08]  /*14d10*/  LDGSTS.E.BYPASS.LTC128B.128 [R251+0xd800], desc[UR18][R10.64] ;  /* 0x0d8000000afb7fae */ /* 0x000ff0000b901d52 */
[----:B------:R2:W-:Y:S08]  /*14d20*/  LDGSTS.E.BYPASS.LTC128B.128 [R251+0xf800], desc[UR18][R10.64+0x80] ;  /* 0x0f8000800afb7fae */ /* 0x0005f0000b901d52 */
[----:B-----5:R-:W-:Y:S08]  /*14d30*/  LDSM.16.M88.4 R64, [R239] ;  /* 0x00000000ef40783b */ /* 0x020ff00000000200 */
[----:B------:R-:W1:Y:S08]  /*14d40*/  LDSM.16.M88.4 R16, [R232+0x8000] ;  /* 0x00800000e810783b */ /* 0x000e700000000200 */
[----:B------:R-:W2:Y:S08]  /*14d50*/  LDSM.16.M88.4 R60, [R239+0x2000] ;  /* 0x00200000ef3c783b */ /* 0x000eb00000000200 */
[----:B------:R-:W3:Y:S08]  /*14d60*/  LDSM.16.M88.4 R32, [R232+0x8800] ;  /* 0x00880000e820783b */ /* 0x000ef00000000200 */
[----:B------:R-:W0:Y:S08]  /*14d70*/  LDGDEPBAR ;  /* 0x00000000000079af */ /* 0x000e300000000000 */
[----:B------:R-:W4:Y:S08]  /*14d80*/  LDSM.16.M88.4 R48, [R232+0x9000] ;  /* 0x00900000e830783b */ /* 0x000f300000000200 */
[----:B------:R-:W5:Y:S01]  /*14d90*/  LDSM.16.M88.4 R208, [R232+0x9800] ;  /* 0x00980000e8d0783b */ /* 0x000f620000000200 */
        /* <DEDUP_REMOVED lines=8> */
[----:B------:R-:W3:Y:S03]  /*14e20*/  LDSM.16.M88.4 R224, [R250] ;  /* 0x00000000fae0783b */ /* 0x000ee60000000200 */
[C---:B------:R-:W-:Y:S05]  /*14e30*/  HMMA.16816.F32.BF16 R24, R60.reuse, R32, RZ ;  /* 0x000000203c18723c */ /* 0x040fea00000418ff */
[----:B------:R-:W3:Y:S01]  /*14e40*/  LDSM.16.M88.4 R228, [R249] ;  /* 0x00000000f9e4783b */ /* 0x000ee20000000200 */
        /* <DEDUP_REMOVED lines=10> */
[----:B------:R-:W4:Y:S05]  /*14ef0*/  LDSM.16.M88.4 R208, [R248] ;  /* 0x00000000f8d0783b */ /* 0x000f2a0000000200 */
        /* <DEDUP_REMOVED lines=14> */
[----:B------:R-:W-:Y:S05]  /*14fe0*/  LDSM.16.M88.4 R228, [R238+0x8800] ;  /* 0x00880000eee4783b */ /* 0x000fea0000000200 */
[-C--:B----4-:R-:W-:Y:S06]  /*14ff0*/  HMMA.16816.F32.BF16 R52, R212, R208.reuse, R52 ;  /* 0x000000d0d434723c */ /* 0x090fec0000041834 */
[C---:B------:R-:W-:Y:S06]  /*15000*/  HMMA.16816.F32.BF16 R56, R220.reuse, R208, R56 ;  /* 0x000000d0dc38723c */ /* 0x040fec0000041838 */
[-C--:B------:R-:W-:Y:S01]  /*15010*/  HMMA.16816.F32.BF16 R60, R220, R210.reuse, R60 ;  /* 0x000000d2dc3c723c */ /* 0x080fe2000004183c */
[----:B------:R-:W2:Y:S05]  /*15020*/  LDSM.16.M88.4 R220, [R242+0x2000] ;  /* 0x00200000f2dc783b */ /* 0x000eaa0000000200 */
        /* <DEDUP_REMOVED lines=8> */
[-C--:B------:R-:W-:Y:S06]  /*150b0*/  HMMA.16816.F32.BF16 R20, R216, R228.reuse, R20 ;  /* 0x000000e4d814723c */ /* 0x080fec0000041814 */
[C---:B------:R-:W-:Y:S06]  /*150c0*/  HMMA.16816.F32.BF16 R24, R220.reuse, R228, R24 ;  /* 0x000000e4dc18723c */ /* 0x040fec0000041818 */
[-C--:B------:R-:W-:Y:S06]  /*150d0*/  HMMA.16816.F32.BF16 R28, R220, R230.reuse, R28 ;  /* 0x000000e6dc1c723c */ /* 0x080fec000004181c */
[C---:B------:R-:W-:Y:S01]  /*150e0*/  HMMA.16816.F32.BF16 R32, R216.reuse, R230, R32 ;  /* 0x000000e6d820723c */ /* 0x040fe20000041820 */
[----:B------:R-:W-:Y:S05]  /*150f0*/  LDSM.16.M88.4 R228, [R237+0x800] ;  /* 0x00080000ede4783b */ /* 0x000fea0000000200 */
[-C--:B---3--:R-:W-:Y:S06]  /*15100*/  HMMA.16816.F32.BF16 R36, R216, R208.reuse, R36 ;  /* 0x000000d0d824723c */ /* 0x088fec0000041824 */
[C---:B------:R-:W-:Y:S06]  /*15110*/  HMMA.16816.F32.BF16 R40, R220.reuse, R208, R40 ;  /* 0x000000d0dc28723c */ /* 0x040fec0000041828 */
[-C--:B------:R-:W-:Y:S06]  /*15120*/  HMMA.16816.F32.BF16 R44, R220, R210.reuse, R44 ;  /* 0x000000d2dc2c723c */ /* 0x080fec000004182c */
[C---:B------:R-:W-:Y:S01]  /*15130*/  HMMA.16816.F32.BF16 R48, R216.reuse, R210, R48 ;  /* 0x000000d2d830723c */ /* 0x040fe20000041830 */
[----:B------:R-:W2:Y:S05]  /*15140*/  LDSM.16.M88.4 R208, [R241] ;  /* 0x00000000f1d0783b */ /* 0x000eaa0000000200 */
[-C--:B-1----:R-:W-:Y:S06]  /*15150*/  HMMA.16816.F32.BF16 R52, R216, R212.reuse, R52 ;  /* 0x000000d4d834723c */ /* 0x082fec0000041834 */
[C---:B------:R-:W-:Y:S06]  /*15160*/  HMMA.16816.F32.BF16 R56, R220.reuse, R212, R56 ;  /* 0x000000d4dc38723c */ /* 0x040fec0000041838 */
[-C--:B------:R-:W-:Y:S01]  /*15170*/  HMMA.16816.F32.BF16 R60, R220, R214.reuse, R60 ;  /* 0x000000d6dc3c723c */ /* 0x080fe2000004183c */
[----:B------:R-:W1:Y:S05]  /*15180*/  LDSM.16.M88.4 R220, [R241+0x2000] ;  /* 0x00200000f1dc783b */ /* 0x000e6a0000000200 */
[----:B------:R-:W-:Y:S03]  /*15190*/  HMMA.16816.F32.BF16 R64, R216, R214, R64 ;  /* 0x000000d6d840723c */ /* 0x000fe60000041840 */
[----:B------:R-:W3:Y:S08]  /*151a0*/  LDSM.16.M88.4 R212, [R237+0x1000] ;  /* 0x00100000edd4783b */ /* 0x000ef00000000200 */
[----:B------:R-:W4:Y:S01]  /*151b0*/  LDSM.16.M88.4 R216, [R237+0x1800] ;  /* 0x00180000edd8783b */ /* 0x000f220000000200 */
[-C--:B--2---:R-:W-:Y:S06]  /*151c0*/  HMMA.16816.F32.BF16 R4, R208, R224.reuse, R4 ;  /* 0x000000e0d004723c */ /* 0x084fec0000041804 */
[C---:B-1----:R-:W-:Y:S06]  /*151d0*/  HMMA.16816.F32.BF16 R8, R220.reuse, R224, R8 ;  /* 0x000000e0dc08723c */ /* 0x042fec0000041808 */
[-C--:B------:R-:W-:Y:S06]  /*151e0*/  HMMA.16816.F32.BF16 R12, R220, R226.reuse, R12 ;  /* 0x000000e2dc0c723c */ /* 0x080fec000004180c */
[C---:B------:R-:W-:Y:S01]  /*151f0*/  HMMA.16816.F32.BF16 R16, R208.reuse, R226, R16 ;  /* 0x000000e2d010723c */ /* 0x040fe20000041810 */
[----:B------:R-:W-:Y:S05]  /*15200*/  LDSM.16.M88.4 R224, [R232+0xa000] ;  /* 0x00a00000e8e0783b */ /* 0x000fea0000000200 */
        /* <DEDUP_REMOVED lines=9> */
[----:B------:R-:W1:Y:S05]  /*152a0*/  LDSM.16.M88.4 R212, [R239+0x4000] ;  /* 0x00400000efd4783b */ /* 0x000e6a0000000200 */
[-C--:B----4-:R-:W-:Y:S06]  /*152b0*/  HMMA.16816.F32.BF16 R52, R208, R216.reuse, R52 ;  /* 0x000000d8d034723c */ /* 0x090fec0000041834 */
[C---:B------:R-:W-:Y:S06]  /*152c0*/  HMMA.16816.F32.BF16 R56, R220.reuse, R216, R56 ;  /* 0x000000d8dc38723c */ /* 0x040fec0000041838 */
[-C--:B------:R-:W-:Y:S01]  /*152d0*/  HMMA.16816.F32.BF16 R60, R220, R218.reuse, R60 ;  /* 0x000000dadc3c723c */ /* 0x080fe2000004183c */
[----:B------:R-:W2:Y:S05]  /*152e0*/  LDSM.16.M88.4 R220, [R239+0x6000] ;  /* 0x00600000efdc783b */ /* 0x000eaa0000000200 */
[----:B------:R-:W-:Y:S03]  /*152f0*/  HMMA.16816.F32.BF16 R64, R208, R218, R64 ;  /* 0x000000dad040723c */ /* 0x000fe60000041840 */
[----:B------:R-:W3:Y:S08]  /*15300*/  LDSM.16.M88.4 R208, [R232+0xb000] ;  /* 0x00b00000e8d0783b */ /* 0x000ef00000000200 */
[----:B------:R-:W4:Y:S01]  /*15310*/  LDSM.16.M88.4 R216, [R232+0xb800] ;  /* 0x00b80000e8d8783b */ /* 0x000f220000000200 */
[-C--:B-1----:R-:W-:Y:S06]  /*15320*/  HMMA.16816.F32.BF16 R4, R212, R224.reuse, R4 ;  /* 0x000000e0d404723c */ /* 0x082fec0000041804 */
        /* <DEDUP_REMOVED lines=19> */
[----:B------:R-:W3:Y:S08]  /*15460*/  LDSM.16.M88.4 R212, [R245] ;  /* 0x00000000f5d4783b */ /* 0x000ef00000000200 */
[----:B------:R-:W4:Y:S01]  /*15470*/  LDSM.16.M88.4 R216, [R244] ;  /* 0x00000000f4d8783b */ /* 0x000f220000000200 */
[-C--:B-1----:R-:W-:Y:S06]  /*15480*/  HMMA.16816.F32.BF16 R4, R208, R224.reuse, R4 ;  /* 0x000000e0d004723c */ /* 0x082fec0000041804 */
[C---:B--2---:R-:W-:Y:S06]  /*15490*/  HMMA.16816.F32.BF16 R8, R220.reuse, R224, R8 ;  /* 0x000000e0dc08723c */ /* 0x044fec0000041808 */
        /* <DEDUP_REMOVED lines=21> */
[C---:B------:R-:W-:Y:S06]  /*155f0*/  HMMA.16816.F32.BF16 R8, R228.reuse, R224, R8 ;  /* 0x000000e0e408723c */ /* 0x040fec0000041808 */
[-C--:B------:R-:W-:Y:S06]  /*15600*/  HMMA.16816.F32.BF16 R12, R228, R226.reuse, R12 ;  /* 0x000000e2e40c723c */ /* 0x080fec000004180c */
[C---:B------:R-:W-:Y:S01]  /*15610*/  HMMA.16816.F32.BF16 R16, R212.reuse, R226, R16 ;  /* 0x000000e2d410723c */ /* 0x040fe20000041810 */
[----:B------:R-:W-:Y:S05]  /*15620*/  LDSM.16.M88.4 R224, [R237+0x2000] ;  /* 0x00200000ede0783b */ /* 0x000fea0000000200 */
[-C--:B--2---:R-:W-:Y:S06]  /*15630*/  HMMA.16816.F32.BF16 R20, R212, R220.reuse, R20 ;  /* 0x000000dcd414723c */ /* 0x084fec0000041814 */
[C---:B------:R-:W-:Y:S06]  /*15640*/  HMMA.16816.F32.BF16 R24, R228.reuse, R220, R24 ;  /* 0x000000dce418723c */ /* 0x040fec0000041818 */
[-C--:B------:R-:W-:Y:S06]  /*15650*/  HMMA.16816.F32.BF16 R28, R228, R222.reuse, R28 ;  /* 0x000000dee41c723c */ /* 0x080fec000004181c */
[C---:B------:R-:W-:Y:S01]  /*15660*/  HMMA.16816.F32.BF16 R32, R212.reuse, R222, R32 ;  /* 0x000000ded420723c */ /* 0x040fe20000041820 */
[----:B------:R-:W1:Y:S05]  /*15670*/  LDSM.16.M88.4 R220, [R241+0x4000] ;  /* 0x00400000f1dc783b */ /* 0x000e6a0000000200 */
[-C--:B---3--:R-:W-:Y:S06]  /*15680*/  HMMA.16816.F32.BF16 R36, R212, R208.reuse, R36 ;  /* 0x000000d0d424723c */ /* 0x088fec0000041824 */
[C---:B------:R-:W-:Y:S06]  /*15690*/  HMMA.16816.F32.BF16 R40, R228.reuse, R208, R40 ;  /* 0x000000d0e428723c */ /* 0x040fec0000041828 */
[-C--:B------:R-:W-:Y:S06]  /*156a0*/  HMMA.16816.F32.BF16 R44, R228, R210.reuse, R44 ;  /* 0x000000d2e42c723c */ /* 0x080fec000004182c */
[C---:B------:R-:W-:Y:S01]  /*156b0*/  HMMA.16816.F32.BF16 R48, R212.reuse, R210, R48 ;  /* 0x000000d2d430723c */ /* 0x040fe20000041830 */
[----:B------:R-:W2:Y:S05]  /*156c0*/  LDSM.16.M88.4 R208, [R241+0x6000] ;  /* 0x00600000f1d0783b */ /* 0x000eaa0000000200 */
[-C--:B----4-:R-:W-:Y:S06]  /*156d0*/  HMMA.16816.F32.BF16 R52, R212, R216.reuse, R52 ;  /* 0x000000d8d434723c */ /* 0x090fec0000041834 */
[C---:B------:R-:W-:Y:S06]  /*156e0*/  HMMA.16816.F32.BF16 R56, R228.reuse, R216, R56 ;  /* 0x000000d8e438723c */ /* 0x040fec0000041838 */
[-C--:B------:R-:W-:Y:S06]  /*156f0*/  HMMA.16816.F32.BF16 R60, R228, R218.reuse, R60 ;  /* 0x000000dae43c723c */ /* 0x080fec000004183c */
[----:B------:R-:W-:Y:S06]  /*15700*/  HMMA.16816.F32.BF16 R64, R212, R218, R64 ;  /* 0x000000dad440723c */ /* 0x000fec0000041840 */
[-C--:B-1----:R-:W-:Y:S06]  /*15710*/  HMMA.16816.F32.BF16 R4, R220, R224.reuse, R4 ;  /* 0x000000e0dc04723c */ /* 0x082fec0000041804 */
[C---:B--2---:R-:W-:Y:S06]  /*15720*/  HMMA.16816.F32.BF16 R8, R208.reuse, R224, R8 ;  /* 0x000000e0d008723c */ /* 0x044fec0000041808 */
        /* <DEDUP_REMOVED lines=19> */
[----:B------:R-:W3:Y:S10]  /*15860*/  MUFU.TANH R212, R8 ;  /* 0x0000000800d47308 */ /* 0x000ef40000002400 */
[----:B------:R-:W-:Y:S01]  /*15870*/  MUFU.TANH R213, R10 ;  /* 0x0000000a00d57308 */ /* 0x000fe20000002400 */
[----:B--2---:R-:W2:Y:S09]  /*15880*/  LDSM.16.M88.4 R4, [R237+0x2800] ;  /* 0x00280000ed04783b */ /* 0x004eb20000000200 */
[----:B------:R-:W-:Y:S10]  /*15890*/  MUFU.TANH R225, R9 ;  /* 0x0000000900e17308 */ /* 0x000ff40000002400 */
[----:B------:R4:W-:Y:S10]  /*158a0*/  MUFU.TANH R217, R11 ;  /* 0x0000000b00d97308 */ /* 0x0009f40000002400 */
[----:B------:R5:W-:Y:S10]  /*158b0*/  MUFU.TANH R141, R16 ;  /* 0x00000010008d7308 */ /* 0x000bf40000002400 */
[----:B------:R1:W-:Y:S01]  /*158c0*/  MUFU.TANH R215, R15 ;  /* 0x0000000f00d77308 */ /* 0x0003e20000002400 */
[----:B----4-:R-:W4:Y:S09]  /*158d0*/  LDSM.16.M88.4 R8, [R237+0x3000] ;  /* 0x00300000ed08783b */ /* 0x010f320000000200 */
[----:B------:R-:W-:Y:S01]  /*158e0*/  MUFU.TANH R224, R14 ;  /* 0x0000000e00e07308 */ /* 0x000fe20000002400 */
[-C--:B--2---:R-:W-:Y:S03]  /*158f0*/  HMMA.16816.F32.BF16 R20, R220, R4.reuse, R20 ;  /* 0x00000004dc14723c */ /* 0x084fe60000041814 */
[----:B-----5:R-:W-:Y:S03]  /*15900*/  FMUL.FTZ R16, R17, UR22 ;  /* 0x0000001611107c20 */ /* 0x020fe60008410000 */
        /* <DEDUP_REMOVED lines=14> */
[----:B------:R-:W-:Y:S01]  /*159f0*/  MUFU.TANH R226, R20 ;  /* 0x0000001400e27308 */ /* 0x000fe20000002400 */
[----:B------:R-:W-:Y:S01]  /*15a00*/  BAR.SYNC.DEFER_BLOCKING 0x0 ;  /* 0x0000000000007b1d */ /* 0x000fe20000010000 */
[-C--:B----4-:R-:W-:Y:S05]  /*15a10*/  HMMA.16816.F32.BF16 R36, R220, R8.reuse, R36 ;  /* 0x00000008dc24723c */ /* 0x090fea0000041824 */
[----:B------:R-:W-:Y:S03]  /*15a20*/  FMUL.FTZ R30, R30, UR22 ;  /* 0x000000161e1e7c20 */ /* 0x000fe60008410000 */
[----:B------:R-:W-:Y:S01]  /*15a30*/  MUFU.TANH R16, R16 ;  /* 0x0000001000107308 */ /* 0x000fe20000002400 */
[C---:B------:R-:W-:Y:S04]  /*15a40*/  HMMA.16816.F32.BF16 R40, R208.reuse, R8, R40 ;  /* 0x00000008d028723c */ /* 0x040fe80000041828 */
[----:B------:R-:W-:Y:S01]  /*15a50*/  FMUL.FTZ R35, R35, UR22 ;  /* 0x0000001623237c20 */ /* 0x000fe20008410000 */
[----:B------:R-:W-:Y:S01]  /*15a60*/  FMUL.FTZ R29, R29, UR22 ;  /* 0x000000161d1d7c20 */ /* 0x000fe20008410000 */
[-C--:B------:R-:W-:Y:S03]  /*15a70*/  HMMA.16816.F32.BF16 R44, R208, R10.reuse, R44 ;  /* 0x0000000ad02c723c */ /* 0x080fe6000004182c */
[----:B------:R-:W2:Y:S02]  /*15a80*/  MUFU.TANH R20, R30 ;  /* 0x0000001e00147308 */ /* 0x000ea40000002400 */
        /* <DEDUP_REMOVED lines=12> */
[----:B------:R-:W-:Y:S01]  /*15b50*/  FMUL.FTZ R50, R50, UR22 ;  /* 0x0000001632327c20 */ /* 0x000fe20008410000 */
[----:B------:R-:W-:Y:S05]  /*15b60*/  FMUL.FTZ R43, R43, UR22 ;  /* 0x000000162b2b7c20 */ /* 0x000fea0008410000 */
[----:B------:R-:W-:Y:S01]  /*15b70*/  MUFU.TANH R35, R40 ;  /* 0x0000002800237308 */ /* 0x000fe20000002400 */
[----:B------:R-:W-:Y:S04]  /*15b80*/  HMMA.16816.F32.BF16 R64, R220, R6, R64 ;  /* 0x00000006dc40723c */ /* 0x000fe80000041840 */
[----:B------:R-:W-:Y:S01]  /*15b90*/  FMUL.FTZ R55, R55, UR22 ;  /* 0x0000001637377c20 */ /* 0x000fe20008410000 */
[----:B------:R-:W-:Y:S01]  /*15ba0*/  FMUL.FTZ R39, R39, UR22 ;  /* 0x0000001627277c20 */ /* 0x000fe20008410000 */
[----:B------:R-:W-:Y:S03]  /*15bb0*/  FMUL.FTZ R51, R51, UR22 ;  /* 0x0000001633337c20 */ /* 0x000fe60008410000 */
[----:B------:R2:W-:Y:S02]  /*15bc0*/  MUFU.TANH R8, R48 ;  /* 0x0000003000087308 */ /* 0x0005e40000002400 */
[----:B------:R-:W-:Y:S01]  /*15bd0*/  FMUL.FTZ R58, R58, UR22 ;  /* 0x000000163a3a7c20 */ /* 0x000fe20008410000 */
[----:B------:R-:W-:Y:S01]  /*15be0*/  FMUL.FTZ R56, R56, UR22 ;  /* 0x0000001638387c20 */ /* 0x000fe20008410000 */
[----:B------:R-:W-:Y:S01]  /*15bf0*/  FMUL.FTZ R59, R59, UR22 ;  /* 0x000000163b3b7c20 */ /* 0x000fe20008410000 */
[----:B------:R-:W-:Y:S01]  /*15c00*/  FMUL.FTZ R46, R46, UR22 ;  /* 0x000000162e2e7c20 */ /* 0x000fe20008410000 */
[----:B------:R-:W-:Y:S04]  /*15c10*/  FMUL.FTZ R60, R60, UR22 ;  /* 0x000000163c3c7c20 */ /* 0x000fe80008410000 */
[----:B------:R-:W-:Y:S01]  /*15c20*/  MUFU.TANH R40, R50 ;  /* 0x0000003200287308 */ /* 0x000fe20000002400 */
[----:B------:R-:W-:Y:S01]  /*15c30*/  FMNMX.FTZ R4, R142, R3, !PT ;  /* 0x000000038e047209 */ /* 0x000fe20007810000 */
[----:B------:R-:W-:Y:S01]  /*15c40*/  FMUL.FTZ R32, R32, UR22 ;  /* 0x0000001620207c20 */ /* 0x000fe20008410000 */
[----:B---3--:R-:W-:Y:S01]  /*15c50*/  FMNMX.FTZ R5, R212, R139, !PT ;  /* 0x0000008bd4057209 */ /* 0x008fe20007810000 */
[----:B------:R-:W-:Y:S01]  /*15c60*/  FMUL.FTZ R25, R25, UR22 ;  /* 0x0000001619197c20 */ /* 0x000fe20008410000 */
[----:B------:R-:W-:Y:S01]  /*15c70*/  FMNMX.FTZ R7, R218, R4, !PT ;  /* 0x00000004da077209 */ /* 0x000fe20007810000 */
[----:B------:R-:W-:Y:S01]  /*15c80*/  FMUL.FTZ R28, R28, UR22 ;  /* 0x000000161c1c7c20 */ /* 0x000fe20008410000 */
[----:B------:R-:W-:Y:S03]  /*15c90*/  FMUL.FTZ R62, R62, UR22 ;  /* 0x000000163e3e7c20 */ /* 0x000fe60008410000 */
[----:B------:R-:W1:Y:S01]  /*15ca0*/  MUFU.TANH R0, R41 ;  /* 0x0000002900007308 */ /* 0x000e620000002400 */
[----:B--2---:R-:W-:Y:S01]  /*15cb0*/  MOV R48, R20 ;  /* 0x0000001400307202 */ /* 0x004fe20000000f00 */
[----:B------:R-:W-:Y:S01]  /*15cc0*/  FMUL.FTZ R27, R27, UR22 ;  /* 0x000000161b1b7c20 */ /* 0x000fe20008410000 */
[----:B------:R-:W-:Y:S01]  /*15cd0*/  FMNMX.FTZ R6, R213, R140, !PT ;  /* 0x0000008cd5067209 */ /* 0x000fe20007810000 */
[----:B------:R-:W-:Y:S01]  /*15ce0*/  FMUL.FTZ R34, R34, UR22 ;  /* 0x0000001622227c20 */ /* 0x000fe20008410000 */
[----:B------:R-:W-:Y:S01]  /*15cf0*/  FMUL.FTZ R33, R33, UR22 ;  /* 0x0000001621217c20 */ /* 0x000fe20008410000 */
[----:B------:R-:W-:Y:S01]  /*15d00*/  FMNMX.FTZ R7, R141, R7, !PT ;  /* 0x000000078d077209 */ /* 0x000fe20007810000 */
[----:B------:R-:W-:Y:S03]  /*15d10*/  FMUL.FTZ R31, R31, UR22 ;  /* 0x000000161f1f7c20 */ /* 0x000fe60008410000 */
[----:B------:R1:W-:Y:S01]  /*15d20*/  MUFU.TANH R20, R58 ;  /* 0x0000003a00147308 */ /* 0x0003e20000002400 */
[----:B------:R-:W-:Y:S01]  /*15d30*/  FMUL.FTZ R44, R44, UR22 ;  /* 0x000000162c2c7c20 */ /* 0x000fe20008410000 */
[----:B------:R-:W-:Y:S01]  /*15d40*/  FMNMX.FTZ R7, R16, R7, !PT ;  /* 0x0000000710077209 */ /* 0x000fe20007810000 */
[----:B------:R-:W-:Y:S01]  /*15d50*/  FMUL.FTZ R38, R38, UR22 ;  /* 0x0000001626267c20 */ /* 0x000fe20008410000 */
[----:B------:R-:W-:Y:S01]  /*15d60*/  FMUL.FTZ R37, R37, UR22 ;  /* 0x0000001625257c20 */ /* 0x000fe20008410000 */
[----:B------:R-:W-:Y:S01]  /*15d70*/  FMUL.FTZ R42, R42, UR22 ;  /* 0x000000162a2a7c20 */ /* 0x000fe20008410000 */
[----:B------:R-:W-:Y:S01]  /*15d80*/  FMUL.FTZ R49, R49, UR22 ;  /* 0x0000001631317c20 */ /* 0x000fe20008410000 */
[----:B------:R-:W-:Y:S03]  /*15d90*/  FMUL.FTZ R45, R45, UR22 ;  /* 0x000000162d2d7c20 */ /* 0x000fe60008410000 */
        /* <DEDUP_REMOVED lines=8> */
[----:B------:R-:W-:Y:S01]  /*15e20*/  MUFU.TANH R14, R43 ;  /* 0x0000002b000e7308 */ /* 0x000fe20000002400 */
[----:B-1----:R-:W-:Y:S01]  /*15e30*/  MOV R58, R0 ;  /* 0x00000000003a7202 */ /* 0x002fe20000000f00 */
[----:B------:R-:W-:Y:S01]  /*15e40*/  FMUL.FTZ R0, R63, UR22 ;  /* 0x000000163f007c20 */ /* 0x000fe20008410000 */
[----:B------:R-:W-:Y:S01]  /*15e50*/  MOV R63, R137 ;  /* 0x00000089003f7202 */ /* 0x000fe20000000f00 */
[----:B------:R-:W-:Y:S01]  /*15e60*/  FMUL.FTZ R64, R64, UR22 ;  /* 0x0000001640407c20 */ /* 0x000fe20008410000 */
[----:B------:R-:W-:Y:S01]  /*15e70*/  FMUL.FTZ R65, R65, UR22 ;  /* 0x0000001641417c20 */ /* 0x000fe20008410000 */
[----:B------:R-:W-:Y:S04]  /*15e80*/  FMUL.FTZ R67, R67, UR22 ;  /* 0x0000001643437c20 */ /* 0x000fe80008410000 */
[----:B------:R-:W-:Y:S01]  /*15e90*/  MUFU.TANH R43, R56 ;  /* 0x00000038002b7308 */ /* 0x000fe20000002400 */
[----:B--2---:R-:W-:Y:S01]  /*15ea0*/  IMAD.MOV.U32 R60, RZ, RZ, R2 ;  /* 0x000000ffff3c7224 */ /* 0x004fe200078e0002 */
[----:B------:R-:W-:Y:S04]  /*15eb0*/  FMNMX.FTZ R2, R143, R132, !PT ;  /* 0x000000848f027209 */ /* 0x000fe80007810000 */
[----:B------:R-:W-:Y:S04]  /*15ec0*/  FMNMX.FTZ R4, R214, R2, !PT ;  /* 0x00000002d6047209 */ /* 0x000fe80007810000 */
[----:B------:R-:W1:Y:S01]  /*15ed0*/  MUFU.TANH R138, R39 ;  /* 0x00000027008a7308 */ /* 0x000e620000002400 */
[----:B------:R-:W-:Y:S02]  /*15ee0*/  FMNMX.FTZ R2, R225, R5, !PT ;  /* 0x00000005e1027209 */ /* 0x000fe40007810000 */
[----:B------:R-:W-:Y:S02]  /*15ef0*/  FMNMX.FTZ R5, R217, R6, !PT ;  /* 0x00000006d9057209 */ /* 0x000fe40007810000 */
[----:B------:R-:W-:Y:S02]  /*15f00*/  FMNMX.FTZ R6, R18, R4, !PT ;  /* 0x0000000412067209 */ /* 0x000fe40007810000 */
[----:B------:R-:W-:Y:S03]  /*15f10*/  FMNMX.FTZ R4, R216, R2, !PT ;  /* 0x00000002d8047209 */ /* 0x000fe60007810000 */
[----:B------:R1:W-:Y:S01]  /*15f20*/  MUFU.TANH R56, R59 ;  /* 0x0000003b00387308 */ /* 0x0003e20000002400 */
[----:B------:R-:W-:Y:S09]  /*15f30*/  FMNMX.FTZ R2, R224, R5, !PT ;  /* 0x00000005e0027209 */ /* 0x000ff20007810000 */
[----:B------:R-:W2:Y:S10]  /*15f40*/  MUFU.TANH R219, R13 ;  /* 0x0000000d00db7308 */ /* 0x000eb40000002400 */
[----:B------:R-:W3:Y:S01]  /*15f50*/  MUFU.TANH R15, R15 ;  /* 0x0000000f000f7308 */ /* 0x000ee20000002400 */
[----:B-1----:R-:W-:Y:S09]  /*15f60*/  IMAD.MOV.U32 R59, RZ, RZ, R138 ;  /* 0x000000ffff3b7224 */ /* 0x002ff200078e008a */
[----:B------:R1:W-:Y:S01]  /*15f70*/  MUFU.TANH R11, R51 ;  /* 0x00000033000b7308 */ /* 0x0003e20000002400 */
[----:B--2---:R-:W-:Y:S09]  /*15f80*/  FMNMX.FTZ R4, R219, R4, !PT ;  /* 0x00000004db047209 */ /* 0x004ff20007810000 */
[----:B------:R-:W2:Y:S01]  /*15f90*/  MUFU.TANH R252, R22 ;  /* 0x0000001600fc7308 */ /* 0x000ea20000002400 */
[----:B---3--:R-:W-:Y:S02]  /*15fa0*/  FMNMX.FTZ R5, R15, R6, !PT ;  /* 0x000000060f057209 */ /* 0x008fe40007810000 */
[----:B------:R-:W-:Y:S07]  /*15fb0*/  FMNMX.FTZ R6, R226, R7, !PT ;  /* 0x00000007e2067209 */ /* 0x000fee0007810000 */
[----:B------:R-:W3:Y:S01]  /*15fc0*/  MUFU.TANH R135, R24 ;  /* 0x0000001800877308 */ /* 0x000ee20000002400 */
[----:B-1----:R-:W-:Y:S02]  /*15fd0*/  MOV R51, R8 ;  /* 0x0000000800337202 */ /* 0x002fe40000000f00 */
[----:B------:R-:W-:Y:S07]  /*15fe0*/  FMNMX.FTZ R8, R215, R2, !PT ;  /* 0x00000002d7087209 */ /* 0x000fee0007810000 */
[----:B------:R-:W1:Y:S01]  /*15ff0*/  MUFU.TANH R229, R21 ;  /* 0x0000001500e57308 */ /* 0x000e620000002400 */
[----:B--2---:R-:W-:Y:S09]  /*16000*/  FMNMX.FTZ R5, R252, R5, !PT ;  /* 0x00000005fc057209 */ /* 0x004ff20007810000 */
[----:B------:R-:W2:Y:S01]  /*16010*/  MUFU.TANH R22, R23 ;  /* 0x0000001700167308 */ /* 0x000ea20000002400 */
[----:B---3--:R3:W-:Y:S01]  /*16020*/  STL [R1], R135 ;  /* 0x0000008701007387 */ /* 0x0087e20000100800 */
[----:B------:R-:W-:Y:S08]  /*16030*/  FMNMX.FTZ R2, R135, R4, !PT ;  /* 0x0000000487027209 */ /* 0x000ff00007810000 */
[----:B------:R2:W-:Y:S01]  /*16040*/  MUFU.TANH R133, R46 ;  /* 0x0000002e00857308 */ /* 0x0005e20000002400 */
[----:B-1----:R-:W-:Y:S09]  /*16050*/  FMNMX.FTZ R4, R229, R6, !PT ;  /* 0x00000006e5047209 */ /* 0x002ff20007810000 */
[----:B------:R-:W1:Y:S10]  /*16060*/  MUFU.TANH R134, R26 ;  /* 0x0000001a00867308 */ /* 0x000e740000002400 */
[----:B------:R4:W-:Y:S01]  /*16070*/  MUFU.TANH R137, R0 ;  /* 0x0000000000897308 */ /* 0x0009e20000002400 */
[----:B--2---:R-:W-:Y:S04]  /*16080*/  MOV R46, R22 ;  /* 0x00000016002e7202 */ /* 0x004fe80000000f00 */
[----:B------:R-:W-:Y:S05]  /*16090*/  FMNMX.FTZ R5, R46, R5, !PT ;  /* 0x000000052e057209 */ /* 0x000fea0007810000 */
[----:B------:R-:W2:Y:S01]  /*160a0*/  MUFU.TANH R228, R32 ;  /* 0x0000002000e47308 */ /* 0x000ea20000002400 */
[----:B-1----:R3:W-:Y:S09]  /*160b0*/  STL [R1+0x8], R134 ;  /* 0x0000088601007387 */ /* 0x0027f20000100800 */
[----:B------:R-:W1:Y:S01]  /*160c0*/  MUFU.TANH R17, R25 ;  /* 0x0000001900117308 */ /* 0x000e620000002400 */
[----:B----4-:R-:W-:Y:S09]  /*160d0*/  FMNMX.FTZ R0, R134, R8, !PT ;  /* 0x0000000886007209 */ /* 0x010ff20007810000 */
[----:B------:R-:W4:Y:S01]  /*160e0*/  MUFU.TANH R136, R28 ;  /* 0x0000001c00887308 */ /* 0x000f220000002400 */
[----:B--2---:R-:W-:Y:S09]  /*160f0*/  FMNMX.FTZ R4, R228, R4, !PT ;  /* 0x00000004e4047209 */ /* 0x004ff20007810000 */
[----:B------:R4:W-:Y:S01]  /*16100*/  MUFU.TANH R138, R62 ;  /* 0x0000003e008a7308 */ /* 0x0009e20000002400 */
[----:B-1----:R-:W-:Y:S09]  /*16110*/  FMNMX.FTZ R6, R17, R2, !PT ;  /* 0x0000000211067209 */ /* 0x002ff20007810000 */
[----:B------:R-:W1:Y:S10]  /*16120*/  MUFU.TANH R26, R27 ;  /* 0x0000001b001a7308 */ /* 0x000e740000002400 */
[----:B------:R-:W2:Y:S01]  /*16130*/  MUFU.TANH R230, R34 ;  /* 0x0000002200e67308 */ /* 0x000ea20000002400 */
[----:B----4-:R-:W-:Y:S09]  /*16140*/  MOV R62, R136 ;  /* 0x00000088003e7202 */ /* 0x010ff20000000f00 */
[----:B------:R-:W4:Y:S01]  /*16150*/  MUFU.TANH R227, R33 ;  /* 0x0000002100e37308 */ /* 0x000f220000002400 */
[----:B-1----:R-:W-:Y:S09]  /*16160*/  FMNMX.FTZ R0, R26, R0, !PT ;  /* 0x000000001a007209 */ /* 0x002ff20007810000 */
[----:B------:R-:W1:Y:S01]  /*16170*/  MUFU.TANH R12, R31 ;  /* 0x0000001f000c7308 */ /* 0x000e620000002400 */
[----:B--2---:R-:W-:Y:S02]  /*16180*/  FMNMX.FTZ R2, R230, R5, !PT ;  /* 0x00000005e6027209 */ /* 0x004fe40007810000 */
[----:B------:R-:W-:Y:S02]  /*16190*/  FMNMX.FTZ R5, R62, R6, !PT ;  /* 0x000000063e057209 */ /* 0x000fe40007810000 */
[----:B------:R-:W-:Y:S02]  /*161a0*/  FMNMX.FTZ R6, R48, R0, !PT ;  /* 0x0000000030067209 */ /* 0x000fe40007810000 */
[----:B------:R-:W-:Y:S03]  /*161b0*/  FMNMX.FTZ R0, R231, R2, !PT ;  /* 0x00000002e7007209 */ /* 0x000fe60007810000 */
[----:B------:R1:W-:Y:S01]  /*161c0*/  MUFU.TANH R30, R44 ;  /* 0x0000002c001e7308 */ /* 0x0003e20000002400 */
[----:B----4-:R-:W-:Y:S02]  /*161d0*/  FMNMX.FTZ R4, R227, R4, !PT ;  /* 0x00000004e3047209 */ /* 0x010fe40007810000 */
[----:B------:R-:W-:Y:S02]  /*161e0*/  FMNMX.FTZ R5, R60, R5, !PT ;  /* 0x000000053c057209 */ /* 0x000fe40007810000 */
[----:B------:R-:W-:Y:S02]  /*161f0*/  FMNMX.FTZ R4, R63, R4, !PT ;  /* 0x000000043f047209 */ /* 0x000fe40007810000 */
[----:B------:R-:W-:Y:S03]  /*16200*/  FMNMX.FTZ R5, R35, R5, !PT ;  /* 0x0000000523057209 */ /* 0x000fe60007810000 */
[----:B------:R-:W2:Y:S01]  /*16210*/  MUFU.TANH R24, R38 ;  /* 0x0000002600187308 */ /* 0x000ea20000002400 */
[----:B------:R-:W-:Y:S09]  /*16220*/  FMNMX.FTZ R5, R58, R5, !PT ;  /* 0x000000053a057209 */ /* 0x000ff20007810000 */
[----:B------:R-:W4:Y:S01]  /*16230*/  MUFU.TANH R19, R37 ;  /* 0x0000002500137308 */ /* 0x000f220000002400 */
[----:B-1----:R-:W-:Y:S09]  /*16240*/  IMAD.MOV.U32 R44, RZ, RZ, R12 ;  /* 0x000000ffff2c7224 */ /* 0x002ff200078e000c */
[----:B------:R-:W1:Y:S01]  /*16250*/  MUFU.TANH R13, R42 ;  /* 0x0000002a000d7308 */ /* 0x000e620000002400 */
[----:B--2---:R-:W-:Y:S02]  /*16260*/  FMNMX.FTZ R2, R24, R0, !PT ;  /* 0x0000000018027209 */ /* 0x004fe40007810000 */
[----:B------:R-:W-:Y:S02]  /*16270*/  FMNMX.FTZ R0, R44, R6, !PT ;  /* 0x000000062c007209 */ /* 0x000fe40007810000 */
[----:B------:R-:W-:Y:S05]  /*16280*/  FMNMX.FTZ R2, R59, R2, !PT ;  /* 0x000000023b027209 */ /* 0x000fea0007810000 */
[----:B------:R1:W2:Y:S01]  /*16290*/  MUFU.TANH R28, R49 ;  /* 0x00000031001c7308 */ /* 0x0002a20000002400 */
[----:B----4-:R-:W-:Y:S02]  /*162a0*/  FMNMX.FTZ R4, R19, R4, !PT ;  /* 0x0000000413047209 */ /* 0x010fe40007810000 */
[----:B------:R-:W-:Y:S02]  /*162b0*/  FMNMX.FTZ R2, R40, R2, !PT ;  /* 0x0000000228027209 */ /* 0x000fe40007810000 */
[----:B------:R-:W-:Y:S05]  /*162c0*/  FMNMX.FTZ R4, R51, R4, !PT ;  /* 0x0000000433047209 */ /* 0x000fea0007810000 */
[----:B------:R-:W4:Y:S10]  /*162d0*/  MUFU.TANH R10, R55 ;  /* 0x00000037000a7308 */ /* 0x000f340000002400 */
[----:B------:R-:W-:Y:S01]  /*162e0*/  MUFU.TANH R25, R45 ;  /* 0x0000002d00197308 */ /* 0x000fe20000002400 */
[----:B-1----:R-:W-:Y:S01]  /*162f0*/  IMAD.MOV.U32 R49, RZ, RZ, R13 ;  /* 0x000000ffff317224 */ /* 0x002fe200078e000d */
[----:B--2---:R-:W-:Y:S04]  /*16300*/  FMNMX.FTZ R4, R28, R4, !PT ;  /* 0x000000041c047209 */ /* 0x004fe80007810000 */
[----:B------:R-:W-:Y:S04]  /*16310*/  FMNMX.FTZ R0, R49, R0, !PT ;  /* 0x0000000031007209 */ /* 0x000fe80007810000 */
[----:B------:R1:W-:Y:S01]  /*16320*/  MUFU.TANH R45, R57 ;  /* 0x00000039002d7308 */ /* 0x0003e20000002400 */
[----:B----4-:R3:W-:Y:S09]  /*16330*/  STL [R1+0x34], R10 ;  /* 0x0000340a01007387 */ /* 0x0107f20000100800 */
[----:B------:R2:W-:Y:S10]  /*16340*/  MUFU.TANH R222, R66 ;  /* 0x0000004200de7308 */ /* 0x0005f40000002400 */
[----:B------:R-:W4:Y:S01]  /*16350*/  MUFU.TANH R41, R52 ;  /* 0x0000003400297308 */ /* 0x000f220000002400 */
[----:B-1----:R-:W-:Y:S05]  /*16360*/  IMAD.MOV.U32 R57, RZ, RZ, R14 ;  /* 0x000000ffff397224 */ /* 0x002fea00078e000e */
[----:B------:R-:W-:Y:S04]  /*16370*/  FMNMX.FTZ R6, R57, R0, !PT ;  /* 0x0000000039067209 */ /* 0x000fe80007810000 */
[----:B------:R1:W-:Y:S01]  /*16380*/  MUFU.TANH R12, R47 ;  /* 0x0000002f000c7308 */ /* 0x0003e20000002400 */
[----:B--2---:R-:W-:Y:S04]  /*16390*/  MOV R66, R11 ;  /* 0x0000000b00427202 */ /* 0x004fe80000000f00 */
[----:B------:R-:W-:Y:S02]  /*163a0*/  FMNMX.FTZ R0, R66, R2, !PT ;  /* 0x0000000242007209 */ /* 0x000fe40007810000 */
[----:B------:R-:W-:Y:S03]  /*163b0*/  FMNMX.FTZ R2, R30, R5, !PT ;  /* 0x000000051e027209 */ /* 0x000fe60007810000 */
[----:B------:R-:W2:Y:S01]  /*163c0*/  MUFU.TANH R42, R54 ;  /* 0x00000036002a7308 */ /* 0x000ea20000002400 */
[----:B----4-:R-:W-:Y:S02]  /*163d0*/  FMNMX.FTZ R4, R41, R4, !PT ;  /* 0x0000000429047209 */ /* 0x010fe40007810000 */
[----:B------:R-:W-:Y:S07]  /*163e0*/  FMNMX.FTZ R2, R25, R2, !PT ;  /* 0x0000000219027209 */ /* 0x000fee0007810000 */
[----:B------:R-:W4:Y:S01]  /*163f0*/  MUFU.TANH R27, R53 ;  /* 0x00000035001b7308 */ /* 0x000f220000002400 */
[----:B-1----:R-:W-:Y:S05]  /*16400*/  IMAD.MOV.U32 R47, RZ, RZ, R133 ;  /* 0x000000ffff2f7224 */ /* 0x002fea00078e0085 */
[----:B------:R-:W-:Y:S04]  /*16410*/  FMNMX.FTZ R5, R47, R6, !PT ;  /* 0x000000062f057209 */ /* 0x000fe80007810000 */
[----:B------:R1:W-:Y:S01]  /*16420*/  MUFU.TANH R223, R61 ;  /* 0x0000003d00df7308 */ /* 0x0003e20000002400 */
[----:B--2---:R-:W-:Y:S04]  /*16430*/  FMNMX.FTZ R0, R42, R0, !PT ;  /* 0x000000002a007209 */ /* 0x004fe80007810000 */
[----:B------:R-:W-:Y:S05]  /*16440*/  FMNMX.FTZ R0, R10, R0, !PT ;  /* 0x000000000a007209 */ /* 0x000fea0007810000 */
[----:B------:R-:W2:Y:S01]  /*16450*/  MUFU.TANH R221, R64 ;  /* 0x0000004000dd7308 */ /* 0x000ea20000002400 */
[----:B----4-:R-:W-:Y:S02]  /*16460*/  FMNMX.FTZ R4, R27, R4, !PT ;  /* 0x000000041b047209 */ /* 0x010fe40007810000 */
[----:B------:R-:W-:Y:S07]  /*16470*/  FMNMX.FTZ R13, R222, R0, !PT ;  /* 0x00000000de0d7209 */ /* 0x000fee0007810000 */
[----:B------:R-:W4:Y:S01]  /*16480*/  MUFU.TANH R211, R65 ;  /* 0x0000004100d37308 */ /* 0x000f220000002400 */
[----:B-1----:R-:W-:Y:S02]  /*16490*/  MOV R61, R12 ;  /* 0x0000000c003d7202 */ /* 0x002fe40000000f00 */
[----:B------:R-:W-:Y:S02]  /*164a0*/  FMNMX.FTZ R12, R43, R2, !PT ;  /* 0x000000022b0c7209 */ /* 0x000fe40007810000 */
[----:B------:R-:W-:Y:S05]  /*164b0*/  FMNMX.FTZ R14, R61, R5, !PT ;  /* 0x000000053d0e7209 */ /* 0x000fea0007810000 */
[----:B------:R3:W1:Y:S01]  /*164c0*/  MUFU.TANH R220, R67 ;  /* 0x0000004300dc7308 */ /* 0x0006620000002400 */
[----:B--2---:R-:W-:Y:S04]  /*164d0*/  FMNMX.FTZ R136, R221, R4, !PT ;  /* 0x00000004dd887209 */ /* 0x004fe80007810000 */
[----:B----4-:R-:W-:Y:S01]  /*164e0*/  FMNMX.FTZ R136, R211, R136, !PT ;  /* 0x00000088d3887209 */ /* 0x010fe20007810000 */
[----:B------:R-:W-:Y:S06]  /*164f0*/  @P0 BRA `(.L_x_128) ;  /* 0xffffffe400100947 */ /* 0x000fec000383ffff */
.L_x_127:
[----:B------:R-:W-:Y:S01]  /*16500*/  STL [R1+0x140], R246 ;  /* 0x000140f601007387 */ /* 0x000fe20000100800 */
[----:B-12---:R-:W-:Y:S01]  /*16510*/  FMNMX.FTZ R5, R220, R13, !PT ;  /* 0x0000000ddc057209 */ /* 0x006fe20007810000 */
[----:B------:R-:W-:Y:S01]  /*16520*/  UIADD3 UR17, UR17, -0x1, URZ ;  /* 0xffffffff11117890 */ /* 0x000fe2000fffe03f */
[----:B------:R-:W-:Y:S01]  /*16530*/  FMNMX.FTZ R2, R45, R12, !PT ;  /* 0x0000000c2d027209 */ /* 0x000fe20007810000 */
[----:B------:R-:W-:Y:S01]  /*16540*/  STL [R1+0x13c], R245 ;  /* 0x00013cf501007387 */ /* 0x000fe20000100800 */
[----:B------:R-:W-:Y:S02]  /*16550*/  MOV R64, R26 ;  /* 0x0000001a00407202 */ /* 0x000fe40000000f00 */
[----:B------:R-:W-:Y:S01]  /*16560*/  FMNMX.FTZ R2, R50, R2, !PT ;  /* 0x0000000232027209 */ /* 0x000fe20007810000 */
[----:B------:R-:W-:Y:S01]  /*16570*/  STL [R1+0x138], R244 ;  /* 0x000138f401007387 */ /* 0x000fe20000100800 */
[----:B------:R-:W-:Y:S02]  /*16580*/  MOV R65, R24 ;  /* 0x0000001800417202 */ /* 0x000fe40000000f00 */
[----:B------:R-:W-:Y:S01]  /*16590*/  FMNMX.FTZ R4, R223, R2, !PT ;  /* 0x00000002df047209 */ /* 0x000fe20007810000 */
[----:B------:R-:W-:Y:S01]  /*165a0*/  STL [R1+0x134], R243 ;  /* 0x000134f301007387 */ /* 0x000fe20000100800 */
[----:B---3--:R-:W-:Y:S03]  /*165b0*/  MOV R67, R30 ;  /* 0x0000001e00437202 */ /* 0x008fe60000000f00 */
[----:B------:R-:W-:Y:S04]  /*165c0*/  STL [R1+0x130], R242 ;  /* 0x000130f201007387 */ /* 0x000fe80000100800 */
[----:B------:R1:W-:Y:S04]  /*165d0*/  STL [R1+0x12c], R241 ;  /* 0x00012cf101007387 */ /* 0x0003e80000100800 */
[----:B------:R-:W-:Y:S04]  /*165e0*/  STL [R1+0x128], R240 ;  /* 0x000128f001007387 */ /* 0x000fe80000100800 */
[----:B------:R-:W-:Y:S04]  /*165f0*/  STL [R1+0x124], R239 ;  /* 0x000124ef01007387 */ /* 0x000fe80000100800 */
[----:B------:R2:W-:Y:S04]  /*16600*/  STL [R1+0x120], R238 ;  /* 0x000120ee01007387 */ /* 0x0005e80000100800 */
[----:B------:R3:W-:Y:S04]  /*16610*/  STL [R1+0x11c], R237 ;  /* 0x00011ced01007387 */ /* 0x0007e80000100800 */
[----:B------:R4:W-:Y:S04]  /*16620*/  STL [R1+0x118], R232 ;  /* 0x000118e801007387 */ /* 0x0009e80000100800 */
[----:B------:R-:W4:Y:S01]  /*16630*/  SHFL.BFLY PT, R6, R136, 0x2, 0x1f ;  /* 0x0c401f0088067f89 */ /* 0x000f2200000e0000 */
[----:B-1----:R-:W-:Y:S07]  /*16640*/  MOV R241, R28 ;  /* 0x0000001c00f17202 */ /* 0x002fee0000000f00 */
[----:B------:R-:W1:Y:S08]  /*16650*/  SHFL.BFLY PT, R7, R5, 0x2, 0x1f ;  /* 0x0c401f0005077f89 */ /* 0x000e7000000e0000 */
[----:B------:R-:W1:Y:S08]  /*16660*/  SHFL.BFLY PT, R134, R4, 0x2, 0x1f ;  /* 0x0c401f0004867f89 */ /* 0x000e7000000e0000 */
[----:B------:R-:W-:Y:S01]  /*16670*/  LDSM.16.MT88.4 R36, [R234+0xc000] ;  /* 0x00c00000ea24783b */ /* 0x000fe20000004200 */
[----:B--2---:R-:W-:Y:S02]  /*16680*/  MOV R238, R27 ;  /* 0x0000001b00ee7202 */ /* 0x004fe40000000f00 */
[----:B---3--:R-:W-:Y:S05]  /*16690*/  MOV R237, R19 ;  /* 0x0000001300ed7202 */ /* 0x008fea0000000f00 */
[----:B------:R-:W-:Y:S01]  /*166a0*/  LDSM.16.MT88.4 R52, [R236+0xc000] ;  /* 0x00c00000ec34783b */ /* 0x000fe20000004200 */
[----:B----4-:R-:W-:Y:S04]  /*166b0*/  MOV R232, R20 ;  /* 0x0000001400e87202 */ /* 0x010fe80000000f00 */
[----:B------:R-:W-:Y:S03]  /*166c0*/  FMNMX.FTZ R0, R232, R14, !PT ;  /* 0x0000000ee8007209 */ /* 0x000fe60007810000 */
[----:B------:R-:W-:Y:S01]  /*166d0*/  LDSM.16.MT88.4 R20, [R233+0xc000] ;  /* 0x00c00000e914783b */ /* 0x000fe20000004200 */
[----:B------:R-:W-:Y:S04]  /*166e0*/  FMNMX.FTZ R0, R56, R0, !PT ;  /* 0x0000000038007209 */ /* 0x000fe80007810000 */
[----:B------:R-:W-:Y:S04]  /*166f0*/  FMNMX.FTZ R0, R138, R0, !PT ;  /* 0x000000008a007209 */ /* 0x000fe80007810000 */
[----:B------:R-:W-:Y:S05]  /*16700*/  FMNMX.FTZ R0, R137, R0, !PT ;  /* 0x0000000089007209 */ /* 0x000fea0007810000 */
[----:B------:R-:W2:Y:S01]  /*16710*/  SHFL.BFLY PT, R2, R0, 0x2, 0x1f ;  /* 0x0c401f0000027f89 */ /* 0x000ea200000e0000 */
[----:B------:R-:W-:Y:S02]  /*16720*/  FMNMX.FTZ R136, R136, R6, !PT ;  /* 0x0000000688887209 */ /* 0x000fe40007810000 */
[----:B-1----:R-:W-:Y:S02]  /*16730*/  FMNMX.FTZ R5, R5, R7, !PT ;  /* 0x0000000705057209 */ /* 0x002fe40007810000 */
[----:B------:R-:W-:Y:S03]  /*16740*/  FMNMX.FTZ R134, R4, R134, !PT ;  /* 0x0000008604867209 */ /* 0x000fe60007810000 */
        /* <DEDUP_REMOVED lines=8> */
[----:B------:R-:W-:Y:S02]  /*167d0*/  FSETP.NEU.FTZ.AND P1, PT, R136, -INF , PT ;  /* 0xff8000008800780b */ /* 0x000fe40003f3d000 */
[----:B----4-:R-:W-:Y:S01]  /*167e0*/  FMNMX.FTZ R134, R134, R7, !PT ;  /* 0x0000000786867209 */ /* 0x010fe20007810000 */
[----:B------:R-:W-:Y:S01]  /*167f0*/  FMUL.FTZ R3, R0, UR4 ;  /* 0x0000000400037c20 */ /* 0x000fe20008410000 */
[C---:B------:R-:W-:Y:S01]  /*16800*/  FADD.FTZ R0, -R135.reuse, R132 ;  /* 0x0000008487007221 */ /* 0x040fe20000010100 */
[----:B------:R-:W-:Y:S02]  /*16810*/  FMUL.FTZ R208, R135, UR4 ;  /* 0x0000000487d07c20 */ /* 0x000fe40008410000 */
[----:B------:R1:W3:Y:S01]  /*16820*/  MUFU.EX2 R132, R3 ;  /* 0x0000000300847308 */ /* 0x0002e20000000800 */
[----:B------:R-:W-:Y:S01]  /*16830*/  FMUL.FTZ R210, R134, UR4 ;  /* 0x0000000486d27c20 */ /* 0x000fe20008410000 */
[----:B--2---:R-:W-:Y:S05]  /*16840*/  FMNMX.FTZ R133, R2, R4, !PT ;  /* 0x0000000402857209 */ /* 0x004fea0007810000 */
[C---:B------:R-:W-:Y:S01]  /*16850*/  FMUL.FTZ R209, R133.reuse, UR4 ;  /* 0x0000000485d17c20 */ /* 0x040fe20008410000 */
[----:B-1----:R-:W-:Y:S01]  /*16860*/  FMUL.FTZ R3, R0, UR4 ;  /* 0x0000000400037c20 */ /* 0x002fe20008410000 */
[----:B------:R-:W-:Y:S01]  /*16870*/  FADD.FTZ R0, -R134, R139 ;  /* 0x0000008b86007221 */ /* 0x000fe20000010100 */
[----:B------:R-:W-:Y:S01]  /*16880*/  FMUL.FTZ R139, R136, UR4 ;  /* 0x00000004888b7c20 */ /* 0x000fe20008410000 */
[C---:B---3--:R-:W-:Y:S01]  /*16890*/  FMUL.FTZ R32, R132.reuse, R172 ;  /* 0x000000ac84207220 */ /* 0x048fe20000410000 */
[----:B------:R-:W-:Y:S01]  /*168a0*/  FMUL.FTZ R33, R132, R173 ;  /* 0x000000ad84217220 */ /* 0x000fe20000410000 */
[----:B------:R-:W-:Y:S01]  /*168b0*/  FMUL.FTZ R2, R0, UR4 ;  /* 0x0000000400027c20 */ /* 0x000fe20008410000 */
[----:B------:R-:W-:Y:S01]  /*168c0*/  FADD.FTZ R0, -R133, R140 ;  /* 0x0000008c85007221 */ /* 0x000fe20000010100 */
[----:B------:R-:W-:Y:S01]  /*168d0*/  FSEL R139, R139, RZ, P1 ;  /* 0x000000ff8b8b7208 */ /* 0x000fe20000800000 */
[----:B------:R-:W1:Y:S01]  /*168e0*/  MUFU.EX2 R3, R3 ;  /* 0x0000000300037308 */ /* 0x000e620000000800 */
[----:B------:R-:W-:Y:S01]  /*168f0*/  FSETP.NEU.FTZ.AND P1, PT, R135, -INF , PT ;  /* 0xff8000008700780b */ /* 0x000fe20003f3d000 */
[----:B------:R-:W-:Y:S01]  /*16900*/  FMUL.FTZ R0, R0, UR4 ;  /* 0x0000000400007c20 */ /* 0x000fe20008410000 */
[----:B------:R-:W-:Y:S01]  /*16910*/  MOV R172, R49 ;  /* 0x0000003100ac7202 */ /* 0x000fe20000000f00 */
[--C-:B------:R-:W-:Y:S01]  /*16920*/  FFMA.FTZ R4, R142, UR4, -R139.reuse ;  /* 0x000000048e047c23 */ /* 0x100fe2000801088b */
[----:B------:R-:W-:Y:S01]  /*16930*/  FSEL R208, R208, RZ, P1 ;  /* 0x000000ffd0d07208 */ /* 0x000fe20000800000 */
[----:B------:R-:W-:Y:S01]  /*16940*/  FMUL.FTZ R49, R132, R189 ;  /* 0x000000bd84317220 */ /* 0x000fe20000410000 */
[----:B------:R-:W-:Y:S03]  /*16950*/  FSETP.NEU.FTZ.AND P1, PT, R134, -INF , PT ;  /* 0xff8000008600780b */ /* 0x000fe60003f3d000 */
[----:B------:R2:W-:Y:S01]  /*16960*/  MUFU.EX2 R9, R4 ;  /* 0x0000000400097308 */ /* 0x0005e20000000800 */
[----:B------:R-:W-:Y:S01]  /*16970*/  MOV R173, R58 ;  /* 0x0000003a00ad7202 */ /* 0x000fe20000000f00 */
[----:B------:R-:W-:Y:S01]  /*16980*/  FFMA.FTZ R5, R15, UR4, -R208 ;  /* 0x000000040f057c23 */ /* 0x000fe200080108d0 */
[----:B------:R-:W-:Y:S01]  /*16990*/  FSEL R210, R210, RZ, P1 ;  /* 0x000000ffd2d27208 */ /* 0x000fe20000800000 */
[C---:B------:R-:W-:Y:S01]  /*169a0*/  FMUL.FTZ R68, R132.reuse, R68 ;  /* 0x0000004484447220 */ /* 0x040fe20000410000 */
[----:B------:R-:W-:Y:S01]  /*169b0*/  FSETP.NEU.FTZ.AND P1, PT, R133, -INF , PT ;  /* 0xff8000008500780b */ /* 0x000fe20003f3d000 */
[C---:B------:R-:W-:Y:S01]  /*169c0*/  FMUL.FTZ R69, R132.reuse, R69 ;  /* 0x0000004584457220 */ /* 0x040fe20000410000 */
[----:B------:R-:W-:Y:S01]  /*169d0*/  FMUL.FTZ R80, R132, R80 ;  /* 0x0000005084507220 */ /* 0x000fe20000410000 */
[----:B------:R-:W-:Y:S01]  /*169e0*/  FFMA.FTZ R7, R216, UR4, -R210 ;  /* 0x00000004d8077c23 */ /* 0x000fe200080108d2 */
[----:B------:R-:W-:Y:S01]  /*169f0*/  FSEL R209, R209, RZ, P1 ;  /* 0x000000ffd1d17208 */ /* 0x000fe20000800000 */
[----:B------:R3:W-:Y:S01]  /*16a00*/  MUFU.EX2 R8, R5 ;  /* 0x0000000500087308 */ /* 0x0007e20000000800 */
[C---:B-1----:R-:W-:Y:S01]  /*16a10*/  FMUL.FTZ R6, R3.reuse, R150 ;  /* 0x0000009603067220 */ /* 0x042fe20000410000 */
[C---:B------:R-:W-:Y:S01]  /*16a20*/  FMUL.FTZ R19, R3.reuse, R159 ;  /* 0x0000009f03137220 */ /* 0x040fe20000410000 */
[C---:B------:R-:W-:Y:S01]  /*16a30*/  FMUL.FTZ R34, R3.reuse, R174 ;  /* 0x000000ae03227220 */ /* 0x040fe20000410000 */
[----:B------:R-:W-:Y:S01]  /*16a40*/  MOV R174, R35 ;  /* 0x0000002300ae7202 */ /* 0x000fe20000000f00 */
[C---:B------:R-:W-:Y:S01]  /*16a50*/  FMUL.FTZ R35, R3.reuse, R175 ;  /* 0x000000af03237220 */ /* 0x040fe20000410000 */
[----:B------:R-:W-:Y:S01]  /*16a60*/  MOV R159, R59 ;  /* 0x0000003b009f7202 */ /* 0x000fe20000000f00 */
[--C-:B--2---:R-:W-:Y:S03]  /*16a70*/  FFMA.FTZ R4, R218, UR4, -R139.reuse ;  /* 0x00000004da047c23 */ /* 0x104fe6000801088b */
[----:B------:R-:W1:Y:S01]  /*16a80*/  MUFU.EX2 R2, R2 ;  /* 0x0000000200027308 */ /* 0x000e620000000800 */
[----:B------:R-:W-:Y:S01]  /*16a90*/  MOV R175, R66 ;  /* 0x0000004200af7202 */ /* 0x000fe20000000f00 */
[C---:B------:R-:W-:Y:S01]  /*16aa0*/  FMUL.FTZ R66, R3.reuse, R206 ;  /* 0x000000ce03427220 */ /* 0x040fe20000410000 */
[C---:B------:R-:W-:Y:S01]  /*16ab0*/  FMUL.FTZ R70, R3.reuse, R70 ;  /* 0x0000004603467220 */ /* 0x040fe20000410000 */
        /* <DEDUP_REMOVED lines=8> */
[C---:B------:R-:W-:Y:S01]  /*16b40*/  FMUL.FTZ R86, R3.reuse, R86 ;  /* 0x0000005603567220 */ /* 0x040fe20000410000 */
[----:B------:R-:W-:Y:S01]  /*16b50*/  FMUL.FTZ R87, R3, R87 ;  /* 0x0000005703577220 */ /* 0x000fe20000410000 */
[C---:B------:R-:W-:Y:S01]  /*16b60*/  FMUL.FTZ R96, R132.reuse, R96 ;  /* 0x0000006084607220 */ /* 0x040fe20000410000 */
[----:B------:R-:W-:Y:S03]  /*16b70*/  FMUL.FTZ R97, R132, R97 ;  /* 0x0000006184617220 */ /* 0x000fe60000410000 */
[----:B------:R-:W3:Y:S01]  /*16b80*/  MUFU.EX2 R0, R0 ;  /* 0x0000000000007308 */ /* 0x000ee20000000800 */
[C---:B-1----:R-:W-:Y:S01]  /*16b90*/  FMUL.FTZ R12, R2.reuse, R152 ;  /* 0x00000098020c7220 */ /* 0x042fe20000410000 */
[C---:B------:R-:W-:Y:S01]  /*16ba0*/  FMUL.FTZ R13, R2.reuse, R153 ;  /* 0x00000099020d7220 */ /* 0x040fe20000410000 */
[C---:B------:R-:W-:Y:S01]  /*16bb0*/  FMUL.FTZ R24, R2.reuse, R160 ;  /* 0x000000a002187220 */ /* 0x040fe20000410000 */
[C---:B------:R-:W-:Y:S01]  /*16bc0*/  FMUL.FTZ R28, R2.reuse, R168 ;  /* 0x000000a8021c7220 */ /* 0x040fe20000410000 */
[C---:B------:R-:W-:Y:S01]  /*16bd0*/  FMUL.FTZ R29, R2.reuse, R169 ;  /* 0x000000a9021d7220 */ /* 0x040fe20000410000 */
[----:B------:R-:W-:Y:S01]  /*16be0*/  MOV R168, R45 ;  /* 0x0000002d00a87202 */ /* 0x000fe20000000f00 */
[C---:B------:R-:W-:Y:S01]  /*16bf0*/  FMUL.FTZ R45, R2.reuse, R185 ;  /* 0x000000b9022d7220 */ /* 0x040fe20000410000 */
[----:B------:R-:W-:Y:S01]  /*16c00*/  MOV R169, R61 ;  /* 0x0000003d00a97202 */ /* 0x000fe20000000f00 */
[--C-:B--2---:R-:W-:Y:S01]  /*16c10*/  FFMA.FTZ R4, R143, UR4, -R208.reuse ;  /* 0x000000048f047c23 */ /* 0x104fe200080108d0 */
[C---:B------:R-:W-:Y:S01]  /*16c20*/  FMUL.FTZ R61, R2.reuse, R201 ;  /* 0x000000c9023d7220 */ /* 0x040fe20000410000 */
[----:B------:R-:W-:Y:S01]  /*16c30*/  MOV R160, R67 ;  /* 0x0000004300a07202 */ /* 0x000fe20000000f00 */
[C---:B------:R-:W-:Y:S01]  /*16c40*/  FMUL.FTZ R67, R3.reuse, R207 ;  /* 0x000000cf03437220 */ /* 0x040fe20000410000 */
[----:B------:R1:W-:Y:S01]  /*16c50*/  MUFU.EX2 R218, R4 ;  /* 0x0000000400da7308 */ /* 0x0003e20000000800 */
        /* <DEDUP_REMOVED lines=9> */
[----:B------:R-:W-:Y:S01]  /*16cf0*/  FMUL.FTZ R31, R0, R171 ;  /* 0x000000ab001f7220 */ /* 0x000fe20000410000 */
[----:B------:R-:W-:Y:S01]  /*16d00*/  MOV R162, R232 ;  /* 0x000000e800a27202 */ /* 0x000fe20000000f00 */
[----:B------:R-:W-:Y:S01]  /*16d10*/  LDSM.16.MT88.4 R152, [R233+0xe000] ;  /* 0x00e00000e998783b */ /* 0x000fe20000004200 */
[----:B------:R-:W-:Y:S01]  /*16d20*/  MOV R232, R44 ;  /* 0x0000002c00e87202 */ /* 0x000fe20000000f00 */
[----:B------:R-:W-:Y:S01]  /*16d30*/  FMUL.FTZ R44, R2, R184 ;  /* 0x000000b8022c7220 */ /* 0x000fe20000410000 */
[----:B------:R-:W-:Y:S01]  /*16d40*/  MOV R170, R47 ;  /* 0x0000002f00aa7202 */ /* 0x000fe20000000f00 */
[----:B------:R-:W-:Y:S01]  /*16d50*/  FMUL.FTZ R47, R0, R187 ;  /* 0x000000bb002f7220 */ /* 0x000fe20000410000 */
[--C-:B-1----:R-:W-:Y:S01]  /*16d60*/  FFMA.FTZ R4, R214, UR4, -R208.reuse ;  /* 0x00000004d6047c23 */ /* 0x102fe200080108d0 */
[----:B------:R-:W-:Y:S01]  /*16d70*/  MOV R184, R46 ;  /* 0x0000002e00b87202 */ /* 0x000fe20000000f00 */
[----:B------:R-:W-:Y:S01]  /*16d80*/  FMUL.FTZ R46, R0, R186 ;  /* 0x000000ba002e7220 */ /* 0x000fe20000410000 */
[----:B------:R-:W-:Y:S01]  /*16d90*/  MOV R171, R50 ;  /* 0x0000003200ab7202 */ /* 0x000fe20000000f00 */
[----:B------:R1:W2:Y:S01]  /*16da0*/  MUFU.EX2 R245, R4 ;  /* 0x0000000400f57308 */ /* 0x0002a20000000800 */
[----:B------:R-:W-:Y:S01]  /*16db0*/  FMUL.FTZ R50, R3, R190 ;  /* 0x000000be03327220 */ /* 0x000fe20000410000 */
[----:B------:R-:W-:Y:S01]  /*16dc0*/  MOV R163, R57 ;  /* 0x0000003900a37202 */ /* 0x000fe20000000f00 */
[----:B------:R-:W-:Y:S01]  /*16dd0*/  FMUL.FTZ R57, R2, R193 ;  /* 0x000000c102397220 */ /* 0x000fe20000410000 */
[C---:B------:R-:W-:Y:S01]  /*16de0*/  FMUL.FTZ R58, R0.reuse, R194 ;  /* 0x000000c2003a7220 */ /* 0x040fe20000410000 */
[C---:B------:R-:W-:Y:S01]  /*16df0*/  FMUL.FTZ R59, R0.reuse, R195 ;  /* 0x000000c3003b7220 */ /* 0x040fe20000410000 */
[C---:B------:R-:W-:Y:S01]  /*16e00*/  FMUL.FTZ R74, R0.reuse, R74 ;  /* 0x0000004a004a7220 */ /* 0x040fe20000410000 */
[----:B------:R-:W-:Y:S01]  /*16e10*/  FMUL.FTZ R75, R0, R75 ;  /* 0x0000004b004b7220 */ /* 0x000fe20000410000 */
        /* <DEDUP_REMOVED lines=12> */
[----:B------:R-:W-:Y:S01]  /*16ee0*/  FMUL.FTZ R95, R0, R95 ;  /* 0x0000005f005f7220 */ /* 0x000fe20000410000 */
[----:B------:R1:W-:Y:S01]  /*16ef0*/  MUFU.EX2 R243, R4 ;  /* 0x0000000400f37308 */ /* 0x0003e20000000800 */
[C---:B------:R-:W-:Y:S01]  /*16f00*/  FMUL.FTZ R98, R3.reuse, R98 ;  /* 0x0000006203627220 */ /* 0x040fe20000410000 */
[C---:B------:R-:W-:Y:S01]  /*16f10*/  FMUL.FTZ R99, R3.reuse, R99 ;  /* 0x0000006303637220 */ /* 0x040fe20000410000 */
        /* <DEDUP_REMOVED lines=15> */
[----:B------:R-:W-:Y:S01]  /*17010*/  FMUL.FTZ R16, R132, R156 ;  /* 0x0000009c84107220 */ /* 0x000fe20000410000 */
[----:B------:R-:W-:Y:S01]  /*17020*/  FFMA.FTZ R156, R226, UR4, -R139 ;  /* 0x00000004e29c7c23 */ /* 0x000fe2000801088b */
[C---:B------:R-:W-:Y:S01]  /*17030*/  FMUL.FTZ R114, R3.reuse, R114 ;  /* 0x0000007203727220 */ /* 0x040fe20000410000 */
[----:B------:R1:W2:Y:S01]  /*17040*/  MUFU.EX2 R10, R4 ;  /* 0x00000004000a7308 */ /* 0x0002a20000000800 */
        /* <DEDUP_REMOVED lines=16> */
[----:B-1----:R-:W-:Y:S01]  /*17150*/  FFMA.FTZ R4, R18, UR4, -R208 ;  /* 0x0000000412047c23 */ /* 0x002fe200080108d0 */
[C---:B------:R-:W-:Y:S01]  /*17160*/  FMUL.FTZ R18, R3.reuse, R158 ;  /* 0x0000009e03127220 */ /* 0x040fe20000410000 */
[----:B------:R-:W-:Y:S01]  /*17170*/  MOV R158, R63 ;  /* 0x0000003f009e7202 */ /* 0x000fe20000000f00 */
[----:B------:R-:W-:Y:S01]  /*17180*/  FMUL.FTZ R63, R0, R203 ;  /* 0x000000cb003f7220 */ /* 0x000fe20000410000 */
[----:B------:R1:W-:Y:S01]  /*17190*/  MUFU.EX2 R242, R4 ;  /* 0x0000000400f27308 */ /* 0x0003e20000000800 */
[----:B------:R-:W-:Y:S01]  /*171a0*/  FMUL.FTZ R131, R3, R131 ;  /* 0x0000008303837220 */ /* 0x000fe20000410000 */
[--C-:B------:R-:W-:Y:S01]  /*171b0*/  FFMA.FTZ R138, R138, UR4, -R209.reuse ;  /* 0x000000048a8a7c23 */ /* 0x100fe200080108d1 */
[--C-:B------:R-:W-:Y:S01]  /*171c0*/  FFMA.FTZ R168, R168, UR4, -R210.reuse ;  /* 0x00000004a8a87c23 */ /* 0x100fe200080108d2 */
[--C-:B-1----:R-:W-:Y:S06]  /*171d0*/  FFMA.FTZ R4, R212, UR4, -R210.reuse ;  /* 0x00000004d4047c23 */ /* 0x102fec00080108d2 */
[----:B------:R1:W-:Y:S02]  /*171e0*/  MUFU.EX2 R214, R4 ;  /* 0x0000000400d67308 */ /* 0x0003e40000000800 */
[--C-:B-1----:R-:W-:Y:S01]  /*171f0*/  FFMA.FTZ R4, R225, UR4, -R210.reuse ;  /* 0x00000004e1047c23 */ /* 0x102fe200080108d2 */
[----:B------:R-:W-:Y:S01]  /*17200*/  MOV R225, R9 ;  /* 0x0000000900e17202 */ /* 0x000fe20000000f00 */
[--C-:B------:R-:W-:Y:S01]  /*17210*/  FFMA.FTZ R9, R219, UR4, -R210.reuse ;  /* 0x00000004db097c23 */ /* 0x100fe200080108d2 */
[----:B--2---:R-:W-:Y:S05]  /*17220*/  MOV R219, R10 ;  /* 0x0000000a00db7202 */ /* 0x004fea0000000f00 */
[----:B------:R1:W-:Y:S01]  /*17230*/  MUFU.EX2 R244, R4 ;  /* 0x0000000400f47308 */ /* 0x0003e20000000800 */
[----:B------:R-:W-:Y:S01]  /*17240*/  F2FP.BF16.F32.PACK_AB R140, R246, R225 ;  /* 0x000000e1f68c723e */ /* 0x000fe200000010ff */
[----:B------:R-:W-:Y:S01]  /*17250*/  FMUL.FTZ R10, R0, R146 ;  /* 0x00000092000a7220 */ /* 0x000fe20000410000 */
[----:B------:R-:W-:Y:S07]  /*17260*/  F2FP.BF16.F32.PACK_AB R142, R219, R243 ;  /* 0x000000f3db8e723e */ /* 0x000fee00000010ff */
[----:B------:R2:W-:Y:S01]  /*17270*/  MUFU.EX2 R240, R9 ;  /* 0x0000000900f07308 */ /* 0x0005e20000000800 */
[--C-:B-1----:R-:W-:Y:S09]  /*17280*/  FFMA.FTZ R4, R213, UR4, -R209.reuse ;  /* 0x00000004d5047c23 */ /* 0x102ff200080108d1 */
[----:B------:R1:W-:Y:S01]  /*17290*/  MUFU.EX2 R212, R4 ;  /* 0x0000000400d47308 */ /* 0x0003e20000000800 */
[----:B--2---:R-:W-:Y:S01]  /*172a0*/  FMUL.FTZ R9, R2, R145 ;  /* 0x0000009102097220 */ /* 0x004fe20000410000 */
[--C-:B-1----:R-:W-:Y:S08]  /*172b0*/  FFMA.FTZ R4, R217, UR4, -R209.reuse ;  /* 0x00000004d9047c23 */ /* 0x102ff000080108d1 */
[----:B------:R1:W2:Y:S10]  /*172c0*/  MUFU.EX2 R217, R7 ;  /* 0x0000000700d97308 */ /* 0x0002b40000000800 */
[----:B------:R3:W4:Y:S01]  /*172d0*/  MUFU.EX2 R213, R4 ;  /* 0x0000000400d57308 */ /* 0x0007220000000800 */
[----:B-1----:R-:W-:Y:S01]  /*172e0*/  FMUL.FTZ R7, R3, R151 ;  /* 0x0000009703077220 */ /* 0x002fe20000410000 */
[----:B--2---:R-:W-:Y:S01]  /*172f0*/  F2FP.BF16.F32.PACK_AB R146, R240, R217 ;  /* 0x000000d9f092723e */ /* 0x004fe200000010ff */
[--C-:B---3--:R-:W-:Y:S01]  /*17300*/  FFMA.FTZ R4, R224, UR4, -R209.reuse ;  /* 0x00000004e0047c23 */ /* 0x108fe200080108d1 */
[----:B----4-:R-:W-:Y:S02]  /*17310*/  F2FP.BF16.F32.PACK_AB R145, R213, R212 ;  /* 0x000000d4d591723e */ /* 0x010fe400000010ff */
[----:B------:R-:W-:Y:S04]  /*17320*/  MOV R224, R17 ;  /* 0x0000001100e07202 */ /* 0x000fe80000000f00 */
[----:B------:R1:W-:Y:S01]  /*17330*/  MUFU.EX2 R216, R4 ;  /* 0x0000000400d87308 */ /* 0x0003e20000000800 */
[----:B------:R-:W-:Y:S01]  /*17340*/  FMUL.FTZ R17, R132, R157 ;  /* 0x0000009d84117220 */ /* 0x000fe20000410000 */
[----:B------:R-:W-:Y:S01]  /*17350*/  MOV R157, R60 ;  /* 0x0000003c009d7202 */ /* 0x000fe20000000f00 */
[C---:B------:R-:W-:Y:S04]  /*17360*/  FMUL.FTZ R60, R2.reuse, R200 ;  /* 0x000000c8023c7220 */ /* 0x040fe80000410000 */
[--C-:B------:R-:W-:Y:S01]  /*17370*/  FFMA.FTZ R157, R157, UR4, -R210.reuse ;  /* 0x000000049d9d7c23 */ /* 0x100fe200080108d2 */
[----:B-1----:R-:W-:Y:S01]  /*17380*/  FFMA.FTZ R4, R215, UR4, -R209 ;  /* 0x00000004d7047c23 */ /* 0x002fe200080108d1 */
[----:B------:R-:W-:Y:S01]  /*17390*/  MOV R215, R8 ;  /* 0x0000000800d77202 */ /* 0x000fe20000000f00 */
[----:B------:R-:W-:Y:S01]  /*173a0*/  FMUL.FTZ R8, R2, R144 ;  /* 0x0000009002087220 */ /* 0x000fe20000410000 */
[----:B------:R-:W-:Y:S01]  /*173b0*/  F2FP.BF16.F32.PACK_AB R144, R244, R214 ;  /* 0x000000d6f490723e */ /* 0x000fe200000010ff */
[----:B------:R1:W2:Y:S01]  /*173c0*/  MUFU.EX2 R239, R4 ;  /* 0x0000000400ef7308 */ /* 0x0002a20000000800 */
[----:B------:R-:W-:Y:S01]  /*173d0*/  F2FP.BF16.F32.PACK_AB R143, R215, R242 ;  /* 0x000000f2d78f723e */ /* 0x000fe200000010ff */
        /* <DEDUP_REMOVED lines=12> */
[----:B------:R-:W-:Y:S01]  /*174a0*/  MOV R166, R25 ;  /* 0x0000001900a67202 */ /* 0x000fe20000000f00 */
[----:B------:R-:W-:Y:S01]  /*174b0*/  FMUL.FTZ R25, R2, R161 ;  /* 0x000000a102197220 */ /* 0x000fe20000410000 */
[----:B------:R-:W-:Y:S01]  /*174c0*/  MOV R161, R241 ;  /* 0x000000f100a17202 */ /* 0x000fe20000000f00 */
[----:B------:R-:W-:Y:S01]  /*174d0*/  FMUL.FTZ R42, R0, R178 ;  /* 0x000000b2002a7220 */ /* 0x000fe20000410000 */
[-C--:B------:R-:W-:Y:S03]  /*174e0*/  HMMA.16816.F32.BF16 R20, R140, R36.reuse, R20 ;  /* 0x000000248c14723c */ /* 0x080fe60000041814 */
[----:B------:R-:W-:Y:S01]  /*174f0*/  MOV R241, R41 ;  /* 0x0000002900f17202 */ /* 0x000fe20000000f00 */
[----:B------:R-:W-:Y:S01]  /*17500*/  FMUL.FTZ R41, R2, R177 ;  /* 0x000000b102297220 */ /* 0x000fe20000410000 */
[----:B------:R-:W-:Y:S01]  /*17510*/  MOV R178, R64 ;  /* 0x0000004000b27202 */ /* 0x000fe20000000f00 */
[C---:B------:R-:W-:Y:S05]  /*17520*/  HMMA.16816.F32.BF16 R24, R144.reuse, R36, R24 ;  /* 0x000000249018723c */ /* 0x040fea0000041818 */
[C---:B------:R-:W-:Y:S01]  /*17530*/  FMUL.FTZ R64, R132.reuse, R204 ;  /* 0x000000cc84407220 */ /* 0x040fe20000410000 */
[-C--:B------:R-:W-:Y:S05]  /*17540*/  HMMA.16816.F32.BF16 R28, R144, R38.reuse, R28 ;  /* 0x00000026901c723c */ /* 0x080fea000004181c */
[C---:B------:R-:W-:Y:S01]  /*17550*/  FMUL.FTZ R36, R132.reuse, R180 ;  /* 0x000000b484247220 */ /* 0x040fe20000410000 */
[C---:B------:R-:W-:Y:S05]  /*17560*/  HMMA.16816.F32.BF16 R32, R140.reuse, R38, R32 ;  /* 0x000000268c20723c */ /* 0x040fea0000041820 */
[C---:B------:R-:W-:Y:S01]  /*17570*/  FMUL.FTZ R37, R132.reuse, R181 ;  /* 0x000000b584257220 */ /* 0x040fe20000410000 */
[----:B------:R-:W-:Y:S01]  /*17580*/  MOV R164, R43 ;  /* 0x0000002b00a47202 */ /* 0x000fe20000000f00 */
[C---:B------:R-:W-:Y:S01]  /*17590*/  FMUL.FTZ R39, R3.reuse, R183 ;  /* 0x000000b703277220 */ /* 0x040fe20000410000 */
[----:B------:R-:W-:Y:S03]  /*175a0*/  MOV R183, R48 ;  /* 0x0000003000b77202 */ /* 0x000fe60000000f00 */
[----:B------:R-:W-:Y:S01]  /*175b0*/  FMUL.FTZ R48, R132, R188 ;  /* 0x000000bc84307220 */ /* 0x000fe20000410000 */
[C---:B------:R-:W-:Y:S01]  /*175c0*/  FMUL.FTZ R38, R3.reuse, R182 ;  /* 0x000000b603267220 */ /* 0x040fe20000410000 */
[----:B------:R-:W2:Y:S01]  /*175d0*/  LDL.LU R188, [R1] ;  /* 0x0000000001bc7983 */ /* 0x000ea20000300800 */
[----:B------:R-:W-:Y:S01]  /*175e0*/  MOV R182, R40 ;  /* 0x0000002800b67202 */ /* 0x000fe20000000f00 */
[----:B------:R-:W-:Y:S01]  /*175f0*/  FMUL.FTZ R40, R2, R176 ;  /* 0x000000b002287220 */ /* 0x000fe20000410000 */
[----:B------:R-:W-:Y:S01]  /*17600*/  FMUL.FTZ R43, R0, R179 ;  /* 0x000000b3002b7220 */ /* 0x000fe20000410000 */
[----:B------:R-:W-:Y:S01]  /*17610*/  MOV R167, R238 ;  /* 0x000000ee00a77202 */ /* 0x000fe20000000f00 */
[----:B------:R-:W-:Y:S01]  /*17620*/  FFMA.FTZ R164, R164, UR4, -R210 ;  /* 0x00000004a4a47c23 */ /* 0x000fe200080108d2 */
[-C--:B------:R-:W-:Y:S01]  /*17630*/  HMMA.16816.F32.BF16 R36, R140, R52.reuse, R36 ;  /* 0x000000348c24723c */ /* 0x080fe20000041824 */
[----:B------:R3:W-:Y:S02]  /*17640*/  MUFU.EX2 R238, R156 ;  /* 0x0000009c00ee7308 */ /* 0x0007e40000000800 */
[----:B------:R-:W-:Y:S02]  /*17650*/  MOV R180, R237 ;  /* 0x000000ed00b47202 */ /* 0x000fe40000000f00 */
[----:B------:R-:W-:Y:S01]  /*17660*/  MOV R186, R178 ;  /* 0x000000b200ba7202 */ /* 0x000fe20000000f00 */
[C---:B------:R-:W-:Y:S05]  /*17670*/  HMMA.16816.F32.BF16 R40, R144.reuse, R52, R40 ;  /* 0x000000349028723c */ /* 0x040fea0000041828 */
[----:B------:R-:W-:Y:S01]  /*17680*/  MOV R176, R51 ;  /* 0x0000003300b07202 */ /* 0x000fe20000000f00 */
[-C--:B------:R-:W-:Y:S05]  /*17690*/  HMMA.16816.F32.BF16 R44, R144, R54.reuse, R44 ;  /* 0x00000036902c723c */ /* 0x080fea000004182c */
[C---:B------:R-:W-:Y:S01]  /*176a0*/  FMUL.FTZ R51, R3.reuse, R191 ;  /* 0x000000bf03337220 */ /* 0x040fe20000410000 */
[----:B------:R-:W-:Y:S01]  /*176b0*/  MOV R191, R158 ;  /* 0x0000009e00bf7202 */ /* 0x000fe20000000f00 */
[C---:B------:R-:W-:Y:S01]  /*176c0*/  FMUL.FTZ R52, R132.reuse, R196 ;  /* 0x000000c484347220 */ /* 0x040fe20000410000 */
[----:B------:R-:W-:Y:S03]  /*176d0*/  FMUL.FTZ R53, R132, R197 ;  /* 0x000000c584357220 */ /* 0x000fe60000410000 */
[--C-:B---3--:R-:W-:Y:S01]  /*176e0*/  FFMA.FTZ R156, R252, UR4, -R208.reuse ;  /* 0x00000004fc9c7c23 */ /* 0x108fe200080108d0 */
[C---:B------:R-:W-:Y:S03]  /*176f0*/  HMMA.16816.F32.BF16 R48, R140.reuse, R54, R48 ;  /* 0x000000368c30723c */ /* 0x040fe60000041830 */
[----:B------:R3:W-:Y:S01]  /*17700*/  MUFU.EX2 R237, R156 ;  /* 0x0000009c00ed7308 */ /* 0x0007e20000000800 */
[----:B------:R-:W-:Y:S02]  /*17710*/  MOV R181, R224 ;  /* 0x000000e000b57202 */ /* 0x000fe40000000f00 */
[----:B------:R-:W-:Y:S01]  /*17720*/  MOV R224, R56 ;  /* 0x0000003800e07202 */ /* 0x000fe20000000f00 */
[C---:B------:R-:W-:Y:S01]  /*17730*/  FMUL.FTZ R54, R3.reuse, R198 ;  /* 0x000000c603367220 */ /* 0x040fe20000410000 */
[----:B------:R-:W-:Y:S03]  /*17740*/  FMUL.FTZ R55, R3, R199 ;  /* 0x000000c703377220 */ /* 0x000fe60000410000 */
[----:B------:R-:W-:Y:S01]  /*17750*/  FMUL.FTZ R56, R2, R192 ;  /* 0x000000c002387220 */ /* 0x000fe20000410000 */
[----:B------:R-:W-:Y:S02]  /*17760*/  MOV R187, R181 ;  /* 0x000000b500bb7202 */ /* 0x000fe40000000f00 */
[----:B------:R-:W-:Y:S01]  /*17770*/  MOV R179, R62 ;  /* 0x0000003e00b37202 */ /* 0x000fe20000000f00 */
[-C--:B-1----:R-:W-:Y:S03]  /*17780*/  HMMA.16816.F32.BF16 R52, R140, R148.reuse, R52 ;  /* 0x000000948c34723c */ /* 0x082fe60000041834 */
[----:B------:R-:W-:Y:S01]  /*17790*/  FMUL.FTZ R62, R0, R202 ;  /* 0x000000ca003e7220 */ /* 0x000fe20000410000 */
[----:B------:R-:W-:Y:S01]  /*177a0*/  MOV R189, R187 ;  /* 0x000000bb00bd7202 */ /* 0x000fe20000000f00 */
[--C-:B---3--:R-:W-:Y:S01]  /*177b0*/  FFMA.FTZ R156, R184, UR4, -R208.reuse ;  /* 0x00000004b89c7c23 */ /* 0x108fe200080108d0 */
[C---:B------:R-:W-:Y:S03]  /*177c0*/  HMMA.16816.F32.BF16 R56, R144.reuse, R148, R56 ;  /* 0x000000949038723c */ /* 0x040fe60000041838 */
[----:B------:R1:W-:Y:S02]  /*177d0*/  MUFU.EX2 R203, R156 ;  /* 0x0000009c00cb7308 */ /* 0x0003e40000000800 */
[----:B------:R-:W-:Y:S01]  /*177e0*/  MOV R177, R65 ;  /* 0x0000004100b17202 */ /* 0x000fe20000000f00 */
[-C--:B------:R-:W-:Y:S05]  /*177f0*/  HMMA.16816.F32.BF16 R60, R144, R150.reuse, R60 ;  /* 0x00000096903c723c */ /* 0x080fea000004183c */
[----:B------:R-:W-:Y:S01]  /*17800*/  FMUL.FTZ R65, R132, R205 ;  /* 0x000000cd84417220 */ /* 0x000fe20000410000 */
[----:B------:R-:W-:Y:S02]  /*17810*/  MOV R184, R177 ;  /* 0x000000b100b87202 */ /* 0x000fe40000000f00 */
[----:B------:R-:W-:Y:S03]  /*17820*/  MOV R177, R182 ;  /* 0x000000b600b17202 */ /* 0x000fe60000000f00 */
[----:B------:R-:W-:Y:S01]  /*17830*/  MOV R185, R179 ;  /* 0x000000b300b97202 */ /* 0x000fe20000000f00 */
[C---:B------:R-:W-:Y:S01]  /*17840*/  HMMA.16816.F32.BF16 R64, R140.reuse, R150, R64 ;  /* 0x000000968c40723c */ /* 0x040fe20000041840 */
[----:B------:R-:W3:Y:S03]  /*17850*/  LDSM.16.MT88.4 R148, [R234+0xe000] ;  /* 0x00e00000ea94783b */ /* 0x000ee60000004200 */
[--C-:B-1----:R-:W-:Y:S01]  /*17860*/  FFMA.FTZ R156, R231, UR4, -R208.reuse ;  /* 0x00000004e79c7c23 */ /* 0x102fe200080108d0 */
[----:B------:R-:W-:Y:S01]  /*17870*/  MOV R187, R185 ;  /* 0x000000b900bb7202 */ /* 0x000fe20000000f00 */
[-C--:B------:R-:W-:Y:S02]  /*17880*/  HMMA.16816.F32.BF16 R68, R140, R152.reuse, R68 ;  /* 0x000000988c44723c */ /* 0x080fe40000041844 */
[----:B------:R-:W-:Y:S04]  /*17890*/  MUFU.EX2 R181, R156 ;  /* 0x0000009c00b57308 */ /* 0x000fe80000000800 */
[C---:B------:R-:W-:Y:S06]  /*178a0*/  HMMA.16816.F32.BF16 R72, R144.reuse, R152, R72 ;  /* 0x000000989048723c */ /* 0x040fec0000041848 */
[-C--:B------:R-:W-:Y:S05]  /*178b0*/  HMMA.16816.F32.BF16 R76, R144, R154.reuse, R76 ;  /* 0x0000009a904c723c */ /* 0x080fea000004184c */
[--C-:B------:R-:W-:Y:S01]  /*178c0*/  FFMA.FTZ R152, R229, UR4, -R139.reuse ;  /* 0x00000004e5987c23 */ /* 0x100fe2000801088b */
[C---:B------:R-:W-:Y:S03]  /*178d0*/  HMMA.16816.F32.BF16 R80, R140.reuse, R154, R80 ;  /* 0x0000009a8c50723c */ /* 0x040fe60000041850 */
[----:B------:R1:W4:Y:S03]  /*178e0*/  MUFU.EX2 R197, R152 ;  /* 0x0000009800c57308 */ /* 0x0003260000000800 */
[-C--:B---3--:R-:W-:Y:S01]  /*178f0*/  HMMA.16816.F32.BF16 R84, R140, R148.reuse, R84 ;  /* 0x000000948c54723c */ /* 0x088fe20000041854 */
[----:B-1----:R-:W1:Y:S05]  /*17900*/  LDSM.16.MT88.4 R152, [R236+0xe000] ;  /* 0x00e00000ec98783b */ /* 0x002e6a0000004200 */
[C---:B------:R-:W-:Y:S06]  /*17910*/  HMMA.16816.F32.BF16 R88, R144.reuse, R148, R88 ;  /* 0x000000949058723c */ /* 0x040fec0000041858 */
[-C--:B------:R-:W-:Y:S05]  /*17920*/  HMMA.16816.F32.BF16 R92, R144, R150.reuse, R92 ;  /* 0x00000096905c723c */ /* 0x080fea000004185c */
[--C-:B------:R-:W-:Y:S01]  /*17930*/  FFMA.FTZ R149, R227, UR4, -R139.reuse ;  /* 0x00000004e3957c23 */ /* 0x100fe2000801088b */
[C---:B------:R-:W-:Y:S03]  /*17940*/  HMMA.16816.F32.BF16 R96, R140.reuse, R150, R96 ;  /* 0x000000968c60723c */ /* 0x040fe60000041860 */
[----:B------:R-:W-:Y:S02]  /*17950*/  MUFU.EX2 R182, R149 ;  /* 0x0000009500b67308 */ /* 0x000fe40000000800 */
[----:B------:R-:W-:Y:S08]  /*17960*/  FFMA.FTZ R148, R228, UR4, -R139 ;  /* 0x00000004e4947c23 */ /* 0x000ff0000801088b */
[----:B------:R3:W4:Y:S01]  /*17970*/  MUFU.EX2 R179, R148 ;  /* 0x0000009400b37308 */ /* 0x0007220000000800 */
[-C--:B-1----:R-:W-:Y:S03]  /*17980*/  HMMA.16816.F32.BF16 R100, R140, R152.reuse, R100 ;  /* 0x000000988c64723c */ /* 0x082fe60000041864 */
[----:B---3--:R-:W-:Y:S03]  /*17990*/  FFMA.FTZ R148, R230, UR4, -R208 ;  /* 0x00000004e6947c23 */ /* 0x008fe600080108d0 */
[C---:B------:R-:W-:Y:S03]  /*179a0*/  HMMA.16816.F32.BF16 R104, R144.reuse, R152, R104 ;  /* 0x000000989068723c */ /* 0x040fe60000041868 */
[----:B------:R1:W3:Y:S03]  /*179b0*/  MUFU.EX2 R178, R148 ;  /* 0x0000009400b27308 */ /* 0x0002e60000000800 */
[-C--:B------:R-:W-:Y:S05]  /*179c0*/  HMMA.16816.F32.BF16 R108, R144, R154.reuse, R108 ;  /* 0x0000009a906c723c */ /* 0x080fea000004186c */
[--C-:B------:R-:W-:Y:S01]  /*179d0*/  FFMA.FTZ R152, R189, UR4, -R210.reuse ;  /* 0x00000004bd987c23 */ /* 0x100fe200080108d2 */
[C---:B------:R-:W-:Y:S03]  /*179e0*/  HMMA.16816.F32.BF16 R112, R140.reuse, R154, R112 ;  /* 0x0000009a8c70723c */ /* 0x040fe60000041870 */
[----:B------:R-:W-:Y:S01]  /*179f0*/  MUFU.EX2 R205, R152 ;  /* 0x0000009800cd7308 */ /* 0x000fe20000000800 */
[----:B-1----:R-:W1:Y:S02]  /*17a00*/  LDSM.16.MT88.4 R148, [R235+0xe000] ;  /* 0x00e00000eb94783b */ /* 0x002e640000004200 */
[-C--:B-1----:R-:W-:Y:S06]  /*17a10*/  HMMA.16816.F32.BF16 R116, R140, R148.reuse, R116 ;  /* 0x000000948c74723c */ /* 0x082fec0000041874 */
[C---:B------:R-:W-:Y:S06]  /*17a20*/  HMMA.16816.F32.BF16 R120, R144.reuse, R148, R120 ;  /* 0x000000949078723c */ /* 0x040fec0000041878 */
[-C--:B------:R-:W-:Y:S06]  /*17a30*/  HMMA.16816.F32.BF16 R124, R144, R150.reuse, R124 ;  /* 0x00000096907c723c */ /* 0x080fec000004187c */
[----:B------:R-:W-:Y:S07]  /*17a40*/  HMMA.16816.F32.BF16 R128, R140, R150, R128 ;  /* 0x000000968c80723c */ /* 0x000fee0000041880 */
[----:B----4-:R-:W-:Y:S04]  /*17a50*/  F2FP.BF16.F32.PACK_AB R140, R197, R238 ;  /* 0x000000eec58c723e */ /* 0x010fe800000010ff */
[----:B------:R-:W-:Y:S02]  /*17a60*/  F2FP.BF16.F32.PACK_AB R141, R203, R237 ;  /* 0x000000edcb8d723e */ /* 0x000fe400000010ff */
[----:B------:R-:W-:Y:S02]  /*17a70*/  F2FP.BF16.F32.PACK_AB R142, R182, R179 ;  /* 0x000000b3b68e723e */ /* 0x000fe400000010ff */
[----:B---3--:R-:W-:Y:S01]  /*17a80*/  F2FP.BF16.F32.PACK_AB R143, R181, R178 ;  /* 0x000000b2b58f723e */ /* 0x008fe200000010ff */
[--C-:B--2---:R-:W-:Y:S01]  /*17a90*/  FFMA.FTZ R156, R188, UR4, -R210.reuse ;  /* 0x00000004bc9c7c23 */ /* 0x104fe200080108d2 */
[----:B------:R-:W-:Y:S02]  /*17aa0*/  MOV R188, R186 ;  /* 0x000000ba00bc7202 */ /* 0x000fe40000000f00 */
[----:B------:R-:W-:Y:S01]  /*17ab0*/  MOV R186, R176 ;  /* 0x000000b000ba7202 */ /* 0x000fe20000000f00 */
[----:B------:R-:W-:Y:S01]  /*17ac0*/  MUFU.EX2 R185, R156 ;  /* 0x0000009c00b97308 */ /* 0x000fe20000000800 */
[----:B------:R-:W-:Y:S02]  /*17ad0*/  MOV R176, R183 ;  /* 0x000000b700b07202 */ /* 0x000fe40000000f00 */
[----:B------:R-:W-:Y:S02]  /*17ae0*/  MOV R183, R232 ;  /* 0x000000e800b77202 */ /* 0x000fe40000000f00 */
[----:B------:R-:W2:Y:S01]  /*17af0*/  LDL.LU R232, [R1+0x34] ;  /* 0x0000340001e87983 */ /* 0x000ea20000300800 */
[--C-:B------:R-:W-:Y:S03]  /*17b00*/  FFMA.FTZ R148, R176, UR4, -R209.reuse ;  /* 0x00000004b0947c23 */ /* 0x100fe600080108d1 */
[----:B------:R-:W3:Y:S01]  /*17b10*/  LDL.LU R189, [R1+0x8] ;  /* 0x0000080001bd7983 */ /* 0x000ee20000300800 */
[----:B------:R1:W-:Y:S03]  /*17b20*/  MUFU.EX2 R176, R148 ;  /* 0x0000009400b07308 */ /* 0x0003e60000000800 */
[----:B-1----:R-:W-:Y:S01]  /*17b30*/  LDSM.16.MT88.4 R148, [R236+0xc800] ;  /* 0x00c80000ec94783b */ /* 0x002fe20000004200 */
[--C-:B---3--:R-:W-:Y:S01]  /*17b40*/  FFMA.FTZ R153, R189, UR4, -R209.reuse ;  /* 0x00000004bd997c23 */ /* 0x108fe200080108d1 */
[----:B------:R-:W-:Y:S02]  /*17b50*/  MOV R189, R188 ;  /* 0x000000bc00bd7202 */ /* 0x000fe40000000f00 */
[----:B------:R-:W-:Y:S02]  /*17b60*/  MOV R188, R187 ;  /* 0x000000bb00bc7202 */ /* 0x000fe40000000f00 */
[----:B------:R-:W-:Y:S01]  /*17b70*/  MOV R187, R186 ;  /* 0x000000ba00bb7202 */ /* 0x000fe20000000f00 */
[--C-:B------:R-:W-:Y:S01]  /*17b80*/  FFMA.FTZ R152, R189, UR4, -R209.reuse ;  /* 0x00000004bd987c23 */ /* 0x100fe200080108d1 */
[----:B------:R-:W-:Y:S02]  /*17b90*/  MOV R186, R183 ;  /* 0x000000b700ba7202 */ /* 0x000fe40000000f00 */
[----:B------:R-:W-:Y:S01]  /*17ba0*/  MOV R189, R188 ;  /* 0x000000bc00bd7202 */ /* 0x000fe20000000f00 */
[----:B------:R-:W-:Y:S01]  /*17bb0*/  MUFU.EX2 R183, R153 ;  /* 0x0000009900b77308 */ /* 0x000fe20000000800 */
[----:B------:R-:W-:Y:S02]  /*17bc0*/  MOV R188, R186 ;  /* 0x000000ba00bc7202 */ /* 0x000fe40000000f00 */
[----:B------:R-:W-:Y:S01]  /*17bd0*/  MOV R186, R184 ;  /* 0x000000b800ba7202 */ /* 0x000fe20000000f00 */
[----:B------:R-:W-:Y:S01]  /*17be0*/  FFMA.FTZ R156, R189, UR4, -R210 ;  /* 0x00000004bd9c7c23 */ /* 0x000fe200080108d2 */
[----:B------:R-:W-:Y:S02]  /*17bf0*/  MOV R190, R188 ;  /* 0x000000bc00be7202 */ /* 0x000fe40000000f00 */
[----:B------:R-:W-:Y:S03]  /*17c00*/  MOV R189, R186 ;  /* 0x000000ba00bd7202 */ /* 0x000fe60000000f00 */
[----:B------:R1:W3:Y:S01]  /*17c10*/  MUFU.EX2 R184, R152 ;  /* 0x0000009800b87308 */ /* 0x0002e20000000800 */
[----:B------:R-:W-:Y:S01]  /*17c20*/  MOV R186, R177 ;  /* 0x000000b100ba7202 */ /* 0x000fe20000000f00 */
[----:B------:R-:W-:Y:S01]  /*17c30*/  FFMA.FTZ R144, R190, UR4, -R209 ;  /* 0x00000004be907c23 */ /* 0x000fe200080108d1 */
[----:B------:R-:W-:Y:S04]  /*17c40*/  MOV R188, R180 ;  /* 0x000000b400bc7202 */ /* 0x000fe80000000f00 */
[----:B------:R-:W-:Y:S03]  /*17c50*/  MOV R190, R188 ;  /* 0x000000bc00be7202 */ /* 0x000fe60000000f00 */
[----:B------:R-:W-:Y:S01]  /*17c60*/  MUFU.EX2 R177, R156 ;  /* 0x0000009c00b17308 */ /* 0x000fe20000000800 */
[----:B------:R-:W-:Y:S09]  /*17c70*/  MOV R188, R159 ;  /* 0x0000009f00bc7202 */ /* 0x000ff20000000f00 */
[----:B------:R4:W2:Y:S01]  /*17c80*/  MUFU.EX2 R180, R157 ;  /* 0x0000009d00b47308 */ /* 0x0008a20000000800 */
[----:B-1----:R-:W1:Y:S01]  /*17c90*/  LDSM.16.MT88.4 R152, [R233+0xc800] ;  /* 0x00c80000e998783b */ /* 0x002e620000004200 */
[----:B---3--:R-:W-:Y:S08]  /*17ca0*/  F2FP.BF16.F32.PACK_AB R145, R184, R183 ;  /* 0x000000b7b891723e */ /* 0x008ff000000010ff */
[----:B------:R3:W3:Y:S01]  /*17cb0*/  MUFU.EX2 R193, R144 ;  /* 0x0000009000c17308 */ /* 0x0006e20000000800 */
[----:B----4-:R-:W4:Y:S01]  /*17cc0*/  LDSM.16.MT88.4 R156, [R234+0xc800] ;  /* 0x00c80000ea9c783b */ /* 0x010f220000004200 */
[----:B--2---:R-:W-:Y:S02]  /*17cd0*/  F2FP.BF16.F32.PACK_AB R146, R180, R177 ;  /* 0x000000b1b492723e */ /* 0x004fe400000010ff */
[----:B---3--:R-:W-:Y:S02]  /*17ce0*/  F2FP.BF16.F32.PACK_AB R144, R205, R185 ;  /* 0x000000b9cd90723e */ /* 0x008fe400000010ff */
[----:B------:R-:W-:Y:S01]  /*17cf0*/  F2FP.BF16.F32.PACK_AB R147, R193, R176 ;  /* 0x000000b0c193723e */ /* 0x000fe200000010ff */
[-C--:B-1----:R-:W-:Y:S06]  /*17d00*/  HMMA.16816.F32.BF16 R4, R140, R152.reuse, R4 ;  /* 0x000000988c04723c */ /* 0x082fec0000041804 */
[C---:B------:R-:W-:Y:S06]  /*17d10*/  HMMA.16816.F32.BF16 R8, R144.reuse, R152, R8 ;  /* 0x000000989008723c */ /* 0x040fec0000041808 */
[-C--:B------:R-:W-:Y:S06]  /*17d20*/  HMMA.16816.F32.BF16 R12, R144, R154.reuse, R12 ;  /* 0x0000009a900c723c */ /* 0x080fec000004180c */
[C---:B------:R-:W-:Y:S01]  /*17d30*/  HMMA.16816.F32.BF16 R16, R140.reuse, R154, R16 ;  /* 0x0000009a8c10723c */ /* 0x040fe20000041810 */
[----:B------:R-:W1:Y:S05]  /*17d40*/  LDSM.16.MT88.4 R152, [R235+0xc800] ;  /* 0x00c80000eb98783b */ /* 0x000e6a0000004200 */
[-C--:B----4-:R-:W-:Y:S06]  /*17d50*/  HMMA.16816.F32.BF16 R20, R140, R156.reuse, R20 ;  /* 0x0000009c8c14723c */ /* 0x090fec0000041814 */
[C---:B------:R-:W-:Y:S06]  /*17d60*/  HMMA.16816.F32.BF16 R24, R144.reuse, R156, R24 ;  /* 0x0000009c9018723c */ /* 0x040fec0000041818 */
[-C--:B------:R-:W-:Y:S05]  /*17d70*/  HMMA.16816.F32.BF16 R28, R144, R158.reuse, R28 ;  /* 0x0000009e901c723c */ /* 0x080fea000004181c */
[--C-:B------:R-:W-:Y:S01]  /*17d80*/  FFMA.FTZ R156, R190, UR4, -R139.reuse ;  /* 0x00000004be9c7c23 */ /* 0x100fe2000801088b */
[C---:B------:R-:W-:Y:S03]  /*17d90*/  HMMA.16816.F32.BF16 R32, R140.reuse, R158, R32 ;  /* 0x0000009e8c20723c */ /* 0x040fe60000041820 */
[----:B------:R2:W-:Y:S03]  /*17da0*/  MUFU.EX2 R201, R156 ;  /* 0x0000009c00c97308 */ /* 0x0005e60000000800 */
[-C--:B------:R-:W-:Y:S06]  /*17db0*/  HMMA.16816.F32.BF16 R36, R140, R148.reuse, R36 ;  /* 0x000000948c24723c */ /* 0x080fec0000041824 */
[C---:B------:R-:W-:Y:S06]  /*17dc0*/  HMMA.16816.F32.BF16 R40, R144.reuse, R148, R40 ;  /* 0x000000949028723c */ /* 0x040fec0000041828 */
[-C--:B------:R-:W-:Y:S05]  /*17dd0*/  HMMA.16816.F32.BF16 R44, R144, R150.reuse, R44 ;  /* 0x00000096902c723c */ /* 0x080fea000004182c */
[--C-:B--2---:R-:W-:Y:S01]  /*17de0*/  FFMA.FTZ R156, R189, UR4, -R208.reuse ;  /* 0x00000004bd9c7c23 */ /* 0x104fe200080108d0 */
[C---:B------:R-:W-:Y:S01]  /*17df0*/  HMMA.16816.F32.BF16 R48, R140.reuse, R150, R48 ;  /* 0x000000968c30723c */ /* 0x040fe20000041830 */
[----:B------:R-:W2:Y:S02]  /*17e00*/  LDSM.16.MT88.4 R148, [R233+0xe800] ;  /* 0x00e80000e994783b */ /* 0x000ea40000004200 */
[----:B------:R3:W-:Y:S03]  /*17e10*/  MUFU.EX2 R195, R156 ;  /* 0x0000009c00c37308 */ /* 0x0007e60000000800 */
[-C--:B-1----:R-:W-:Y:S06]  /*17e20*/  HMMA.16816.F32.BF16 R52, R140, R152.reuse, R52 ;  /* 0x000000988c34723c */ /* 0x082fec0000041834 */
[C---:B------:R-:W-:Y:S06]  /*17e30*/  HMMA.16816.F32.BF16 R56, R144.reuse, R152, R56 ;  /* 0x000000989038723c */ /* 0x040fec0000041838 */
[-C--:B------:R-:W-:Y:S05]  /*17e40*/  HMMA.16816.F32.BF16 R60, R144, R154.reuse, R60 ;  /* 0x0000009a903c723c */ /* 0x080fea000004183c */
[--C-:B---3--:R-:W-:Y:S01]  /*17e50*/  FFMA.FTZ R156, R161, UR4, -R139.reuse ;  /* 0x00000004a19c7c23 */ /* 0x108fe2000801088b */
[C---:B------:R-:W-:Y:S01]  /*17e60*/  HMMA.16816.F32.BF16 R64, R140.reuse, R154, R64 ;  /* 0x0000009a8c40723c */ /* 0x040fe20000041840 */
[----:B------:R-:W1:Y:S04]  /*17e70*/  LDSM.16.MT88.4 R152, [R234+0xe800] ;  /* 0x00e80000ea98783b */ /* 0x000e680000004200 */
[----:B------:R-:W-:Y:S02]  /*17e80*/  MOV R161, R160 ;  /* 0x000000a000a17202 */ /* 0x000fe40000000f00 */
[----:B------:R-:W-:Y:S02]  /*17e90*/  MOV R160, R241 ;  /* 0x000000f100a07202 */ /* 0x000fe40000000f00 */
[----:B------:R3:W-:Y:S01]  /*17ea0*/  MUFU.EX2 R241, R156 ;  /* 0x0000009c00f17308 */ /* 0x0007e20000000800 */
[-C--:B--2---:R-:W-:Y:S06]  /*17eb0*/  HMMA.16816.F32.BF16 R68, R140, R148.reuse, R68 ;  /* 0x000000948c44723c */ /* 0x084fec0000041844 */
[C---:B------:R-:W-:Y:S05]  /*17ec0*/  HMMA.16816.F32.BF16 R72, R144.reuse, R148, R72 ;  /* 0x000000949048723c */ /* 0x040fea0000041848 */
[--C-:B---3--:R-:W-:Y:S01]  /*17ed0*/  FFMA.FTZ R156, R186, UR4, -R208.reuse ;  /* 0x00000004ba9c7c23 */ /* 0x108fe200080108d0 */
[-C--:B------:R-:W-:Y:S05]  /*17ee0*/  HMMA.16816.F32.BF16 R76, R144, R150.reuse, R76 ;  /* 0x00000096904c723c */ /* 0x080fea000004184c */
[--C-:B------:R-:W-:Y:S01]  /*17ef0*/  FFMA.FTZ R148, R191, UR4, -R139.reuse ;  /* 0x00000004bf947c23 */ /* 0x100fe2000801088b */
[C---:B------:R-:W-:Y:S03]  /*17f00*/  HMMA.16816.F32.BF16 R80, R140.reuse, R150, R80 ;  /* 0x000000968c50723c */ /* 0x040fe60000041850 */
[----:B------:R2:W-:Y:S02]  /*17f10*/  MUFU.EX2 R194, R148 ;  /* 0x0000009400c27308 */ /* 0x0005e40000000800 */
[----:B------:R-:W-:Y:S01]  /*17f20*/  MOV R186, R170 ;  /* 0x000000aa00ba7202 */ /* 0x000fe20000000f00 */
[-C--:B-1----:R-:W-:Y:S05]  /*17f30*/  HMMA.16816.F32.BF16 R84, R140, R152.reuse, R84 ;  /* 0x000000988c54723c */ /* 0x082fea0000041854 */
[--C-:B------:R-:W-:Y:S01]  /*17f40*/  FFMA.FTZ R170, R167, UR4, -R139.reuse ;  /* 0x00000004a7aa7c23 */ /* 0x100fe2000801088b */
[C---:B------:R-:W-:Y:S03]  /*17f50*/  HMMA.16816.F32.BF16 R88, R144.reuse, R152, R88 ;  /* 0x000000989058723c */ /* 0x040fe60000041858 */
[----:B------:R-:W-:Y:S02]  /*17f60*/  MUFU.EX2 R228, R170 ;  /* 0x000000aa00e47308 */ /* 0x000fe40000000800 */
[--C-:B------:R-:W-:Y:S01]  /*17f70*/  FFMA.FTZ R167, R165, UR4, -R208.reuse ;  /* 0x00000004a5a77c23 */ /* 0x100fe200080108d0 */
[-C--:B------:R-:W-:Y:S01]  /*17f80*/  HMMA.16816.F32.BF16 R92, R144, R154.reuse, R92 ;  /* 0x0000009a905c723c */ /* 0x080fe2000004185c */
[----:B--2---:R-:W1:Y:S04]  /*17f90*/  LDSM.16.MT88.4 R148, [R236+0xe800] ;  /* 0x00e80000ec94783b */ /* 0x004e680000004200 */
[--C-:B------:R-:W-:Y:S01]  /*17fa0*/  FFMA.FTZ R152, R188, UR4, -R208.reuse ;  /* 0x00000004bc987c23 */ /* 0x100fe200080108d0 */
[C---:B------:R-:W-:Y:S01]  /*17fb0*/  HMMA.16816.F32.BF16 R96, R140.reuse, R154, R96 ;  /* 0x0000009a8c60723c */ /* 0x040fe20000041860 */
[----:B------:R-:W-:Y:S02]  /*17fc0*/  MUFU.EX2 R226, R167 ;  /* 0x000000a700e27308 */ /* 0x000fe40000000800 */
[----:B------:R-:W2:Y:S02]  /*17fd0*/  LDL.LU R188, [R1+0x94] ;  /* 0x0000940001bc7983 */ /* 0x000ea40000300800 */
[--C-:B------:R-:W-:Y:S06]  /*17fe0*/  FFMA.FTZ R165, R222, UR4, -R208.reuse ;  /* 0x00000004dea57c23 */ /* 0x100fec00080108d0 */
[----:B------:R3:W-:Y:S10]  /*17ff0*/  MUFU.EX2 R202, R152 ;  /* 0x0000009800ca7308 */ /* 0x0007f40000000800 */
[----:B------:R-:W-:Y:S01]  /*18000*/  MUFU.EX2 R230, R165 ;  /* 0x000000a500e67308 */ /* 0x000fe20000000800 */
[--C-:B---3--:R-:W-:Y:S09]  /*18010*/  FFMA.FTZ R152, R187, UR4, -R139.reuse ;  /* 0x00000004bb987c23 */ /* 0x108ff2000801088b */
[----:B------:R3:W-:Y:S01]  /*18020*/  MUFU.EX2 R187, R156 ;  /* 0x0000009c00bb7308 */ /* 0x0007e20000000800 */
[-C--:B-1----:R-:W-:Y:S09]  /*18030*/  HMMA.16816.F32.BF16 R100, R140, R148.reuse, R100 ;  /* 0x000000948c64723c */ /* 0x082ff20000041864 */
[----:B------:R1:W-:Y:S01]  /*18040*/  MUFU.EX2 R196, R152 ;  /* 0x0000009800c47308 */ /* 0x0003e20000000800 */
[C---:B------:R-:W-:Y:S04]  /*18050*/  HMMA.16816.F32.BF16 R104, R144.reuse, R148, R104 ;  /* 0x000000949068723c */ /* 0x040fe80000041868 */
[----:B---3--:R-:W-:Y:S02]  /*18060*/  FFMA.FTZ R156, R175, UR4, -R208 ;  /* 0x00000004af9c7c23 */ /* 0x008fe400080108d0 */
[-C--:B------:R-:W-:Y:S01]  /*18070*/  HMMA.16816.F32.BF16 R108, R144, R150.reuse, R108 ;  /* 0x00000096906c723c */ /* 0x080fe2000004186c */
[----:B------:R-:W3:Y:S02]  /*18080*/  LDL.LU R175, [R1+0x90] ;  /* 0x0000900001af7983 */ /* 0x000ee40000300800 */
[----:B------:R4:W-:Y:S02]  /*18090*/  MUFU.EX2 R192, R156 ;  /* 0x0000009c00c07308 */ /* 0x0009e40000000800 */
[--C-:B------:R-:W-:Y:S01]  /*180a0*/  FFMA.FTZ R148, R173, UR4, -R210.reuse ;  /* 0x00000004ad947c23 */ /* 0x100fe200080108d2 */
[C---:B------:R-:W-:Y:S01]  /*180b0*/  HMMA.16816.F32.BF16 R112, R140.reuse, R150, R112 ;  /* 0x000000968c70723c */ /* 0x040fe20000041870 */
[----:B-1----:R-:W1:Y:S06]  /*180c0*/  LDSM.16.MT88.4 R152, [R235+0xe800] ;  /* 0x00e80000eb98783b */ /* 0x002e6c0000004200 */
[----:B------:R4:W4:Y:S01]  /*180d0*/  MUFU.EX2 R149, R148 ;  /* 0x0000009400957308 */ /* 0x0009220000000800 */
[----:B------:R-:W-:Y:S03]  /*180e0*/  MOV R173, R171 ;  /* 0x000000ab00ad7202 */ /* 0x000fe60000000f00 */
[--C-:B------:R-:W-:Y:S06]  /*180f0*/  FFMA.FTZ R171, R160, UR4, -R139.reuse ;  /* 0x00000004a0ab7c23 */ /* 0x100fec000801088b */
[----:B------:R1:W-:Y:S01]  /*18100*/  MUFU.EX2 R227, R171 ;  /* 0x000000ab00e37308 */ /* 0x0003e20000000800 */
[--C-:B----4-:R-:W-:Y:S01]  /*18110*/  FFMA.FTZ R156, R174, UR4, -R210.reuse ;  /* 0x00000004ae9c7c23 */ /* 0x110fe200080108d2 */
[----:B------:R-:W-:Y:S01]  /*18120*/  MOV R174, R169 ;  /* 0x000000a900ae7202 */ /* 0x000fe20000000f00 */
[--C-:B------:R-:W-:Y:S01]  /*18130*/  FFMA.FTZ R169, R221, UR4, -R139.reuse ;  /* 0x00000004dda97c23 */ /* 0x100fe2000801088b */
[----:B------:R-:W-:Y:S06]  /*18140*/  FFMA.FTZ R139, R211, UR4, -R139 ;  /* 0x00000004d38b7c23 */ /* 0x000fec000801088b */
[----:B------:R4:W-:Y:S01]  /*18150*/  MUFU.EX2 R199, R156 ;  /* 0x0000009c00c77308 */ /* 0x0009e20000000800 */
[--C-:B------:R-:W-:Y:S01]  /*18160*/  FFMA.FTZ R148, R172, UR4, -R209.reuse ;  /* 0x00000004ac947c23 */ /* 0x100fe200080108d1 */
[----:B------:R-:W-:Y:S02]  /*18170*/  MOV R211, R149 ;  /* 0x0000009500d37202 */ /* 0x000fe40000000f00 */
[----:B------:R-:W-:Y:S06]  /*18180*/  MOV R172, R162 ;  /* 0x000000a200ac7202 */ /* 0x000fec0000000f00 */
[----:B------:R4:W-:Y:S01]  /*18190*/  MUFU.EX2 R200, R148 ;  /* 0x0000009400c87308 */ /* 0x0009e20000000800 */
[--C-:B------:R-:W-:Y:S01]  /*181a0*/  FFMA.FTZ R172, R172, UR4, -R209.reuse ;  /* 0x00000004acac7c23 */ /* 0x100fe200080108d1 */
[----:B-1----:R-:W-:Y:S08]  /*181b0*/  MOV R171, R211 ;  /* 0x000000d300ab7202 */ /* 0x002ff00000000f00 */
[----:B------:R-:W-:Y:S01]  /*181c0*/  MUFU.EX2 R231, R169 ;  /* 0x000000a900e77308 */ /* 0x000fe20000000800 */
[----:B----4-:R-:W-:Y:S01]  /*181d0*/  LDSM.16.MT88.4 R156, [R234+0xd000] ;  /* 0x00d00000ea9c783b */ /* 0x010fe20000004200 */
[-C--:B------:R-:W-:Y:S08]  /*181e0*/  HMMA.16816.F32.BF16 R116, R140, R152.reuse, R116 ;  /* 0x000000988c74723c */ /* 0x080ff00000041874 */
[----:B------:R-:W-:Y:S03]  /*181f0*/  MUFU.EX2 R198, R139 ;  /* 0x0000008b00c67308 */ /* 0x000fe60000000800 */
[--C-:B------:R-:W-:Y:S01]  /*18200*/  FFMA.FTZ R148, R163, UR4, -R209.reuse ;  /* 0x00000004a3947c23 */ /* 0x100fe200080108d1 */
[C---:B------:R-:W-:Y:S06]  /*18210*/  HMMA.16816.F32.BF16 R120, R144.reuse, R152, R120 ;  /* 0x000000989078723c */ /* 0x040fec0000041878 */
[-C--:B------:R-:W-:Y:S01]  /*18220*/  HMMA.16816.F32.BF16 R124, R144, R154.reuse, R124 ;  /* 0x0000009a907c723c */ /* 0x080fe2000004187c */
[----:B------:R1:W4:Y:S04]  /*18230*/  MUFU.EX2 R207, R148 ;  /* 0x0000009400cf7308 */ /* 0x0003280000000800 */
[----:B------:R-:W-:Y:S01]  /*18240*/  FFMA.FTZ R152, R166, UR4, -R210 ;  /* 0x00000004a6987c23 */ /* 0x000fe200080108d2 */
[----:B------:R-:W-:Y:S05]  /*18250*/  HMMA.16816.F32.BF16 R128, R140, R154, R128 ;  /* 0x0000009a8c80723c */ /* 0x000fea0000041880 */
[----:B------:R-:W-:Y:S01]  /*18260*/  MUFU.EX2 R139, R138 ;  /* 0x0000008a008b7308 */ /* 0x000fe20000000800 */
[--C-:B------:R-:W-:Y:S01]  /*18270*/  FFMA.FTZ R144, R186, UR4, -R209.reuse ;  /* 0x00000004ba907c23 */ /* 0x100fe200080108d1 */
[--C-:B------:R-:W-:Y:S01]  /*18280*/  FFMA.FTZ R166, R232, UR4, -R208.reuse ;  /* 0x00000004e8a67c23 */ /* 0x100fe200080108d0 */
[----:B------:R-:W-:Y:S03]  /*18290*/  F2FP.BF16.F32.PACK_AB R142, R241, R196 ;  /* 0x000000c4f18e723e */ /* 0x000fe600000010ff */
[----:B------:R-:W-:Y:S04]  /*182a0*/  FFMA.FTZ R208, R220, UR4, -R208 ;  /* 0x00000004dcd07c23 */ /* 0x000fe800080108d0 */
[----:B------:R4:W4:Y:S01]  /*182b0*/  MUFU.EX2 R206, R144 ;  /* 0x0000009000ce7308 */ /* 0x0009220000000800 */
[--C-:B-1----:R-:W-:Y:S01]  /*182c0*/  FFMA.FTZ R148, R161, UR4, -R210.reuse ;  /* 0x00000004a1947c23 */ /* 0x102fe200080108d2 */
[----:B------:R-:W-:Y:S01]  /*182d0*/  F2FP.BF16.F32.PACK_AB R140, R201, R194 ;  /* 0x000000c2c98c723e */ /* 0x000fe200000010ff */
[----:B------:R-:W-:Y:S01]  /*182e0*/  LDSM.16.MT88.4 R160, [R236+0xd000] ;  /* 0x00d00000eca0783b */ /* 0x000fe20000004200 */
[----:B------:R-:W-:Y:S02]  /*182f0*/  F2FP.BF16.F32.PACK_AB R141, R202, R195 ;  /* 0x000000c3ca8d723e */ /* 0x000fe400000010ff */
[----:B------:R-:W-:Y:S04]  /*18300*/  F2FP.BF16.F32.PACK_AB R143, R192, R187 ;  /* 0x000000bbc08f723e */ /* 0x000fe800000010ff */
[----:B------:R1:W1:Y:S01]  /*18310*/  MUFU.EX2 R204, R148 ;  /* 0x0000009400cc7308 */ /* 0x0002620000000800 */
[----:B----4-:R-:W-:Y:S02]  /*18320*/  F2FP.BF16.F32.PACK_AB R145, R207, R200 ;  /* 0x000000c8cf91723e */ /* 0x010fe400000010ff */
[----:B------:R-:W-:Y:S02]  /*18330*/  MOV R170, R207 ;  /* 0x000000cf00aa7202 */ /* 0x000fe40000000f00 */
[----:B------:R-:W-:Y:S02]  /*18340*/  MOV R169, R196 ;  /* 0x000000c400a97202 */ /* 0x000fe40000000f00 */
[----:B------:R-:W-:Y:S03]  /*18350*/  MOV R196, R219 ;  /* 0x000000db00c47202 */ /* 0x000fe60000000f00 */
[----:B------:R-:W4:Y:S01]  /*18360*/  MUFU.EX2 R232, R152 ;  /* 0x0000009800e87308 */ /* 0x000f220000000800 */
[--C-:B------:R-:W-:Y:S01]  /*18370*/  FFMA.FTZ R144, R174, UR4, -R209.reuse ;  /* 0x00000004ae907c23 */ /* 0x100fe200080108d1 */
[--C-:B------:R-:W-:Y:S01]  /*18380*/  FFMA.FTZ R174, R173, UR4, -R210.reuse ;  /* 0x00000004adae7c23 */ /* 0x100fe200080108d2 */
[--C-:B------:R-:W-:Y:S01]  /*18390*/  FFMA.FTZ R173, R224, UR4, -R209.reuse ;  /* 0x00000004e0ad7c23 */ /* 0x100fe200080108d1 */
[----:B------:R-:W-:Y:S01]  /*183a0*/  FFMA.FTZ R209, R137, UR4, -R209 ;  /* 0x0000000489d17c23 */ /* 0x000fe200080108d1 */
[----:B------:R-:W-:Y:S01]  /*183b0*/  FFMA.FTZ R210, R223, UR4, -R210 ;  /* 0x00000004dfd27c23 */ /* 0x000fe200080108d2 */
[----:B------:R-:W-:Y:S04]  /*183c0*/  MOV R165, R206 ;  /* 0x000000ce00a57202 */ /* 0x000fe80000000f00 */
[----:B------:R-:W4:Y:S01]  /*183d0*/  MUFU.EX2 R186, R144 ;  /* 0x0000009000ba7308 */ /* 0x000f220000000800 */
[----:B-1----:R-:W1:Y:S01]  /*183e0*/  LDSM.16.MT88.4 R148, [R233+0xd000] ;  /* 0x00d00000e994783b */ /* 0x002e620000004200 */
[-C--:B------:R-:W-:Y:S08]  /*183f0*/  MOV R167, R204.reuse ;  /* 0x000000cc00a77202 */ /* 0x080ff00000000f00 */
[----:B------:R-:W-:Y:S01]  /*18400*/  MUFU.EX2 R223, R172 ;  /* 0x000000ac00df7308 */ /* 0x000fe20000000800 */
[----:B----4-:R-:W-:Y:S01]  /*18410*/  F2FP.BF16.F32.PACK_AB R146, R232, R204 ;  /* 0x000000cce892723e */ /* 0x010fe200000010ff */
[----:B------:R-:W4:Y:S08]  /*18420*/  LDSM.16.MT88.4 R152, [R235+0xd000] ;  /* 0x00d00000eb98783b */ /* 0x000f300000004200 */
[----:B------:R-:W-:Y:S01]  /*18430*/  MUFU.EX2 R222, R173 ;  /* 0x000000ad00de7308 */ /* 0x000fe20000000800 */
[----:B------:R-:W-:Y:S02]  /*18440*/  F2FP.BF16.F32.PACK_AB R147, R186, R206 ;  /* 0x000000ceba93723e */ /* 0x000fe400000010ff */
[----:B------:R-:W-:Y:S07]  /*18450*/  F2FP.BF16.F32.PACK_AB R144, R211, R199 ;  /* 0x000000c7d390723e */ /* 0x000fee00000010ff */
[----:B------:R-:W-:Y:S10]  /*18460*/  MUFU.EX2 R221, R174 ;  /* 0x000000ae00dd7308 */ /* 0x000ff40000000800 */
[----:B------:R4:W-:Y:S10]  /*18470*/  MUFU.EX2 R229, R166 ;  /* 0x000000a600e57308 */ /* 0x0009f40000000800 */
[----:B------:R-:W-:Y:S01]  /*18480*/  MUFU.EX2 R252, R208 ;  /* 0x000000d000fc7308 */ /* 0x000fe20000000800 */
[-C--:B-1----:R-:W-:Y:S06]  /*18490*/  HMMA.16816.F32.BF16 R4, R140, R148.reuse, R4 ;  /* 0x000000948c04723c */ /* 0x082fec0000041804 */
[C---:B------:R-:W-:Y:S03]  /*184a0*/  HMMA.16816.F32.BF16 R8, R144.reuse, R148, R8 ;  /* 0x000000949008723c */ /* 0x040fe60000041808 */
[----:B------:R-:W1:Y:S02]  /*184b0*/  MUFU.EX2 R220, R210 ;  /* 0x000000d200dc7308 */ /* 0x000e640000000800 */
[----:B----4-:R-:W-:Y:S01]  /*184c0*/  MOV R166, R205 ;  /* 0x000000cd00a67202 */ /* 0x010fe20000000f00 */
[-C--:B------:R-:W-:Y:S01]  /*184d0*/  HMMA.16816.F32.BF16 R12, R144, R150.reuse, R12 ;  /* 0x00000096900c723c */ /* 0x080fe2000004180c */
[----:B------:R-:W-:Y:S06]  /*184e0*/  LDSM.16.MT88.4 R204, [R235+0xd800] ;  /* 0x00d80000ebcc783b */ /* 0x000fec0000004200 */
[----:B------:R4:W4:Y:S01]  /*184f0*/  MUFU.EX2 R138, R209 ;  /* 0x000000d1008a7308 */ /* 0x0009220000000800 */
[C---:B------:R-:W-:Y:S01]  /*18500*/  HMMA.16816.F32.BF16 R16, R140.reuse, R150, R16 ;  /* 0x000000968c10723c */ /* 0x040fe20000041810 */
[----:B------:R-:W2:Y:S08]  /*18510*/  LDSM.16.MT88.4 R148, [R233+0xf000] ;  /* 0x00f00000e994783b */ /* 0x000eb00000004200 */
[----:B------:R4:W-:Y:S01]  /*18520*/  MUFU.EX2 R224, R168 ;  /* 0x000000a800e07308 */ /* 0x0009e20000000800 */
[-C--:B------:R-:W-:Y:S03]  /*18530*/  HMMA.16816.F32.BF16 R20, R140, R156.reuse, R20 ;  /* 0x0000009c8c14723c */ /* 0x080fe60000041814 */
[----:B-1----:R-:W-:Y:S03]  /*18540*/  F2FP.BF16.F32.PACK_AB R210, R220, R221 ;  /* 0x000000dddcd2723e */ /* 0x002fe600000010ff */
[C---:B------:R-:W-:Y:S05]  /*18550*/  HMMA.16816.F32.BF16 R24, R144.reuse, R156, R24 ;  /* 0x0000009c9018723c */ /* 0x040fea0000041818 */
[----:B----4-:R-:W-:Y:S01]  /*18560*/  F2FP.BF16.F32.PACK_AB R209, R222, R223 ;  /* 0x000000dfded1723e */ /* 0x010fe200000010ff */
[-C--:B------:R-:W-:Y:S05]  /*18570*/  HMMA.16816.F32.BF16 R28, R144, R158.reuse, R28 ;  /* 0x0000009e901c723c */ /* 0x080fea000004181c */
[----:B------:R-:W-:Y:S01]  /*18580*/  F2FP.BF16.F32.PACK_AB R211, R138, R139 ;  /* 0x0000008b8ad3723e */ /* 0x000fe200000010ff */
[C---:B------:R-:W-:Y:S01]  /*18590*/  HMMA.16816.F32.BF16 R32, R140.reuse, R158, R32 ;  /* 0x0000009e8c20723c */ /* 0x040fe20000041820 */
[----:B------:R-:W1:Y:S04]  /*185a0*/  LDSM.16.MT88.4 R156, [R234+0xf000] ;  /* 0x00f00000ea9c783b */ /* 0x000e680000004200 */
[----:B------:R-:W-:Y:S01]  /*185b0*/  MOV R168, R187 ;  /* 0x000000bb00a87202 */ /* 0x000fe20000000f00 */
[-C--:B------:R-:W-:Y:S05]  /*185c0*/  HMMA.16816.F32.BF16 R36, R140, R160.reuse, R36 ;  /* 0x000000a08c24723c */ /* 0x080fea0000041824 */
[----:B------:R-:W-:Y:S01]  /*185d0*/  MOV R187, R215 ;  /* 0x000000d700bb7202 */ /* 0x000fe20000000f00 */
        /* <DEDUP_REMOVED lines=8> */
[----:B------:R-:W3:Y:S05]  /*18660*/  LDSM.16.MT88.4 R152, [R235+0xf000] ;  /* 0x00f00000eb98783b */ /* 0x000eea0000004200 */
[-C--:B--2---:R-:W-:Y:S06]  /*18670*/  HMMA.16816.F32.BF16 R68, R140, R148.reuse, R68 ;  /* 0x000000948c44723c */ /* 0x084fec0000041844 */
[C---:B------:R-:W-:Y:S06]  /*18680*/  HMMA.16816.F32.BF16 R72, R144.reuse, R148, R72 ;  /* 0x000000949048723c */ /* 0x040fec0000041848 */
[-C--:B------:R-:W-:Y:S06]  /*18690*/  HMMA.16816.F32.BF16 R76, R144, R150.reuse, R76 ;  /* 0x00000096904c723c */ /* 0x080fec000004184c */
[C---:B------:R-:W-:Y:S05]  /*186a0*/  HMMA.16816.F32.BF16 R80, R140.reuse, R150, R80 ;  /* 0x000000968c50723c */ /* 0x040fea0000041850 */
[----:B------:R-:W-:Y:S01]  /*186b0*/  FFMA.FTZ R132, R132, R188, R225 ;  /* 0x000000bc84847223 */ /* 0x000fe200000100e1 */
[-C--:B-1----:R-:W-:Y:S01]  /*186c0*/  HMMA.16816.F32.BF16 R84, R140, R156.reuse, R84 ;  /* 0x0000009c8c54723c */ /* 0x082fe20000041854 */
[----:B------:R-:W-:Y:S01]  /*186d0*/  LDSM.16.MT88.4 R188, [R236+0xd800] ;  /* 0x00d80000ecbc783b */ /* 0x000fe20000004200 */
[----:B------:R-:W1:Y:S03]  /*186e0*/  MUFU.EX2 R225, R164 ;  /* 0x000000a400e17308 */ /* 0x000e660000000800 */
[----:B------:R-:W-:Y:S01]  /*186f0*/  FADD.FTZ R132, R246, R132 ;  /* 0x00000084f6847221 */ /* 0x000fe20000010000 */
[C---:B------:R-:W-:Y:S05]  /*18700*/  HMMA.16816.F32.BF16 R88, R144.reuse, R156, R88 ;  /* 0x0000009c9058723c */ /* 0x040fea0000041858 */
[----:B------:R-:W-:Y:S01]  /*18710*/  FADD.FTZ R132, R243, R132 ;  /* 0x00000084f3847221 */ /* 0x000fe20000010000 */
[-C--:B------:R-:W-:Y:S06]  /*18720*/  HMMA.16816.F32.BF16 R92, R144, R158.reuse, R92 ;  /* 0x0000009e905c723c */ /* 0x080fec000004185c */
[C---:B------:R-:W-:Y:S01]  /*18730*/  HMMA.16816.F32.BF16 R96, R140.reuse, R158, R96 ;  /* 0x0000009e8c60723c */ /* 0x040fe20000041860 */
[----:B------:R-:W2:Y:S04]  /*18740*/  LDSM.16.MT88.4 R156, [R233+0xd800] ;  /* 0x00d80000e99c783b */ /* 0x000ea80000004200 */
[----:B-1----:R-:W-:Y:S01]  /*18750*/  F2FP.BF16.F32.PACK_AB R208, R224, R225 ;  /* 0x000000e1e0d0723e */ /* 0x002fe200000010ff */
[-C--:B----4-:R-:W-:Y:S06]  /*18760*/  HMMA.16816.F32.BF16 R100, R140, R160.reuse, R100 ;  /* 0x000000a08c64723c */ /* 0x090fec0000041864 */
[C---:B------:R-:W-:Y:S06]  /*18770*/  HMMA.16816.F32.BF16 R104, R144.reuse, R160, R104 ;  /* 0x000000a09068723c */ /* 0x040fec0000041868 */
[-C--:B------:R-:W-:Y:S05]  /*18780*/  HMMA.16816.F32.BF16 R108, R144, R162.reuse, R108 ;  /* 0x000000a2906c723c */ /* 0x080fea000004186c */
[----:B---3--:R-:W-:Y:S01]  /*18790*/  FFMA.FTZ R3, R3, R175, R218 ;  /* 0x000000af03037223 */ /* 0x008fe200000100da */
[C---:B------:R-:W-:Y:S01]  /*187a0*/  HMMA.16816.F32.BF16 R112, R140.reuse, R162, R112 ;  /* 0x000000a28c70723c */ /* 0x040fe20000041870 */
[----:B------:R-:W3:Y:S04]  /*187b0*/  LDL.LU R175, [R1+0x98] ;  /* 0x0000980001af7983 */ /* 0x000ee80000300800 */
[----:B------:R-:W4:Y:S01]  /*187c0*/  LDL.LU R137, [R1+0x9c] ;  /* 0x00009c0001897983 */ /* 0x000f220000300800 */
[-C--:B------:R-:W-:Y:S03]  /*187d0*/  HMMA.16816.F32.BF16 R116, R140, R152.reuse, R116 ;  /* 0x000000988c74723c */ /* 0x080fe60000041874 */
[----:B------:R1:W5:Y:S02]  /*187e0*/  LDL.LU R246, [R1+0x140] ;  /* 0x0001400001f67983 */ /* 0x0003640000300800 */
[----:B------:R-:W-:Y:S01]  /*187f0*/  FADD.FTZ R3, R245, R3 ;  /* 0x00000003f5037221 */ /* 0x000fe20000010000 */
[C---:B------:R-:W-:Y:S01]  /*18800*/  HMMA.16816.F32.BF16 R120, R144.reuse, R152, R120 ;  /* 0x000000989078723c */ /* 0x040fe20000041878 */
[----:B------:R1:W5:Y:S05]  /*18810*/  LDL.LU R245, [R1+0x13c] ;  /* 0x00013c0001f57983 */ /* 0x00036a0000300800 */
[-C--:B------:R-:W-:Y:S06]  /*18820*/  HMMA.16816.F32.BF16 R124, R144, R154.reuse, R124 ;  /* 0x0000009a907c723c */ /* 0x080fec000004187c */
[----:B------:R-:W-:Y:S07]  /*18830*/  HMMA.16816.F32.BF16 R128, R140, R154, R128 ;  /* 0x0000009a8c80723c */ /* 0x000fee0000041880 */
[----:B------:R-:W-:Y:S04]  /*18840*/  F2FP.BF16.F32.PACK_AB R140, R228, R227 ;  /* 0x000000e3e48c723e */ /* 0x000fe800000010ff */
[----:B------:R-:W-:Y:S02]  /*18850*/  F2FP.BF16.F32.PACK_AB R141, R229, R226 ;  /* 0x000000e2e58d723e */ /* 0x000fe400000010ff */
[----:B------:R-:W-:Y:S02]  /*18860*/  F2FP.BF16.F32.PACK_AB R142, R198, R231 ;  /* 0x000000e7c68e723e */ /* 0x000fe400000010ff */
[----:B------:R-:W-:Y:S07]  /*18870*/  F2FP.BF16.F32.PACK_AB R143, R252, R230 ;  /* 0x000000e6fc8f723e */ /* 0x000fee00000010ff */
[-C--:B--2---:R-:W-:Y:S01]  /*18880*/  HMMA.16816.F32.BF16 R148, R140, R156.reuse, R4 ;  /* 0x0000009c8c94723c */ /* 0x084fe20000041804 */
[----:B------:R-:W-:Y:S05]  /*18890*/  LDSM.16.MT88.4 R4, [R236+0xf800] ;  /* 0x00f80000ec04783b */ /* 0x000fea0000004200 */
[C---:B------:R-:W-:Y:S03]  /*188a0*/  HMMA.16816.F32.BF16 R144, R208.reuse, R156, R8 ;  /* 0x0000009cd090723c */ /* 0x040fe60000041808 */
[----:B------:R-:W-:Y:S03]  /*188b0*/  LDSM.16.MT88.4 R8, [R235+0xf800] ;  /* 0x00f80000eb08783b */ /* 0x000fe60000004200 */
[-C--:B------:R-:W-:Y:S06]  /*188c0*/  HMMA.16816.F32.BF16 R152, R208, R158.reuse, R12 ;  /* 0x0000009ed098723c */ /* 0x080fec000004180c */
[C---:B------:R-:W-:Y:S05]  /*188d0*/  HMMA.16816.F32.BF16 R156, R140.reuse, R158, R16 ;  /* 0x0000009e8c9c723c */ /* 0x040fea0000041810 */
[----:B------:R-:W-:Y:S02]  /*188e0*/  MOV R13, R192 ;  /* 0x000000c0000d7202 */ /* 0x000fe40000000f00 */
[----:B------:R-:W-:Y:S04]  /*188f0*/  MOV R18, R165 ;  /* 0x000000a500127202 */ /* 0x000fe80000000f00 */
[----:B------:R-:W-:Y:S02]  /*18900*/  MOV R17, R166 ;  /* 0x000000a600117202 */ /* 0x000fe40000000f00 */
[----:B------:R-:W-:Y:S02]  /*18910*/  MOV R16, R167 ;  /* 0x000000a700107202 */ /* 0x000fe40000000f00 */
[----:B------:R-:W-:Y:S02]  /*18920*/  MOV R12, R196 ;  /* 0x000000c4000c7202 */ /* 0x000fe40000000f00 */
[----:B------:R-:W-:Y:S02]  /*18930*/  MOV R19, R186 ;  /* 0x000000ba00137202 */ /* 0x000fe40000000f00 */
[----:B------:R-:W-:Y:S01]  /*18940*/  MOV R15, R198 ;  /* 0x000000c6000f7202 */ /* 0x000fe20000000f00 */
[----:B------:R-:W-:Y:S01]  /*18950*/  FADD.FTZ R12, R12, R132 ;  /* 0x000000840c0c7221 */ /* 0x000fe20000010000 */
[----:B------:R-:W-:Y:S02]  /*18960*/  MOV R14, R197 ;  /* 0x000000c5000e7202 */ /* 0x000fe40000000f00 */
[----:B------:R-:W-:Y:S01]  /*18970*/  MOV R132, R135 ;  /* 0x0000008700847202 */ /* 0x000fe20000000f00 */
[----:B------:R-:W-:Y:S04]  /*18980*/  FADD.FTZ R12, R238, R12 ;  /* 0x0000000cee0c7221 */ /* 0x000fe80000010000 */
[----:B------:R-:W-:Y:S01]  /*18990*/  FADD.FTZ R14, R14, R12 ;  /* 0x0000000c0e0e7221 */ /* 0x000fe20000010000 */
[----:B---3--:R-:W-:Y:S02]  /*189a0*/  FFMA.FTZ R2, R2, R175, R214 ;  /* 0x000000af02027223 */ /* 0x008fe400000100d6 */
[----:B------:R-:W2:Y:S02]  /*189b0*/  LDSM.16.MT88.4 R172, [R234+0xd800] ;  /* 0x00d80000eaac783b */ /* 0x000ea40000004200 */
[----:B------:R-:W-:Y:S01]  /*189c0*/  FADD.FTZ R2, R244, R2 ;  /* 0x00000002f4027221 */ /* 0x000fe20000010000 */
[----:B----4-:R-:W-:Y:S01]  /*189d0*/  FFMA.FTZ R0, R0, R137, R212 ;  /* 0x0000008900007223 */ /* 0x010fe200000100d4 */
[----:B------:R-:W-:Y:S02]  /*189e0*/  FADD.FTZ R137, R242, R3 ;  /* 0x00000003f2897221 */ /* 0x000fe40000010000 */
[----:B------:R-:W-:Y:S01]  /*189f0*/  FADD.FTZ R3, R217, R2 ;  /* 0x00000002d9037221 */ /* 0x000fe20000010000 */
[----:B------:R-:W-:Y:S01]  /*18a00*/  FADD.FTZ R0, R213, R0 ;  /* 0x00000000d5007221 */ /* 0x000fe20000010000 */
[----:B------:R1:W5:Y:S03]  /*18a10*/  LDL.LU R244, [R1+0x138] ;  /* 0x0001380001f47983 */ /* 0x0003660000300800 */
[----:B------:R-:W-:Y:S01]  /*18a20*/  FADD.FTZ R2, R216, R0 ;  /* 0x00000000d8027221 */ /* 0x000fe20000010000 */
[----:B------:R-:W3:Y:S01]  /*18a30*/  LDSM.16.MT88.4 R212, [R233+0xf800] ;  /* 0x00f80000e9d4783b */ /* 0x000ee20000004200 */
[----:B------:R-:W-:Y:S02]  /*18a40*/  MOV R0, R187 ;  /* 0x000000bb00007202 */ /* 0x000fe40000000f00 */
[----:B------:R-:W-:Y:S03]  /*18a50*/  FADD.FTZ R2, R239, R2 ;  /* 0x00000002ef027221 */ /* 0x000fe60000010000 */
[----:B------:R-:W-:Y:S02]  /*18a60*/  FADD.FTZ R0, R0, R137 ;  /* 0x0000008900007221 */ /* 0x000fe40000010000 */
[----:B------:R-:W4:Y:S08]  /*18a70*/  LDSM.16.MT88.4 R216, [R234+0xf800] ;  /* 0x00f80000ead8783b */ /* 0x000f300000004200 */
[----:B------:R1:W5:Y:S04]  /*18a80*/  LDL.LU R243, [R1+0x134] ;  /* 0x0001340001f37983 */ /* 0x0003680000300800 */
[----:B------:R1:W5:Y:S01]  /*18a90*/  LDL.LU R242, [R1+0x130] ;  /* 0x0001300001f27983 */ /* 0x0003620000300800 */
[-C--:B--2---:R-:W-:Y:S06]  /*18aa0*/  HMMA.16816.F32.BF16 R164, R140, R172.reuse, R20 ;  /* 0x000000ac8ca4723c */ /* 0x084fec0000041814 */
[C---:B------:R-:W-:Y:S05]  /*18ab0*/  HMMA.16816.F32.BF16 R160, R208.reuse, R172, R24 ;  /* 0x000000acd0a0723c */ /* 0x040fea0000041818 */
[----:B------:R-:W-:Y:S02]  /*18ac0*/  MOV R23, R168 ;  /* 0x000000a800177202 */ /* 0x000fe40000000f00 */
[----:B------:R-:W-:Y:S04]  /*18ad0*/  MOV R22, R169 ;  /* 0x000000a900167202 */ /* 0x000fe80000000f00 */
[----:B------:R-:W-:Y:S02]  /*18ae0*/  MOV R21, R170 ;  /* 0x000000aa00157202 */ /* 0x000fe40000000f00 */
[----:B------:R-:W-:Y:S02]  /*18af0*/  MOV R20, R171 ;  /* 0x000000ab00147202 */ /* 0x000fe40000000f00 */
[-C--:B------:R-:W-:Y:S03]  /*18b00*/  HMMA.16816.F32.BF16 R168, R208, R174.reuse, R28 ;  /* 0x000000aed0a8723c */ /* 0x080fe6000004181c */
        /* <DEDUP_REMOVED lines=8> */
[-C--:B------:R-:W-:Y:S03]  /*18b90*/  HMMA.16816.F32.BF16 R180, R140, R188.reuse, R36 ;  /* 0x000000bc8cb4723c */ /* 0x080fe60000041824 */
[----:B------:R-:W-:Y:S02]  /*18ba0*/  MOV R29, R194 ;  /* 0x000000c2001d7202 */ /* 0x000fe40000000f00 */
[----:B------:R-:W-:Y:S02]  /*18bb0*/  MOV R30, R195 ;  /* 0x000000c3001e7202 */ /* 0x000fe40000000f00 */
[----:B------:R-:W-:Y:S04]  /*18bc0*/  MOV R36, R179 ;  /* 0x000000b300247202 */ /* 0x000fe80000000f00 */
[----:B------:R-:W-:Y:S02]  /*18bd0*/  MOV R37, R178 ;  /* 0x000000b200257202 */ /* 0x000fe40000000f00 */
[----:B------:R-:W-:Y:S02]  /*18be0*/  MOV R38, R177 ;  /* 0x000000b100267202 */ /* 0x000fe40000000f00 */
[----:B------:R-:W-:Y:S02]  /*18bf0*/  MOV R39, R176 ;  /* 0x000000b000277202 */ /* 0x000fe40000000f00 */
[C---:B------:R-:W-:Y:S04]  /*18c00*/  HMMA.16816.F32.BF16 R176, R208.reuse, R188, R40 ;  /* 0x000000bcd0b0723c */ /* 0x040fe80000041828 */
[----:B------:R-:W-:Y:S02]  /*18c10*/  MOV R31, R199 ;  /* 0x000000c7001f7202 */ /* 0x000fe40000000f00 */
[----:B------:R-:W-:Y:S02]  /*18c20*/  MOV R26, R202 ;  /* 0x000000ca001a7202 */ /* 0x000fe40000000f00 */
[----:B------:R-:W-:Y:S03]  /*18c30*/  MOV R42, R185 ;  /* 0x000000b9002a7202 */ /* 0x000fe60000000f00 */
        /* <DEDUP_REMOVED lines=38> */
[-C--:B------:R-:W-:Y:S03]  /*18ea0*/  HMMA.16816.F32.BF16 R184, R208, R190.reuse, R44 ;  /* 0x000000bed0b8723c */ /* 0x080fe6000004182c */
[----:B------:R1:W5:Y:S01]  /*18eb0*/  LDL.LU R239, [R1+0x124] ;  /* 0x0001240001ef7983 */ /* 0x0003620000300800 */
[----:B------:R-:W-:Y:S02]  /*18ec0*/  FADD.FTZ R3, R237, R0 ;  /* 0x00000000ed037221 */ /* 0x000fe40000010000 */
[C---:B------:R-:W-:Y:S01]  /*18ed0*/  HMMA.16816.F32.BF16 R188, R140.reuse, R190, R48 ;  /* 0x000000be8cbc723c */ /* 0x040fe20000041830 */
[----:B------:R1:W5:Y:S04]  /*18ee0*/  LDL.LU R238, [R1+0x120] ;  /* 0x0001200001ee7983 */ /* 0x0003680000300800 */
[----:B------:R-:W-:Y:S01]  /*18ef0*/  MOV R47, R40 ;  /* 0x00000028002f7202 */ /* 0x000fe20000000f00 */
[-C--:B------:R-:W-:Y:S01]  /*18f00*/  HMMA.16816.F32.BF16 R196, R140, R204.reuse, R52 ;  /* 0x000000cc8cc4723c */ /* 0x080fe20000041834 */
[----:B------:R1:W5:Y:S04]  /*18f10*/  LDL.LU R237, [R1+0x11c] ;  /* 0x00011c0001ed7983 */ /* 0x0003680000300800 */
[----:B------:R-:W-:Y:S01]  /*18f20*/  MOV R40, R41 ;  /* 0x0000002900287202 */ /* 0x000fe20000000f00 */
[C---:B------:R-:W-:Y:S05]  /*18f30*/  HMMA.16816.F32.BF16 R192, R208.reuse, R204, R56 ;  /* 0x000000ccd0c0723c */ /* 0x040fea0000041838 */
[----:B------:R-:W-:Y:S01]  /*18f40*/  MOV R41, R42 ;  /* 0x0000002a00297202 */ /* 0x000fe20000000f00 */
[-C--:B------:R-:W-:Y:S05]  /*18f50*/  HMMA.16816.F32.BF16 R200, R208, R206.reuse, R60 ;  /* 0x000000ced0c8723c */ /* 0x080fea000004183c */
[----:B------:R-:W-:Y:S01]  /*18f60*/  MOV R42, R23 ;  /* 0x00000017002a7202 */ /* 0x000fe20000000f00 */
[C---:B------:R-:W-:Y:S05]  /*18f70*/  HMMA.16816.F32.BF16 R204, R140.reuse, R206, R64 ;  /* 0x000000ce8ccc723c */ /* 0x040fea0000041840 */
[----:B------:R-:W-:Y:S01]  /*18f80*/  MOV R23, R16 ;  /* 0x0000001000177202 */ /* 0x000fe20000000f00 */
[-C--:B---3--:R-:W-:Y:S05]  /*18f90*/  HMMA.16816.F32.BF16 R68, R140, R212.reuse, R68 ;  /* 0x000000d48c44723c */ /* 0x088fea0000041844 */
[----:B------:R-:W-:Y:S01]  /*18fa0*/  MOV R16, R17 ;  /* 0x0000001100107202 */ /* 0x000fe20000000f00 */
[C---:B------:R-:W-:Y:S05]  /*18fb0*/  HMMA.16816.F32.BF16 R72, R208.reuse, R212, R72 ;  /* 0x000000d4d048723c */ /* 0x040fea0000041848 */
[----:B------:R-:W-:Y:S01]  /*18fc0*/  MOV R17, R18 ;  /* 0x0000001200117202 */ /* 0x000fe20000000f00 */
[-C--:B------:R-:W-:Y:S05]  /*18fd0*/  HMMA.16816.F32.BF16 R76, R208, R214.reuse, R76 ;  /* 0x000000d6d04c723c */ /* 0x080fea000004184c */
[----:B------:R-:W-:Y:S01]  /*18fe0*/  MOV R18, R232 ;  /* 0x000000e800127202 */ /* 0x000fe20000000f00 */
[C---:B------:R-:W-:Y:S01]  /*18ff0*/  HMMA.16816.F32.BF16 R80, R140.reuse, R214, R80 ;  /* 0x000000d68c50723c */ /* 0x040fe20000041850 */
[----:B------:R1:W5:Y:S04]  /*19000*/  LDL.LU R232, [R1+0x118] ;  /* 0x0001180001e87983 */ /* 0x0003680000300800 */
[----:B------:R-:W-:Y:S01]  /*19010*/  FADD.FTZ R0, R47, R13 ;  /* 0x0000000d2f007221 */ /* 0x000fe20000010000 */
[-C--:B----4-:R-:W-:Y:S05]  /*19020*/  HMMA.16816.F32.BF16 R84, R140, R216.reuse, R84 ;  /* 0x000000d88c54723c */ /* 0x090fea0000041854 */
        /* <DEDUP_REMOVED lines=13> */
[----:B------:R-:W-:Y:S01]  /*19100*/  FADD.FTZ R4, R38, R12 ;  /* 0x0000000c26047221 */ /* 0x000fe20000010000 */
[-C--:B------:R-:W-:Y:S03]  /*19110*/  HMMA.16816.F32.BF16 R108, R208, R6.reuse, R108 ;  /* 0x00000006d06c723c */ /* 0x080fe6000004186c */
[----:B------:R-:W-:Y:S01]  /*19120*/  FADD.FTZ R5, R33, R5 ;  /* 0x0000000521057221 */ /* 0x000fe20000010000 */
[----:B------:R-:W-:Y:S01]  /*19130*/  FADD.FTZ R4, R34, R4 ;  /* 0x0000000422047221 */ /* 0x000fe20000010000 */
[----:B------:R-:W-:Y:S01]  /*19140*/  FADD.FTZ R3, R35, R2 ;  /* 0x0000000223037221 */ /* 0x000fe20000010000 */
[----:B------:R-:W-:Y:S01]  /*19150*/  FADD.FTZ R12, R28, R0 ;  /* 0x000000001c0c7221 */ /* 0x000fe20000010000 */
[----:B------:R-:W-:Y:S01]  /*19160*/  FADD.FTZ R0, R29, R5 ;  /* 0x000000051d007221 */ /* 0x000fe20000010000 */
[----:B------:R-:W-:Y:S01]  /*19170*/  FADD.FTZ R2, R30, R4 ;  /* 0x000000041e027221 */ /* 0x000fe20000010000 */
[C---:B------:R-:W-:Y:S04]  /*19180*/  HMMA.16816.F32.BF16 R112, R140.reuse, R6, R112 ;  /* 0x000000068c70723c */ /* 0x040fe80000041870 */
[----:B------:R-:W-:Y:S01]  /*19190*/  FADD.FTZ R3, R31, R3 ;  /* 0x000000031f037221 */ /* 0x000fe20000010000 */
        /* <DEDUP_REMOVED lines=35> */
[----:B------:R2:W-:Y:S04]  /*193d0*/  STL [R1+0x90], R3 ;  /* 0x0000900301007387 */ /* 0x0005e80000100800 */
[----:B------:R1:W-:Y:S04]  /*193e0*/  STL [R1+0x98], R2 ;  /* 0x0000980201007387 */ /* 0x0003e80000100800 */
[----:B------:R1:W-:Y:S01]  /*193f0*/  STL [R1+0x9c], R0 ;  /* 0x00009c0001007387 */ /* 0x0003e20000100800 */
[----:B--2---:R-:W-:Y:S01]  /*19400*/  MOV R3, R136 ;  /* 0x0000008800037202 */ /* 0x004fe20000000f00 */
[----:B------:R-:W-:Y:S06]  /*19410*/  @P0 BRA `(.L_x_126) ;  /* 0xffffffb400d00947 */ /* 0x000fec000383ffff */
.L_x_125:
[----:B-1----:R-:W2:Y:S04]  /*19420*/  LDL.LU R2, [R1+0x94] ;  /* 0x0000940001027983 */ /* 0x002ea80000300800 */
        /* <DEDUP_REMOVED lines=13> */
[----:B------:R-:W-:Y:S01]  /*19500*/  SHF.R.S32.HI R10, RZ, 0x1f, R141 ;  /* 0x0000001fff0a7819 */ /* 0x000fe2000001148d */
[----:B--2---:R-:W1:Y:S04]  /*19510*/  SHFL.BFLY PT, R0, R2, 0x2, 0x1f ;  /* 0x0c401f0002007f89 */ /* 0x004e6800000e0000 */
[----:B---3--:R-:W2:Y:S04]  /*19520*/  SHFL.BFLY PT, R4, R5, 0x2, 0x1f ;  /* 0x0c401f0005047f89 */ /* 0x008ea800000e0000 */
[----:B----4-:R-:W3:Y:S01]  /*19530*/  SHFL.BFLY PT, R3, R8, 0x2, 0x1f ;  /* 0x0c401f0008037f89 */ /* 0x010ee200000e0000 */
[----:B-1----:R-:W-:-:S03]  /*19540*/  FADD.FTZ R0, R0, R2 ;  /* 0x0000000200007221 */ /* 0x002fc60000010000 */
[----:B------:R-:W1:Y:S01]  /*19550*/  SHFL.BFLY PT, R2, R6, 0x2, 0x1f ;  /* 0x0c401f0006027f89 */ /* 0x000e6200000e0000 */
[----:B--2---:R-:W-:-:S03]  /*19560*/  FADD.FTZ R4, R4, R5 ;  /* 0x0000000504047221 */ /* 0x004fc60000010000 */
[----:B------:R-:W2:Y:S01]  /*19570*/  SHFL.BFLY PT, R7, R0, 0x1, 0x1f ;  /* 0x0c201f0000077f89 */ /* 0x000ea200000e0000 */
[----:B---3--:R-:W-:Y:S01]  /*19580*/  FADD.FTZ R3, R3, R8 ;  /* 0x0000000803037221 */ /* 0x008fe20000010000 */
[----:B------:R-:W-:Y:S02]  /*19590*/  LEA.HI R8, R10, R141, RZ, 0x2 ;  /* 0x0000008d0a087211 */ /* 0x000fe400078f10ff */
[----:B------:R-:W3:Y:S02]  /*195a0*/  SHFL.BFLY PT, R5, R4, 0x1, 0x1f ;  /* 0x0c201f0004057f89 */ /* 0x000ee400000e0000 */
[----:B------:R-:W-:Y:S01]  /*195b0*/  SHF.R.S32.HI R9, RZ, 0x1f, R8 ;  /* 0x0000001fff097819 */ /* 0x000fe20000011408 */
[----:B-1----:R-:W-:Y:S02]  /*195c0*/  FADD.FTZ R2, R2, R6 ;  /* 0x0000000602027221 */ /* 0x002fe40000010000 */
[----:B------:R-:W1:Y:S01]  /*195d0*/  SHFL.BFLY PT, R6, R3, 0x1, 0x1f ;  /* 0x0c201f0003067f89 */ /* 0x000e6200000e0000 */
[----:B--2---:R-:W-:Y:S01]  /*195e0*/  FADD.FTZ R132, R0, R7 ;  /* 0x0000000700847221 */ /* 0x004fe20000010000 */
[----:B------:R-:W-:-:S02]  /*195f0*/  MOV R0, 0x3f800000 ;  /* 0x3f80000000007802 */ /* 0x000fc40000000f00 */
[----:B------:R-:W2:Y:S01]  /*19600*/  SHFL.BFLY PT, R7, R2, 0x1, 0x1f ;  /* 0x0c201f0002077f89 */ /* 0x000ea200000e0000 */
[----:B---3--:R-:W-:Y:S01]  /*19610*/  FADD.FTZ R137, R4, R5 ;  /* 0x0000000504897221 */ /* 0x008fe20000010000 */
[----:B------:R-:W-:Y:S02]  /*19620*/  FSETP.NE.FTZ.AND P0, PT, R132, RZ, PT ;  /* 0x000000ff8400720b */ /* 0x000fe40003f15000 */
[----:B------:R-:W-:Y:S02]  /*19630*/  SHF.R.S32.HI R5, RZ, 0x2, R8 ;  /* 0x00000002ff057819 */ /* 0x000fe40000011408 */
[----:B------:R-:W-:Y:S02]  /*19640*/  P2R R140, PR, RZ, 0x1 ;  /* 0x00000001ff8c7803 */ /* 0x000fe40000000000 */
[----:B------:R-:W-:-:S07]  /*19650*/  LEA.HI R4, R10, R141, RZ, 0x5 ;  /* 0x0000008d0a047211 */ /* 0x000fce00078f28ff */
[----:B------:R-:W3:Y:S01]  /*19660*/  @P0 MUFU.RCP R0, R132 ;  /* 0x0000008400000308 */ /* 0x000ee20000001000 */
[----:B------:R-:W-:Y:S01]  /*19670*/  FSETP.NE.FTZ.AND P0, PT, R137, RZ, PT ;  /* 0x000000ff8900720b */ /* 0x000fe20003f15000 */
[----:B-1----:R-:W-:Y:S01]  /*19680*/  FADD.FTZ R138, R3, R6 ;  /* 0x00000006038a7221 */ /* 0x002fe20000010000 */
[----:B------:R-:W-:Y:S02]  /*19690*/  LEA.HI R3, R9, R5, RZ, 0x3 ;  /* 0x0000000509037211 */ /* 0x000fe400078f18ff */
[----:B------:R-:W-:Y:S01]  /*196a0*/  LOP3.LUT R6, R8, 0x3ffffffc, RZ, 0xc0, !PT ;  /* 0x3ffffffc08067812 */ /* 0x000fe200078ec0ff */
[----:B--2---:R-:W-:Y:S01]  /*196b0*/  FADD.FTZ R139, R2, R7 ;  /* 0x00000007028b7221 */ /* 0x004fe20000010000 */
[----:B------:R-:W-:Y:S02]  /*196c0*/  LOP3.LUT R2, R3, 0xfffffff8, RZ, 0xc0, !PT ;  /* 0xfffffff803027812 */ /* 0x000fe400078ec0ff */
[----:B------:R-:W-:Y:S02]  /*196d0*/  MOV R3, 0x3f800000 ;  /* 0x3f80000000037802 */ /* 0x000fe40000000f00 */
[----:B------:R-:W-:-:S02]  /*196e0*/  IADD3 R2, R5, -R2, RZ ;  /* 0x8000000205027210 */ /* 0x000fc40007ffe0ff */
[----:B------:R-:W-:Y:S01]  /*196f0*/  IADD3 R6, -R6, R141, RZ ;  /* 0x0000008d06067210 */ /* 0x000fe20007ffe1ff */
        /* <DEDUP_REMOVED lines=33> */
[----:B------:R-:W1:Y:S01]  /*19910*/  @P0 MUFU.RCP R3, R137 ;  /* 0x0000008900030308 */ /* 0x000e620000001000 */
[----:B------:R-:W-:-:S02]  /*19920*/  SHF.R.S32.HI R80, RZ, 0x5, R4 ;  /* 0x00000005ff507819 */ /* 0x000fc40000011404 */
[----:B------:R-:W-:Y:S02]  /*19930*/  LOP3.LUT R0, R0, 0x1c0, RZ, 0xc0, !PT ;  /* 0x000001c000007812 */ /* 0x000fe400078ec0ff */
[----:B------:R-:W-:Y:S02]  /*19940*/  LEA R21, R80, R6, 0x9 ;  /* 0x0000000650157211 */ /* 0x000fe400078e48ff */
[----:B------:R-:W-:Y:S02]  /*19950*/  LEA.HI R0, R0, R0, RZ, 0x1d ;  /* 0x0000000000007211 */ /* 0x000fe400078fe8ff */
[----:B------:R-:W-:Y:S02]  /*19960*/  R2P PR, R2, 0x6 ;  /* 0x0000000602007804 */ /* 0x000fe40000000000 */
[----:B------:R-:W-:Y:S02]  /*19970*/  LEA R21, R21, R0, 0x1 ;  /* 0x0000000015157211 */ /* 0x000fe400078e08ff */
[----:B------:R-:W-:-:S02]  /*19980*/  LOP3.LUT R8, R4, 0xffffffe0, RZ, 0xc0, !PT ;  /* 0xffffffe004087812 */ /* 0x000fc400078ec0ff */
[----:B------:R-:W-:Y:S02]  /*19990*/  MOV R81, 0x20 ;  /* 0x0000002000517802 */ /* 0x000fe40000000f00 */
[----:B------:R-:W-:Y:S01]  /*199a0*/  LEA R21, R21, UR7, 0x1 ;  /* 0x0000000715157c11 */ /* 0x000fe2000f8e08ff */
[C---:B-1----:R-:W-:Y:S01]  /*199b0*/  FMUL.FTZ R150, R3.reuse, R150 ;  /* 0x0000009603967220 */ /* 0x042fe20000410000 */
[----:B------:R-:W-:Y:S01]  /*199c0*/  IADD3 R141, -R8, R141, RZ ;  /* 0x0000008d088d7210 */ /* 0x000fe20007ffe1ff */
[C---:B------:R-:W-:Y:S01]  /*199d0*/  FMUL.FTZ R151, R3.reuse, R151 ;  /* 0x0000009703977220 */ /* 0x040fe20000410000 */
[C---:B------:R-:W-:Y:S01]  /*199e0*/  FMUL.FTZ R158, R3.reuse, R158 ;  /* 0x0000009e039e7220 */ /* 0x040fe20000410000 */
[C---:B------:R-:W-:Y:S01]  /*199f0*/  FMUL.FTZ R159, R3.reuse, R159 ;  /* 0x0000009f039f7220 */ /* 0x040fe20000410000 */
[C---:B------:R-:W-:Y:S01]  /*19a00*/  FMUL.FTZ R166, R3.reuse, R166 ;  /* 0x000000a603a67220 */ /* 0x040fe20000410000 */
[C---:B------:R-:W-:Y:S01]  /*19a10*/  FMUL.FTZ R9, R3.reuse, R167 ;  /* 0x000000a703097220 */ /* 0x040fe20000410000 */
[----:B------:R-:W-:Y:S01]  /*19a20*/  FMUL.FTZ R174, R3, R174 ;  /* 0x000000ae03ae7220 */ /* 0x000fe20000410000 */
[----:B------:R-:W-:-:S02]  /*19a30*/  SEL R81, R81, 0xffffffe0, !P1 ;  /* 0xffffffe051517807 */ /* 0x000fc40004800000 */
        /* <DEDUP_REMOVED lines=9> */
.L_x_129:
        /* <DEDUP_REMOVED lines=25> */
.L_x_130:
        /* <DEDUP_REMOVED lines=112> */
[----:B------:R-:W-:Y:S01]  /*1a360*/  STS [R20+0x2000], R12 ;  /* 0x0020000c14007388 */ /* 0x000fe20000000800 */
        /* <DEDUP_REMOVED lines=18> */
[----:B------:R-:W-:Y:S02]  /*1a490*/  F2FP.BF16.F32.PACK_AB R18, R18, R176 ;  /* 0x000000b01212723e */ /* 0x000fe400000010ff */
[----:B------:R-:W-:Y:S01]  /*1a4a0*/  F2FP.BF16.F32.PACK_AB R17, R179, R17 ;  /* 0x00000011b311723e */ /* 0x000fe200000010ff */
[----:B------:R4:W-:Y:S01]  /*1a4b0*/  STS [R13], R7 ;  /* 0x000000070d007388 */ /* 0x0009e20000000800 */
        /* <DEDUP_REMOVED lines=26> */
[----:B------:R2:W-:Y:S01]  /*1a660*/  STS [R4+0x400], R15 ;  /* 0x0004000f04007388 */ /* 0x0005e20000000800 */
[----:B------:R-:W-:-:S02]  /*1a670*/  F2FP.BF16.F32.PACK_AB R33, R75, R33 ;  /* 0x000000214b21723e */ /* 0x000fc400000010ff */
[----:B------:R-:W-:Y:S01]  /*1a680*/  F2FP.BF16.F32.PACK_AB R30, R30, R76 ;  /* 0x0000004c1e1e723e */ /* 0x000fe200000010ff */
[----:B------:R4:W-:Y:S01]  /*1a690*/  STS [R3+0x2000], R18 ;  /* 0x0020001203007388 */ /* 0x0009e20000000800 */
[----:B------:R-:W-:Y:S01]  /*1a6a0*/  F2FP.BF16.F32.PACK_AB R29, R79, R29 ;  /* 0x0000001d4f1d723e */ /* 0x000fe200000010ff */
[----:B-----5:R-:W5:Y:S01]  /*1a6b0*/  @P2 LDC.64 R8, c[0x0][0x2c0] ;  /* 0x0000b000ff082b82 */ /* 0x020f620000000a00 */
[----:B------:R-:W-:Y:S01]  /*1a6c0*/  F2FP.BF16.F32.PACK_AB R28, R85, R84 ;  /* 0x00000054551c723e */ /* 0x000fe200000010ff */
[----:B------:R-:W-:Y:S01]  /*1a6d0*/  STS [R3+0x2400], R17 ;  /* 0x0024001103007388 */ /* 0x000fe20000000800 */
[----:B------:R-:W-:Y:S02]  /*1a6e0*/  F2FP.BF16.F32.PACK_AB R27, R27, R86 ;  /* 0x000000561b1b723e */ /* 0x000fe400000010ff */
[----:B------:R-:W-:Y:S01]  /*1a6f0*/  F2FP.BF16.F32.PACK_AB R25, R25, R98 ;  /* 0x000000621919723e */ /* 0x000fe200000010ff */
[----:B------:R-:W-:Y:S01]  /*1a700*/  STS [R4+0x2000], R46 ;  /* 0x0020002e04007388 */ /* 0x000fe20000000800 */
[----:B------:R-:W-:Y:S01]  /*1a710*/  F2FP.BF16.F32.PACK_AB R26, R97, R96 ;  /* 0x00000060611a723e */ /* 0x000fe200000010ff */
[----:B---3--:R-:W3:Y:S01]  /*1a720*/  @P1 LDC R6, c[0x0][0x2e4] ;  /* 0x0000b900ff061b82 */ /* 0x008ee20000000800 */
[----:B------:R-:W-:Y:S01]  /*1a730*/  F2FP.BF16.F32.PACK_AB R48, R48, R88 ;  /* 0x000000583030723e */ /* 0x000fe200000010ff */
[----:B------:R-:W-:Y:S01]  /*1a740*/  STS [R4+0x2400], R45 ;  /* 0x0024002d04007388 */ /* 0x000fe20000000800 */
[----:B------:R-:W-:-:S02]  /*1a750*/  F2FP.BF16.F32.PACK_AB R47, R91, R47 ;  /* 0x0000002f5b2f723e */ /* 0x000fc400000010ff */
[----:B------:R-:W-:Y:S01]  /*1a760*/  F2FP.BF16.F32.PACK_AB R58, R58, R92 ;  /* 0x0000005c3a3a723e */ /* 0x000fe200000010ff */
[----:B------:R-:W-:Y:S01]  /*1a770*/  STS [R2], R44 ;  /* 0x0000002c02007388 */ /* 0x000fe20000000800 */
[----:B------:R-:W-:Y:S01]  /*1a780*/  F2FP.BF16.F32.PACK_AB R57, R95, R57 ;  /* 0x000000395f39723e */ /* 0x000fe200000010ff */
[----:B------:R-:W-:Y:S01]  /*1a790*/  @!P2 IMAD.MOV.U32 R7, RZ, RZ, 0x1 ;  /* 0x00000001ff07a424 */ /* 0x000fe200078e00ff */
[----:B------:R-:W-:Y:S01]  /*1a7a0*/  F2FP.BF16.F32.PACK_AB R56, R56, R100 ;  /* 0x000000643838723e */ /* 0x000fe200000010ff */
[----:B------:R-:W-:Y:S01]  /*1a7b0*/  STS [R2+0x400], R43 ;  /* 0x0004002b02007388 */ /* 0x000fe20000000800 */
[----:B------:R-:W-:Y:S01]  /*1a7c0*/  F2FP.BF16.F32.PACK_AB R55, R55, R102 ;  /* 0x000000663737723e */ /* 0x000fe200000010ff */
[----:B-1----:R-:W1:Y:S01]  /*1a7d0*/  @P6 LDC R14, c[0x0][0x2e8] ;  /* 0x0000ba00ff0e6b82 */ /* 0x002e620000000800 */
[----:B------:R-:W-:Y:S01]  /*1a7e0*/  F2FP.BF16.F32.PACK_AB R52, R52, R112 ;  /* 0x000000703434723e */ /* 0x000fe200000010ff */
[----:B------:R-:W1:Y:S01]  /*1a7f0*/  S2R R11, SR_CTAID.Y ;  /* 0x00000000000b7919 */ /* 0x000e620000002600 */
[----:B------:R-:W-:-:S02]  /*1a800*/  F2FP.BF16.F32.PACK_AB R51, R51, R114 ;  /* 0x000000723333723e */ /* 0x000fc400000010ff */
[----:B------:R-:W-:Y:S01]  /*1a810*/  F2FP.BF16.F32.PACK_AB R54, R54, R104 ;  /* 0x000000683636723e */ /* 0x000fe200000010ff */
[----:B------:R-:W-:Y:S01]  /*1a820*/  STS [R5], R40 ;  /* 0x0000002805007388 */ /* 0x000fe20000000800 */
[----:B------:R-:W-:Y:S01]  /*1a830*/  F2FP.BF16.F32.PACK_AB R53, R107, R53 ;  /* 0x000000356b35723e */ /* 0x000fe200000010ff */
[----:B--2---:R-:W2:Y:S01]  /*1a840*/  @P5 LDC R15, c[0x0][0x2e8] ;  /* 0x0000ba00ff0f5b82 */ /* 0x004ea20000000800 */
        /* <DEDUP_REMOVED lines=15> */
[----:B------:R-:W-:Y:S01]  /*1a940*/  ISETP.NE.AND P4, PT, R140, RZ, PT ;  /* 0x000000ff8c00720c */ /* 0x000fe20003f85270 */
[----:B------:R-:W-:Y:S01]  /*1a950*/  STS [R21+0x4000], R36 ;  /* 0x0040002415007388 */ /* 0x000fe20000000800 */
[----:B------:R-:W-:Y:S02]  /*1a960*/  MOV R22, 0x7f800000 ;  /* 0x7f80000000167802 */ /* 0x000fe40000000f00 */
[----:B------:R-:W-:Y:S01]  /*1a970*/  MOV R19, 0x7f800000 ;  /* 0x7f80000000137802 */ /* 0x000fe20000000f00 */
[----:B------:R-:W-:Y:S01]  /*1a980*/  STS [R21+0x4400], R35 ;  /* 0x0044002315007388 */ /* 0x000fe20000000800 */
[----:B----4-:R-:W-:-:S03]  /*1a990*/  MOV R18, 0x7f800000 ;  /* 0x7f80000000127802 */ /* 0x010fc60000000f00 */
[----:B------:R-:W-:Y:S04]  /*1a9a0*/  STS [R20+0x4000], R32 ;  /* 0x0040002014007388 */ /* 0x000fe80000000800 */
[----:B------:R-:W-:Y:S01]  /*1a9b0*/  STS [R20+0x4400], R31 ;  /* 0x0044001f14007388 */ /* 0x000fe20000000800 */
[----:B------:R-:W4:Y:S03]  /*1a9c0*/  @P4 LDC R12, c[0x0][0x2e8] ;  /* 0x0000ba00ff0c4b82 */ /* 0x000f260000000800 */
[----:B------:R-:W-:Y:S04]  /*1a9d0*/  STS [R21+0x6000], R34 ;  /* 0x0060002215007388 */ /* 0x000fe80000000800 */
[----:B------:R5:W-:Y:S04]  /*1a9e0*/  STS [R21+0x6400], R33 ;  /* 0x0064002115007388 */ /* 0x000be80000000800 */
[----:B------:R-:W-:Y:S04]  /*1a9f0*/  STS [R20+0x6000], R30 ;  /* 0x0060001e14007388 */ /* 0x000fe80000000800 */
[----:B------:R-:W-:Y:S04]  /*1aa00*/  STS [R20+0x6400], R29 ;  /* 0x0064001d14007388 */ /* 0x000fe80000000800 */
[----:B------:R-:W-:Y:S04]  /*1aa10*/  STS [R0+0x4000], R28 ;  /* 0x0040001c00007388 */ /* 0x000fe80000000800 */
[----:B------:R-:W-:Y:S04]  /*1aa20*/  STS [R0+0x4400], R27 ;  /* 0x0044001b00007388 */ /* 0x000fe80000000800 */
[----:B------:R3:W-:Y:S04]  /*1aa30*/  STS [R13+0x4400], R25 ;  /* 0x004400190d007388 */ /* 0x0007e80000000800 */
[----:B------:R-:W-:Y:S01]  /*1aa40*/  STS [R13+0x4000], R26 ;  /* 0x0040001a0d007388 */ /* 0x000fe20000000800 */
[----:B-----5:R-:W-:-:S03]  /*1aa50*/  MOV R21, 0x7f800000 ;  /* 0x7f80000000157802 */ /* 0x020fc60000000f00 */
[----:B------:R-:W-:Y:S04]  /*1aa60*/  STS [R0+0x6000], R48 ;  /* 0x0060003000007388 */ /* 0x000fe80000000800 */
[----:B------:R5:W-:Y:S04]  /*1aa70*/  STS [R0+0x6400], R47 ;  /* 0x0064002f00007388 */ /* 0x000be80000000800 */
[----:B------:R-:W-:Y:S04]  /*1aa80*/  STS [R13+0x6000], R58 ;  /* 0x0060003a0d007388 */ /* 0x000fe80000000800 */
[----:B------:R1:W-:Y:S04]  /*1aa90*/  STS [R13+0x6400], R57 ;  /* 0x006400390d007388 */ /* 0x0003e80000000800 */
[----:B------:R-:W-:Y:S01]  /*1aaa0*/  STS [R3+0x4000], R56 ;  /* 0x0040003803007388 */ /* 0x000fe20000000800 */
[----:B---3--:R-:W3:Y:S03]  /*1aab0*/  S2R R25, SR_CTAID.Z ;  /* 0x0000000000197919 */ /* 0x008ee60000002700 */
[----:B------:R-:W-:Y:S04]  /*1aac0*/  STS [R3+0x4400], R55 ;  /* 0x0044003703007388 */ /* 0x000fe80000000800 */
[----:B------:R-:W-:Y:S01]  /*1aad0*/  STS [R4+0x4000], R52 ;  /* 0x0040003404007388 */ /* 0x000fe20000000800 */
[----:B-----5:R-:W-:Y:S01]  /*1aae0*/  @P2 IMAD R0, R9, R8, RZ ;  /* 0x0000000809002224 */ /* 0x020fe200078e02ff */
[----:B------:R-:W-:Y:S01]  /*1aaf0*/  @!P2 MOV R0, R6 ;  /* 0x000000060000a202 */ /* 0x000fe20000000f00 */
[----:B------:R-:W5:Y:S01]  /*1ab00*/  @P0 LDC R9, c[0x0][0x2e8] ;  /* 0x0000ba00ff090b82 */ /* 0x000f620000000800 */
[----:B------:R-:W-:Y:S01]  /*1ab10*/  STS [R4+0x4400], R51 ;  /* 0x0044003304007388 */ /* 0x000fe20000000800 */
[----:B------:R-:W2:Y:S01]  /*1ab20*/  S2R R16, SR_TID.X ;  /* 0x0000000000107919 */ /* 0x000ea20000002100 */
[----:B-1----:R-:W-:Y:S02]  /*1ab30*/  @P5 MUFU.LG2 R13, R139 ;  /* 0x0000008b000d5308 */ /* 0x002fe40000000c00 */
[----:B------:R-:W-:Y:S04]  /*1ab40*/  STS [R3+0x6000], R54 ;  /* 0x0060003603007388 */ /* 0x000fe80000000800 */
[----:B------:R1:W-:Y:S04]  /*1ab50*/  STS [R3+0x6400], R53 ;  /* 0x0064003503007388 */ /* 0x0003e80000000800 */
[----:B------:R-:W-:Y:S04]  /*1ab60*/  STS [R4+0x6000], R50 ;  /* 0x0060003204007388 */ /* 0x000fe80000000800 */
[----:B------:R4:W-:Y:S04]  /*1ab70*/  STS [R4+0x6400], R49 ;  /* 0x0064003104007388 */ /* 0x0009e80000000800 */
[----:B------:R-:W-:Y:S04]  /*1ab80*/  STS [R2+0x4000], R64 ;  /* 0x0040004002007388 */ /* 0x000fe80000000800 */
[----:B------:R-:W-:Y:S04]  /*1ab90*/  STS [R2+0x4400], R63 ;  /* 0x0044003f02007388 */ /* 0x000fe80000000800 */
[----:B------:R-:W-:Y:S04]  /*1aba0*/  STS [R5+0x4000], R60 ;  /* 0x0040003c05007388 */ /* 0x000fe80000000800 */
[----:B------:R-:W-:Y:S01]  /*1abb0*/  STS [R5+0x4400], R59 ;  /* 0x0044003b05007388 */ /* 0x000fe20000000800 */
[----:B-1----:R-:W-:Y:S01]  /*1abc0*/  @P2 MOV R3, 0x1 ;  /* 0x0000000100032802 */ /* 0x002fe20000000f00 */
[----:B------:R-:W-:-:S02]  /*1abd0*/  @!P2 IMAD R3, R6, R10, RZ ;  /* 0x0000000a0603a224 */ /* 0x000fc400078e02ff */
[----:B------:R-:W-:Y:S04]  /*1abe0*/  STS [R2+0x6000], R62 ;  /* 0x0060003e02007388 */ /* 0x000fe80000000800 */
[----:B------:R1:W-:Y:S01]  /*1abf0*/  STS [R2+0x6400], R61 ;  /* 0x0064003d02007388 */ /* 0x0003e20000000800 */
[----:B----4-:R-:W-:Y:S03]  /*1ac00*/  @P4 MUFU.LG2 R4, R132 ;  /* 0x0000008400044308 */ /* 0x010fe60000000c00 */
[----:B------:R-:W-:Y:S04]  /*1ac10*/  STS [R5+0x6000], R65 ;  /* 0x0060004105007388 */ /* 0x000fe80000000800 */
[----:B------:R4:W-:Y:S01]  /*1ac20*/  STS [R5+0x6400], R66 ;  /* 0x0064004205007388 */ /* 0x0009e20000000800 */
[----:B------:R-:W-:Y:S01]  /*1ac30*/  BAR.SYNC.DEFER_BLOCKING 0x0 ;  /* 0x0000000000007b1d */ /* 0x000fe20000010000 */
[----:B-1----:R-:W-:Y:S01]  /*1ac40*/  IMAD R2, R11, R3, RZ ;  /* 0x000000030b027224 */ /* 0x002fe200078e02ff */
[----:B--2---:R-:W-:Y:S01]  /*1ac50*/  SHF.R.S32.HI R11, RZ, 0x1f, R16 ;  /* 0x0000001fff0b7819 */ /* 0x004fe20000011410 */
[----:B------:R-:W-:-:S03]  /*1ac60*/  IMAD R3, R7, UR4, RZ ;  /* 0x0000000407037c24 */ /* 0x000fc6000f8e02ff */
[----:B------:R-:W-:Y:S02]  /*1ac70*/  SEL R2, R2, RZ, !P3 ;  /* 0x000000ff02027207 */ /* 0x000fe40005800000 */
[----:B------:R-:W-:Y:S01]  /*1ac80*/  LEA.HI R11, R11, R16, RZ, 0x3 ;  /* 0x000000100b0b7211 */ /* 0x000fe200078f18ff */
[----:B----4-:R-:W-:Y:S01]  /*1ac90*/  @P6 MUFU.LG2 R5, R138 ;  /* 0x0000008a00056308 */ /* 0x010fe20000000c00 */
[----:B------:R-:W-:Y:S01]  /*1aca0*/  LOP3.LUT P6, RZ, R141, 0x3, RZ, 0xc0, !PT ;  /* 0x000000038dff7812 */ /* 0x000fe200078cc0ff */
[----:B---3--:R-:W-:Y:S01]  /*1acb0*/  IMAD R0, R25, R0, R2 ;  /* 0x0000000019007224 */ /* 0x008fe200078e0202 */
[----:B------:R-:W-:Y:S01]  /*1acc0*/  SHF.L.U32 R2, R3, 0x7, RZ ;  /* 0x0000000703027819 */ /* 0x000fe200000006ff */
[----:B------:R1:W2:Y:S01]  /*1acd0*/  LDS.128 R32, [R251+0x3800] ;  /* 0x00380000fb207984 */ /* 0x0002a20000000c00 */
[----:B------:R-:W-:Y:S02]  /*1ace0*/  SHF.R.S32.HI R10, RZ, 0x3, R11 ;  /* 0x00000003ff0a7819 */ /* 0x000fe4000001140b */
[----:B------:R-:W-:Y:S01]  /*1acf0*/  SHF.R.S32.HI R8, RZ, 0x1f, R2 ;  /* 0x0000001fff087819 */ /* 0x000fe20000011402 */
[----:B------:R-:W3:Y:S01]  /*1ad00*/  @P0 MUFU.LG2 R3, R137 ;  /* 0x0000008900030308 */ /* 0x000ee20000000c00 */
[----:B------:R1:W4:Y:S01]  /*1ad10*/  LDS.128 R28, [R251+0x7800] ;  /* 0x00780000fb1c7984 */ /* 0x0003220000000c00 */
[----:B------:R-:W-:-:S02]  /*1ad20*/  IADD3 R6, P2, P1, R2, R68, R0 ;  /* 0x0000004402067210 */ /* 0x000fc4000795e000 */
[----:B------:R-:W-:Y:S01]  /*1ad30*/  SHF.R.S32.HI R2, RZ, 0x1f, R0 ;  /* 0x0000001fff027819 */ /* 0x000fe20000011400 */
[----:B------:R-:W-:-:S03]  /*1ad40*/  VIADD R0, R10, 0x10 ;  /* 0x000000100a007836 */ /* 0x000fc60000000000 */
[----:B------:R-:W-:Y:S01]  /*1ad50*/  IADD3.X R8, R8, R69, R2, P2, P1 ;  /* 0x0000004508087210 */ /* 0x000fe200017e2402 */
[----:B------:R-:W-:Y:S01]  /*1ad60*/  VIADD R2, R10, 0x20 ;  /* 0x000000200a027836 */ /* 0x000fe20000000000 */
[----:B------:R-:W-:Y:S02]  /*1ad70*/  ISETP.NE.AND P1, PT, R140, RZ, PT ;  /* 0x000000ff8c00720c */ /* 0x000fe40003f25270 */
[----:B------:R-:W-:Y:S02]  /*1ad80*/  ISETP.GE.AND P4, PT, R0, UR12, PT ;  /* 0x0000000c00007c0c */ /* 0x000fe4000bf86270 */
[----:B------:R-:W-:Y:S02]  /*1ad90*/  IADD3 R0, R10, 0x30, RZ ;  /* 0x000000300a007810 */ /* 0x000fe40007ffe0ff */
[----:B------:R-:W-:Y:S01]  /*1ada0*/  ISETP.GE.AND P3, PT, R2, UR12, PT ;  /* 0x0000000c02007c0c */ /* 0x000fe2000bf66270 */
[----:B---3--:R-:W-:Y:S01]  /*1adb0*/  @P0 FMUL.FTZ R3, R3, 0.69314718246459960938 ;  /* 0x3f31721803030820 */ /* 0x008fe20000410000 */
[----:B------:R-:W-:Y:S01]  /*1adc0*/  ISETP.GE.AND P2, PT, R0, UR12, PT ;  /* 0x0000000c00007c0c */ /* 0x000fe2000bf46270 */
[C---:B------:R-:W-:Y:S01]  /*1add0*/  VIADD R0, R10.reuse, 0x50 ;  /* 0x000000500a007836 */ /* 0x040fe20000000000 */
[----:B------:R-:W-:Y:S01]  /*1ade0*/  IADD3 R2, R10, 0x40, RZ ;  /* 0x000000400a027810 */ /* 0x000fe20007ffe0ff */
[----:B-----5:R-:W-:Y:S01]  /*1adf0*/  @P0 FFMA.FTZ R22, R135, R9, R3 ;  /* 0x0000000987160223 */ /* 0x020fe20000010003 */
[----:B------:R-:W-:Y:S01]  /*1ae00*/  ISETP.NE.AND P0, PT, R101, RZ, PT ;  /* 0x000000ff6500720c */ /* 0x000fe20003f05270 */
[----:B------:R-:W-:Y:S01]  /*1ae10*/  @P1 FMUL.FTZ R4, R4, 0.69314718246459960938 ;  /* 0x3f31721804041820 */ /* 0x000fe20000410000 */
[----:B------:R-:W-:-:S03]  /*1ae20*/  LOP3.LUT R3, R11, 0xfffffff8, RZ, 0xc0, !PT ;  /* 0xfffffff80b037812 */ /* 0x000fc600078ec0ff */
[----:B------:R-:W-:Y:S01]  /*1ae30*/  @P1 FFMA.FTZ R21, R136, R12, R4 ;  /* 0x0000000c88151223 */ /* 0x000fe20000010004 */
[----:B------:R-:W-:Y:S01]  /*1ae40*/  ISETP.GE.AND P1, PT, R2, UR12, PT ;  /* 0x0000000c02007c0c */ /* 0x000fe2000bf26270 */
[----:B------:R-:W-:-:S04]  /*1ae50*/  @P5 FMUL.FTZ R2, R13, 0.69314718246459960938 ;  /* 0x3f3172180d025820 */ /* 0x000fc80000410000 */
[----:B------:R-:W-:Y:S02]  /*1ae60*/  @P5 FFMA.FTZ R18, R133, R15, R2 ;  /* 0x0000000f85125223 */ /* 0x000fe40000010002 */
[----:B------:R-:W-:-:S04]  /*1ae70*/  @P0 FMUL.FTZ R4, R5, 0.69314718246459960938 ;  /* 0x3f31721805040820 */ /* 0x000fc80000410000 */
[----:B------:R-:W-:Y:S01]  /*1ae80*/  @P0 FFMA.FTZ R19, R134, R14, R4 ;  /* 0x0000000e86130223 */ /* 0x000fe20000010004 */
[----:B------:R-:W-:Y:S02]  /*1ae90*/  ISETP.GE.AND P0, PT, R0, UR12, PT ;  /* 0x0000000c00007c0c */ /* 0x000fe4000bf06270 */
[----:B------:R-:W-:-:S04]  /*1aea0*/  IADD3 R0, -R3, R16, RZ ;  /* 0x0000001003007210 */ /* 0x000fc80007ffe1ff */
[----:B------:R-:W-:Y:S01]  /*1aeb0*/  SHF.L.U32 R17, R0, 0x3, RZ ;  /* 0x0000000300117819 */ /* 0x000fe200000006ff */
[----:B-12-4-:R-:W-:Y:S06]  /*1aec0*/  @P6 BRA `(.L_x_132) ;  /* 0x0000000000dc6947 */ /* 0x016fec0003800000 */
[----:B------:R-:W1:Y:S01]  /*1aed0*/  S2R R3, SR_TID.X ;  /* 0x0000000000037919 */ /* 0x000e620000002100 */
[----:B------:R-:W-:Y:S02]  /*1aee0*/  SHF.R.S32.HI R2, RZ, 0x1f, R80 ;  /* 0x0000001fff027819 */ /* 0x000fe40000011450 */
[----:B------:R-:W-:Y:S02]  /*1aef0*/  P2R R24, PR, RZ, 0x2 ;  /* 0x00000002ff187803 */ /* 0x000fe40000000000 */
[----:B------:R-:W-:Y:S02]  /*1af00*/  LEA.HI R2, R2, R80, RZ, 0x2 ;  /* 0x0000005002027211 */ /* 0x000fe400078f10ff */
[----:B------:R-:W-:Y:S02]  /*1af10*/  P2R R23, PR, RZ, 0x1 ;  /* 0x00000001ff177803 */ /* 0x000fe40000000000 */
[----:B------:R-:W-:Y:S02]  /*1af20*/  LOP3.LUT R2, R2, 0xffffffc, RZ, 0xc0, !PT ;  /* 0x0ffffffc02027812 */ /* 0x000fe400078ec0ff */
[----:B------:R-:W-:-:S03]  /*1af30*/  P2R R20, PR, RZ, 0x4 ;  /* 0x00000004ff147803 */ /* 0x000fc60000000000 */
        /* <DEDUP_REMOVED lines=48> */
.L_x_132:
[----:B------:R-:W-:Y:S05]  /*1b240*/  BSYNC B0 ;  /* 0x0000000000007941 */ /* 0x000fea0003800000 */
.L_x_131:
[----:B--2---:R-:W-:Y:S01]  /*1b250*/  SHF.R.S32.HI R3, RZ, 0x1f, R17 ;  /* 0x0000001fff037819 */ /* 0x004fe20000011411 */
[----:B------:R-:W-:Y:S01]  /*1b260*/  IMAD.U32 R6, RZ, RZ, UR16 ;  /* 0x00000010ff067e24 */ /* 0x000fe2000f8e00ff */
[----:B------:R-:W-:Y:S01]  /*1b270*/  IADD3 R2, P5, R17, UR8, RZ ;  /* 0x0000000811027c10 */ /* 0x000fe2000ffbe0ff */
[C---:B------:R-:W-:Y:S01]  /*1b280*/  VIADD R0, R10.reuse, 0x60 ;  /* 0x000000600a007836 */ /* 0x040fe20000000000 */
[--C-:B------:R-:W-:Y:S01]  /*1b290*/  SHF.R.S32.HI R11, RZ, 0x1f, R10.reuse ;  /* 0x0000001fff0b7819 */ /* 0x100fe2000001140a */
[----:B------:R1:W2:Y:S01]  /*1b2a0*/  LDS.128 R12, [R251] ;  /* 0x00000000fb0c7984 */ /* 0x0002a20000000c00 */
[----:B------:R-:W-:Y:S01]  /*1b2b0*/  IADD3.X R3, R3, UR6, RZ, P5, !PT ;  /* 0x0000000603037c10 */ /* 0x000fe2000affe4ff */
[----:B------:R-:W-:Y:S01]  /*1b2c0*/  ULDC.64 UR4, c[0x0][0x2a0] ;  /* 0x0000a80000047ab9 */ /* 0x000fe20000000a00 */
[----:B------:R-:W-:Y:S01]  /*1b2d0*/  ISETP.GE.AND P5, PT, R10, UR12, PT ;  /* 0x0000000c0a007c0c */ /* 0x000fe2000bfa6270 */
[----:B------:R-:W-:Y:S01]  /*1b2e0*/  IMAD.WIDE R6, R6, 0x80, R10 ;  /* 0x0000008006067825 */ /* 0x000fe200078e020a */
[----:B------:R-:W-:Y:S01]  /*1b2f0*/  IADD3 R20, R10, 0x70, RZ ;  /* 0x000000700a147810 */ /* 0x000fe20007ffe0ff */
[----:B------:R-:W-:Y:S01]  /*1b300*/  BSSY B0, `(.L_x_133) ;  /* 0x0000014000007945 */ /* 0x000fe20003800000 */
[----:B------:R1:W3:Y:S01]  /*1b310*/  LDS.128 R8, [R251+0x4000] ;  /* 0x00400000fb087984 */ /* 0x0002e20000000c00 */
        /* <DEDUP_REMOVED lines=16> */
[----:B--2---:R4:W-:Y:S04]  /*1b420*/  STG.E.128 desc[UR18][R4.64], R12 ;  /* 0x0000000c04007986 */ /* 0x0049e8000c101d12 */
[----:B---3--:R4:W-:Y:S02]  /*1b430*/  STG.E.128 desc[UR18][R4.64+0x80], R8 ;  /* 0x0000800804007986 */ /* 0x0089e4000c101d12 */
.L_x_134:
[----:B------:R-:W-:Y:S05]  /*1b440*/  BSYNC B0 ;  /* 0x0000000000007941 */ /* 0x000fea0003800000 */
.L_x_133:
[----:B--2-4-:R2:W4:Y:S01]  /*1b450*/  LDS.128 R12, [R251+0x800] ;  /* 0x00080000fb0c7984 */ /* 0x0145220000000c00 */
[----:B------:R-:W-:Y:S01]  /*1b460*/  BSSY B0, `(.L_x_135) ;  /* 0x0000012000007945 */ /* 0x000fe20003800000 */
[----:B------:R-:W-:Y:S02]  /*1b470*/  ISETP.GE.AND P5, PT, R20, UR12, PT ;  /* 0x0000000c14007c0c */ /* 0x000fe4000bfa6270 */
[----:B---3--:R2:W3:Y:S01]  /*1b480*/  LDS.128 R8, [R251+0x4800] ;  /* 0x00480000fb087984 */ /* 0x0084e20000000c00 */
        /* <DEDUP_REMOVED lines=13> */
[----:B----4-:R4:W-:Y:S04]  /*1b560*/  STG.E.128 desc[UR18][R4.64], R12 ;  /* 0x0000000c04007986 */ /* 0x0109e8000c101d12 */
[----:B---3--:R4:W-:Y:S02]  /*1b570*/  STG.E.128 desc[UR18][R4.64+0x80], R8 ;  /* 0x0000800804007986 */ /* 0x0089e4000c101d12 */
.L_x_136:
[----:B------:R-:W-:Y:S05]  /*1b580*/  BSYNC B0 ;  /* 0x0000000000007941 */ /* 0x000fea0003800000 */
.L_x_135:
[----:B----4-:R4:W1:Y:S01]  /*1b590*/  LDS.128 R12, [R251+0x1000] ;  /* 0x00100000fb0c7984 */ /* 0x0108620000000c00 */
[----:B------:R-:W-:Y:S03]  /*1b5a0*/  BSSY B0, `(.L_x_137) ;  /* 0x0000011000007945 */ /* 0x000fe60003800000 */
        /* <DEDUP_REMOVED lines=15> */
[----:B---3--:R1:W-:Y:S02]  /*1b6a0*/  STG.E.128 desc[UR18][R4.64+0x80], R8 ;  /* 0x0000800804007986 */ /* 0x0083e4000c101d12 */
.L_x_138:
[----:B------:R-:W-:Y:S05]  /*1b6b0*/  BSYNC B0 ;  /* 0x0000000000007941 */ /* 0x000fea0003800000 */
.L_x_137:
[----:B-1----:R1:W1:Y:S01]  /*1b6c0*/  LDS.128 R12, [R251+0x1800] ;  /* 0x00180000fb0c7984 */ /* 0x0022620000000c00 */
[----:B------:R-:W-:Y:S03]  /*1b6d0*/  BSSY B0, `(.L_x_139) ;  /* 0x0000011000007945 */ /* 0x000fe60003800000 */
[----:B---3--:R3:W1:Y:S01]  /*1b6e0*/  LDS.128 R8, [R251+0x5800] ;  /* 0x00580000fb087984 */ /* 0x0086620000000c00 */
        /* <DEDUP_REMOVED lines=15> */
.L_x_140:
[----:B------:R-:W-:Y:S05]  /*1b7e0*/  BSYNC B0 ;  /* 0x0000000000007941 */ /* 0x000fea0003800000 */
.L_x_139:
        /* <DEDUP_REMOVED lines=18> */
.L_x_142:
[----:B------:R-:W-:Y:S05]  /*1b910*/  BSYNC B0 ;  /* 0x0000000000007941 */ /* 0x000fea0003800000 */
.L_x_141:
        /* <DEDUP_REMOVED lines=18> */
.L_x_144:
[----:B------:R-:W-:Y:S05]  /*1ba40*/  BSYNC B0 ;  /* 0x0000000000007941 */ /* 0x000fea0003800000 */
.L_x_143:
        /* <DEDUP_REMOVED lines=18> */
.L_x_146:
[----:B------:R-:W-:Y:S05]  /*1bb70*/  BSYNC B0 ;  /* 0x0000000000007941 */ /* 0x000fea0003800000 */
.L_x_145:
        /* <DEDUP_REMOVED lines=14> */
[----:B------:R-:W-:Y:S01]  /*1bc60*/  STG.E.128 desc[UR18][R2.64+0x80], R28 ;  /* 0x0000801c02007986 */ /* 0x000fe2000c101d12 */
[----:B------:R-:W-:Y:S05]  /*1bc70*/  EXIT ;  /* 0x000000000000794d */ /* 0x000fea0003800000 */
.L_x_117:
        /* <DEDUP_REMOVED lines=86> */
.L_x_148:
[----:B------:R-:W-:Y:S05]  /*1c1e0*/  BSYNC B0 ;  /* 0x0000000000007941 */ /* 0x000fea0003800000 */
.L_x_147:
        /* <DEDUP_REMOVED lines=18> */
.L_x_150:
[----:B------:R-:W-:Y:S05]  /*1c310*/  BSYNC B0 ;  /* 0x0000000000007941 */ /* 0x000fea0003800000 */
.L_x_149:
        /* <DEDUP_REMOVED lines=18> */
.L_x_152:
[----:B------:R-:W-:Y:S05]  /*1c440*/  BSYNC B0 ;  /* 0x0000000000007941 */ /* 0x000fea0003800000 */
.L_x_151:
        /* <DEDUP_REMOVED lines=17> */
.L_x_154:
[----:B------:R-:W-:Y:S05]  /*1c560*/  BSYNC B0 ;  /* 0x0000000000007941 */ /* 0x000fea0003800000 */
.L_x_153:
        /* <DEDUP_REMOVED lines=17> */
.L_x_156:
[----:B------:R-:W-:Y:S05]  /*1c680*/  BSYNC B0 ;  /* 0x0000000000007941 */ /* 0x000fea0003800000 */
.L_x_155:
        /* <DEDUP_REMOVED lines=17> */
.L_x_158:
[----:B------:R-:W-:Y:S05]  /*1c7a0*/  BSYNC B0 ;  /* 0x0000000000007941 */ /* 0x000fea0003800000 */
.L_x_157:
        /* <DEDUP_REMOVED lines=16> */
.L_x_160:
[----:B------:R-:W-:Y:S05]  /*1c8b0*/  BSYNC B0 ;  /* 0x0000000000007941 */ /* 0x000fea0003800000 */
.L_x_159:
        /* <DEDUP_REMOVED lines=16> */
.L_x_162:
[----:B------:R-:W-:Y:S05]  /*1c9c0*/  BSYNC B0 ;  /* 0x0000000000007941 */ /* 0x000fea0003800000 */
.L_x_161:
        /* <DEDUP_REMOVED lines=10> */
.L_x_164:
[----:B------:R-:W-:Y:S05]  /*1ca70*/  BSYNC B0 ;  /* 0x0000000000007941 */ /* 0x000fea0003800000 */
.L_x_163:
        /* <DEDUP_REMOVED lines=15> */
.L_x_166:
[----:B------:R-:W-:Y:S05]  /*1cb70*/  BSYNC B0 ;  /* 0x0000000000007941 */ /* 0x000fea0003800000 */
.L_x_165:
        /* <DEDUP_REMOVED lines=10> */
.L_x_168:
[----:B------:R-:W-:Y:S05]  /*1cc20*/  BSYNC B0 ;  /* 0x0000000000007941 */ /* 0x000fea0003800000 */
.L_x_167:
        /* <DEDUP_REMOVED lines=10> */
.L_x_170:
[----:B------:R-:W-:Y:S05]  /*1ccd0*/  BSYNC B0 ;  /* 0x0000000000007941 */ /* 0x000fea0003800000 */
.L_x_169:
        /* <DEDUP_REMOVED lines=10> */
.L_x_172:
[----:B------:R-:W-:Y:S05]  /*1cd80*/  BSYNC B0 ;  /* 0x0000000000007941 */ /* 0x000fea0003800000 */
.L_x_171:
        /* <DEDUP_REMOVED lines=10> */
.L_x_174:
[----:B------:R-:W-:Y:S05]  /*1ce30*/  BSYNC B0 ;  /* 0x0000000000007941 */ /* 0x000fea0003800000 */
.L_x_173:
        /* <DEDUP_REMOVED lines=10> */
.L_x_176:
[----:B------:R-:W-:Y:S05]  /*1cee0*/  BSYNC B0 ;  /* 0x0000000000007941 */ /* 0x000fea0003800000 */
.L_x_175:
        /* <DEDUP_REMOVED lines=10> */
.L_x_177:
        /* <DEDUP_REMOVED lines=15> */
.L_x_1740:


//--------------------- .text._ZN5flash16flash_fwd_kernelI23Flash_fwd_kernel_traitsILi128ELi128ELi64ELi4ELb0ELb0EN7cutlass10bfloat16_tE19Flash_kernel_traitsILi128ELi128ELi64ELi4ES3_EELb0ELb1ELb0ELb0ELb0ELb0ELb0ELb0EEEvNS_16Flash_fwd_paramsE --------------------------
	.section	.text._ZN5flash16flash_fwd_kernelI23Flash_fwd_kernel_traitsILi128ELi128ELi64ELi4ELb0ELb0EN7cutlass10bfloat16_tE19Flash_kernel_traitsILi128ELi128ELi64ELi4ES3_EELb0ELb1ELb0ELb0ELb0ELb0ELb0ELb0EEEvNS_16Flash_fwd_paramsE,"ax",@progbits
	.align	128
        .global         _ZN5flash16flash_fwd_kernelI23Flash_fwd_kernel_traitsILi128ELi128ELi64ELi4ELb0ELb0EN7cutlass10bfloat16_tE19Flash_kernel_traitsILi128ELi128ELi64ELi4ES3_EELb0ELb1ELb0ELb0ELb0ELb0ELb0ELb0EEEvNS_16Flash_fwd_paramsE
        .type           _ZN5flash16flash_fwd_kernelI23Flash_fwd_kernel_traitsILi128ELi128ELi64ELi4ELb0ELb0EN7cutlass10bfloat16_tE19Flash_kernel_traitsILi128ELi128ELi64ELi4ES3_EELb0ELb1ELb0ELb0ELb0ELb0ELb0ELb0EEEvNS_16Flash_fwd_paramsE,@function
        .size           _ZN5flash16flash_fwd_kernelI23Flash_fwd_kernel_traitsILi128ELi128ELi64ELi4ELb0ELb0EN7cutlass10bfloat16_tE19Flash_kernel_traitsILi128ELi128ELi64ELi4ES3_EELb0ELb1ELb0ELb0ELb0ELb0ELb0ELb0EEEvNS_16Flash_fwd_paramsE,(.L_x_1741 - _ZN5flash16flash_fwd_kernelI23Flash_fwd_kernel_traitsILi128ELi128ELi64ELi4ELb0ELb0EN7cutlass10bfloat16_tE19Flash_kernel_traitsILi128ELi128ELi64ELi4ES3_EELb0ELb1ELb0ELb0ELb0ELb0ELb0ELb0EEEvNS_16Flash_fwd_paramsE)
        .other          _ZN5flash16flash_fwd_kernelI23Flash_fwd_kernel_traitsILi128ELi128ELi64ELi4ELb0ELb0EN7cutlass10bfloat16_tE19Flash_kernel_traitsILi128ELi128ELi64ELi4ES3_EELb0ELb1ELb0ELb0ELb0ELb0ELb0ELb0EEEvNS_16Flash_fwd_paramsE,@"STO_CUDA_ENTRY STV_DEFAULT"
_ZN5flash16flash_fwd_kernelI23Flash_fwd_kernel_traitsILi128ELi128ELi64ELi4ELb0ELb0EN7cutlass10bfloat16_tE19Flash_kernel_traitsILi128ELi128ELi64ELi4ES3_EELb0ELb1ELb0ELb0ELb0ELb0ELb0ELb0EEEvNS_16Flash_fwd_paramsE:
.text._ZN5flash16flash_fwd_kernelI23Flash_fwd_kernel_traitsILi128ELi128ELi64ELi4ELb0ELb0EN7cutlass10bfloat16_tE19Flash_kernel_traitsILi128ELi128ELi64ELi4ES3_EELb0ELb1ELb0ELb0ELb0ELb0ELb0ELb0EEEvNS_16Flash_fwd_paramsE:
[----:B------:R-:W1:Y:S08]  /*0000*/  LDC R1, c[0x0][0x28] ;  /* 0x00000a00ff017b82 */ /* 0x000e700000000800 */
[----:B------:R-:W2:Y:S01]  /*0010*/  S2UR UR11, SR_CTAID.Y ;  /* 0x00000000000b79c3 */ /* 0x000ea20000002600 */
[----:B------:R-:W-:Y:S01]  /*0020*/  ULDC.64 UR4, c[0x0][0x300] ;  /* 0x0000c00000047ab9 */ /* 0x000fe20000000a00 */
[----:B------:R-:W-:Y:S01]  /*0030*/  ULDC.64 UR6, c[0x0][0x2f0] ;  /* 0x0000bc0000067ab9 */ /* 0x000fe20000000a00 */
[----:B------:R-:W-:Y:S01]  /*0040*/  UISETP.NE.U32.AND UP1, UPT, UR4, URZ, UPT ;  /* 0x0000003f0400728c */ /* 0x000fe2000bf25070 */
[----:B-1----:R-:W-:Y:S01]  /*0050*/  VIADD R1, R1, 0xffffff50 ;  /* 0xffffff5001017836 */ /* 0x002fe20000000000 */
[----:B------:R-:W-:-:S02]  /*0060*/  UISETP.NE.U32.AND UP2, UPT, UR6, URZ, UPT ;  /* 0x0000003f0600728c */ /* 0x000fc4000bf45070 */
[----:B------:R-:W-:Y:S02]  /*0070*/  UISETP.NE.AND.EX UP1, UPT, UR5, URZ, UPT, UP1 ;  /* 0x0000003f0500728c */ /* 0x000fe4000bf25310 */
[----:B------:R-:W-:Y:S01]  /*0080*/  UISETP.NE.AND.EX UP2, UPT, UR7, URZ, UPT, UP2 ;  /* 0x0000003f0700728c */ /* 0x000fe2000bf45320 */
[----:B------:R-:W-:Y:S01]  /*0090*/  ULDC.64 UR8, c[0x0][0x2f0] ;  /* 0x0000bc0000087ab9 */ /* 0x000fe20000000a00 */
[----:B------:R-:W-:Y:S02]  /*00a0*/  ULDC.U8 UR6, c[0x0][0x3c2] ;  /* 0x0000f08000067ab9 */ /* 0x000fe40000000000 */
[----:B------:R-:W-:Y:S01]  /*00b0*/  PLOP3.LUT P0, PT, PT, PT, UP1, 0x80, 0x0 ;  /* 0x000000000000781c */ /* 0x000fe20003f0f018 */
[----:B------:R-:W-:Y:S01]  /*00c0*/  ULDC.64 UR4, c[0x0][0x2f8] ;  /* 0x0000be0000047ab9 */ /* 0x000fe20000000a00 */
[----:B------:R-:W-:Y:S01]  /*00d0*/  PLOP3.LUT P2, PT, PT, PT, UP2, 0x80, 0x0 ;  /* 0x000000000000781c */ /* 0x000fe20003f4f028 */
[----:B------:R-:W-:Y:S02]  /*00e0*/  UISETP.NE.AND UP3, UPT, UR6, URZ, UPT ;  /* 0x0000003f0600728c */ /* 0x000fe4000bf65270 */
[----:B------:R-:W-:Y:S01]  /*00f0*/  UISETP.EQ.U32.AND UP0, UPT, UR4, URZ, UPT ;  /* 0x0000003f0400728c */ /* 0x000fe2000bf02070 */
[----:B------:R-:W-:Y:S01]  /*0100*/  ULDC.64 UR20, c[0x0][0x208] ;  /* 0x0000820000147ab9 */ /* 0x000fe20000000a00 */
[----:B------:R-:W-:-:S02]  /*0110*/  ULDC.64 UR6, c[0x0][0x2f8] ;  /* 0x0000be0000067ab9 */ /* 0x000fc40000000a00 */
        /* <DEDUP_REMOVED lines=8> */
[----:B------:R-:W3:Y:S01]  /*01a0*/  @P2 LDG.E R0, desc[UR20][R10.64+0x4] ;  /* 0x000004140a002981 */ /* 0x000ee2000c1e1900 */
[----:B------:R-:W-:Y:S01]  /*01b0*/  IMAD.U32 R9, RZ, RZ, UR9 ;  /* 0x00000009ff097e24 */ /* 0x000fe2000f8e00ff */
[----:B------:R-:W-:Y:S01]  /*01c0*/  PLOP3.LUT P1, PT, PT, PT, UP0, 0x80, 0x0 ;  /* 0x000000000000781c */ /* 0x000fe20003f2f008 */
[----:B------:R-:W-:-:S03]  /*01d0*/  UIMAD.WIDE UR6, UR11, 0x4, UR6 ;  /* 0x000000040b0678a5 */ /* 0x000fc6000f8e0206 */
[----:B------:R-:W4:Y:S03]  /*01e0*/  @P0 LDG.E R2, desc[UR20][R8.64] ;  /* 0x0000001408020981 */ /* 0x000f26000c1e1900 */
[----:B------:R-:W-:Y:S02]  /*01f0*/  IMAD.U32 R6, RZ, RZ, UR6 ;  /* 0x00000006ff067e24 */ /* 0x000fe4000f8e00ff */
        /* <DEDUP_REMOVED lines=12> */
[----:B------:R-:W-:Y:S01]  /*02c0*/  @UP2 UIADD3 UR17, UR17, -UR15, URZ ;  /* 0x8000000f11112290 */ /* 0x000fe2000fffe03f */
[----:B-----5:R-:W-:-:S06]  /*02d0*/  @!P1 R2UR UR6, R3 ;  /* 0x00000000030692ca */ /* 0x020fcc00000e0000 */
[----:B------:R-:W-:Y:S01]  /*02e0*/  @!UP2 ULDC UR17, c[0x0][0x2c4] ;  /* 0x0000b1000011aab9 */ /* 0x000fe20000000800 */
[----:B-1----:R-:W-:Y:S08]  /*02f0*/  @!P0 BRA `(.L_x_178) ;  /* 0x00000000001c8947 */ /* 0x002ff00003800000 */
[----:B------:R-:W-:-:S13]  /*0300*/  PLOP3.LUT P0, PT, PT, PT, UP3, 0x80, 0x0 ;  /* 0x000000000000781c */ /* 0x000fda0003f0f038 */
[----:B------:R-:W2:Y:S04]  /*0310*/  @P0 LDG.E R0, desc[UR20][R6.64+0x4] ;  /* 0x0000041406000981 */ /* 0x000ea8000c1e1900 */
[----:B------:R-:W3:Y:S01]  /*0320*/  @!P0 LDG.E R2, desc[UR20][R6.64] ;  /* 0x0000001406028981 */ /* 0x000ee2000c1e1900 */
[----:B--2---:R-:W-:-:S13]  /*0330*/  @P0 R2UR UR7, R0 ;  /* 0x00000000000702ca */ /* 0x004fda00000e0000 */
[----:B------:R-:W-:-:S07]  /*0340*/  @UP3 UIADD3 UR7, UR7, -UR6, URZ ;  /* 0x8000000607073290 */ /* 0x000fce000fffe03f */
[----:B---3--:R-:W-:Y:S01]  /*0350*/  @!P0 R2UR UR7, R2 ;  /* 0x00000000020782ca */ /* 0x008fe200000e0000 */
[----:B------:R-:W-:-:S14]  /*0360*/  BRA `(.L_x_179) ;  /* 0x0000000000047947 */ /* 0x000fdc0003800000 */
.L_x_178:
[----:B------:R-:W-:-:S05]  /*0370*/  ULDC UR7, c[0x0][0x2c8] ;  /* 0x0000b20000077ab9 */ /* 0x000fca0000000800 */
.L_x_179:
        /* <DEDUP_REMOVED lines=40> */
[----:B------:R-:W-:Y:S01]  /*0600*/  UISETP.NE.AND UP1, UPT, UR15, -0x1, UPT ;  /* 0xffffffff0f00788c */ /* 0x000fe2000bf25270 */
[----:B------:R-:W-:Y:S01]  /*0610*/  IMAD.U32 R23, RZ, RZ, UR16 ;  /* 0x00000010ff177e24 */ /* 0x000fe2000f8e00ff */
[----:B------:R-:W-:Y:S01]  /*0620*/  UIADD3 UR14, -UR22, UR17, URZ ;  /* 0x00000011160e7290 */ /* 0x000fe2000fffe13f */
[CC--:B------:R-:W-:Y:S01]  /*0630*/  LEA.HI R3, R13.reuse, R124.reuse, RZ, 0x3 ;  /* 0x0000007c0d037211 */ /* 0x0c0fe200078f18ff */
[----:B------:R-:W-:Y:S01]  /*0640*/  UISETP.NE.AND UP0, UPT, UR6, -0x1, UPT ;  /* 0xffffffff0600788c */ /* 0x000fe2000bf05270 */
[----:B------:R-:W-:Y:S02]  /*0650*/  LEA.HI R11, R13, R124, RZ, 0x4 ;  /* 0x0000007c0d0b7211 */ /* 0x000fe400078f20ff */
[----:B------:R-:W-:-:S03]  /*0660*/  SHF.R.S32.HI R14, RZ, 0x3, R3 ;  /* 0x00000003ff0e7819 */ /* 0x000fc60000011403 */
[----:B------:R-:W-:Y:S01]  /*0670*/  PLOP3.LUT P1, PT, PT, PT, UP0, 0x80, 0x0 ;  /* 0x000000000000781c */ /* 0x000fe20003f2f008 */
[----:B------:R-:W-:Y:S01]  /*0680*/  @UP1 ULDC.64 UR4, c[0x0][0x240] ;  /* 0x0000900000041ab9 */ /* 0x000fe20000000a00 */
[----:B------:R-:W-:Y:S01]  /*0690*/  VIADD R6, R14, 0x40 ;  /* 0x000000400e067836 */ /* 0x000fe20000000000 */
[----:B------:R-:W-:Y:S01]  /*06a0*/  @UP1 UIMAD.WIDE.U32 UR26, UR15, UR4, URZ ;  /* 0x000000040f1a12a5 */ /* 0x000fe2000f8e003f */
[--C-:B------:R-:W-:Y:S01]  /*06b0*/  SHF.R.S32.HI R15, RZ, 0x1f, R14.reuse ;  /* 0x0000001fff0f7819 */ /* 0x100fe2000001140e */
[----:B------:R-:W-:Y:S02]  /*06c0*/  @!UP1 USHF.R.S32.HI UR8, URZ, 0x1f, UR11 ;  /* 0x0000001f3f089899 */ /* 0x000fe4000801140b */
[----:B------:R-:W-:Y:S01]  /*06d0*/  ISETP.GE.AND P4, PT, R6, UR14, PT ;  /* 0x0000000e06007c0c */ /* 0x000fe2000bf86270 */
[----:B------:R-:W-:Y:S01]  /*06e0*/  IMAD.MOV.U32 R6, RZ, RZ, RZ ;  /* 0x000000ffff067224 */ /* 0x000fe200078e00ff */
[----:B------:R-:W-:Y:S01]  /*06f0*/  @UP1 UIMAD UR10, UR15, UR5, UR27 ;  /* 0x000000050f0a12a4 */ /* 0x000fe2000f8e021b */
[----:B------:R-:W-:Y:S01]  /*0700*/  IMAD.WIDE R22, R23, 0x80, R14 ;  /* 0x0000008017167825 */ /* 0x000fe200078e020e */
[----:B-1----:R-:W-:Y:S01]  /*0710*/  IABS R2, R0 ;  /* 0x0000000000027213 */ /* 0x002fe20000000000 */
[----:B------:R-:W-:Y:S01]  /*0720*/  @!UP1 ULDC.64 UR4, c[0x0][0x228] ;  /* 0x00008a0000049ab9 */ /* 0x000fe20000000a00 */
[----:B------:R-:W-:-:S02]  /*0730*/  @UP0 UIADD3 UR7, UR12, UR6, URZ ;  /* 0x000000060c070290 */ /* 0x000fc4000fffe03f */
[----:B------:R-:W1:Y:S01]  /*0740*/  I2F.RP R8, R2 ;  /* 0x0000000200087306 */ /* 0x000e620000209400 */
[----:B------:R-:W-:Y:S02]  /*0750*/  @!UP1 UIMAD UR8, UR8, UR4, URZ ;  /* 0x00000004080892a4 */ /* 0x000fe4000f8e023f */
[----:B------:R-:W-:Y:S01]  /*0760*/  @!UP1 UIMAD.WIDE.U32 UR28, UR11, UR4, URZ ;  /* 0x000000040b1c92a5 */ /* 0x000fe2000f8e003f */
[----:B--2---:R-:W-:Y:S01]  /*0770*/  IABS R4, R4 ;  /* 0x0000000400047213 */ /* 0x004fe20000000000 */
[----:B------:R-:W-:-:S03]  /*0780*/  @!UP1 UIMAD UR5, UR11, UR5, UR8 ;  /* 0x000000050b0592a4 */ /* 0x000fc6000f8e0208 */
[----:B------:R-:W-:Y:S01]  /*0790*/  @UP0 ULDC.64 UR8, c[0x0][0x248] ;  /* 0x0000920000080ab9 */ /* 0x000fe20000000a00 */
[----:B------:R-:W-:Y:S02]  /*07a0*/  @!UP1 UIADD3 UR10, UR29, UR5, URZ ;  /* 0x000000051d0a9290 */ /* 0x000fe4000fffe03f */
[----:B------:R-:W-:Y:S02]  /*07b0*/  @UP0 UIMAD.WIDE.U32 UR30, UR7, UR8, URZ ;  /* 0x00000008071e02a5 */ /* 0x000fe4000f8e003f */
[----:B------:R-:W-:Y:S01]  /*07c0*/  @UP0 UIMAD UR7, UR7, UR9, URZ ;  /* 0x00000009070702a4 */ /* 0x000fe2000f8e023f */
[----:B-1----:R-:W1:Y:S01]  /*07d0*/  MUFU.RCP R7, R8 ;  /* 0x0000000800077308 */ /* 0x002e620000001000 */
[----:B------:R-:W-:Y:S02]  /*07e0*/  @!UP1 UMOV UR26, UR28 ;  /* 0x0000001c001a9c82 */ /* 0x000fe40008000000 */
[----:B------:R-:W-:Y:S01]  /*07f0*/  @UP0 UIADD3 UR27, UR31, UR7, URZ ;  /* 0x000000071f1b0290 */ /* 0x000fe2000fffe03f */
[----:B-1----:R-:W-:-:S06]  /*0800*/  VIADD R7, R7, 0xffffffe ;  /* 0x0ffffffe07077836 */ /* 0x002fcc0000000000 */
[----:B------:R-:W1:Y:S02]  /*0810*/  F2I.FTZ.U32.TRUNC.NTZ R7, R7 ;  /* 0x0000000700077305 */ /* 0x000e64000021f000 */
[----:B-1----:R-:W-:-:S04]  /*0820*/  IMAD.MOV R5, RZ, RZ, -R7 ;  /* 0x000000ffff057224 */ /* 0x002fc800078e0a07 */
[----:B------:R-:W-:-:S04]  /*0830*/  IMAD R5, R5, R2, RZ ;  /* 0x0000000205057224 */ /* 0x000fc800078e02ff */
[----:B------:R-:W-:Y:S01]  /*0840*/  IMAD.HI.U32 R211, R7, R5, R6 ;  /* 0x0000000507d37227 */ /* 0x000fe200078e0006 */
[----:B------:R-:W-:-:S03]  /*0850*/  LOP3.LUT R7, R3, 0xfffffff8, RZ, 0xc0, !PT ;  /* 0xfffffff803077812 */ /* 0x000fc600078ec0ff */
[----:B------:R-:W-:Y:S02]  /*0860*/  VIADD R5, R14, 0x60 ;  /* 0x000000600e057836 */ /* 0x000fe40000000000 */
[----:B------:R-:W-:-:S03]  /*0870*/  IMAD.HI.U32 R211, R211, R4, RZ ;  /* 0x00000004d3d37227 */ /* 0x000fc600078e00ff */
[----:B------:R-:W-:Y:S01]  /*0880*/  ISETP.GE.AND P0, PT, R5, UR14, PT ;  /* 0x0000000e05007c0c */ /* 0x000fe2000bf06270 */
[----:B------:R-:W-:Y:S02]  /*0890*/  IMAD.MOV R5, RZ, RZ, -R211 ;  /* 0x000000ffff057224 */ /* 0x000fe400078e0ad3 */
[----:B------:R-:W-:Y:S02]  /*08a0*/  IMAD.SHL.U32 R3, R14, 0x40, RZ ;  /* 0x000000400e037824 */ /* 0x000fe400078e00ff */
[----:B------:R-:W-:Y:S02]  /*08b0*/  IMAD.IADD R10, R124, 0x1, -R7 ;  /* 0x000000017c0a7824 */ /* 0x000fe400078e0a07 */
[----:B------:R-:W-:Y:S01]  /*08c0*/  VIADD R6, R14, 0x50 ;  /* 0x000000500e067836 */ /* 0x000fe20000000000 */
[----:B------:R-:W-:Y:S01]  /*08d0*/  LOP3.LUT R3, R3, 0x1c0, RZ, 0xc0, !PT ;  /* 0x000001c003037812 */ /* 0x000fe200078ec0ff */
[----:B------:R-:W-:Y:S02]  /*08e0*/  IMAD R5, R2, R5, R4 ;  /* 0x0000000502057224 */ /* 0x000fe400078e0204 */
[----:B------:R-:W-:Y:S01]  /*08f0*/  IMAD.SHL.U32 R44, R10, 0x8, RZ ;  /* 0x000000080a2c7824 */ /* 0x000fe200078e00ff */
[----:B------:R-:W-:-:S02]  /*0900*/  ISETP.GE.AND P3, PT, R6, UR14, PT ;  /* 0x0000000e06007c0c */ /* 0x000fc4000bf66270 */
[----:B------:R-:W-:Y:S02]  /*0910*/  ISETP.GT.U32.AND P5, PT, R2, R5, PT ;  /* 0x000000050200720c */ /* 0x000fe40003fa4070 */
[----:B------:R-:W-:Y:S02]  /*0920*/  LOP3.LUT R7, R3, 0x38, R44, 0xf8, !PT ;  /* 0x0000003803077812 */ /* 0x000fe400078ef82c */
[----:B------:R-:W-:Y:S01]  /*0930*/  SHF.R.U32.HI R252, RZ, 0x3, R3 ;  /* 0x00000003fffc7819 */ /* 0x000fe20000011603 */
[----:B------:R-:W-:Y:S08]  /*0940*/  @P1 BRA `(.L_x_181) ;  /* 0x0000000000301947 */ /* 0x000ff00003800000 */
        /* <DEDUP_REMOVED lines=12> */
.L_x_181:
[----:B------:R-:W-:Y:S01]  /*0a10*/  LOP3.LUT R3, R11, 0xfffffff0, RZ, 0xc0, !PT ;  /* 0xfffffff00b037812 */ /* 0x000fe200078ec0ff */
[----:B------:R-:W-:Y:S01]  /*0a20*/  @UP0 UIADD3 UR13, UR12, UR6, URZ ;  /* 0x000000060c0d0290 */ /* 0x000fe2000fffe03f */
[----:B------:R-:W-:Y:S01]  /*0a30*/  @!P5 IMAD.IADD R5, R5, 0x1, -R2 ;  /* 0x000000010505d824 */ /* 0x000fe200078e0a02 */
[----:B------:R-:W-:Y:S01]  /*0a40*/  LOP3.LUT R4, R0, UR24, RZ, 0x3c, !PT ;  /* 0x0000001800047c12 */ /* 0x000fe2000f8e3cff */
[----:B------:R-:W-:Y:S01]  /*0a50*/  @UP0 ULDC.64 UR6, c[0x0][0x250] ;  /* 0x0000940000060ab9 */ /* 0x000fe20000000a00 */
[----:B------:R-:W-:Y:S01]  /*0a60*/  IMAD.IADD R3, R124, 0x1, -R3 ;  /* 0x000000017c037824 */ /* 0x000fe200078e0a03 */
[----:B------:R-:W-:Y:S01]  /*0a70*/  @UP0 UIMAD.WIDE.U32 UR28, UR13, UR6, URZ ;  /* 0x000000060d1c02a5 */ /* 0x000fe2000f8e003f */
[----:B------:R-:W-:Y:S01]  /*0a80*/  ISETP.GE.U32.AND P6, PT, R5, R2, PT ;  /* 0x000000020500720c */ /* 0x000fe20003fc6070 */
[----:B------:R-:W-:Y:S01]  /*0a90*/  @UP0 UIMAD UR13, UR13, UR7, URZ ;  /* 0x000000070d0d02a4 */ /* 0x000fe2000f8e023f */
[----:B------:R-:W-:Y:S01]  /*0aa0*/  @!P5 VIADD R211, R211, 0x1 ;  /* 0x00000001d3d3d836 */ /* 0x000fe20000000000 */
[----:B------:R-:W-:Y:S01]  /*0ab0*/  SHF.R.S32.HI R2, RZ, 0x1f, R3 ;  /* 0x0000001fff027819 */ /* 0x000fe20000011403 */
[----:B------:R-:W-:Y:S01]  /*0ac0*/  USHF.R.S32.HI UR25, URZ, 0x1f, UR24 ;  /* 0x0000001f3f197899 */ /* 0x000fe20008011418 */
[----:B------:R-:W-:Y:S01]  /*0ad0*/  LOP3.LUT R252, R7, R252, RZ, 0x3c, !PT ;  /* 0x000000fc07fc7212 */ /* 0x000fe200078e3cff */
[----:B------:R-:W-:Y:S01]  /*0ae0*/  @UP0 UIADD3 UR13, UR29, UR13, URZ ;  /* 0x0000000d1d0d0290 */ /* 0x000fe2000fffe03f */
[----:B------:R-:W-:-:S02]  /*0af0*/  ISETP.GE.AND P2, PT, R4, RZ, PT ;  /* 0x000000ff0400720c */ /* 0x000fc40003f46270 */
[----:B------:R-:W-:Y:S02]  /*0b00*/  ISETP.NE.AND P5, PT, R0, RZ, PT ;  /* 0x000000ff0000720c */ /* 0x000fe40003fa5270 */
[----:B------:R-:W-:Y:S02]  /*0b10*/  SHF.R.S32.HI R45, RZ, 0x1f, R44 ;  /* 0x0000001fff2d7819 */ /* 0x000fe4000001142c */
[----:B------:R-:W-:Y:S02]  /*0b20*/  LEA.HI R5, R13, R124, RZ, 0x6 ;  /* 0x0000007c0d057211 */ /* 0x000fe400078f30ff */
[----:B------:R-:W-:Y:S01]  /*0b30*/  LEA.HI R9, R2, R3, RZ, 0x3 ;  /* 0x0000000302097211 */ /* 0x000fe200078f18ff */
[----:B------:R-:W-:Y:S06]  /*0b40*/  @P1 BRA `(.L_x_182) ;  /* 0x0000000000301947 */ /* 0x000fec0003800000 */
        /* <DEDUP_REMOVED lines=11> */
[----:B------:R-:W-:-:S12]  /*0c00*/  UIADD3 UR13, UR29, UR5, URZ ;  /* 0x000000051d0d7290 */ /* 0x000fd8000fffe03f */
.L_x_182:
[----:B------:R-:W-:Y:S01]  /*0c10*/  IMAD R7, R15, UR8, RZ ;  /* 0x000000080f077c24 */ /* 0x000fe2000f8e02ff */
[----:B------:R-:W-:Y:S01]  /*0c20*/  LOP3.LUT R8, R9, 0xfffffff8, RZ, 0xc0, !PT ;  /* 0xfffffff809087812 */ /* 0x000fe200078ec0ff */
[----:B------:R-:W-:Y:S01]  /*0c30*/  IMAD.WIDE.U32 R16, R14, UR8, R44 ;  /* 0x000000080e107c25 */ /* 0x000fe2000f8e002c */
[----:B------:R-:W-:Y:S01]  /*0c40*/  ULDC.64 UR4, c[0x0][0x258] ;  /* 0x0000960000047ab9 */ /* 0x000fe20000000a00 */
[----:B------:R-:W-:Y:S01]  /*0c50*/  BSSY B0, `(.L_x_183) ;  /* 0x000004a000007945 */ /* 0x000fe20003800000 */
[----:B------:R-:W-:Y:S01]  /*0c60*/  MOV R18, UR4 ;  /* 0x0000000400127c02 */ /* 0x000fe20008000f00 */
[----:B------:R-:W-:Y:S01]  /*0c70*/  IMAD.SHL.U32 R5, R5, 0x8, RZ ;  /* 0x0000000805057824 */ /* 0x000fe200078e00ff */
[----:B------:R-:W-:Y:S01]  /*0c80*/  IADD3 R4, P1, R16, UR30, RZ ;  /* 0x0000001e10047c10 */ /* 0x000fe2000ff3e0ff */
[----:B------:R-:W-:Y:S01]  /*0c90*/  IMAD R2, R14, UR9, R7 ;  /* 0x000000090e027c24 */ /* 0x000fe2000f8e0207 */
[----:B------:R-:W-:Y:S01]  /*0ca0*/  UIMAD UR25, UR25, UR4, URZ ;  /* 0x00000004191972a4 */ /* 0x000fe2000f8e023f */
[----:B------:R-:W-:Y:S01]  /*0cb0*/  @P6 VIADD R211, R211, 0x1 ;  /* 0x00000001d3d36836 */ /* 0x000fe20000000000 */
[----:B------:R-:W-:Y:S01]  /*0cc0*/  LOP3.LUT R252, R252, 0xfffffe00, R5, 0xf8, !PT ;  /* 0xfffffe00fcfc7812 */ /* 0x000fe200078ef805 */
[----:B------:R-:W-:Y:S01]  /*0cd0*/  IMAD.IADD R8, R3, 0x1, -R8 ;  /* 0x0000000103087824 */ /* 0x000fe200078e0a08 */
[----:B------:R-:W-:Y:S01]  /*0ce0*/  IADD3.X R5, R17, UR27, R2, P1, !PT ;  /* 0x0000001b11057c10 */ /* 0x000fe20008ffe402 */
[----:B------:R-:W-:Y:S01]  /*0cf0*/  IMAD.WIDE.U32 R16, R14, UR6, R44 ;  /* 0x000000060e107c25 */ /* 0x000fe2000f8e002c */
[----:B------:R-:W-:Y:S01]  /*0d00*/  @!P2 IADD3 R211, -R211, RZ, RZ ;  /* 0x000000ffd3d3a210 */ /* 0x000fe20007ffe1ff */
[----:B------:R-:W1:Y:S01]  /*0d10*/  S2UR UR27, SR_CgaCtaId ;  /* 0x00000000001b79c3 */ /* 0x000e620000008800 */
[----:B------:R-:W-:Y:S01]  /*0d20*/  @!P5 LOP3.LUT R211, RZ, R0, RZ, 0x33, !PT ;  /* 0x00000000ffd3d212 */ /* 0x000fe200078e33ff */
[----:B------:R-:W-:Y:S01]  /*0d30*/  IMAD R3, R15, UR6, RZ ;  /* 0x000000060f037c24 */ /* 0x000fe2000f8e02ff */
[----:B------:R-:W-:Y:S01]  /*0d40*/  IADD3 R208, P2, R16, UR28, RZ ;  /* 0x0000001c10d07c10 */ /* 0x000fe2000ff5e0ff */
[C---:B------:R-:W-:Y:S01]  /*0d50*/  VIADD R138, R44.reuse, 0x40 ;  /* 0x000000402c8a7836 */ /* 0x040fe20000000000 */
[----:B------:R-:W-:Y:S01]  /*0d60*/  IADD3 R6, P1, R44, UR26, RZ ;  /* 0x0000001a2c067c10 */ /* 0x000fe2000ff3e0ff */
[C---:B------:R-:W-:Y:S01]  /*0d70*/  IMAD R2, R14.reuse, UR7, R3 ;  /* 0x000000070e027c24 */ /* 0x040fe2000f8e0203 */
[----:B------:R-:W-:Y:S01]  /*0d80*/  SHF.R.S32.HI R0, RZ, 0x1f, R211 ;  /* 0x0000001fff007819 */ /* 0x000fe200000114d3 */
[----:B------:R-:W-:Y:S01]  /*0d90*/  UIMAD UR5, UR24, UR5, UR25 ;  /* 0x00000005180572a4 */ /* 0x000fe2000f8e0219 */
[C---:B------:R-:W-:Y:S01]  /*0da0*/  ISETP.GE.AND P6, PT, R14.reuse, UR14, PT ;  /* 0x0000000e0e007c0c */ /* 0x040fe2000bfc6270 */
[----:B------:R-:W-:Y:S01]  /*0db0*/  UMOV UR4, 0x400 ;  /* 0x0000040000047882 */ /* 0x000fe20000000000 */
[----:B------:R-:W-:Y:S01]  /*0dc0*/  IADD3.X R209, R17, UR13, R2, P2, !PT ;  /* 0x0000000d11d17c10 */ /* 0x000fe200097fe402 */
[----:B------:R-:W-:Y:S01]  /*0dd0*/  ULDC.64 UR12, c[0x0][0x260] ;  /* 0x00009800000c7ab9 */ /* 0x000fe20000000a00 */
[C---:B------:R-:W-:Y:S01]  /*0de0*/  VIADD R17, R14.reuse, 0x10 ;  /* 0x000000100e117836 */ /* 0x040fe20000000000 */
[----:B------:R-:W-:Y:S01]  /*0df0*/  IADD3.X R7, R45, UR10, RZ, P1, !PT ;  /* 0x0000000a2d077c10 */ /* 0x000fe20008ffe4ff */
[----:B------:R-:W-:Y:S01]  /*0e00*/  IMAD.WIDE.U32 R30, R211, UR12, R4 ;  /* 0x0000000cd31e7c25 */ /* 0x000fe2000f8e0004 */
[----:B------:R-:W-:Y:S01]  /*0e10*/  ULDC.64 UR10, c[0x0][0x268] ;  /* 0x00009a00000a7ab9 */ /* 0x000fe20000000a00 */
[----:B------:R-:W-:-:S02]  /*0e20*/  IADD3 R16, R14, 0x20, RZ ;  /* 0x000000200e107810 */ /* 0x000fc40007ffe0ff */
[C---:B------:R-:W-:Y:S01]  /*0e30*/  IMAD R2, R0.reuse, UR12, RZ ;  /* 0x0000000c00027c24 */ /* 0x040fe2000f8e02ff */
[----:B------:R2:W-:Y:S01]  /*0e40*/  STL.64 [R1+0x28], R30 ;  /* 0x0000281e01007387 */ /* 0x0005e20000100a00 */
[----:B------:R-:W-:Y:S01]  /*0e50*/  IMAD R0, R0, UR10, RZ ;  /* 0x0000000a00007c24 */ /* 0x000fe2000f8e02ff */
[----:B------:R-:W-:Y:S01]  /*0e60*/  ISETP.GE.AND P5, PT, R17, UR14, PT ;  /* 0x0000000e11007c0c */ /* 0x000fe2000bfa6270 */
[----:B------:R-:W-:Y:S01]  /*0e70*/  IMAD.WIDE.U32 R18, R18, UR24, R6 ;  /* 0x0000001812127c25 */ /* 0x000fe2000f8e0006 */
[----:B------:R2:W-:Y:S01]  /*0e80*/  STL [R1+0x20], R138 ;  /* 0x0000208a01007387 */ /* 0x0005e20000100800 */
[----:B-1----:R-:W-:Y:S01]  /*0e90*/  ULEA UR4, UR27, UR4, 0x18 ;  /* 0x000000041b047291 */ /* 0x002fe2000f8ec03f */
[----:B------:R-:W-:Y:S01]  /*0ea0*/  R2P PR, R8, 0x6 ;  /* 0x0000000608007804 */ /* 0x000fe20000000000 */
[----:B------:R-:W-:Y:S01]  /*0eb0*/  IMAD R2, R211, UR13, R2 ;  /* 0x0000000dd3027c24 */ /* 0x000fe2000f8e0202 */
[----:B------:R-:W-:Y:S01]  /*0ec0*/  IADD3 R21, R19, UR5, RZ ;  /* 0x0000000513157c10 */ /* 0x000fe2000fffe0ff */
[----:B------:R-:W-:-:S02]  /*0ed0*/  IMAD.WIDE.U32 R208, R211, UR10, R208 ;  /* 0x0000000ad3d07c25 */ /* 0x000fc4000f8e00d0 */
[----:B------:R-:W-:Y:S02]  /*0ee0*/  LEA R252, R252, UR4, 0x1 ;  /* 0x00000004fcfc7c11 */ /* 0x000fe4000f8e08ff */
[----:B------:R-:W-:Y:S01]  /*0ef0*/  IMAD R211, R211, UR11, R0 ;  /* 0x0000000bd3d37c24 */ /* 0x000fe2000f8e0200 */
[----:B------:R-:W-:Y:S01]  /*0f00*/  MOV R0, 0x10 ;  /* 0x0000001000007802 */ /* 0x000fe20000000f00 */
[----:B------:R-:W-:-:S03]  /*0f10*/  IMAD.MOV.U32 R5, RZ, RZ, 0x20 ;  /* 0x00000020ff057424 */ /* 0x000fc600078e00ff */
[----:B------:R-:W-:Y:S02]  /*0f20*/  SEL R4, R0, 0xfffffff0, !P1 ;  /* 0xfffffff000047807 */ /* 0x000fe40004800000 */
[----:B------:R-:W-:Y:S01]  /*0f30*/  SEL R3, R5, 0xffffffe0, !P2 ;  /* 0xffffffe005037807 */ /* 0x000fe20005000000 */
[----:B------:R-:W-:Y:S06]  /*0f40*/  @P6 BRA `(.L_x_184) ;  /* 0x0000000000686947 */ /* 0x000fec0003800000 */
[----:B------:R-:W-:Y:S01]  /*0f50*/  ULDC UR5, c[0x0][0x2d0] ;  /* 0x0000b40000057ab9 */ /* 0x000fe20000000800 */
[----:B------:R-:W-:Y:S01]  /*0f60*/  ULDC.64 UR10, c[0x0][0x240] ;  /* 0x00009000000a7ab9 */ /* 0x000fe20000000a00 */
[----:B------:R-:W-:Y:S01]  /*0f70*/  ISETP.GE.AND P6, PT, R44, UR5, PT ;  /* 0x000000052c007c0c */ /* 0x000fe2000bfc6270 */
[----:B------:R-:W-:Y:S01]  /*0f80*/  IMAD R25, R23, UR10, RZ ;  /* 0x0000000a17197c24 */ /* 0x000fe2000f8e02ff */
[----:B------:R-:W-:Y:S01]  /*0f90*/  ISETP.GE.AND P2, PT, R138, UR5, PT ;  /* 0x000000058a007c0c */ /* 0x000fe2000bf46270 */
[----:B------:R-:W-:Y:S02]  /*0fa0*/  IMAD.MOV.U32 R20, RZ, RZ, R18 ;  /* 0x000000ffff147224 */ /* 0x000fe400078e0012 */
[C---:B------:R-:W-:Y:S02]  /*0fb0*/  IMAD R12, R22.reuse, UR11, R25 ;  /* 0x0000000b160c7c24 */ /* 0x040fe4000f8e0219 */
[----:B------:R-:W-:-:S05]  /*0fc0*/  IMAD.WIDE.U32 R26, R22, UR10, R20 ;  /* 0x0000000a161a7c25 */ /* 0x000fca000f8e0014 */
[----:B------:R-:W-:Y:S01]  /*0fd0*/  IADD3 R12, R27, R12, RZ ;  /* 0x0000000c1b0c7210 */ /* 0x000fe20007ffe0ff */
[----:B------:R-:W1:Y:S01]  /*0fe0*/  @!P6 LDC.64 R6, c[0x0][0x210] ;  /* 0x00008400ff06eb82 */ /* 0x000e620000000a00 */
[----:B------:R3:W-:Y:S01]  /*0ff0*/  @P6 STS.128 [R252], RZ ;  /* 0x000000fffc006388 */ /* 0x0007e20000000c00 */
[----:B-1----:R-:W-:-:S04]  /*1000*/  @!P6 LEA R6, P1, R26, R6, 0x1 ;  /* 0x000000061a06e211 */ /* 0x002fc800078208ff */
[----:B------:R-:W-:-:S05]  /*1010*/  @!P6 LEA.HI.X R7, R26, R7, R12, 0x1, P1 ;  /* 0x000000071a07e211 */ /* 0x000fca00008f0c0c */
[----:B------:R-:W-:Y:S01]  /*1020*/  @!PT LDS RZ, [RZ] ;  /* 0x00000000fffff984 */ /* 0x000fe20000000800 */
[----:B------:R-:W-:Y:S01]  /*1030*/  @!PT LDS RZ, [RZ] ;  /* 0x00000000fffff984 */ /* 0x000fe20000000800 */
[----:B------:R-:W-:Y:S01]  /*1040*/  @!PT LDS RZ, [RZ] ;  /* 0x00000000fffff984 */ /* 0x000fe20000000800 */
[----:B------:R3:W-:Y:S04]  /*1050*/  @!P6 LDGSTS.E.BYPASS.LTC128B.128 [R252], desc[UR20][R6.64] ;  /* 0x0000000006fcefae */ /* 0x0007e8000b901d54 */
[----:B------:R3:W-:Y:S01]  /*1060*/  @P2 STS.128 [R252+0x4000], RZ ;  /* 0x004000fffc002388 */ /* 0x0007e20000000c00 */
[----:B------:R-:W-:Y:S05]  /*1070*/  @P2 BRA `(.L_x_184) ;  /* 0x00000000001c2947 */ /* 0x000fea0003800000 */
[----:B------:R-:W-:Y:S02]  /*1080*/  ULDC.64 UR10, c[0x0][0x210] ;  /* 0x00008400000a7ab9 */ /* 0x000fe40000000a00 */
[----:B---3--:R-:W-:-:S04]  /*1090*/  LEA R6, P1, R26, UR10, 0x1 ;  /* 0x0000000a1a067c11 */ /* 0x008fc8000f8208ff */
[----:B------:R-:W-:-:S05]  /*10a0*/  LEA.HI.X R7, R26, UR11, R12, 0x1, P1 ;  /* 0x0000000b1a077c11 */ /* 0x000fca00088f0c0c */
[----:B------:R-:W-:Y:S01]  /*10b0*/  @!PT LDS RZ, [RZ] ;  /* 0x00000000fffff984 */ /* 0x000fe20000000800 */
[----:B------:R-:W-:Y:S01]  /*10c0*/  @!PT LDS RZ, [RZ] ;  /* 0x00000000fffff984 */ /* 0x000fe20000000800 */
[----:B------:R-:W-:Y:S01]  /*10d0*/  @!PT LDS RZ, [RZ] ;  /* 0x00000000fffff984 */ /* 0x000fe20000000800 */
[----:B------:R1:W-:Y:S04]  /*10e0*/  LDGSTS.E.BYPASS.LTC128B.128 [R252+0x4000], desc[UR20][R6.64+0x80] ;  /* 0x0400008006fc7fae */ /* 0x0003e8000b901d54 */
.L_x_184:
[----:B------:R-:W-:Y:S05]  /*10f0*/  BSYNC B0 ;  /* 0x0000000000007941 */ /* 0x000fea0003800000 */
.L_x_183:
[----:B------:R-:W-:Y:S01]  /*1100*/  BSSY B0, `(.L_x_185) ;  /* 0x0000021000007945 */ /* 0x000fe20003800000 */
[----:B------:R-:W-:Y:S02]  /*1110*/  ISETP.GE.AND P1, PT, R16, UR14, PT ;  /* 0x0000000e10007c0c */ /* 0x000fe4000bf26270 */
[----:B------:R-:W-:Y:S01]  /*1120*/  IADD3 R12, R14, 0x30, RZ ;  /* 0x000000300e0c7810 */ /* 0x000fe20007ffe0ff */
[----:B------:R-:W-:Y:S05]  /*1130*/  @P5 BRA `(.L_x_186) ;  /* 0x0000000000745947 */ /* 0x000fea0003800000 */
[----:B------:R-:W-:Y:S01]  /*1140*/  ULDC UR5, c[0x0][0x2d0] ;  /* 0x0000b40000057ab9 */ /* 0x000fe20000000800 */
[----:B------:R-:W-:Y:S01]  /*1150*/  IADD3 R25, P2, R22, 0x10, RZ ;  /* 0x0000001016197810 */ /* 0x000fe20007f5e0ff */
[----:B------:R-:W-:Y:S01]  /*1160*/  ULDC.64 UR10, c[0x0][0x240] ;  /* 0x00009000000a7ab9 */ /* 0x000fe20000000a00 */
[----:B------:R-:W-:Y:S01]  /*1170*/  ISETP.GE.AND P5, PT, R44, UR5, PT ;  /* 0x000000052c007c0c */ /* 0x000fe2000bfa6270 */
[----:B------:R-:W-:Y:S01]  /*1180*/  IMAD.MOV.U32 R26, RZ, RZ, R18 ;  /* 0x000000ffff1a7224 */ /* 0x000fe200078e0012 */
[----:B------:R-:W-:Y:S01]  /*1190*/  MOV R27, R21 ;  /* 0x00000015001b7202 */ /* 0x000fe20000000f00 */
[----:B------:R-:W-:Y:S01]  /*11a0*/  IMAD.X R24, RZ, RZ, R23, P2 ;  /* 0x000000ffff187224 */ /* 0x000fe200010e0617 */
[----:B------:R-:W-:-:S03]  /*11b0*/  ISETP.GE.AND P2, PT, R138, UR5, PT ;  /* 0x000000058a007c0c */ /* 0x000fc6000bf46270 */
[----:B------:R-:W-:Y:S02]  /*11c0*/  IMAD R24, R24, UR10, RZ ;  /* 0x0000000a18187c24 */ /* 0x000fe4000f8e02ff */
[----:B------:R-:W-:-:S04]  /*11d0*/  IMAD.WIDE.U32 R26, R25, UR10, R26 ;  /* 0x0000000a191a7c25 */ /* 0x000fc8000f8e001a */
[----:B-1-3--:R-:W1:Y:S01]  /*11e0*/  @!P5 LDC.64 R6, c[0x0][0x210] ;  /* 0x00008400ff06db82 */ /* 0x00ae620000000a00 */
[----:B------:R-:W-:Y:S01]  /*11f0*/  IMAD R24, R25, UR11, R24 ;  /* 0x0000000b19187c24 */ /* 0x000fe2000f8e0218 */
[----:B------:R4:W-:Y:S03]  /*1200*/  @P5 STS.128 [R252+0x800], RZ ;  /* 0x000800fffc005388 */ /* 0x0009e60000000c00 */
[----:B------:R-:W-:Y:S01]  /*1210*/  IMAD.IADD R24, R27, 0x1, R24 ;  /* 0x000000011b187824 */ /* 0x000fe200078e0218 */
[----:B-1----:R-:W-:-:S04]  /*1220*/  @!P5 LEA R6, P6, R26, R6, 0x1 ;  /* 0x000000061a06d211 */ /* 0x002fc800078c08ff */
[----:B------:R-:W-:-:S05]  /*1230*/  @!P5 LEA.HI.X R7, R26, R7, R24, 0x1, P6 ;  /* 0x000000071a07d211 */ /* 0x000fca00030f0c18 */
[----:B------:R-:W-:Y:S01]  /*1240*/  @!PT LDS RZ, [RZ] ;  /* 0x00000000fffff984 */ /* 0x000fe20000000800 */
[----:B------:R-:W-:Y:S01]  /*1250*/  @!PT LDS RZ, [RZ] ;  /* 0x00000000fffff984 */ /* 0x000fe20000000800 */
[----:B------:R-:W-:Y:S01]  /*1260*/  @!PT LDS RZ, [RZ] ;  /* 0x00000000fffff984 */ /* 0x000fe20000000800 */
[----:B------:R4:W-:Y:S04]  /*1270*/  @!P5 LDGSTS.E.BYPASS.LTC128B.128 [R252+0x800], desc[UR20][R6.64] ;  /* 0x0080000006fcdfae */ /* 0x0009e8000b901d54 */
[----:B------:R4:W-:Y:S01]  /*1280*/  @P2 STS.128 [R252+0x4800], RZ ;  /* 0x004800fffc002388 */ /* 0x0009e20000000c00 */
[----:B------:R-:W-:Y:S05]  /*1290*/  @P2 BRA `(.L_x_186) ;  /* 0x00000000001c2947 */ /* 0x000fea0003800000 */
[----:B------:R-:W-:Y:S02]  /*12a0*/  ULDC.64 UR10, c[0x0][0x210] ;  /* 0x00008400000a7ab9 */ /* 0x000fe40000000a00 */
[----:B----4-:R-:W-:-:S04]  /*12b0*/  LEA R6, P2, R26, UR10, 0x1 ;  /* 0x0000000a1a067c11 */ /* 0x010fc8000f8408ff */
[----:B------:R-:W-:-:S05]  /*12c0*/  LEA.HI.X R7, R26, UR11, R24, 0x1, P2 ;  /* 0x0000000b1a077c11 */ /* 0x000fca00090f0c18 */
[----:B------:R-:W-:Y:S01]  /*12d0*/  @!PT LDS RZ, [RZ] ;  /* 0x00000000fffff984 */ /* 0x000fe20000000800 */
[----:B------:R-:W-:Y:S01]  /*12e0*/  @!PT LDS RZ, [RZ] ;  /* 0x00000000fffff984 */ /* 0x000fe20000000800 */
[----:B------:R-:W-:Y:S01]  /*12f0*/  @!PT LDS RZ, [RZ] ;  /* 0x00000000fffff984 */ /* 0x000fe20000000800 */
[----:B------:R1:W-:Y:S04]  /*1300*/  LDGSTS.E.BYPASS.LTC128B.128 [R252+0x4800], desc[UR20][R6.64+0x80] ;  /* 0x0480008006fc7fae */ /* 0x0003e8000b901d54 */
.L_x_186:
[----:B------:R-:W-:Y:S05]  /*1310*/  BSYNC B0 ;  /* 0x0000000000007941 */ /* 0x000fea0003800000 */
.L_x_185:
[----:B------:R-:W-:Y:S01]  /*1320*/  UIADD3 UR12, UR18, -0x1, URZ ;  /* 0xffffffff120c7890 */ /* 0x000fe2000fffe03f */
        /* <DEDUP_REMOVED lines=14> */
[----:B-1-34-:R-:W1:Y:S01]  /*1410*/  @!P5 LDC.64 R6, c[0x0][0x210] ;  /* 0x00008400ff06db82 */ /* 0x01ae620000000a00 */
        /* <DEDUP_REMOVED lines=18> */
.L_x_188:
[----:B------:R-:W-:Y:S05]  /*1540*/  BSYNC B0 ;  /* 0x0000000000007941 */ /* 0x000fea0003800000 */
.L_x_187:
[----:B------:R-:W-:Y:S01]  /*1550*/  UIMAD UR5, UR12, -0x40, UR23 ;  /* 0xffffffc00c0578a4 */ /* 0x000fe2000f8e0217 */
[----:B------:R-:W-:Y:S01]  /*1560*/  BSSY B0, `(.L_x_189) ;  /* 0x0000020000007945 */ /* 0x000fe20003800000 */
[----:B------:R-:W-:-:S03]  /*1570*/  ISETP.GE.AND P1, PT, R26, UR14, PT ;  /* 0x0000000e1a007c0c */ /* 0x000fc6000bf26270 */
[----:B------:R-:W-:Y:S10]  /*1580*/  @P2 BRA `(.L_x_190) ;  /* 0x0000000000742947 */ /* 0x000ff40003800000 */
        /* <DEDUP_REMOVED lines=29> */
.L_x_190:
[----:B------:R-:W-:Y:S05]  /*1760*/  BSYNC B0 ;  /* 0x0000000000007941 */ /* 0x000fea0003800000 */
.L_x_189:
        /* <DEDUP_REMOVED lines=32> */
.L_x_192:
[----:B------:R-:W-:Y:S05]  /*1970*/  BSYNC B0 ;  /* 0x0000000000007941 */ /* 0x000fea0003800000 */
.L_x_191:
        /* <DEDUP_REMOVED lines=15> */
[----:B------:R3:W-:Y:S01]  /*1a70*/  @P4 STS.128 [R252+0x2800], RZ ;  /* 0x002800fffc004388 */ /* 0x0007e20000000c00 */
[----:B-1----:R-:W-:Y:S02]  /*1a80*/  @!P4 LEA R24, P6, R26, R6, 0x1 ;  /* 0x000000061a18c211 */ /* 0x002fe400078c08ff */
[----:B------:R-:W-:-:S05]  /*1a90*/  IMAD.IADD R6, R27, 0x1, R17 ;  /* 0x000000011b067824 */ /* 0x000fca00078e0211 */
        /* <DEDUP_REMOVED lines=14> */
.L_x_194:
[----:B------:R-:W-:Y:S05]  /*1b80*/  BSYNC B0 ;  /* 0x0000000000007941 */ /* 0x000fea0003800000 */
.L_x_193:
[----:B------:R-:W-:Y:S01]  /*1b90*/  BSSY B0, `(.L_x_195) ;  /* 0x0000020000007945 */ /* 0x000fe20003800000 */
[----:B------:R-:W-:-:S03]  /*1ba0*/  ISETP.GE.AND P3, PT, R16, UR5, PT ;  /* 0x0000000510007c0c */ /* 0x000fc6000bf66270 */
[----:B------:R-:W-:Y:S10]  /*1bb0*/  @P0 BRA `(.L_x_196) ;  /* 0x0000000000740947 */ /* 0x000ff40003800000 */
[----:B------:R-:W-:Y:S01]  /*1bc0*/  ULDC UR13, c[0x0][0x2d0] ;  /* 0x0000b400000d7ab9 */ /* 0x000fe20000000800 */
[----:B-1-3--:R-:W-:Y:S01]  /*1bd0*/  IADD3 R24, P0, R22, 0x60, RZ ;  /* 0x0000006016187810 */ /* 0x00afe20007f1e0ff */
        /* <DEDUP_REMOVED lines=8> */
[----:B----4-:R-:W1:Y:S01]  /*1c60*/  @!P4 LDC.64 R6, c[0x0][0x210] ;  /* 0x00008400ff06cb82 */ /* 0x010e620000000a00 */
        /* <DEDUP_REMOVED lines=18> */
.L_x_196:
[----:B------:R-:W-:Y:S05]  /*1d90*/  BSYNC B0 ;  /* 0x0000000000007941 */ /* 0x000fea0003800000 */
.L_x_195:
[----:B------:R-:W-:Y:S01]  /*1da0*/  USHF.L.U64.HI UR13, UR8, 0x6, UR9 ;  /* 0x00000006080d7899 */ /* 0x000fe20008010209 */
[----:B------:R-:W-:Y:S01]  /*1db0*/  BSSY B0, `(.L_x_197) ;  /* 0x0000020000007945 */ /* 0x000fe20003800000 */
[----:B------:R-:W-:Y:S01]  /*1dc0*/  USHF.L.U32 UR24, UR8, 0x6, URZ ;  /* 0x0000000608187899 */ /* 0x000fe2000800063f */
[----:B------:R-:W-:Y:S02]  /*1dd0*/  ISETP.GE.AND P4, PT, R16, UR5, PT ;  /* 0x0000000510007c0c */ /* 0x000fe4000bf86270 */
[----:B------:R-:W-:Y:S11]  /*1de0*/  @P1 BRA `(.L_x_198) ;  /* 0x0000000000701947 */ /* 0x000ff60003800000 */
[----:B------:R-:W-:Y:S01]  /*1df0*/  ULDC UR25, c[0x0][0x2d0] ;  /* 0x0000b40000197ab9 */ /* 0x000fe20000000800 */
[----:B------:R-:W-:Y:S01]  /*1e00*/  IADD3 R16, P0, R22, 0x70, RZ ;  /* 0x0000007016107810 */ /* 0x000fe20007f1e0ff */
[----:B------:R-:W-:Y:S01]  /*1e10*/  ULDC.64 UR10, c[0x0][0x240] ;  /* 0x00009000000a7ab9 */ /* 0x000fe20000000a00 */
[----:B------:R-:W-:Y:S02]  /*1e20*/  ISETP.GE.AND P1, PT, R44, UR25, PT ;  /* 0x000000192c007c0c */ /* 0x000fe4000bf26270 */
        /* <DEDUP_REMOVED lines=24> */
.L_x_198:
[----:B------:R-:W-:Y:S05]  /*1fb0*/  BSYNC B0 ;  /* 0x0000000000007941 */ /* 0x000fea0003800000 */
.L_x_197:
[----:B------:R-:W-:Y:S01]  /*1fc0*/  IMAD.IADD R137, R31, 0x1, R2 ;  /* 0x000000011f897824 */ /* 0x000fe200078e0202 */
[----:B------:R-:W-:Y:S01]  /*1fd0*/  MOV R136, R30 ;  /* 0x0000001e00887202 */ /* 0x000fe20000000f00 */
[----:B------:R-:W-:Y:S01]  /*1fe0*/  USHF.R.S32.HI UR28, URZ, 0x1f, UR12 ;  /* 0x0000001f3f1c7899 */ /* 0x000fe2000801140c */
[----:B------:R-:W-:Y:S01]  /*1ff0*/  ISETP.GE.AND P0, PT, R14, UR5, PT ;  /* 0x000000050e007c0c */ /* 0x000fe2000bf06270 */
[----:B------:R-:W-:Y:S01]  /*2000*/  UIMAD UR10, UR13, UR12, URZ ;  /* 0x0000000c0d0a72a4 */ /* 0x000fe2000f8e023f */
[----:B------:R-:W-:Y:S01]  /*2010*/  IMAD.U32 R2, RZ, RZ, UR24 ;  /* 0x00000018ff027e24 */ /* 0x000fe2000f8e00ff */
[----:B------:R2:W-:Y:S01]  /*2020*/  STL.64 [R1+0x30], R136 ;  /* 0x0000308801007387 */ /* 0x0005e20000100a00 */
[----:B------:R-:W-:Y:S01]  /*2030*/  LEA.HI R13, R13, R124, RZ, 0x5 ;  /* 0x0000007c0d0d7211 */ /* 0x000fe200078f28ff */
[----:B------:R-:W-:Y:S01]  /*2040*/  UIMAD UR10, UR28, UR24, UR10 ;  /* 0x000000181c0a72a4 */ /* 0x000fe2000f8e020a */
[----:B------:R-:W-:Y:S01]  /*2050*/  IMAD.WIDE.U32 R18, R2, UR12, R136 ;  /* 0x0000000c02127c25 */ /* 0x000fe2000f8e0088 */
[----:B------:R-:W-:Y:S01]  /*2060*/  BSSY B0, `(.L_x_199) ;  /* 0x0000018000007945 */ /* 0x000fe20003800000 */
[----:B-1-3--:R-:W-:-:S03]  /*2070*/  LOP3.LUT R25, R13, 0xffffffe0, RZ, 0xc0, !PT ;  /* 0xffffffe00d197812 */ /* 0x00afc600078ec0ff */
[----:B------:R-:W-:Y:S02]  /*2080*/  VIADD R21, R19, UR10 ;  /* 0x0000000a13157c36 */ /* 0x000fe40008000000 */
[----:B------:R-:W-:Y:S05]  /*2090*/  @P0 BRA `(.L_x_200) ;  /* 0x0000000000500947 */ /* 0x000fea0003800000 */
[----:B------:R-:W-:Y:S02]  /*20a0*/  ULDC UR10, c[0x0][0x2d0] ;  /* 0x0000b400000a7ab9 */ /* 0x000fe40000000800 */
[----:B------:R-:W-:Y:S02]  /*20b0*/  ISETP.GE.AND P1, PT, R44, UR10, PT ;  /* 0x0000000a2c007c0c */ /* 0x000fe4000bf26270 */
[----:B------:R-:W-:-:S11]  /*20c0*/  ISETP.GE.AND P0, PT, R138, UR10, PT ;  /* 0x0000000a8a007c0c */ /* 0x000fd6000bf06270 */
[----:B----4-:R-:W1:Y:S01]  /*20d0*/  @!P1 LDC.64 R6, c[0x0][0x218] ;  /* 0x00008600ff069b82 */ /* 0x010e620000000a00 */
[----:B------:R3:W-:Y:S01]  /*20e0*/  @P1 STS.128 [R252+0x8000], RZ ;  /* 0x008000fffc001388 */ /* 0x0007e20000000c00 */
        /* <DEDUP_REMOVED lines=15> */
.L_x_200:
[----:B------:R-:W-:Y:S05]  /*21e0*/  BSYNC B0 ;  /* 0x0000000000007941 */ /* 0x000fea0003800000 */
.L_x_199:
[----:B------:R-:W-:Y:S01]  /*21f0*/  USHF.L.U64.HI UR25, UR8, 0x4, UR9 ;  /* 0x0000000408197899 */ /* 0x000fe20008010209 */
[----:B------:R-:W-:Y:S01]  /*2200*/  BSSY B0, `(.L_x_201) ;  /* 0x000001a000007945 */ /* 0x000fe20003800000 */
[----:B------:R-:W-:Y:S01]  /*2210*/  USHF.L.U32 UR26, UR8, 0x4, URZ ;  /* 0x00000004081a7899 */ /* 0x000fe2000800063f */
[----:B------:R-:W-:Y:S02]  /*2220*/  SHF.R.S32.HI R16, RZ, 0x4, R11 ;  /* 0x00000004ff107819 */ /* 0x000fe4000001140b */
[----:B------:R-:W-:Y:S09]  /*2230*/  @P2 BRA `(.L_x_202) ;  /* 0x0000000000582947 */ /* 0x000ff20003800000 */
[----:B------:R-:W-:Y:S01]  /*2240*/  ULDC UR10, c[0x0][0x2d0] ;  /* 0x0000b400000a7ab9 */ /* 0x000fe20000000800 */
[----:B------:R-:W-:Y:S02]  /*2250*/  IADD3 R17, P2, R18, UR26, RZ ;  /* 0x0000001a12117c10 */ /* 0x000fe4000ff5e0ff */
[----:B------:R-:W-:Y:S02]  /*2260*/  ISETP.GE.AND P1, PT, R44, UR10, PT ;  /* 0x0000000a2c007c0c */ /* 0x000fe4000bf26270 */
[----:B------:R-:W-:Y:S02]  /*2270*/  ISETP.GE.AND P0, PT, R138, UR10, PT ;  /* 0x0000000a8a007c0c */ /* 0x000fe4000bf06270 */
[----:B------:R-:W-:-:S09]  /*2280*/  IADD3.X R22, R21, UR25, RZ, P2, !PT ;  /* 0x0000001915167c10 */ /* 0x000fd200097fe4ff */
[----:B-1-34-:R-:W1:Y:S01]  /*2290*/  @!P1 LDC.64 R6, c[0x0][0x218] ;  /* 0x00008600ff069b82 */ /* 0x01ae620000000a00 */
        /* <DEDUP_REMOVED lines=16> */
.L_x_202:
[----:B------:R-:W-:Y:S05]  /*23a0*/  BSYNC B0 ;  /* 0x0000000000007941 */ /* 0x000fea0003800000 */
.L_x_201:
[----:B------:R-:W-:Y:S01]  /*23b0*/  IMAD.IADD R25, R124, 0x1, -R25 ;  /* 0x000000017c197824 */ /* 0x000fe200078e0a19 */
[----:B------:R-:W-:Y:S01]  /*23c0*/  LEA.HI R23, R11, R16, RZ, 0x1 ;  /* 0x000000100b177211 */ /* 0x000fe200078f08ff */
[----:B------:R-:W-:Y:S01]  /*23d0*/  BSSY B0, `(.L_x_203) ;  /* 0x000001f000007945 */ /* 0x000fe20003800000 */
[C---:B------:R-:W-:Y:S02]  /*23e0*/  ISETP.GE.AND P1, PT, R12.reuse, UR5, PT ;  /* 0x000000050c007c0c */ /* 0x040fe4000bf26270 */
[----:B------:R-:W-:Y:S02]  /*23f0*/  ISETP.GE.AND P0, PT, R12, UR5, PT ;  /* 0x000000050c007c0c */ /* 0x000fe4000bf06270 */
[----:B------:R-:W-:Y:S02]  /*2400*/  LOP3.LUT R23, R23, 0xfffffffe, RZ, 0xc0, !PT ;  /* 0xfffffffe17177812 */ /* 0x000fe400078ec0ff */
[----:B------:R-:W-:Y:S01]  /*2410*/  SHF.R.S32.HI R22, RZ, 0x1f, R25 ;  /* 0x0000001fff167819 */ /* 0x000fe20000011419 */
[----:B------:R-:W-:Y:S08]  /*2420*/  @P3 BRA `(.L_x_204) ;  /* 0x0000000000643947 */ /* 0x000ff00003800000 */
[----:B------:R-:W-:Y:S01]  /*2430*/  ULDC UR10, c[0x0][0x2d0] ;  /* 0x0000b400000a7ab9 */ /* 0x000fe20000000800 */
[----:B------:R-:W-:Y:S01]  /*2440*/  IMAD.U32 R17, RZ, RZ, UR8 ;  /* 0x00000008ff117e24 */ /* 0x000fe2000f8e00ff */
[----:B------:R-:W-:Y:S01]  /*2450*/  ISETP.GE.AND P3, PT, R44, UR10, PT ;  /* 0x0000000a2c007c0c */ /* 0x000fe2000bf66270 */
[----:B------:R-:W-:Y:S01]  /*2460*/  IMAD.U32 R12, RZ, RZ, UR8 ;  /* 0x00000008ff0c7e24 */ /* 0x000fe2000f8e00ff */
[----:B------:R-:W-:Y:S01]  /*2470*/  ISETP.GE.AND P2, PT, R138, UR10, PT ;  /* 0x0000000a8a007c0c */ /* 0x000fe2000bf46270 */
[----:B------:R-:W-:Y:S01]  /*2480*/  IMAD.U32 R11, RZ, RZ, UR9 ;  /* 0x00000009ff0b7e24 */ /* 0x000fe2000f8e00ff */
[----:B------:R-:W-:-:S04]  /*2490*/  LEA R17, P6, R17, R18, 0x5 ;  /* 0x0000001211117211 */ /* 0x000fc800078c28ff */
[----:B------:R-:W-:-:S05]  /*24a0*/  LEA.HI.X R12, R12, R21, R11, 0x5, P6 ;  /* 0x000000150c0c7211 */ /* 0x000fca00030f2c0b */
        /* <DEDUP_REMOVED lines=17> */
.L_x_204:
[----:B------:R-:W-:Y:S05]  /*25c0*/  BSYNC B0 ;  /* 0x0000000000007941 */ /* 0x000fea0003800000 */
.L_x_203:
[----:B-1-34-:R-:W-:Y:S01]  /*25d0*/  IMAD.SHL.U32 R6, R10, 0x40, RZ ;  /* 0x000000400a067824 */ /* 0x01afe200078e00ff */
[----:B------:R-:W-:Y:S01]  /*25e0*/  BSSY B0, `(.L_x_205) ;  /* 0x0000021000007945 */ /* 0x000fe20003800000 */
[----:B------:R-:W-:Y:S01]  /*25f0*/  ISETP.GE.AND P6, PT, R14, UR5, PT ;  /* 0x000000050e007c0c */ /* 0x000fe2000bfc6270 */
[----:B------:R-:W-:Y:S01]  /*2600*/  IMAD.IADD R23, R16, 0x1, -R23 ;  /* 0x0000000110177824 */ /* 0x000fe200078e0a17 */
[----:B------:R-:W-:Y:S01]  /*2610*/  SHF.R.S32.HI R12, RZ, 0x5, R13 ;  /* 0x00000005ff0c7819 */ /* 0x000fe2000001140d */
[----:B------:R-:W-:Y:S01]  /*2620*/  IMAD.SHL.U32 R14, R14, 0x8, RZ ;  /* 0x000000080e0e7824 */ /* 0x000fe200078e00ff */
[----:B------:R-:W-:Y:S02]  /*2630*/  LEA.HI R22, R22, R25, RZ, 0x2 ;  /* 0x0000001916167211 */ /* 0x000fe400078f10ff */
[----:B------:R-:W-:Y:S01]  /*2640*/  LOP3.LUT R13, R6, 0x1c0, RZ, 0xc0, !PT ;  /* 0x000001c0060d7812 */ /* 0x000fe200078ec0ff */
[----:B------:R-:W-:Y:S06]  /*2650*/  @P1 BRA `(.L_x_206) ;  /* 0x0000000000641947 */ /* 0x000fec0003800000 */
[----:B------:R-:W-:Y:S01]  /*2660*/  ULDC UR10, c[0x0][0x2d0] ;  /* 0x0000b400000a7ab9 */ /* 0x000fe20000000800 */
[----:B------:R-:W-:Y:S01]  /*2670*/  IMAD.U32 R11, RZ, RZ, UR8 ;  /* 0x00000008ff0b7e24 */ /* 0x000fe2000f8e00ff */
[----:B------:R-:W-:Y:S01]  /*2680*/  ISETP.GE.AND P2, PT, R44, UR10, PT ;  /* 0x0000000a2c007c0c */ /* 0x000fe2000bf46270 */
[----:B------:R-:W-:Y:S01]  /*2690*/  IMAD.MOV.U32 R20, RZ, RZ, R18 ;  /* 0x000000ffff147224 */ /* 0x000fe200078e0012 */
[----:B------:R-:W-:Y:S01]  /*26a0*/  UIMAD UR11, UR9, 0x30, URZ ;  /* 0x00000030090b78a4 */ /* 0x000fe2000f8e023f */
[----:B------:R-:W-:Y:S02]  /*26b0*/  ISETP.GE.AND P1, PT, R138, UR10, PT ;  /* 0x0000000a8a007c0c */ /* 0x000fe4000bf26270 */
[----:B------:R-:W-:-:S04]  /*26c0*/  IMAD.WIDE.U32 R20, R11, 0x30, R20 ;  /* 0x000000300b147825 */ /* 0x000fc800078e0014 */
[----:B------:R-:W-:-:S04]  /*26d0*/  VIADD R16, R21, UR11 ;  /* 0x0000000b15107c36 */ /* 0x000fc80008000000 */
[----:B------:R-:W1:Y:S01]  /*26e0*/  @!P2 LDC.64 R6, c[0x0][0x218] ;  /* 0x00008600ff06ab82 */ /* 0x000e620000000a00 */
        /* <DEDUP_REMOVED lines=16> */
.L_x_206:
[----:B------:R-:W-:Y:S05]  /*27f0*/  BSYNC B0 ;  /* 0x0000000000007941 */ /* 0x000fea0003800000 */
.L_x_205:
[----:B------:R-:W0:Y:S01]  /*2800*/  LDGDEPBAR ;  /* 0x00000000000079af */ /* 0x000e220000000000 */
[----:B------:R-:W-:Y:S01]  /*2810*/  LEA R11, R12, UR22, 0x4 ;  /* 0x000000160c0b7c11 */ /* 0x000fe2000f8e20ff */
[----:B------:R-:W-:Y:S01]  /*2820*/  IMAD.SHL.U32 R47, R9, 0x40, RZ ;  /* 0x00000040092f7824 */ /* 0x000fe200078e00ff */
[----:B------:R-:W-:Y:S01]  /*2830*/  LOP3.LUT R14, R13, 0x8, R14, 0xf8, !PT ;  /* 0x000000080d0e7812 */ /* 0x000fe200078ef80e */
[----:B------:R-:W-:Y:S01]  /*2840*/  USHF.L.U64.HI UR22, UR6, 0x6, UR7 ;  /* 0x0000000606167899 */ /* 0x000fe20008010207 */
[----:B------:R-:W-:Y:S01]  /*2850*/  SHF.R.U32.HI R13, RZ, 0x3, R13 ;  /* 0x00000003ff0d7819 */ /* 0x000fe2000001160d */
[----:B-1-3--:R-:W-:Y:S01]  /*2860*/  IMAD.SHL.U32 R6, R8, 0x40, RZ ;  /* 0x0000004008067824 */ /* 0x00afe200078e00ff */
[----:B------:R-:W-:Y:S01]  /*2870*/  SHF.R.S32.HI R22, RZ, 0x2, R22 ;  /* 0x00000002ff167819 */ /* 0x000fe20000011416 */
[----:B------:R-:W-:Y:S01]  /*2880*/  USHF.L.U32 UR27, UR6, 0x6, URZ ;  /* 0x00000006061b7899 */ /* 0x000fe2000800063f */
[----:B------:R-:W-:Y:S01]  /*2890*/  LOP3.LUT R47, R47, 0xfffffe00, RZ, 0xc0, !PT ;  /* 0xfffffe002f2f7812 */ /* 0x000fe200078ec0ff */
[----:B------:R-:W-:Y:S01]  /*28a0*/  UIMAD UR10, UR22, UR12, URZ ;  /* 0x0000000c160a72a4 */ /* 0x000fe2000f8e023f */
[----:B------:R-:W-:Y:S01]  /*28b0*/  LOP3.LUT R250, R14, R13, RZ, 0x3c, !PT ;  /* 0x0000000d0efa7212 */ /* 0x000fe200078e3cff */
[----:B------:R-:W-:Y:S01]  /*28c0*/  IMAD.IADD R211, R209, 0x1, R211 ;  /* 0x00000001d1d37824 */ /* 0x000fe200078e02d3 */
[----:B------:R-:W-:Y:S01]  /*28d0*/  LOP3.LUT R6, R6, 0x1c0, RZ, 0xc0, !PT ;  /* 0x000001c006067812 */ /* 0x000fe200078ec0ff */
[----:B------:R-:W-:Y:S01]  /*28e0*/  IMAD.U32 R13, RZ, RZ, UR12 ;  /* 0x0000000cff0d7e24 */ /* 0x000fe2000f8e00ff */
[----:B------:R-:W-:Y:S01]  /*28f0*/  IADD3 R11, R11, 0x1, R22 ;  /* 0x000000010b0b7810 */ /* 0x000fe20007ffe016 */
[----:B------:R-:W-:Y:S01]  /*2900*/  IMAD.MOV.U32 R210, RZ, RZ, R208 ;  /* 0x000000ffffd27224 */ /* 0x000fe200078e00d0 */
[----:B------:R-:W-:Y:S01]  /*2910*/  UIMAD UR10, UR28, UR27, UR10 ;  /* 0x0000001b1c0a72a4 */ /* 0x000fe2000f8e020a */
[----:B------:R-:W-:Y:S01]  /*2920*/  IMAD.SHL.U32 R7, R23, 0x8, RZ ;  /* 0x0000000817077824 */ /* 0x000fe200078e00ff */
[----:B------:R-:W-:Y:S01]  /*2930*/  BSSY B0, `(.L_x_207) ;  /* 0x0000024000007945 */ /* 0x000fe20003800000 */
[----:B------:R-:W-:-:S02]  /*2940*/  IMAD.U32 R46, RZ, RZ, UR23 ;  /* 0x00000017ff2e7e24 */ /* 0x000fc4000f8e00ff */
[----:B------:R-:W-:Y:S01]  /*2950*/  IMAD R251, R12, 0x400, R47 ;  /* 0x000004000cfb7824 */ /* 0x000fe200078e022f */
[----:B------:R-:W-:Y:S01]  /*2960*/  LOP3.LUT R7, R6, 0x8, R7, 0xf8, !PT ;  /* 0x0000000806077812 */ /* 0x000fe200078ef807 */
[----:B------:R-:W-:-:S04]  /*2970*/  DEPBAR.LE SB0, 0x0 ;  /* 0x000080000000791a */ /* 0x000fc80000000000 */
[----:B------:R-:W-:Y:S01]  /*2980*/  BAR.SYNC.DEFER_BLOCKING 0x0 ;  /* 0x0000000000007b1d */ /* 0x000fe20000010000 */
[----:B------:R-:W-:Y:S01]  /*2990*/  IMAD.WIDE.U32 R12, R13, UR27, R210 ;  /* 0x0000001b0d0c7c25 */ /* 0x000fe2000f8e00d2 */
[----:B------:R-:W-:Y:S02]  /*29a0*/  IADD3 R46, R46, -UR17, R11 ;  /* 0x800000112e2e7c10 */ /* 0x000fe4000fffe00b */
[----:B------:R-:W-:Y:S01]  /*29b0*/  SHF.R.U32.HI R6, RZ, 0x3, R6 ;  /* 0x00000003ff067819 */ /* 0x000fe20000011606 */
[----:B------:R-:W-:Y:S02]  /*29c0*/  VIADD R11, R13, UR10 ;  /* 0x0000000a0d0b7c36 */ /* 0x000fe40008000000 */
[----:B------:R-:W-:Y:S01]  /*29d0*/  IMAD R250, R23, 0x200, R250 ;  /* 0x0000020017fa7824 */ /* 0x000fe200078e02fa */
[----:B------:R-:W-:Y:S01]  /*29e0*/  LOP3.LUT R6, R7, R6, RZ, 0x3c, !PT ;  /* 0x0000000607067212 */ /* 0x000fe200078e3cff */
[----:B------:R-:W-:Y:S01]  /*29f0*/  VIADD R46, R46, UR19 ;  /* 0x000000132e2e7c36 */ /* 0x000fe20008000000 */
[----:B------:R1:W-:Y:S04]  /*2a00*/  @P6 STS.128 [R252+0xc000], RZ ;  /* 0x00c000fffc006388 */ /* 0x0003e80000000c00 */
[----:B------:R1:W-:Y:S01]  /*2a10*/  @P6 STS.128 [R252+0xe000], RZ ;  /* 0x00e000fffc006388 */ /* 0x0003e20000000c00 */
[----:B------:R-:W-:Y:S05]  /*2a20*/  @P6 BRA `(.L_x_208) ;  /* 0x0000000000506947 */ /* 0x000fea0003800000 */
[----:B------:R-:W-:Y:S02]  /*2a30*/  ULDC UR10, c[0x0][0x2d0] ;  /* 0x0000b400000a7ab9 */ /* 0x000fe40000000800 */
[----:B------:R-:W-:Y:S02]  /*2a40*/  ISETP.GE.AND P2, PT, R44, UR10, PT ;  /* 0x0000000a2c007c0c */ /* 0x000fe4000bf46270 */
[----:B------:R-:W-:-:S11]  /*2a50*/  ISETP.GE.AND P1, PT, R138, UR10, PT ;  /* 0x0000000a8a007c0c */ /* 0x000fd6000bf26270 */
[----:B------:R-:W3:Y:S01]  /*2a60*/  @!P2 LDC.64 R8, c[0x0][0x220] ;  /* 0x00008800ff08ab82 */ /* 0x000ee20000000a00 */
[----:B------:R4:W-:Y:S01]  /*2a70*/  @P2 STS.128 [R252+0xc000], RZ ;  /* 0x00c000fffc002388 */ /* 0x0009e20000000c00 */
[----:B---3--:R-:W-:-:S04]  /*2a80*/  @!P2 LEA R8, P3, R12, R8, 0x1 ;  /* 0x000000080c08a211 */ /* 0x008fc800078608ff */
        /* <DEDUP_REMOVED lines=14> */
.L_x_208:
[----:B------:R-:W-:Y:S05]  /*2b70*/  BSYNC B0 ;  /* 0x0000000000007941 */ /* 0x000fea0003800000 */
.L_x_207:
[----:B------:R1:W-:Y:S01]  /*2b80*/  @P5 STS.128 [R252+0xc800], RZ ;  /* 0x00c800fffc005388 */ /* 0x0003e20000000c00 */
[----:B------:R-:W-:Y:S01]  /*2b90*/  USHF.L.U64.HI UR19, UR6, 0x4, UR7 ;  /* 0x0000000406137899 */ /* 0x000fe20008010207 */
[----:B------:R-:W-:Y:S01]  /*2ba0*/  BSSY B0, `(.L_x_209) ;  /* 0x000001b000007945 */ /* 0x000fe20003800000 */
[----:B------:R-:W-:Y:S01]  /*2bb0*/  USHF.L.U32 UR28, UR6, 0x4, URZ ;  /* 0x00000004061c7899 */ /* 0x000fe2000800063f */
[----:B------:R1:W-:Y:S01]  /*2bc0*/  @P5 STS.128 [R252+0xe800], RZ ;  /* 0x00e800fffc005388 */ /* 0x0003e20000000c00 */
[----:B------:R-:W-:Y:S01]  /*2bd0*/  IADD3 R251, R6, R251, RZ ;  /* 0x000000fb06fb7210 */ /* 0x000fe20007ffe0ff */
[----:B------:R-:W-:Y:S09]  /*2be0*/  @P5 BRA `(.L_x_210) ;  /* 0x0000000000585947 */ /* 0x000ff20003800000 */
[----:B------:R-:W-:Y:S01]  /*2bf0*/  ULDC UR10, c[0x0][0x2d0] ;  /* 0x0000b400000a7ab9 */ /* 0x000fe20000000800 */
[----:B------:R-:W-:Y:S02]  /*2c00*/  IADD3 R7, P3, R12, UR28, RZ ;  /* 0x0000001c0c077c10 */ /* 0x000fe4000ff7e0ff */
[----:B------:R-:W-:Y:S02]  /*2c10*/  ISETP.GE.AND P2, PT, R44, UR10, PT ;  /* 0x0000000a2c007c0c */ /* 0x000fe4000bf46270 */
[----:B------:R-:W-:Y:S02]  /*2c20*/  ISETP.GE.AND P1, PT, R138, UR10, PT ;  /* 0x0000000a8a007c0c */ /* 0x000fe4000bf26270 */
[----:B------:R-:W-:-:S09]  /*2c30*/  IADD3.X R14, R11, UR19, RZ, P3, !PT ;  /* 0x000000130b0e7c10 */ /* 0x000fd20009ffe4ff */
[----:B---34-:R-:W3:Y:S01]  /*2c40*/  @!P2 LDC.64 R8, c[0x0][0x220] ;  /* 0x00008800ff08ab82 */ /* 0x018ee20000000a00 */
        /* <DEDUP_REMOVED lines=16> */
.L_x_210:
[----:B------:R-:W-:Y:S05]  /*2d50*/  BSYNC B0 ;  /* 0x0000000000007941 */ /* 0x000fea0003800000 */
.L_x_209:
[----:B------:R1:W-:Y:S01]  /*2d60*/  @P4 STS.128 [R252+0xd000], RZ ;  /* 0x00d000fffc004388 */ /* 0x0003e20000000c00 */
[----:B------:R-:W-:Y:S03]  /*2d70*/  BSSY B0, `(.L_x_211) ;  /* 0x000001c000007945 */ /* 0x000fe60003800000 */
[----:B------:R1:W-:Y:S01]  /*2d80*/  @P4 STS.128 [R252+0xf000], RZ ;  /* 0x00f000fffc004388 */ /* 0x0003e20000000c00 */
[----:B------:R-:W-:Y:S05]  /*2d90*/  @P4 BRA `(.L_x_212) ;  /* 0x0000000000644947 */ /* 0x000fea0003800000 */
        /* <DEDUP_REMOVED lines=25> */
.L_x_212:
[----:B------:R-:W-:Y:S05]  /*2f30*/  BSYNC B0 ;  /* 0x0000000000007941 */ /* 0x000fea0003800000 */
.L_x_211:
[----:B------:R1:W-:Y:S01]  /*2f40*/  @P0 STS.128 [R252+0xd800], RZ ;  /* 0x00d800fffc000388 */ /* 0x0003e20000000c00 */
[----:B------:R-:W-:Y:S01]  /*2f50*/  R2P PR, R10, 0x6 ;  /* 0x000000060a007804 */ /* 0x000fe20000000000 */
[----:B------:R-:W-:Y:S01]  /*2f60*/  BSSY B0, `(.L_x_213) ;  /* 0x0000020000007945 */ /* 0x000fe20003800000 */
[----:B------:R-:W-:Y:S01]  /*2f70*/  LEA R251, R251, UR4, 0x1 ;  /* 0x00000004fbfb7c11 */ /* 0x000fe2000f8e08ff */
[----:B------:R1:W-:Y:S01]  /*2f80*/  @P0 STS.128 [R252+0xf800], RZ ;  /* 0x00f800fffc000388 */ /* 0x0003e20000000c00 */
[----:B------:R-:W-:Y:S02]  /*2f90*/  LEA R250, R250, UR4, 0x1 ;  /* 0x00000004fafa7c11 */ /* 0x000fe4000f8e08ff */
[----:B------:R-:W-:Y:S02]  /*2fa0*/  SEL R7, R0, 0xfffffff0, !P1 ;  /* 0xfffffff000077807 */ /* 0x000fe40004800000 */
[----:B------:R-:W-:Y:S01]  /*2fb0*/  SEL R5, R5, 0xffffffe0, !P2 ;  /* 0xffffffe005057807 */ /* 0x000fe20005000000 */
        /* <DEDUP_REMOVED lines=26> */
.L_x_214:
[----:B------:R-:W-:Y:S05]  /*3160*/  BSYNC B0 ;  /* 0x0000000000007941 */ /* 0x000fea0003800000 */
.L_x_213:
[----:B------:R-:W-:Y:S01]  /*3170*/  LDSM.16.M88.4 R48, [R250+0x8000] ;  /* 0x00800000fa30783b */ /* 0x000fe20000000200 */
[--C-:B------:R-:W-:Y:S01]  /*3180*/  IMAD R125, R7, 0x2, R250.reuse ;  /* 0x00000002077d7824 */ /* 0x100fe200078e02fa */
[----:B------:R-:W-:Y:S01]  /*3190*/  VIMNMX R227, R46, UR23, PT ;  /* 0x000000172ee37c48 */ /* 0x000fe2000bfe0100 */
[--C-:B------:R-:W-:Y:S01]  /*31a0*/  IMAD R249, R4, 0x2, R251.reuse ;  /* 0x0000000204f97824 */ /* 0x100fe200078e02fb */
[----:B---34-:R-:W3:Y:S01]  /*31b0*/  LDSM.16.M88.4 R8, [R251+0x2000] ;  /* 0x00200000fb08783b */ /* 0x018ee20000000200 */
[----:B------:R-:W-:Y:S01]  /*31c0*/  IMAD R247, R3, 0x2, R251 ;  /* 0x0000000203f77824 */ /* 0x000fe200078e02fb */
[----:B------:R-:W-:Y:S01]  /*31d0*/  UISETP.GE.AND UP0, UPT, UR18, 0x2, UPT ;  /* 0x000000021200788c */ /* 0x000fe2000bf06270 */
[----:B------:R-:W-:Y:S01]  /*31e0*/  IMAD R243, R5, 0x2, R250 ;  /* 0x0000000205f37824 */ /* 0x000fe200078e02fa */
[----:B------:R-:W4:Y:S01]  /*31f0*/  LDSM.16.M88.4 R96, [R250+0x8800] ;  /* 0x00880000fa60783b */ /* 0x000f220000000200 */
[----:B------:R-:W-:Y:S02]  /*3200*/  VIADD R0, R250, 0x8000 ;  /* 0x00008000fa007836 */ /* 0x000fe40000000000 */
[----:B------:R-:W-:Y:S01]  /*3210*/  IMAD R246, R3, 0x2, R249 ;  /* 0x0000000203f67824 */ /* 0x000fe200078e02f9 */
[----:B------:R-:W5:Y:S01]  /*3220*/  LDSM.16.M88.4 R120, [R250+0x9000] ;  /* 0x00900000fa78783b */ /* 0x000f620000000200 */
[----:B------:R-:W-:-:S02]  /*3230*/  IMAD R248, R7, 0x2, R0 ;  /* 0x0000000207f87824 */ /* 0x000fc400078e0200 */
[----:B------:R-:W-:Y:S01]  /*3240*/  IMAD.U32 R0, RZ, RZ, UR12 ;  /* 0x0000000cff007e24 */ /* 0x000fe2000f8e00ff */
[----:B------:R-:W2:Y:S01]  /*3250*/  LDSM.16.M88.4 R68, [R250+0x9800] ;  /* 0x00980000fa44783b */ /* 0x000ea20000000200 */
[----:B------:R-:W-:Y:S02]  /*3260*/  IMAD R245, R5, 0x2, R248 ;  /* 0x0000000205f57824 */ /* 0x000fe400078e02f8 */
[----:B------:R-:W-:Y:S01]  /*3270*/  IMAD.SHL.U32 R5, R124, 0x2, RZ ;  /* 0x000000027c057824 */ /* 0x000fe200078e00ff */
[----:B------:R-:W1:Y:S01]  /*3280*/  LDSM.16.M88.4 R88, [R251] ;  /* 0x00000000fb58783b */ /* 0x000e620000000200 */
[----:B------:R-:W-:-:S03]  /*3290*/  IMAD.U32 R7, RZ, RZ, UR23 ;  /* 0x00000017ff077e24 */ /* 0x000fc6000f8e00ff */
[----:B------:R-:W-:Y:S01]  /*32a0*/  LDSM.16.M88.4 R108, [R125+0x8000] ;  /* 0x008000007d6c783b */ /* 0x000fe20000000200 */
[----:B------:R-:W-:Y:S02]  /*32b0*/  LOP3.LUT R5, R5, 0x6, RZ, 0xc0, !PT ;  /* 0x0000000605057812 */ /* 0x000fe400078ec0ff */
[C-C-:B------:R-:W-:Y:S01]  /*32c0*/  VIADDMNMX R226, R46.reuse, 0x8, R7.reuse, PT ;  /* 0x000000082ee27846 */ /* 0x140fe20003800107 */
[----:B------:R-:W1:Y:S01]  /*32d0*/  LDSM.16.M88.4 R64, [R249+0x2000] ;  /* 0x00200000f940783b */ /* 0x000e620000000200 */
[----:B------:R-:W-:Y:S01]  /*32e0*/  VIADDMNMX R225, R46, 0x40, R7, PT ;  /* 0x000000402ee17846 */ /* 0x000fe20003800107 */
[----:B------:R-:W-:Y:S01]  /*32f0*/  IMAD R0, R0, 0x40, R5 ;  /* 0x0000004000007824 */ /* 0x000fe200078e0205 */
[----:B------:R-:W-:Y:S01]  /*3300*/  VIADDMNMX R224, R46, 0x48, R7, PT ;  /* 0x000000482ee07846 */ /* 0x000fe20003800107 */
[----:B------:R-:W1:Y:S02]  /*3310*/  LDSM.16.M88.4 R104, [R125+0x8800] ;  /* 0x008800007d68783b */ /* 0x000e640000000200 */
[----:B------:R-:W-:-:S02]  /*3320*/  VIADD R5, R0, 0x1 ;  /* 0x0000000100057836 */ /* 0x000fc40000000000 */
[----:B------:R-:W1:Y:S01]  /*3330*/  LDSM.16.M88.4 R100, [R125+0x9000] ;  /* 0x009000007d64783b */ /* 0x000e620000000200 */
[C---:B------:R-:W-:Y:S02]  /*3340*/  VIADD R7, R0.reuse, 0x8 ;  /* 0x0000000800077836 */ /* 0x040fe40000000000 */
[C---:B------:R-:W-:Y:S01]  /*3350*/  ISETP.GE.AND P2, PT, R5.reuse, R227, PT ;  /* 0x000000e30500720c */ /* 0x040fe20003f46270 */
[----:B------:R-:W1:Y:S01]  /*3360*/  LDSM.16.M88.4 R128, [R125+0x9800] ;  /* 0x009800007d80783b */ /* 0x000e620000000200 */
[C---:B------:R-:W-:Y:S02]  /*3370*/  ISETP.GE.AND P3, PT, R5.reuse, R226, PT ;  /* 0x000000e20500720c */ /* 0x040fe40003f66270 */
[C---:B------:R-:W-:Y:S01]  /*3380*/  ISETP.GE.AND P1, PT, R5.reuse, R225, PT ;  /* 0x000000e10500720c */ /* 0x040fe20003f26270 */
[C---:B---3--:R-:W-:Y:S01]  /*3390*/  HMMA.16816.F32.BF16 R56, R8.reuse, R48, RZ ;  /* 0x000000300838723c */ /* 0x048fe200000418ff */
[----:B------:R-:W3:Y:S01]  /*33a0*/  LDSM.16.M88.4 R92, [R249] ;  /* 0x00000000f95c783b */ /* 0x000ee20000000200 */
[----:B------:R-:W-:Y:S01]  /*33b0*/  ISETP.GE.AND P0, PT, R5, R224, PT ;  /* 0x000000e00500720c */ /* 0x000fe20003f06270 */
[----:B------:R-:W-:Y:S01]  /*33c0*/  VIADD R5, R0, 0x9 ;  /* 0x0000000900057836 */ /* 0x000fe20000000000 */
[C---:B------:R-:W-:Y:S01]  /*33d0*/  ISETP.GE.AND P5, PT, R7.reuse, R226, PT ;  /* 0x000000e20700720c */ /* 0x040fe20003fa6270 */
[----:B------:R-:W-:Y:S01]  /*33e0*/  LDSM.16.M88.4 R80, [R247+0x2000] ;  /* 0x00200000f750783b */ /* 0x000fe20000000200 */
[----:B------:R-:W-:Y:S01]  /*33f0*/  HMMA.16816.F32.BF16 R52, R8, R50, RZ ;  /* 0x000000320834723c */ /* 0x000fe200000418ff */
[----:B------:R-:W-:-:S02]  /*3400*/  ISETP.GE.AND P4, PT, R7, R227, PT ;  /* 0x000000e30700720c */ /* 0x000fc40003f86270 */
[----:B------:R-:W-:Y:S01]  /*3410*/  LDSM.16.M88.4 R76, [R243+0x8000] ;  /* 0x00800000f34c783b */ /* 0x000fe20000000200 */
[----:B------:R-:W-:Y:S02]  /*3420*/  ISETP.GE.AND P6, PT, R7, R225, PT ;  /* 0x000000e10700720c */ /* 0x000fe40003fc6270 */
[C---:B----4-:R-:W-:Y:S01]  /*3430*/  HMMA.16816.F32.BF16 R36, R8.reuse, R96, RZ ;  /* 0x000000600824723c */ /* 0x050fe200000418ff */
[----:B------:R-:W-:Y:S04]  /*3440*/  LDSM.16.M88.4 R72, [R243+0x8800] ;  /* 0x00880000f348783b */ /* 0x000fe80000000200 */
[----:B------:R-:W-:Y:S01]  /*3450*/  LDSM.16.M88.4 R84, [R247] ;  /* 0x00000000f754783b */ /* 0x000fe20000000200 */
[C---:B-----5:R-:W-:Y:S03]  /*3460*/  HMMA.16816.F32.BF16 R24, R8.reuse, R120, RZ ;  /* 0x000000780818723c */ /* 0x060fe600000418ff */
[----:B------:R-:W-:Y:S03]  /*3470*/  LDSM.16.M88.4 R116, [R246+0x2000] ;  /* 0x00200000f674783b */ /* 0x000fe60000000200 */
[C---:B--2---:R-:W-:Y:S01]  /*3480*/  HMMA.16816.F32.BF16 R12, R8.reuse, R68, RZ ;  /* 0x00000044080c723c */ /* 0x044fe200000418ff */
[----:B------:R-:W-:Y:S04]  /*3490*/  LDSM.16.M88.4 R112, [R245] ;  /* 0x00000000f570783b */ /* 0x000fe80000000200 */
[----:B------:R-:W0:Y:S01]  /*34a0*/  LDGDEPBAR ;  /* 0x00000000000079af */ /* 0x000e220000000000 */
[C---:B------:R-:W-:Y:S06]  /*34b0*/  HMMA.16816.F32.BF16 R32, R8.reuse, R98, RZ ;  /* 0x000000620820723c */ /* 0x040fec00000418ff */
[C---:B------:R-:W-:Y:S06]  /*34c0*/  HMMA.16816.F32.BF16 R20, R8.reuse, R122, RZ ;  /* 0x0000007a0814723c */ /* 0x040fec00000418ff */
[----:B------:R-:W-:Y:S06]  /*34d0*/  HMMA.16816.F32.BF16 R8, R8, R70, RZ ;  /* 0x000000460808723c */ /* 0x000fec00000418ff */
[C---:B-1----:R-:W-:Y:S06]  /*34e0*/  HMMA.16816.F32.BF16 R60, R88.reuse, R48, RZ ;  /* 0x00000030583c723c */ /* 0x042fec00000418ff */
[C---:B------:R-:W-:Y:S06]  /*34f0*/  HMMA.16816.F32.BF16 R40, R88.reuse, R96, RZ ;  /* 0x000000605828723c */ /* 0x040fec00000418ff */
[C---:B------:R-:W-:Y:S06]  /*3500*/  HMMA.16816.F32.BF16 R28, R88.reuse, R120, RZ ;  /* 0x00000078581c723c */ /* 0x040fec00000418ff */
[C---:B------:R-:W-:Y:S06]  /*3510*/  HMMA.16816.F32.BF16 R48, R88.reuse, R50, RZ ;  /* 0x000000325830723c */ /* 0x040fec00000418ff */
[C---:B------:R-:W-:Y:S06]  /*3520*/  HMMA.16816.F32.BF16 R96, R88.reuse, R98, RZ ;  /* 0x000000625860723c */ /* 0x040fec00000418ff */
[C---:B------:R-:W-:Y:S06]  /*3530*/  HMMA.16816.F32.BF16 R120, R88.reuse, R122, RZ ;  /* 0x0000007a5878723c */ /* 0x040fec00000418ff */
[C---:B------:R-:W-:Y:S06]  /*3540*/  HMMA.16816.F32.BF16 R16, R88.reuse, R68, RZ ;  /* 0x000000445810723c */ /* 0x040fec00000418ff */
[----:B------:R-:W-:Y:S01]  /*3550*/  HMMA.16816.F32.BF16 R88, R88, R70, RZ ;  /* 0x000000465858723c */ /* 0x000fe200000418ff */
[----:B------:R-:W-:Y:S05]  /*3560*/  LDSM.16.M88.4 R68, [R243+0x9000] ;  /* 0x00900000f344783b */ /* 0x000fea0000000200 */
        /* <DEDUP_REMOVED lines=8> */
[----:B------:R-:W1:Y:S05]  /*35f0*/  LDSM.16.M88.4 R64, [R243+0x9800] ;  /* 0x00980000f340783b */ /* 0x000e6a0000000200 */
[C---:B---3--:R-:W-:Y:S06]  /*3600*/  HMMA.16816.F32.BF16 R60, R92.reuse, R108, R60 ;  /* 0x0000006c5c3c723c */ /* 0x048fec000004183c */
[C---:B------:R-:W-:Y:S06]  /*3610*/  HMMA.16816.F32.BF16 R40, R92.reuse, R104, R40 ;  /* 0x000000685c28723c */ /* 0x040fec0000041828 */
[C---:B------:R-:W-:Y:S06]  /*3620*/  HMMA.16816.F32.BF16 R28, R92.reuse, R100, R28 ;  /* 0x000000645c1c723c */ /* 0x040fec000004181c */
[C---:B------:R-:W-:Y:S06]  /*3630*/  HMMA.16816.F32.BF16 R16, R92.reuse, R128, R16 ;  /* 0x000000805c10723c */ /* 0x040fec0000041810 */
[C---:B------:R-:W-:Y:S01]  /*3640*/  HMMA.16816.F32.BF16 R48, R92.reuse, R110, R48 ;  /* 0x0000006e5c30723c */ /* 0x040fe20000041830 */
[----:B------:R-:W-:Y:S05]  /*3650*/  LDSM.16.M88.4 R108, [R245+0x800] ;  /* 0x00080000f56c783b */ /* 0x000fea0000000200 */
[C---:B------:R-:W-:Y:S01]  /*3660*/  HMMA.16816.F32.BF16 R96, R92.reuse, R106, R96 ;  /* 0x0000006a5c60723c */ /* 0x040fe20000041860 */
[----:B------:R-:W-:Y:S05]  /*3670*/  LDSM.16.M88.4 R104, [R245+0x1000] ;  /* 0x00100000f568783b */ /* 0x000fea0000000200 */
[C---:B------:R-:W-:Y:S01]  /*3680*/  HMMA.16816.F32.BF16 R120, R92.reuse, R102, R120 ;  /* 0x000000665c78723c */ /* 0x040fe20000041878 */
[----:B------:R-:W2:Y:S05]  /*3690*/  LDSM.16.M88.4 R100, [R245+0x1800] ;  /* 0x00180000f564783b */ /* 0x000eaa0000000200 */
[----:B------:R-:W-:Y:S01]  /*36a0*/  HMMA.16816.F32.BF16 R92, R92, R130, R88 ;  /* 0x000000825c5c723c */ /* 0x000fe20000041858 */
[----:B------:R-:W3:Y:S05]  /*36b0*/  LDSM.16.M88.4 R88, [R246] ;  /* 0x00000000f658783b */ /* 0x000eea0000000200 */
        /* <DEDUP_REMOVED lines=11> */
[----:B------:R-:W-:Y:S05]  /*3770*/  LDSM.16.M88.4 R76, [R250+0xb000] ;  /* 0x00b00000fa4c783b */ /* 0x000fea0000000200 */
[C---:B------:R-:W-:Y:S06]  /*3780*/  HMMA.16816.F32.BF16 R40, R84.reuse, R72, R40 ;  /* 0x000000485428723c */ /* 0x040fec0000041828 */
[C---:B------:R-:W-:Y:S01]  /*3790*/  HMMA.16816.F32.BF16 R96, R84.reuse, R74, R96 ;  /* 0x0000004a5460723c */ /* 0x040fe20000041860 */
[----:B------:R-:W1:Y:S05]  /*37a0*/  LDSM.16.M88.4 R72, [R251+0x6000] ;  /* 0x00600000fb48783b */ /* 0x000e6a0000000200 */
[C---:B------:R-:W-:Y:S06]  /*37b0*/  HMMA.16816.F32.BF16 R28, R84.reuse, R68, R28 ;  /* 0x00000044541c723c */ /* 0x040fec000004181c */
[C---:B------:R-:W-:Y:S01]  /*37c0*/  HMMA.16816.F32.BF16 R120, R84.reuse, R70, R120 ;  /* 0x000000465478723c */ /* 0x040fe20000041878 */
[----:B------:R-:W4:Y:S05]  /*37d0*/  LDSM.16.M88.4 R68, [R250+0xa000] ;  /* 0x00a00000fa44783b */ /* 0x000f2a0000000200 */
[C---:B------:R-:W-:Y:S06]  /*37e0*/  HMMA.16816.F32.BF16 R16, R84.reuse, R64, R16 ;  /* 0x000000405410723c */ /* 0x040fec0000041810 */
[----:B------:R-:W-:Y:S01]  /*37f0*/  HMMA.16816.F32.BF16 R92, R84, R66, R92 ;  /* 0x00000042545c723c */ /* 0x000fe2000004185c */
[----:B------:R-:W5:Y:S04]  /*3800*/  LDSM.16.M88.4 R84, [R251+0x4000] ;  /* 0x00400000fb54783b */ /* 0x000f680000000200 */
[----:B------:R-:W5:Y:S01]  /*3810*/  LDSM.16.M88.4 R64, [R250+0xa800] ;  /* 0x00a80000fa40783b */ /* 0x000f620000000200 */
[C---:B--2---:R-:W-:Y:S06]  /*3820*/  HMMA.16816.F32.BF16 R12, R116.reuse, R100, R12 ;  /* 0x00000064740c723c */ /* 0x044fec000004180c */
[C---:B------:R-:W-:Y:S06]  /*3830*/  HMMA.16816.F32.BF16 R56, R116.reuse, R112, R56 ;  /* 0x000000707438723c */ /* 0x040fec0000041838 */
[C---:B------:R-:W-:Y:S06]  /*3840*/  HMMA.16816.F32.BF16 R52, R116.reuse, R114, R52 ;  /* 0x000000727434723c */ /* 0x040fec0000041834 */
[C---:B------:R-:W-:Y:S06]  /*3850*/  HMMA.16816.F32.BF16 R36, R116.reuse, R108, R36 ;  /* 0x0000006c7424723c */ /* 0x040fec0000041824 */
[C---:B------:R-:W-:Y:S06]  /*3860*/  HMMA.16816.F32.BF16 R32, R116.reuse, R110, R32 ;  /* 0x0000006e7420723c */ /* 0x040fec0000041820 */
[C---:B------:R-:W-:Y:S06]  /*3870*/  HMMA.16816.F32.BF16 R24, R116.reuse, R104, R24 ;  /* 0x000000687418723c */ /* 0x040fec0000041818 */
[C---:B------:R-:W-:Y:S06]  /*3880*/  HMMA.16816.F32.BF16 R20, R116.reuse, R106, R20 ;  /* 0x0000006a7414723c */ /* 0x040fec0000041814 */
[----:B------:R-:W-:Y:S06]  /*3890*/  HMMA.16816.F32.BF16 R8, R116, R102, R8 ;  /* 0x000000667408723c */ /* 0x000fec0000041808 */
[C---:B---3--:R-:W-:Y:S06]  /*38a0*/  HMMA.16816.F32.BF16 R60, R88.reuse, R112, R60 ;  /* 0x00000070583c723c */ /* 0x048fec000004183c */
[C---:B------:R-:W-:Y:S01]  /*38b0*/  HMMA.16816.F32.BF16 R48, R88.reuse, R114, R48 ;  /* 0x000000725830723c */ /* 0x040fe20000041830 */
[----:B------:R-:W-:Y:S05]  /*38c0*/  LDSM.16.M88.4 R112, [R249+0x6000] ;  /* 0x00600000f970783b */ /* 0x000fea0000000200 */
        /* <DEDUP_REMOVED lines=10> */
[----:B------:R-:W3:Y:S01]  /*3970*/  LDSM.16.M88.4 R100, [R249+0x4000] ;  /* 0x00400000f964783b */ /* 0x000ee20000000200 */
[C---:B-1----:R-:W-:Y:S06]  /*3980*/  HMMA.16816.F32.BF16 R12, R72.reuse, R80, R12 ;  /* 0x00000050480c723c */ /* 0x042fec000004180c */
[-C--:B----4-:R-:W-:Y:S06]  /*3990*/  HMMA.16816.F32.BF16 R52, R72, R70.reuse, R52 ;  /* 0x000000464834723c */ /* 0x090fec0000041834 */
[----:B-----5:R-:W-:Y:S06]  /*39a0*/  HMMA.16816.F32.BF16 R48, R84, R70, R48 ;  /* 0x000000465430723c */ /* 0x020fec0000041830 */
[C---:B------:R-:W-:Y:S06]  /*39b0*/  HMMA.16816.F32.BF16 R56, R72.reuse, R68, R56 ;  /* 0x000000444838723c */ /* 0x040fec0000041838 */
[C---:B------:R-:W-:Y:S06]  /*39c0*/  HMMA.16816.F32.BF16 R36, R72.reuse, R64, R36 ;  /* 0x000000404824723c */ /* 0x040fec0000041824 */
[----:B------:R-:W-:Y:S06]  /*39d0*/  HMMA.16816.F32.BF16 R32, R72, R66, R32 ;  /* 0x000000424820723c */ /* 0x000fec0000041820 */
[C---:B------:R-:W-:Y:S01]  /*39e0*/  HMMA.16816.F32.BF16 R60, R84.reuse, R68, R60 ;  /* 0x00000044543c723c */ /* 0x040fe2000004183c */
[----:B------:R-:W-:Y:S05]  /*39f0*/  LDSM.16.M88.4 R68, [R247+0x6000] ;  /* 0x00600000f744783b */ /* 0x000fea0000000200 */
[C---:B------:R-:W-:Y:S06]  /*3a00*/  HMMA.16816.F32.BF16 R40, R84.reuse, R64, R40 ;  /* 0x000000405428723c */ /* 0x040fec0000041828 */
[----:B------:R-:W-:Y:S01]  /*3a10*/  HMMA.16816.F32.BF16 R96, R84, R66, R96 ;  /* 0x000000425460723c */ /* 0x000fe20000041860 */
[----:B------:R-:W1:Y:S05]  /*3a20*/  LDSM.16.M88.4 R64, [R243+0xa000] ;  /* 0x00a00000f340783b */ /* 0x000e6a0000000200 */
[C---:B------:R-:W-:Y:S06]  /*3a30*/  HMMA.16816.F32.BF16 R24, R72.reuse, R76, R24 ;  /* 0x0000004c4818723c */ /* 0x040fec0000041818 */
[C---:B------:R-:W-:Y:S06]  /*3a40*/  HMMA.16816.F32.BF16 R20, R72.reuse, R78, R20 ;  /* 0x0000004e4814723c */ /* 0x040fec0000041814 */
[----:B------:R-:W-:Y:S06]  /*3a50*/  HMMA.16816.F32.BF16 R8, R72, R82, R8 ;  /* 0x000000524808723c */ /* 0x000fec0000041808 */
[C---:B------:R-:W-:Y:S06]  /*3a60*/  HMMA.16816.F32.BF16 R28, R84.reuse, R76, R28 ;  /* 0x0000004c541c723c */ /* 0x040fec000004181c */
[----:B------:R-:W-:Y:S01]  /*3a70*/  HMMA.16816.F32.BF16 R120, R84, R78, R120 ;  /* 0x0000004e5478723c */ /* 0x000fe20000041878 */
[----:B------:R-:W-:Y:S05]  /*3a80*/  LDSM.16.M88.4 R76, [R243+0xb000] ;  /* 0x00b00000f34c783b */ /* 0x000fea0000000200 */
[----:B--2---:R-:W-:Y:S01]  /*3a90*/  HMMA.16816.F32.BF16 R72, R112, R88, R12 ;  /* 0x000000587048723c */ /* 0x004fe2000004180c */
[----:B------:R-:W2:Y:S05]  /*3aa0*/  LDSM.16.M88.4 R12, [R247+0x4000] ;  /* 0x00400000f70c783b */ /* 0x000eaa0000000200 */
[C---:B------:R-:W-:Y:S06]  /*3ab0*/  HMMA.16816.F32.BF16 R116, R84.reuse, R80, R116 ;  /* 0x000000505474723c */ /* 0x040fec0000041874 */
[----:B------:R-:W-:Y:S01]  /*3ac0*/  HMMA.16816.F32.BF16 R92, R84, R82, R92 ;  /* 0x00000052545c723c */ /* 0x000fe2000004185c */
[----:B------:R-:W4:Y:S05]  /*3ad0*/  LDSM.16.M88.4 R80, [R243+0xa800] ;  /* 0x00a80000f350783b */ /* 0x000f2a0000000200 */
[-C--:B------:R-:W-:Y:S06]  /*3ae0*/  HMMA.16816.F32.BF16 R52, R112, R110.reuse, R52 ;  /* 0x0000006e7034723c */ /* 0x080fec0000041834 */
[----:B---3--:R-:W-:Y:S06]  /*3af0*/  HMMA.16816.F32.BF16 R48, R100, R110, R48 ;  /* 0x0000006e6430723c */ /* 0x008fec0000041830 */
[C---:B------:R-:W-:Y:S06]  /*3b00*/  HMMA.16816.F32.BF16 R56, R112.reuse, R108, R56 ;  /* 0x0000006c7038723c */ /* 0x040fec0000041838 */
[C---:B------:R-:W-:Y:S06]  /*3b10*/  HMMA.16816.F32.BF16 R24, R112.reuse, R16, R24 ;  /* 0x000000107018723c */ /* 0x040fec0000041818 */
[----:B------:R-:W-:Y:S06]  /*3b20*/  HMMA.16816.F32.BF16 R20, R112, R18, R20 ;  /* 0x000000127014723c */ /* 0x000fec0000041814 */
[C---:B------:R-:W-:Y:S01]  /*3b30*/  HMMA.16816.F32.BF16 R84, R100.reuse, R108, R60 ;  /* 0x0000006c6454723c */ /* 0x040fe2000004183c */
[----:B------:R-:W-:Y:S04]  /*3b40*/  LDSM.16.M88.4 R108, [R245+0x2000] ;  /* 0x00200000f56c783b */ /* 0x000fe80000000200 */
[----:B------:R-:W-:Y:S01]  /*3b50*/  LDSM.16.M88.4 R60, [R243+0xb800] ;  /* 0x00b80000f33c783b */ /* 0x000fe20000000200 */
[C---:B------:R-:W-:Y:S06]  /*3b60*/  HMMA.16816.F32.BF16 R28, R100.reuse, R16, R28 ;  /* 0x00000010641c723c */ /* 0x040fec000004181c */
[----:B------:R-:W-:Y:S01]  /*3b70*/  HMMA.16816.F32.BF16 R120, R100, R18, R120 ;  /* 0x000000126478723c */ /* 0x000fe20000041878 */
[----:B------:R-:W3:Y:S05]  /*3b80*/  LDSM.16.M88.4 R16, [R246+0x4000] ;  /* 0x00400000f610783b */ /* 0x000eea0000000200 */
[C---:B------:R-:W-:Y:S06]  /*3b90*/  HMMA.16816.F32.BF16 R36, R112.reuse, R104, R36 ;  /* 0x000000687024723c */ /* 0x040fec0000041824 */
[----:B------:R-:W-:Y:S06]  /*3ba0*/  HMMA.16816.F32.BF16 R32, R112, R106, R32 ;  /* 0x0000006a7020723c */ /* 0x000fec0000041820 */
[C---:B------:R-:W-:Y:S06]  /*3bb0*/  HMMA.16816.F32.BF16 R40, R100.reuse, R104, R40 ;  /* 0x000000686428723c */ /* 0x040fec0000041828 */
[----:B------:R-:W-:Y:S01]  /*3bc0*/  HMMA.16816.F32.BF16 R96, R100, R106, R96 ;  /* 0x0000006a6460723c */ /* 0x000fe20000041860 */
[----:B------:R-:W5:Y:S05]  /*3bd0*/  LDSM.16.M88.4 R104, [R246+0x6000] ;  /* 0x00600000f668783b */ /* 0x000f6a0000000200 */
[----:B------:R-:W-:Y:S06]  /*3be0*/  HMMA.16816.F32.BF16 R8, R112, R90, R8 ;  /* 0x0000005a7008723c */ /* 0x000fec0000041808 */
[C---:B------:R-:W-:Y:S06]  /*3bf0*/  HMMA.16816.F32.BF16 R116, R100.reuse, R88, R116 ;  /* 0x000000586474723c */ /* 0x040fec0000041874 */
[----:B------:R-:W-:Y:S06]  /*3c00*/  HMMA.16816.F32.BF16 R92, R100, R90, R92 ;  /* 0x0000005a645c723c */ /* 0x000fec000004185c */
[-C--:B-1----:R-:W-:Y:S01]  /*3c10*/  HMMA.16816.F32.BF16 R88, R68, R66.reuse, R52 ;  /* 0x000000424458723c */ /* 0x082fe20000041834 */
[----:B------:R-:W1:Y:S05]  /*3c20*/  LDSM.16.M88.4 R52, [R245+0x2800] ;  /* 0x00280000f534783b */ /* 0x000e6a0000000200 */
[C---:B--2---:R-:W-:Y:S06]  /*3c30*/  HMMA.16816.F32.BF16 R48, R12.reuse, R66, R48 ;  /* 0x000000420c30723c */ /* 0x044fec0000041830 */
[-C--:B----4-:R-:W-:Y:S06]  /*3c40*/  HMMA.16816.F32.BF16 R40, R12, R80.reuse, R40 ;  /* 0x000000500c28723c */ /* 0x090fec0000041828 */
[C---:B------:R-:W-:Y:S06]  /*3c50*/  HMMA.16816.F32.BF16 R36, R68.reuse, R80, R36 ;  /* 0x000000504424723c */ /* 0x040fec0000041824 */
[----:B------:R-:W-:Y:S06]  /*3c60*/  HMMA.16816.F32.BF16 R56, R68, R64, R56 ;  /* 0x000000404438723c */ /* 0x000fec0000041838 */
[----:B---3--:R-:W-:Y:S06]  /*3c70*/  HMMA.16816.F32.BF16 R48, R16, R110, R48 ;  /* 0x0000006e1030723c */ /* 0x008fec0000041830 */
[----:B------:R-:W-:Y:S01]  /*3c80*/  HMMA.16816.F32.BF16 R84, R12, R64, R84 ;  /* 0x000000400c54723c */ /* 0x000fe20000041854 */
[----:B------:R-:W2:Y:S05]  /*3c90*/  LDSM.16.M88.4 R64, [R245+0x3000] ;  /* 0x00300000f540783b */ /* 0x000eaa0000000200 */
[----:B-----5:R-:W-:Y:S06]  /*3ca0*/  HMMA.16816.F32.BF16 R88, R104, R110, R88 ;  /* 0x0000006e6858723c */ /* 0x020fec0000041858 */
[-C--:B------:R-:W-:Y:S06]  /*3cb0*/  HMMA.16816.F32.BF16 R96, R12, R82.reuse, R96 ;  /* 0x000000520c60723c */ /* 0x080fec0000041860 */
[----:B------:R-:W-:Y:S06]  /*3cc0*/  HMMA.16816.F32.BF16 R32, R68, R82, R32 ;  /* 0x000000524420723c */ /* 0x000fec0000041820 */
[-C--:B-1----:R-:W-:Y:S06]  /*3cd0*/  HMMA.16816.F32.BF16 R40, R16, R52.reuse, R40 ;  /* 0x000000341028723c */ /* 0x082fec0000041828 */
[----:B------:R-:W-:Y:S06]  /*3ce0*/  HMMA.16816.F32.BF16 R36, R104, R52, R36 ;  /* 0x000000346824723c */ /* 0x000fec0000041824 */
[----:B------:R-:W-:Y:S01]  /*3cf0*/  HMMA.16816.F32.BF16 R28, R12, R76, R28 ;  /* 0x0000004c0c1c723c */ /* 0x000fe2000004181c */
[----:B------:R-:W-:-:S02]  /*3d00*/  FSEL R53, R88, -INF , !P6 ;  /* 0xff80000058357808 */ /* 0x000fc40007000000 */
[----:B------:R-:W-:-:S03]  /*3d10*/  ISETP.GE.AND P6, PT, R5, R227, PT ;  /* 0x000000e30500720c */ /* 0x000fc60003fc6270 */
[----:B------:R-:W-:Y:S01]  /*3d20*/  HMMA.16816.F32.BF16 R24, R68, R76, R24 ;  /* 0x0000004c4418723c */ /* 0x000fe20000041818 */
[----:B------:R-:W-:-:S05]  /*3d30*/  FSEL R102, R49, -INF , !P6 ;  /* 0xff80000031667808 */ /* 0x000fca0007000000 */
[C---:B------:R-:W-:Y:S06]  /*3d40*/  HMMA.16816.F32.BF16 R20, R68.reuse, R78, R20 ;  /* 0x0000004e4414723c */ /* 0x040fec0000041814 */
[C---:B------:R-:W-:Y:S06]  /*3d50*/  HMMA.16816.F32.BF16 R72, R68.reuse, R60, R72 ;  /* 0x0000003c4448723c */ /* 0x040fec0000041848 */
[----:B------:R-:W-:Y:S06]  /*3d60*/  HMMA.16816.F32.BF16 R8, R68, R62, R8 ;  /* 0x0000003e4408723c */ /* 0x000fec0000041808 */
[----:B------:R-:W-:Y:S01]  /*3d70*/  HMMA.16816.F32.BF16 R96, R16, R54, R96 ;  /* 0x000000361060723c */ /* 0x000fe20000041860 */
[----:B------:R-:W-:-:S02]  /*3d80*/  FSEL R69, R50, -INF , !P5 ;  /* 0xff80000032457808 */ /* 0x000fc40006800000 */
[----:B------:R-:W-:Y:S02]  /*3d90*/  ISETP.GE.AND P5, PT, R5, R225, PT ;  /* 0x000000e10500720c */ /* 0x000fe40003fa6270 */
[----:B------:R-:W-:Y:S01]  /*3da0*/  FSEL R68, R48, -INF , !P4 ;  /* 0xff80000030447808 */ /* 0x000fe20006000000 */
[----:B------:R-:W-:Y:S01]  /*3db0*/  HMMA.16816.F32.BF16 R32, R104, R54, R32 ;  /* 0x000000366820723c */ /* 0x000fe20000041820 */
[----:B------:R-:W-:Y:S01]  /*3dc0*/  ISETP.GE.AND P4, PT, R7, R224, PT ;  /* 0x000000e00700720c */ /* 0x000fe20003f86270 */
[----:B------:R-:W-:Y:S01]  /*3dd0*/  VIADD R7, R0, 0x10 ;  /* 0x0000001000077836 */ /* 0x000fe20000000000 */
[----:B------:R-:W-:Y:S02]  /*3de0*/  FSEL R89, R89, -INF , !P5 ;  /* 0xff80000059597808 */ /* 0x000fe40006800000 */
[----:B------:R-:W-:Y:S01]  /*3df0*/  ISETP.GE.AND P5, PT, R5, R226, PT ;  /* 0x000000e20500720c */ /* 0x000fe20003fa6270 */
[----:B------:R-:W-:Y:S01]  /*3e00*/  HMMA.16816.F32.BF16 R120, R12, R78, R120 ;  /* 0x0000004e0c78723c */ /* 0x000fe20000041878 */
[----:B------:R-:W-:-:S02]  /*3e10*/  FSEL R90, R90, -INF , !P4 ;  /* 0xff8000005a5a7808 */ /* 0x000fc40006000000 */
[----:B------:R-:W-:Y:S01]  /*3e20*/  ISETP.GE.AND P4, PT, R5, R224, PT ;  /* 0x000000e00500720c */ /* 0x000fe20003f86270 */
[----:B------:R-:W-:Y:S01]  /*3e30*/  VIADD R5, R0, 0x11 ;  /* 0x0000001100057836 */ /* 0x000fe20000000000 */
[----:B------:R-:W-:Y:S01]  /*3e40*/  FSEL R103, R51, -INF , !P5 ;  /* 0xff80000033677808 */ /* 0x000fe20006800000 */
[----:B--2---:R-:W-:Y:S01]  /*3e50*/  HMMA.16816.F32.BF16 R28, R16, R64, R28 ;  /* 0x00000040101c723c */ /* 0x004fe2000004181c */
[----:B------:R-:W-:Y:S01]  /*3e60*/  ISETP.GE.AND P5, PT, R7, R227, PT ;  /* 0x000000e30700720c */ /* 0x000fe20003fa6270 */
[----:B------:R-:W1:Y:S01]  /*3e70*/  LDSM.16.M88.4 R48, [R245+0x3800] ;  /* 0x00380000f530783b */ /* 0x000e620000000200 */
[----:B------:R-:W-:Y:S01]  /*3e80*/  FSEL R52, R91, -INF , !P4 ;  /* 0xff8000005b347808 */ /* 0x000fe20006000000 */
[----:B------:R-:W-:-:S04]  /*3e90*/  DEPBAR.LE SB0, 0x0 ;  /* 0x000080000000791a */ /* 0x000fc80000000000 */
[C---:B------:R-:W-:Y:S01]  /*3ea0*/  ISETP.GE.AND P4, PT, R7.reuse, R226, PT ;  /* 0x000000e20700720c */ /* 0x040fe20003f86270 */
[----:B------:R-:W-:Y:S01]  /*3eb0*/  HMMA.16816.F32.BF16 R24, R104, R64, R24 ;  /* 0x000000406818723c */ /* 0x000fe20000041818 */
[----:B------:R-:W-:Y:S01]  /*3ec0*/  FSEL R70, R40, -INF , !P5 ;  /* 0xff80000028467808 */ /* 0x000fe20006800000 */
[----:B------:R-:W-:Y:S01]  /*3ed0*/  VIADD R40, R0, 0x18 ;  /* 0x0000001800287836 */ /* 0x000fe20000000000 */
[C---:B------:R-:W-:Y:S02]  /*3ee0*/  ISETP.GE.AND P5, PT, R7.reuse, R224, PT ;  /* 0x000000e00700720c */ /* 0x040fe40003fa6270 */
[----:B------:R-:W-:Y:S01]  /*3ef0*/  FSEL R71, R42, -INF , !P4 ;  /* 0xff8000002a477808 */ /* 0x000fe20006000000 */
[----:B------:R-:W-:Y:S01]  /*3f00*/  HMMA.16816.F32.BF16 R116, R12, R60, R116 ;  /* 0x0000003c0c74723c */ /* 0x000fe20000041874 */
[----:B------:R-:W-:Y:S02]  /*3f10*/  ISETP.GE.AND P6, PT, R7, R225, PT ;  /* 0x000000e10700720c */ /* 0x000fe40003fc6270 */
[----:B------:R-:W-:-:S02]  /*3f20*/  ISETP.GE.AND P4, PT, R5, R227, PT ;  /* 0x000000e30500720c */ /* 0x000fc40003f86270 */
[----:B------:R-:W-:Y:S01]  /*3f30*/  FSEL R38, R38, -INF , !P5 ;  /* 0xff80000026267808 */ /* 0x000fe20006800000 */
[-C--:B------:R-:W-:Y:S01]  /*3f40*/  HMMA.16816.F32.BF16 R120, R16, R66.reuse, R120 ;  /* 0x000000421078723c */ /* 0x080fe20000041878 */
[----:B------:R-:W-:Y:S02]  /*3f50*/  ISETP.GE.AND P5, PT, R5, R225, PT ;  /* 0x000000e10500720c */ /* 0x000fe40003fa6270 */
[----:B------:R-:W-:Y:S02]  /*3f60*/  FSEL R7, R36, -INF , !P6 ;  /* 0xff80000024077808 */ /* 0x000fe40007000000 */
[----:B------:R-:W-:Y:S01]  /*3f70*/  FSEL R100, R41, -INF , !P4 ;  /* 0xff80000029647808 */ /* 0x000fe20006000000 */
[----:B------:R-:W-:Y:S01]  /*3f80*/  HMMA.16816.F32.BF16 R20, R104, R66, R20 ;  /* 0x000000426814723c */ /* 0x000fe20000041814 */
[C---:B------:R-:W-:Y:S02]  /*3f90*/  ISETP.GE.AND P6, PT, R5.reuse, R226, PT ;  /* 0x000000e20500720c */ /* 0x040fe40003fc6270 */
[----:B------:R-:W-:Y:S01]  /*3fa0*/  ISETP.GE.AND P4, PT, R5, R224, PT ;  /* 0x000000e00500720c */ /* 0x000fe20003f86270 */
[----:B------:R-:W-:Y:S01]  /*3fb0*/  VIADD R5, R0, 0x19 ;  /* 0x0000001900057836 */ /* 0x000fe20000000000 */
[----:B------:R-:W-:Y:S01]  /*3fc0*/  FSEL R37, R37, -INF , !P5 ;  /* 0xff80000025257808 */ /* 0x000fe20006800000 */
[----:B------:R-:W-:Y:S01]  /*3fd0*/  HMMA.16816.F32.BF16 R92, R12, R62, R92 ;  /* 0x0000003e0c5c723c */ /* 0x000fe2000004185c */
[----:B------:R-:W-:-:S02]  /*3fe0*/  ISETP.GE.AND P5, PT, R40, R226, PT ;  /* 0x000000e22800720c */ /* 0x000fc40003fa6270 */
[----:B------:R-:W-:Y:S02]  /*3ff0*/  FSEL R133, R43, -INF , !P6 ;  /* 0xff8000002b857808 */ /* 0x000fe40007000000 */
[----:B------:R-:W-:Y:S01]  /*4000*/  FSEL R36, R39, -INF , !P4 ;  /* 0xff80000027247808 */ /* 0x000fe20006000000 */
[----:B------:R-:W-:Y:S01]  /*4010*/  HMMA.16816.F32.BF16 R56, R104, R108, R56 ;  /* 0x0000006c6838723c */ /* 0x000fe20000041838 */
[----:B------:R-:W-:Y:S01]  /*4020*/  FSEL R101, R98, -INF , !P5 ;  /* 0xff80000062657808 */ /* 0x000fe20006800000 */
[----:B------:R-:W-:Y:S01]  /*4030*/  VIADD R12, R0, 0x30 ;  /* 0x00000030000c7836 */ /* 0x000fe20000000000 */
[C---:B------:R-:W-:Y:S02]  /*4040*/  ISETP.GE.AND P4, PT, R40.reuse, R227, PT ;  /* 0x000000e32800720c */ /* 0x040fe40003f86270 */
[-C--:B------:R-:W-:Y:S01]  /*4050*/  ISETP.GE.AND P6, PT, R40, R225.reuse, PT ;  /* 0x000000e12800720c */ /* 0x080fe20003fc6270 */
[----:B-1----:R-:W-:Y:S01]  /*4060*/  HMMA.16816.F32.BF16 R116, R16, R48, R116 ;  /* 0x000000301074723c */ /* 0x002fe20000041874 */
[----:B------:R-:W-:-:S02]  /*4070*/  ISETP.GE.AND P5, PT, R5, R225, PT ;  /* 0x000000e10500720c */ /* 0x000fc40003fa6270 */
[----:B------:R-:W-:Y:S02]  /*4080*/  FSEL R132, R96, -INF , !P4 ;  /* 0xff80000060847808 */ /* 0x000fe40006000000 */
[----:B------:R-:W-:Y:S01]  /*4090*/  FSEL R39, R32, -INF , !P6 ;  /* 0xff80000020277808 */ /* 0x000fe20007000000 */
[----:B------:R-:W-:Y:S01]  /*40a0*/  VIADD R32, R0, 0x20 ;  /* 0x0000002000207836 */ /* 0x000fe20000000000 */
[----:B------:R-:W-:Y:S01]  /*40b0*/  FSEL R33, R33, -INF , !P5 ;  /* 0xff80000021217808 */ /* 0x000fe20006800000 */
[----:B------:R-:W-:Y:S01]  /*40c0*/  HMMA.16816.F32.BF16 R72, R104, R48, R72 ;  /* 0x000000306848723c */ /* 0x000fe20000041848 */
[----:B------:R-:W-:Y:S01]  /*40d0*/  BAR.SYNC.DEFER_BLOCKING 0x0 ;  /* 0x0000000000007b1d */ /* 0x000fe20000010000 */
[----:B------:R-:W-:Y:S02]  /*40e0*/  ISETP.GE.AND P4, PT, R40, R224, PT ;  /* 0x000000e02800720c */ /* 0x000fe40003f86270 */
[----:B------:R-:W-:Y:S02]  /*40f0*/  ISETP.GE.AND P5, PT, R5, R226, PT ;  /* 0x000000e20500720c */ /* 0x000fe40003fa6270 */
[----:B------:R-:W-:Y:S01]  /*4100*/  FSEL R34, R34, -INF , !P4 ;  /* 0xff80000022227808 */ /* 0x000fe20006000000 */
[----:B------:R-:W-:Y:S01]  /*4110*/  HMMA.16816.F32.BF16 R84, R16, R108, R84 ;  /* 0x0000006c1054723c */ /* 0x000fe20000041854 */
[----:B------:R-:W-:-:S02]  /*4120*/  FSEL R135, R99, -INF , !P5 ;  /* 0xff80000063877808 */ /* 0x000fc40006800000 */
[CC--:B------:R-:W-:Y:S02]  /*4130*/  ISETP.GE.AND P6, PT, R5.reuse, R227.reuse, PT ;  /* 0x000000e30500720c */ /* 0x0c0fe40003fc6270 */
[----:B------:R-:W-:Y:S01]  /*4140*/  ISETP.GE.AND P4, PT, R5, R224, PT ;  /* 0x000000e00500720c */ /* 0x000fe20003f86270 */
[----:B------:R-:W-:Y:S01]  /*4150*/  VIADD R5, R0, 0x21 ;  /* 0x0000002100057836 */ /* 0x000fe20000000000 */
[----:B------:R-:W-:Y:S01]  /*4160*/  ISETP.GE.AND P5, PT, R32, R227, PT ;  /* 0x000000e32000720c */ /* 0x000fe20003fa6270 */
[-C--:B------:R-:W-:Y:S01]  /*4170*/  HMMA.16816.F32.BF16 R8, R104, R50.reuse, R8 ;  /* 0x000000326808723c */ /* 0x080fe20000041808 */
[----:B------:R-:W-:Y:S02]  /*4180*/  FSEL R46, R35, -INF , !P4 ;  /* 0xff800000232e7808 */ /* 0x000fe40006000000 */
[----:B------:R-:W-:Y:S02]  /*4190*/  FSEL R134, R97, -INF , !P6 ;  /* 0xff80000061867808 */ /* 0x000fe40007000000 */
[----:B------:R-:W-:Y:S01]  /*41a0*/  FSEL R146, R28, -INF , !P5 ;  /* 0xff8000001c927808 */ /* 0x000fe20006800000 */
[----:B------:R-:W-:Y:S01]  /*41b0*/  HMMA.16816.F32.BF16 R92, R16, R50, R92 ;  /* 0x00000032105c723c */ /* 0x000fe2000004185c */
[----:B------:R-:W-:-:S02]  /*41c0*/  ISETP.GE.AND P4, PT, R32, R226, PT ;  /* 0x000000e22000720c */ /* 0x000fc40003f86270 */
[C---:B------:R-:W-:Y:S02]  /*41d0*/  ISETP.GE.AND P6, PT, R32.reuse, R225, PT ;  /* 0x000000e12000720c */ /* 0x040fe40003fc6270 */
[----:B------:R-:W-:Y:S02]  /*41e0*/  ISETP.GE.AND P5, PT, R32, R224, PT ;  /* 0x000000e02000720c */ /* 0x000fe40003fa6270 */
[----:B------:R-:W-:Y:S02]  /*41f0*/  FSEL R237, R30, -INF , !P4 ;  /* 0xff8000001eed7808 */ /* 0x000fe40006000000 */
[----:B------:R-:W-:Y:S01]  /*4200*/  FSEL R235, R24, -INF , !P6 ;  /* 0xff80000018eb7808 */ /* 0x000fe20007000000 */
[----:B------:R-:W-:Y:S01]  /*4210*/  VIADD R24, R0, 0x28 ;  /* 0x0000002800187836 */ /* 0x000fe20000000000 */
[----:B------:R-:W-:Y:S02]  /*4220*/  FSEL R234, R26, -INF , !P5 ;  /* 0xff8000001aea7808 */ /* 0x000fe40006800000 */
[----:B------:R-:W-:-:S02]  /*4230*/  ISETP.GE.AND P4, PT, R5, R227, PT ;  /* 0x000000e30500720c */ /* 0x000fc40003f86270 */
[C---:B------:R-:W-:Y:S02]  /*4240*/  ISETP.GE.AND P5, PT, R5.reuse, R225, PT ;  /* 0x000000e10500720c */ /* 0x040fe40003fa6270 */
[----:B------:R-:W-:Y:S02]  /*4250*/  ISETP.GE.AND P6, PT, R5, R226, PT ;  /* 0x000000e20500720c */ /* 0x000fe40003fc6270 */
[----:B------:R-:W-:Y:S02]  /*4260*/  FSEL R144, R29, -INF , !P4 ;  /* 0xff8000001d907808 */ /* 0x000fe40006000000 */
[----:B------:R-:W-:Y:S02]  /*4270*/  FSEL R127, R25, -INF , !P5 ;  /* 0xff800000197f7808 */ /* 0x000fe40006800000 */
[----:B------:R-:W-:Y:S01]  /*4280*/  ISETP.GE.AND P4, PT, R5, R224, PT ;  /* 0x000000e00500720c */ /* 0x000fe20003f86270 */
[----:B------:R-:W-:Y:S01]  /*4290*/  VIADD R5, R0, 0x29 ;  /* 0x0000002900057836 */ /* 0x000fe20000000000 */
[----:B------:R-:W-:-:S02]  /*42a0*/  ISETP.GE.AND P5, PT, R24, R227, PT ;  /* 0x000000e31800720c */ /* 0x000fc40003fa6270 */
[----:B------:R-:W-:Y:S02]  /*42b0*/  FSEL R169, R31, -INF , !P6 ;  /* 0xff8000001fa97808 */ /* 0x000fe40007000000 */
[----:B------:R-:W-:Y:S02]  /*42c0*/  FSEL R239, R27, -INF , !P4 ;  /* 0xff8000001bef7808 */ /* 0x000fe40006000000 */
[----:B------:R-:W-:Y:S02]  /*42d0*/  ISETP.GE.AND P6, PT, R24, R226, PT ;  /* 0x000000e21800720c */ /* 0x000fe40003fc6270 */
[----:B------:R-:W-:Y:S02]  /*42e0*/  FSEL R168, R120, -INF , !P5 ;  /* 0xff80000078a87808 */ /* 0x000fe40006800000 */
[C---:B------:R-:W-:Y:S02]  /*42f0*/  ISETP.GE.AND P4, PT, R24.reuse, R225, PT ;  /* 0x000000e11800720c */ /* 0x040fe40003f86270 */
[----:B------:R-:W-:-:S02]  /*4300*/  ISETP.GE.AND P5, PT, R24, R224, PT ;  /* 0x000000e01800720c */ /* 0x000fc40003fa6270 */
[----:B------:R-:W-:Y:S02]  /*4310*/  FSEL R170, R122, -INF , !P6 ;  /* 0xff8000007aaa7808 */ /* 0x000fe40007000000 */
[C---:B------:R-:W-:Y:S02]  /*4320*/  ISETP.GE.AND P6, PT, R5.reuse, R225, PT ;  /* 0x000000e10500720c */ /* 0x040fe40003fc6270 */
[----:B------:R-:W-:Y:S02]  /*4330*/  FSEL R147, R20, -INF , !P4 ;  /* 0xff80000014937808 */ /* 0x000fe40006000000 */
[----:B------:R-:W-:Y:S02]  /*4340*/  FSEL R145, R22, -INF , !P5 ;  /* 0xff80000016917808 */ /* 0x000fe40006800000 */
[C---:B------:R-:W-:Y:S02]  /*4350*/  ISETP.GE.AND P4, PT, R5.reuse, R224, PT ;  /* 0x000000e00500720c */ /* 0x040fe40003f86270 */
[----:B------:R-:W-:-:S02]  /*4360*/  ISETP.GE.AND P5, PT, R5, R227, PT ;  /* 0x000000e30500720c */ /* 0x000fc40003fa6270 */
[----:B------:R-:W-:Y:S02]  /*4370*/  FSEL R236, R21, -INF , !P6 ;  /* 0xff80000015ec7808 */ /* 0x000fe40007000000 */
[-C--:B------:R-:W-:Y:S01]  /*4380*/  ISETP.GE.AND P6, PT, R5, R226.reuse, PT ;  /* 0x000000e20500720c */ /* 0x080fe20003fc6270 */
[----:B------:R-:W-:Y:S01]  /*4390*/  VIADD R5, R0, 0x31 ;  /* 0x0000003100057836 */ /* 0x000fe20000000000 */
[----:B------:R-:W-:Y:S02]  /*43a0*/  FSEL R126, R23, -INF , !P4 ;  /* 0xff800000177e7808 */ /* 0x000fe40006000000 */
[----:B------:R-:W-:Y:S02]  /*43b0*/  FSEL R202, R121, -INF , !P5 ;  /* 0xff80000079ca7808 */ /* 0x000fe40006800000 */
[C---:B------:R-:W-:Y:S02]  /*43c0*/  ISETP.GE.AND P5, PT, R12.reuse, R227, PT ;  /* 0x000000e30c00720c */ /* 0x040fe40003fa6270 */
[----:B------:R-:W-:-:S02]  /*43d0*/  ISETP.GE.AND P4, PT, R12, R226, PT ;  /* 0x000000e20c00720c */ /* 0x000fc40003f86270 */
[----:B------:R-:W-:Y:S02]  /*43e0*/  FSEL R171, R123, -INF , !P6 ;  /* 0xff8000007bab7808 */ /* 0x000fe40007000000 */
[----:B------:R-:W-:Y:S02]  /*43f0*/  FSEL R230, R116, -INF , !P5 ;  /* 0xff80000074e67808 */ /* 0x000fe40006800000 */
[----:B------:R-:W-:Y:S02]  /*4400*/  FSEL R222, R118, -INF , !P4 ;  /* 0xff80000076de7808 */ /* 0x000fe40006000000 */
[----:B------:R-:W-:Y:S02]  /*4410*/  FSEL R22, R59, -INF , !P0 ;  /* 0xff8000003b167808 */ /* 0x000fe40004000000 */
[C---:B------:R-:W-:Y:S02]  /*4420*/  ISETP.GE.AND P6, PT, R12.reuse, R225, PT ;  /* 0x000000e10c00720c */ /* 0x040fe40003fc6270 */
[----:B------:R-:W-:-:S02]  /*4430*/  ISETP.GE.AND P5, PT, R12, R224, PT ;  /* 0x000000e00c00720c */ /* 0x000fc40003fa6270 */
[----:B------:R-:W-:Y:S02]  /*4440*/  ISETP.GE.AND P4, PT, R5, R227, PT ;  /* 0x000000e30500720c */ /* 0x000fe40003f86270 */
[----:B------:R-:W-:Y:S02]  /*4450*/  ISETP.GE.AND P0, PT, R0, R224, PT ;  /* 0x000000e00000720c */ /* 0x000fe40003f06270 */
[----:B------:R-:W-:Y:S02]  /*4460*/  FSEL R217, R72, -INF , !P6 ;  /* 0xff80000048d97808 */ /* 0x000fe40007000000 */
[----:B------:R-:W-:Y:S02]  /*4470*/  FSEL R216, R74, -INF , !P5 ;  /* 0xff8000004ad87808 */ /* 0x000fe40006800000 */
[----:B------:R-:W-:Y:S02]  /*4480*/  FSEL R229, R117, -INF , !P4 ;  /* 0xff80000075e57808 */ /* 0x000fe40006000000 */
[----:B------:R-:W-:-:S02]  /*4490*/  FSEL R58, R58, -INF , !P0 ;  /* 0xff8000003a3a7808 */ /* 0x000fc40004000000 */
[C---:B------:R-:W-:Y:S02]  /*44a0*/  ISETP.GE.AND P6, PT, R5.reuse, R226, PT ;  /* 0x000000e20500720c */ /* 0x040fe40003fc6270 */
[C---:B------:R-:W-:Y:S02]  /*44b0*/  ISETP.GE.AND P5, PT, R5.reuse, R225, PT ;  /* 0x000000e10500720c */ /* 0x040fe40003fa6270 */
[----:B------:R-:W-:Y:S01]  /*44c0*/  ISETP.GE.AND P4, PT, R5, R224, PT ;  /* 0x000000e00500720c */ /* 0x000fe20003f86270 */
[C---:B------:R-:W-:Y:S01]  /*44d0*/  VIADD R5, R0.reuse, 0x38 ;  /* 0x0000003800057836 */ /* 0x040fe20000000000 */
[----:B------:R-:W-:Y:S02]  /*44e0*/  FSEL R62, R85, -INF , !P2 ;  /* 0xff800000553e7808 */ /* 0x000fe40005000000 */
[----:B------:R-:W-:Y:S02]  /*44f0*/  PLOP3.LUT P0, PT, PT, PT, UP0, 0x80, 0x0 ;  /* 0x000000000000781c */ /* 0x000fe40003f0f008 */
[----:B------:R-:W-:-:S02]  /*4500*/  ISETP.GE.AND P2, PT, R0, R227, PT ;  /* 0x000000e30000720c */ /* 0x000fc40003f46270 */
[----:B------:R-:W-:Y:S02]  /*4510*/  FSEL R215, R73, -INF , !P5 ;  /* 0xff80000049d77808 */ /* 0x000fe40006800000 */
[----:B------:R-:W-:Y:S02]  /*4520*/  FSEL R57, R57, -INF , !P1 ;  /* 0xff80000039397808 */ /* 0x000fe40004800000 */
[----:B------:R-:W-:Y:S02]  /*4530*/  FSEL R87, R87, -INF , !P3 ;  /* 0xff80000057577808 */ /* 0x000fe40005800000 */
[----:B------:R-:W-:Y:S02]  /*4540*/  ISETP.GE.AND P5, PT, R0, R226, PT ;  /* 0x000000e20000720c */ /* 0x000fe40003fa6270 */
[----:B------:R-:W-:Y:S02]  /*4550*/  FSEL R84, R84, -INF , !P2 ;  /* 0xff80000054547808 */ /* 0x000fe40005000000 */
[CC--:B------:R-:W-:Y:S01]  /*4560*/  ISETP.GE.AND P1, PT, R0.reuse, R225.reuse, PT ;  /* 0x000000e10000720c */ /* 0x0c0fe20003f26270 */
[----:B------:R-:W-:Y:S01]  /*4570*/  VIADD R0, R0, 0x39 ;  /* 0x0000003900007836 */ /* 0x000fe20000000000 */
[----:B------:R-:W-:-:S02]  /*4580*/  ISETP.GE.AND P3, PT, R5, R225, PT ;  /* 0x000000e10500720c */ /* 0x000fc40003f66270 */
[----:B------:R-:W-:Y:S02]  /*4590*/  ISETP.GE.AND P2, PT, R5, R224, PT ;  /* 0x000000e00500720c */ /* 0x000fe40003f46270 */
[----:B------:R-:W-:Y:S02]  /*45a0*/  FSEL R221, R119, -INF , !P6 ;  /* 0xff80000077dd7808 */ /* 0x000fe40007000000 */
[----:B------:R-:W-:Y:S02]  /*45b0*/  FSEL R214, R75, -INF , !P4 ;  /* 0xff8000004bd67808 */ /* 0x000fe40006000000 */
[----:B------:R-:W-:Y:S02]  /*45c0*/  FSEL R85, R86, -INF , !P5 ;  /* 0xff80000056557808 */ /* 0x000fe40006800000 */
[----:B------:R-:W-:Y:S02]  /*45d0*/  FSEL R213, R8, -INF , !P3 ;  /* 0xff80000008d57808 */ /* 0x000fe40005800000 */
[----:B------:R-:W-:-:S02]  /*45e0*/  FSEL R212, R10, -INF , !P2 ;  /* 0xff8000000ad47808 */ /* 0x000fc40005000000 */
[----:B------:R-:W-:Y:S02]  /*45f0*/  FSEL R23, R56, -INF , !P1 ;  /* 0xff80000038177808 */ /* 0x000fe40004800000 */
[CC--:B------:R-:W-:Y:S02]  /*4600*/  ISETP.GE.AND P6, PT, R5.reuse, R227.reuse, PT ;  /* 0x000000e30500720c */ /* 0x0c0fe40003fc6270 */
[-C--:B------:R-:W-:Y:S02]  /*4610*/  ISETP.GE.AND P4, PT, R5, R226.reuse, PT ;  /* 0x000000e20500720c */ /* 0x080fe40003f86270 */
[C---:B------:R-:W-:Y:S02]  /*4620*/  ISETP.GE.AND P5, PT, R0.reuse, R227, PT ;  /* 0x000000e30000720c */ /* 0x040fe40003fa6270 */
[C---:B------:R-:W-:Y:S02]  /*4630*/  ISETP.GE.AND P3, PT, R0.reuse, R226, PT ;  /* 0x000000e20000720c */ /* 0x040fe40003f66270 */
[----:B------:R-:W-:-:S02]  /*4640*/  ISETP.GE.AND P2, PT, R0, R225, PT ;  /* 0x000000e10000720c */ /* 0x000fc40003f46270 */
[----:B------:R-:W-:Y:S02]  /*4650*/  ISETP.GE.AND P1, PT, R0, R224, PT ;  /* 0x000000e00000720c */ /* 0x000fe40003f26270 */
[----:B------:R-:W-:Y:S02]  /*4660*/  LOP3.LUT R5, R6, R47, RZ, 0xfc, !PT ;  /* 0x0000002f06057212 */ /* 0x000fe400078efcff */
[----:B------:R-:W-:Y:S02]  /*4670*/  FSEL R207, R9, -INF , !P2 ;  /* 0xff80000009cf7808 */ /* 0x000fe40005000000 */
[----:B------:R-:W-:Y:S02]  /*4680*/  FSEL R204, R11, -INF , !P1 ;  /* 0xff8000000bcc7808 */ /* 0x000fe40004800000 */
[----:B------:R-:W-:Y:S02]  /*4690*/  FSEL R228, R92, -INF , !P6 ;  /* 0xff8000005ce47808 */ /* 0x000fe40007000000 */
[----:B------:R-:W-:-:S02]  /*46a0*/  FSEL R220, R94, -INF , !P4 ;  /* 0xff8000005edc7808 */ /* 0x000fc40006000000 */
[----:B------:R-:W-:Y:S02]  /*46b0*/  FSEL R223, R93, -INF , !P5 ;  /* 0xff8000005ddf7808 */ /* 0x000fe40006800000 */
[----:B------:R-:W-:Y:S01]  /*46c0*/  FSEL R219, R95, -INF , !P3 ;  /* 0xff8000005fdb7808 */ /* 0x000fe20005800000 */
[----:B------:R-:W-:Y:S06]  /*46d0*/  @!P0 BRA `(.L_x_215) ;  /* 0x00000004004c8947 */ /* 0x000fec0003800000 */
[----:B------:R-:W-:Y:S01]  /*46e0*/  ULDC UR5, c[0x0][0x2d0] ;  /* 0x0000b40000057ab9 */ /* 0x000fe20000000800 */
[----:B------:R-:W-:Y:S01]  /*46f0*/  UIADD3 UR10, UR18, -0x2, URZ ;  /* 0xfffffffe120a7890 */ /* 0x000fe2000fffe03f */
[----:B------:R-:W-:Y:S01]  /*4700*/  ISETP.GE.AND P3, PT, R44, UR5, PT ;  /* 0x000000052c007c0c */ /* 0x000fe2000bf66270 */
[----:B------:R-:W-:Y:S01]  /*4710*/  BSSY B0, `(.L_x_216) ;  /* 0x000004e000007945 */ /* 0x000fe20003800000 */
[----:B------:R-:W-:Y:S01]  /*4720*/  ISETP.GE.AND P2, PT, R138, UR5, PT ;  /* 0x000000058a007c0c */ /* 0x000fe2000bf46270 */
[----:B------:R-:W-:Y:S02]  /*4730*/  USHF.R.S32.HI UR5, URZ, 0x1f, UR10 ;  /* 0x0000001f3f057899 */ /* 0x000fe4000801140a */
[----:B------:R-:W-:Y:S01]  /*4740*/  UIMAD UR13, UR13, UR10, URZ ;  /* 0x0000000a0d0d72a4 */ /* 0x000fe2000f8e023f */
[----:B------:R-:W-:-:S03]  /*4750*/  IMAD.WIDE.U32 R24, R2, UR10, R136 ;  /* 0x0000000a02187c25 */ /* 0x000fc6000f8e0088 */
[----:B------:R-:W-:Y:S01]  /*4760*/  UIMAD UR5, UR5, UR24, UR13 ;  /* 0x00000018050572a4 */ /* 0x000fe2000f8e020d */
[----:B------:R-:W-:-:S03]  /*4770*/  IADD3 R2, P6, R24, UR26, RZ ;  /* 0x0000001a18027c10 */ /* 0x000fc6000ffde0ff */
[----:B------:R-:W1:Y:S01]  /*4780*/  @!P3 LDC.64 R14, c[0x0][0x218] ;  /* 0x00008600ff0ebb82 */ /* 0x000e620000000a00 */
[----:B------:R2:W-:Y:S01]  /*4790*/  @P3 STS.128 [R252+0x8000], RZ ;  /* 0x008000fffc003388 */ /* 0x0005e20000000c00 */
[----:B------:R-:W-:-:S06]  /*47a0*/  VIADD R0, R25, UR5 ;  /* 0x0000000519007c36 */ /* 0x000fcc0008000000 */
[----:B------:R-:W3:Y:S08]  /*47b0*/  @!P2 LDC.64 R12, c[0x0][0x218] ;  /* 0x00008600ff0cab82 */ /* 0x000ef00000000a00 */
[----:B------:R-:W4:Y:S08]  /*47c0*/  @!P3 LDC.64 R10, c[0x0][0x218] ;  /* 0x00008600ff0abb82 */ /* 0x000f300000000a00 */
[----:B------:R-:W5:Y:S01]  /*47d0*/  @!P2 LDC.64 R8, c[0x0][0x218] ;  /* 0x00008600ff08ab82 */ /* 0x000f620000000a00 */
[----:B-1----:R-:W-:-:S04]  /*47e0*/  @!P3 LEA R14, P1, R24, R14, 0x1 ;  /* 0x0000000e180eb211 */ /* 0x002fc800078208ff */
[----:B------:R-:W-:-:S03]  /*47f0*/  @!P3 LEA.HI.X R15, R24, R15, R0, 0x1, P1 ;  /* 0x0000000f180fb211 */ /* 0x000fc600008f0c00 */
[----:B------:R-:W1:Y:S01]  /*4800*/  @!P3 LDC.64 R18, c[0x0][0x218] ;  /* 0x00008600ff12bb82 */ /* 0x000e620000000a00 */
[C---:B---3--:R-:W-:Y:S01]  /*4810*/  @!P2 LEA R12, P1, R24.reuse, R12, 0x1 ;  /* 0x0000000c180ca211 */ /* 0x048fe200078208ff */
[----:B------:R-:W-:Y:S01]  /*4820*/  @!PT LDS RZ, [RZ] ;  /* 0x00000000fffff984 */ /* 0x000fe20000000800 */
[----:B------:R-:W-:Y:S01]  /*4830*/  @!PT LDS RZ, [RZ] ;  /* 0x00000000fffff984 */ /* 0x000fe20000000800 */
[----:B------:R-:W-:Y:S01]  /*4840*/  @!PT LDS RZ, [RZ] ;  /* 0x00000000fffff984 */ /* 0x000fe20000000800 */
[----:B------:R3:W-:Y:S03]  /*4850*/  @!P3 LDGSTS.E.BYPASS.LTC128B.128 [R252+0x8000], desc[UR20][R14.64] ;  /* 0x080000000efcbfae */ /* 0x0007e6000b901d54 */
[----:B------:R-:W-:Y:S01]  /*4860*/  @!P2 LEA.HI.X R13, R24, R13, R0, 0x1, P1 ;  /* 0x0000000d180da211 */ /* 0x000fe200008f0c00 */
[----:B------:R2:W-:Y:S01]  /*4870*/  @P2 STS.128 [R252+0xa000], RZ ;  /* 0x00a000fffc002388 */ /* 0x0005e20000000c00 */
[----:B------:R-:W-:Y:S01]  /*4880*/  IADD3.X R0, R0, UR25, RZ, P6, !PT ;  /* 0x0000001900007c10 */ /* 0x000fe2000b7fe4ff */
[----:B------:R-:W2:Y:S01]  /*4890*/  @!P2 LDC.64 R16, c[0x0][0x218] ;  /* 0x00008600ff10ab82 */ /* 0x000ea20000000a00 */
[C---:B----4-:R-:W-:Y:S01]  /*48a0*/  @!P3 LEA R10, P5, R2.reuse, R10, 0x1 ;  /* 0x0000000a020ab211 */ /* 0x050fe200078a08ff */
[----:B------:R-:W-:Y:S01]  /*48b0*/  @!PT LDS RZ, [RZ] ;  /* 0x00000000fffff984 */ /* 0x000fe20000000800 */
[----:B------:R-:W-:Y:S01]  /*48c0*/  @!PT LDS RZ, [RZ] ;  /* 0x00000000fffff984 */ /* 0x000fe20000000800 */
[----:B------:R-:W-:Y:S01]  /*48d0*/  @!PT LDS RZ, [RZ] ;  /* 0x00000000fffff984 */ /* 0x000fe20000000800 */
[----:B------:R4:W-:Y:S01]  /*48e0*/  @!P2 LDGSTS.E.BYPASS.LTC128B.128 [R252+0xa000], desc[UR20][R12.64+0x80] ;  /* 0x0a0000800cfcafae */ /* 0x0009e2000b901d54 */
[----:B------:R-:W-:-:S02]  /*48f0*/  IADD3 R6, P1, R2, UR26, RZ ;  /* 0x0000001a02067c10 */ /* 0x000fc4000ff3e0ff */
[C-C-:B------:R-:W-:Y:S01]  /*4900*/  @!P3 LEA.HI.X R11, R2.reuse, R11, R0.reuse, 0x1, P5 ;  /* 0x0000000b020bb211 */ /* 0x140fe200028f0c00 */
[----:B------:R4:W-:Y:S02]  /*4910*/  @P3 STS.128 [R252+0x8800], RZ ;  /* 0x008800fffc003388 */ /* 0x0009e40000000c00 */
[----:B------:R-:W4:Y:S01]  /*4920*/  @!P3 LDC.64 R20, c[0x0][0x218] ;  /* 0x00008600ff14bb82 */ /* 0x000f220000000a00 */
[C---:B-----5:R-:W-:Y:S01]  /*4930*/  @!P2 LEA R8, P4, R2.reuse, R8, 0x1 ;  /* 0x000000080208a211 */ /* 0x060fe200078808ff */
[----:B------:R-:W-:Y:S01]  /*4940*/  @!PT LDS RZ, [RZ] ;  /* 0x00000000fffff984 */ /* 0x000fe20000000800 */
[----:B------:R-:W-:Y:S01]  /*4950*/  @!PT LDS RZ, [RZ] ;  /* 0x00000000fffff984 */ /* 0x000fe20000000800 */
[----:B------:R-:W-:Y:S01]  /*4960*/  @!PT LDS RZ, [RZ] ;  /* 0x00000000fffff984 */ /* 0x000fe20000000800 */
[----:B------:R1:W-:Y:S03]  /*4970*/  @!P3 LDGSTS.E.BYPASS.LTC128B.128 [R252+0x8800], desc[UR20][R10.64] ;  /* 0x088000000afcbfae */ /* 0x0003e6000b901d54 */
[----:B------:R-:W-:Y:S01]  /*4980*/  @!P2 LEA.HI.X R9, R2, R9, R0, 0x1, P4 ;  /* 0x000000090209a211 */ /* 0x000fe200020f0c00 */
[----:B------:R1:W-:Y:S01]  /*4990*/  @P2 STS.128 [R252+0xa800], RZ ;  /* 0x00a800fffc002388 */ /* 0x0003e20000000c00 */
[----:B------:R-:W-:-:S02]  /*49a0*/  IADD3 R2, P5, R6, UR26, RZ ;  /* 0x0000001a06027c10 */ /* 0x000fc4000ffbe0ff */
[----:B------:R-:W-:Y:S01]  /*49b0*/  IADD3.X R0, R0, UR25, RZ, P1, !PT ;  /* 0x0000001900007c10 */ /* 0x000fe20008ffe4ff */
[----:B------:R-:W-:Y:S01]  /*49c0*/  @!PT LDS RZ, [RZ] ;  /* 0x00000000fffff984 */ /* 0x000fe20000000800 */
[----:B------:R-:W-:Y:S01]  /*49d0*/  @!PT LDS RZ, [RZ] ;  /* 0x00000000fffff984 */ /* 0x000fe20000000800 */
[----:B------:R-:W-:Y:S01]  /*49e0*/  @!PT LDS RZ, [RZ] ;  /* 0x00000000fffff984 */ /* 0x000fe20000000800 */
[----:B------:R2:W-:Y:S01]  /*49f0*/  @!P2 LDGSTS.E.BYPASS.LTC128B.128 [R252+0xa800], desc[UR20][R8.64+0x80] ;  /* 0x0a80008008fcafae */ /* 0x0005e2000b901d54 */
[----:B-1----:R-:W-:Y:S02]  /*4a00*/  @!P3 LEA R18, P6, R6, R18, 0x1 ;  /* 0x000000120612b211 */ /* 0x002fe400078c08ff */
[----:B---3--:R-:W-:Y:S01]  /*4a10*/  IADD3.X R15, R0, UR25, RZ, P5, !PT ;  /* 0x00000019000f7c10 */ /* 0x008fe2000affe4ff */
[----:B------:R1:W-:Y:S01]  /*4a20*/  @P3 STS.128 [R252+0x9000], RZ ;  /* 0x009000fffc003388 */ /* 0x0003e20000000c00 */
[C---:B------:R-:W-:Y:S02]  /*4a30*/  @!P3 LEA.HI.X R19, R6.reuse, R19, R0, 0x1, P6 ;  /* 0x000000130613b211 */ /* 0x040fe400030f0c00 */
[----:B--2---:R-:W-:-:S03]  /*4a40*/  @!P2 LEA R16, P1, R6, R16, 0x1 ;  /* 0x000000100610a211 */ /* 0x004fc600078208ff */
[----:B------:R-:W-:Y:S01]  /*4a50*/  @!PT LDS RZ, [RZ] ;  /* 0x00000000fffff984 */ /* 0x000fe20000000800 */
[----:B------:R-:W-:Y:S01]  /*4a60*/  @!PT LDS RZ, [RZ] ;  /* 0x00000000fffff984 */ /* 0x000fe20000000800 */
[----:B------:R-:W-:Y:S01]  /*4a70*/  @!PT LDS RZ, [RZ] ;  /* 0x00000000fffff984 */ /* 0x000fe20000000800 */
[----:B------:R1:W-:Y:S01]  /*4a80*/  @!P3 LDGSTS.E.BYPASS.LTC128B.128 [R252+0x9000], desc[UR20][R18.64] ;  /* 0x0900000012fcbfae */ /* 0x0003e2000b901d54 */
[----:B------:R-:W-:Y:S02]  /*4a90*/  @!P2 LEA.HI.X R17, R6, R17, R0, 0x1, P1 ;  /* 0x000000110611a211 */ /* 0x000fe400008f0c00 */
[C---:B----4-:R-:W-:Y:S01]  /*4aa0*/  @!P3 LEA R20, P4, R2.reuse, R20, 0x1 ;  /* 0x000000140214b211 */ /* 0x050fe200078808ff */
[----:B------:R1:W-:Y:S03]  /*4ab0*/  @P2 STS.128 [R252+0xb000], RZ ;  /* 0x00b000fffc002388 */ /* 0x0003e60000000c00 */
[----:B------:R-:W-:Y:S01]  /*4ac0*/  @!P3 LEA.HI.X R21, R2, R21, R15, 0x1, P4 ;  /* 0x000000150215b211 */ /* 0x000fe200020f0c0f */
[----:B------:R-:W-:Y:S01]  /*4ad0*/  @!PT LDS RZ, [RZ] ;  /* 0x00000000fffff984 */ /* 0x000fe20000000800 */
[----:B------:R-:W-:Y:S01]  /*4ae0*/  @!PT LDS RZ, [RZ] ;  /* 0x00000000fffff984 */ /* 0x000fe20000000800 */
[----:B------:R-:W-:Y:S01]  /*4af0*/  @!PT LDS RZ, [RZ] ;  /* 0x00000000fffff984 */ /* 0x000fe20000000800 */
[----:B------:R1:W-:Y:S04]  /*4b00*/  @!P2 LDGSTS.E.BYPASS.LTC128B.128 [R252+0xb000], desc[UR20][R16.64+0x80] ;  /* 0x0b00008010fcafae */ /* 0x0003e8000b901d54 */
[----:B------:R1:W-:Y:S04]  /*4b10*/  @P3 STS.128 [R252+0x9800], RZ ;  /* 0x009800fffc003388 */ /* 0x0003e80000000c00 */
[----:B------:R-:W-:Y:S01]  /*4b20*/  @!PT LDS RZ, [RZ] ;  /* 0x00000000fffff984 */ /* 0x000fe20000000800 */
[----:B------:R-:W-:Y:S01]  /*4b30*/  @!PT LDS RZ, [RZ] ;  /* 0x00000000fffff984 */ /* 0x000fe20000000800 */
[----:B------:R-:W-:Y:S01]  /*4b40*/  @!PT LDS RZ, [RZ] ;  /* 0x00000000fffff984 */ /* 0x000fe20000000800 */
[----:B------:R1:W-:Y:S04]  /*4b50*/  @!P3 LDGSTS.E.BYPASS.LTC128B.128 [R252+0x9800], desc[UR20][R20.64] ;  /* 0x0980000014fcbfae */ /* 0x0003e8000b901d54 */
[----:B------:R1:W-:Y:S01]  /*4b60*/  @P2 STS.128 [R252+0xb800], RZ ;  /* 0x00b800fffc002388 */ /* 0x0003e20000000c00 */
[----:B------:R-:W-:Y:S05]  /*4b70*/  @P2 BRA `(.L_x_217) ;  /* 0x00000000001c2947 */ /* 0x000fea0003800000 */
[----:B------:R-:W-:Y:S02]  /*4b80*/  ULDC.64 UR10, c[0x0][0x218] ;  /* 0x00008600000a7ab9 */ /* 0x000fe40000000a00 */
[----:B------:R-:W-:-:S04]  /*4b90*/  LEA R8, P1, R2, UR10, 0x1 ;  /* 0x0000000a02087c11 */ /* 0x000fc8000f8208ff */
[----:B------:R-:W-:-:S05]  /*4ba0*/  LEA.HI.X R9, R2, UR11, R15, 0x1, P1 ;  /* 0x0000000b02097c11 */ /* 0x000fca00088f0c0f */
[----:B------:R-:W-:Y:S01]  /*4bb0*/  @!PT LDS RZ, [RZ] ;  /* 0x00000000fffff984 */ /* 0x000fe20000000800 */
[----:B------:R-:W-:Y:S01]  /*4bc0*/  @!PT LDS RZ, [RZ] ;  /* 0x00000000fffff984 */ /* 0x000fe20000000800 */
[----:B------:R-:W-:Y:S01]  /*4bd0*/  @!PT LDS RZ, [RZ] ;  /* 0x00000000fffff984 */ /* 0x000fe20000000800 */
[----:B------:R2:W-:Y:S04]  /*4be0*/  LDGSTS.E.BYPASS.LTC128B.128 [R252+0xb800], desc[UR20][R8.64+0x80] ;  /* 0x0b80008008fc7fae */ /* 0x0005e8000b901d54 */
.L_x_217:
[----:B------:R-:W-:Y:S05]  /*4bf0*/  BSYNC B0 ;  /* 0x0000000000007941 */ /* 0x000fea0003800000 */
.L_x_216:
[----:B------:R-:W0:Y:S02]  /*4c00*/  LDGDEPBAR ;  /* 0x00000000000079af */ /* 0x000e240000000000 */
.L_x_215:
[----:B--2---:R-:W-:Y:S01]  /*4c10*/  FMNMX.FTZ R9, R58, R22, !PT ;  /* 0x000000163a097209 */ /* 0x004fe20007810000 */
[----:B------:R-:W-:Y:S01]  /*4c20*/  ULDC UR10, c[0x0][0x2ec] ;  /* 0x0000bb00000a7ab9 */ /* 0x000fe20000000800 */
        /* <DEDUP_REMOVED lines=14> */
[----:B------:R-:W-:Y:S02]  /*4d10*/  MOV R116, R127 ;  /* 0x0000007f00747202 */ /* 0x000fe40000000f00 */
[----:B------:R-:W-:Y:S02]  /*4d20*/  FMNMX.FTZ R11, R235, R0, !PT ;  /* 0x00000000eb0b7209 */ /* 0x000fe40007810000 */
[----:B------:R-:W-:-:S02]  /*4d30*/  FMNMX.FTZ R9, R239, R2, !PT ;  /* 0x00000002ef097209 */ /* 0x000fc40007810000 */
[----:B------:R-:W-:Y:S02]  /*4d40*/  MOV R86, R126 ;  /* 0x0000007e00567202 */ /* 0x000fe40000000f00 */
        /* <DEDUP_REMOVED lines=13> */
[----:B------:R-:W-:Y:S01]  /*4e20*/  LEA R244, R5, UR4, 0x1 ;  /* 0x0000000405f47c11 */ /* 0x000fe2000f8e08ff */
[----:B------:R-:W2:Y:S03]  /*4e30*/  SHFL.BFLY PT, R9, R6, 0x2, 0x1f ;  /* 0x0c401f0006097f89 */ /* 0x000ea600000e0000 */
[-C--:B------:R-:W-:Y:S01]  /*4e40*/  LEA R242, R4, R244.reuse, 0x1 ;  /* 0x000000f404f27211 */ /* 0x080fe200078e08ff */
[----:B------:R-:W3:Y:S01]  /*4e50*/  SHFL.BFLY PT, R11, R0, 0x2, 0x1f ;  /* 0x0c401f00000b7f89 */ /* 0x000ee200000e0000 */
[----:B------:R-:W-:-:S02]  /*4e60*/  LEA R241, R3, R244, 0x1 ;  /* 0x000000f403f17211 */ /* 0x000fc400078e08ff */
[----:B------:R-:W-:Y:S01]  /*4e70*/  LEA R240, R3, R242, 0x1 ;  /* 0x000000f203f07211 */ /* 0x000fe200078e08ff */
[----:B------:R-:W-:Y:S04]  /*4e80*/  LDSM.16.MT88.4 R180, [R244+0xc000] ;  /* 0x00c00000f4b4783b */ /* 0x000fe80000004200 */
[----:B------:R-:W-:Y:S04]  /*4e90*/  LDSM.16.MT88.4 R80, [R242+0xc000] ;  /* 0x00c00000f250783b */ /* 0x000fe80000004200 */
[----:B------:R-:W-:Y:S04]  /*4ea0*/  LDSM.16.MT88.4 R96, [R241+0xc000] ;  /* 0x00c00000f160783b */ /* 0x000fe80000004200 */
[----:B------:R-:W-:Y:S01]  /*4eb0*/  LDSM.16.MT88.4 R112, [R240+0xc000] ;  /* 0x00c00000f070783b */ /* 0x000fe20000004200 */
[----:B--2---:R-:W-:-:S03]  /*4ec0*/  FMNMX.FTZ R9, R6, R9, !PT ;  /* 0x0000000906097209 */ /* 0x004fc60007810000 */
[----:B------:R-:W-:Y:S01]  /*4ed0*/  LDSM.16.MT88.4 R128, [R244+0xe000] ;  /* 0x00e00000f480783b */ /* 0x000fe20000004200 */
[----:B------:R-:W-:Y:S02]  /*4ee0*/  FMNMX.FTZ R6, R85, R87, !PT ;  /* 0x0000005755067209 */ /* 0x000fe40007810000 */
[----:B---3--:R-:W-:Y:S01]  /*4ef0*/  FMNMX.FTZ R11, R0, R11, !PT ;  /* 0x0000000b000b7209 */ /* 0x008fe20007810000 */
[----:B------:R-:W-:Y:S01]  /*4f00*/  LDSM.16.MT88.4 R176, [R242+0xe000] ;  /* 0x00e00000f2b0783b */ /* 0x000fe20000004200 */
[----:B------:R-:W-:-:S03]  /*4f10*/  FMNMX.FTZ R6, R69, R6, !PT ;  /* 0x0000000645067209 */ /* 0x000fc60007810000 */
[----:B------:R-:W2:Y:S01]  /*4f20*/  SHFL.BFLY PT, R0, R9, 0x1, 0x1f ;  /* 0x0c201f0009007f89 */ /* 0x000ea200000e0000 */
[----:B------:R-:W-:-:S03]  /*4f30*/  FMNMX.FTZ R6, R103, R6, !PT ;  /* 0x0000000667067209 */ /* 0x000fc60007810000 */
[----:B------:R-:W3:Y:S01]  /*4f40*/  SHFL.BFLY PT, R2, R11, 0x1, 0x1f ;  /* 0x0c201f000b027f89 */ /* 0x000ee200000e0000 */
[----:B------:R-:W-:-:S03]  /*4f50*/  FMNMX.FTZ R6, R71, R6, !PT ;  /* 0x0000000647067209 */ /* 0x000fc60007810000 */
[----:B------:R-:W-:Y:S01]  /*4f60*/  LDSM.16.MT88.4 R152, [R241+0xe000] ;  /* 0x00e00000f198783b */ /* 0x000fe20000004200 */
[----:B------:R-:W-:-:S03]  /*4f70*/  FMNMX.FTZ R6, R133, R6, !PT ;  /* 0x0000000685067209 */ /* 0x000fc60007810000 */
[----:B------:R-:W-:Y:S01]  /*4f80*/  LDSM.16.MT88.4 R40, [R244+0xc800] ;  /* 0x00c80000f428783b */ /* 0x000fe20000004200 */
[----:B------:R-:W-:-:S03]  /*4f90*/  FMNMX.FTZ R6, R101, R6, !PT ;  /* 0x0000000665067209 */ /* 0x000fc60007810000 */
[----:B------:R-:W-:Y:S01]  /*4fa0*/  LDSM.16.MT88.4 R28, [R240+0xc800] ;  /* 0x00c80000f01c783b */ /* 0x000fe20000004200 */
[----:B------:R-:W-:-:S03]  /*4fb0*/  FMNMX.FTZ R6, R135, R6, !PT ;  /* 0x0000000687067209 */ /* 0x000fc60007810000 */
[----:B------:R-:W-:Y:S01]  /*4fc0*/  LDSM.16.MT88.4 R24, [R244+0xe800] ;  /* 0x00e80000f418783b */ /* 0x000fe20000004200 */
[----:B--2---:R-:W-:-:S03]  /*4fd0*/  FMNMX.FTZ R0, R9, R0, !PT ;  /* 0x0000000009007209 */ /* 0x004fc60007810000 */
[----:B-1----:R-:W-:Y:S01]  /*4fe0*/  LDSM.16.MT88.4 R16, [R242+0xe800] ;  /* 0x00e80000f210783b */ /* 0x002fe20000004200 */
[----:B------:R-:W-:Y:S02]  /*4ff0*/  FMNMX.FTZ R9, R84, R62, !PT ;  /* 0x0000003e54097209 */ /* 0x000fe40007810000 */
[----:B---3--:R-:W-:Y:S01]  /*5000*/  FMNMX.FTZ R2, R11, R2, !PT ;  /* 0x000000020b027209 */ /* 0x008fe20007810000 */
[----:B------:R-:W-:Y:S01]  /*5010*/  FMUL.FTZ R205, R0, UR10 ;  /* 0x0000000a00cd7c20 */ /* 0x000fe20008410000 */
[----:B------:R-:W-:Y:S01]  /*5020*/  FMNMX.FTZ R9, R68, R9, !PT ;  /* 0x0000000944097209 */ /* 0x000fe20007810000 */
[----:B------:R-:W-:Y:S01]  /*5030*/  LDSM.16.MT88.4 R12, [R241+0xe800] ;  /* 0x00e80000f10c783b */ /* 0x000fe20000004200 */
[C---:B------:R-:W-:Y:S01]  /*5040*/  FSETP.NEU.FTZ.AND P1, PT, R2.reuse, -INF , PT ;  /* 0xff8000000200780b */ /* 0x040fe20003f3d000 */
[----:B------:R-:W-:Y:S01]  /*5050*/  FMUL.FTZ R218, R2, UR10 ;  /* 0x0000000a02da7c20 */ /* 0x000fe20008410000 */
[----:B------:R-:W-:-:S04]  /*5060*/  FMNMX.FTZ R9, R102, R9, !PT ;  /* 0x0000000966097209 */ /* 0x000fc80007810000 */
[----:B------:R-:W-:Y:S02]  /*5070*/  FMNMX.FTZ R9, R70, R9, !PT ;  /* 0x0000000946097209 */ /* 0x000fe40007810000 */
[----:B------:R-:W-:Y:S02]  /*5080*/  FSEL R218, R218, RZ, P1 ;  /* 0x000000ffdada7208 */ /* 0x000fe40000800000 */
[----:B------:R-:W-:Y:S02]  /*5090*/  FMNMX.FTZ R9, R100, R9, !PT ;  /* 0x0000000964097209 */ /* 0x000fe40007810000 */
[----:B------:R-:W-:Y:S01]  /*50a0*/  FSETP.NEU.FTZ.AND P1, PT, R0, -INF , PT ;  /* 0xff8000000000780b */ /* 0x000fe20003f3d000 */
[--C-:B------:R-:W-:Y:S01]  /*50b0*/  FFMA.FTZ R60, R23, UR10, -R218.reuse ;  /* 0x0000000a173c7c23 */ /* 0x100fe200080108da */
[----:B------:R-:W-:Y:S01]  /*50c0*/  FMNMX.FTZ R9, R132, R9, !PT ;  /* 0x0000000984097209 */ /* 0x000fe20007810000 */
[--C-:B------:R-:W-:Y:S01]  /*50d0*/  FFMA.FTZ R59, R57, UR10, -R218.reuse ;  /* 0x0000000a393b7c23 */ /* 0x100fe200080108da */
[----:B------:R-:W-:Y:S01]  /*50e0*/  FSEL R205, R205, RZ, P1 ;  /* 0x000000ffcdcd7208 */ /* 0x000fe20000800000 */
[--C-:B------:R-:W-:Y:S01]  /*50f0*/  FFMA.FTZ R56, R53, UR10, -R218.reuse ;  /* 0x0000000a35387c23 */ /* 0x100fe200080108da */
[----:B------:R-:W-:Y:S01]  /*5100*/  FMNMX.FTZ R5, R134, R9, !PT ;  /* 0x0000000986057209 */ /* 0x000fe20007810000 */
[--C-:B------:R-:W-:Y:S01]  /*5110*/  FFMA.FTZ R55, R89, UR10, -R218.reuse ;  /* 0x0000000a59377c23 */ /* 0x100fe200080108da */
[----:B------:R-:W-:Y:S01]  /*5120*/  MUFU.EX2 R60, R60 ;  /* 0x0000003c003c7308 */ /* 0x000fe20000000800 */
[--C-:B------:R-:W-:Y:S01]  /*5130*/  FFMA.FTZ R61, R22, UR10, -R205.reuse ;  /* 0x0000000a163d7c23 */ /* 0x100fe200080108cd */
[----:B------:R-:W-:Y:S01]  /*5140*/  FMNMX.FTZ R4, R146, R5, !PT ;  /* 0x0000000592047209 */ /* 0x000fe20007810000 */
[----:B------:R-:W-:Y:S01]  /*5150*/  LDSM.16.MT88.4 R20, [R240+0xe000] ;  /* 0x00e00000f014783b */ /* 0x000fe20000004200 */
[----:B------:R-:W-:Y:S01]  /*5160*/  FMNMX.FTZ R5, R237, R6, !PT ;  /* 0x00000006ed057209 */ /* 0x000fe20007810000 */
[--C-:B------:R-:W-:Y:S01]  /*5170*/  FFMA.FTZ R58, R58, UR10, -R205.reuse ;  /* 0x0000000a3a3a7c23 */ /* 0x100fe200080108cd */
[----:B------:R-:W-:Y:S01]  /*5180*/  FMNMX.FTZ R4, R144, R4, !PT ;  /* 0x0000000490047209 */ /* 0x000fe20007810000 */
[--C-:B------:R-:W-:Y:S01]  /*5190*/  FFMA.FTZ R57, R90, UR10, -R205.reuse ;  /* 0x0000000a5a397c23 */ /* 0x100fe200080108cd */
[----:B------:R-:W-:Y:S01]  /*51a0*/  FMNMX.FTZ R5, R169, R5, !PT ;  /* 0x00000005a9057209 */ /* 0x000fe20007810000 */
[--C-:B------:R-:W-:Y:S01]  /*51b0*/  FFMA.FTZ R52, R52, UR10, -R205.reuse ;  /* 0x0000000a34347c23 */ /* 0x100fe200080108cd */
[----:B------:R-:W-:Y:S01]  /*51c0*/  FMNMX.FTZ R3, R168, R4, !PT ;  /* 0x00000004a8037209 */ /* 0x000fe20007810000 */
[----:B------:R-:W1:Y:S01]  /*51d0*/  MUFU.EX2 R59, R59 ;  /* 0x0000003b003b7308 */ /* 0x000e620000000800 */
[----:B------:R-:W-:Y:S01]  /*51e0*/  FMNMX.FTZ R5, R170, R5, !PT ;  /* 0x00000005aa057209 */ /* 0x000fe20007810000 */
[--C-:B------:R-:W-:Y:S01]  /*51f0*/  FFMA.FTZ R51, R37, UR10, -R218.reuse ;  /* 0x0000000a25337c23 */ /* 0x100fe200080108da */
[----:B------:R-:W-:Y:S01]  /*5200*/  FMNMX.FTZ R3, R202, R3, !PT ;  /* 0x00000003ca037209 */ /* 0x000fe20007810000 */
[--C-:B------:R-:W-:Y:S01]  /*5210*/  FFMA.FTZ R50, R39, UR10, -R218.reuse ;  /* 0x0000000a27327c23 */ /* 0x100fe200080108da */
[----:B------:R-:W-:Y:S01]  /*5220*/  FMNMX.FTZ R5, R171, R5, !PT ;  /* 0x00000005ab057209 */ /* 0x000fe20007810000 */
[--C-:B------:R-:W-:Y:S01]  /*5230*/  FFMA.FTZ R49, R33, UR10, -R218.reuse ;  /* 0x0000000a21317c23 */ /* 0x100fe200080108da */
[----:B------:R-:W-:Y:S01]  /*5240*/  FMNMX.FTZ R4, R230, R3, !PT ;  /* 0x00000003e6047209 */ /* 0x000fe20007810000 */
[----:B------:R-:W-:Y:S01]  /*5250*/  MUFU.EX2 R56, R56 ;  /* 0x0000003800387308 */ /* 0x000fe20000000800 */
[--C-:B------:R-:W-:Y:S01]  /*5260*/  FFMA.FTZ R53, R38, UR10, -R205.reuse ;  /* 0x0000000a26357c23 */ /* 0x100fe200080108cd */
[--C-:B------:R-:W-:Y:S01]  /*5270*/  FFMA.FTZ R48, R36, UR10, -R205.reuse ;  /* 0x0000000a24307c23 */ /* 0x100fe200080108cd */
[----:B------:R-:W-:Y:S01]  /*5280*/  FMNMX.FTZ R3, R229, R4, !PT ;  /* 0x00000004e5037209 */ /* 0x000fe20007810000 */
[--C-:B------:R-:W-:Y:S01]  /*5290*/  FFMA.FTZ R47, R34, UR10, -R205.reuse ;  /* 0x0000000a222f7c23 */ /* 0x100fe200080108cd */
[----:B------:R-:W-:Y:S01]  /*52a0*/  LDSM.16.MT88.4 R36, [R242+0xc800] ;  /* 0x00c80000f224783b */ /* 0x000fe20000004200 */
[--C-:B------:R-:W-:Y:S01]  /*52b0*/  FFMA.FTZ R54, R7, UR10, -R218.reuse ;  /* 0x0000000a07367c23 */ /* 0x100fe200080108da */
[----:B------:R-:W-:Y:S01]  /*52c0*/  FMNMX.FTZ R4, R228, R3, !PT ;  /* 0x00000003e4047209 */ /* 0x000fe20007810000 */
[----:B------:R-:W2:Y:S01]  /*52d0*/  MUFU.EX2 R55, R55 ;  /* 0x0000003700377308 */ /* 0x000ea20000000800 */
[----:B------:R-:W-:Y:S01]  /*52e0*/  LDSM.16.MT88.4 R32, [R241+0xc800] ;  /* 0x00c80000f120783b */ /* 0x000fe20000004200 */
[----:B-1----:R-:W-:Y:S01]  /*52f0*/  F2FP.BF16.F32.PACK_AB R164, R59, R60 ;  /* 0x0000003c3ba4723e */ /* 0x002fe200000010ff */
[--C-:B------:R-:W-:Y:S01]  /*5300*/  FFMA.FTZ R46, R46, UR10, -R205.reuse ;  /* 0x0000000a2e2e7c23 */ /* 0x100fe200080108cd */
[----:B------:R-:W-:Y:S01]  /*5310*/  FMNMX.FTZ R4, R223, R4, !PT ;  /* 0x00000004df047209 */ /* 0x000fe20007810000 */
[--C-:B------:R-:W-:Y:S01]  /*5320*/  FFMA.FTZ R236, R236, UR10, -R218.reuse ;  /* 0x0000000aecec7c23 */ /* 0x100fe200080108da */
[--C-:B------:R-:W-:Y:S01]  /*5330*/  FFMA.FTZ R217, R217, UR10, -R218.reuse ;  /* 0x0000000ad9d97c23 */ /* 0x100fe200080108da */
[--C-:B------:R-:W-:Y:S01]  /*5340*/  FFMA.FTZ R213, R213, UR10, -R218.reuse ;  /* 0x0000000ad5d57c23 */ /* 0x100fe200080108da */
[----:B------:R-:W-:Y:S01]  /*5350*/  MUFU.EX2 R58, R58 ;  /* 0x0000003a003a7308 */ /* 0x000fe20000000800 */
[----:B------:R-:W1:Y:S01]  /*5360*/  SHFL.BFLY PT, R3, R4, 0x2, 0x1f ;  /* 0x0c401f0004037f89 */ /* 0x000e6200000e0000 */
[----:B------:R-:W-:Y:S01]  /*5370*/  FFMA.FTZ R207, R207, UR10, -R218 ;  /* 0x0000000acfcf7c23 */ /* 0x000fe200080108da */
[--C-:B------:R-:W-:Y:S01]  /*5380*/  FFMA.FTZ R214, R214, UR10, -R205.reuse ;  /* 0x0000000ad6d67c23 */ /* 0x100fe200080108cd */
[--C-:B------:R-:W-:Y:S01]  /*5390*/  FFMA.FTZ R204, R204, UR10, -R205.reuse ;  /* 0x0000000acccc7c23 */ /* 0x100fe200080108cd */
[----:B------:R-:W-:Y:S01]  /*53a0*/  FFMA.FTZ R212, R212, UR10, -R205 ;  /* 0x0000000ad4d47c23 */ /* 0x000fe200080108cd */
[----:B------:R-:W-:-:S02]  /*53b0*/  FADD.FTZ R59, R60, R59 ;  /* 0x0000003b3c3b7221 */ /* 0x000fc40000010000 */
[----:B------:R-:W3:Y:S01]  /*53c0*/  MUFU.EX2 R61, R61 ;  /* 0x0000003d003d7308 */ /* 0x000ee20000000800 */
[----:B--2---:R-:W-:Y:S01]  /*53d0*/  F2FP.BF16.F32.PACK_AB R166, R55, R56 ;  /* 0x0000003837a6723e */ /* 0x004fe200000010ff */
[----:B------:R-:W-:-:S04]  /*53e0*/  FADD.FTZ R56, R56, R59 ;  /* 0x0000003b38387221 */ /* 0x000fc80000010000 */
[----:B------:R-:W-:Y:S02]  /*53f0*/  FADD.FTZ R55, R55, R56 ;  /* 0x0000003837377221 */ /* 0x000fe40000010000 */
[----:B------:R-:W-:Y:S08]  /*5400*/  MUFU.EX2 R57, R57 ;  /* 0x0000003900397308 */ /* 0x000ff00000000800 */
[----:B------:R-:W2:Y:S01]  /*5410*/  MUFU.EX2 R52, R52 ;  /* 0x0000003400347308 */ /* 0x000ea20000000800 */
[----:B-1----:R-:W-:-:S02]  /*5420*/  FMNMX.FTZ R3, R4, R3, !PT ;  /* 0x0000000304037209 */ /* 0x002fc40007810000 */
[----:B------:R-:W-:Y:S02]  /*5430*/  FMNMX.FTZ R4, R222, R5, !PT ;  /* 0x00000005de047209 */ /* 0x000fe40007810000 */
[----:B---3--:R-:W-:Y:S01]  /*5440*/  F2FP.BF16.F32.PACK_AB R165, R61, R58 ;  /* 0x0000003a3da5723e */ /* 0x008fe200000010ff */
[----:B------:R-:W1:Y:S01]  /*5450*/  SHFL.BFLY PT, R196, R3, 0x1, 0x1f ;  /* 0x0c201f0003c47f89 */ /* 0x000e6200000e0000 */
[----:B------:R-:W-:Y:S01]  /*5460*/  FMNMX.FTZ R5, R221, R4, !PT ;  /* 0x00000004dd057209 */ /* 0x000fe20007810000 */
[----:B------:R-:W-:Y:S01]  /*5470*/  MUFU.EX2 R54, R54 ;  /* 0x0000003600367308 */ /* 0x000fe20000000800 */
[----:B------:R-:W-:Y:S02]  /*5480*/  FADD.FTZ R58, R58, R61 ;  /* 0x0000003d3a3a7221 */ /* 0x000fe40000010000 */
[----:B------:R-:W-:-:S04]  /*5490*/  FMNMX.FTZ R8, R220, R5, !PT ;  /* 0x00000005dc087209 */ /* 0x000fc80007810000 */
[----:B------:R-:W-:Y:S01]  /*54a0*/  FMNMX.FTZ R8, R219, R8, !PT ;  /* 0x00000008db087209 */ /* 0x000fe20007810000 */
[----:B------:R-:W3:Y:S01]  /*54b0*/  MUFU.EX2 R51, R51 ;  /* 0x0000003300337308 */ /* 0x000ee20000000800 */
[----:B--2---:R-:W-:Y:S01]  /*54c0*/  F2FP.BF16.F32.PACK_AB R167, R52, R57 ;  /* 0x0000003934a7723e */ /* 0x004fe200000010ff */
[----:B------:R-:W-:-:S04]  /*54d0*/  FADD.FTZ R57, R57, R58 ;  /* 0x0000003a39397221 */ /* 0x000fc80000010000 */
[----:B------:R-:W-:Y:S02]  /*54e0*/  FADD.FTZ R52, R52, R57 ;  /* 0x0000003934347221 */ /* 0x000fe40000010000 */
[----:B------:R-:W-:Y:S01]  /*54f0*/  HMMA.16816.F32.BF16 R188, R164, R180, RZ ;  /* 0x000000b4a4bc723c */ /* 0x000fe200000418ff */
[----:B------:R-:W-:Y:S01]  /*5500*/  MUFU.EX2 R50, R50 ;  /* 0x0000003200327308 */ /* 0x000fe20000000800 */
[----:B-1----:R-:W-:-:S04]  /*5510*/  FMNMX.FTZ R196, R3, R196, !PT ;  /* 0x000000c403c47209 */ /* 0x002fc80007810000 */
[C---:B------:R-:W-:Y:S01]  /*5520*/  HMMA.16816.F32.BF16 R72, R164.reuse, R80, RZ ;  /* 0x00000050a448723c */ /* 0x040fe200000418ff */
[----:B------:R-:W1:Y:S02]  /*5530*/  SHFL.BFLY PT, R3, R8, 0x2, 0x1f ;  /* 0x0c401f0008037f89 */ /* 0x000e6400000e0000 */
[----:B------:R-:W2:Y:S01]  /*5540*/  MUFU.EX2 R49, R49 ;  /* 0x0000003100317308 */ /* 0x000ea20000000800 */
[C---:B------:R-:W-:Y:S01]  /*5550*/  FSETP.NEU.FTZ.AND P1, PT, R196.reuse, -INF , PT ;  /* 0xff800000c400780b */ /* 0x040fe20003f3d000 */
[----:B------:R-:W-:Y:S01]  /*5560*/  FMUL.FTZ R231, R196, UR10 ;  /* 0x0000000ac4e77c20 */ /* 0x000fe20008410000 */
[----:B---3--:R-:W-:Y:S01]  /*5570*/  F2FP.BF16.F32.PACK_AB R4, R51, R54 ;  /* 0x000000363304723e */ /* 0x008fe200000010ff */
[C---:B------:R-:W-:Y:S01]  /*5580*/  HMMA.16816.F32.BF16 R88, R164.reuse, R96, RZ ;  /* 0x00000060a458723c */ /* 0x040fe200000418ff */
[----:B------:R-:W-:Y:S02]  /*5590*/  FADD.FTZ R54, R54, R55 ;  /* 0x0000003736367221 */ /* 0x000fe40000010000 */
[----:B------:R-:W-:Y:S01]  /*55a0*/  FSEL R231, R231, RZ, P1 ;  /* 0x000000ffe7e77208 */ /* 0x000fe20000800000 */
[----:B------:R-:W-:Y:S01]  /*55b0*/  MUFU.EX2 R53, R53 ;  /* 0x0000003500357308 */ /* 0x000fe20000000800 */
[----:B------:R-:W-:Y:S01]  /*55c0*/  FADD.FTZ R51, R51, R54 ;  /* 0x0000003633337221 */ /* 0x000fe20000010000 */
[C---:B------:R-:W-:Y:S02]  /*55d0*/  HMMA.16816.F32.BF16 R104, R164.reuse, R112, RZ ;  /* 0x00000070a468723c */ /* 0x040fe400000418ff */
[--C-:B------:R-:W-:Y:S01]  /*55e0*/  FFMA.FTZ R203, R84, UR10, -R231.reuse ;  /* 0x0000000a54cb7c23 */ /* 0x100fe200080108e7 */
[--C-:B------:R-:W-:Y:S01]  /*55f0*/  FFMA.FTZ R206, R62, UR10, -R231.reuse ;  /* 0x0000000a3ece7c23 */ /* 0x100fe200080108e7 */
[--C-:B------:R-:W-:Y:S01]  /*5600*/  FFMA.FTZ R65, R68, UR10, -R231.reuse ;  /* 0x0000000a44417c23 */ /* 0x100fe200080108e7 */
[--C-:B------:R-:W-:Y:S01]  /*5610*/  FFMA.FTZ R64, R102, UR10, -R231.reuse ;  /* 0x0000000a66407c23 */ /* 0x100fe200080108e7 */
[C---:B------:R-:W-:Y:S01]  /*5620*/  HMMA.16816.F32.BF16 R120, R164.reuse, R128, RZ ;  /* 0x00000080a478723c */ /* 0x040fe200000418ff */
[----:B------:R-:W3:Y:S01]  /*5630*/  MUFU.EX2 R48, R48 ;  /* 0x0000003000307308 */ /* 0x000ee20000000800 */
[--C-:B------:R-:W-:Y:S01]  /*5640*/  FFMA.FTZ R63, R70, UR10, -R231.reuse ;  /* 0x0000000a463f7c23 */ /* 0x100fe200080108e7 */
[--C-:B------:R-:W-:Y:S01]  /*5650*/  FFMA.FTZ R62, R100, UR10, -R231.reuse ;  /* 0x0000000a643e7c23 */ /* 0x100fe200080108e7 */
[--C-:B------:R-:W-:Y:S01]  /*5660*/  FFMA.FTZ R67, R134, UR10, -R231.reuse ;  /* 0x0000000a86437c23 */ /* 0x100fe200080108e7 */
[----:B--2---:R-:W-:Y:S01]  /*5670*/  F2FP.BF16.F32.PACK_AB R6, R49, R50 ;  /* 0x000000323106723e */ /* 0x004fe200000010ff */
[C---:B------:R-:W-:Y:S01]  /*5680*/  HMMA.16816.F32.BF16 R136, R164.reuse, R176, RZ ;  /* 0x000000b0a488723c */ /* 0x040fe200000418ff */
[----:B-1----:R-:W-:Y:S01]  /*5690*/  FMNMX.FTZ R3, R8, R3, !PT ;  /* 0x0000000308037209 */ /* 0x002fe20007810000 */
[--C-:B------:R-:W-:Y:S01]  /*56a0*/  FFMA.FTZ R230, R230, UR10, -R231.reuse ;  /* 0x0000000ae6e67c23 */ /* 0x100fe200080108e7 */
[----:B------:R-:W-:Y:S01]  /*56b0*/  MUFU.EX2 R203, R203 ;  /* 0x000000cb00cb7308 */ /* 0x000fe20000000800 */
[----:B------:R-:W-:Y:S01]  /*56c0*/  LDSM.16.MT88.4 R8, [R240+0xe800] ;  /* 0x00e80000f008783b */ /* 0x000fe20000004200 */
[--C-:B------:R-:W-:Y:S01]  /*56d0*/  FFMA.FTZ R229, R229, UR10, -R231.reuse ;  /* 0x0000000ae5e57c23 */ /* 0x100fe200080108e7 */
[C---:B------:R-:W-:Y:S01]  /*56e0*/  HMMA.16816.F32.BF16 R148, R164.reuse, R152, RZ ;  /* 0x00000098a494723c */ /* 0x040fe200000418ff */
[--C-:B------:R-:W-:Y:S01]  /*56f0*/  FFMA.FTZ R228, R228, UR10, -R231.reuse ;  /* 0x0000000ae4e47c23 */ /* 0x100fe200080108e7 */
[----:B------:R-:W1:Y:S01]  /*5700*/  SHFL.BFLY PT, R66, R3, 0x1, 0x1f ;  /* 0x0c201f0003427f89 */ /* 0x000e6200000e0000 */
[----:B------:R-:W-:Y:S01]  /*5710*/  FFMA.FTZ R223, R223, UR10, -R231 ;  /* 0x0000000adfdf7c23 */ /* 0x000fe200080108e7 */
[----:B------:R-:W-:Y:S01]  /*5720*/  FADD.FTZ R50, R50, R51 ;  /* 0x0000003332327221 */ /* 0x000fe20000010000 */
[----:B------:R-:W2:Y:S01]  /*5730*/  MUFU.EX2 R206, R206 ;  /* 0x000000ce00ce7308 */ /* 0x000ea20000000800 */
[----:B------:R-:W-:Y:S01]  /*5740*/  HMMA.16816.F32.BF16 R156, R164, R20, RZ ;  /* 0x00000014a49c723c */ /* 0x000fe200000418ff */
[----:B---3--:R-:W-:Y:S01]  /*5750*/  F2FP.BF16.F32.PACK_AB R5, R48, R53 ;  /* 0x000000353005723e */ /* 0x008fe200000010ff */
[----:B------:R-:W-:Y:S01]  /*5760*/  FADD.FTZ R53, R53, R52 ;  /* 0x0000003435357221 */ /* 0x000fe20000010000 */
[----:B------:R-:W-:-:S03]  /*5770*/  FADD.FTZ R50, R49, R50 ;  /* 0x0000003231327221 */ /* 0x000fc60000010000 */
[----:B------:R-:W-:Y:S01]  /*5780*/  HMMA.16816.F32.BF16 R184, R164, R182, RZ ;  /* 0x000000b6a4b8723c */ /* 0x000fe200000418ff */
[----:B------:R-:W-:Y:S01]  /*5790*/  MUFU.EX2 R65, R65 ;  /* 0x0000004100417308 */ /* 0x000fe20000000800 */
[----:B------:R-:W-:-:S04]  /*57a0*/  FADD.FTZ R48, R48, R53 ;  /* 0x0000003530307221 */ /* 0x000fc80000010000 */
[C---:B------:R-:W-:Y:S03]  /*57b0*/  HMMA.16816.F32.BF16 R76, R164.reuse, R82, RZ ;  /* 0x00000052a44c723c */ /* 0x040fe600000418ff */
[----:B------:R-:W3:Y:S01]  /*57c0*/  MUFU.EX2 R64, R64 ;  /* 0x0000004000407308 */ /* 0x000ee20000000800 */
[----:B--2---:R-:W-:Y:S01]  /*57d0*/  F2FP.BF16.F32.PACK_AB R160, R206, R203 ;  /* 0x000000cbcea0723e */ /* 0x004fe200000010ff */
[----:B------:R-:W-:Y:S01]  /*57e0*/  FADD.FTZ R206, R203, R206 ;  /* 0x000000cecbce7221 */ /* 0x000fe20000010000 */
[----:B------:R-:W-:Y:S01]  /*57f0*/  HMMA.16816.F32.BF16 R92, R164, R98, RZ ;  /* 0x00000062a45c723c */ /* 0x000fe200000418ff */
[----:B-1----:R-:W-:Y:S01]  /*5800*/  FMNMX.FTZ R3, R3, R66, !PT ;  /* 0x0000004203037209 */ /* 0x002fe20007810000 */
[----:B------:R-:W-:-:S03]  /*5810*/  FFMA.FTZ R66, R132, UR10, -R231 ;  /* 0x0000000a84427c23 */ /* 0x000fc600080108e7 */
[----:B------:R-:W-:Y:S01]  /*5820*/  MUFU.EX2 R47, R47 ;  /* 0x0000002f002f7308 */ /* 0x000fe20000000800 */
[C---:B------:R-:W-:Y:S01]  /*5830*/  FSETP.NEU.FTZ.AND P1, PT, R3.reuse, -INF , PT ;  /* 0xff8000000300780b */ /* 0x040fe20003f3d000 */
[----:B------:R-:W-:Y:S01]  /*5840*/  FMUL.FTZ R238, R3, UR10 ;  /* 0x0000000a03ee7c20 */ /* 0x000fe20008410000 */
[C---:B------:R-:W-:Y:S04]  /*5850*/  HMMA.16816.F32.BF16 R108, R164.reuse, R114, RZ ;  /* 0x00000072a46c723c */ /* 0x040fe800000418ff */
[----:B------:R-:W-:Y:S01]  /*5860*/  FSEL R238, R238, RZ, P1 ;  /* 0x000000ffeeee7208 */ /* 0x000fe20000800000 */
[----:B------:R-:W1:Y:S01]  /*5870*/  MUFU.EX2 R46, R46 ;  /* 0x0000002e002e7308 */ /* 0x000e620000000800 */
[----:B---3--:R-:W-:Y:S01]  /*5880*/  F2FP.BF16.F32.PACK_AB R162, R64, R65 ;  /* 0x0000004140a2723e */ /* 0x008fe200000010ff */
[C---:B------:R-:W-:Y:S01]  /*5890*/  HMMA.16816.F32.BF16 R124, R164.reuse, R130, RZ ;  /* 0x00000082a47c723c */ /* 0x040fe200000418ff */
[----:B------:R-:W-:Y:S01]  /*58a0*/  FADD.FTZ R65, R65, R206 ;  /* 0x000000ce41417221 */ /* 0x000fe20000010000 */
[--C-:B------:R-:W-:Y:S01]  /*58b0*/  FFMA.FTZ R232, R85, UR10, -R238.reuse ;  /* 0x0000000a55e87c23 */ /* 0x100fe200080108ee */
[--C-:B------:R-:W-:Y:S01]  /*58c0*/  FFMA.FTZ R233, R87, UR10, -R238.reuse ;  /* 0x0000000a57e97c23 */ /* 0x100fe200080108ee */
[--C-:B------:R-:W-:Y:S01]  /*58d0*/  FFMA.FTZ R197, R69, UR10, -R238.reuse ;  /* 0x0000000a45c57c23 */ /* 0x100fe200080108ee */
[--C-:B------:R-:W-:Y:S01]  /*58e0*/  FFMA.FTZ R200, R103, UR10, -R238.reuse ;  /* 0x0000000a67c87c23 */ /* 0x100fe200080108ee */
[C---:B------:R-:W-:Y:S01]  /*58f0*/  HMMA.16816.F32.BF16 R140, R164.reuse, R178, RZ ;  /* 0x000000b2a48c723c */ /* 0x040fe200000418ff */
[--C-:B------:R-:W-:Y:S01]  /*5900*/  FFMA.FTZ R198, R71, UR10, -R238.reuse ;  /* 0x0000000a47c67c23 */ /* 0x100fe200080108ee */
[----:B------:R-:W-:Y:S01]  /*5910*/  MUFU.EX2 R232, R232 ;  /* 0x000000e800e87308 */ /* 0x000fe20000000800 */
[--C-:B------:R-:W-:Y:S01]  /*5920*/  FFMA.FTZ R201, R133, UR10, -R238.reuse ;  /* 0x0000000a85c97c23 */ /* 0x100fe200080108ee */
[--C-:B------:R-:W-:Y:S01]  /*5930*/  FFMA.FTZ R199, R101, UR10, -R238.reuse ;  /* 0x0000000a65c77c23 */ /* 0x100fe200080108ee */
[--C-:B------:R-:W-:Y:S01]  /*5940*/  FFMA.FTZ R222, R222, UR10, -R238.reuse ;  /* 0x0000000adede7c23 */ /* 0x100fe200080108ee */
[C---:B------:R-:W-:Y:S01]  /*5950*/  HMMA.16816.F32.BF16 R172, R164.reuse, R154, RZ ;  /* 0x0000009aa4ac723c */ /* 0x040fe200000418ff */
[--C-:B------:R-:W-:Y:S01]  /*5960*/  FFMA.FTZ R221, R221, UR10, -R238.reuse ;  /* 0x0000000adddd7c23 */ /* 0x100fe200080108ee */
[--C-:B------:R-:W-:Y:S01]  /*5970*/  FFMA.FTZ R220, R220, UR10, -R238.reuse ;  /* 0x0000000adcdc7c23 */ /* 0x100fe200080108ee */
[----:B-1----:R-:W-:Y:S01]  /*5980*/  F2FP.BF16.F32.PACK_AB R7, R46, R47 ;  /* 0x0000002f2e07723e */ /* 0x002fe200000010ff */
[----:B------:R-:W1:Y:S01]  /*5990*/  MUFU.EX2 R233, R233 ;  /* 0x000000e900e97308 */ /* 0x000e620000000800 */
[----:B------:R-:W-:Y:S01]  /*59a0*/  FFMA.FTZ R219, R219, UR10, -R238 ;  /* 0x0000000adbdb7c23 */ /* 0x000fe200080108ee */
[----:B------:R-:W-:Y:S01]  /*59b0*/  HMMA.16816.F32.BF16 R164, R164, R22, RZ ;  /* 0x00000016a4a4723c */ /* 0x000fe200000418ff */
[----:B------:R-:W-:Y:S01]  /*59c0*/  FADD.FTZ R64, R64, R65 ;  /* 0x0000004140407221 */ /* 0x000fe20000010000 */
[----:B------:R-:W-:-:S04]  /*59d0*/  FADD.FTZ R47, R47, R48 ;  /* 0x000000302f2f7221 */ /* 0x000fc80000010000 */
[----:B------:R-:W-:Y:S01]  /*59e0*/  MUFU.EX2 R197, R197 ;  /* 0x000000c500c57308 */ /* 0x000fe20000000800 */
[----:B------:R-:W-:Y:S01]  /*59f0*/  HMMA.16816.F32.BF16 R188, R4, R40, R188 ;  /* 0x0000002804bc723c */ /* 0x000fe200000418bc */
[----:B------:R-:W-:-:S05]  /*5a00*/  FADD.FTZ R46, R46, R47 ;  /* 0x0000002f2e2e7221 */ /* 0x000fca0000010000 */
[----:B------:R-:W-:Y:S01]  /*5a10*/  HMMA.16816.F32.BF16 R72, R4, R36, R72 ;  /* 0x000000240448723c */ /* 0x000fe20000041848 */
[----:B------:R-:W2:Y:S01]  /*5a20*/  MUFU.EX2 R200, R200 ;  /* 0x000000c800c87308 */ /* 0x000ea20000000800 */
[----:B-1----:R-:W-:Y:S01]  /*5a30*/  F2FP.BF16.F32.PACK_AB R161, R233, R232 ;  /* 0x000000e8e9a1723e */ /* 0x002fe200000010ff */
[----:B------:R-:W-:-:S03]  /*5a40*/  FADD.FTZ R232, R232, R233 ;  /* 0x000000e9e8e87221 */ /* 0x000fc60000010000 */
[C---:B------:R-:W-:Y:S03]  /*5a50*/  HMMA.16816.F32.BF16 R88, R4.reuse, R32, R88 ;  /* 0x000000200458723c */ /* 0x040fe60000041858 */
[----:B------:R-:W-:Y:S03]  /*5a60*/  MUFU.EX2 R63, R63 ;  /* 0x0000003f003f7308 */ /* 0x000fe60000000800 */
[C---:B------:R-:W-:Y:S05]  /*5a70*/  HMMA.16816.F32.BF16 R104, R4.reuse, R28, R104 ;  /* 0x0000001c0468723c */ /* 0x040fea0000041868 */
[----:B------:R-:W1:Y:S01]  /*5a80*/  MUFU.EX2 R62, R62 ;  /* 0x0000003e003e7308 */ /* 0x000e620000000800 */
[----:B--2---:R-:W-:Y:S01]  /*5a90*/  F2FP.BF16.F32.PACK_AB R163, R200, R197 ;  /* 0x000000c5c8a3723e */ /* 0x004fe200000010ff */
[----:B------:R-:W-:Y:S01]  /*5aa0*/  HMMA.16816.F32.BF16 R120, R4, R24, R120 ;  /* 0x000000180478723c */ /* 0x000fe20000041878 */
[----:B------:R-:W-:-:S04]  /*5ab0*/  FADD.FTZ R197, R197, R232 ;  /* 0x000000e8c5c57221 */ /* 0x000fc80000010000 */
[----:B------:R-:W-:Y:S01]  /*5ac0*/  FADD.FTZ R197, R200, R197 ;  /* 0x000000c5c8c57221 */ /* 0x000fe20000010000 */
[C---:B------:R-:W-:Y:S01]  /*5ad0*/  HMMA.16816.F32.BF16 R192, R160.reuse, R180, RZ ;  /* 0x000000b4a0c0723c */ /* 0x040fe200000418ff */
[----:B------:R-:W-:Y:S05]  /*5ae0*/  MUFU.EX2 R66, R66 ;  /* 0x0000004200427308 */ /* 0x000fea0000000800 */
[C---:B------:R-:W-:Y:S01]  /*5af0*/  HMMA.16816.F32.BF16 R68, R160.reuse, R80, RZ ;  /* 0x00000050a044723c */ /* 0x040fe200000418ff */
[----:B------:R-:W-:Y:S01]  /*5b00*/  MOV R181, R202 ;  /* 0x000000ca00b57202 */ /* 0x000fe20000000f00 */
[----:B------:R-:W-:Y:S01]  /*5b10*/  FFMA.FTZ R202, R135, UR10, -R238 ;  /* 0x0000000a87ca7c23 */ /* 0x000fe200080108ee */
[----:B------:R-:W-:Y:S01]  /*5b20*/  MOV R180, R116 ;  /* 0x0000007400b47202 */ /* 0x000fe20000000f00 */
[----:B------:R-:W-:Y:S02]  /*5b30*/  MUFU.EX2 R67, R67 ;  /* 0x0000004300437308 */ /* 0x000fe40000000800 */
[----:B------:R-:W-:Y:S01]  /*5b40*/  HMMA.16816.F32.BF16 R100, R160, R112, RZ ;  /* 0x00000070a064723c */ /* 0x000fe200000418ff */
[----:B------:R-:W-:-:S02]  /*5b50*/  MOV R80, R86 ;  /* 0x0000005600507202 */ /* 0x000fc40000000f00 */
[----:B------:R-:W-:-:S03]  /*5b60*/  MOV R81, R147 ;  /* 0x0000009300517202 */ /* 0x000fc60000000f00 */
[----:B------:R-:W-:Y:S01]  /*5b70*/  MUFU.EX2 R198, R198 ;  /* 0x000000c600c67308 */ /* 0x000fe20000000800 */
[----:B------:R-:W-:Y:S01]  /*5b80*/  HMMA.16816.F32.BF16 R84, R160, R96, RZ ;  /* 0x00000060a054723c */ /* 0x000fe200000418ff */
[----:B------:R-:W-:-:S05]  /*5b90*/  MOV R113, R144 ;  /* 0x0000009000717202 */ /* 0x000fca0000000f00 */
[----:B------:R-:W-:Y:S01]  /*5ba0*/  HMMA.16816.F32.BF16 R116, R160, R128, RZ ;  /* 0x00000080a074723c */ /* 0x000fe200000418ff */
[----:B------:R-:W2:Y:S01]  /*5bb0*/  MUFU.EX2 R201, R201 ;  /* 0x000000c900c97308 */ /* 0x000ea20000000800 */
[----:B------:R-:W-:Y:S01]  /*5bc0*/  IMAD.MOV.U32 R97, RZ, RZ, R145 ;  /* 0x000000ffff617224 */ /* 0x000fe200078e0091 */
[----:B------:R-:W-:-:S03]  /*5bd0*/  MOV R96, R146 ;  /* 0x0000009200607202 */ /* 0x000fc60000000f00 */
[----:B------:R-:W-:Y:S03]  /*5be0*/  HMMA.16816.F32.BF16 R132, R160, R176, RZ ;  /* 0x000000b0a084723c */ /* 0x000fe600000418ff */
[----:B------:R-:W-:Y:S03]  /*5bf0*/  MUFU.EX2 R199, R199 ;  /* 0x000000c700c77308 */ /* 0x000fe60000000800 */
[C---:B------:R-:W-:Y:S05]  /*5c00*/  HMMA.16816.F32.BF16 R136, R4.reuse, R16, R136 ;  /* 0x000000100488723c */ /* 0x040fea0000041888 */
[----:B------:R-:W3:Y:S01]  /*5c10*/  MUFU.EX2 R202, R202 ;  /* 0x000000ca00ca7308 */ /* 0x000ee20000000800 */
[C---:B------:R-:W-:Y:S06]  /*5c20*/  HMMA.16816.F32.BF16 R148, R4.reuse, R12, R148 ;  /* 0x0000000c0494723c */ /* 0x040fec0000041894 */
[C---:B------:R-:W-:Y:S01]  /*5c30*/  HMMA.16816.F32.BF16 R156, R4.reuse, R8, R156 ;  /* 0x00000008049c723c */ /* 0x040fe2000004189c */
[----:B------:R-:W-:Y:S05]  /*5c40*/  MUFU.EX2 R236, R236 ;  /* 0x000000ec00ec7308 */ /* 0x000fea0000000800 */
[C---:B------:R-:W-:Y:S03]  /*5c50*/  HMMA.16816.F32.BF16 R184, R4.reuse, R42, R184 ;  /* 0x0000002a04b8723c */ /* 0x040fe600000418b8 */
[----:B------:R-:W-:Y:S03]  /*5c60*/  MUFU.EX2 R230, R230 ;  /* 0x000000e600e67308 */ /* 0x000fe60000000800 */
[C---:B------:R-:W-:Y:S05]  /*5c70*/  HMMA.16816.F32.BF16 R76, R4.reuse, R38, R76 ;  /* 0x00000026044c723c */ /* 0x040fea000004184c */
[----:B------:R-:W-:Y:S01]  /*5c80*/  MUFU.EX2 R229, R229 ;  /* 0x000000e500e57308 */ /* 0x000fe20000000800 */
        /* <DEDUP_REMOVED lines=8> */
[----:B------:R-:W-:Y:S01]  /*5d10*/  HMMA.16816.F32.BF16 R164, R4, R10, R164 ;  /* 0x0000000a04a4723c */ /* 0x000fe200000418a4 */
[----:B------:R-:W-:Y:S05]  /*5d20*/  MUFU.EX2 R221, R221 ;  /* 0x000000dd00dd7308 */ /* 0x000fea0000000800 */
[C---:B------:R-:W-:Y:S01]  /*5d30*/  HMMA.16816.F32.BF16 R144, R160.reuse, R152, RZ ;  /* 0x00000098a090723c */ /* 0x040fe200000418ff */
[----:B-1----:R-:W-:Y:S01]  /*5d40*/  F2FP.BF16.F32.PACK_AB R4, R62, R63 ;  /* 0x0000003f3e04723e */ /* 0x002fe200000010ff */
[----:B------:R-:W-:Y:S01]  /*5d50*/  FADD.FTZ R63, R63, R64 ;  /* 0x000000403f3f7221 */ /* 0x000fe20000010000 */
[----:B--2---:R-:W-:Y:S01]  /*5d60*/  F2FP.BF16.F32.PACK_AB R5, R201, R198 ;  /* 0x000000c6c905723e */ /* 0x004fe200000010ff */
[----:B------:R-:W-:Y:S01]  /*5d70*/  MUFU.EX2 R220, R220 ;  /* 0x000000dc00dc7308 */ /* 0x000fe20000000800 */
[----:B------:R-:W-:Y:S01]  /*5d80*/  F2FP.BF16.F32.PACK_AB R6, R67, R66 ;  /* 0x000000424306723e */ /* 0x000fe200000010ff */
[----:B------:R-:W-:Y:S01]  /*5d90*/  HMMA.16816.F32.BF16 R128, R160, R130, RZ ;  /* 0x00000082a080723c */ /* 0x000fe200000418ff */
[----:B---3--:R-:W-:Y:S01]  /*5da0*/  F2FP.BF16.F32.PACK_AB R7, R202, R199 ;  /* 0x000000c7ca07723e */ /* 0x008fe200000010ff */
[----:B------:R-:W-:Y:S01]  /*5db0*/  FADD.FTZ R63, R62, R63 ;  /* 0x0000003f3e3f7221 */ /* 0x000fe20000010000 */
[----:B------:R-:W-:-:S03]  /*5dc0*/  FADD.FTZ R198, R198, R197 ;  /* 0x000000c5c6c67221 */ /* 0x000fc60000010000 */
[----:B------:R-:W-:Y:S01]  /*5dd0*/  HMMA.16816.F32.BF16 R176, R160, R178, RZ ;  /* 0x000000b2a0b0723c */ /* 0x000fe200000418ff */
[----:B------:R-:W-:Y:S01]  /*5de0*/  MUFU.EX2 R219, R219 ;  /* 0x000000db00db7308 */ /* 0x000fe20000000800 */
[----:B------:R-:W-:Y:S01]  /*5df0*/  FADD.FTZ R66, R66, R63 ;  /* 0x0000003f42427221 */ /* 0x000fe20000010000 */
[----:B------:R-:W-:-:S03]  /*5e00*/  FADD.FTZ R198, R201, R198 ;  /* 0x000000c6c9c67221 */ /* 0x000fc60000010000 */
[C---:B------:R-:W-:Y:S01]  /*5e10*/  HMMA.16816.F32.BF16 R192, R4.reuse, R40, R192 ;  /* 0x0000002804c0723c */ /* 0x040fe200000418c0 */
[----:B------:R-:W-:Y:S01]  /*5e20*/  FADD.FTZ R66, R67, R66 ;  /* 0x0000004243427221 */ /* 0x000fe20000010000 */
[----:B------:R-:W-:Y:S01]  /*5e30*/  FADD.FTZ R199, R199, R198 ;  /* 0x000000c6c7c77221 */ /* 0x000fe20000010000 */
[----:B------:R-:W-:Y:S03]  /*5e40*/  MUFU.EX2 R217, R217 ;  /* 0x000000d900d97308 */ /* 0x000fe60000000800 */
[C---:B------:R-:W-:Y:S01]  /*5e50*/  HMMA.16816.F32.BF16 R68, R4.reuse, R36, R68 ;  /* 0x000000240444723c */ /* 0x040fe20000041844 */
[----:B------:R-:W-:Y:S01]  /*5e60*/  MOV R40, R113 ;  /* 0x0000007100287202 */ /* 0x000fe20000000f00 */
[----:B------:R-:W-:Y:S01]  /*5e70*/  FADD.FTZ R202, R202, R199 ;  /* 0x000000c7caca7221 */ /* 0x000fe20000010000 */
[----:B------:R-:W-:Y:S02]  /*5e80*/  MOV R41, R96 ;  /* 0x0000006000297202 */ /* 0x000fe40000000f00 */
[----:B------:R-:W-:Y:S01]  /*5e90*/  MUFU.EX2 R213, R213 ;  /* 0x000000d500d57308 */ /* 0x000fe20000000800 */
[----:B------:R-:W-:Y:S01]  /*5ea0*/  HMMA.16816.F32.BF16 R84, R4, R32, R84 ;  /* 0x000000200454723c */ /* 0x000fe20000041854 */
[----:B------:R-:W-:Y:S01]  /*5eb0*/  MOV R37, R181 ;  /* 0x000000b500257202 */ /* 0x000fe20000000f00 */
[--C-:B------:R-:W-:Y:S01]  /*5ec0*/  FFMA.FTZ R41, R41, UR10, -R231.reuse ;  /* 0x0000000a29297c23 */ /* 0x100fe200080108e7 */
[----:B------:R-:W-:Y:S01]  /*5ed0*/  MOV R36, R169 ;  /* 0x000000a900247202 */ /* 0x000fe20000000f00 */
[----:B------:R-:W-:-:S02]  /*5ee0*/  FFMA.FTZ R40, R40, UR10, -R231 ;  /* 0x0000000a28287c23 */ /* 0x000fc400080108e7 */
[C---:B------:R-:W-:Y:S01]  /*5ef0*/  HMMA.16816.F32.BF16 R100, R4.reuse, R28, R100 ;  /* 0x0000001c0464723c */ /* 0x040fe20000041864 */
[----:B------:R-:W-:Y:S01]  /*5f00*/  MOV R32, R180 ;  /* 0x000000b400207202 */ /* 0x000fe20000000f00 */
[----:B------:R-:W-:Y:S01]  /*5f10*/  FFMA.FTZ R36, R36, UR10, -R238 ;  /* 0x0000000a24247c23 */ /* 0x000fe200080108ee */
[----:B------:R-:W-:Y:S01]  /*5f20*/  MOV R33, R171 ;  /* 0x000000ab00217202 */ /* 0x000fe20000000f00 */
[----:B------:R-:W-:Y:S02]  /*5f30*/  MUFU.EX2 R41, R41 ;  /* 0x0000002900297308 */ /* 0x000fe40000000800 */
[----:B------:R-:W-:Y:S01]  /*5f40*/  HMMA.16816.F32.BF16 R116, R4, R24, R116 ;  /* 0x000000180474723c */ /* 0x000fe20000041874 */
[----:B------:R-:W-:Y:S01]  /*5f50*/  MOV R28, R97 ;  /* 0x00000061001c7202 */ /* 0x000fe20000000f00 */
[----:B------:R-:W-:Y:S01]  /*5f60*/  FFMA.FTZ R32, R32, UR10, -R218 ;  /* 0x0000000a20207c23 */ /* 0x000fe200080108da */
[----:B------:R-:W-:-:S03]  /*5f70*/  MOV R29, R80 ;  /* 0x00000050001d7202 */ /* 0x000fc60000000f00 */
[----:B------:R-:W-:Y:S01]  /*5f80*/  HMMA.16816.F32.BF16 R132, R4, R16, R132 ;  /* 0x000000100484723c */ /* 0x000fe20000041884 */
[----:B------:R-:W-:Y:S01]  /*5f90*/  IMAD.MOV.U32 R25, RZ, RZ, R81 ;  /* 0x000000ffff197224 */ /* 0x000fe200078e0051 */
[----:B------:R-:W-:Y:S01]  /*5fa0*/  MOV R24, R170 ;  /* 0x000000aa00187202 */ /* 0x000fe20000000f00 */
[----:B------:R-:W1:Y:S03]  /*5fb0*/  MUFU.EX2 R40, R40 ;  /* 0x0000002800287308 */ /* 0x000e660000000800 */
[----:B------:R-:W-:Y:S01]  /*5fc0*/  HMMA.16816.F32.BF16 R180, R160, R182, RZ ;  /* 0x000000b6a0b4723c */ /* 0x000fe200000418ff */
[----:B------:R-:W-:-:S04]  /*5fd0*/  MOV R17, R168 ;  /* 0x000000a800117202 */ /* 0x000fc80000000f00 */
[----:B------:R-:W-:Y:S01]  /*5fe0*/  MUFU.EX2 R36, R36 ;  /* 0x0000002400247308 */ /* 0x000fe20000000800 */
[C---:B------:R-:W-:Y:S06]  /*5ff0*/  HMMA.16816.F32.BF16 R80, R160.reuse, R82, RZ ;  /* 0x00000052a050723c */ /* 0x040fec00000418ff */
[C---:B------:R-:W-:Y:S01]  /*6000*/  HMMA.16816.F32.BF16 R96, R160.reuse, R98, RZ ;  /* 0x00000062a060723c */ /* 0x040fe200000418ff */
[----:B------:R-:W-:Y:S05]  /*6010*/  MUFU.EX2 R32, R32 ;  /* 0x0000002000207308 */ /* 0x000fea0000000800 */
[C---:B------:R-:W-:Y:S03]  /*6020*/  HMMA.16816.F32.BF16 R112, R160.reuse, R114, RZ ;  /* 0x00000072a070723c */ /* 0x040fe600000418ff */
[----:B------:R-:W-:Y:S03]  /*6030*/  MUFU.EX2 R207, R207 ;  /* 0x000000cf00cf7308 */ /* 0x000fe60000000800 */
[C---:B------:R-:W-:Y:S05]  /*6040*/  HMMA.16816.F32.BF16 R168, R160.reuse, R20, RZ ;  /* 0x00000014a0a8723c */ /* 0x040fea00000418ff */
[----:B------:R-:W-:Y:S01]  /*6050*/  MUFU.EX2 R214, R214 ;  /* 0x000000d600d67308 */ /* 0x000fe20000000800 */
[C---:B------:R-:W-:Y:S06]  /*6060*/  HMMA.16816.F32.BF16 R152, R160.reuse, R154, RZ ;  /* 0x0000009aa098723c */ /* 0x040fec00000418ff */
[----:B------:R-:W-:Y:S01]  /*6070*/  HMMA.16816.F32.BF16 R160, R160, R22, RZ ;  /* 0x00000016a0a0723c */ /* 0x000fe200000418ff */
[----:B------:R-:W-:Y:S01]  /*6080*/  LDSM.16.MT88.4 R20, [R244+0xf000] ;  /* 0x00f00000f414783b */ /* 0x000fe20000004200 */
[----:B------:R-:W-:Y:S04]  /*6090*/  MUFU.EX2 R204, R204 ;  /* 0x000000cc00cc7308 */ /* 0x000fe80000000800 */
[C---:B------:R-:W-:Y:S06]  /*60a0*/  HMMA.16816.F32.BF16 R80, R4.reuse, R38, R80 ;  /* 0x000000260450723c */ /* 0x040fec0000041850 */
[----:B------:R-:W-:Y:S01]  /*60b0*/  HMMA.16816.F32.BF16 R144, R4, R12, R144 ;  /* 0x0000000c0490723c */ /* 0x000fe20000041890 */
[--C-:B------:R-:W-:Y:S01]  /*60c0*/  FFMA.FTZ R39, R17, UR10, -R231.reuse ;  /* 0x0000000a11277c23 */ /* 0x100fe200080108e7 */
[----:B------:R-:W-:Y:S01]  /*60d0*/  FFMA.FTZ R38, R37, UR10, -R231 ;  /* 0x0000000a25267c23 */ /* 0x000fe200080108e7 */
[----:B------:R-:W-:Y:S01]  /*60e0*/  FFMA.FTZ R37, R237, UR10, -R238 ;  /* 0x0000000aed257c23 */ /* 0x000fe200080108ee */
[----:B------:R-:W-:-:S02]  /*60f0*/  FFMA.FTZ R237, R25, UR10, -R218 ;  /* 0x0000000a19ed7c23 */ /* 0x000fc400080108da */
[C---:B------:R-:W-:Y:S01]  /*6100*/  HMMA.16816.F32.BF16 R168, R4.reuse, R8, R168 ;  /* 0x0000000804a8723c */ /* 0x040fe200000418a8 */
[----:B------:R-:W-:Y:S05]  /*6110*/  MUFU.EX2 R39, R39 ;  /* 0x0000002700277308 */ /* 0x000fea0000000800 */
[C---:B------:R-:W-:Y:S01]  /*6120*/  HMMA.16816.F32.BF16 R176, R4.reuse, R18, R176 ;  /* 0x0000001204b0723c */ /* 0x040fe200000418b0 */
[----:B------:R-:W2:Y:S02]  /*6130*/  LDSM.16.MT88.4 R16, [R244+0xd000] ;  /* 0x00d00000f410783b */ /* 0x000ea40000004200 */
[----:B------:R-:W-:Y:S03]  /*6140*/  MUFU.EX2 R38, R38 ;  /* 0x0000002600267308 */ /* 0x000fe60000000800 */
[C---:B------:R-:W-:Y:S01]  /*6150*/  HMMA.16816.F32.BF16 R152, R4.reuse, R14, R152 ;  /* 0x0000000e0498723c */ /* 0x040fe20000041898 */
[----:B------:R-:W3:Y:S04]  /*6160*/  LDSM.16.MT88.4 R12, [R242+0xd000] ;  /* 0x00d00000f20c783b */ /* 0x000ee80000004200 */
[----:B------:R-:W4:Y:S01]  /*6170*/  MUFU.EX2 R37, R37 ;  /* 0x0000002500257308 */ /* 0x000f220000000800 */
[C---:B------:R-:W-:Y:S01]  /*6180*/  HMMA.16816.F32.BF16 R160, R4.reuse, R10, R160 ;  /* 0x0000000a04a0723c */ /* 0x040fe200000418a0 */
[----:B------:R-:W5:Y:S05]  /*6190*/  LDSM.16.MT88.4 R8, [R241+0xd000] ;  /* 0x00d00000f108783b */ /* 0x000f6a0000004200 */
[C---:B------:R-:W-:Y:S01]  /*61a0*/  HMMA.16816.F32.BF16 R96, R4.reuse, R34, R96 ;  /* 0x000000220460723c */ /* 0x040fe20000041860 */
[----:B------:R-:W2:Y:S05]  /*61b0*/  MUFU.EX2 R237, R237 ;  /* 0x000000ed00ed7308 */ /* 0x000eaa0000000800 */
[C---:B------:R-:W-:Y:S01]  /*61c0*/  HMMA.16816.F32.BF16 R180, R4.reuse, R42, R180 ;  /* 0x0000002a04b4723c */ /* 0x040fe200000418b4 */
[----:B------:R-:W-:Y:S01]  /*61d0*/  FFMA.FTZ R34, R33, UR10, -R238 ;  /* 0x0000000a21227c23 */ /* 0x000fe200080108ee */
[----:B------:R-:W-:Y:S01]  /*61e0*/  FFMA.FTZ R33, R235, UR10, -R218 ;  /* 0x0000000aeb217c23 */ /* 0x000fe200080108da */
[--C-:B------:R-:W-:Y:S01]  /*61f0*/  FFMA.FTZ R235, R234, UR10, -R205.reuse ;  /* 0x0000000aeaeb7c23 */ /* 0x100fe200080108cd */
[----:B------:R-:W-:Y:S01]  /*6200*/  FFMA.FTZ R35, R24, UR10, -R238 ;  /* 0x0000000a18237c23 */ /* 0x000fe200080108ee */
[--C-:B------:R-:W-:Y:S01]  /*6210*/  FFMA.FTZ R234, R239, UR10, -R205.reuse ;  /* 0x0000000aefea7c23 */ /* 0x100fe200080108cd */
[C---:B------:R-:W-:Y:S01]  /*6220*/  HMMA.16816.F32.BF16 R112, R4.reuse, R30, R112 ;  /* 0x0000001e0470723c */ /* 0x040fe20000041870 */
[--C-:B------:R-:W-:Y:S01]  /*6230*/  FFMA.FTZ R43, R28, UR10, -R205.reuse ;  /* 0x0000000a1c2b7c23 */ /* 0x100fe200080108cd */
[--C-:B------:R-:W-:Y:S01]  /*6240*/  FFMA.FTZ R42, R29, UR10, -R205.reuse ;  /* 0x0000000a1d2a7c23 */ /* 0x100fe200080108cd */
[----:B------:R-:W-:Y:S01]  /*6250*/  MUFU.EX2 R34, R34 ;  /* 0x0000002200227308 */ /* 0x000fe20000000800 */
[----:B------:R-:W5:Y:S01]  /*6260*/  LDSM.16.MT88.4 R28, [R240+0xd000] ;  /* 0x00d00000f01c783b */ /* 0x000f620000004200 */
[----:B------:R-:W-:Y:S01]  /*6270*/  FFMA.FTZ R238, R215, UR10, -R218 ;  /* 0x0000000ad7ee7c23 */ /* 0x000fe200080108da */
[----:B------:R-:W-:Y:S01]  /*6280*/  HMMA.16816.F32.BF16 R128, R4, R26, R128 ;  /* 0x0000001a0480723c */ /* 0x000fe20000041880 */
[----:B------:R-:W-:-:S04]  /*6290*/  FFMA.FTZ R215, R216, UR10, -R205 ;  /* 0x0000000ad8d77c23 */ /* 0x000fc800080108cd */
[----:B------:R-:W3:Y:S02]  /*62a0*/  MUFU.EX2 R35, R35 ;  /* 0x0000002300237308 */ /* 0x000ee40000000800 */
[----:B-1----:R-:W-:Y:S01]  /*62b0*/  F2FP.BF16.F32.PACK_AB R4, R40, R41 ;  /* 0x000000292804723e */ /* 0x002fe200000010ff */
[----:B------:R-:W-:Y:S01]  /*62c0*/  FADD.FTZ R41, R41, R66 ;  /* 0x0000004229297221 */ /* 0x000fe20000010000 */
[----:B----4-:R-:W-:Y:S01]  /*62d0*/  F2FP.BF16.F32.PACK_AB R5, R36, R37 ;  /* 0x000000252405723e */ /* 0x010fe200000010ff */
[----:B------:R-:W-:Y:S01]  /*62e0*/  FADD.FTZ R37, R37, R202 ;  /* 0x000000ca25257221 */ /* 0x000fe20000010000 */
[----:B------:R-:W-:Y:S01]  /*62f0*/  F2FP.BF16.F32.PACK_AB R6, R38, R39 ;  /* 0x000000272606723e */ /* 0x000fe200000010ff */
[----:B------:R-:W-:Y:S01]  /*6300*/  FADD.FTZ R40, R40, R41 ;  /* 0x0000002928287221 */ /* 0x000fe20000010000 */
[----:B------:R-:W1:Y:S01]  /*6310*/  MUFU.EX2 R33, R33 ;  /* 0x0000002100217308 */ /* 0x000e620000000800 */
[----:B--2---:R-:W-:Y:S01]  /*6320*/  F2FP.BF16.F32.PACK_AB R26, R236, R237 ;  /* 0x000000edec1a723e */ /* 0x004fe200000010ff */
[----:B------:R-:W-:Y:S01]  /*6330*/  FADD.FTZ R36, R36, R37 ;  /* 0x0000002524247221 */ /* 0x000fe20000010000 */
[----:B------:R-:W-:-:S04]  /*6340*/  FADD.FTZ R39, R39, R40 ;  /* 0x0000002827277221 */ /* 0x000fc80000010000 */
[----:B------:R-:W-:Y:S01]  /*6350*/  FADD.FTZ R39, R38, R39 ;  /* 0x0000002726277221 */ /* 0x000fe20000010000 */
[----:B------:R-:W-:Y:S01]  /*6360*/  MUFU.EX2 R235, R235 ;  /* 0x000000eb00eb7308 */ /* 0x000fe20000000800 */
[----:B---3--:R-:W-:Y:S01]  /*6370*/  F2FP.BF16.F32.PACK_AB R7, R34, R35 ;  /* 0x000000232207723e */ /* 0x008fe200000010ff */
[----:B------:R-:W-:-:S04]  /*6380*/  FADD.FTZ R35, R35, R36 ;  /* 0x0000002423237221 */ /* 0x000fc80000010000 */
[----:B------:R-:W-:Y:S02]  /*6390*/  FADD.FTZ R35, R34, R35 ;  /* 0x0000002322237221 */ /* 0x000fe40000010000 */
[----:B------:R-:W2:Y:S01]  /*63a0*/  MUFU.EX2 R234, R234 ;  /* 0x000000ea00ea7308 */ /* 0x000ea20000000800 */
[----:B-1----:R-:W-:Y:S01]  /*63b0*/  F2FP.BF16.F32.PACK_AB R24, R32, R33 ;  /* 0x000000212018723e */ /* 0x002fe200000010ff */
[----:B------:R-:W-:Y:S01]  /*63c0*/  HMMA.16816.F32.BF16 R192, R4, R16, R192 ;  /* 0x0000001004c0723c */ /* 0x000fe200000418c0 */
[----:B------:R-:W-:-:S04]  /*63d0*/  FADD.FTZ R33, R33, R50 ;  /* 0x0000003221217221 */ /* 0x000fc80000010000 */
[----:B------:R-:W-:Y:S01]  /*63e0*/  FADD.FTZ R32, R32, R33 ;  /* 0x0000002120207221 */ /* 0x000fe20000010000 */
[----:B------:R-:W-:Y:S01]  /*63f0*/  MUFU.EX2 R43, R43 ;  /* 0x0000002b002b7308 */ /* 0x000fe20000000800 */
[----:B------:R-:W-:Y:S02]  /*6400*/  HMMA.16816.F32.BF16 R180, R4, R18, R180 ;  /* 0x0000001204b4723c */ /* 0x000fe400000418b4 */
[----:B------:R-:W-:-:S04]  /*6410*/  FADD.FTZ R237, R237, R32 ;  /* 0x00000020eded7221 */ /* 0x000fc80000010000 */
[C---:B------:R-:W-:Y:S01]  /*6420*/  HMMA.16816.F32.BF16 R68, R4.reuse, R12, R68 ;  /* 0x0000000c0444723c */ /* 0x040fe20000041844 */
[----:B------:R-:W1:Y:S01]  /*6430*/  MUFU.EX2 R42, R42 ;  /* 0x0000002a002a7308 */ /* 0x000e620000000800 */
[----:B--2---:R-:W-:Y:S01]  /*6440*/  F2FP.BF16.F32.PACK_AB R25, R234, R235 ;  /* 0x000000ebea19723e */ /* 0x004fe200000010ff */
[----:B------:R-:W-:Y:S01]  /*6450*/  FADD.FTZ R235, R235, R46 ;  /* 0x0000002eebeb7221 */ /* 0x000fe20000010000 */
[----:B------:R-:W-:Y:S02]  /*6460*/  FADD.FTZ R236, R236, R237 ;  /* 0x000000edecec7221 */ /* 0x000fe40000010000 */
[C---:B------:R-:W-:Y:S01]  /*6470*/  HMMA.16816.F32.BF16 R80, R4.reuse, R14, R80 ;  /* 0x0000000e0450723c */ /* 0x040fe20000041850 */
[----:B------:R-:W-:Y:S02]  /*6480*/  FADD.FTZ R234, R234, R235 ;  /* 0x000000ebeaea7221 */ /* 0x000fe40000010000 */
[----:B------:R-:W2:Y:S03]  /*6490*/  MUFU.EX2 R238, R238 ;  /* 0x000000ee00ee7308 */ /* 0x000ea60000000800 */
[C---:B-----5:R-:W-:Y:S05]  /*64a0*/  HMMA.16816.F32.BF16 R84, R4.reuse, R8, R84 ;  /* 0x000000080454723c */ /* 0x060fea0000041854 */
[----:B------:R-:W3:Y:S01]  /*64b0*/  MUFU.EX2 R215, R215 ;  /* 0x000000d700d77308 */ /* 0x000ee20000000800 */
[----:B-1----:R-:W-:Y:S01]  /*64c0*/  F2FP.BF16.F32.PACK_AB R27, R42, R43 ;  /* 0x0000002b2a1b723e */ /* 0x002fe200000010ff */
[----:B------:R-:W-:Y:S01]  /*64d0*/  HMMA.16816.F32.BF16 R96, R4, R10, R96 ;  /* 0x0000000a0460723c */ /* 0x000fe20000041860 */
[----:B------:R-:W-:-:S04]  /*64e0*/  FADD.FTZ R43, R43, R234 ;  /* 0x000000ea2b2b7221 */ /* 0x000fc80000010000 */
[----:B------:R-:W-:Y:S01]  /*64f0*/  FADD.FTZ R42, R42, R43 ;  /* 0x0000002b2a2a7221 */ /* 0x000fe20000010000 */
[C---:B------:R-:W-:Y:S01]  /*6500*/  HMMA.16816.F32.BF16 R188, R24.reuse, R16, R188 ;  /* 0x0000001018bc723c */ /* 0x040fe200000418bc */
[----:B------:R-:W1:Y:S05]  /*6510*/  MUFU.EX2 R205, R212 ;  /* 0x000000d400cd7308 */ /* 0x000e6a0000000800 */
[C---:B------:R-:W-:Y:S01]  /*6520*/  HMMA.16816.F32.BF16 R184, R24.reuse, R18, R184 ;  /* 0x0000001218b8723c */ /* 0x040fe200000418b8 */
[----:B------:R-:W4:Y:S05]  /*6530*/  LDSM.16.MT88.4 R16, [R242+0xf000] ;  /* 0x00f00000f210783b */ /* 0x000f2a0000004200 */
[C---:B------:R-:W-:Y:S06]  /*6540*/  HMMA.16816.F32.BF16 R72, R24.reuse, R12, R72 ;  /* 0x0000000c1848723c */ /* 0x040fec0000041848 */
[C---:B------:R-:W-:Y:S01]  /*6550*/  HMMA.16816.F32.BF16 R76, R24.reuse, R14, R76 ;  /* 0x0000000e184c723c */ /* 0x040fe2000004184c */
[----:B------:R-:W5:Y:S05]  /*6560*/  LDSM.16.MT88.4 R12, [R241+0xf000] ;  /* 0x00f00000f10c783b */ /* 0x000f6a0000004200 */
[C---:B------:R-:W-:Y:S06]  /*6570*/  HMMA.16816.F32.BF16 R88, R24.reuse, R8, R88 ;  /* 0x000000081858723c */ /* 0x040fec0000041858 */
[----:B------:R-:W-:Y:S01]  /*6580*/  HMMA.16816.F32.BF16 R92, R24, R10, R92 ;  /* 0x0000000a185c723c */ /* 0x000fe2000004185c */
[----:B------:R-:W1:Y:S05]  /*6590*/  LDSM.16.MT88.4 R8, [R240+0xf000] ;  /* 0x00f00000f008783b */ /* 0x000e6a0000004200 */
[-C--:B------:R-:W-:Y:S06]  /*65a0*/  HMMA.16816.F32.BF16 R100, R4, R28.reuse, R100 ;  /* 0x0000001c0464723c */ /* 0x080fec0000041864 */
[C---:B------:R-:W-:Y:S06]  /*65b0*/  HMMA.16816.F32.BF16 R104, R24.reuse, R28, R104 ;  /* 0x0000001c1868723c */ /* 0x040fec0000041868 */
[----:B----4-:R-:W-:Y:S01]  /*65c0*/  HMMA.16816.F32.BF16 R136, R24, R16, R136 ;  /* 0x000000101888723c */ /* 0x010fe20000041888 */
[----:B--2---:R-:W-:Y:S01]  /*65d0*/  F2FP.BF16.F32.PACK_AB R28, R238, R217 ;  /* 0x000000d9ee1c723e */ /* 0x004fe200000010ff */
[----:B------:R-:W-:Y:S01]  /*65e0*/  FADD.FTZ R217, R217, R236 ;  /* 0x000000ecd9d97221 */ /* 0x000fe20000010000 */
[----:B---3--:R-:W-:Y:S01]  /*65f0*/  F2FP.BF16.F32.PACK_AB R29, R214, R215 ;  /* 0x000000d7d61d723e */ /* 0x008fe200000010ff */
[----:B------:R-:W-:-:S02]  /*6600*/  FADD.FTZ R215, R215, R42 ;  /* 0x0000002ad7d77221 */ /* 0x000fc40000010000 */
[----:B------:R-:W-:Y:S01]  /*6610*/  HMMA.16816.F32.BF16 R140, R24, R18, R140 ;  /* 0x00000012188c723c */ /* 0x000fe2000004188c */
[----:B------:R-:W-:Y:S01]  /*6620*/  FADD.FTZ R238, R238, R217 ;  /* 0x000000d9eeee7221 */ /* 0x000fe20000010000 */
[----:B------:R-:W-:-:S03]  /*6630*/  FADD.FTZ R214, R214, R215 ;  /* 0x000000d7d6d67221 */ /* 0x000fc60000010000 */
[----:B------:R-:W-:Y:S01]  /*6640*/  FADD.FTZ R238, R213, R238 ;  /* 0x000000eed5ee7221 */ /* 0x000fe20000010000 */
[C---:B-----5:R-:W-:Y:S06]  /*6650*/  HMMA.16816.F32.BF16 R148, R24.reuse, R12, R148 ;  /* 0x0000000c1894723c */ /* 0x060fec0000041894 */
[C---:B------:R-:W-:Y:S06]  /*6660*/  HMMA.16816.F32.BF16 R172, R24.reuse, R14, R172 ;  /* 0x0000000e18ac723c */ /* 0x040fec00000418ac */
[C---:B-1----:R-:W-:Y:S06]  /*6670*/  HMMA.16816.F32.BF16 R156, R24.reuse, R8, R156 ;  /* 0x00000008189c723c */ /* 0x042fec000004189c */
[----:B------:R-:W-:Y:S06]  /*6680*/  HMMA.16816.F32.BF16 R164, R24, R10, R164 ;  /* 0x0000000a18a4723c */ /* 0x000fec00000418a4 */
[C---:B------:R-:W-:Y:S06]  /*6690*/  HMMA.16816.F32.BF16 R132, R4.reuse, R16, R132 ;  /* 0x000000100484723c */ /* 0x040fec0000041884 */
[C---:B------:R-:W-:Y:S01]  /*66a0*/  HMMA.16816.F32.BF16 R176, R4.reuse, R18, R176 ;  /* 0x0000001204b0723c */ /* 0x040fe200000418b0 */
[----:B------:R-:W1:Y:S05]  /*66b0*/  LDSM.16.MT88.4 R16, [R244+0xd800] ;  /* 0x00d80000f410783b */ /* 0x000e6a0000004200 */
[C---:B------:R-:W-:Y:S06]  /*66c0*/  HMMA.16816.F32.BF16 R144, R4.reuse, R12, R144 ;  /* 0x0000000c0490723c */ /* 0x040fec0000041890 */
[C---:B------:R-:W-:Y:S01]  /*66d0*/  HMMA.16816.F32.BF16 R152, R4.reuse, R14, R152 ;  /* 0x0000000e0498723c */ /* 0x040fe20000041898 */
[----:B------:R-:W2:Y:S05]  /*66e0*/  LDSM.16.MT88.4 R12, [R242+0xd800] ;  /* 0x00d80000f20c783b */ /* 0x000eaa0000004200 */
[C---:B------:R-:W-:Y:S06]  /*66f0*/  HMMA.16816.F32.BF16 R168, R4.reuse, R8, R168 ;  /* 0x0000000804a8723c */ /* 0x040fec00000418a8 */
[----:B------:R-:W-:Y:S01]  /*6700*/  HMMA.16816.F32.BF16 R160, R4, R10, R160 ;  /* 0x0000000a04a0723c */ /* 0x000fe200000418a0 */
[----:B------:R-:W3:Y:S05]  /*6710*/  LDSM.16.MT88.4 R8, [R241+0xd800] ;  /* 0x00d80000f108783b */ /* 0x000eea0000004200 */
[-C--:B------:R-:W-:Y:S06]  /*6720*/  HMMA.16816.F32.BF16 R108, R24, R30.reuse, R108 ;  /* 0x0000001e186c723c */ /* 0x080fec000004186c */
[C---:B------:R-:W-:Y:S06]  /*6730*/  HMMA.16816.F32.BF16 R112, R4.reuse, R30, R112 ;  /* 0x0000001e0470723c */ /* 0x040fec0000041870 */
[----:B------:R-:W-:Y:S01]  /*6740*/  HMMA.16816.F32.BF16 R116, R4, R20, R116 ;  /* 0x000000140474723c */ /* 0x000fe20000041874 */
[----:B------:R-:W-:-:S02]  /*6750*/  F2FP.BF16.F32.PACK_AB R30, R207, R213 ;  /* 0x000000d5cf1e723e */ /* 0x000fc400000010ff */
[----:B------:R-:W-:Y:S01]  /*6760*/  F2FP.BF16.F32.PACK_AB R31, R204, R205 ;  /* 0x000000cdcc1f723e */ /* 0x000fe200000010ff */
[----:B------:R-:W-:Y:S02]  /*6770*/  FADD.FTZ R205, R205, R214 ;  /* 0x000000d6cdcd7221 */ /* 0x000fe40000010000 */
[----:B------:R-:W-:Y:S06]  /*6780*/  HMMA.16816.F32.BF16 R128, R4, R22, R128 ;  /* 0x000000160480723c */ /* 0x000fec0000041880 */
[C---:B------:R-:W-:Y:S01]  /*6790*/  HMMA.16816.F32.BF16 R120, R24.reuse, R20, R120 ;  /* 0x000000141878723c */ /* 0x040fe20000041878 */
[----:B------:R-:W-:Y:S01]  /*67a0*/  F2FP.BF16.F32.PACK_AB R4, R229, R230 ;  /* 0x000000e6e504723e */ /* 0x000fe200000010ff */
[----:B------:R-:W-:Y:S01]  /*67b0*/  FADD.FTZ R230, R230, R39 ;  /* 0x00000027e6e67221 */ /* 0x000fe20000010000 */
[----:B------:R-:W-:Y:S01]  /*67c0*/  F2FP.BF16.F32.PACK_AB R5, R221, R222 ;  /* 0x000000dedd05723e */ /* 0x000fe200000010ff */
[----:B------:R-:W-:Y:S01]  /*67d0*/  FADD.FTZ R222, R222, R35 ;  /* 0x00000023dede7221 */ /* 0x000fe20000010000 */
[----:B------:R-:W-:Y:S01]  /*67e0*/  F2FP.BF16.F32.PACK_AB R6, R223, R228 ;  /* 0x000000e4df06723e */ /* 0x000fe200000010ff */
[----:B------:R-:W-:Y:S01]  /*67f0*/  HMMA.16816.F32.BF16 R124, R24, R22, R124 ;  /* 0x00000016187c723c */ /* 0x000fe2000004187c */
[----:B------:R-:W-:Y:S01]  /*6800*/  F2FP.BF16.F32.PACK_AB R7, R219, R220 ;  /* 0x000000dcdb07723e */ /* 0x000fe200000010ff */
[----:B------:R-:W4:Y:S01]  /*6810*/  LDSM.16.MT88.4 R24, [R240+0xd800] ;  /* 0x00d80000f018783b */ /* 0x000f220000004200 */
[----:B------:R-:W-:Y:S01]  /*6820*/  FADD.FTZ R229, R229, R230 ;  /* 0x000000e6e5e57221 */ /* 0x000fe20000010000 */
[----:B------:R-:W-:-:S02]  /*6830*/  FADD.FTZ R221, R221, R222 ;  /* 0x000000dedddd7221 */ /* 0x000fc40000010000 */
[----:B-1----:R-:W-:Y:S01]  /*6840*/  HMMA.16816.F32.BF16 R188, R28, R16, R188 ;  /* 0x000000101cbc723c */ /* 0x002fe200000418bc */
[----:B------:R-:W1:Y:S01]  /*6850*/  LDSM.16.MT88.4 R20, [R244+0xf800] ;  /* 0x00f80000f414783b */ /* 0x000e620000004200 */
[----:B------:R-:W-:Y:S01]  /*6860*/  FADD.FTZ R228, R228, R229 ;  /* 0x000000e5e4e47221 */ /* 0x000fe20000010000 */
[----:B------:R-:W-:-:S03]  /*6870*/  FADD.FTZ R220, R220, R221 ;  /* 0x000000dddcdc7221 */ /* 0x000fc60000010000 */
[----:B------:R-:W-:Y:S06]  /*6880*/  HMMA.16816.F32.BF16 R192, R4, R16, R192 ;  /* 0x0000001004c0723c */ /* 0x000fec00000418c0 */
[-C--:B------:R-:W-:Y:S06]  /*6890*/  HMMA.16816.F32.BF16 R184, R28, R18.reuse, R184 ;  /* 0x000000121cb8723c */ /* 0x080fec00000418b8 */
[C---:B------:R-:W-:Y:S01]  /*68a0*/  HMMA.16816.F32.BF16 R180, R4.reuse, R18, R180 ;  /* 0x0000001204b4723c */ /* 0x040fe200000418b4 */
[----:B------:R-:W5:Y:S05]  /*68b0*/  LDSM.16.MT88.4 R16, [R242+0xf800] ;  /* 0x00f80000f210783b */ /* 0x000f6a0000004200 */
[-C--:B--2---:R-:W-:Y:S06]  /*68c0*/  HMMA.16816.F32.BF16 R68, R4, R12.reuse, R68 ;  /* 0x0000000c0444723c */ /* 0x084fec0000041844 */
[C---:B------:R-:W-:Y:S06]  /*68d0*/  HMMA.16816.F32.BF16 R72, R28.reuse, R12, R72 ;  /* 0x0000000c1c48723c */ /* 0x040fec0000041848 */
[-C--:B------:R-:W-:Y:S06]  /*68e0*/  HMMA.16816.F32.BF16 R76, R28, R14.reuse, R76 ;  /* 0x0000000e1c4c723c */ /* 0x080fec000004184c */
[C---:B------:R-:W-:Y:S01]  /*68f0*/  HMMA.16816.F32.BF16 R80, R4.reuse, R14, R80 ;  /* 0x0000000e0450723c */ /* 0x040fe20000041850 */
[----:B------:R-:W2:Y:S05]  /*6900*/  LDSM.16.MT88.4 R12, [R241+0xf800] ;  /* 0x00f80000f10c783b */ /* 0x000eaa0000004200 */
[-C--:B---3--:R-:W-:Y:S06]  /*6910*/  HMMA.16816.F32.BF16 R84, R4, R8.reuse, R84 ;  /* 0x000000080454723c */ /* 0x088fec0000041854 */
[C---:B------:R-:W-:Y:S06]  /*6920*/  HMMA.16816.F32.BF16 R88, R28.reuse, R8, R88 ;  /* 0x000000081c58723c */ /* 0x040fec0000041858 */
[-C--:B------:R-:W-:Y:S06]  /*6930*/  HMMA.16816.F32.BF16 R92, R28, R10.reuse, R92 ;  /* 0x0000000a1c5c723c */ /* 0x080fec000004185c */
[C---:B------:R-:W-:Y:S01]  /*6940*/  HMMA.16816.F32.BF16 R96, R4.reuse, R10, R96 ;  /* 0x0000000a0460723c */ /* 0x040fe20000041860 */
[----:B------:R-:W3:Y:S05]  /*6950*/  LDSM.16.MT88.4 R8, [R240+0xf800] ;  /* 0x00f80000f008783b */ /* 0x000eea0000004200 */
[C---:B----4-:R-:W-:Y:S06]  /*6960*/  HMMA.16816.F32.BF16 R100, R4.reuse, R24, R100 ;  /* 0x000000180464723c */ /* 0x050fec0000041864 */
[C---:B------:R-:W-:Y:S06]  /*6970*/  HMMA.16816.F32.BF16 R112, R4.reuse, R26, R112 ;  /* 0x0000001a0470723c */ /* 0x040fec0000041870 */
[C---:B-1----:R-:W-:Y:S06]  /*6980*/  HMMA.16816.F32.BF16 R116, R4.reuse, R20, R116 ;  /* 0x000000140474723c */ /* 0x042fec0000041874 */
[C---:B------:R-:W-:Y:S06]  /*6990*/  HMMA.16816.F32.BF16 R128, R4.reuse, R22, R128 ;  /* 0x000000160480723c */ /* 0x040fec0000041880 */
[C---:B-----5:R-:W-:Y:S06]  /*69a0*/  HMMA.16816.F32.BF16 R132, R4.reuse, R16, R132 ;  /* 0x000000100484723c */ /* 0x060fec0000041884 */
[C---:B------:R-:W-:Y:S06]  /*69b0*/  HMMA.16816.F32.BF16 R176, R4.reuse, R18, R176 ;  /* 0x0000001204b0723c */ /* 0x040fec00000418b0 */
[C---:B--2---:R-:W-:Y:S06]  /*69c0*/  HMMA.16816.F32.BF16 R144, R4.reuse, R12, R144 ;  /* 0x0000000c0490723c */ /* 0x044fec0000041890 */
[C---:B------:R-:W-:Y:S06]  /*69d0*/  HMMA.16816.F32.BF16 R152, R4.reuse, R14, R152 ;  /* 0x0000000e0498723c */ /* 0x040fec0000041898 */
[C---:B---3--:R-:W-:Y:S06]  /*69e0*/  HMMA.16816.F32.BF16 R168, R4.reuse, R8, R168 ;  /* 0x0000000804a8723c */ /* 0x048fec00000418a8 */
[----:B------:R-:W-:Y:S06]  /*69f0*/  HMMA.16816.F32.BF16 R160, R4, R10, R160 ;  /* 0x0000000a04a0723c */ /* 0x000fec00000418a0 */
[----:B------:R-:W-:Y:S01]  /*6a00*/  HMMA.16816.F32.BF16 R104, R28, R24, R104 ;  /* 0x000000181c68723c */ /* 0x000fe20000041868 */
[----:B------:R-:W-:Y:S01]  /*6a10*/  FADD.FTZ R4, R223, R228 ;  /* 0x000000e4df047221 */ /* 0x000fe20000010000 */
[----:B------:R-:W-:Y:S01]  /*6a20*/  FADD.FTZ R6, R219, R220 ;  /* 0x000000dcdb067221 */ /* 0x000fe20000010000 */
[----:B------:R-:W-:-:S03]  /*6a30*/  FADD.FTZ R5, R207, R238 ;  /* 0x000000eecf057221 */ /* 0x000fc60000010000 */
[----:B------:R1:W-:Y:S01]  /*6a40*/  STL [R1+0x48], R4 ;  /* 0x0000480401007387 */ /* 0x0003e20000100800 */
[C---:B------:R-:W-:Y:S03]  /*6a50*/  HMMA.16816.F32.BF16 R108, R28.reuse, R26, R108 ;  /* 0x0000001a1c6c723c */ /* 0x040fe6000004186c */
[----:B------:R2:W-:Y:S03]  /*6a60*/  STL [R1+0x44], R6 ;  /* 0x0000440601007387 */ /* 0x0005e60000100800 */
[C---:B------:R-:W-:Y:S06]  /*6a70*/  HMMA.16816.F32.BF16 R120, R28.reuse, R20, R120 ;  /* 0x000000141c78723c */ /* 0x040fec0000041878 */
[C---:B------:R-:W-:Y:S06]  /*6a80*/  HMMA.16816.F32.BF16 R124, R28.reuse, R22, R124 ;  /* 0x000000161c7c723c */ /* 0x040fec000004187c */
[----:B------:R-:W-:Y:S01]  /*6a90*/  HMMA.16816.F32.BF16 R136, R28, R16, R136 ;  /* 0x000000101c88723c */ /* 0x000fe20000041888 */
[----:B-1----:R-:W-:-:S05]  /*6aa0*/  FADD.FTZ R4, R204, R205 ;  /* 0x000000cdcc047221 */ /* 0x002fca0000010000 */
[C---:B------:R-:W-:Y:S01]  /*6ab0*/  HMMA.16816.F32.BF16 R140, R28.reuse, R18, R140 ;  /* 0x000000121c8c723c */ /* 0x040fe2000004188c */
[----:B------:R2:W-:Y:S05]  /*6ac0*/  STL [R1+0x24], R4 ;  /* 0x0000240401007387 */ /* 0x0005ea0000100800 */
[C---:B------:R-:W-:Y:S01]  /*6ad0*/  HMMA.16816.F32.BF16 R148, R28.reuse, R12, R148 ;  /* 0x0000000c1c94723c */ /* 0x040fe20000041894 */
[----:B------:R2:W-:Y:S05]  /*6ae0*/  STL [R1+0x40], R5 ;  /* 0x0000400501007387 */ /* 0x0005ea0000100800 */
[C---:B------:R-:W-:Y:S06]  /*6af0*/  HMMA.16816.F32.BF16 R172, R28.reuse, R14, R172 ;  /* 0x0000000e1cac723c */ /* 0x040fec00000418ac */
[C---:B------:R-:W-:Y:S06]  /*6b00*/  HMMA.16816.F32.BF16 R156, R28.reuse, R8, R156 ;  /* 0x000000081c9c723c */ /* 0x040fec000004189c */
[----:B------:R-:W-:Y:S01]  /*6b10*/  HMMA.16816.F32.BF16 R164, R28, R10, R164 ;  /* 0x0000000a1ca4723c */ /* 0x000fe200000418a4 */
[----:B------:R-:W-:-:S08]  /*6b20*/  NOP ;  /* 0x0000000000007918 */ /* 0x000fd00000000000 */
[----:B------:R-:W-:-:S15]  /*6b30*/  @!P0 BRA `(.L_x_218) ;  /* 0x000000a800dc8947 */ /* 0x000fde0003800000 */
[----:B------:R-:W3:Y:S01]  /*6b40*/  LDL R239, [R1+0x20] ;  /* 0x0000200001ef7983 */ /* 0x000ee20000100800 */
[----:B------:R-:W-:Y:S01]  /*6b50*/  ULDC UR4, c[0x0][0x2d0] ;  /* 0x0000b40000047ab9 */ /* 0x000fe20000000800 */
[----:B------:R-:W-:Y:S01]  /*6b60*/  UIADD3 UR12, UR18, -0x2, URZ ;  /* 0xfffffffe120c7890 */ /* 0x000fe2000fffe03f */
[----:B------:R-:W-:Y:S01]  /*6b70*/  ISETP.GE.AND P3, PT, R44, UR4, PT ;  /* 0x000000042c007c0c */ /* 0x000fe2000bf66270 */
[----:B------:R-:W-:-:S04]  /*6b80*/  DEPBAR.LE SB0, 0x0 ;  /* 0x000080000000791a */ /* 0x000fc80000000000 */
[----:B------:R-:W-:Y:S01]  /*6b90*/  USHF.R.S32.HI UR5, URZ, 0x1f, UR12 ;  /* 0x0000001f3f057899 */ /* 0x000fe2000801140c */
[----:B------:R-:W-:Y:S01]  /*6ba0*/  IMAD.U32 R21, RZ, RZ, UR12 ;  /* 0x0000000cff157e24 */ /* 0x000fe2000f8e00ff */
[----:B------:R-:W-:Y:S01]  /*6bb0*/  BAR.SYNC.DEFER_BLOCKING 0x0 ;  /* 0x0000000000007b1d */ /* 0x000fe20000010000 */
[----:B------:R-:W-:Y:S02]  /*6bc0*/  UISETP.GE.AND UP0, UPT, UR18, 0x3, UPT ;  /* 0x000000031200788c */ /* 0x000fe4000bf06270 */
[----:B------:R-:W-:-:S05]  /*6bd0*/  IMAD.WIDE.U32 R20, R21, UR27, R210 ;  /* 0x0000001b15147c25 */ /* 0x000fca000f8e00d2 */
[----:B--2---:R-:W1:Y:S01]  /*6be0*/  @!P3 LDC.64 R4, c[0x0][0x220] ;  /* 0x00008800ff04bb82 */ /* 0x004e620000000a00 */
[----:B------:R-:W2:Y:S07]  /*6bf0*/  S2R R197, SR_TID.X ;  /* 0x0000000000c57919 */ /* 0x000eae0000002100 */
[----:B------:R-:W4:Y:S08]  /*6c00*/  @!P3 LDC.64 R14, c[0x0][0x220] ;  /* 0x00008800ff0ebb82 */ /* 0x000f300000000a00 */
[----:B------:R-:W5:Y:S01]  /*6c10*/  @!P3 LDC.64 R10, c[0x0][0x220] ;  /* 0x00008800ff0abb82 */ /* 0x000f620000000a00 */
[----:B------:R-:W-:Y:S01]  /*6c20*/  @P3 STS.128 [R252+0xc000], RZ ;  /* 0x00c000fffc003388 */ /* 0x000fe20000000c00 */
[----:B-1----:R-:W-:-:S06]  /*6c30*/  @!P3 LEA R24, P0, R20, R4, 0x1 ;  /* 0x000000041418b211 */ /* 0x002fcc00078008ff */
[----:B------:R-:W1:Y:S01]  /*6c40*/  @!P3 LDC.64 R6, c[0x0][0x220] ;  /* 0x00008800ff06bb82 */ /* 0x000e620000000a00 */
[----:B--2---:R-:W-:-:S05]  /*6c50*/  IMAD.SHL.U32 R197, R197, 0x2, RZ ;  /* 0x00000002c5c57824 */ /* 0x004fca00078e00ff */
[----:B------:R-:W-:Y:S02]  /*6c60*/  LOP3.LUT R197, R197, 0x6, RZ, 0xc0, !PT ;  /* 0x00000006c5c57812 */ /* 0x000fe400078ec0ff */
[----:B---3--:R-:W-:Y:S01]  /*6c70*/  ISETP.GE.AND P2, PT, R239, UR4, PT ;  /* 0x00000004ef007c0c */ /* 0x008fe2000bf46270 */
[----:B------:R-:W-:-:S04]  /*6c80*/  UIMAD UR4, UR22, UR12, URZ ;  /* 0x0000000c160472a4 */ /* 0x000fc8000f8e023f */
[----:B------:R-:W-:-:S06]  /*6c90*/  UIMAD UR4, UR5, UR27, UR4 ;  /* 0x0000001b050472a4 */ /* 0x000fcc000f8e0204 */
[----:B------:R-:W-:Y:S02]  /*6ca0*/  VIADD R18, R21, UR4 ;  /* 0x0000000415127c36 */ /* 0x000fe40008000000 */
[----:B------:R-:W2:Y:S03]  /*6cb0*/  @!P2 LDC.64 R16, c[0x0][0x220] ;  /* 0x00008800ff10ab82 */ /* 0x000ea60000000a00 */
[----:B------:R-:W-:-:S05]  /*6cc0*/  @!P3 LEA.HI.X R25, R20, R5, R18, 0x1, P0 ;  /* 0x000000051419b211 */ /* 0x000fca00000f0c12 */
[----:B------:R-:W3:Y:S01]  /*6cd0*/  @!P2 LDC.64 R12, c[0x0][0x220] ;  /* 0x00008800ff0cab82 */ /* 0x000ee20000000a00 */
[----:B------:R-:W-:Y:S01]  /*6ce0*/  @!PT LDS RZ, [RZ] ;  /* 0x00000000fffff984 */ /* 0x000fe20000000800 */
[----:B------:R-:W-:Y:S01]  /*6cf0*/  @!PT LDS RZ, [RZ] ;  /* 0x00000000fffff984 */ /* 0x000fe20000000800 */
[----:B------:R-:W-:Y:S01]  /*6d00*/  @!PT LDS RZ, [RZ] ;  /* 0x00000000fffff984 */ /* 0x000fe20000000800 */
[----:B------:R-:W-:Y:S04]  /*6d10*/  @!P3 LDGSTS.E.BYPASS.LTC128B.128 [R252+0xc000], desc[UR20][R24.64] ;  /* 0x0c00000018fcbfae */ /* 0x000fe8000b901d54 */
[----:B------:R-:W-:Y:S03]  /*6d20*/  @P2 STS.128 [R252+0xe000], RZ ;  /* 0x00e000fffc002388 */ /* 0x000fe60000000c00 */
[----:B------:R-:W1:Y:S08]  /*6d30*/  @!P2 LDC.64 R8, c[0x0][0x220] ;  /* 0x00008800ff08ab82 */ /* 0x000e700000000a00 */
[----:B------:R-:W1:Y:S01]  /*6d40*/  @!P2 LDC.64 R4, c[0x0][0x220] ;  /* 0x00008800ff04ab82 */ /* 0x000e620000000a00 */
[----:B--2---:R-:W-:-:S02]  /*6d50*/  @!P2 LEA R22, P0, R20, R16, 0x1 ;  /* 0x000000101416a211 */ /* 0x004fc400078008ff */
[C---:B------:R-:W-:Y:S02]  /*6d60*/  IADD3 R16, P1, R20.reuse, UR28, RZ ;  /* 0x0000001c14107c10 */ /* 0x040fe4000ff3e0ff */
[----:B------:R-:W-:Y:S02]  /*6d70*/  @!P2 LEA.HI.X R23, R20, R17, R18, 0x1, P0 ;  /* 0x000000111417a211 */ /* 0x000fe400000f0c12 */
[----:B------:R-:W-:Y:S02]  /*6d80*/  IADD3.X R18, R18, UR19, RZ, P1, !PT ;  /* 0x0000001312127c10 */ /* 0x000fe40008ffe4ff */
[C---:B----4-:R-:W-:Y:S01]  /*6d90*/  @!P3 LEA R14, P4, R16.reuse, R14, 0x1 ;  /* 0x0000000e100eb211 */ /* 0x050fe200078808ff */
[----:B------:R-:W-:Y:S01]  /*6da0*/  @!PT LDS RZ, [RZ] ;  /* 0x00000000fffff984 */ /* 0x000fe20000000800 */
[----:B------:R-:W-:Y:S01]  /*6db0*/  @!PT LDS RZ, [RZ] ;  /* 0x00000000fffff984 */ /* 0x000fe20000000800 */
[----:B------:R-:W-:Y:S01]  /*6dc0*/  @!PT LDS RZ, [RZ] ;  /* 0x00000000fffff984 */ /* 0x000fe20000000800 */
[----:B------:R-:W-:Y:S01]  /*6dd0*/  @!P2 LDGSTS.E.BYPASS.LTC128B.128 [R252+0xe000], desc[UR20][R22.64+0x80] ;  /* 0x0e00008016fcafae */ /* 0x000fe2000b901d54 */
[C---:B---3--:R-:W-:Y:S02]  /*6de0*/  @!P2 LEA R20, P0, R16.reuse, R12, 0x1 ;  /* 0x0000000c1014a211 */ /* 0x048fe400078008ff */
[C---:B------:R-:W-:Y:S01]  /*6df0*/  IADD3 R17, P1, R16.reuse, UR28, RZ ;  /* 0x0000001c10117c10 */ /* 0x040fe2000ff3e0ff */
[----:B------:R-:W-:Y:S01]  /*6e00*/  @P3 STS.128 [R252+0xc800], RZ ;  /* 0x00c800fffc003388 */ /* 0x000fe20000000c00 */
[----:B------:R-:W-:-:S02]  /*6e10*/  @!P3 LEA.HI.X R15, R16, R15, R18, 0x1, P4 ;  /* 0x0000000f100fb211 */ /* 0x000fc400020f0c12 */
[----:B------:R-:W-:Y:S02]  /*6e20*/  @!P2 LEA.HI.X R21, R16, R13, R18, 0x1, P0 ;  /* 0x0000000d1015a211 */ /* 0x000fe400000f0c12 */
[----:B------:R-:W-:Y:S01]  /*6e30*/  IADD3.X R18, R18, UR19, RZ, P1, !PT ;  /* 0x0000001312127c10 */ /* 0x000fe20008ffe4ff */
[----:B------:R-:W-:Y:S01]  /*6e40*/  @!PT LDS RZ, [RZ] ;  /* 0x00000000fffff984 */ /* 0x000fe20000000800 */
[----:B------:R-:W-:Y:S01]  /*6e50*/  @!PT LDS RZ, [RZ] ;  /* 0x00000000fffff984 */ /* 0x000fe20000000800 */
[----:B------:R-:W-:Y:S01]  /*6e60*/  @!PT LDS RZ, [RZ] ;  /* 0x00000000fffff984 */ /* 0x000fe20000000800 */
[----:B------:R-:W-:Y:S01]  /*6e70*/  @!P3 LDGSTS.E.BYPASS.LTC128B.128 [R252+0xc800], desc[UR20][R14.64] ;  /* 0x0c8000000efcbfae */ /* 0x000fe2000b901d54 */
[C---:B-----5:R-:W-:Y:S02]  /*6e80*/  @!P3 LEA R10, P1, R17.reuse, R10, 0x1 ;  /* 0x0000000a110ab211 */ /* 0x060fe400078208ff */
[C---:B------:R-:W-:Y:S01]  /*6e90*/  IADD3 R12, P0, R17.reuse, UR28, RZ ;  /* 0x0000001c110c7c10 */ /* 0x040fe2000ff1e0ff */
[----:B------:R-:W-:Y:S01]  /*6ea0*/  @P2 STS.128 [R252+0xe800], RZ ;  /* 0x00e800fffc002388 */ /* 0x000fe20000000c00 */
[C---:B------:R-:W-:Y:S02]  /*6eb0*/  @!P3 LEA.HI.X R11, R17.reuse, R11, R18, 0x1, P1 ;  /* 0x0000000b110bb211 */ /* 0x040fe400008f0c12 */
[----:B-1----:R-:W-:Y:S01]  /*6ec0*/  @!P2 LEA R16, P1, R17, R8, 0x1 ;  /* 0x000000081110a211 */ /* 0x002fe200078208ff */
[----:B------:R-:W-:Y:S01]  /*6ed0*/  @!PT LDS RZ, [RZ] ;  /* 0x00000000fffff984 */ /* 0x000fe20000000800 */
[----:B------:R-:W-:Y:S01]  /*6ee0*/  @!PT LDS RZ, [RZ] ;  /* 0x00000000fffff984 */ /* 0x000fe20000000800 */
[----:B------:R-:W-:Y:S01]  /*6ef0*/  @!PT LDS RZ, [RZ] ;  /* 0x00000000fffff984 */ /* 0x000fe20000000800 */
[----:B------:R1:W-:Y:S01]  /*6f00*/  @!P2 LDGSTS.E.BYPASS.LTC128B.128 [R252+0xe800], desc[UR20][R20.64+0x80] ;  /* 0x0e80008014fcafae */ /* 0x0003e2000b901d54 */
[----:B------:R-:W-:-:S02]  /*6f10*/  IADD3.X R8, R18, UR19, RZ, P0, !PT ;  /* 0x0000001312087c10 */ /* 0x000fc400087fe4ff */
[C---:B------:R-:W-:Y:S01]  /*6f20*/  @!P3 LEA R6, P4, R12.reuse, R6, 0x1 ;  /* 0x000000060c06b211 */ /* 0x040fe200078808ff */
[----:B------:R-:W-:Y:S01]  /*6f30*/  @P3 STS.128 [R252+0xd000], RZ ;  /* 0x00d000fffc003388 */ /* 0x000fe20000000c00 */
[C---:B------:R-:W-:Y:S02]  /*6f40*/  @!P2 LEA R4, P0, R12.reuse, R4, 0x1 ;  /* 0x000000040c04a211 */ /* 0x040fe400078008ff */
[----:B------:R-:W-:Y:S01]  /*6f50*/  @!P2 LEA.HI.X R17, R17, R9, R18, 0x1, P1 ;  /* 0x000000091111a211 */ /* 0x000fe200008f0c12 */
[----:B------:R-:W-:Y:S01]  /*6f60*/  @!PT LDS RZ, [RZ] ;  /* 0x00000000fffff984 */ /* 0x000fe20000000800 */
[----:B------:R-:W-:Y:S01]  /*6f70*/  @!PT LDS RZ, [RZ] ;  /* 0x00000000fffff984 */ /* 0x000fe20000000800 */
[----:B------:R-:W-:Y:S01]  /*6f80*/  @!PT LDS RZ, [RZ] ;  /* 0x00000000fffff984 */ /* 0x000fe20000000800 */
[----:B------:R-:W-:Y:S01]  /*6f90*/  @!P3 LDGSTS.E.BYPASS.LTC128B.128 [R252+0xd000], desc[UR20][R10.64] ;  /* 0x0d0000000afcbfae */ /* 0x000fe2000b901d54 */
[C-C-:B------:R-:W-:Y:S02]  /*6fa0*/  @!P3 LEA.HI.X R7, R12.reuse, R7, R8.reuse, 0x1, P4 ;  /* 0x000000070c07b211 */ /* 0x140fe400020f0c08 */
[----:B------:R-:W-:Y:S01]  /*6fb0*/  @!P2 LEA.HI.X R5, R12, R5, R8, 0x1, P0 ;  /* 0x000000050c05a211 */ /* 0x000fe200000f0c08 */
[----:B------:R-:W-:Y:S04]  /*6fc0*/  @P2 STS.128 [R252+0xf000], RZ ;  /* 0x00f000fffc002388 */ /* 0x000fe80000000c00 */
[----:B------:R-:W-:Y:S01]  /*6fd0*/  @!PT LDS RZ, [RZ] ;  /* 0x00000000fffff984 */ /* 0x000fe20000000800 */
[----:B------:R-:W-:Y:S01]  /*6fe0*/  @!PT LDS RZ, [RZ] ;  /* 0x00000000fffff984 */ /* 0x000fe20000000800 */
[----:B------:R-:W-:Y:S01]  /*6ff0*/  @!PT LDS RZ, [RZ] ;  /* 0x00000000fffff984 */ /* 0x000fe20000000800 */
[----:B------:R-:W-:Y:S04]  /*7000*/  @!P2 LDGSTS.E.BYPASS.LTC128B.128 [R252+0xf000], desc[UR20][R16.64+0x80] ;  /* 0x0f00008010fcafae */ /* 0x000fe8000b901d54 */
        /* <DEDUP_REMOVED lines=9> */
[----:B------:R2:W-:Y:S04]  /*70a0*/  @!P2 LDGSTS.E.BYPASS.LTC128B.128 [R252+0xf800], desc[UR20][R4.64+0x80] ;  /* 0x0f80008004fcafae */ /* 0x0005e8000b901d54 */
[----:B------:R-:W-:Y:S04]  /*70b0*/  LDSM.16.M88.4 R60, [R250+0x8000] ;  /* 0x00800000fa3c783b */ /* 0x000fe80000000200 */
[----:B------:R-:W3:Y:S04]  /*70c0*/  LDSM.16.M88.4 R36, [R251+0x2000] ;  /* 0x00200000fb24783b */ /* 0x000ee80000000200 */
[----:B------:R-:W1:Y:S04]  /*70d0*/  LDSM.16.M88.4 R52, [R250+0x8800] ;  /* 0x00880000fa34783b */ /* 0x000e680000000200 */
[----:B------:R-:W4:Y:S04]  /*70e0*/  LDSM.16.M88.4 R44, [R250+0x9000] ;  /* 0x00900000fa2c783b */ /* 0x000f280000000200 */
[----:B------:R-:W2:Y:S04]  /*70f0*/  LDSM.16.M88.4 R228, [R250+0x9800] ;  /* 0x00980000fae4783b */ /* 0x000ea80000000200 */
[----:B------:R-:W-:Y:S04]  /*7100*/  LDSM.16.M88.4 R220, [R248] ;  /* 0x00000000f8dc783b */ /* 0x000fe80000000200 */
[----:B------:R-:W5:Y:S04]  /*7110*/  LDSM.16.M88.4 R40, [R249+0x2000] ;  /* 0x00200000f928783b */ /* 0x000f680000000200 */
[----:B------:R-:W5:Y:S04]  /*7120*/  LDSM.16.M88.4 R216, [R248+0x800] ;  /* 0x00080000f8d8783b */ /* 0x000f680000000200 */
[----:B------:R-:W5:Y:S04]  /*7130*/  LDSM.16.M88.4 R212, [R248+0x1000] ;  /* 0x00100000f8d4783b */ /* 0x000f680000000200 */
[----:B------:R-:W5:Y:S04]  /*7140*/  LDSM.16.M88.4 R204, [R248+0x1800] ;  /* 0x00180000f8cc783b */ /* 0x000f680000000200 */
[----:B------:R-:W5:Y:S01]  /*7150*/  LDSM.16.M88.4 R32, [R251] ;  /* 0x00000000fb20783b */ /* 0x000f620000000200 */
[C---:B---3--:R-:W-:Y:S03]  /*7160*/  HMMA.16816.F32.BF16 R28, R36.reuse, R60, RZ ;  /* 0x0000003c241c723c */ /* 0x048fe600000418ff */
[----:B------:R-:W3:Y:S04]  /*7170*/  LDSM.16.M88.4 R200, [R249] ;  /* 0x00000000f9c8783b */ /* 0x000ee80000000200 */
[----:B------:R-:W0:Y:S01]  /*7180*/  LDGDEPBAR ;  /* 0x00000000000079af */ /* 0x000e220000000000 */
[C---:B-1----:R-:W-:Y:S06]  /*7190*/  HMMA.16816.F32.BF16 R20, R36.reuse, R52, RZ ;  /* 0x000000342414723c */ /* 0x042fec00000418ff */
[C---:B----4-:R-:W-:Y:S06]  /*71a0*/  HMMA.16816.F32.BF16 R12, R36.reuse, R44, RZ ;  /* 0x0000002c240c723c */ /* 0x050fec00000418ff */
[C---:B--2---:R-:W-:Y:S06]  /*71b0*/  HMMA.16816.F32.BF16 R4, R36.reuse, R228, RZ ;  /* 0x000000e42404723c */ /* 0x044fec00000418ff */
[C---:B------:R-:W-:Y:S06]  /*71c0*/  HMMA.16816.F32.BF16 R24, R36.reuse, R62, RZ ;  /* 0x0000003e2418723c */ /* 0x040fec00000418ff */
[C---:B------:R-:W-:Y:S06]  /*71d0*/  HMMA.16816.F32.BF16 R16, R36.reuse, R54, RZ ;  /* 0x000000362410723c */ /* 0x040fec00000418ff */
[C---:B------:R-:W-:Y:S06]  /*71e0*/  HMMA.16816.F32.BF16 R8, R36.reuse, R46, RZ ;  /* 0x0000002e2408723c */ /* 0x040fec00000418ff */
[----:B------:R-:W-:Y:S06]  /*71f0*/  HMMA.16816.F32.BF16 R36, R36, R230, RZ ;  /* 0x000000e62424723c */ /* 0x000fec00000418ff */
[C---:B-----5:R-:W-:Y:S06]  /*7200*/  HMMA.16816.F32.BF16 R28, R40.reuse, R220, R28 ;  /* 0x000000dc281c723c */ /* 0x060fec000004181c */
[C---:B------:R-:W-:Y:S06]  /*7210*/  HMMA.16816.F32.BF16 R20, R40.reuse, R216, R20 ;  /* 0x000000d82814723c */ /* 0x040fec0000041814 */
[C---:B------:R-:W-:Y:S06]  /*7220*/  HMMA.16816.F32.BF16 R12, R40.reuse, R212, R12 ;  /* 0x000000d4280c723c */ /* 0x040fec000004180c */
[C---:B------:R-:W-:Y:S06]  /*7230*/  HMMA.16816.F32.BF16 R4, R40.reuse, R204, R4 ;  /* 0x000000cc2804723c */ /* 0x040fec0000041804 */
[C---:B------:R-:W-:Y:S06]  /*7240*/  HMMA.16816.F32.BF16 R24, R40.reuse, R222, R24 ;  /* 0x000000de2818723c */ /* 0x040fec0000041818 */
[C---:B------:R-:W-:Y:S06]  /*7250*/  HMMA.16816.F32.BF16 R16, R40.reuse, R218, R16 ;  /* 0x000000da2810723c */ /* 0x040fec0000041810 */
[C---:B------:R-:W-:Y:S06]  /*7260*/  HMMA.16816.F32.BF16 R8, R40.reuse, R214, R8 ;  /* 0x000000d62808723c */ /* 0x040fec0000041808 */
[----:B------:R-:W-:Y:S06]  /*7270*/  HMMA.16816.F32.BF16 R36, R40, R206, R36 ;  /* 0x000000ce2824723c */ /* 0x000fec0000041824 */
[C---:B------:R-:W-:Y:S06]  /*7280*/  HMMA.16816.F32.BF16 R64, R32.reuse, R60, RZ ;  /* 0x0000003c2040723c */ /* 0x040fec00000418ff */
        /* <DEDUP_REMOVED lines=8> */
[C---:B---3--:R-:W-:Y:S06]  /*7310*/  HMMA.16816.F32.BF16 R64, R200.reuse, R220, R64 ;  /* 0x000000dcc840723c */ /* 0x048fec0000041840 */
[C---:B------:R-:W-:Y:S06]  /*7320*/  HMMA.16816.F32.BF16 R56, R200.reuse, R216, R56 ;  /* 0x000000d8c838723c */ /* 0x040fec0000041838 */
[C---:B------:R-:W-:Y:S06]  /*7330*/  HMMA.16816.F32.BF16 R48, R200.reuse, R212, R48 ;  /* 0x000000d4c830723c */ /* 0x040fec0000041830 */
[C---:B------:R-:W-:Y:S06]  /*7340*/  HMMA.16816.F32.BF16 R40, R200.reuse, R204, R40 ;  /* 0x000000ccc828723c */ /* 0x040fec0000041828 */
[C---:B------:R-:W-:Y:S01]  /*7350*/  HMMA.16816.F32.BF16 R60, R200.reuse, R222, R60 ;  /* 0x000000dec83c723c */ /* 0x040fe2000004183c */
[----:B------:R-:W1:Y:S05]  /*7360*/  LDSM.16.M88.4 R220, [R243+0x8000] ;  /* 0x00800000f3dc783b */ /* 0x000e6a0000000200 */
[C---:B------:R-:W-:Y:S01]  /*7370*/  HMMA.16816.F32.BF16 R52, R200.reuse, R218, R52 ;  /* 0x000000dac834723c */ /* 0x040fe20000041834 */
[----:B------:R-:W2:Y:S05]  /*7380*/  LDSM.16.M88.4 R216, [R243+0x8800] ;  /* 0x00880000f3d8783b */ /* 0x000eaa0000000200 */
[C---:B------:R-:W-:Y:S01]  /*7390*/  HMMA.16816.F32.BF16 R44, R200.reuse, R214, R44 ;  /* 0x000000d6c82c723c */ /* 0x040fe2000004182c */
[----:B------:R-:W3:Y:S05]  /*73a0*/  LDSM.16.M88.4 R212, [R243+0x9000] ;  /* 0x00900000f3d4783b */ /* 0x000eea0000000200 */
[----:B------:R-:W-:Y:S01]  /*73b0*/  HMMA.16816.F32.BF16 R32, R200, R206, R32 ;  /* 0x000000cec820723c */ /* 0x000fe20000041820 */
[----:B------:R-:W4:Y:S04]  /*73c0*/  LDSM.16.M88.4 R204, [R243+0x9800] ;  /* 0x00980000f3cc783b */ /* 0x000f280000000200 */
[----:B------:R-:W5:Y:S01]  /*73d0*/  LDSM.16.M88.4 R200, [R247] ;  /* 0x00000000f7c8783b */ /* 0x000f620000000200 */
[C---:B-1----:R-:W-:Y:S06]  /*73e0*/  HMMA.16816.F32.BF16 R28, R228.reuse, R220, R28 ;  /* 0x000000dce41c723c */ /* 0x042fec000004181c */
[C---:B--2---:R-:W-:Y:S06]  /*73f0*/  HMMA.16816.F32.BF16 R20, R228.reuse, R216, R20 ;  /* 0x000000d8e414723c */ /* 0x044fec0000041814 */
[C---:B---3--:R-:W-:Y:S06]  /*7400*/  HMMA.16816.F32.BF16 R12, R228.reuse, R212, R12 ;  /* 0x000000d4e40c723c */ /* 0x048fec000004180c */
[C---:B----4-:R-:W-:Y:S06]  /*7410*/  HMMA.16816.F32.BF16 R4, R228.reuse, R204, R4 ;  /* 0x000000cce404723c */ /* 0x050fec0000041804 */
[C---:B------:R-:W-:Y:S06]  /*7420*/  HMMA.16816.F32.BF16 R24, R228.reuse, R222, R24 ;  /* 0x000000dee418723c */ /* 0x040fec0000041818 */
[C---:B------:R-:W-:Y:S06]  /*7430*/  HMMA.16816.F32.BF16 R16, R228.reuse, R218, R16 ;  /* 0x000000dae410723c */ /* 0x040fec0000041810 */
[C---:B------:R-:W-:Y:S06]  /*7440*/  HMMA.16816.F32.BF16 R8, R228.reuse, R214, R8 ;  /* 0x000000d6e408723c */ /* 0x040fec0000041808 */
[----:B------:R-:W-:Y:S01]  /*7450*/  HMMA.16816.F32.BF16 R36, R228, R206, R36 ;  /* 0x000000cee424723c */ /* 0x000fe20000041824 */
[----:B------:R-:W-:Y:S05]  /*7460*/  LDSM.16.M88.4 R228, [R246+0x2000] ;  /* 0x00200000f6e4783b */ /* 0x000fea0000000200 */
[C---:B-----5:R-:W-:Y:S06]  /*7470*/  HMMA.16816.F32.BF16 R64, R200.reuse, R220, R64 ;  /* 0x000000dcc840723c */ /* 0x060fec0000041840 */
[C---:B------:R-:W-:Y:S01]  /*7480*/  HMMA.16816.F32.BF16 R60, R200.reuse, R222, R60 ;  /* 0x000000dec83c723c */ /* 0x040fe2000004183c */
[----:B------:R-:W1:Y:S05]  /*7490*/  LDSM.16.M88.4 R220, [R245] ;  /* 0x00000000f5dc783b */ /* 0x000e6a0000000200 */
[C---:B------:R-:W-:Y:S06]  /*74a0*/  HMMA.16816.F32.BF16 R56, R200.reuse, R216, R56 ;  /* 0x000000d8c838723c */ /* 0x040fec0000041838 */
[C---:B------:R-:W-:Y:S01]  /*74b0*/  HMMA.16816.F32.BF16 R52, R200.reuse, R218, R52 ;  /* 0x000000dac834723c */ /* 0x040fe20000041834 */
[----:B------:R-:W2:Y:S05]  /*74c0*/  LDSM.16.M88.4 R216, [R245+0x800] ;  /* 0x00080000f5d8783b */ /* 0x000eaa0000000200 */
[C---:B------:R-:W-:Y:S06]  /*74d0*/  HMMA.16816.F32.BF16 R48, R200.reuse, R212, R48 ;  /* 0x000000d4c830723c */ /* 0x040fec0000041830 */
[C---:B------:R-:W-:Y:S01]  /*74e0*/  HMMA.16816.F32.BF16 R44, R200.reuse, R214, R44 ;  /* 0x000000d6c82c723c */ /* 0x040fe2000004182c */
[----:B------:R-:W3:Y:S05]  /*74f0*/  LDSM.16.M88.4 R212, [R245+0x1000] ;  /* 0x00100000f5d4783b */ /* 0x000eea0000000200 */
[C---:B------:R-:W-:Y:S06]  /*7500*/  HMMA.16816.F32.BF16 R40, R200.reuse, R204, R40 ;  /* 0x000000ccc828723c */ /* 0x040fec0000041828 */
[----:B------:R-:W-:Y:S01]  /*7510*/  HMMA.16816.F32.BF16 R32, R200, R206, R32 ;  /* 0x000000cec820723c */ /* 0x000fe20000041820 */
[----:B------:R-:W4:Y:S04]  /*7520*/  LDSM.16.M88.4 R204, [R245+0x1800] ;  /* 0x00180000f5cc783b */ /* 0x000f280000000200 */
[----:B------:R-:W5:Y:S01]  /*7530*/  LDSM.16.M88.4 R200, [R246] ;  /* 0x00000000f6c8783b */ /* 0x000f620000000200 */
[C---:B-1----:R-:W-:Y:S06]  /*7540*/  HMMA.16816.F32.BF16 R28, R228.reuse, R220, R28 ;  /* 0x000000dce41c723c */ /* 0x042fec000004181c */
[C---:B------:R-:W-:Y:S06]  /*7550*/  HMMA.16816.F32.BF16 R24, R228.reuse, R222, R24 ;  /* 0x000000dee418723c */ /* 0x040fec0000041818 */
[C---:B--2---:R-:W-:Y:S06]  /*7560*/  HMMA.16816.F32.BF16 R20, R228.reuse, R216, R20 ;  /* 0x000000d8e414723c */ /* 0x044fec0000041814 */
[C---:B------:R-:W-:Y:S06]  /*7570*/  HMMA.16816.F32.BF16 R16, R228.reuse, R218, R16 ;  /* 0x000000dae410723c */ /* 0x040fec0000041810 */
[C---:B---3--:R-:W-:Y:S06]  /*7580*/  HMMA.16816.F32.BF16 R12, R228.reuse, R212, R12 ;  /* 0x000000d4e40c723c */ /* 0x048fec000004180c */
[C---:B------:R-:W-:Y:S06]  /*7590*/  HMMA.16816.F32.BF16 R8, R228.reuse, R214, R8 ;  /* 0x000000d6e408723c */ /* 0x040fec0000041808 */
[C---:B----4-:R-:W-:Y:S06]  /*75a0*/  HMMA.16816.F32.BF16 R4, R228.reuse, R204, R4 ;  /* 0x000000cce404723c */ /* 0x050fec0000041804 */
[----:B------:R-:W-:Y:S01]  /*75b0*/  HMMA.16816.F32.BF16 R36, R228, R206, R36 ;  /* 0x000000cee424723c */ /* 0x000fe20000041824 */
[----:B------:R-:W-:Y:S05]  /*75c0*/  LDSM.16.M88.4 R228, [R251+0x6000] ;  /* 0x00600000fbe4783b */ /* 0x000fea0000000200 */
[C---:B-----5:R-:W-:Y:S06]  /*75d0*/  HMMA.16816.F32.BF16 R64, R200.reuse, R220, R64 ;  /* 0x000000dcc840723c */ /* 0x060fec0000041840 */
[C---:B------:R-:W-:Y:S01]  /*75e0*/  HMMA.16816.F32.BF16 R60, R200.reuse, R222, R60 ;  /* 0x000000dec83c723c */ /* 0x040fe2000004183c */
[----:B------:R-:W1:Y:S05]  /*75f0*/  LDSM.16.M88.4 R220, [R250+0xa000] ;  /* 0x00a00000fadc783b */ /* 0x000e6a0000000200 */
        /* <DEDUP_REMOVED lines=9> */
[----:B------:R-:W5:Y:S01]  /*7690*/  LDSM.16.M88.4 R200, [R251+0x4000] ;  /* 0x00400000fbc8783b */ /* 0x000f620000000200 */
        /* <DEDUP_REMOVED lines=55> */
[----:B------:R-:W-:Y:S05]  /*7a10*/  LDSM.16.M88.4 R220, [R246+0x6000] ;  /* 0x00600000f6dc783b */ /* 0x000fea0000000200 */
[C---:B------:R-:W-:Y:S06]  /*7a20*/  HMMA.16816.F32.BF16 R56, R200.reuse, R216, R56 ;  /* 0x000000d8c838723c */ /* 0x040fec0000041838 */
[C---:B------:R-:W-:Y:S01]  /*7a30*/  HMMA.16816.F32.BF16 R52, R200.reuse, R218, R52 ;  /* 0x000000dac834723c */ /* 0x040fe20000041834 */
[----:B------:R-:W1:Y:S05]  /*7a40*/  LDSM.16.M88.4 R216, [R245+0x2000] ;  /* 0x00200000f5d8783b */ /* 0x000e6a0000000200 */
[C---:B------:R-:W-:Y:S06]  /*7a50*/  HMMA.16816.F32.BF16 R40, R200.reuse, R204, R40 ;  /* 0x000000ccc828723c */ /* 0x040fec0000041828 */
[C---:B------:R-:W-:Y:S01]  /*7a60*/  HMMA.16816.F32.BF16 R32, R200.reuse, R206, R32 ;  /* 0x000000cec820723c */ /* 0x040fe20000041820 */
[----:B------:R-:W2:Y:S05]  /*7a70*/  LDSM.16.M88.4 R204, [R245+0x3000] ;  /* 0x00300000f5cc783b */ /* 0x000eaa0000000200 */
[C---:B------:R-:W-:Y:S06]  /*7a80*/  HMMA.16816.F32.BF16 R48, R200.reuse, R212, R48 ;  /* 0x000000d4c830723c */ /* 0x040fec0000041830 */
[----:B------:R-:W-:Y:S01]  /*7a90*/  HMMA.16816.F32.BF16 R44, R200, R214, R44 ;  /* 0x000000d6c82c723c */ /* 0x000fe2000004182c */
[----:B------:R-:W3:Y:S04]  /*7aa0*/  LDSM.16.M88.4 R212, [R245+0x2800] ;  /* 0x00280000f5d4783b */ /* 0x000ee80000000200 */
[----:B------:R-:W4:Y:S01]  /*7ab0*/  LDSM.16.M88.4 R200, [R245+0x3800] ;  /* 0x00380000f5c8783b */ /* 0x000f220000000200 */
[----:B------:R-:W-:-:S04]  /*7ac0*/  DEPBAR.LE SB0, 0x0 ;  /* 0x000080000000791a */ /* 0x000fc80000000000 */
[-C--:B-1----:R-:W-:Y:S06]  /*7ad0*/  HMMA.16816.F32.BF16 R60, R228, R218.reuse, R60 ;  /* 0x000000dae43c723c */ /* 0x082fec000004183c */
[C---:B------:R-:W-:Y:S06]  /*7ae0*/  HMMA.16816.F32.BF16 R24, R220.reuse, R218, R24 ;  /* 0x000000dadc18723c */ /* 0x040fec0000041818 */
[-C--:B--2---:R-:W-:Y:S06]  /*7af0*/  HMMA.16816.F32.BF16 R12, R220, R204.reuse, R12 ;  /* 0x000000ccdc0c723c */ /* 0x084fec000004180c */
[C---:B------:R-:W-:Y:S06]  /*7b00*/  HMMA.16816.F32.BF16 R48, R228.reuse, R204, R48 ;  /* 0x000000cce430723c */ /* 0x040fec0000041830 */
[----:B---3--:R-:W-:Y:S01]  /*7b10*/  HMMA.16816.F32.BF16 R56, R228, R212, R56 ;  /* 0x000000d4e438723c */ /* 0x008fe20000041838 */
[----:B------:R-:W-:-:S04]  /*7b20*/  IMAD.U32 R204, RZ, RZ, UR12 ;  /* 0x0000000cffcc7e24 */ /* 0x000fc8000f8e00ff */
[----:B------:R-:W-:Y:S01]  /*7b30*/  IMAD R204, R204, 0x40, R197 ;  /* 0x00000040cccc7824 */ /* 0x000fe200078e02c5 */
[----:B------:R-:W-:Y:S03]  /*7b40*/  HMMA.16816.F32.BF16 R20, R220, R212, R20 ;  /* 0x000000d4dc14723c */ /* 0x000fe60000041814 */
[----:B------:R-:W-:-:S03]  /*7b50*/  VIADD R197, R204, 0x8 ;  /* 0x00000008ccc57836 */ /* 0x000fc60000000000 */
[-C--:B------:R-:W-:Y:S02]  /*7b60*/  HMMA.16816.F32.BF16 R52, R228, R214.reuse, R52 ;  /* 0x000000d6e434723c */ /* 0x080fe40000041834 */
[C---:B------:R-:W-:Y:S02]  /*7b70*/  ISETP.GE.AND P6, PT, R197.reuse, R227, PT ;  /* 0x000000e3c500720c */ /* 0x040fe40003fc6270 */
[C---:B------:R-:W-:Y:S02]  /*7b80*/  ISETP.GE.AND P0, PT, R197.reuse, R226, PT ;  /* 0x000000e2c500720c */ /* 0x040fe40003f06270 */
[C---:B------:R-:W-:Y:S01]  /*7b90*/  ISETP.GE.AND P5, PT, R197.reuse, R225, PT ;  /* 0x000000e1c500720c */ /* 0x040fe20003fa6270 */
[----:B------:R-:W-:Y:S01]  /*7ba0*/  HMMA.16816.F32.BF16 R16, R220, R214, R16 ;  /* 0x000000d6dc10723c */ /* 0x000fe20000041810 */
[----:B------:R-:W-:Y:S01]  /*7bb0*/  ISETP.GE.AND P1, PT, R197, R224, PT ;  /* 0x000000e0c500720c */ /* 0x000fe20003f26270 */
[----:B------:R-:W-:Y:S01]  /*7bc0*/  VIADD R197, R204, 0x9 ;  /* 0x00000009ccc57836 */ /* 0x000fe20000000000 */
[----:B------:R-:W-:-:S02]  /*7bd0*/  FSEL R199, R60, -INF , !P6 ;  /* 0xff8000003cc77808 */ /* 0x000fc40007000000 */
[----:B------:R-:W-:Y:S01]  /*7be0*/  FSEL R62, R62, -INF , !P0 ;  /* 0xff8000003e3e7808 */ /* 0x000fe20004000000 */
[-C--:B------:R-:W-:Y:S01]  /*7bf0*/  HMMA.16816.F32.BF16 R44, R228, R206.reuse, R44 ;  /* 0x000000cee42c723c */ /* 0x080fe2000004182c */
[C---:B------:R-:W-:Y:S02]  /*7c00*/  ISETP.GE.AND P4, PT, R197.reuse, R227, PT ;  /* 0x000000e3c500720c */ /* 0x040fe40003f86270 */
[----:B------:R-:W-:Y:S02]  /*7c10*/  ISETP.GE.AND P6, PT, R197, R226, PT ;  /* 0x000000e2c500720c */ /* 0x000fe40003fc6270 */
[----:B------:R-:W-:Y:S01]  /*7c20*/  FSEL R61, R61, -INF , !P4 ;  /* 0xff8000003d3d7808 */ /* 0x000fe20006000000 */
[C---:B------:R-:W-:Y:S01]  /*7c30*/  HMMA.16816.F32.BF16 R8, R220.reuse, R206, R8 ;  /* 0x000000cedc08723c */ /* 0x040fe20000041808 */
[C---:B------:R-:W-:Y:S02]  /*7c40*/  ISETP.GE.AND P0, PT, R197.reuse, R225, PT ;  /* 0x000000e1c500720c */ /* 0x040fe40003f06270 */
[----:B------:R-:W-:Y:S01]  /*7c50*/  ISETP.GE.AND P4, PT, R197, R224, PT ;  /* 0x000000e0c500720c */ /* 0x000fe20003f86270 */
[----:B------:R-:W-:Y:S01]  /*7c60*/  VIADD R197, R204, 0x10 ;  /* 0x00000010ccc57836 */ /* 0x000fe20000000000 */
[----:B------:R-:W-:Y:S01]  /*7c70*/  FSEL R63, R63, -INF , !P6 ;  /* 0xff8000003f3f7808 */ /* 0x000fe20007000000 */
[----:B------:R-:W-:Y:S01]  /*7c80*/  HMMA.16816.F32.BF16 R28, R220, R216, R28 ;  /* 0x000000d8dc1c723c */ /* 0x000fe2000004181c */
[----:B------:R-:W-:-:S02]  /*7c90*/  FSEL R60, R24, -INF , !P5 ;  /* 0xff800000183c7808 */ /* 0x000fc40006800000 */
[----:B------:R-:W-:Y:S02]  /*7ca0*/  FSEL R26, R26, -INF , !P1 ;  /* 0xff8000001a1a7808 */ /* 0x000fe40004800000 */
[----:B------:R-:W-:Y:S01]  /*7cb0*/  FSEL R25, R25, -INF , !P0 ;  /* 0xff80000019197808 */ /* 0x000fe20004000000 */
[----:B------:R-:W-:Y:S01]  /*7cc0*/  HMMA.16816.F32.BF16 R64, R228, R216, R64 ;  /* 0x000000d8e440723c */ /* 0x000fe20000041840 */
[C---:B------:R-:W-:Y:S02]  /*7cd0*/  ISETP.GE.AND P6, PT, R197.reuse, R227, PT ;  /* 0x000000e3c500720c */ /* 0x040fe40003fc6270 */
[C---:B------:R-:W-:Y:S02]  /*7ce0*/  ISETP.GE.AND P1, PT, R197.reuse, R226, PT ;  /* 0x000000e2c500720c */ /* 0x040fe40003f26270 */
[C---:B------:R-:W-:Y:S01]  /*7cf0*/  ISETP.GE.AND P5, PT, R197.reuse, R225, PT ;  /* 0x000000e1c500720c */ /* 0x040fe20003fa6270 */
[----:B----4-:R-:W-:Y:S01]  /*7d00*/  HMMA.16816.F32.BF16 R4, R220, R200, R4 ;  /* 0x000000c8dc04723c */ /* 0x010fe20000041804 */
[----:B------:R-:W-:Y:S01]  /*7d10*/  BAR.SYNC.DEFER_BLOCKING 0x0 ;  /* 0x0000000000007b1d */ /* 0x000fe20000010000 */
[----:B------:R-:W-:Y:S01]  /*7d20*/  ISETP.GE.AND P0, PT, R197, R224, PT ;  /* 0x000000e0c500720c */ /* 0x000fe20003f06270 */
[----:B------:R-:W-:Y:S01]  /*7d30*/  VIADD R197, R204, 0x11 ;  /* 0x00000011ccc57836 */ /* 0x000fe20000000000 */
[----:B------:R-:W-:-:S02]  /*7d40*/  FSEL R24, R27, -INF , !P4 ;  /* 0xff8000001b187808 */ /* 0x000fc40006000000 */
[----:B------:R-:W-:Y:S01]  /*7d50*/  FSEL R27, R56, -INF , !P6 ;  /* 0xff800000381b7808 */ /* 0x000fe20007000000 */
[----:B------:R-:W-:Y:S01]  /*7d60*/  HMMA.16816.F32.BF16 R36, R220, R202, R36 ;  /* 0x000000cadc24723c */ /* 0x000fe20000041824 */
[C---:B------:R-:W-:Y:S02]  /*7d70*/  ISETP.GE.AND P4, PT, R197.reuse, R227, PT ;  /* 0x000000e3c500720c */ /* 0x040fe40003f86270 */
[----:B------:R-:W-:Y:S01]  /*7d80*/  FSEL R218, R20, -INF , !P5 ;  /* 0xff80000014da7808 */ /* 0x000fe20006800000 */
[----:B------:R1:W-:Y:S01]  /*7d90*/  STL [R1+0x3c], R27 ;  /* 0x00003c1b01007387 */ /* 0x0003e20000100800 */
[----:B------:R-:W-:Y:S01]  /*7da0*/  ISETP.GE.AND P6, PT, R197, R226, PT ;  /* 0x000000e2c500720c */ /* 0x000fe20003fc6270 */
[----:B------:R-:W-:Y:S01]  /*7db0*/  VIADD R20, R204, 0x19 ;  /* 0x00000019cc147836 */ /* 0x000fe20000000000 */
[----:B------:R-:W-:Y:S01]  /*7dc0*/  FSEL R214, R22, -INF , !P0 ;  /* 0xff80000016d67808 */ /* 0x000fe20004000000 */
[----:B------:R-:W-:Y:S01]  /*7dd0*/  HMMA.16816.F32.BF16 R40, R228, R200, R40 ;  /* 0x000000c8e428723c */ /* 0x000fe20000041828 */
[----:B------:R-:W-:-:S02]  /*7de0*/  FSEL R56, R59, -INF , !P6 ;  /* 0xff8000003b387808 */ /* 0x000fc40007000000 */
[----:B------:R-:W-:Y:S02]  /*7df0*/  FSEL R58, R58, -INF , !P1 ;  /* 0xff8000003a3a7808 */ /* 0x000fe40004800000 */
[----:B------:R-:W-:Y:S01]  /*7e00*/  ISETP.GE.AND P1, PT, R197, R225, PT ;  /* 0x000000e1c500720c */ /* 0x000fe20003f26270 */
[----:B------:R-:W-:Y:S03]  /*7e10*/  HMMA.16816.F32.BF16 R32, R228, R202, R32 ;  /* 0x000000cae420723c */ /* 0x000fe60000041820 */
[----:B------:R-:W-:Y:S02]  /*7e20*/  FSEL R216, R21, -INF , !P1 ;  /* 0xff80000015d87808 */ /* 0x000fe40004800000 */
[----:B-1----:R-:W-:Y:S02]  /*7e30*/  FSEL R27, R57, -INF , !P4 ;  /* 0xff800000391b7808 */ /* 0x002fe40006000000 */
[----:B------:R-:W-:-:S03]  /*7e40*/  ISETP.GE.AND P4, PT, R197, R224, PT ;  /* 0x000000e0c500720c */ /* 0x000fc60003f86270 */
[----:B------:R1:W-:Y:S01]  /*7e50*/  STL [R1+0x4c], R27 ;  /* 0x00004c1b01007387 */ /* 0x0003e20000100800 */
[----:B------:R-:W-:Y:S02]  /*7e60*/  FSEL R215, R23, -INF , !P4 ;  /* 0xff80000017d77808 */ /* 0x000fe40006000000 */
[C---:B------:R-:W-:Y:S01]  /*7e70*/  ISETP.GE.AND P4, PT, R20.reuse, R227, PT ;  /* 0x000000e31400720c */ /* 0x040fe20003f86270 */
[----:B------:R-:W-:Y:S03]  /*7e80*/  STL [R1+0x38], R56 ;  /* 0x0000383801007387 */ /* 0x000fe60000100800 */
[----:B------:R-:W-:Y:S02]  /*7e90*/  FSEL R53, R53, -INF , !P4 ;  /* 0xff80000035357808 */ /* 0x000fe40006000000 */
[----:B------:R-:W-:Y:S01]  /*7ea0*/  ISETP.GE.AND P4, PT, R20, R224, PT ;  /* 0x000000e01400720c */ /* 0x000fe20003f86270 */
[----:B-1----:R-:W-:-:S05]  /*7eb0*/  VIADD R27, R204, 0x18 ;  /* 0x00000018cc1b7836 */ /* 0x002fca0000000000 */
[C---:B------:R-:W-:Y:S02]  /*7ec0*/  ISETP.GE.AND P6, PT, R27.reuse, R227, PT ;  /* 0x000000e31b00720c */ /* 0x040fe40003fc6270 */
[CC--:B------:R-:W-:Y:S02]  /*7ed0*/  ISETP.GE.AND P0, PT, R27.reuse, R226.reuse, PT ;  /* 0x000000e21b00720c */ /* 0x0c0fe40003f06270 */
[----:B------:R-:W-:Y:S02]  /*7ee0*/  FSEL R52, R52, -INF , !P6 ;  /* 0xff80000034347808 */ /* 0x000fe40007000000 */
[----:B------:R-:W-:Y:S02]  /*7ef0*/  FSEL R54, R54, -INF , !P0 ;  /* 0xff80000036367808 */ /* 0x000fe40004000000 */
[----:B------:R-:W-:Y:S02]  /*7f00*/  ISETP.GE.AND P5, PT, R27, R225, PT ;  /* 0x000000e11b00720c */ /* 0x000fe40003fa6270 */
[----:B------:R-:W-:-:S02]  /*7f10*/  ISETP.GE.AND P6, PT, R20, R226, PT ;  /* 0x000000e21400720c */ /* 0x000fc40003fc6270 */
[----:B------:R-:W-:Y:S01]  /*7f20*/  ISETP.GE.AND P0, PT, R20, R225, PT ;  /* 0x000000e11400720c */ /* 0x000fe20003f06270 */
[----:B------:R-:W-:Y:S01]  /*7f30*/  VIADD R20, R204, 0x20 ;  /* 0x00000020cc147836 */ /* 0x000fe20000000000 */
[----:B------:R-:W-:Y:S01]  /*7f40*/  FSEL R217, R16, -INF , !P5 ;  /* 0xff80000010d97808 */ /* 0x000fe20006800000 */
[----:B------:R-:W-:Y:S01]  /*7f50*/  VIADD R16, R204, 0x21 ;  /* 0x00000021cc107836 */ /* 0x000fe20000000000 */
[----:B------:R-:W-:Y:S02]  /*7f60*/  ISETP.GE.AND P1, PT, R27, R224, PT ;  /* 0x000000e01b00720c */ /* 0x000fe40003f26270 */
[----:B------:R-:W-:Y:S02]  /*7f70*/  FSEL R206, R55, -INF , !P6 ;  /* 0xff80000037ce7808 */ /* 0x000fe40007000000 */
[----:B------:R-:W-:Y:S02]  /*7f80*/  ISETP.GE.AND P6, PT, R20, R227, PT ;  /* 0x000000e31400720c */ /* 0x000fe40003fc6270 */
[----:B------:R-:W-:-:S02]  /*7f90*/  FSEL R207, R18, -INF , !P1 ;  /* 0xff80000012cf7808 */ /* 0x000fc40004800000 */
[----:B------:R-:W-:Y:S02]  /*7fa0*/  FSEL R55, R19, -INF , !P4 ;  /* 0xff80000013377808 */ /* 0x000fe40006000000 */
[-C--:B------:R-:W-:Y:S02]  /*7fb0*/  ISETP.GE.AND P1, PT, R20, R226.reuse, PT ;  /* 0x000000e21400720c */ /* 0x080fe40003f26270 */
[----:B------:R-:W-:Y:S01]  /*7fc0*/  FSEL R205, R17, -INF , !P0 ;  /* 0xff80000011cd7808 */ /* 0x000fe20004000000 */
[----:B------:R-:W-:Y:S01]  /*7fd0*/  VIADD R17, R204, 0x28 ;  /* 0x00000028cc117836 */ /* 0x000fe20000000000 */
[----:B------:R-:W-:Y:S02]  /*7fe0*/  ISETP.GE.AND P4, PT, R16, R227, PT ;  /* 0x000000e31000720c */ /* 0x000fe40003f86270 */
[----:B------:R-:W-:Y:S02]  /*7ff0*/  FSEL R219, R48, -INF , !P6 ;  /* 0xff80000030db7808 */ /* 0x000fe40007000000 */
[----:B------:R-:W-:-:S02]  /*8000*/  ISETP.GE.AND P6, PT, R16, R226, PT ;  /* 0x000000e21000720c */ /* 0x000fc40003fc6270 */
[----:B------:R-:W-:Y:S02]  /*8010*/  FSEL R220, R50, -INF , !P1 ;  /* 0xff80000032dc7808 */ /* 0x000fe40004800000 */
[----:B------:R-:W-:Y:S02]  /*8020*/  FSEL R221, R49, -INF , !P4 ;  /* 0xff80000031dd7808 */ /* 0x000fe40006000000 */
[C---:B------:R-:W-:Y:S02]  /*8030*/  ISETP.GE.AND P1, PT, R16.reuse, R225, PT ;  /* 0x000000e11000720c */ /* 0x040fe40003f26270 */
[----:B------:R-:W-:Y:S01]  /*8040*/  ISETP.GE.AND P4, PT, R16, R224, PT ;  /* 0x000000e01000720c */ /* 0x000fe20003f86270 */
[----:B------:R-:W-:Y:S01]  /*8050*/  VIADD R16, R204, 0x29 ;  /* 0x00000029cc107836 */ /* 0x000fe20000000000 */
[----:B------:R-:W-:Y:S02]  /*8060*/  FSEL R223, R51, -INF , !P6 ;  /* 0xff80000033df7808 */ /* 0x000fe40007000000 */
[----:B------:R-:W-:-:S02]  /*8070*/  ISETP.GE.AND P6, PT, R17, R227, PT ;  /* 0x000000e31100720c */ /* 0x000fc40003fc6270 */
[C---:B------:R-:W-:Y:S02]  /*8080*/  ISETP.GE.AND P5, PT, R20.reuse, R225, PT ;  /* 0x000000e11400720c */ /* 0x040fe40003fa6270 */
[----:B------:R-:W-:Y:S02]  /*8090*/  ISETP.GE.AND P0, PT, R20, R224, PT ;  /* 0x000000e01400720c */ /* 0x000fe40003f06270 */
[----:B------:R-:W-:Y:S02]  /*80a0*/  FSEL R237, R44, -INF , !P6 ;  /* 0xff8000002ced7808 */ /* 0x000fe40007000000 */
[----:B------:R-:W-:Y:S01]  /*80b0*/  FSEL R232, R12, -INF , !P5 ;  /* 0xff8000000ce87808 */ /* 0x000fe20006800000 */
[----:B------:R-:W-:Y:S01]  /*80c0*/  VIADD R12, R204, 0x1 ;  /* 0x00000001cc0c7836 */ /* 0x000fe20000000000 */
[----:B------:R-:W-:Y:S02]  /*80d0*/  ISETP.GE.AND P6, PT, R16, R226, PT ;  /* 0x000000e21000720c */ /* 0x000fe40003fc6270 */
[----:B------:R-:W-:-:S02]  /*80e0*/  FSEL R234, R14, -INF , !P0 ;  /* 0xff8000000eea7808 */ /* 0x000fc40004000000 */
[CC--:B------:R-:W-:Y:S02]  /*80f0*/  ISETP.GE.AND P5, PT, R17.reuse, R225.reuse, PT ;  /* 0x000000e11100720c */ /* 0x0c0fe40003fa6270 */
[----:B------:R-:W-:Y:S02]  /*8100*/  ISETP.GE.AND P0, PT, R17, R226, PT ;  /* 0x000000e21100720c */ /* 0x000fe40003f06270 */
[----:B------:R-:W-:Y:S02]  /*8110*/  FSEL R235, R13, -INF , !P1 ;  /* 0xff8000000deb7808 */ /* 0x000fe40004800000 */
[----:B------:R-:W-:Y:S02]  /*8120*/  FSEL R13, R47, -INF , !P6 ;  /* 0xff8000002f0d7808 */ /* 0x000fe40007000000 */
[----:B------:R-:W-:Y:S02]  /*8130*/  FSEL R8, R8, -INF , !P5 ;  /* 0xff80000008087808 */ /* 0x000fe40006800000 */
[----:B------:R-:W-:Y:S01]  /*8140*/  FSEL R239, R46, -INF , !P0 ;  /* 0xff8000002eef7808 */ /* 0x000fe20004000000 */
[----:B------:R-:W-:Y:S01]  /*8150*/  STL [R1+0x4], R13 ;  /* 0x0000040d01007387 */ /* 0x000fe20000100800 */
[----:B------:R-:W-:-:S02]  /*8160*/  ISETP.GE.AND P0, PT, R16, R225, PT ;  /* 0x000000e11000720c */ /* 0x000fc40003f06270 */
[----:B------:R-:W-:Y:S01]  /*8170*/  FSEL R222, R15, -INF , !P4 ;  /* 0xff8000000fde7808 */ /* 0x000fe20006000000 */
[----:B------:R1:W-:Y:S01]  /*8180*/  STL [R1+0x8], R8 ;  /* 0x0000080801007387 */ /* 0x0003e20000100800 */
[C---:B------:R-:W-:Y:S02]  /*8190*/  ISETP.GE.AND P4, PT, R16.reuse, R227, PT ;  /* 0x000000e31000720c */ /* 0x040fe40003f86270 */
[-C--:B------:R-:W-:Y:S02]  /*81a0*/  ISETP.GE.AND P1, PT, R17, R224.reuse, PT ;  /* 0x000000e01100720c */ /* 0x080fe40003f26270 */
[----:B------:R-:W-:Y:S02]  /*81b0*/  FSEL R48, R45, -INF , !P4 ;  /* 0xff8000002d307808 */ /* 0x000fe40006000000 */
[----:B------:R-:W-:Y:S02]  /*81c0*/  ISETP.GE.AND P4, PT, R16, R224, PT ;  /* 0x000000e01000720c */ /* 0x000fe40003f86270 */
[----:B------:R-:W-:-:S02]  /*81d0*/  FSEL R238, R10, -INF , !P1 ;  /* 0xff8000000aee7808 */ /* 0x000fc40004800000 */
[C---:B------:R-:W-:Y:S02]  /*81e0*/  ISETP.GE.AND P1, PT, R12.reuse, R226, PT ;  /* 0x000000e20c00720c */ /* 0x040fe40003f26270 */
[----:B------:R-:W-:Y:S02]  /*81f0*/  FSEL R236, R11, -INF , !P4 ;  /* 0xff8000000bec7808 */ /* 0x000fe40006000000 */
[C---:B------:R-:W-:Y:S02]  /*8200*/  ISETP.GE.AND P6, PT, R12.reuse, R227, PT ;  /* 0x000000e30c00720c */ /* 0x040fe40003fc6270 */
[----:B------:R-:W-:Y:S02]  /*8210*/  FSEL R67, R67, -INF , !P1 ;  /* 0xff80000043437808 */ /* 0x000fe40004800000 */
[----:B------:R-:W-:Y:S02]  /*8220*/  FSEL R65, R65, -INF , !P6 ;  /* 0xff80000041417808 */ /* 0x000fe40007000000 */
[----:B------:R-:W-:-:S02]  /*8230*/  ISETP.GE.AND P5, PT, R12, R225, PT ;  /* 0x000000e10c00720c */ /* 0x000fc40003fa6270 */
[----:B-1----:R-:W-:Y:S01]  /*8240*/  FSEL R8, R9, -INF , !P0 ;  /* 0xff80000009087808 */ /* 0x002fe20004000000 */
[----:B------:R-:W-:Y:S01]  /*8250*/  VIADD R9, R204, 0x30 ;  /* 0x00000030cc097836 */ /* 0x000fe20000000000 */
[----:B------:R-:W-:Y:S02]  /*8260*/  ISETP.GE.AND P0, PT, R12, R224, PT ;  /* 0x000000e00c00720c */ /* 0x000fe40003f06270 */
[----:B------:R-:W-:Y:S01]  /*8270*/  FSEL R29, R29, -INF , !P5 ;  /* 0xff8000001d1d7808 */ /* 0x000fe20006800000 */
[----:B------:R1:W-:Y:S01]  /*8280*/  STL [R1+0x54], R8 ;  /* 0x0000540801007387 */ /* 0x0003e20000100800 */
[C---:B------:R-:W-:Y:S02]  /*8290*/  ISETP.GE.AND P1, PT, R9.reuse, R226, PT ;  /* 0x000000e20900720c */ /* 0x040fe40003f26270 */
[----:B------:R-:W-:Y:S02]  /*82a0*/  ISETP.GE.AND P6, PT, R9, R227, PT ;  /* 0x000000e30900720c */ /* 0x000fe40003fc6270 */
[----:B------:R-:W-:-:S02]  /*82b0*/  FSEL R42, R42, -INF , !P1 ;  /* 0xff8000002a2a7808 */ /* 0x000fc40004800000 */
[----:B------:R-:W-:Y:S02]  /*82c0*/  ISETP.GE.AND P1, PT, R9, R225, PT ;  /* 0x000000e10900720c */ /* 0x000fe40003f26270 */
[----:B------:R-:W-:Y:S02]  /*82d0*/  FSEL R45, R40, -INF , !P6 ;  /* 0xff800000282d7808 */ /* 0x000fe40007000000 */
[----:B------:R-:W-:Y:S01]  /*82e0*/  FSEL R233, R4, -INF , !P1 ;  /* 0xff80000004e97808 */ /* 0x000fe20004800000 */
[C---:B------:R-:W-:Y:S01]  /*82f0*/  VIADD R4, R204.reuse, 0x38 ;  /* 0x00000038cc047836 */ /* 0x040fe20000000000 */
[----:B------:R-:W-:Y:S02]  /*8300*/  ISETP.GE.AND P1, PT, R204, R227, PT ;  /* 0x000000e3cc00720c */ /* 0x000fe40003f26270 */
[----:B------:R-:W-:Y:S02]  /*8310*/  FSEL R14, R31, -INF , !P0 ;  /* 0xff8000001f0e7808 */ /* 0x000fe40004000000 */
[----:B------:R-:W-:-:S02]  /*8320*/  FSEL R15, R64, -INF , !P1 ;  /* 0xff800000400f7808 */ /* 0x000fc40004800000 */
[C---:B------:R-:W-:Y:S02]  /*8330*/  ISETP.GE.AND P0, PT, R4.reuse, R224, PT ;  /* 0x000000e00400720c */ /* 0x040fe40003f06270 */
[----:B------:R-:W-:Y:S02]  /*8340*/  ISETP.GE.AND P5, PT, R4, R226, PT ;  /* 0x000000e20400720c */ /* 0x000fe40003fa6270 */
[----:B------:R-:W-:Y:S01]  /*8350*/  FSEL R212, R38, -INF , !P0 ;  /* 0xff80000026d47808 */ /* 0x000fe20004000000 */
[----:B-1----:R-:W-:-:S05]  /*8360*/  VIADD R8, R204, 0x31 ;  /* 0x00000031cc087836 */ /* 0x002fca0000000000 */
[C---:B------:R-:W-:Y:S02]  /*8370*/  ISETP.GE.AND P4, PT, R8.reuse, R227, PT ;  /* 0x000000e30800720c */ /* 0x040fe40003f86270 */
[----:B------:R-:W-:Y:S02]  /*8380*/  ISETP.GE.AND P6, PT, R8, R226, PT ;  /* 0x000000e20800720c */ /* 0x000fe40003fc6270 */
[----:B------:R-:W-:Y:S02]  /*8390*/  FSEL R44, R41, -INF , !P4 ;  /* 0xff800000292c7808 */ /* 0x000fe40006000000 */
[----:B------:R-:W-:Y:S02]  /*83a0*/  ISETP.GE.AND P4, PT, R9, R224, PT ;  /* 0x000000e00900720c */ /* 0x000fe40003f86270 */
[----:B------:R-:W-:Y:S02]  /*83b0*/  FSEL R46, R43, -INF , !P6 ;  /* 0xff8000002b2e7808 */ /* 0x000fe40007000000 */
[----:B------:R-:W-:-:S02]  /*83c0*/  FSEL R197, R6, -INF , !P4 ;  /* 0xff80000006c57808 */ /* 0x000fc40006000000 */
[-C--:B------:R-:W-:Y:S02]  /*83d0*/  ISETP.GE.AND P4, PT, R8, R225.reuse, PT ;  /* 0x000000e10800720c */ /* 0x080fe40003f86270 */
[C---:B------:R-:W-:Y:S02]  /*83e0*/  ISETP.GE.AND P6, PT, R204.reuse, R226, PT ;  /* 0x000000e2cc00720c */ /* 0x040fe40003fc6270 */
[----:B------:R-:W-:Y:S02]  /*83f0*/  FSEL R5, R5, -INF , !P4 ;  /* 0xff80000005057808 */ /* 0x000fe40006000000 */
[----:B------:R-:W-:Y:S02]  /*8400*/  ISETP.GE.AND P4, PT, R204, R225, PT ;  /* 0x000000e1cc00720c */ /* 0x000fe40003f86270 */
[----:B------:R-:W-:Y:S01]  /*8410*/  ISETP.GE.AND P1, PT, R8, R224, PT ;  /* 0x000000e00800720c */ /* 0x000fe20003f26270 */
[----:B------:R-:W-:Y:S01]  /*8420*/  STL [R1+0x58], R5 ;  /* 0x0000580501007387 */ /* 0x000fe20000100800 */
[----:B------:R-:W-:-:S02]  /*8430*/  FSEL R66, R66, -INF , !P6 ;  /* 0xff80000042427808 */ /* 0x000fc40007000000 */
[----:B------:R-:W-:Y:S02]  /*8440*/  FSEL R17, R28, -INF , !P4 ;  /* 0xff8000001c117808 */ /* 0x000fe40006000000 */
[----:B------:R-:W-:Y:S02]  /*8450*/  ISETP.GE.AND P6, PT, R4, R225, PT ;  /* 0x000000e10400720c */ /* 0x000fe40003fc6270 */
[C---:B------:R-:W-:Y:S01]  /*8460*/  ISETP.GE.AND P4, PT, R204.reuse, R224, PT ;  /* 0x000000e0cc00720c */ /* 0x040fe20003f86270 */
[----:B------:R-:W-:Y:S01]  /*8470*/  VIADD R204, R204, 0x39 ;  /* 0x00000039cccc7836 */ /* 0x000fe20000000000 */
[----:B------:R-:W-:Y:S02]  /*8480*/  FSEL R198, R7, -INF , !P1 ;  /* 0xff80000007c67808 */ /* 0x000fe40004800000 */
[----:B------:R-:W-:Y:S02]  /*8490*/  ISETP.GE.AND P1, PT, R4, R227, PT ;  /* 0x000000e30400720c */ /* 0x000fe40003f26270 */
[----:B------:R-:W-:-:S02]  /*84a0*/  FSEL R4, R36, -INF , !P6 ;  /* 0xff80000024047808 */ /* 0x000fc40007000000 */
[----:B------:R-:W-:Y:S02]  /*84b0*/  ISETP.GE.AND P0, PT, R204, R225, PT ;  /* 0x000000e1cc00720c */ /* 0x000fe40003f06270 */
[----:B------:R-:W-:Y:S01]  /*84c0*/  FSEL R30, R30, -INF , !P4 ;  /* 0xff8000001e1e7808 */ /* 0x000fe20006000000 */
[----:B------:R1:W-:Y:S01]  /*84d0*/  STL [R1+0x5c], R4 ;  /* 0x00005c0401007387 */ /* 0x0003e20000100800 */
[----:B------:R-:W-:Y:S02]  /*84e0*/  FSEL R56, R32, -INF , !P1 ;  /* 0xff80000020387808 */ /* 0x000fe40004800000 */
[C---:B------:R-:W-:Y:S02]  /*84f0*/  ISETP.GE.AND P6, PT, R204.reuse, R227, PT ;  /* 0x000000e3cc00720c */ /* 0x040fe40003fc6270 */
[C---:B------:R-:W-:Y:S02]  /*8500*/  ISETP.GE.AND P4, PT, R204.reuse, R226, PT ;  /* 0x000000e2cc00720c */ /* 0x040fe40003f86270 */
[----:B------:R-:W-:-:S02]  /*8510*/  ISETP.GE.AND P1, PT, R204, R224, PT ;  /* 0x000000e0cc00720c */ /* 0x000fc40003f26270 */
[----:B------:R-:W-:Y:S02]  /*8520*/  FSEL R28, R34, -INF , !P5 ;  /* 0xff800000221c7808 */ /* 0x000fe40006800000 */
[----:B------:R-:W-:Y:S02]  /*8530*/  FSEL R213, R39, -INF , !P1 ;  /* 0xff80000027d57808 */ /* 0x000fe40004800000 */
[----:B------:R-:W-:Y:S02]  /*8540*/  FSEL R57, R33, -INF , !P6 ;  /* 0xff80000021397808 */ /* 0x000fe40007000000 */
[----:B------:R-:W-:Y:S02]  /*8550*/  FSEL R59, R35, -INF , !P4 ;  /* 0xff800000233b7808 */ /* 0x000fe40006000000 */
[----:B-1----:R-:W-:Y:S02]  /*8560*/  FSEL R4, R37, -INF , !P0 ;  /* 0xff80000025047808 */ /* 0x002fe40004000000 */
[----:B------:R-:W-:-:S03]  /*8570*/  PLOP3.LUT P0, PT, PT, PT, UP0, 0x80, 0x0 ;  /* 0x000000000000781c */ /* 0x000fc60003f0f008 */
[----:B------:R1:W-:Y:S10]  /*8580*/  STL [R1+0x60], R4 ;  /* 0x0000600401007387 */ /* 0x0003f40000100800 */
[----:B------:R-:W-:Y:S05]  /*8590*/  @!P0 BRA `(.L_x_219) ;  /* 0x00000004005c8947 */ /* 0x000fea0003800000 */
[----:B------:R-:W2:Y:S04]  /*85a0*/  LDL.64 R20, [R1+0x28] ;  /* 0x0000280001147983 */ /* 0x000ea80000100a00 */
[----:B------:R-:W3:Y:S01]  /*85b0*/  LDL.64 R22, [R1+0x30] ;  /* 0x0000300001167983 */ /* 0x000ee20000100a00 */
[----:B------:R-:W-:Y:S01]  /*85c0*/  UIADD3 UR5, UR18, -0x3, URZ ;  /* 0xfffffffd12057890 */ /* 0x000fe2000fffe03f */
[----:B------:R-:W4:Y:S01]  /*85d0*/  @!P3 LDC.64 R6, c[0x0][0x218] ;  /* 0x00008600ff06bb82 */ /* 0x000f220000000a00 */
[----:B------:R-:W-:Y:S01]  /*85e0*/  BSSY B0, `(.L_x_220) ;  /* 0x0000051000007945 */ /* 0x000fe20003800000 */
[----:B------:R2:W-:Y:S01]  /*85f0*/  @P3 STS.128 [R252+0x8000], RZ ;  /* 0x008000fffc003388 */ /* 0x0005e20000000c00 */
[----:B------:R-:W-:Y:S02]  /*8600*/  USHF.R.S32.HI UR4, URZ, 0x1f, UR5 ;  /* 0x0000001f3f047899 */ /* 0x000fe40008011405 */
[----:B------:R-:W-:-:S02]  /*8610*/  UIMAD.WIDE.U32 UR30, UR5, UR8, URZ ;  /* 0x00000008051e72a5 */ /* 0x000fc4000f8e003f */
[----:B------:R-:W-:Y:S01]  /*8620*/  UIMAD UR4, UR4, UR8, URZ ;  /* 0x00000008040472a4 */ /* 0x000fe2000f8e023f */
[----:B-1----:R-:W1:Y:S03]  /*8630*/  @!P2 LDC.64 R4, c[0x0][0x218] ;  /* 0x00008600ff04ab82 */ /* 0x002e660000000a00 */
[----:B------:R-:W-:Y:S01]  /*8640*/  UIMAD UR4, UR5, UR9, UR4 ;  /* 0x00000009050472a4 */ /* 0x000fe2000f8e0204 */
[----:B------:R-:W-:Y:S02]  /*8650*/  IMAD.U32 R19, RZ, RZ, UR30 ;  /* 0x0000001eff137e24 */ /* 0x000fe4000f8e00ff */
[----:B------:R-:W-:Y:S01]  /*8660*/  IMAD.U32 R9, RZ, RZ, UR30 ;  /* 0x0000001eff097e24 */ /* 0x000fe2000f8e00ff */
[----:B------:R-:W-:Y:S01]  /*8670*/  UIADD3 UR4, UR31, UR4, URZ ;  /* 0x000000041f047290 */ /* 0x000fe2000fffe03f */
[----:B------:R-:W5:Y:S05]  /*8680*/  @!P3 LDC.64 R12, c[0x0][0x218] ;  /* 0x00008600ff0cbb82 */ /* 0x000f6a0000000a00 */
[----:B------:R-:W-:-:S03]  /*8690*/  IMAD.U32 R16, RZ, RZ, UR4 ;  /* 0x00000004ff107e24 */ /* 0x000fc6000f8e00ff */
[----:B------:R-:W5:Y:S01]  /*86a0*/  @!P2 LDC.64 R10, c[0x0][0x218] ;  /* 0x00008600ff0aab82 */ /* 0x000f620000000a00 */
[----:B--2---:R-:W-:-:S04]  /*86b0*/  LEA R19, P1, R19, R20, 0x6 ;  /* 0x0000001413137211 */ /* 0x004fc800078230ff */
[----:B---3--:R-:W-:Y:S02]  /*86c0*/  LEA.HI.X R16, R9, R23, R16, 0x6, P1 ;  /* 0x0000001709107211 */ /* 0x008fe400008f3410 */
[C---:B----4-:R-:W-:Y:S01]  /*86d0*/  @!P3 LEA R32, P4, R19.reuse, R6, 0x1 ;  /* 0x000000061320b211 */ /* 0x050fe200078808ff */
[----:B------:R-:W2:Y:S01]  /*86e0*/  @!P3 LDC.64 R8, c[0x0][0x218] ;  /* 0x00008600ff08bb82 */ /* 0x000ea20000000a00 */
[C---:B-1----:R-:W-:Y:S02]  /*86f0*/  @!P2 LEA R22, P1, R19.reuse, R4, 0x1 ;  /* 0x000000041316a211 */ /* 0x042fe400078208ff */
[C-C-:B------:R-:W-:Y:S02]  /*8700*/  @!P3 LEA.HI.X R33, R19.reuse, R7, R16.reuse, 0x1, P4 ;  /* 0x000000071321b211 */ /* 0x140fe400020f0c10 */
[C---:B------:R-:W-:Y:S02]  /*8710*/  @!P2 LEA.HI.X R23, R19.reuse, R5, R16, 0x1, P1 ;  /* 0x000000051317a211 */ /* 0x040fe400008f0c10 */
[----:B------:R-:W-:Y:S01]  /*8720*/  IADD3 R18, P4, R19, UR26, RZ ;  /* 0x0000001a13127c10 */ /* 0x000fe2000ff9e0ff */
[----:B------:R-:W1:Y:S01]  /*8730*/  @!P2 LDC.64 R6, c[0x0][0x218] ;  /* 0x00008600ff06ab82 */ /* 0x000e620000000a00 */
[----:B------:R-:W-:Y:S01]  /*8740*/  @!PT LDS RZ, [RZ] ;  /* 0x00000000fffff984 */ /* 0x000fe20000000800 */
[----:B------:R-:W-:Y:S01]  /*8750*/  @!PT LDS RZ, [RZ] ;  /* 0x00000000fffff984 */ /* 0x000fe20000000800 */
[----:B------:R-:W-:Y:S01]  /*8760*/  @!PT LDS RZ, [RZ] ;  /* 0x00000000fffff984 */ /* 0x000fe20000000800 */
[----:B------:R3:W-:Y:S02]  /*8770*/  @!P3 LDGSTS.E.BYPASS.LTC128B.128 [R252+0x8000], desc[UR20][R32.64] ;  /* 0x0800000020fcbfae */ /* 0x0007e4000b901d54 */
[----:B-----5:R-:W-:-:S02]  /*8780*/  @!P3 LEA R20, P1, R18, R12, 0x1 ;  /* 0x0000000c1214b211 */ /* 0x020fc400078208ff */
[----:B------:R-:W-:Y:S01]  /*8790*/  IADD3.X R16, R16, UR25, RZ, P4, !PT ;  /* 0x0000001910107c10 */ /* 0x000fe2000a7fe4ff */
[----:B------:R3:W-:Y:S01]  /*87a0*/  @P2 STS.128 [R252+0xa000], RZ ;  /* 0x00a000fffc002388 */ /* 0x0007e20000000c00 */
[C---:B------:R-:W-:Y:S01]  /*87b0*/  @!P2 LEA R12, P4, R18.reuse, R10, 0x1 ;  /* 0x0000000a120ca211 */ /* 0x040fe200078808ff */
[----:B------:R-:W4:Y:S01]  /*87c0*/  @!P3 LDC.64 R4, c[0x0][0x218] ;  /* 0x00008600ff04bb82 */ /* 0x000f220000000a00 */
[C-C-:B------:R-:W-:Y:S01]  /*87d0*/  @!P3 LEA.HI.X R21, R18.reuse, R13, R16.reuse, 0x1, P1 ;  /* 0x0000000d1215b211 */ /* 0x140fe200008f0c10 */
[----:B------:R-:W-:Y:S01]  /*87e0*/  @!PT LDS RZ, [RZ] ;  /* 0x00000000fffff984 */ /* 0x000fe20000000800 */
[----:B------:R-:W-:Y:S01]  /*87f0*/  @!PT LDS RZ, [RZ] ;  /* 0x00000000fffff984 */ /* 0x000fe20000000800 */
[----:B------:R-:W-:Y:S01]  /*8800*/  @!PT LDS RZ, [RZ] ;  /* 0x00000000fffff984 */ /* 0x000fe20000000800 */
[----:B------:R3:W-:Y:S01]  /*8810*/  @!P2 LDGSTS.E.BYPASS.LTC128B.128 [R252+0xa000], desc[UR20][R22.64+0x80] ;  /* 0x0a00008016fcafae */ /* 0x0007e2000b901d54 */
[C---:B------:R-:W-:Y:S02]  /*8820*/  IADD3 R10, P1, R18.reuse, UR26, RZ ;  /* 0x0000001a120a7c10 */ /* 0x040fe4000ff3e0ff */
[----:B------:R-:W-:Y:S01]  /*8830*/  @!P2 LEA.HI.X R13, R18, R11, R16, 0x1, P4 ;  /* 0x0000000b120da211 */ /* 0x000fe200020f0c10 */
[----:B------:R3:W-:Y:S01]  /*8840*/  @P3 STS.128 [R252+0x8800], RZ ;  /* 0x008800fffc003388 */ /* 0x0007e20000000c00 */
[----:B------:R-:W-:-:S02]  /*8850*/  IADD3.X R16, R16, UR25, RZ, P1, !PT ;  /* 0x0000001910107c10 */ /* 0x000fc40008ffe4ff */
[C---:B--2---:R-:W-:Y:S01]  /*8860*/  @!P3 LEA R8, P5, R10.reuse, R8, 0x1 ;  /* 0x000000080a08b211 */ /* 0x044fe200078a08ff */
[----:B------:R-:W-:Y:S01]  /*8870*/  @!PT LDS RZ, [RZ] ;  /* 0x00000000fffff984 */ /* 0x000fe20000000800 */
[----:B------:R-:W-:Y:S01]  /*8880*/  @!PT LDS RZ, [RZ] ;  /* 0x00000000fffff984 */ /* 0x000fe20000000800 */
[----:B------:R-:W-:Y:S01]  /*8890*/  @!PT LDS RZ, [RZ] ;  /* 0x00000000fffff984 */ /* 0x000fe20000000800 */
[----:B------:R3:W-:Y:S03]  /*88a0*/  @!P3 LDGSTS.E.BYPASS.LTC128B.128 [R252+0x8800], desc[UR20][R20.64] ;  /* 0x0880000014fcbfae */ /* 0x0007e6000b901d54 */
[C-C-:B------:R-:W-:Y:S01]  /*88b0*/  @!P3 LEA.HI.X R9, R10.reuse, R9, R16.reuse, 0x1, P5 ;  /* 0x000000090a09b211 */ /* 0x140fe200028f0c10 */
[----:B------:R3:W-:Y:S01]  /*88c0*/  @P2 STS.128 [R252+0xa800], RZ ;  /* 0x00a800fffc002388 */ /* 0x0007e20000000c00 */
[C---:B-1----:R-:W-:Y:S02]  /*88d0*/  @!P2 LEA R18, P1, R10.reuse, R6, 0x1 ;  /* 0x000000060a12a211 */ /* 0x042fe400078208ff */
[C---:B------:R-:W-:Y:S01]  /*88e0*/  IADD3 R6, P4, R10.reuse, UR26, RZ ;  /* 0x0000001a0a067c10 */ /* 0x040fe2000ff9e0ff */
[----:B------:R-:W-:Y:S01]  /*88f0*/  @!PT LDS RZ, [RZ] ;  /* 0x00000000fffff984 */ /* 0x000fe20000000800 */
[----:B------:R-:W-:Y:S01]  /*8900*/  @!PT LDS RZ, [RZ] ;  /* 0x00000000fffff984 */ /* 0x000fe20000000800 */
[----:B------:R-:W-:Y:S01]  /*8910*/  @!PT LDS RZ, [RZ] ;  /* 0x00000000fffff984 */ /* 0x000fe20000000800 */
[----:B------:R3:W-:Y:S01]  /*8920*/  @!P2 LDGSTS.E.BYPASS.LTC128B.128 [R252+0xa800], desc[UR20][R12.64+0x80] ;  /* 0x0a8000800cfcafae */ /* 0x0007e2000b901d54 */
[----:B------:R-:W-:-:S02]  /*8930*/  @!P2 LEA.HI.X R19, R10, R7, R16, 0x1, P1 ;  /* 0x000000070a13a211 */ /* 0x000fc400008f0c10 */
[----:B------:R-:W-:Y:S01]  /*8940*/  IADD3.X R7, R16, UR25, RZ, P4, !PT ;  /* 0x0000001910077c10 */ /* 0x000fe2000a7fe4ff */
[----:B------:R3:W-:Y:S01]  /*8950*/  @P3 STS.128 [R252+0x9000], RZ ;  /* 0x009000fffc003388 */ /* 0x0007e20000000c00 */
[----:B----4-:R-:W-:-:S03]  /*8960*/  @!P3 LEA R4, P1, R6, R4, 0x1 ;  /* 0x000000040604b211 */ /* 0x010fc600078208ff */
[----:B------:R-:W-:Y:S01]  /*8970*/  @!PT LDS RZ, [RZ] ;  /* 0x00000000fffff984 */ /* 0x000fe20000000800 */
[----:B------:R-:W-:Y:S01]  /*8980*/  @!PT LDS RZ, [RZ] ;  /* 0x00000000fffff984 */ /* 0x000fe20000000800 */
[----:B------:R-:W-:Y:S01]  /*8990*/  @!PT LDS RZ, [RZ] ;  /* 0x00000000fffff984 */ /* 0x000fe20000000800 */
[----:B------:R3:W-:Y:S01]  /*89a0*/  @!P3 LDGSTS.E.BYPASS.LTC128B.128 [R252+0x9000], desc[UR20][R8.64] ;  /* 0x0900000008fcbfae */ /* 0x0007e2000b901d54 */
[----:B------:R-:W-:-:S03]  /*89b0*/  @!P3 LEA.HI.X R5, R6, R5, R7, 0x1, P1 ;  /* 0x000000050605b211 */ /* 0x000fc600008f0c07 */
[----:B------:R3:W-:Y:S04]  /*89c0*/  @P2 STS.128 [R252+0xb000], RZ ;  /* 0x00b000fffc002388 */ /* 0x0007e80000000c00 */
        /* <DEDUP_REMOVED lines=18> */
.L_x_221:
[----:B------:R-:W-:Y:S05]  /*8af0*/  BSYNC B0 ;  /* 0x0000000000007941 */ /* 0x000fea0003800000 */
.L_x_220:
[----:B------:R-:W0:Y:S02]  /*8b00*/  LDGDEPBAR ;  /* 0x00000000000079af */ /* 0x000e240000000000 */
.L_x_219:
[----:B-1-3--:R-:W2:Y:S04]  /*8b10*/  LDL.LU R4, [R1+0x38] ;  /* 0x0000380001047983 */ /* 0x00aea80000300800 */
[----:B------:R-:W3:Y:S04]  /*8b20*/  LDL.LU R27, [R1+0x3c] ;  /* 0x00003c00011b7983 */ /* 0x000ee80000300800 */
[----:B------:R-:W4:Y:S04]  /*8b30*/  LDL.LU R31, [R1+0x4c] ;  /* 0x00004c00011f7983 */ /* 0x000f280000300800 */
[----:B------:R-:W-:Y:S04]  /*8b40*/  STL [R1+0xa8], R251 ;  /* 0x0000a8fb01007387 */ /* 0x000fe80000100800 */
[----:B------:R-:W-:Y:S04]  /*8b50*/  STL [R1+0xa4], R250 ;  /* 0x0000a4fa01007387 */ /* 0x000fe80000100800 */
[----:B------:R-:W-:Y:S04]  /*8b60*/  STL [R1+0xa0], R249 ;  /* 0x0000a0f901007387 */ /* 0x000fe80000100800 */
[----:B------:R1:W-:Y:S01]  /*8b70*/  STL [R1+0x9c], R248 ;  /* 0x00009cf801007387 */ /* 0x0003e20000100800 */
[----:B------:R-:W-:-:S02]  /*8b80*/  FMNMX.FTZ R6, R3, R66, !PT ;  /* 0x0000004203067209 */ /* 0x000fc40007810000 */
[----:B------:R-:W-:Y:S01]  /*8b90*/  MOV R43, R58 ;  /* 0x0000003a002b7202 */ /* 0x000fe20000000f00 */
[----:B------:R-:W-:Y:S04]  /*8ba0*/  LDSM.16.MT88.4 R32, [R242+0xc000] ;  /* 0x00c00000f220783b */ /* 0x000fe80000004200 */
[----:B-1----:R-:W4:Y:S04]  /*8bb0*/  LDL.LU R248, [R1+0x58] ;  /* 0x0000580001f87983 */ /* 0x002f280000300800 */
[----:B------:R1:W-:Y:S04]  /*8bc0*/  STL [R1+0x98], R247 ;  /* 0x000098f701007387 */ /* 0x0003e80000100800 */
[----:B-1----:R-:W4:Y:S04]  /*8bd0*/  LDL.LU R247, [R1+0x5c] ;  /* 0x00005c0001f77983 */ /* 0x002f280000300800 */
[----:B------:R-:W-:Y:S04]  /*8be0*/  STL [R1+0x94], R246 ;  /* 0x000094f601007387 */ /* 0x000fe80000100800 */
[----:B------:R1:W-:Y:S04]  /*8bf0*/  STL [R1+0x90], R245 ;  /* 0x000090f501007387 */ /* 0x0003e80000100800 */
[----:B-1----:R-:W4:Y:S04]  /*8c00*/  LDL.LU R245, [R1+0x60] ;  /* 0x0000600001f57983 */ /* 0x002f280000300800 */
[----:B------:R-:W-:Y:S04]  /*8c10*/  STL [R1+0x8c], R243 ;  /* 0x00008cf301007387 */ /* 0x000fe80000100800 */
[----:B------:R-:W-:Y:S04]  /*8c20*/  STL [R1+0x88], R227 ;  /* 0x000088e301007387 */ /* 0x000fe80000100800 */
[----:B------:R-:W-:Y:S04]  /*8c30*/  STL [R1+0x84], R226 ;  /* 0x000084e201007387 */ /* 0x000fe80000100800 */
[----:B------:R-:W-:Y:S04]  /*8c40*/  STL [R1+0x80], R225 ;  /* 0x000080e101007387 */ /* 0x000fe80000100800 */
[----:B------:R1:W-:Y:S04]  /*8c50*/  STL [R1+0x7c], R224 ;  /* 0x00007ce001007387 */ /* 0x0003e80000100800 */
[----:B------:R1:W-:Y:S01]  /*8c60*/  STL [R1+0x78], R211 ;  /* 0x000078d301007387 */ /* 0x0003e20000100800 */
[----:B------:R-:W-:-:S02]  /*8c70*/  FMNMX.FTZ R5, R67, R6, !PT ;  /* 0x0000000643057209 */ /* 0x000fc40007810000 */
[----:B-1----:R-:W-:Y:S01]  /*8c80*/  MOV R224, R48 ;  /* 0x0000003000e07202 */ /* 0x002fe20000000f00 */
[----:B------:R-:W4:Y:S04]  /*8c90*/  LDL.LU R211, [R1+0x8] ;  /* 0x0000080001d37983 */ /* 0x000f280000300800 */
[----:B------:R-:W-:Y:S04]  /*8ca0*/  STL [R1+0x74], R210 ;  /* 0x000074d201007387 */ /* 0x000fe80000100800 */
[----:B------:R1:W-:Y:S01]  /*8cb0*/  STL [R1+0x70], R209 ;  /* 0x000070d101007387 */ /* 0x0003e20000100800 */
[----:B------:R-:W-:-:S02]  /*8cc0*/  FMNMX.FTZ R6, R62, R5, !PT ;  /* 0x000000053e067209 */ /* 0x000fc40007810000 */
[----:B------:R-:W-:Y:S01]  /*8cd0*/  MOV R226, R206 ;  /* 0x000000ce00e27202 */ /* 0x000fe20000000f00 */
[----:B------:R-:W-:Y:S04]  /*8ce0*/  LDSM.16.MT88.4 R48, [R241+0xc000] ;  /* 0x00c00000f130783b */ /* 0x000fe80000004200 */
[----:B-1----:R-:W4:Y:S04]  /*8cf0*/  LDL.LU R209, [R1+0x4] ;  /* 0x0000040001d17983 */ /* 0x002f280000300800 */
[----:B------:R1:W-:Y:S04]  /*8d00*/  STL [R1+0x6c], R208 ;  /* 0x00006cd001007387 */ /* 0x0003e80000100800 */
[----:B-1----:R-:W4:Y:S01]  /*8d10*/  LDL.LU R208, [R1+0x54] ;  /* 0x0000540001d07983 */ /* 0x002f220000300800 */
[----:B------:R-:W-:-:S04]  /*8d20*/  FMNMX.FTZ R5, R63, R6, !PT ;  /* 0x000000063f057209 */ /* 0x000fc80007810000 */
[----:B------:R-:W-:Y:S02]  /*8d30*/  FMNMX.FTZ R5, R43, R5, !PT ;  /* 0x000000052b057209 */ /* 0x000fe40007810000 */
[----:B------:R-:W-:Y:S02]  /*8d40*/  MOV R39, R218 ;  /* 0x000000da00277202 */ /* 0x000fe40000000f00 */
[----:B--2---:R-:W-:Y:S02]  /*8d50*/  MOV R38, R4 ;  /* 0x0000000400267202 */ /* 0x004fe40000000f00 */
[----:B------:R-:W-:-:S04]  /*8d60*/  FMNMX.FTZ R4, R196, R15, !PT ;  /* 0x0000000fc4047209 */ /* 0x000fc80007810000 */
[----:B------:R-:W-:-:S04]  /*8d70*/  FMNMX.FTZ R4, R65, R4, !PT ;  /* 0x0000000441047209 */ /* 0x000fc80007810000 */
[----:B------:R-:W-:-:S04]  /*8d80*/  FMNMX.FTZ R4, R199, R4, !PT ;  /* 0x00000004c7047209 */ /* 0x000fc80007810000 */
[----:B------:R-:W-:-:S04]  /*8d90*/  FMNMX.FTZ R4, R61, R4, !PT ;  /* 0x000000043d047209 */ /* 0x000fc80007810000 */
[----:B---3--:R-:W-:-:S04]  /*8da0*/  FMNMX.FTZ R4, R27, R4, !PT ;  /* 0x000000041b047209 */ /* 0x008fc80007810000 */
[----:B----4-:R-:W-:-:S04]  /*8db0*/  FMNMX.FTZ R4, R31, R4, !PT ;  /* 0x000000041f047209 */ /* 0x010fc80007810000 */
[----:B------:R-:W-:-:S04]  /*8dc0*/  FMNMX.FTZ R4, R52, R4, !PT ;  /* 0x0000000434047209 */ /* 0x000fc80007810000 */
[----:B------:R-:W-:-:S04]  /*8dd0*/  FMNMX.FTZ R4, R53, R4, !PT ;  /* 0x0000000435047209 */ /* 0x000fc80007810000 */
[----:B------:R-:W-:-:S04]  /*8de0*/  FMNMX.FTZ R4, R219, R4, !PT ;  /* 0x00000004db047209 */ /* 0x000fc80007810000 */
[----:B------:R-:W-:-:S04]  /*8df0*/  FMNMX.FTZ R4, R221, R4, !PT ;  /* 0x00000004dd047209 */ /* 0x000fc80007810000 */
        /* <DEDUP_REMOVED lines=12> */
[----:B------:R-:W-:Y:S01]  /*8ec0*/  FMNMX.FTZ R10, R220, R5, !PT ;  /* 0x00000005dc0a7209 */ /* 0x000fe20007810000 */
[----:B------:R-:W1:Y:S01]  /*8ed0*/  SHFL.BFLY PT, R8, R7, 0x2, 0x1f ;  /* 0x0c401f0007087f89 */ /* 0x000e6200000e0000 */
[----:B------:R-:W-:-:S02]  /*8ee0*/  FMNMX.FTZ R5, R0, R30, !PT ;  /* 0x0000001e00057209 */ /* 0x000fc40007810000 */
[----:B------:R-:W-:Y:S02]  /*8ef0*/  FMNMX.FTZ R9, R25, R4, !PT ;  /* 0x0000000419097209 */ /* 0x000fe40007810000 */
[----:B------:R-:W-:Y:S02]  /*8f00*/  FMNMX.FTZ R5, R14, R5, !PT ;  /* 0x000000050e057209 */ /* 0x000fe40007810000 */
[----:B------:R-:W-:Y:S02]  /*8f10*/  MOV R40, R216 ;  /* 0x000000d800287202 */ /* 0x000fe40000000f00 */
[----:B------:R-:W-:Y:S02]  /*8f20*/  FMNMX.FTZ R9, R39, R9, !PT ;  /* 0x0000000927097209 */ /* 0x000fe40007810000 */
[----:B------:R-:W-:Y:S02]  /*8f30*/  FMNMX.FTZ R5, R26, R5, !PT ;  /* 0x000000051a057209 */ /* 0x000fe40007810000 */
[----:B------:R-:W-:-:S02]  /*8f40*/  MOV R41, R217 ;  /* 0x000000d900297202 */ /* 0x000fc40000000f00 */
[----:B------:R-:W-:Y:S02]  /*8f50*/  FMNMX.FTZ R9, R40, R9, !PT ;  /* 0x0000000928097209 */ /* 0x000fe40007810000 */
[----:B------:R-:W-:Y:S02]  /*8f60*/  MOV R36, R214 ;  /* 0x000000d600247202 */ /* 0x000fe40000000f00 */
[----:B------:R-:W-:Y:S02]  /*8f70*/  FMNMX.FTZ R5, R24, R5, !PT ;  /* 0x0000000518057209 */ /* 0x000fe40007810000 */
[----:B------:R-:W-:Y:S02]  /*8f80*/  MOV R225, R205 ;  /* 0x000000cd00e17202 */ /* 0x000fe40000000f00 */
[----:B------:R-:W-:Y:S02]  /*8f90*/  FMNMX.FTZ R9, R41, R9, !PT ;  /* 0x0000000929097209 */ /* 0x000fe40007810000 */
[----:B------:R-:W-:-:S02]  /*8fa0*/  MOV R37, R215 ;  /* 0x000000d700257202 */ /* 0x000fc40000000f00 */
[----:B------:R-:W-:Y:S02]  /*8fb0*/  FMNMX.FTZ R5, R36, R5, !PT ;  /* 0x0000000524057209 */ /* 0x000fe40007810000 */
[----:B------:R-:W-:Y:S02]  /*8fc0*/  FMNMX.FTZ R9, R225, R9, !PT ;  /* 0x00000009e1097209 */ /* 0x000fe40007810000 */
[----:B------:R-:W-:Y:S02]  /*8fd0*/  MOV R243, R207 ;  /* 0x000000cf00f37202 */ /* 0x000fe40000000f00 */
        /* <DEDUP_REMOVED lines=10> */
[----:B------:R-:W-:Y:S02]  /*9080*/  FMNMX.FTZ R5, R222, R5, !PT ;  /* 0x00000005de057209 */ /* 0x000fe40007810000 */
[----:B------:R-:W-:Y:S02]  /*9090*/  MOV R227, R46 ;  /* 0x0000002e00e37202 */ /* 0x000fe40000000f00 */
[----:B------:R-:W-:Y:S02]  /*90a0*/  FMNMX.FTZ R5, R238, R5, !PT ;  /* 0x00000005ee057209 */ /* 0x000fe40007810000 */
[----:B------:R-:W-:Y:S02]  /*90b0*/  MOV R210, R28 ;  /* 0x0000001c00d27202 */ /* 0x000fe40000000f00 */
[----:B------:R-:W-:-:S04]  /*90c0*/  FMNMX.FTZ R6, R236, R5, !PT ;  /* 0x00000005ec067209 */ /* 0x000fc80007810000 */
[----:B------:R-:W-:-:S04]  /*90d0*/  FMNMX.FTZ R9, R197, R6, !PT ;  /* 0x00000006c5097209 */ /* 0x000fc80007810000 */
[----:B------:R-:W-:Y:S02]  /*90e0*/  FMNMX.FTZ R9, R198, R9, !PT ;  /* 0x00000009c6097209 */ /* 0x000fe40007810000 */
[----:B------:R-:W-:Y:S02]  /*90f0*/  FMNMX.FTZ R4, R211, R4, !PT ;  /* 0x00000004d3047209 */ /* 0x000fe40007810000 */
[----:B-1----:R-:W-:Y:S02]  /*9100*/  FMNMX.FTZ R231, R8, R231, !PT ;  /* 0x000000e708e77209 */ /* 0x002fe40007810000 */
[----:B------:R-:W-:Y:S02]  /*9110*/  FMNMX.FTZ R228, R212, R9, !PT ;  /* 0x00000009d4e47209 */ /* 0x000fe40007810000 */
[C---:B------:R-:W-:Y:S01]  /*9120*/  FSETP.NEU.FTZ.AND P6, PT, R231.reuse, -INF , PT ;  /* 0xff800000e700780b */ /* 0x040fe20003fdd000 */
[----:B------:R-:W-:Y:S01]  /*9130*/  FMUL.FTZ R5, R231, UR10 ;  /* 0x0000000ae7057c20 */ /* 0x000fe20008410000 */
[----:B------:R-:W-:-:S02]  /*9140*/  FMNMX.FTZ R228, R213, R228, !PT ;  /* 0x000000e4d5e47209 */ /* 0x000fc40007810000 */
[----:B------:R-:W-:-:S04]  /*9150*/  FMNMX.FTZ R10, R209, R10, !PT ;  /* 0x0000000ad10a7209 */ /* 0x000fc80007810000 */
[----:B------:R-:W-:-:S04]  /*9160*/  FMNMX.FTZ R10, R42, R10, !PT ;  /* 0x0000000a2a0a7209 */ /* 0x000fc80007810000 */
[----:B------:R-:W-:-:S04]  /*9170*/  FMNMX.FTZ R10, R227, R10, !PT ;  /* 0x0000000ae30a7209 */ /* 0x000fc80007810000 */
[----:B------:R-:W-:Y:S02]  /*9180*/  FMNMX.FTZ R10, R210, R10, !PT ;  /* 0x0000000ad20a7209 */ /* 0x000fe40007810000 */
[----:B------:R-:W-:-:S04]  /*9190*/  FMNMX.FTZ R4, R208, R4, !PT ;  /* 0x00000004d0047209 */ /* 0x000fc80007810000 */
[----:B------:R-:W-:-:S04]  /*91a0*/  FMNMX.FTZ R4, R233, R4, !PT ;  /* 0x00000004e9047209 */ /* 0x000fc80007810000 */
[----:B------:R-:W-:-:S04]  /*91b0*/  FMNMX.FTZ R4, R248, R4, !PT ;  /* 0x00000004f8047209 */ /* 0x000fc80007810000 */
[----:B------:R-:W-:-:S04]  /*91c0*/  FMNMX.FTZ R4, R247, R4, !PT ;  /* 0x00000004f7047209 */ /* 0x000fc80007810000 */
[----:B------:R-:W-:Y:S02]  /*91d0*/  FMNMX.FTZ R4, R245, R4, !PT ;  /* 0x00000004f5047209 */ /* 0x000fe40007810000 */
[----:B------:R-:W-:-:S03]  /*91e0*/  FMNMX.FTZ R10, R59, R10, !PT ;  /* 0x0000000a3b0a7209 */ /* 0x000fc60007810000 */
[----:B------:R-:W1:Y:S04]  /*91f0*/  SHFL.BFLY PT, R229, R4, 0x2, 0x1f ;  /* 0x0c401f0004e57f89 */ /* 0x000e6800000e0000 */
[----:B------:R-:W2:Y:S01]  /*9200*/  SHFL.BFLY PT, R7, R10, 0x2, 0x1f ;  /* 0x0c401f000a077f89 */ /* 0x000ea200000e0000 */
[----:B------:R-:W-:-:S03]  /*9210*/  FSEL R58, R5, RZ, P6 ;  /* 0x000000ff053a7208 */ /* 0x000fc60003000000 */
[----:B------:R-:W3:Y:S01]  /*9220*/  SHFL.BFLY PT, R5, R228, 0x2, 0x1f ;  /* 0x0c401f00e4057f89 */ /* 0x000ee200000e0000 */
[----:B-1----:R-:W-:Y:S02]  /*9230*/  FMNMX.FTZ R229, R4, R229, !PT ;  /* 0x000000e504e57209 */ /* 0x002fe40007810000 */
[----:B--2---:R-:W-:-:S03]  /*9240*/  FMNMX.FTZ R7, R10, R7, !PT ;  /* 0x000000070a077209 */ /* 0x004fc60007810000 */
[----:B------:R-:W1:Y:S01]  /*9250*/  SHFL.BFLY PT, R4, R229, 0x1, 0x1f ;  /* 0x0c201f00e5047f89 */ /* 0x000e6200000e0000 */
[----:B---3--:R-:W-:-:S03]  /*9260*/  FMNMX.FTZ R228, R228, R5, !PT ;  /* 0x00000005e4e47209 */ /* 0x008fc60007810000 */
[----:B------:R-:W2:Y:S04]  /*9270*/  SHFL.BFLY PT, R230, R7, 0x1, 0x1f ;  /* 0x0c201f0007e67f89 */ /* 0x000ea800000e0000 */
[----:B------:R-:W3:Y:S01]  /*9280*/  SHFL.BFLY PT, R5, R228, 0x1, 0x1f ;  /* 0x0c201f00e4057f89 */ /* 0x000ee200000e0000 */
[----:B-1----:R-:W-:Y:S02]  /*9290*/  FMNMX.FTZ R229, R229, R4, !PT ;  /* 0x00000004e5e57209 */ /* 0x002fe40007810000 */
[----:B--2---:R-:W-:-:S03]  /*92a0*/  FMNMX.FTZ R230, R7, R230, !PT ;  /* 0x000000e607e67209 */ /* 0x004fc60007810000 */
[C---:B------:R-:W-:Y:S01]  /*92b0*/  FMUL.FTZ R4, R229.reuse, UR10 ;  /* 0x0000000ae5047c20 */ /* 0x040fe20008410000 */
[----:B------:R-:W-:Y:S02]  /*92c0*/  FSETP.NEU.FTZ.AND P4, PT, R229, -INF , PT ;  /* 0xff800000e500780b */ /* 0x000fe40003f9d000 */
[C---:B------:R-:W-:Y:S01]  /*92d0*/  FSETP.NEU.FTZ.AND P5, PT, R230.reuse, -INF , PT ;  /* 0xff800000e600780b */ /* 0x040fe20003fbd000 */
[----:B------:R-:W-:Y:S01]  /*92e0*/  FMUL.FTZ R6, R230, UR10 ;  /* 0x0000000ae6067c20 */ /* 0x000fe20008410000 */
[----:B---3--:R-:W-:Y:S02]  /*92f0*/  FMNMX.FTZ R228, R228, R5, !PT ;  /* 0x00000005e4e47209 */ /* 0x008fe40007810000 */
[----:B------:R-:W-:Y:S02]  /*9300*/  FSEL R246, R4, RZ, P4 ;  /* 0x000000ff04f67208 */ /* 0x000fe40002000000 */
[----:B------:R-:W-:Y:S02]  /*9310*/  FSEL R5, R231, RZ, P6 ;  /* 0x000000ffe7057208 */ /* 0x000fe40003000000 */
[----:B------:R-:W-:-:S02]  /*9320*/  FSEL R4, R230, RZ, P5 ;  /* 0x000000ffe6047208 */ /* 0x000fc40002800000 */
[----:B------:R-:W-:Y:S02]  /*9330*/  FSETP.NEU.FTZ.AND P1, PT, R228, -INF , PT ;  /* 0xff800000e400780b */ /* 0x000fe40003f3d000 */
[----:B------:R-:W-:Y:S01]  /*9340*/  FSEL R23, R6, RZ, P5 ;  /* 0x000000ff06177208 */ /* 0x000fe20002800000 */
[----:B------:R-:W-:Y:S01]  /*9350*/  FADD.FTZ R6, R196, -R5 ;  /* 0x80000005c4067221 */ /* 0x000fe20000010000 */
[----:B------:R-:W-:Y:S01]  /*9360*/  FADD.FTZ R196, R3, -R4 ;  /* 0x8000000403c47221 */ /* 0x000fe20000010000 */
[----:B------:R-:W-:Y:S01]  /*9370*/  FFMA.FTZ R217, R17, UR10, -R246 ;  /* 0x0000000a11d97c23 */ /* 0x000fe200080108f6 */
[C---:B------:R-:W-:Y:S01]  /*9380*/  FSEL R3, R228.reuse, RZ, P1 ;  /* 0x000000ffe4037208 */ /* 0x040fe20000800000 */
[----:B------:R-:W-:Y:S01]  /*9390*/  FMUL.FTZ R215, R228, UR10 ;  /* 0x0000000ae4d77c20 */ /* 0x000fe20008410000 */
[----:B------:R-:W-:Y:S01]  /*93a0*/  FSEL R5, R229, RZ, P4 ;  /* 0x000000ffe5057208 */ /* 0x000fe20002000000 */
[----:B------:R-:W1:Y:S02]  /*93b0*/  LDSM.16.MT88.4 R16, [R244+0xc000] ;  /* 0x00c00000f410783b */ /* 0x000e640000004200 */
[----:B------:R-:W-:Y:S01]  /*93c0*/  FADD.FTZ R0, R0, -R3 ;  /* 0x8000000300007221 */ /* 0x000fe20000010000 */
[----:B------:R-:W-:Y:S01]  /*93d0*/  FSEL R215, R215, RZ, P1 ;  /* 0x000000ffd7d77208 */ /* 0x000fe20000800000 */
[----:B------:R-:W-:Y:S01]  /*93e0*/  FADD.FTZ R2, R2, -R5 ;  /* 0x8000000502027221 */ /* 0x000fe20000010000 */
[--C-:B------:R-:W-:Y:S01]  /*93f0*/  FFMA.FTZ R207, R199, UR10, -R58.reuse ;  /* 0x0000000ac7cf7c23 */ /* 0x100fe2000801083a */
[----:B------:R-:W-:Y:S01]  /*9400*/  FMUL.FTZ R3, R0, UR10 ;  /* 0x0000000a00037c20 */ /* 0x000fe20008410000 */
[--C-:B------:R-:W-:Y:S01]  /*9410*/  FFMA.FTZ R218, R65, UR10, -R58.reuse ;  /* 0x0000000a41da7c23 */ /* 0x100fe2000801083a */
[----:B------:R-:W-:Y:S01]  /*9420*/  FMUL.FTZ R2, R2, UR10 ;  /* 0x0000000a02027c20 */ /* 0x000fe20008410000 */
[----:B------:R-:W-:Y:S01]  /*9430*/  FFMA.FTZ R202, R61, UR10, -R58 ;  /* 0x0000000a3dca7c23 */ /* 0x000fe2000801083a */
[--C-:B------:R-:W-:Y:S01]  /*9440*/  FFMA.FTZ R216, R67, UR10, -R23.reuse ;  /* 0x0000000a43d87c23 */ /* 0x100fe20008010817 */
[--C-:B------:R-:W-:Y:S01]  /*9450*/  FFMA.FTZ R206, R62, UR10, -R23.reuse ;  /* 0x0000000a3ece7c23 */ /* 0x100fe20008010817 */
[----:B------:R-:W-:Y:S01]  /*9460*/  FFMA.FTZ R201, R63, UR10, -R23 ;  /* 0x0000000a3fc97c23 */ /* 0x000fe20008010817 */
[--C-:B------:R-:W-:Y:S01]  /*9470*/  FFMA.FTZ R204, R29, UR10, -R246.reuse ;  /* 0x0000000a1dcc7c23 */ /* 0x100fe200080108f6 */
[--C-:B------:R-:W-:Y:S01]  /*9480*/  FFMA.FTZ R205, R60, UR10, -R246.reuse ;  /* 0x0000000a3ccd7c23 */ /* 0x100fe200080108f6 */
[----:B------:R-:W-:Y:S01]  /*9490*/  FFMA.FTZ R200, R25, UR10, -R246 ;  /* 0x0000000a19c87c23 */ /* 0x000fe200080108f6 */
[--C-:B------:R-:W-:Y:S01]  /*94a0*/  FFMA.FTZ R214, R30, UR10, -R215.reuse ;  /* 0x0000000a1ed67c23 */ /* 0x100fe200080108d7 */
[--C-:B------:R-:W-:Y:S01]  /*94b0*/  FFMA.FTZ R199, R14, UR10, -R215.reuse ;  /* 0x0000000a0ec77c23 */ /* 0x100fe200080108d7 */
[--C-:B------:R-:W-:Y:S01]  /*94c0*/  FFMA.FTZ R203, R26, UR10, -R215.reuse ;  /* 0x0000000a1acb7c23 */ /* 0x100fe200080108d7 */
[----:B------:R-:W-:Y:S01]  /*94d0*/  FMUL.FTZ R196, R196, UR10 ;  /* 0x0000000ac4c47c20 */ /* 0x000fe20008410000 */
[----:B------:R-:W-:Y:S01]  /*94e0*/  FFMA.FTZ R0, R24, UR10, -R215 ;  /* 0x0000000a18007c23 */ /* 0x000fe200080108d7 */
[----:B------:R-:W-:Y:S01]  /*94f0*/  FFMA.FTZ R15, R15, UR10, -R58 ;  /* 0x0000000a0f0f7c23 */ /* 0x000fe2000801083a */
[----:B------:R-:W-:Y:S01]  /*9500*/  FFMA.FTZ R66, R66, UR10, -R23 ;  /* 0x0000000a42427c23 */ /* 0x000fe20008010817 */
[----:B------:R-:W-:Y:S01]  /*9510*/  FMUL.FTZ R4, R6, UR10 ;  /* 0x0000000a06047c20 */ /* 0x000fe20008410000 */
[----:B------:R-:W2:Y:S08]  /*9520*/  MUFU.EX2 R3, R3 ;  /* 0x0000000300037308 */ /* 0x000eb00000000800 */
[----:B------:R-:W3:Y:S08]  /*9530*/  MUFU.EX2 R2, R2 ;  /* 0x0000000200027308 */ /* 0x000ef00000000800 */
        /* <DEDUP_REMOVED lines=15> */
[----:B------:R-:W4:Y:S08]  /*9630*/  MUFU.EX2 R250, R4 ;  /* 0x0000000400fa7308 */ /* 0x000f300000000800 */
[----:B------:R-:W1:Y:S08]  /*9640*/  MUFU.EX2 R196, R196 ;  /* 0x000000c400c47308 */ /* 0x000e700000000800 */
[----:B------:R-:W1:Y:S01]  /*9650*/  MUFU.EX2 R0, R0 ;  /* 0x0000000000007308 */ /* 0x000e620000000800 */
[-C--:B--2---:R-:W-:Y:S01]  /*9660*/  FMUL.FTZ R22, R186, R3.reuse ;  /* 0x00000003ba167220 */ /* 0x084fe20000410000 */
[-C--:B---3--:R-:W-:Y:S01]  /*9670*/  FMUL.FTZ R8, R188, R2.reuse ;  /* 0x00000002bc087220 */ /* 0x088fe20000410000 */
[----:B------:R-:W-:Y:S01]  /*9680*/  FMUL.FTZ R9, R189, R2 ;  /* 0x00000002bd097220 */ /* 0x000fe20000410000 */
[-C--:B------:R-:W-:Y:S01]  /*9690*/  FMUL.FTZ R10, R190, R3.reuse ;  /* 0x00000003be0a7220 */ /* 0x080fe20000410000 */
[----:B------:R-:W-:Y:S01]  /*96a0*/  FMUL.FTZ R11, R191, R3 ;  /* 0x00000003bf0b7220 */ /* 0x000fe20000410000 */
[----:B------:R-:W-:Y:S01]  /*96b0*/  MOV R186, R23 ;  /* 0x0000001700ba7202 */ /* 0x000fe20000000f00 */
[-C--:B----4-:R-:W-:Y:S01]  /*96c0*/  FMUL.FTZ R12, R192, R250.reuse ;  /* 0x000000fac00c7220 */ /* 0x090fe20000410000 */
[----:B------:R-:W-:Y:S01]  /*96d0*/  FMUL.FTZ R13, R193, R250 ;  /* 0x000000fac10d7220 */ /* 0x000fe20000410000 */
[-C--:B-1----:R-:W-:Y:S01]  /*96e0*/  FMUL.FTZ R14, R194, R196.reuse ;  /* 0x000000c4c20e7220 */ /* 0x082fe20000410000 */
[----:B------:R-:W-:Y:S01]  /*96f0*/  FMUL.FTZ R15, R195, R196 ;  /* 0x000000c4c30f7220 */ /* 0x000fe20000410000 */
[----:B------:R-:W-:Y:S01]  /*9700*/  F2FP.BF16.F32.PACK_AB R4, R218, R251 ;  /* 0x000000fbda04723e */ /* 0x000fe200000010ff */
[-C--:B------:R-:W-:Y:S01]  /*9710*/  FMUL.FTZ R20, R184, R2.reuse ;  /* 0x00000002b8147220 */ /* 0x080fe20000410000 */
[----:B------:R-:W-:Y:S01]  /*9720*/  F2FP.BF16.F32.PACK_AB R5, R216, R249 ;  /* 0x000000f9d805723e */ /* 0x000fe200000010ff */
[----:B------:R-:W-:Y:S01]  /*9730*/  FMUL.FTZ R21, R185, R2 ;  /* 0x00000002b9157220 */ /* 0x000fe20000410000 */
[----:B------:R-:W-:Y:S01]  /*9740*/  F2FP.BF16.F32.PACK_AB R6, R202, R207 ;  /* 0x000000cfca06723e */ /* 0x000fe200000010ff */
[----:B------:R-:W-:Y:S01]  /*9750*/  FMUL.FTZ R23, R187, R3 ;  /* 0x00000003bb177220 */ /* 0x000fe20000410000 */
[----:B------:R-:W-:Y:S01]  /*9760*/  F2FP.BF16.F32.PACK_AB R7, R201, R206 ;  /* 0x000000cec907723e */ /* 0x000fe200000010ff */
[-C--:B------:R-:W-:Y:S01]  /*9770*/  FMUL.FTZ R180, R180, R250.reuse ;  /* 0x000000fab4b47220 */ /* 0x080fe20000410000 */
[----:B------:R-:W-:Y:S01]  /*9780*/  F2FP.BF16.F32.PACK_AB R188, R204, R217 ;  /* 0x000000d9ccbc723e */ /* 0x000fe200000010ff */
[----:B------:R-:W-:Y:S01]  /*9790*/  FMUL.FTZ R181, R181, R250 ;  /* 0x000000fab5b57220 */ /* 0x000fe20000410000 */
[----:B------:R-:W-:Y:S01]  /*97a0*/  F2FP.BF16.F32.PACK_AB R189, R199, R214 ;  /* 0x000000d6c7bd723e */ /* 0x000fe200000010ff */
[-C--:B------:R-:W-:Y:S01]  /*97b0*/  FMUL.FTZ R182, R182, R196.reuse ;  /* 0x000000c4b6b67220 */ /* 0x080fe20000410000 */
[----:B------:R-:W-:Y:S01]  /*97c0*/  F2FP.BF16.F32.PACK_AB R190, R200, R205 ;  /* 0x000000cdc8be723e */ /* 0x000fe200000010ff */
[----:B------:R-:W-:Y:S01]  /*97d0*/  FMUL.FTZ R183, R183, R196 ;  /* 0x000000c4b7b77220 */ /* 0x000fe20000410000 */
[----:B------:R-:W-:Y:S01]  /*97e0*/  F2FP.BF16.F32.PACK_AB R191, R0, R203 ;  /* 0x000000cb00bf723e */ /* 0x000fe200000010ff */
[----:B------:R-:W-:Y:S01]  /*97f0*/  HMMA.16816.F32.BF16 R12, R4, R16, R12 ;  /* 0x00000010040c723c */ /* 0x000fe2000004180c */
[----:B------:R-:W-:Y:S01]  /*9800*/  FMUL.FTZ R28, R68, R250 ;  /* 0x000000fa441c7220 */ /* 0x000fe20000410000 */
[----:B------:R-:W-:Y:S01]  /*9810*/  MOV R68, R43 ;  /* 0x0000002b00447202 */ /* 0x000fe20000000f00 */
[----:B------:R-:W-:Y:S01]  /*9820*/  FMUL.FTZ R46, R86, R196 ;  /* 0x000000c4562e7220 */ /* 0x000fe20000410000 */
[----:B------:R-:W-:-:S02]  /*9830*/  MOV R184, R45 ;  /* 0x0000002d00b87202 */ /* 0x000fc40000000f00 */
[----:B------:R-:W-:Y:S01]  /*9840*/  MOV R62, R41 ;  /* 0x00000029003e7202 */ /* 0x000fe20000000f00 */
[C---:B------:R-:W-:Y:S01]  /*9850*/  HMMA.16816.F32.BF16 R8, R188.reuse, R16, R8 ;  /* 0x00000010bc08723c */ /* 0x040fe20000041808 */
[----:B------:R-:W-:Y:S01]  /*9860*/  MOV R185, R44 ;  /* 0x0000002c00b97202 */ /* 0x000fe20000000f00 */
[----:B------:R-:W-:Y:S01]  /*9870*/  FMUL.FTZ R44, R84, R250 ;  /* 0x000000fa542c7220 */ /* 0x000fe20000410000 */
[----:B------:R-:W-:Y:S02]  /*9880*/  MOV R63, R40 ;  /* 0x00000028003f7202 */ /* 0x000fe40000000f00 */
[----:B------:R-:W-:Y:S01]  /*9890*/  MOV R61, R54 ;  /* 0x00000036003d7202 */ /* 0x000fe20000000f00 */
[-C--:B------:R-:W-:Y:S01]  /*98a0*/  HMMA.16816.F32.BF16 R20, R188, R18.reuse, R20 ;  /* 0x00000012bc14723c */ /* 0x080fe20000041814 */
[----:B------:R-:W-:Y:S01]  /*98b0*/  MOV R60, R42 ;  /* 0x0000002a003c7202 */ /* 0x000fe20000000f00 */
[----:B------:R-:W-:Y:S01]  /*98c0*/  FMUL.FTZ R45, R85, R250 ;  /* 0x000000fa552d7220 */ /* 0x000fe20000410000 */
[----:B------:R-:W-:Y:S01]  /*98d0*/  MOV R195, R52 ;  /* 0x0000003400c37202 */ /* 0x000fe20000000f00 */
[----:B------:R-:W-:Y:S01]  /*98e0*/  FMUL.FTZ R47, R87, R196 ;  /* 0x000000c4572f7220 */ /* 0x000fe20000410000 */
[-C--:B------:R-:W-:Y:S01]  /*98f0*/  FMUL.FTZ R24, R72, R2.reuse ;  /* 0x0000000248187220 */ /* 0x080fe20000410000 */
[C---:B------:R-:W-:Y:S01]  /*9900*/  HMMA.16816.F32.BF16 R16, R4.reuse, R18, R180 ;  /* 0x000000120410723c */ /* 0x040fe200000418b4 */
[-C--:B------:R-:W-:Y:S01]  /*9910*/  FMUL.FTZ R40, R88, R2.reuse ;  /* 0x0000000258287220 */ /* 0x080fe20000410000 */
[-C--:B------:R-:W-:Y:S01]  /*9920*/  FMUL.FTZ R41, R89, R2.reuse ;  /* 0x0000000259297220 */ /* 0x080fe20000410000 */
[-C--:B------:R-:W-:Y:S01]  /*9930*/  FMUL.FTZ R42, R90, R3.reuse ;  /* 0x000000035a2a7220 */ /* 0x080fe20000410000 */
[-C--:B------:R-:W-:Y:S01]  /*9940*/  FMUL.FTZ R43, R91, R3.reuse ;  /* 0x000000035b2b7220 */ /* 0x080fe20000410000 */
[-C--:B------:R-:W-:Y:S01]  /*9950*/  FMUL.FTZ R52, R92, R2.reuse ;  /* 0x000000025c347220 */ /* 0x080fe20000410000 */
[----:B------:R-:W-:Y:S01]  /*9960*/  FMUL.FTZ R54, R94, R3 ;  /* 0x000000035e367220 */ /* 0x000fe20000410000 */
[----:B------:R-:W-:Y:S01]  /*9970*/  MOV R182, R55 ;  /* 0x0000003700b67202 */ /* 0x000fe20000000f00 */
[----:B------:R-:W-:Y:S01]  /*9980*/  FMUL.FTZ R55, R95, R3 ;  /* 0x000000035f377220 */ /* 0x000fe20000410000 */
[----:B------:R-:W-:Y:S01]  /*9990*/  MOV R181, R53 ;  /* 0x0000003500b57202 */ /* 0x000fe20000000f00 */
[----:B------:R-:W-:Y:S01]  /*99a0*/  FMUL.FTZ R53, R93, R2 ;  /* 0x000000025d357220 */ /* 0x000fe20000410000 */
[-C--:B------:R-:W-:Y:S01]  /*99b0*/  FMUL.FTZ R96, R96, R250.reuse ;  /* 0x000000fa60607220 */ /* 0x080fe20000410000 */
[----:B------:R-:W-:Y:S01]  /*99c0*/  FMUL.FTZ R97, R97, R250 ;  /* 0x000000fa61617220 */ /* 0x000fe20000410000 */
[-C--:B------:R-:W-:Y:S01]  /*99d0*/  FMUL.FTZ R98, R98, R196.reuse ;  /* 0x000000c462627220 */ /* 0x080fe20000410000 */
[----:B------:R-:W-:Y:S01]  /*99e0*/  FMUL.FTZ R99, R99, R196 ;  /* 0x000000c463637220 */ /* 0x000fe20000410000 */
[----:B------:R-:W-:Y:S01]  /*99f0*/  MOV R180, R27 ;  /* 0x0000001b00b47202 */ /* 0x000fe20000000f00 */
[-C--:B------:R-:W-:Y:S01]  /*9a00*/  HMMA.16816.F32.BF16 R44, R4, R48.reuse, R44 ;  /* 0x00000030042c723c */ /* 0x080fe2000004182c */
[----:B------:R-:W-:Y:S01]  /*9a10*/  MOV R183, R39 ;  /* 0x0000002700b77202 */ /* 0x000fe20000000f00 */
[----:B------:R-:W1:Y:S04]  /*9a20*/  LDSM.16.MT88.4 R64, [R240+0xc000] ;  /* 0x00c00000f040783b */ /* 0x000e680000004200 */
[----:B------:R-:W-:Y:S01]  /*9a30*/  HMMA.16816.F32.BF16 R40, R188, R48, R40 ;  /* 0x00000030bc28723c */ /* 0x000fe20000041828 */
[----:B------:R-:W-:-:S05]  /*9a40*/  MOV R72, R61 ;  /* 0x0000003d00487202 */ /* 0x000fca0000000f00 */
[----:B------:R-:W-:Y:S01]  /*9a50*/  HMMA.16816.F32.BF16 R52, R188, R50, R52 ;  /* 0x00000032bc34723c */ /* 0x000fe20000041834 */
[----:B------:R-:W-:-:S05]  /*9a60*/  FMUL.FTZ R61, R101, R250 ;  /* 0x000000fa653d7220 */ /* 0x000fca0000410000 */
[----:B------:R-:W-:Y:S01]  /*9a70*/  HMMA.16816.F32.BF16 R48, R4, R50, R96 ;  /* 0x000000320430723c */ /* 0x000fe20000041860 */
[----:B------:R-:W-:-:S06]  /*9a80*/  MOV R101, R182 ;  /* 0x000000b600657202 */ /* 0x000fcc0000000f00 */
[----:B------:R-:W-:Y:S02]  /*9a90*/  MOV R99, R180 ;  /* 0x000000b400637202 */ /* 0x000fe40000000f00 */
[----:B------:R-:W-:Y:S02]  /*9aa0*/  MOV R180, R183 ;  /* 0x000000b700b47202 */ /* 0x000fe40000000f00 */
[----:B------:R-:W-:Y:S01]  /*9ab0*/  MOV R183, R58 ;  /* 0x0000003a00b77202 */ /* 0x000fe20000000f00 */
[----:B------:R-:W-:Y:S01]  /*9ac0*/  FMUL.FTZ R58, R106, R3 ;  /* 0x000000036a3a7220 */ /* 0x000fe20000410000 */
[----:B------:R-:W-:Y:S02]  /*9ad0*/  MOV R106, R185 ;  /* 0x000000b9006a7202 */ /* 0x000fe40000000f00 */
[----:B------:R-:W-:Y:S02]  /*9ae0*/  MOV R98, R181 ;  /* 0x000000b500627202 */ /* 0x000fe40000000f00 */
[----:B------:R-:W-:Y:S01]  /*9af0*/  MOV R182, R62 ;  /* 0x0000003e00b67202 */ /* 0x000fe20000000f00 */
[----:B------:R-:W-:Y:S01]  /*9b00*/  FMUL.FTZ R62, R102, R196 ;  /* 0x000000c4663e7220 */ /* 0x000fe20000410000 */
        /* <DEDUP_REMOVED lines=22> */
[----:B------:R-:W-:-:S02]  /*9c70*/  MOV R71, R187 ;  /* 0x000000bb00477202 */ /* 0x000fc40000000f00 */
[----:B------:R-:W-:Y:S01]  /*9c80*/  MOV R138, R106 ;  /* 0x0000006a008a7202 */ /* 0x000fe20000000f00 */
[----:B------:R-:W-:Y:S01]  /*9c90*/  FMUL.FTZ R30, R70, R196 ;  /* 0x000000c4461e7220 */ /* 0x000fe20000410000 */
[----:B------:R-:W-:Y:S01]  /*9ca0*/  MOV R165, R173 ;  /* 0x000000ad00a57202 */ /* 0x000fe20000000f00 */
[----:B------:R-:W-:Y:S01]  /*9cb0*/  FMUL.FTZ R70, R110, R3 ;  /* 0x000000036e467220 */ /* 0x000fe20000410000 */
[----:B------:R-:W-:Y:S02]  /*9cc0*/  MOV R173, R172 ;  /* 0x000000ac00ad7202 */ /* 0x000fe40000000f00 */
        /* <DEDUP_REMOVED lines=11> */
[----:B------:R-:W-:Y:S01]  /*9d80*/  MOV R157, R98 ;  /* 0x00000062009d7202 */ /* 0x000fe20000000f00 */
[----:B------:R-:W-:Y:S01]  /*9d90*/  FMUL.FTZ R98, R150, R3 ;  /* 0x0000000396627220 */ /* 0x000fe20000410000 */
[----:B------:R-:W-:Y:S01]  /*9da0*/  FFMA.FTZ R144, R165, UR10, -R215 ;  /* 0x0000000aa5907c23 */ /* 0x000fe200080108d7 */
[----:B------:R-:W-:Y:S01]  /*9db0*/  MOV R150, R172 ;  /* 0x000000ac00967202 */ /* 0x000fe20000000f00 */
[----:B------:R-:W2:Y:S01]  /*9dc0*/  LDL.LU R165, [R1+0x48] ;  /* 0x0000480001a57983 */ /* 0x000ea20000300800 */
[----:B------:R-:W-:Y:S02]  /*9dd0*/  MOV R172, R185 ;  /* 0x000000b900ac7202 */ /* 0x000fe40000000f00 */
[----:B------:R-:W-:-:S02]  /*9de0*/  MOV R185, R184 ;  /* 0x000000b800b97202 */ /* 0x000fc40000000f00 */
[----:B------:R-:W3:Y:S01]  /*9df0*/  LDL.LU R184, [R1+0x44] ;  /* 0x0000440001b87983 */ /* 0x000ee20000300800 */
[----:B------:R-:W-:Y:S01]  /*9e00*/  MOV R187, R60 ;  /* 0x0000003c00bb7202 */ /* 0x000fe20000000f00 */
[----:B------:R-:W-:Y:S01]  /*9e10*/  FMUL.FTZ R60, R100, R250 ;  /* 0x000000fa643c7220 */ /* 0x000fe20000410000 */
[----:B------:R-:W-:Y:S01]  /*9e20*/  MOV R192, R37 ;  /* 0x0000002500c07202 */ /* 0x000fe20000000f00 */
[----:B------:R-:W-:Y:S01]  /*9e30*/  FMUL.FTZ R56, R104, R2 ;  /* 0x0000000268387220 */ /* 0x000fe20000410000 */
[----:B------:R-:W-:Y:S01]  /*9e40*/  MOV R193, R36 ;  /* 0x0000002400c17202 */ /* 0x000fe20000000f00 */
        /* <DEDUP_REMOVED lines=15> */
[----:B-1----:R-:W-:Y:S01]  /*9f40*/  HMMA.16816.F32.BF16 R60, R4, R64, R60 ;  /* 0x00000040043c723c */ /* 0x002fe2000004183c */
[-C--:B------:R-:W-:Y:S01]  /*9f50*/  FMUL.FTZ R76, R116, R250.reuse ;  /* 0x000000fa744c7220 */ /* 0x080fe20000410000 */
[----:B------:R-:W-:Y:S01]  /*9f60*/  FMUL.FTZ R77, R117, R250 ;  /* 0x000000fa754d7220 */ /* 0x000fe20000410000 */
[-C--:B------:R-:W-:Y:S01]  /*9f70*/  FMUL.FTZ R78, R118, R196.reuse ;  /* 0x000000c4764e7220 */ /* 0x080fe20000410000 */
[----:B------:R-:W-:-:S02]  /*9f80*/  FMUL.FTZ R79, R119, R196 ;  /* 0x000000c4774f7220 */ /* 0x000fc40000410000 */
[C---:B------:R-:W-:Y:S01]  /*9f90*/  HMMA.16816.F32.BF16 R56, R188.reuse, R64, R56 ;  /* 0x00000040bc38723c */ /* 0x040fe20000041838 */
[-C--:B------:R-:W-:Y:S01]  /*9fa0*/  FMUL.FTZ R84, R124, R2.reuse ;  /* 0x000000027c547220 */ /* 0x080fe20000410000 */
[----:B------:R-:W-:Y:S01]  /*9fb0*/  FMUL.FTZ R85, R125, R2 ;  /* 0x000000027d557220 */ /* 0x000fe20000410000 */
[-C--:B------:R-:W-:Y:S01]  /*9fc0*/  FMUL.FTZ R86, R126, R3.reuse ;  /* 0x000000037e567220 */ /* 0x080fe20000410000 */
[----:B------:R-:W-:Y:S01]  /*9fd0*/  FMUL.FTZ R87, R127, R3 ;  /* 0x000000037f577220 */ /* 0x000fe20000410000 */
[----:B------:R-:W-:Y:S01]  /*9fe0*/  LDSM.16.MT88.4 R116, [R242+0xe000] ;  /* 0x00e00000f274783b */ /* 0x000fe20000004200 */
[----:B------:R-:W-:Y:S03]  /*9ff0*/  HMMA.16816.F32.BF16 R68, R188, R66, R68 ;  /* 0x00000042bc44723c */ /* 0x000fe60000041844 */
[----:B------:R-:W-:Y:S03]  /*a000*/  LDSM.16.MT88.4 R124, [R241+0xe000] ;  /* 0x00e00000f17c783b */ /* 0x000fe60000004200 */
[-C--:B------:R-:W-:Y:S06]  /*a010*/  HMMA.16816.F32.BF16 R28, R4, R32.reuse, R28 ;  /* 0x00000020041c723c */ /* 0x080fec000004181c */
[C---:B------:R-:W-:Y:S06]  /*a020*/  HMMA.16816.F32.BF16 R24, R188.reuse, R32, R24 ;  /* 0x00000020bc18723c */ /* 0x040fec0000041818 */
[----:B------:R-:W-:Y:S06]  /*a030*/  HMMA.16816.F32.BF16 R36, R188, R34, R36 ;  /* 0x00000022bc24723c */ /* 0x000fec0000041824 */
[C---:B------:R-:W-:Y:S06]  /*a040*/  HMMA.16816.F32.BF16 R64, R4.reuse, R66, R112 ;  /* 0x000000420440723c */ /* 0x040fec0000041870 */
[----:B------:R-:W-:Y:S01]  /*a050*/  HMMA.16816.F32.BF16 R32, R4, R34, R80 ;  /* 0x000000220420723c */ /* 0x000fe20000041850 */
[----:B------:R-:W-:Y:S01]  /*a060*/  MOV R115, R180 ;  /* 0x000000b400737202 */ /* 0x000fe20000000f00 */
[----:B------:R-:W1:Y:S01]  /*a070*/  LDSM.16.MT88.4 R80, [R244+0xe000] ;  /* 0x00e00000f450783b */ /* 0x000e620000004200 */
[----:B------:R-:W-:-:S02]  /*a080*/  MOV R114, R181 ;  /* 0x000000b500727202 */ /* 0x000fc40000000f00 */
[----:B------:R-:W-:Y:S02]  /*a090*/  MOV R113, R182 ;  /* 0x000000b600717202 */ /* 0x000fe40000000f00 */
[----:B------:R-:W-:Y:S02]  /*a0a0*/  MOV R112, R183 ;  /* 0x000000b700707202 */ /* 0x000fe40000000f00 */
[----:B------:R-:W4:Y:S01]  /*a0b0*/  LDSM.16.MT88.4 R180, [R240+0xe000] ;  /* 0x00e00000f0b4783b */ /* 0x000f220000004200 */
[-C--:B------:R-:W-:Y:S01]  /*a0c0*/  FMUL.FTZ R88, R136, R2.reuse ;  /* 0x0000000288587220 */ /* 0x080fe20000410000 */
[----:B------:R-:W-:Y:S01]  /*a0d0*/  MOV R136, R99 ;  /* 0x0000006300887202 */ /* 0x000fe20000000f00 */
[----:B------:R-:W-:Y:S01]  /*a0e0*/  FMUL.FTZ R100, R164, R2 ;  /* 0x00000002a4647220 */ /* 0x000fe20000410000 */
[----:B------:R-:W-:Y:S01]  /*a0f0*/  FMUL.FTZ R99, R151, R3 ;  /* 0x0000000397637220 */ /* 0x000fe20000410000 */
[----:B------:R-:W-:Y:S01]  /*a100*/  MOV R164, R112 ;  /* 0x0000007000a47202 */ /* 0x000fe20000000f00 */
[----:B------:R-:W-:Y:S01]  /*a110*/  FMUL.FTZ R73, R121, R2 ;  /* 0x0000000279497220 */ /* 0x000fe20000410000 */
[----:B------:R-:W-:Y:S01]  /*a120*/  MOV R151, R149 ;  /* 0x0000009500977202 */ /* 0x000fe20000000f00 */
[-C--:B------:R-:W-:Y:S01]  /*a130*/  FMUL.FTZ R74, R122, R3.reuse ;  /* 0x000000037a4a7220 */ /* 0x080fe20000410000 */
[-C--:B------:R-:W-:Y:S01]  /*a140*/  FMUL.FTZ R75, R123, R3.reuse ;  /* 0x000000037b4b7220 */ /* 0x080fe20000410000 */
[----:B------:R-:W-:Y:S01]  /*a150*/  MOV R149, R224 ;  /* 0x000000e000957202 */ /* 0x000fe20000000f00 */
[----:B------:R-:W-:Y:S01]  /*a160*/  FMUL.FTZ R121, R145, R250 ;  /* 0x000000fa91797220 */ /* 0x000fe20000410000 */
[-C--:B------:R-:W-:Y:S01]  /*a170*/  FMUL.FTZ R122, R146, R196.reuse ;  /* 0x000000c4927a7220 */ /* 0x080fe20000410000 */
[----:B------:R-:W-:Y:S01]  /*a180*/  FMUL.FTZ R123, R147, R196 ;  /* 0x000000c4937b7220 */ /* 0x000fe20000410000 */
[----:B------:R1:W-:Y:S01]  /*a190*/  MUFU.EX2 R224, R144 ;  /* 0x0000009000e07308 */ /* 0x0003e20000000800 */
[----:B------:R-:W-:Y:S01]  /*a1a0*/  FMUL.FTZ R89, R137, R2 ;  /* 0x0000000289597220 */ /* 0x000fe20000410000 */
[-C--:B------:R-:W-:Y:S01]  /*a1b0*/  FMUL.FTZ R91, R139, R3.reuse ;  /* 0x000000038b5b7220 */ /* 0x080fe20000410000 */
[-C--:B------:R-:W-:Y:S01]  /*a1c0*/  FMUL.FTZ R94, R142, R3.reuse ;  /* 0x000000038e5e7220 */ /* 0x080fe20000410000 */
[----:B------:R-:W-:Y:S01]  /*a1d0*/  FMUL.FTZ R95, R143, R3 ;  /* 0x000000038f5f7220 */ /* 0x000fe20000410000 */
[----:B------:R-:W-:Y:S01]  /*a1e0*/  MOV R139, R111 ;  /* 0x0000006f008b7202 */ /* 0x000fe20000000f00 */
[--C-:B------:R-:W-:Y:S01]  /*a1f0*/  FFMA.FTZ R136, R136, UR10, -R164.reuse ;  /* 0x0000000a88887c23 */ /* 0x100fe200080108a4 */
[----:B------:R-:W-:Y:S01]  /*a200*/  MOV R142, R110 ;  /* 0x0000006e008e7202 */ /* 0x000fe20000000f00 */
[--C-:B------:R-:W-:Y:S01]  /*a210*/  FFMA.FTZ R137, R194, UR10, -R164.reuse ;  /* 0x0000000ac2897c23 */ /* 0x100fe200080108a4 */
[----:B------:R-:W-:Y:S01]  /*a220*/  MOV R143, R107 ;  /* 0x0000006b008f7202 */ /* 0x000fe20000000f00 */
[-C--:B------:R-:W-:Y:S01]  /*a230*/  FMUL.FTZ R92, R140, R2.reuse ;  /* 0x000000028c5c7220 */ /* 0x080fe20000410000 */
[-C--:B------:R-:W-:Y:S01]  /*a240*/  FMUL.FTZ R93, R141, R2.reuse ;  /* 0x000000028d5d7220 */ /* 0x080fe20000410000 */
[-C--:B------:R-:W-:Y:S01]  /*a250*/  FMUL.FTZ R96, R148, R2.reuse ;  /* 0x0000000294607220 */ /* 0x080fe20000410000 */
[----:B------:R-:W-:Y:S01]  /*a260*/  FMUL.FTZ R104, R156, R2 ;  /* 0x000000029c687220 */ /* 0x000fe20000410000 */
[-C--:B------:R-:W-:Y:S01]  /*a270*/  FMUL.FTZ R110, R174, R3.reuse ;  /* 0x00000003ae6e7220 */ /* 0x080fe20000410000 */
[----:B-1----:R-:W1:Y:S01]  /*a280*/  LDSM.16.MT88.4 R144, [R242+0xc800] ;  /* 0x00c80000f290783b */ /* 0x002e620000004200 */
        /* <DEDUP_REMOVED lines=13> */
[----:B------:R4:W-:Y:S01]  /*a360*/  MUFU.EX2 R156, R136 ;  /* 0x00000088009c7308 */ /* 0x0009e20000000800 */
[--C-:B------:R-:W-:Y:S01]  /*a370*/  FFMA.FTZ R135, R195, UR10, -R164.reuse ;  /* 0x0000000ac3877c23 */ /* 0x100fe200080108a4 */
[----:B------:R-:W-:Y:S01]  /*a380*/  FFMA.FTZ R134, R157, UR10, -R164 ;  /* 0x0000000a9d867c23 */ /* 0x000fe200080108a4 */
[--C-:B------:R-:W-:Y:S01]  /*a390*/  FFMA.FTZ R132, R143, UR10, -R186.reuse ;  /* 0x0000000a8f847c23 */ /* 0x100fe200080108ba */
[----:B------:R-:W-:-:S04]  /*a3a0*/  FFMA.FTZ R133, R142, UR10, -R186 ;  /* 0x0000000a8e857c23 */ /* 0x000fc800080108ba */
[----:B------:R1:W1:Y:S01]  /*a3b0*/  MUFU.EX2 R193, R137 ;  /* 0x0000008900c17308 */ /* 0x0002620000000800 */
[----:B------:R-:W-:Y:S01]  /*a3c0*/  HMMA.16816.F32.BF16 R72, R188, R80, R72 ;  /* 0x00000050bc48723c */ /* 0x000fe20000041848 */
[----:B----4-:R-:W-:-:S05]  /*a3d0*/  FFMA.FTZ R136, R139, UR10, -R186 ;  /* 0x0000000a8b887c23 */ /* 0x010fca00080108ba */
[----:B------:R-:W-:Y:S01]  /*a3e0*/  HMMA.16816.F32.BF16 R84, R188, R82, R84 ;  /* 0x00000052bc54723c */ /* 0x000fe20000041854 */
[----:B------:R4:W-:Y:S01]  /*a3f0*/  MUFU.EX2 R195, R135 ;  /* 0x0000008700c37308 */ /* 0x0009e20000000800 */
[----:B------:R-:W-:Y:S01]  /*a400*/  FFMA.FTZ R139, R243, UR10, -R215 ;  /* 0x0000000af38b7c23 */ /* 0x000fe200080108d7 */
[----:B-1----:R-:W-:-:S03]  /*a410*/  FFMA.FTZ R137, R226, UR10, -R186 ;  /* 0x0000000ae2897c23 */ /* 0x002fc600080108ba */
[C---:B------:R-:W-:Y:S03]  /*a420*/  HMMA.16816.F32.BF16 R88, R188.reuse, R116, R88 ;  /* 0x00000074bc58723c */ /* 0x040fe60000041858 */
[----:B------:R1:W-:Y:S03]  /*a430*/  MUFU.EX2 R227, R134 ;  /* 0x0000008600e37308 */ /* 0x0003e60000000800 */
[C---:B------:R-:W-:Y:S05]  /*a440*/  HMMA.16816.F32.BF16 R92, R188.reuse, R118, R92 ;  /* 0x00000076bc5c723c */ /* 0x040fea000004185c */
[----:B------:R1:W-:Y:S01]  /*a450*/  MUFU.EX2 R157, R132 ;  /* 0x00000084009d7308 */ /* 0x0003e20000000800 */
[--C-:B----4-:R-:W-:Y:S01]  /*a460*/  FFMA.FTZ R135, R148, UR10, -R246.reuse ;  /* 0x0000000a94877c23 */ /* 0x110fe200080108f6 */
[C---:B------:R-:W-:Y:S06]  /*a470*/  HMMA.16816.F32.BF16 R96, R188.reuse, R124, R96 ;  /* 0x0000007cbc60723c */ /* 0x040fec0000041860 */
[----:B------:R4:W-:Y:S01]  /*a480*/  MUFU.EX2 R159, R136 ;  /* 0x00000088009f7308 */ /* 0x0009e20000000800 */
[----:B------:R-:W-:Y:S01]  /*a490*/  HMMA.16816.F32.BF16 R108, R188, R126, R108 ;  /* 0x0000007ebc6c723c */ /* 0x000fe2000004186c */
[----:B-1----:R-:W-:-:S05]  /*a4a0*/  FFMA.FTZ R134, R141, UR10, -R246 ;  /* 0x0000000a8d867c23 */ /* 0x002fca00080108f6 */
[C---:B------:R-:W-:Y:S01]  /*a4b0*/  HMMA.16816.F32.BF16 R104, R188.reuse, R180, R104 ;  /* 0x000000b4bc68723c */ /* 0x040fe20000041868 */
[----:B------:R1:W-:Y:S01]  /*a4c0*/  MUFU.EX2 R226, R137 ;  /* 0x0000008900e27308 */ /* 0x0003e20000000800 */
[--C-:B------:R-:W-:Y:S01]  /*a4d0*/  FFMA.FTZ R132, R140, UR10, -R246.reuse ;  /* 0x0000000a8c847c23 */ /* 0x100fe200080108f6 */
[----:B------:R-:W-:Y:S01]  /*a4e0*/  MOV R174, R138 ;  /* 0x0000008a00ae7202 */ /* 0x000fe20000000f00 */
[-C--:B------:R-:W-:Y:S01]  /*a4f0*/  FMUL.FTZ R176, R176, R250.reuse ;  /* 0x000000fab0b07220 */ /* 0x080fe20000410000 */
[----:B------:R-:W-:Y:S01]  /*a500*/  FMUL.FTZ R177, R177, R250 ;  /* 0x000000fab1b17220 */ /* 0x000fe20000410000 */
[----:B------:R-:W-:Y:S01]  /*a510*/  HMMA.16816.F32.BF16 R100, R188, R182, R100 ;  /* 0x000000b6bc64723c */ /* 0x000fe20000041864 */
[-C--:B------:R-:W-:Y:S01]  /*a520*/  FMUL.FTZ R178, R178, R196.reuse ;  /* 0x000000c4b2b27220 */ /* 0x080fe20000410000 */
[----:B------:R-:W-:Y:S01]  /*a530*/  FMUL.FTZ R179, R179, R196 ;  /* 0x000000c4b3b37220 */ /* 0x000fe20000410000 */
[----:B------:R1:W1:Y:S01]  /*a540*/  MUFU.EX2 R191, R133 ;  /* 0x0000008500bf7308 */ /* 0x0002620000000800 */
[--C-:B----4-:R-:W-:Y:S01]  /*a550*/  FFMA.FTZ R136, R194, UR10, -R215.reuse ;  /* 0x0000000ac2887c23 */ /* 0x110fe200080108d7 */
[-C--:B------:R-:W-:Y:S01]  /*a560*/  FMUL.FTZ R152, R152, R250.reuse ;  /* 0x000000fa98987220 */ /* 0x080fe20000410000 */
[C---:B------:R-:W-:Y:S01]  /*a570*/  HMMA.16816.F32.BF16 R112, R4.reuse, R116, R112 ;  /* 0x000000740470723c */ /* 0x040fe20000041870 */
[----:B------:R-:W-:Y:S01]  /*a580*/  FMUL.FTZ R153, R153, R250 ;  /* 0x000000fa99997220 */ /* 0x000fe20000410000 */
[-C--:B------:R-:W-:Y:S01]  /*a590*/  FMUL.FTZ R154, R154, R196.reuse ;  /* 0x000000c49a9a7220 */ /* 0x080fe20000410000 */
[----:B------:R-:W-:Y:S01]  /*a5a0*/  FMUL.FTZ R155, R155, R196 ;  /* 0x000000c49b9b7220 */ /* 0x000fe20000410000 */
[--C-:B------:R-:W-:Y:S01]  /*a5b0*/  FFMA.FTZ R232, R232, UR10, -R246.reuse ;  /* 0x0000000ae8e87c23 */ /* 0x100fe200080108f6 */
[--C-:B-1----:R-:W-:Y:S01]  /*a5c0*/  FFMA.FTZ R137, R192, UR10, -R215.reuse ;  /* 0x0000000ac0897c23 */ /* 0x102fe200080108d7 */
[----:B------:R-:W-:Y:S01]  /*a5d0*/  MUFU.EX2 R148, R135 ;  /* 0x0000008700947308 */ /* 0x000fe20000000800 */
[C---:B------:R-:W-:Y:S01]  /*a5e0*/  HMMA.16816.F32.BF16 R120, R4.reuse, R124, R120 ;  /* 0x0000007c0478723c */ /* 0x040fe20000041878 */
[--C-:B------:R-:W-:Y:S01]  /*a5f0*/  FFMA.FTZ R235, R235, UR10, -R246.reuse ;  /* 0x0000000aebeb7c23 */ /* 0x100fe200080108f6 */
[--C-:B------:R-:W-:Y:S01]  /*a600*/  FFMA.FTZ R234, R234, UR10, -R215.reuse ;  /* 0x0000000aeaea7c23 */ /* 0x100fe200080108d7 */
[--C-:B------:R-:W-:Y:S01]  /*a610*/  FFMA.FTZ R222, R222, UR10, -R215.reuse ;  /* 0x0000000adede7c23 */ /* 0x100fe200080108d7 */
[--C-:B------:R-:W-:Y:S01]  /*a620*/  FFMA.FTZ R238, R238, UR10, -R215.reuse ;  /* 0x0000000aeeee7c23 */ /* 0x100fe200080108d7 */
[----:B------:R-:W-:Y:S01]  /*a630*/  FFMA.FTZ R236, R236, UR10, -R215 ;  /* 0x0000000aecec7c23 */ /* 0x000fe200080108d7 */
[----:B------:R-:W-:Y:S01]  /*a640*/  FFMA.FTZ R133, R225, UR10, -R246 ;  /* 0x0000000ae1857c23 */ /* 0x000fe200080108f6 */
[----:B------:R-:W1:Y:S01]  /*a650*/  MUFU.EX2 R190, R134 ;  /* 0x0000008600be7308 */ /* 0x000e620000000800 */
[-C--:B------:R-:W-:Y:S01]  /*a660*/  FMUL.FTZ R128, R128, R250.reuse ;  /* 0x000000fa80807220 */ /* 0x080fe20000410000 */
[----:B------:R-:W-:Y:S01]  /*a670*/  FMUL.FTZ R129, R129, R250 ;  /* 0x000000fa81817220 */ /* 0x000fe20000410000 */
[-C--:B------:R-:W-:Y:S01]  /*a680*/  FMUL.FTZ R130, R130, R196.reuse ;  /* 0x000000c482827220 */ /* 0x080fe20000410000 */
[----:B------:R-:W-:Y:S01]  /*a690*/  FMUL.FTZ R131, R131, R196 ;  /* 0x000000c483837220 */ /* 0x000fe20000410000 */
[----:B------:R-:W-:Y:S01]  /*a6a0*/  HMMA.16816.F32.BF16 R76, R4, R80, R76 ;  /* 0x00000050044c723c */ /* 0x000fe2000004184c */
[-C--:B------:R-:W-:Y:S01]  /*a6b0*/  FMUL.FTZ R160, R160, R250.reuse ;  /* 0x000000faa0a07220 */ /* 0x080fe20000410000 */
[----:B------:R-:W-:Y:S01]  /*a6c0*/  FMUL.FTZ R161, R161, R250 ;  /* 0x000000faa1a17220 */ /* 0x000fe20000410000 */
[----:B------:R4:W-:Y:S01]  /*a6d0*/  MUFU.EX2 R158, R132 ;  /* 0x00000084009e7308 */ /* 0x0009e20000000800 */
[-C--:B------:R-:W-:Y:S01]  /*a6e0*/  FMUL.FTZ R162, R162, R196.reuse ;  /* 0x000000c4a2a27220 */ /* 0x080fe20000410000 */
[----:B------:R-:W-:Y:S01]  /*a6f0*/  FMUL.FTZ R163, R163, R196 ;  /* 0x000000c4a3a37220 */ /* 0x000fe20000410000 */
[--C-:B------:R-:W-:Y:S01]  /*a700*/  FFMA.FTZ R219, R219, UR10, -R164.reuse ;  /* 0x0000000adbdb7c23 */ /* 0x100fe200080108a4 */
[--C-:B------:R-:W-:Y:S01]  /*a710*/  FFMA.FTZ R221, R221, UR10, -R164.reuse ;  /* 0x0000000adddd7c23 */ /* 0x100fe200080108a4 */
[----:B------:R-:W-:Y:S01]  /*a720*/  FFMA.FTZ R237, R237, UR10, -R164 ;  /* 0x0000000aeded7c23 */ /* 0x000fe200080108a4 */
[--C-:B------:R-:W-:Y:S01]  /*a730*/  FFMA.FTZ R220, R220, UR10, -R186.reuse ;  /* 0x0000000adcdc7c23 */ /* 0x100fe200080108ba */
[--C-:B------:R-:W-:Y:S01]  /*a740*/  FFMA.FTZ R223, R223, UR10, -R186.reuse ;  /* 0x0000000adfdf7c23 */ /* 0x100fe200080108ba */
[----:B------:R1:W-:Y:S01]  /*a750*/  MUFU.EX2 R225, R133 ;  /* 0x0000008500e17308 */ /* 0x0003e20000000800 */
[--C-:B------:R-:W-:Y:S01]  /*a760*/  FFMA.FTZ R239, R239, UR10, -R186.reuse ;  /* 0x0000000aefef7c23 */ /* 0x100fe200080108ba */
[----:B------:R-:W-:Y:S01]  /*a770*/  FFMA.FTZ R187, R187, UR10, -R186 ;  /* 0x0000000abbbb7c23 */ /* 0x000fe200080108ba */
[----:B------:R-:W-:Y:S05]  /*a780*/  LDSM.16.MT88.4 R140, [R244+0xc800] ;  /* 0x00c80000f48c783b */ /* 0x000fea0000004200 */
[----:B------:R1:W-:Y:S08]  /*a790*/  MUFU.EX2 R194, R136 ;  /* 0x0000008800c27308 */ /* 0x0003f00000000800 */
[----:B------:R-:W1:Y:S08]  /*a7a0*/  MUFU.EX2 R192, R137 ;  /* 0x0000008900c07308 */ /* 0x000e700000000800 */
[----:B------:R-:W1:Y:S01]  /*a7b0*/  MUFU.EX2 R243, R139 ;  /* 0x0000008b00f37308 */ /* 0x000e620000000800 */
[----:B----4-:R-:W-:-:S02]  /*a7c0*/  F2FP.BF16.F32.PACK_AB R132, R193, R156 ;  /* 0x0000009cc184723e */ /* 0x010fc400000010ff */
[----:B-1----:R-:W-:Y:S02]  /*a7d0*/  F2FP.BF16.F32.PACK_AB R133, R191, R157 ;  /* 0x0000009dbf85723e */ /* 0x002fe400000010ff */
[----:B------:R-:W-:Y:S02]  /*a7e0*/  F2FP.BF16.F32.PACK_AB R134, R227, R195 ;  /* 0x000000c3e386723e */ /* 0x000fe400000010ff */
[----:B------:R-:W-:Y:S02]  /*a7f0*/  F2FP.BF16.F32.PACK_AB R135, R226, R159 ;  /* 0x0000009fe287723e */ /* 0x000fe400000010ff */
[----:B------:R-:W-:Y:S02]  /*a800*/  F2FP.BF16.F32.PACK_AB R136, R190, R148 ;  /* 0x00000094be88723e */ /* 0x000fe400000010ff */
[----:B------:R-:W-:Y:S02]  /*a810*/  F2FP.BF16.F32.PACK_AB R137, R192, R194 ;  /* 0x000000c2c089723e */ /* 0x000fe400000010ff */
[----:B------:R-:W-:-:S02]  /*a820*/  F2FP.BF16.F32.PACK_AB R138, R225, R158 ;  /* 0x0000009ee18a723e */ /* 0x000fc400000010ff */
[----:B------:R-:W-:Y:S01]  /*a830*/  F2FP.BF16.F32.PACK_AB R139, R224, R243 ;  /* 0x000000f3e08b723e */ /* 0x000fe200000010ff */
[-C--:B------:R-:W-:Y:S06]  /*a840*/  HMMA.16816.F32.BF16 R28, R132, R144.reuse, R28 ;  /* 0x00000090841c723c */ /* 0x080fec000004181c */
[C---:B------:R-:W-:Y:S06]  /*a850*/  HMMA.16816.F32.BF16 R24, R136.reuse, R144, R24 ;  /* 0x000000908818723c */ /* 0x040fec0000041818 */
[-C--:B------:R-:W-:Y:S06]  /*a860*/  HMMA.16816.F32.BF16 R36, R136, R146.reuse, R36 ;  /* 0x000000928824723c */ /* 0x080fec0000041824 */
[----:B------:R-:W-:Y:S01]  /*a870*/  HMMA.16816.F32.BF16 R32, R132, R146, R32 ;  /* 0x000000928420723c */ /* 0x000fe20000041820 */
[----:B------:R-:W1:Y:S05]  /*a880*/  LDSM.16.MT88.4 R144, [R240+0xc800] ;  /* 0x00c80000f090783b */ /* 0x000e6a0000004200 */
[C---:B------:R-:W-:Y:S01]  /*a890*/  HMMA.16816.F32.BF16 R116, R4.reuse, R118, R176 ;  /* 0x000000760474723c */ /* 0x040fe200000418b0 */
[----:B------:R-:W4:Y:S05]  /*a8a0*/  LDSM.16.MT88.4 R176, [R242+0xe800] ;  /* 0x00e80000f2b0783b */ /* 0x000f2a0000004200 */
[----:B------:R-:W-:Y:S01]  /*a8b0*/  HMMA.16816.F32.BF16 R124, R4, R126, R152 ;  /* 0x0000007e047c723c */ /* 0x000fe20000041898 */
[----:B------:R-:W-:Y:S05]  /*a8c0*/  LDSM.16.MT88.4 R152, [R241+0xf000] ;  /* 0x00f00000f198783b */ /* 0x000fea0000004200 */
[-C--:B-1----:R-:W-:Y:S06]  /*a8d0*/  HMMA.16816.F32.BF16 R60, R132, R144.reuse, R60 ;  /* 0x00000090843c723c */ /* 0x082fec000004183c */
[C---:B------:R-:W-:Y:S06]  /*a8e0*/  HMMA.16816.F32.BF16 R56, R136.reuse, R144, R56 ;  /* 0x000000908838723c */ /* 0x040fec0000041838 */
[-C--:B------:R-:W-:Y:S06]  /*a8f0*/  HMMA.16816.F32.BF16 R68, R136, R146.reuse, R68 ;  /* 0x000000928844723c */ /* 0x080fec0000041844 */
[----:B------:R-:W-:Y:S01]  /*a900*/  HMMA.16816.F32.BF16 R64, R132, R146, R64 ;  /* 0x000000928440723c */ /* 0x000fe20000041840 */
[----:B------:R-:W1:Y:S05]  /*a910*/  LDSM.16.MT88.4 R144, [R241+0xe800] ;  /* 0x00e80000f190783b */ /* 0x000e6a0000004200 */
[C---:B----4-:R-:W-:Y:S06]  /*a920*/  HMMA.16816.F32.BF16 R88, R136.reuse, R176, R88 ;  /* 0x000000b08858723c */ /* 0x050fec0000041858 */
[----:B------:R-:W-:Y:S06]  /*a930*/  HMMA.16816.F32.BF16 R92, R136, R178, R92 ;  /* 0x000000b2885c723c */ /* 0x000fec000004185c */
[C---:B------:R-:W-:Y:S06]  /*a940*/  HMMA.16816.F32.BF16 R112, R132.reuse, R176, R112 ;  /* 0x000000b08470723c */ /* 0x040fec0000041870 */
[----:B------:R-:W-:Y:S07]  /*a950*/  HMMA.16816.F32.BF16 R176, R132, R178, R116 ;  /* 0x000000b284b0723c */ /* 0x000fee0000041874 */
[----:B------:R-:W-:Y:S01]  /*a960*/  FFMA.FTZ R116, R149, UR10, -R164 ;  /* 0x0000000a95747c23 */ /* 0x000fe200080108a4 */
[----:B------:R-:W-:Y:S01]  /*a970*/  MOV R149, R210 ;  /* 0x000000d200957202 */ /* 0x000fe20000000f00 */
[----:B------:R-:W-:-:S02]  /*a980*/  FFMA.FTZ R117, R211, UR10, -R246 ;  /* 0x0000000ad3757c23 */ /* 0x000fc400080108f6 */
[----:B------:R4:W-:Y:S01]  /*a990*/  MUFU.EX2 R210, R116 ;  /* 0x0000007400d27308 */ /* 0x0009e20000000800 */
[----:B-1----:R-:W-:Y:S07]  /*a9a0*/  HMMA.16816.F32.BF16 R108, R136, R146, R108 ;  /* 0x00000092886c723c */ /* 0x002fee000004186c */
[----:B------:R-:W-:Y:S01]  /*a9b0*/  MUFU.EX2 R232, R232 ;  /* 0x000000e800e87308 */ /* 0x000fe20000000800 */
[----:B----4-:R-:W-:-:S07]  /*a9c0*/  FFMA.FTZ R116, R208, UR10, -R246 ;  /* 0x0000000ad0747c23 */ /* 0x010fce00080108f6 */
[----:B------:R-:W1:Y:S08]  /*a9d0*/  MUFU.EX2 R235, R235 ;  /* 0x000000eb00eb7308 */ /* 0x000e700000000800 */
[----:B------:R-:W-:Y:S08]  /*a9e0*/  MUFU.EX2 R211, R117 ;  /* 0x0000007500d37308 */ /* 0x000ff00000000800 */
[----:B------:R1:W-:Y:S08]  /*a9f0*/  MUFU.EX2 R208, R116 ;  /* 0x0000007400d07308 */ /* 0x0003f00000000800 */
[----:B------:R-:W-:Y:S08]  /*aa00*/  MUFU.EX2 R234, R234 ;  /* 0x000000ea00ea7308 */ /* 0x000ff00000000800 */
[----:B------:R-:W4:Y:S08]  /*aa10*/  MUFU.EX2 R222, R222 ;  /* 0x000000de00de7308 */ /* 0x000f300000000800 */
[----:B------:R-:W-:Y:S08]  /*aa20*/  MUFU.EX2 R238, R238 ;  /* 0x000000ee00ee7308 */ /* 0x000ff00000000800 */
[----:B------:R-:W3:Y:S01]  /*aa30*/  MUFU.EX2 R236, R236 ;  /* 0x000000ec00ec7308 */ /* 0x000ee20000000800 */
[----:B------:R-:W-:Y:S01]  /*aa40*/  HMMA.16816.F32.BF16 R80, R4, R82, R128 ;  /* 0x000000520450723c */ /* 0x000fe20000041880 */
[----:B------:R-:W-:-:S06]  /*aa50*/  FFMA.FTZ R118, R209, UR10, -R186 ;  /* 0x0000000ad1767c23 */ /* 0x000fcc00080108ba */
[-C--:B------:R-:W-:Y:S01]  /*aa60*/  FMUL.FTZ R128, R168, R250.reuse ;  /* 0x000000faa8807220 */ /* 0x080fe20000410000 */
[----:B------:R-:W-:Y:S01]  /*aa70*/  FMUL.FTZ R129, R169, R250 ;  /* 0x000000faa9817220 */ /* 0x000fe20000410000 */
[-C--:B------:R-:W-:Y:S01]  /*aa80*/  FMUL.FTZ R130, R170, R196.reuse ;  /* 0x000000c4aa827220 */ /* 0x080fe20000410000 */
[----:B------:R-:W-:Y:S01]  /*aa90*/  FMUL.FTZ R131, R171, R196 ;  /* 0x000000c4ab837220 */ /* 0x000fe20000410000 */
[----:B------:R3:W-:Y:S01]  /*aaa0*/  MUFU.EX2 R209, R118 ;  /* 0x0000007600d17308 */ /* 0x0007e20000000800 */
[----:B--2---:R-:W-:Y:S01]  /*aab0*/  FFMA.FTZ R165, R165, R250, R251 ;  /* 0x000000faa5a57223 */ /* 0x004fe200000100fb */
[----:B-1----:R-:W-:Y:S01]  /*aac0*/  F2FP.BF16.F32.PACK_AB R116, R235, R232 ;  /* 0x000000e8eb74723e */ /* 0x002fe200000010ff */
[----:B------:R1:W5:Y:S01]  /*aad0*/  LDL.LU R251, [R1+0xa8] ;  /* 0x0000a80001fb7983 */ /* 0x0003620000300800 */
[----:B----4-:R-:W-:Y:S02]  /*aae0*/  F2FP.BF16.F32.PACK_AB R117, R222, R234 ;  /* 0x000000eade75723e */ /* 0x010fe400000010ff */
[----:B---3--:R-:W-:Y:S01]  /*aaf0*/  F2FP.BF16.F32.PACK_AB R119, R236, R238 ;  /* 0x000000eeec77723e */ /* 0x008fe200000010ff */
[C---:B------:R-:W-:Y:S01]  /*ab00*/  HMMA.16816.F32.BF16 R128, R4.reuse, R180, R128 ;  /* 0x000000b40480723c */ /* 0x040fe20000041880 */
[----:B------:R1:W5:Y:S01]  /*ab10*/  LDL.LU R250, [R1+0xa4] ;  /* 0x0000a40001fa7983 */ /* 0x0003620000300800 */
[----:B------:R-:W-:Y:S01]  /*ab20*/  FFMA.FTZ R167, R184, R196, R249 ;  /* 0x000000c4b8a77223 */ /* 0x000fe200000100f9 */
[--C-:B------:R-:W-:Y:S01]  /*ab30*/  FFMA.FTZ R189, R174, UR10, -R164.reuse ;  /* 0x0000000aaebd7c23 */ /* 0x100fe200080108a4 */
[----:B------:R-:W-:Y:S01]  /*ab40*/  FFMA.FTZ R188, R151, UR10, -R164 ;  /* 0x0000000a97bc7c23 */ /* 0x000fe200080108a4 */
[----:B------:R1:W5:Y:S01]  /*ab50*/  LDL.LU R249, [R1+0xa0] ;  /* 0x0000a00001f97983 */ /* 0x0003620000300800 */
[----:B------:R-:W-:Y:S01]  /*ab60*/  HMMA.16816.F32.BF16 R4, R4, R182, R160 ;  /* 0x000000b60404723c */ /* 0x000fe200000418a0 */
[----:B------:R-:W-:Y:S01]  /*ab70*/  FFMA.FTZ R181, R185, UR10, -R186 ;  /* 0x0000000ab9b57c23 */ /* 0x000fe200080108ba */
[----:B------:R-:W-:Y:S01]  /*ab80*/  F2FP.BF16.F32.PACK_AB R118, R208, R211 ;  /* 0x000000d3d076723e */ /* 0x000fe200000010ff */
[----:B------:R-:W-:Y:S01]  /*ab90*/  FFMA.FTZ R185, R248, UR10, -R246 ;  /* 0x0000000af8b97c23 */ /* 0x000fe200080108f6 */
[----:B------:R-:W-:-:S03]  /*aba0*/  FFMA.FTZ R180, R172, UR10, -R186 ;  /* 0x0000000aacb47c23 */ /* 0x000fc600080108ba */
[--C-:B------:R-:W-:Y:S01]  /*abb0*/  FFMA.FTZ R182, R150, UR10, -R164.reuse ;  /* 0x0000000a96b67c23 */ /* 0x100fe200080108a4 */
[----:B------:R-:W-:Y:S01]  /*abc0*/  FFMA.FTZ R183, R173, UR10, -R164 ;  /* 0x0000000aadb77c23 */ /* 0x000fe200080108a4 */
[----:B------:R-:W-:Y:S01]  /*abd0*/  FFMA.FTZ R166, R149, UR10, -R186 ;  /* 0x0000000a95a67c23 */ /* 0x000fe200080108ba */
[----:B------:R1:W5:Y:S01]  /*abe0*/  LDL.LU R248, [R1+0x9c] ;  /* 0x00009c0001f87983 */ /* 0x0003620000300800 */
[--C-:B------:R-:W-:Y:S01]  /*abf0*/  FFMA.FTZ R184, R247, UR10, -R246.reuse ;  /* 0x0000000af7b87c23 */ /* 0x100fe200080108f6 */
[--C-:B------:R-:W-:Y:S01]  /*ac00*/  FFMA.FTZ R186, R233, UR10, -R246.reuse ;  /* 0x0000000ae9ba7c23 */ /* 0x100fe200080108f6 */
[----:B------:R-:W-:Y:S01]  /*ac10*/  FFMA.FTZ R164, R245, UR10, -R246 ;  /* 0x0000000af5a47c23 */ /* 0x000fe200080108f6 */
[----:B------:R1:W5:Y:S01]  /*ac20*/  LDL.LU R247, [R1+0x98] ;  /* 0x0000980001f77983 */ /* 0x0003620000300800 */
[----:B------:R-:W-:Y:S03]  /*ac30*/  HMMA.16816.F32.BF16 R172, R116, R154, R108 ;  /* 0x0000009a74ac723c */ /* 0x000fe6000004186c */
[----:B------:R1:W5:Y:S04]  /*ac40*/  LDL.LU R246, [R1+0x94] ;  /* 0x0000940001f67983 */ /* 0x0003680000300800 */
[----:B------:R1:W5:Y:S04]  /*ac50*/  LDL.LU R245, [R1+0x90] ;  /* 0x0000900001f57983 */ /* 0x0003680000300800 */
[----:B------:R-:W2:Y:S04]  /*ac60*/  LDL.LU R108, [R1+0x40] ;  /* 0x00004000016c7983 */ /* 0x000ea80000300800 */
[----:B------:R-:W3:Y:S01]  /*ac70*/  LDL.LU R109, [R1+0x24] ;  /* 0x00002400016d7983 */ /* 0x000ee20000300800 */
[-C--:B------:R-:W-:Y:S06]  /*ac80*/  HMMA.16816.F32.BF16 R12, R132, R140.reuse, R12 ;  /* 0x0000008c840c723c */ /* 0x080fec000004180c */
[C---:B------:R-:W-:Y:S06]  /*ac90*/  HMMA.16816.F32.BF16 R8, R136.reuse, R140, R8 ;  /* 0x0000008c8808723c */ /* 0x040fec0000041808 */
[-C--:B------:R-:W-:Y:S06]  /*aca0*/  HMMA.16816.F32.BF16 R20, R136, R142.reuse, R20 ;  /* 0x0000008e8814723c */ /* 0x080fec0000041814 */
[C---:B------:R-:W-:Y:S01]  /*acb0*/  HMMA.16816.F32.BF16 R16, R132.reuse, R142, R16 ;  /* 0x0000008e8410723c */ /* 0x040fe20000041810 */
[----:B------:R-:W4:Y:S05]  /*acc0*/  LDSM.16.MT88.4 R140, [R241+0xc800] ;  /* 0x00c80000f18c783b */ /* 0x000f2a0000004200 */
[-C--:B----4-:R-:W-:Y:S06]  /*acd0*/  HMMA.16816.F32.BF16 R44, R132, R140.reuse, R44 ;  /* 0x0000008c842c723c */ /* 0x090fec000004182c */
        /* <DEDUP_REMOVED lines=9> */
[C---:B------:R-:W-:Y:S06]  /*ad70*/  HMMA.16816.F32.BF16 R120, R132.reuse, R144, R120 ;  /* 0x000000908478723c */ /* 0x040fec0000041878 */
[C---:B------:R-:W-:Y:S01]  /*ad80*/  HMMA.16816.F32.BF16 R124, R132.reuse, R146, R124 ;  /* 0x00000092847c723c */ /* 0x040fe2000004187c */
[----:B------:R-:W-:Y:S08]  /*ad90*/  MUFU.EX2 R219, R219 ;  /* 0x000000db00db7308 */ /* 0x000ff00000000800 */
[----:B------:R-:W1:Y:S01]  /*ada0*/  MUFU.EX2 R221, R221 ;  /* 0x000000dd00dd7308 */ /* 0x000e620000000800 */
[C---:B----4-:R-:W-:Y:S01]  /*adb0*/  HMMA.16816.F32.BF16 R168, R132.reuse, R140, R128 ;  /* 0x0000008c84a8723c */ /* 0x050fe20000041880 */
[----:B------:R-:W-:Y:S05]  /*adc0*/  LDSM.16.MT88.4 R128, [R241+0xd000] ;  /* 0x00d00000f180783b */ /* 0x000fea0000004200 */
[----:B------:R-:W-:Y:S01]  /*add0*/  HMMA.16816.F32.BF16 R4, R132, R142, R4 ;  /* 0x0000008e8404723c */ /* 0x000fe20000041804 */
[----:B------:R-:W4:Y:S01]  /*ade0*/  LDSM.16.MT88.4 R132, [R242+0xd000] ;  /* 0x00d00000f284783b */ /* 0x000f220000004200 */
[----:B------:R-:W1:Y:S08]  /*adf0*/  MUFU.EX2 R237, R237 ;  /* 0x000000ed00ed7308 */ /* 0x000e700000000800 */
[----:B------:R-:W-:Y:S08]  /*ae00*/  MUFU.EX2 R220, R220 ;  /* 0x000000dc00dc7308 */ /* 0x000ff00000000800 */
[----:B------:R-:W4:Y:S08]  /*ae10*/  MUFU.EX2 R223, R223 ;  /* 0x000000df00df7308 */ /* 0x000f300000000800 */
[----:B------:R-:W4:Y:S01]  /*ae20*/  MUFU.EX2 R239, R239 ;  /* 0x000000ef00ef7308 */ /* 0x000f220000000800 */
[----:B-1----:R-:W-:-:S02]  /*ae30*/  F2FP.BF16.F32.PACK_AB R160, R221, R219 ;  /* 0x000000dbdda0723e */ /* 0x002fc400000010ff */
[----:B------:R-:W-:Y:S02]  /*ae40*/  F2FP.BF16.F32.PACK_AB R162, R210, R237 ;  /* 0x000000edd2a2723e */ /* 0x000fe400000010ff */
[----:B----4-:R-:W-:Y:S02]  /*ae50*/  F2FP.BF16.F32.PACK_AB R161, R223, R220 ;  /* 0x000000dcdfa1723e */ /* 0x010fe400000010ff */
[----:B------:R-:W-:Y:S01]  /*ae60*/  F2FP.BF16.F32.PACK_AB R163, R209, R239 ;  /* 0x000000efd1a3723e */ /* 0x000fe200000010ff */
[-C--:B------:R-:W-:Y:S06]  /*ae70*/  HMMA.16816.F32.BF16 R24, R116, R132.reuse, R24 ;  /* 0x000000847418723c */ /* 0x080fec0000041818 */
[----:B------:R-:W-:Y:S06]  /*ae80*/  HMMA.16816.F32.BF16 R28, R160, R132, R28 ;  /* 0x00000084a01c723c */ /* 0x000fec000004181c */
[-C--:B------:R-:W-:Y:S06]  /*ae90*/  HMMA.16816.F32.BF16 R36, R116, R134.reuse, R36 ;  /* 0x000000867424723c */ /* 0x080fec0000041824 */
[C---:B------:R-:W-:Y:S01]  /*aea0*/  HMMA.16816.F32.BF16 R32, R160.reuse, R134, R32 ;  /* 0x00000086a020723c */ /* 0x040fe20000041820 */
[----:B------:R-:W1:Y:S05]  /*aeb0*/  LDSM.16.MT88.4 R132, [R240+0xd000] ;  /* 0x00d00000f084783b */ /* 0x000e6a0000004200 */
[-C--:B------:R-:W-:Y:S06]  /*aec0*/  HMMA.16816.F32.BF16 R44, R160, R128.reuse, R44 ;  /* 0x00000080a02c723c */ /* 0x080fec000004182c */
[C---:B------:R-:W-:Y:S06]  /*aed0*/  HMMA.16816.F32.BF16 R40, R116.reuse, R128, R40 ;  /* 0x000000807428723c */ /* 0x040fec0000041828 */
[-C--:B------:R-:W-:Y:S06]  /*aee0*/  HMMA.16816.F32.BF16 R52, R116, R130.reuse, R52 ;  /* 0x000000827434723c */ /* 0x080fec0000041834 */
[----:B------:R-:W-:Y:S01]  /*aef0*/  HMMA.16816.F32.BF16 R48, R160, R130, R48 ;  /* 0x00000082a030723c */ /* 0x000fe20000041830 */
[----:B------:R-:W4:Y:S01]  /*af00*/  LDSM.16.MT88.4 R128, [R244+0xf000] ;  /* 0x00f00000f480783b */ /* 0x000f220000004200 */
[----:B------:R-:W-:-:S04]  /*af10*/  MOV R196, R148 ;  /* 0x0000009400c47202 */ /* 0x000fc80000000f00 */
[C---:B------:R-:W-:Y:S01]  /*af20*/  HMMA.16816.F32.BF16 R96, R136.reuse, R144, R96 ;  /* 0x000000908860723c */ /* 0x040fe20000041860 */
[----:B------:R-:W2:Y:S05]  /*af30*/  LDSM.16.MT88.4 R144, [R242+0xf000] ;  /* 0x00f00000f290783b */ /* 0x000eaa0000004200 */
[C---:B------:R-:W-:Y:S06]  /*af40*/  HMMA.16816.F32.BF16 R104, R136.reuse, R140, R104 ;  /* 0x0000008c8868723c */ /* 0x040fec0000041868 */
[----:B------:R-:W-:Y:S01]  /*af50*/  HMMA.16816.F32.BF16 R100, R136, R142, R100 ;  /* 0x0000008e8864723c */ /* 0x000fe20000041864 */
[----:B------:R-:W3:Y:S05]  /*af60*/  LDSM.16.MT88.4 R136, [R244+0xd000] ;  /* 0x00d00000f488783b */ /* 0x000eea0000004200 */
[C---:B-1----:R-:W-:Y:S06]  /*af70*/  HMMA.16816.F32.BF16 R148, R116.reuse, R132, R56 ;  /* 0x000000847494723c */ /* 0x042fec0000041838 */
[C---:B----4-:R-:W-:Y:S01]  /*af80*/  HMMA.16816.F32.BF16 R56, R116.reuse, R128, R72 ;  /* 0x000000807438723c */ /* 0x050fe20000041848 */
[----:B------:R-:W1:Y:S01]  /*af90*/  LDSM.16.MT88.4 R72, [R240+0xf000] ;  /* 0x00f00000f048783b */ /* 0x000e620000004200 */
[----:B------:R-:W-:Y:S04]  /*afa0*/  MUFU.EX2 R111, R183 ;  /* 0x000000b7006f7308 */ /* 0x000fe80000000800 */
[----:B--2---:R-:W-:Y:S04]  /*afb0*/  HMMA.16816.F32.BF16 R140, R116, R146, R92 ;  /* 0x00000092748c723c */ /* 0x004fe8000004185c */
[----:B------:R-:W-:Y:S02]  /*afc0*/  MUFU.EX2 R94, R182 ;  /* 0x000000b6005e7308 */ /* 0x000fe40000000800 */
[-C--:B---3--:R-:W-:Y:S06]  /*afd0*/  HMMA.16816.F32.BF16 R12, R160, R136.reuse, R12 ;  /* 0x00000088a00c723c */ /* 0x088fec000004180c */
[----:B------:R-:W-:Y:S01]  /*afe0*/  MUFU.EX2 R110, R181 ;  /* 0x000000b5006e7308 */ /* 0x000fe20000000800 */
[C---:B------:R-:W-:Y:S06]  /*aff0*/  HMMA.16816.F32.BF16 R8, R116.reuse, R136, R8 ;  /* 0x000000887408723c */ /* 0x040fec0000041808 */
[-C--:B------:R-:W-:Y:S06]  /*b000*/  HMMA.16816.F32.BF16 R20, R116, R138.reuse, R20 ;  /* 0x0000008a7414723c */ /* 0x080fec0000041814 */
[----:B------:R-:W-:Y:S06]  /*b010*/  HMMA.16816.F32.BF16 R16, R160, R138, R16 ;  /* 0x0000008aa010723c */ /* 0x000fec0000041810 */
[----:B------:R-:W-:Y:S07]  /*b020*/  HMMA.16816.F32.BF16 R136, R116, R144, R88 ;  /* 0x000000907488723c */ /* 0x000fee0000041858 */
[----:B------:R-:W-:-:S02]  /*b030*/  MOV R91, R159 ;  /* 0x0000009f005b7202 */ /* 0x000fc40000000f00 */
[----:B------:R-:W-:Y:S02]  /*b040*/  MOV R90, R158 ;  /* 0x0000009e005a7202 */ /* 0x000fe40000000f00 */
[----:B------:R-:W-:Y:S02]  /*b050*/  MOV R89, R157 ;  /* 0x0000009d00597202 */ /* 0x000fe40000000f00 */
[----:B------:R-:W-:Y:S02]  /*b060*/  MOV R88, R156 ;  /* 0x0000009c00587202 */ /* 0x000fe40000000f00 */
[C---:B-1----:R-:W-:Y:S01]  /*b070*/  HMMA.16816.F32.BF16 R156, R116.reuse, R72, R104 ;  /* 0x00000048749c723c */ /* 0x042fe20000041868 */
[----:B------:R1:W-:Y:S01]  /*b080*/  MUFU.EX2 R104, R180 ;  /* 0x000000b400687308 */ /* 0x0003e20000000800 */
[--C-:B------:R-:W-:Y:S01]  /*b090*/  FFMA.FTZ R198, R198, UR10, -R215.reuse ;  /* 0x0000000ac6c67c23 */ /* 0x100fe200080108d7 */
[--C-:B------:R-:W-:Y:S01]  /*b0a0*/  FFMA.FTZ R212, R212, UR10, -R215.reuse ;  /* 0x0000000ad4d47c23 */ /* 0x100fe200080108d7 */
[--C-:B------:R-:W-:Y:S01]  /*b0b0*/  FFMA.FTZ R197, R197, UR10, -R215.reuse ;  /* 0x0000000ac5c57c23 */ /* 0x100fe200080108d7 */
[----:B------:R-:W-:Y:S01]  /*b0c0*/  FFMA.FTZ R213, R213, UR10, -R215 ;  /* 0x0000000ad5d57c23 */ /* 0x000fe200080108d7 */
[----:B-1----:R-:W1:Y:S03]  /*b0d0*/  LDSM.16.MT88.4 R180, [R244+0xd800] ;  /* 0x00d80000f4b4783b */ /* 0x002e660000004200 */
[----:B------:R-:W-:Y:S01]  /*b0e0*/  MUFU.EX2 R184, R184 ;  /* 0x000000b800b87308 */ /* 0x000fe20000000800 */
[----:B------:R-:W-:Y:S01]  /*b0f0*/  HMMA.16816.F32.BF16 R68, R116, R134, R68 ;  /* 0x000000867444723c */ /* 0x000fe20000041844 */
[----:B------:R-:W-:Y:S01]  /*b100*/  FFMA.FTZ R217, R108, R2, R217 ;  /* 0x000000026cd97223 */ /* 0x000fe200000100d9 */
[----:B------:R-:W-:-:S04]  /*b110*/  FFMA.FTZ R2, R109, R3, R214 ;  /* 0x000000036d027223 */ /* 0x000fc800000100d6 */
[C---:B------:R-:W-:Y:S01]  /*b120*/  HMMA.16816.F32.BF16 R60, R160.reuse, R132, R60 ;  /* 0x00000084a03c723c */ /* 0x040fe2000004183c */
[----:B------:R-:W2:Y:S05]  /*b130*/  MUFU.EX2 R164, R164 ;  /* 0x000000a400a47308 */ /* 0x000eaa0000000800 */
[C---:B------:R-:W-:Y:S03]  /*b140*/  HMMA.16816.F32.BF16 R64, R160.reuse, R134, R64 ;  /* 0x00000086a040723c */ /* 0x040fe60000041840 */
[----:B------:R-:W3:Y:S03]  /*b150*/  MUFU.EX2 R95, R198 ;  /* 0x000000c6005f7308 */ /* 0x000ee60000000800 */
[C---:B------:R-:W-:Y:S05]  /*b160*/  HMMA.16816.F32.BF16 R132, R160.reuse, R144, R112 ;  /* 0x00000090a084723c */ /* 0x040fea0000041870 */
[----:B------:R-:W4:Y:S01]  /*b170*/  MUFU.EX2 R166, R166 ;  /* 0x000000a600a67308 */ /* 0x000f220000000800 */
[C---:B------:R-:W-:Y:S07]  /*b180*/  HMMA.16816.F32.BF16 R176, R160.reuse, R146, R176 ;  /* 0x00000092a0b0723c */ /* 0x040fee00000418b0 */
[----:B------:R-:W-:Y:S01]  /*b190*/  MUFU.EX2 R107, R186 ;  /* 0x000000ba006b7308 */ /* 0x000fe20000000800 */
[----:B------:R-:W-:Y:S07]  /*b1a0*/  HMMA.16816.F32.BF16 R144, R160, R152, R120 ;  /* 0x00000098a090723c */ /* 0x000fee0000041878 */
[----:B------:R-:W1:Y:S08]  /*b1b0*/  MUFU.EX2 R106, R197 ;  /* 0x000000c5006a7308 */ /* 0x000e700000000800 */
[----:B------:R-:W-:Y:S08]  /*b1c0*/  MUFU.EX2 R212, R212 ;  /* 0x000000d400d47308 */ /* 0x000ff00000000800 */
[----:B------:R-:W1:Y:S01]  /*b1d0*/  MUFU.EX2 R3, R213 ;  /* 0x000000d500037308 */ /* 0x000e620000000800 */
[----:B------:R-:W-:Y:S01]  /*b1e0*/  FADD.FTZ R204, R204, R217 ;  /* 0x000000d9cccc7221 */ /* 0x000fe20000010000 */
[----:B------:R-:W-:Y:S01]  /*b1f0*/  FADD.FTZ R167, R216, R167 ;  /* 0x000000a7d8a77221 */ /* 0x000fe20000010000 */
[----:B--2---:R-:W-:Y:S01]  /*b200*/  MOV R215, R164 ;  /* 0x000000a400d77202 */ /* 0x004fe20000000f00 */
[----:B------:R-:W-:Y:S01]  /*b210*/  FADD.FTZ R218, R218, R165 ;  /* 0x000000a5dada7221 */ /* 0x000fe20000010000 */
[C---:B------:R-:W-:Y:S03]  /*b220*/  HMMA.16816.F32.BF16 R84, R116.reuse, R130, R84 ;  /* 0x000000827454723c */ /* 0x040fe60000041854 */
[----:B------:R-:W-:Y:S03]  /*b230*/  MUFU.EX2 R93, R189 ;  /* 0x000000bd005d7308 */ /* 0x000fe60000000800 */
[----:B------:R-:W-:Y:S01]  /*b240*/  HMMA.16816.F32.BF16 R96, R116, R152, R96 ;  /* 0x000000987460723c */ /* 0x000fe20000041860 */
[----:B------:R-:W-:-:S04]  /*b250*/  MOV R214, R110 ;  /* 0x0000006e00d67202 */ /* 0x000fc80000000f00 */
[----:B------:R-:W-:Y:S01]  /*b260*/  MUFU.EX2 R233, R188 ;  /* 0x000000bc00e97308 */ /* 0x000fe20000000800 */
[----:B------:R-:W-:Y:S01]  /*b270*/  HMMA.16816.F32.BF16 R100, R116, R74, R100 ;  /* 0x0000004a7464723c */ /* 0x000fe20000041864 */
[----:B------:R-:W-:-:S06]  /*b280*/  FADD.FTZ R2, R199, R2 ;  /* 0x00000002c7027221 */ /* 0x000fcc0000010000 */
[----:B------:R-:W-:Y:S01]  /*b290*/  MUFU.EX2 R92, R187 ;  /* 0x000000bb005c7308 */ /* 0x000fe20000000800 */
[----:B------:R-:W-:Y:S01]  /*b2a0*/  HMMA.16816.F32.BF16 R168, R160, R72, R168 ;  /* 0x00000048a0a8723c */ /* 0x000fe200000418a8 */
[----:B------:R-:W-:Y:S01]  /*b2b0*/  MOV R109, R194 ;  /* 0x000000c2006d7202 */ /* 0x000fe20000000f00 */
[----:B------:R-:W-:Y:S05]  /*b2c0*/  LDSM.16.MT88.4 R112, [R240+0xd800] ;  /* 0x00d80000f070783b */ /* 0x000fea0000004200 */
[----:B------:R-:W2:Y:S01]  /*b2d0*/  MUFU.EX2 R123, R185 ;  /* 0x000000b9007b7308 */ /* 0x000ea20000000800 */
[----:B------:R-:W-:Y:S01]  /*b2e0*/  FADD.FTZ R205, R205, R204 ;  /* 0x000000cccdcd7221 */ /* 0x000fe20000010000 */
[----:B------:R-:W-:-:S02]  /*b2f0*/  MOV R216, R184 ;  /* 0x000000b800d87202 */ /* 0x000fc40000000f00 */
[----:B---3--:R-:W-:Y:S01]  /*b300*/  MOV R204, R95 ;  /* 0x0000005f00cc7202 */ /* 0x008fe20000000f00 */
[----:B------:R-:W-:Y:S01]  /*b310*/  FADD.FTZ R206, R206, R167 ;  /* 0x000000a7cece7221 */ /* 0x000fe20000010000 */
[----:B----4-:R-:W-:Y:S02]  /*b320*/  MOV R217, R166 ;  /* 0x000000a600d97202 */ /* 0x010fe40000000f00 */
[----:B-1----:R-:W-:Y:S02]  /*b330*/  F2FP.BF16.F32.PACK_AB R165, R204, R106 ;  /* 0x0000006acca5723e */ /* 0x002fe400000010ff */
[----:B------:R-:W-:Y:S02]  /*b340*/  F2FP.BF16.F32.PACK_AB R166, R215, R216 ;  /* 0x000000d8d7a6723e */ /* 0x000fe400000010ff */
[----:B------:R-:W-:Y:S01]  /*b350*/  F2FP.BF16.F32.PACK_AB R167, R3, R212 ;  /* 0x000000d403a7723e */ /* 0x000fe200000010ff */
[----:B------:R-:W-:Y:S01]  /*b360*/  HMMA.16816.F32.BF16 R116, R160, R128, R76 ;  /* 0x00000080a074723c */ /* 0x000fe2000004184c */
[----:B--2---:R-:W-:-:S05]  /*b370*/  F2FP.BF16.F32.PACK_AB R164, R123, R107 ;  /* 0x0000006b7ba4723e */ /* 0x004fca00000010ff */
[----:B------:R-:W-:Y:S01]  /*b380*/  HMMA.16816.F32.BF16 R128, R160, R130, R80 ;  /* 0x00000082a080723c */ /* 0x000fe20000041850 */
[----:B------:R-:W1:Y:S01]  /*b390*/  LDSM.16.MT88.4 R80, [R242+0xd800] ;  /* 0x00d80000f250783b */ /* 0x000e620000004200 */
[----:B------:R-:W-:-:S03]  /*b3a0*/  MOV R110, R196 ;  /* 0x000000c4006e7202 */ /* 0x000fc60000000f00 */
[----:B------:R-:W2:Y:S01]  /*b3b0*/  LDSM.16.MT88.4 R196, [R241+0xd800] ;  /* 0x00d80000f1c4783b */ /* 0x000ea20000004200 */
[----:B------:R-:W-:Y:S03]  /*b3c0*/  HMMA.16816.F32.BF16 R184, R164, R182, R20 ;  /* 0x000000b6a4b8723c */ /* 0x000fe60000041814 */
[----:B------:R-:W3:Y:S01]  /*b3d0*/  LDSM.16.MT88.4 R20, [R244+0xf800] ;  /* 0x00f80000f414783b */ /* 0x000ee20000004200 */
[----:B------:R-:W-:Y:S01]  /*b3e0*/  FADD.FTZ R207, R207, R218 ;  /* 0x000000dacfcf7221 */ /* 0x000fe20000010000 */
[----:B------:R-:W-:Y:S02]  /*b3f0*/  MOV R213, R111 ;  /* 0x0000006f00d57202 */ /* 0x000fe40000000f00 */
[----:B------:R-:W-:Y:S01]  /*b400*/  MOV R218, R94 ;  /* 0x0000005e00da7202 */ /* 0x000fe20000000f00 */
[C---:B------:R-:W-:Y:S06]  /*b410*/  HMMA.16816.F32.BF16 R152, R160.reuse, R154, R124 ;  /* 0x0000009aa098723c */ /* 0x040fec000004187c */
[----:B------:R-:W-:Y:S01]  /*b420*/  HMMA.16816.F32.BF16 R160, R160, R74, R4 ;  /* 0x0000004aa0a0723c */ /* 0x000fe20000041804 */
[----:B------:R-:W-:-:S06]  /*b430*/  MOV R122, R195 ;  /* 0x000000c3007a7202 */ /* 0x000fcc0000000f00 */
[----:B------:R-:W-:Y:S02]  /*b440*/  F2FP.BF16.F32.PACK_AB R4, R233, R93 ;  /* 0x0000005de904723e */ /* 0x000fe400000010ff */
[----:B------:R-:W-:Y:S02]  /*b450*/  F2FP.BF16.F32.PACK_AB R5, R104, R92 ;  /* 0x0000005c6805723e */ /* 0x000fe400000010ff */
[----:B------:R-:W-:Y:S02]  /*b460*/  F2FP.BF16.F32.PACK_AB R6, R213, R218 ;  /* 0x000000dad506723e */ /* 0x000fe400000010ff */
[----:B------:R-:W-:Y:S02]  /*b470*/  F2FP.BF16.F32.PACK_AB R7, R214, R217 ;  /* 0x000000d9d607723e */ /* 0x000fe400000010ff */
[----:B------:R-:W-:Y:S02]  /*b480*/  MOV R108, R193 ;  /* 0x000000c1006c7202 */ /* 0x000fe40000000f00 */
[----:B------:R-:W-:-:S02]  /*b490*/  MOV R105, R192 ;  /* 0x000000c000697202 */ /* 0x000fc40000000f00 */
[----:B------:R-:W-:Y:S01]  /*b4a0*/  MOV R95, R191 ;  /* 0x000000bf005f7202 */ /* 0x000fe20000000f00 */
[-C--:B------:R-:W-:Y:S01]  /*b4b0*/  HMMA.16816.F32.BF16 R192, R4, R180.reuse, R12 ;  /* 0x000000b404c0723c */ /* 0x080fe2000004180c */
[----:B------:R-:W-:Y:S01]  /*b4c0*/  MOV R94, R190 ;  /* 0x000000be005e7202 */ /* 0x000fe20000000f00 */
[----:B------:R-:W-:Y:S04]  /*b4d0*/  LDSM.16.MT88.4 R12, [R241+0xf800] ;  /* 0x00f80000f10c783b */ /* 0x000fe80000004200 */
[----:B------:R-:W-:Y:S01]  /*b4e0*/  HMMA.16816.F32.BF16 R188, R164, R180, R8 ;  /* 0x000000b4a4bc723c */ /* 0x000fe20000041808 */
[----:B------:R-:W-:Y:S05]  /*b4f0*/  LDSM.16.MT88.4 R8, [R240+0xf800] ;  /* 0x00f80000f008783b */ /* 0x000fea0000004200 */
[----:B------:R-:W-:Y:S01]  /*b500*/  HMMA.16816.F32.BF16 R180, R4, R182, R16 ;  /* 0x000000b604b4723c */ /* 0x000fe20000041810 */
[----:B------:R-:W4:Y:S01]  /*b510*/  LDSM.16.MT88.4 R16, [R242+0xf800] ;  /* 0x00f80000f210783b */ /* 0x000f220000004200 */
[----:B------:R-:W-:-:S02]  /*b520*/  MOV R127, R88 ;  /* 0x00000058007f7202 */ /* 0x000fc40000000f00 */
[----:B------:R-:W-:Y:S02]  /*b530*/  MOV R111, R89 ;  /* 0x00000059006f7202 */ /* 0x000fe40000000f00 */
[----:B-1----:R-:W-:Y:S01]  /*b540*/  HMMA.16816.F32.BF16 R76, R164, R82, R36 ;  /* 0x00000052a44c723c */ /* 0x002fe20000041824 */
[----:B------:R-:W-:-:S05]  /*b550*/  FADD.FTZ R207, R202, R207 ;  /* 0x000000cfcacf7221 */ /* 0x000fca0000010000 */
[----:B------:R-:W-:Y:S01]  /*b560*/  HMMA.16816.F32.BF16 R72, R164, R80, R24 ;  /* 0x00000050a448723c */ /* 0x000fe20000041818 */
[----:B------:R-:W-:Y:S02]  /*b570*/  MOV R37, R90 ;  /* 0x0000005a00257202 */ /* 0x000fe40000000f00 */
[----:B------:R-:W-:-:S03]  /*b580*/  MOV R36, R91 ;  /* 0x0000005b00247202 */ /* 0x000fc60000000f00 */
[----:B--2---:R-:W-:Y:S01]  /*b590*/  HMMA.16816.F32.BF16 R88, R164, R196, R40 ;  /* 0x000000c4a458723c */ /* 0x004fe20000041828 */
[----:B------:R-:W-:Y:S01]  /*b5a0*/  MOV R27, R123 ;  /* 0x0000007b001b7202 */ /* 0x000fe20000000f00 */
[----:B------:R-:W-:Y:S01]  /*b5b0*/  FADD.FTZ R203, R203, R2 ;  /* 0x00000002cbcb7221 */ /* 0x000fe20000010000 */
[----:B------:R-:W-:-:S04]  /*b5c0*/  MOV R39, R92 ;  /* 0x0000005c00277202 */ /* 0x000fc80000000f00 */
[----:B------:R-:W-:Y:S02]  /*b5d0*/  MOV R43, R122 ;  /* 0x0000007a002b7202 */ /* 0x000fe40000000f00 */
[C---:B---3--:R-:W-:Y:S01]  /*b5e0*/  HMMA.16816.F32.BF16 R120, R164.reuse, R20, R56 ;  /* 0x00000014a478723c */ /* 0x048fe20000041838 */
[----:B------:R-:W-:Y:S02]  /*b5f0*/  MOV R38, R93 ;  /* 0x0000005d00267202 */ /* 0x000fe40000000f00 */
[----:B------:R-:W-:Y:S02]  /*b600*/  MOV R41, R94 ;  /* 0x0000005e00297202 */ /* 0x000fe40000000f00 */
[----:B------:R-:W-:Y:S02]  /*b610*/  MOV R40, R95 ;  /* 0x0000005f00287202 */ /* 0x000fe40000000f00 */
[----:B------:R-:W-:Y:S01]  /*b620*/  MOV R59, R127 ;  /* 0x0000007f003b7202 */ /* 0x000fe20000000f00 */
[----:B------:R-:W-:Y:S01]  /*b630*/  HMMA.16816.F32.BF16 R92, R164, R198, R52 ;  /* 0x000000c6a45c723c */ /* 0x000fe20000041834 */
[----:B------:R-:W-:Y:S01]  /*b640*/  FADD.FTZ R206, R201, R206 ;  /* 0x000000cec9ce7221 */ /* 0x000fe20000010000 */
[----:B------:R-:W-:-:S02]  /*b650*/  FADD.FTZ R205, R200, R205 ;  /* 0x000000cdc8cd7221 */ /* 0x000fc40000010000 */
[----:B------:R-:W-:-:S03]  /*b660*/  FADD.FTZ R207, R59, R207 ;  /* 0x000000cf3bcf7221 */ /* 0x000fc60000010000 */
[----:B------:R-:W-:Y:S02]  /*b670*/  MOV R55, R108 ;  /* 0x0000006c00377202 */ /* 0x000fe40000000f00 */
[----:B------:R-:W-:Y:S02]  /*b680*/  MOV R52, R111 ;  /* 0x0000006f00347202 */ /* 0x000fe40000000f00 */
[----:B------:R-:W-:Y:S01]  /*b690*/  MOV R53, R110 ;  /* 0x0000006e00357202 */ /* 0x000fe20000000f00 */
[----:B------:R-:W-:Y:S01]  /*b6a0*/  FADD.FTZ R203, R0, R203 ;  /* 0x000000cb00cb7221 */ /* 0x000fe20000010000 */
[----:B------:R-:W-:Y:S01]  /*b6b0*/  MOV R54, R109 ;  /* 0x0000006d00367202 */ /* 0x000fe20000000f00 */
[----:B------:R-:W-:Y:S01]  /*b6c0*/  FADD.FTZ R206, R52, R206 ;  /* 0x000000ce34ce7221 */ /* 0x000fe20000010000 */
[----:B------:R-:W-:Y:S01]  /*b6d0*/  FADD.FTZ R207, R55, R207 ;  /* 0x000000cf37cf7221 */ /* 0x000fe20000010000 */
[----:B------:R-:W-:Y:S01]  /*b6e0*/  MOV R42, R105 ;  /* 0x00000069002a7202 */ /* 0x000fe20000000f00 */
[----:B------:R-:W-:Y:S01]  /*b6f0*/  FADD.FTZ R205, R53, R205 ;  /* 0x000000cd35cd7221 */ /* 0x000fe20000010000 */
[----:B------:R-:W-:Y:S01]  /*b700*/  FADD.FTZ R203, R54, R203 ;  /* 0x000000cb36cb7221 */ /* 0x000fe20000010000 */
[----:B------:R-:W-:Y:S01]  /*b710*/  FADD.FTZ R206, R40, R206 ;  /* 0x000000ce28ce7221 */ /* 0x000fe20000010000 */
[----:B------:R-:W-:Y:S01]  /*b720*/  FADD.FTZ R207, R43, R207 ;  /* 0x000000cf2bcf7221 */ /* 0x000fe20000010000 */
[----:B------:R-:W-:Y:S01]  /*b730*/  FADD.FTZ R205, R41, R205 ;  /* 0x000000cd29cd7221 */ /* 0x000fe20000010000 */
[----:B------:R-:W-:Y:S01]  /*b740*/  MOV R26, R104 ;  /* 0x00000068001a7202 */ /* 0x000fe20000000f00 */
[----:B------:R-:W-:Y:S01]  /*b750*/  FADD.FTZ R203, R42, R203 ;  /* 0x000000cb2acb7221 */ /* 0x000fe20000010000 */
[----:B------:R-:W-:-:S02]  /*b760*/  MOV R25, R106 ;  /* 0x0000006a00197202 */ /* 0x000fc40000000f00 */
[----:B------:R-:W-:Y:S01]  /*b770*/  MOV R24, R107 ;  /* 0x0000006b00187202 */ /* 0x000fe20000000f00 */
[----:B------:R-:W-:Y:S01]  /*b780*/  HMMA.16816.F32.BF16 R108, R164, R114, R68 ;  /* 0x00000072a46c723c */ /* 0x000fe20000041844 */
[----:B------:R-:W-:Y:S01]  /*b790*/  FADD.FTZ R206, R36, R206 ;  /* 0x000000ce24ce7221 */ /* 0x000fe20000010000 */
[----:B------:R-:W-:Y:S01]  /*b7a0*/  FADD.FTZ R0, R227, R207 ;  /* 0x000000cfe3007221 */ /* 0x000fe20000010000 */
[----:B------:R-:W-:-:S03]  /*b7b0*/  FADD.FTZ R205, R37, R205 ;  /* 0x000000cd25cd7221 */ /* 0x000fc60000010000 */
[----:B------:R-:W-:Y:S01]  /*b7c0*/  HMMA.16816.F32.BF16 R104, R164, R112, R148 ;  /* 0x00000070a468723c */ /* 0x000fe20000041894 */
[----:B------:R-:W-:Y:S01]  /*b7d0*/  FADD.FTZ R203, R243, R203 ;  /* 0x000000cbf3cb7221 */ /* 0x000fe20000010000 */
[----:B------:R-:W-:-:S04]  /*b7e0*/  FADD.FTZ R0, R219, R0 ;  /* 0x00000000db007221 */ /* 0x000fc80000010000 */
[----:B------:R-:W-:Y:S01]  /*b7f0*/  HMMA.16816.F32.BF16 R124, R164, R22, R84 ;  /* 0x00000016a47c723c */ /* 0x000fe20000041854 */
[----:B------:R-:W-:-:S05]  /*b800*/  FADD.FTZ R205, R225, R205 ;  /* 0x000000cde1cd7221 */ /* 0x000fca0000010000 */
[C---:B----4-:R-:W-:Y:S06]  /*b810*/  HMMA.16816.F32.BF16 R136, R164.reuse, R16, R136 ;  /* 0x00000010a488723c */ /* 0x050fec0000041888 */
[C---:B------:R-:W-:Y:S06]  /*b820*/  HMMA.16816.F32.BF16 R140, R164.reuse, R18, R140 ;  /* 0x00000012a48c723c */ /* 0x040fec000004188c */
[C---:B------:R-:W-:Y:S06]  /*b830*/  HMMA.16816.F32.BF16 R148, R164.reuse, R12, R96 ;  /* 0x0000000ca494723c */ /* 0x040fec0000041860 */
[C---:B------:R-:W-:Y:S06]  /*b840*/  HMMA.16816.F32.BF16 R172, R164.reuse, R14, R172 ;  /* 0x0000000ea4ac723c */ /* 0x040fec00000418ac */
[C---:B------:R-:W-:Y:S01]  /*b850*/  HMMA.16816.F32.BF16 R156, R164.reuse, R8, R156 ;  /* 0x00000008a49c723c */ /* 0x040fe2000004189c */
[----:B------:R-:W-:Y:S01]  /*b860*/  FADD.FTZ R203, R224, R203 ;  /* 0x000000cbe0cb7221 */ /* 0x000fe20000010000 */
[----:B------:R1:W5:Y:S04]  /*b870*/  LDL.LU R243, [R1+0x8c] ;  /* 0x00008c0001f37983 */ /* 0x0003680000300800 */
[----:B------:R-:W-:Y:S06]  /*b880*/  HMMA.16816.F32.BF16 R164, R164, R10, R100 ;  /* 0x0000000aa4a4723c */ /* 0x000fec0000041864 */
[----:B------:R-:W-:Y:S01]  /*b890*/  HMMA.16816.F32.BF16 R68, R4, R80, R28 ;  /* 0x000000500444723c */ /* 0x000fe2000004181c */
[----:B------:R-:W-:-:S05]  /*b8a0*/  FADD.FTZ R0, R221, R0 ;  /* 0x00000000dd007221 */ /* 0x000fca0000010000 */
        /* <DEDUP_REMOVED lines=9> */
[C---:B------:R-:W-:Y:S01]  /*b940*/  HMMA.16816.F32.BF16 R160, R4.reuse, R10, R160 ;  /* 0x0000000a04a0723c */ /* 0x040fe200000418a0 */
[----:B------:R-:W-:Y:S01]  /*b950*/  FADD.FTZ R232, R232, R205 ;  /* 0x000000cde8e87221 */ /* 0x000fe20000010000 */
[----:B------:R-:W-:Y:S01]  /*b960*/  FADD.FTZ R203, R234, R203 ;  /* 0x000000cbeacb7221 */ /* 0x000fe20000010000 */
[----:B------:R1:W5:Y:S03]  /*b970*/  LDL.LU R227, [R1+0x88] ;  /* 0x0000880001e37983 */ /* 0x0003660000300800 */
[C---:B------:R-:W-:Y:S06]  /*b980*/  HMMA.16816.F32.BF16 R100, R4.reuse, R112, R60 ;  /* 0x000000700464723c */ /* 0x040fec000004183c */
[C---:B------:R-:W-:Y:S06]  /*b990*/  HMMA.16816.F32.BF16 R80, R4.reuse, R82, R32 ;  /* 0x000000520450723c */ /* 0x040fec0000041820 */
[----:B------:R-:W-:Y:S07]  /*b9a0*/  HMMA.16816.F32.BF16 R112, R4, R114, R64 ;  /* 0x000000720470723c */ /* 0x000fee0000041840 */
[----:B------:R-:W-:Y:S01]  /*b9b0*/  FADD.FTZ R5, R226, R206 ;  /* 0x000000cee2057221 */ /* 0x000fe20000010000 */
[----:B------:R-:W-:Y:S01]  /*b9c0*/  FADD.FTZ R0, R237, R0 ;  /* 0x00000000ed007221 */ /* 0x000fe20000010000 */
[----:B------:R-:W-:Y:S01]  /*b9d0*/  FADD.FTZ R232, R235, R232 ;  /* 0x000000e8ebe87221 */ /* 0x000fe20000010000 */
[----:B------:R-:W-:Y:S01]  /*b9e0*/  FADD.FTZ R203, R222, R203 ;  /* 0x000000cbdecb7221 */ /* 0x000fe20000010000 */
[----:B------:R-:W-:Y:S01]  /*b9f0*/  FADD.FTZ R220, R220, R5 ;  /* 0x00000005dcdc7221 */ /* 0x000fe20000010000 */
[----:B------:R1:W5:Y:S03]  /*ba00*/  LDL.LU R226, [R1+0x84] ;  /* 0x0000840001e27983 */ /* 0x0003660000300800 */
        /* <DEDUP_REMOVED lines=26> */
[----:B------:R-:W-:-:S03]  /*bbb0*/  FADD.FTZ R2, R215, R232 ;  /* 0x000000e8d7027221 */ /* 0x000fc60000010000 */
[----:B------:R1:W5:Y:S04]  /*bbc0*/  LDL.LU R209, [R1+0x70] ;  /* 0x0000700001d17983 */ /* 0x0003680000300800 */
[----:B------:R1:W5:Y:S04]  /*bbd0*/  LDL.LU R208, [R1+0x6c] ;  /* 0x00006c0001d07983 */ /* 0x0003680000300800 */
[----:B------:R2:W-:Y:S01]  /*bbe0*/  STL [R1+0x48], R0 ;  /* 0x0000480001007387 */ /* 0x0005e20000100800 */
[----:B------:R-:W-:-:S03]  /*bbf0*/  MOV R196, R231 ;  /* 0x000000e700c47202 */ /* 0x000fc60000000f00 */
[----:B------:R-:W-:Y:S04]  /*bc00*/  STL [R1+0x44], R4 ;  /* 0x0000440401007387 */ /* 0x000fe80000100800 */
[----:B------:R3:W-:Y:S01]  /*bc10*/  STL [R1+0x40], R2 ;  /* 0x0000400201007387 */ /* 0x0007e20000100800 */
[----:B--2---:R-:W-:Y:S01]  /*bc20*/  FADD.FTZ R0, R3, R212 ;  /* 0x000000d403007221 */ /* 0x004fe20000010000 */
[----:B------:R-:W-:-:S04]  /*bc30*/  MOV R3, R230 ;  /* 0x000000e600037202 */ /* 0x000fc80000000f00 */
[----:B------:R2:W-:Y:S01]  /*bc40*/  STL [R1+0x24], R0 ;  /* 0x0000240001007387 */ /* 0x0005e20000100800 */
[----:B---3--:R-:W-:Y:S02]  /*bc50*/  MOV R2, R229 ;  /* 0x000000e500027202 */ /* 0x008fe40000000f00 */
[----:B--2---:R-:W-:Y:S01]  /*bc60*/  MOV R0, R228 ;  /* 0x000000e400007202 */ /* 0x004fe20000000f00 */
[----:B-1----:R-:W-:Y:S06]  /*bc70*/  @!P0 BRA `(.L_x_218) ;  /* 0x00000058008c8947 */ /* 0x002fec0003800000 */
[----:B------:R-:W-:Y:S01]  /*bc80*/  UIADD3 UR4, UR18, -0x3, URZ ;  /* 0xfffffffd12047890 */ /* 0x000fe2000fffe03f */
[----:B------:R-:W1:Y:S01]  /*bc90*/  @!P3 LDC.64 R4, c[0x0][0x220] ;  /* 0x00008800ff04bb82 */ /* 0x000e620000000a00 */
[----:B------:R-:W-:-:S04]  /*bca0*/  DEPBAR.LE SB0, 0x0 ;  /* 0x000080000000791a */ /* 0x000fc80000000000 */
[----:B------:R-:W-:-:S03]  /*bcb0*/  USHF.R.S32.HI UR5, URZ, 0x1f, UR4 ;  /* 0x0000001f3f057899 */ /* 0x000fc60008011404 */
[----:B------:R-:W-:Y:S01]  /*bcc0*/  BAR.SYNC.DEFER_BLOCKING 0x0 ;  /* 0x0000000000007b1d */ /* 0x000fe20000010000 */
[----:B------:R-:W-:Y:S02]  /*bcd0*/  UIMAD.WIDE.U32 UR12, UR4, UR6, URZ ;  /* 0x00000006040c72a5 */ /* 0x000fe4000f8e003f */
[----:B------:R-:W-:Y:S02]  /*bce0*/  UIMAD UR5, UR5, UR6, URZ ;  /* 0x00000006050572a4 */ /* 0x000fe4000f8e023f */
[----:B------:R-:W-:-:S03]  /*bcf0*/  UISETP.GE.AND UP0, UPT, UR18, 0x4, UPT ;  /* 0x000000041200788c */ /* 0x000fc6000bf06270 */
[----:B------:R-:W2:Y:S01]  /*bd00*/  @!P2 LDC.64 R2, c[0x0][0x220] ;  /* 0x00008800ff02ab82 */ /* 0x000ea20000000a00 */
[----:B------:R-:W-:Y:S01]  /*bd10*/  UIMAD UR5, UR4, UR7, UR5 ;  /* 0x00000007040572a4 */ /* 0x000fe2000f8e0205 */
[----:B------:R-:W-:Y:S01]  /*bd20*/  IMAD.U32 R6, RZ, RZ, UR12 ;  /* 0x0000000cff067e24 */ /* 0x000fe2000f8e00ff */
[----:B------:R-:W-:Y:S01]  /*bd30*/  UIADD3 UR12, UR18, -0x3, URZ ;  /* 0xfffffffd120c7890 */ /* 0x000fe2000fffe03f */
[----:B------:R-:W-:Y:S01]  /*bd40*/  IMAD.U32 R7, RZ, RZ, UR13 ;  /* 0x0000000dff077e24 */ /* 0x000fe2000f8e00ff */
[----:B------:R-:W-:Y:S02]  /*bd50*/  UIADD3 UR5, UR13, UR5, URZ ;  /* 0x000000050d057290 */ /* 0x000fe4000fffe03f */
[----:B-----5:R-:W-:Y:S01]  /*bd60*/  LEA R15, P0, R6, R208, 0x6 ;  /* 0x000000d0060f7211 */ /* 0x020fe200078030ff */
[----:B------:R-:W3:Y:S03]  /*bd70*/  @!P3 LDC.64 R12, c[0x0][0x220] ;  /* 0x00008800ff0cbb82 */ /* 0x000ee60000000a00 */
[----:B------:R-:W-:Y:S01]  /*bd80*/  IMAD.U32 R7, RZ, RZ, UR5 ;  /* 0x00000005ff077e24 */ /* 0x000fe2000f8e00ff */
[----:B-1----:R-:W-:-:S04]  /*bd90*/  @!P3 LEA R16, P1, R15, R4, 0x1 ;  /* 0x000000040f10b211 */ /* 0x002fc800078208ff */
[----:B------:R-:W1:Y:S01]  /*bda0*/  @!P3 LDC.64 R8, c[0x0][0x220] ;  /* 0x00008800ff08bb82 */ /* 0x000e620000000a00 */
[----:B------:R-:W-:Y:S01]  /*bdb0*/  LEA.HI.X R0, R6, R211, R7, 0x6, P0 ;  /* 0x000000d306007211 */ /* 0x000fe200000f3407 */
[----:B------:R-:W-:Y:S03]  /*bdc0*/  @P3 STS.128 [R252+0xc000], RZ ;  /* 0x00c000fffc003388 */ /* 0x000fe60000000c00 */
[----:B------:R-:W-:-:S03]  /*bdd0*/  @!P3 LEA.HI.X R17, R15, R5, R0, 0x1, P1 ;  /* 0x000000050f11b211 */ /* 0x000fc600008f0c00 */
[----:B------:R-:W4:Y:S01]  /*bde0*/  @!P2 LDC.64 R10, c[0x0][0x220] ;  /* 0x00008800ff0aab82 */ /* 0x000f220000000a00 */
[C---:B--2---:R-:W-:Y:S01]  /*bdf0*/  @!P2 LEA R18, P0, R15.reuse, R2, 0x1 ;  /* 0x000000020f12a211 */ /* 0x044fe200078008ff */
[----:B------:R-:W-:Y:S01]  /*be00*/  @!PT LDS RZ, [RZ] ;  /* 0x00000000fffff984 */ /* 0x000fe20000000800 */
[----:B------:R-:W-:Y:S01]  /*be10*/  @!PT LDS RZ, [RZ] ;  /* 0x00000000fffff984 */ /* 0x000fe20000000800 */
[----:B------:R-:W-:Y:S01]  /*be20*/  @!PT LDS RZ, [RZ] ;  /* 0x00000000fffff984 */ /* 0x000fe20000000800 */
[----:B------:R-:W-:Y:S03]  /*be30*/  @!P3 LDGSTS.E.BYPASS.LTC128B.128 [R252+0xc000], desc[UR20][R16.64] ;  /* 0x0c00000010fcbfae */ /* 0x000fe6000b901d54 */
[C---:B------:R-:W-:Y:S01]  /*be40*/  @!P2 LEA.HI.X R19, R15.reuse, R3, R0, 0x1, P0 ;  /* 0x000000030f13a211 */ /* 0x040fe200000f0c00 */
[----:B------:R-:W-:Y:S01]  /*be50*/  @P2 STS.128 [R252+0xe000], RZ ;  /* 0x00e000fffc002388 */ /* 0x000fe20000000c00 */
[----:B------:R-:W-:Y:S01]  /*be60*/  IADD3 R15, P1, R15, UR28, RZ ;  /* 0x0000001c0f0f7c10 */ /* 0x000fe2000ff3e0ff */
[----:B------:R-:W2:Y:S02]  /*be70*/  @!P2 LDC.64 R6, c[0x0][0x220] ;  /* 0x00008800ff06ab82 */ /* 0x000ea40000000a00 */
[----:B------:R-:W-:Y:S01]  /*be80*/  @!PT LDS RZ, [RZ] ;  /* 0x00000000fffff984 */ /* 0x000fe20000000800 */
[----:B------:R-:W-:Y:S01]  /*be90*/  @!PT LDS RZ, [RZ] ;  /* 0x00000000fffff984 */ /* 0x000fe20000000800 */
[----:B------:R-:W-:Y:S01]  /*bea0*/  @!PT LDS RZ, [RZ] ;  /* 0x00000000fffff984 */ /* 0x000fe20000000800 */
[----:B------:R-:W-:Y:S01]  /*beb0*/  @!P2 LDGSTS.E.BYPASS.LTC128B.128 [R252+0xe000], desc[UR20][R18.64+0x80] ;  /* 0x0e00008012fcafae */ /* 0x000fe2000b901d54 */
[----:B---3--:R-:W-:-:S02]  /*bec0*/  @!P3 LEA R20, P0, R15, R12, 0x1 ;  /* 0x0000000c0f14b211 */ /* 0x008fc400078008ff */
[C---:B------:R-:W-:Y:S01]  /*bed0*/  IADD3 R12, P4, R15.reuse, UR28, RZ ;  /* 0x0000001c0f0c7c10 */ /* 0x040fe2000ff9e0ff */
[----:B------:R-:W-:Y:S01]  /*bee0*/  @P3 STS.128 [R252+0xc800], RZ ;  /* 0x00c800fffc003388 */ /* 0x000fe20000000c00 */
[----:B------:R-:W-:Y:S01]  /*bef0*/  IADD3.X R0, R0, UR19, RZ, P1, !PT ;  /* 0x0000001300007c10 */ /* 0x000fe20008ffe4ff */
[----:B------:R-:W3:Y:S01]  /*bf00*/  @!P3 LDC.64 R4, c[0x0][0x220] ;  /* 0x00008800ff04bb82 */ /* 0x000ee20000000a00 */
[----:B-1----:R-:W-:Y:S02]  /*bf10*/  @!P3 LEA R22, P1, R12, R8, 0x1 ;  /* 0x000000080c16b211 */ /* 0x002fe400078208ff */
[----:B------:R-:W-:Y:S02]  /*bf20*/  @!P3 LEA.HI.X R21, R15, R13, R0, 0x1, P0 ;  /* 0x0000000d0f15b211 */ /* 0x000fe400000f0c00 */
[----:B------:R-:W-:-:S03]  /*bf30*/  IADD3.X R8, R0, UR19, RZ, P4, !PT ;  /* 0x0000001300087c10 */ /* 0x000fc6000a7fe4ff */
[----:B------:R-:W1:Y:S01]  /*bf40*/  @!P2 LDC.64 R2, c[0x0][0x220] ;  /* 0x00008800ff02ab82 */ /* 0x000e620000000a00 */
[C---:B----4-:R-:W-:Y:S01]  /*bf50*/  @!P2 LEA R14, P0, R15.reuse, R10, 0x1 ;  /* 0x0000000a0f0ea211 */ /* 0x050fe200078008ff */
[----:B------:R-:W-:Y:S01]  /*bf60*/  @!PT LDS RZ, [RZ] ;  /* 0x00000000fffff984 */ /* 0x000fe20000000800 */
[----:B------:R-:W-:Y:S01]  /*bf70*/  @!PT LDS RZ, [RZ] ;  /* 0x00000000fffff984 */ /* 0x000fe20000000800 */
[----:B------:R-:W-:Y:S01]  /*bf80*/  @!PT LDS RZ, [RZ] ;  /* 0x00000000fffff984 */ /* 0x000fe20000000800 */
[----:B------:R-:W-:Y:S01]  /*bf90*/  @!P3 LDGSTS.E.BYPASS.LTC128B.128 [R252+0xc800], desc[UR20][R20.64] ;  /* 0x0c80000014fcbfae */ /* 0x000fe2000b901d54 */
[C---:B------:R-:W-:Y:S02]  /*bfa0*/  IADD3 R10, P5, R12.reuse, UR28, RZ ;  /* 0x0000001c0c0a7c10 */ /* 0x040fe4000ffbe0ff */
[C---:B------:R-:W-:Y:S01]  /*bfb0*/  @!P3 LEA.HI.X R23, R12.reuse, R9, R8, 0x1, P1 ;  /* 0x000000090c17b211 */ /* 0x040fe200008f0c08 */
[----:B------:R-:W-:Y:S01]  /*bfc0*/  @P2 STS.128 [R252+0xe800], RZ ;  /* 0x00e800fffc002388 */ /* 0x000fe20000000c00 */
[----:B------:R-:W-:Y:S02]  /*bfd0*/  @!P2 LEA.HI.X R15, R15, R11, R0, 0x1, P0 ;  /* 0x0000000b0f0fa211 */ /* 0x000fe400000f0c00 */
[----:B--2---:R-:W-:Y:S02]  /*bfe0*/  @!P2 LEA R6, P1, R12, R6, 0x1 ;  /* 0x000000060c06a211 */ /* 0x004fe400078208ff */
[----:B------:R-:W-:Y:S01]  /*bff0*/  IADD3.X R0, R8, UR19, RZ, P5, !PT ;  /* 0x0000001308007c10 */ /* 0x000fe2000affe4ff */
[----:B------:R-:W-:Y:S01]  /*c000*/  @!PT LDS RZ, [RZ] ;  /* 0x00000000fffff984 */ /* 0x000fe20000000800 */
[----:B------:R-:W-:Y:S01]  /*c010*/  @!PT LDS RZ, [RZ] ;  /* 0x00000000fffff984 */ /* 0x000fe20000000800 */
[----:B------:R-:W-:Y:S01]  /*c020*/  @!PT LDS RZ, [RZ] ;  /* 0x00000000fffff984 */ /* 0x000fe20000000800 */
[----:B------:R-:W-:Y:S01]  /*c030*/  @!P2 LDGSTS.E.BYPASS.LTC128B.128 [R252+0xe800], desc[UR20][R14.64+0x80] ;  /* 0x0e8000800efcafae */ /* 0x000fe2000b901d54 */
[----:B------:R-:W-:-:S02]  /*c040*/  @!P2 LEA.HI.X R7, R12, R7, R8, 0x1, P1 ;  /* 0x000000070c07a211 */ /* 0x000fc400008f0c08 */
[C---:B---3--:R-:W-:Y:S01]  /*c050*/  @!P3 LEA R4, P4, R10.reuse, R4, 0x1 ;  /* 0x000000040a04b211 */ /* 0x048fe200078808ff */
[----:B------:R-:W-:Y:S03]  /*c060*/  @P3 STS.128 [R252+0xd000], RZ ;  /* 0x00d000fffc003388 */ /* 0x000fe60000000c00 */
[C---:B------:R-:W-:Y:S01]  /*c070*/  @!P3 LEA.HI.X R5, R10.reuse, R5, R0, 0x1, P4 ;  /* 0x000000050a05b211 */ /* 0x040fe200020f0c00 */
[----:B------:R-:W-:Y:S01]  /*c080*/  @!PT LDS RZ, [RZ] ;  /* 0x00000000fffff984 */ /* 0x000fe20000000800 */
[----:B------:R-:W-:Y:S01]  /*c090*/  @!PT LDS RZ, [RZ] ;  /* 0x00000000fffff984 */ /* 0x000fe20000000800 */
[----:B------:R-:W-:Y:S01]  /*c0a0*/  @!PT LDS RZ, [RZ] ;  /* 0x00000000fffff984 */ /* 0x000fe20000000800 */
[----:B------:R-:W-:Y:S01]  /*c0b0*/  @!P3 LDGSTS.E.BYPASS.LTC128B.128 [R252+0xd000], desc[UR20][R22.64] ;  /* 0x0d00000016fcbfae */ /* 0x000fe2000b901d54 */
[----:B-1----:R-:W-:-:S03]  /*c0c0*/  @!P2 LEA R2, P0, R10, R2, 0x1 ;  /* 0x000000020a02a211 */ /* 0x002fc600078008ff */
[----:B------:R-:W-:Y:S01]  /*c0d0*/  @P2 STS.128 [R252+0xf000], RZ ;  /* 0x00f000fffc002388 */ /* 0x000fe20000000c00 */
[----:B------:R-:W-:-:S03]  /*c0e0*/  @!P2 LEA.HI.X R3, R10, R3, R0, 0x1, P0 ;  /* 0x000000030a03a211 */ /* 0x000fc600000f0c00 */
        /* <DEDUP_REMOVED lines=15> */
[----:B------:R-:W2:Y:S04]  /*c1e0*/  LDSM.16.M88.4 R36, [R251+0x2000] ;  /* 0x00200000fb24783b */ /* 0x000ea80000000200 */
[----:B------:R-:W3:Y:S04]  /*c1f0*/  LDSM.16.M88.4 R52, [R250+0x8800] ;  /* 0x00880000fa34783b */ /* 0x000ee80000000200 */
[----:B------:R-:W4:Y:S04]  /*c200*/  LDSM.16.M88.4 R44, [R250+0x9000] ;  /* 0x00900000fa2c783b */ /* 0x000f280000000200 */
[----:B------:R-:W4:Y:S04]  /*c210*/  LDSM.16.M88.4 R220, [R250+0x9800] ;  /* 0x00980000fadc783b */ /* 0x000f280000000200 */
[----:B------:R-:W-:Y:S01]  /*c220*/  LDSM.16.M88.4 R216, [R248] ;  /* 0x00000000f8d8783b */ /* 0x000fe20000000200 */
[----:B-1----:R-:W-:-:S03]  /*c230*/  IMAD.U32 R2, RZ, RZ, UR12 ;  /* 0x0000000cff027e24 */ /* 0x002fc6000f8e00ff */
[----:B------:R-:W1:Y:S04]  /*c240*/  LDSM.16.M88.4 R40, [R249+0x2000] ;  /* 0x00200000f928783b */ /* 0x000e680000000200 */
[----:B------:R-:W1:Y:S04]  /*c250*/  LDSM.16.M88.4 R212, [R248+0x800] ;  /* 0x00080000f8d4783b */ /* 0x000e680000000200 */
[----:B------:R-:W1:Y:S04]  /*c260*/  LDSM.16.M88.4 R204, [R248+0x1000] ;  /* 0x00100000f8cc783b */ /* 0x000e680000000200 */
[----:B------:R-:W1:Y:S04]  /*c270*/  LDSM.16.M88.4 R200, [R248+0x1800] ;  /* 0x00180000f8c8783b */ /* 0x000e680000000200 */
[----:B------:R-:W1:Y:S01]  /*c280*/  LDSM.16.M88.4 R32, [R251] ;  /* 0x00000000fb20783b */ /* 0x000e620000000200 */
[C---:B--2---:R-:W-:Y:S03]  /*c290*/  HMMA.16816.F32.BF16 R28, R36.reuse, R60, RZ ;  /* 0x0000003c241c723c */ /* 0x044fe600000418ff */
[----:B------:R-:W2:Y:S01]  /*c2a0*/  LDSM.16.M88.4 R196, [R249] ;  /* 0x00000000f9c4783b */ /* 0x000ea20000000200 */
[----:B------:R-:W1:Y:S02]  /*c2b0*/  S2R R0, SR_TID.X ;  /* 0x0000000000007919 */ /* 0x000e640000002100 */
[C---:B---3--:R-:W-:Y:S01]  /*c2c0*/  HMMA.16816.F32.BF16 R20, R36.reuse, R52, RZ ;  /* 0x000000342414723c */ /* 0x048fe200000418ff */
[----:B------:R-:W0:Y:S05]  /*c2d0*/  LDGDEPBAR ;  /* 0x00000000000079af */ /* 0x000e2a0000000000 */
[C---:B----4-:R-:W-:Y:S06]  /*c2e0*/  HMMA.16816.F32.BF16 R12, R36.reuse, R44, RZ ;  /* 0x0000002c240c723c */ /* 0x050fec00000418ff */
[C---:B------:R-:W-:Y:S06]  /*c2f0*/  HMMA.16816.F32.BF16 R4, R36.reuse, R220, RZ ;  /* 0x000000dc2404723c */ /* 0x040fec00000418ff */
[C---:B------:R-:W-:Y:S06]  /*c300*/  HMMA.16816.F32.BF16 R24, R36.reuse, R62, RZ ;  /* 0x0000003e2418723c */ /* 0x040fec00000418ff */
[C---:B------:R-:W-:Y:S06]  /*c310*/  HMMA.16816.F32.BF16 R16, R36.reuse, R54, RZ ;  /* 0x000000362410723c */ /* 0x040fec00000418ff */
[----:B------:R-:W-:Y:S01]  /*c320*/  HMMA.16816.F32.BF16 R8, R36, R46, RZ ;  /* 0x0000002e2408723c */ /* 0x000fe200000418ff */
[----:B-1----:R-:W-:-:S05]  /*c330*/  IMAD.SHL.U32 R0, R0, 0x2, RZ ;  /* 0x0000000200007824 */ /* 0x002fca00078e00ff */
[----:B------:R-:W-:Y:S01]  /*c340*/  HMMA.16816.F32.BF16 R36, R36, R222, RZ ;  /* 0x000000de2424723c */ /* 0x000fe200000418ff */
[----:B------:R-:W-:-:S05]  /*c350*/  LOP3.LUT R3, R0, 0x6, RZ, 0xc0, !PT ;  /* 0x0000000600037812 */ /* 0x000fca00078ec0ff */
[----:B------:R-:W-:Y:S01]  /*c360*/  HMMA.16816.F32.BF16 R28, R40, R216, R28 ;  /* 0x000000d8281c723c */ /* 0x000fe2000004181c */
[----:B------:R-:W-:-:S04]  /*c370*/  IMAD R2, R2, 0x40, R3 ;  /* 0x0000004002027824 */ /* 0x000fc800078e0203 */
[C---:B------:R-:W-:Y:S01]  /*c380*/  VIADD R3, R2.reuse, 0x38 ;  /* 0x0000003802037836 */ /* 0x040fe20000000000 */
[----:B------:R-:W-:Y:S01]  /*c390*/  HMMA.16816.F32.BF16 R20, R40, R212, R20 ;  /* 0x000000d42814723c */ /* 0x000fe20000041814 */
[C---:B------:R-:W-:Y:S02]  /*c3a0*/  ISETP.GE.AND P5, PT, R2.reuse, R227, PT ;  /* 0x000000e30200720c */ /* 0x040fe40003fa6270 */
[----:B------:R-:W-:-:S03]  /*c3b0*/  ISETP.GE.AND P1, PT, R2, R226, PT ;  /* 0x000000e20200720c */ /* 0x000fc60003f26270 */
        /* <DEDUP_REMOVED lines=15> */
[C---:B--2---:R-:W-:Y:S06]  /*c4b0*/  HMMA.16816.F32.BF16 R64, R196.reuse, R216, R64 ;  /* 0x000000d8c440723c */ /* 0x044fec0000041840 */
        /* <DEDUP_REMOVED lines=11> */
[----:B------:R-:W4:Y:S01]  /*c570*/  LDSM.16.M88.4 R196, [R247] ;  /* 0x00000000f7c4783b */ /* 0x000f220000000200 */
        /* <DEDUP_REMOVED lines=9> */
[C---:B------:R-:W-:Y:S06]  /*c610*/  HMMA.16816.F32.BF16 R64, R196.reuse, R216, R64 ;  /* 0x000000d8c440723c */ /* 0x040fec0000041840 */
        /* <DEDUP_REMOVED lines=11> */
[----:B------:R-:W4:Y:S01]  /*c6d0*/  LDSM.16.M88.4 R196, [R246] ;  /* 0x00000000f6c4783b */ /* 0x000f220000000200 */
        /* <DEDUP_REMOVED lines=21> */
[----:B------:R-:W4:Y:S01]  /*c830*/  LDSM.16.M88.4 R196, [R251+0x4000] ;  /* 0x00400000fbc4783b */ /* 0x000f220000000200 */
        /* <DEDUP_REMOVED lines=66> */
[----:B-1----:R-:W-:Y:S01]  /*cc60*/  HMMA.16816.F32.BF16 R64, R220, R212, R64 ;  /* 0x000000d4dc40723c */ /* 0x002fe20000041840 */
[----:B------:R-:W-:-:S05]  /*cc70*/  DEPBAR.LE SB0, 0x0 ;  /* 0x000080000000791a */ /* 0x000fca0000000000 */
[C---:B------:R-:W-:Y:S06]  /*cc80*/  HMMA.16816.F32.BF16 R60, R220.reuse, R214, R60 ;  /* 0x000000d6dc3c723c */ /* 0x040fec000004183c */
[C---:B--2---:R-:W-:Y:S06]  /*cc90*/  HMMA.16816.F32.BF16 R56, R220.reuse, R204, R56 ;  /* 0x000000ccdc38723c */ /* 0x044fec0000041838 */
[----:B------:R-:W-:Y:S06]  /*cca0*/  HMMA.16816.F32.BF16 R52, R220, R206, R52 ;  /* 0x000000cedc34723c */ /* 0x000fec0000041834 */
[----:B------:R-:W-:Y:S01]  /*ccb0*/  FSEL R64, R64, -INF , !P5 ;  /* 0xff80000040407808 */ /* 0x000fe20006800000 */
[C---:B---3--:R-:W-:Y:S06]  /*ccc0*/  HMMA.16816.F32.BF16 R20, R216.reuse, R204, R20 ;  /* 0x000000ccd814723c */ /* 0x048fec0000041814 */
[C---:B------:R-:W-:Y:S06]  /*ccd0*/  HMMA.16816.F32.BF16 R28, R216.reuse, R212, R28 ;  /* 0x000000d4d81c723c */ /* 0x040fec000004181c */
[C---:B----4-:R-:W-:Y:S06]  /*cce0*/  HMMA.16816.F32.BF16 R12, R216.reuse, R200, R12 ;  /* 0x000000c8d80c723c */ /* 0x050fec000004180c */
[----:B------:R-:W-:Y:S06]  /*ccf0*/  HMMA.16816.F32.BF16 R36, R216, R198, R36 ;  /* 0x000000c6d824723c */ /* 0x000fec0000041824 */
[C---:B------:R-:W-:Y:S06]  /*cd00*/  HMMA.16816.F32.BF16 R48, R220.reuse, R200, R48 ;  /* 0x000000c8dc30723c */ /* 0x040fec0000041830 */
[----:B------:R-:W-:Y:S01]  /*cd10*/  HMMA.16816.F32.BF16 R32, R220, R198, R32 ;  /* 0x000000c6dc20723c */ /* 0x000fe20000041820 */
[----:B------:R-:W-:-:S02]  /*cd20*/  VIADD R200, R2, 0x1 ;  /* 0x0000000102c87836 */ /* 0x000fc40000000000 */
[----:B------:R-:W-:-:S03]  /*cd30*/  VIADD R201, R2, 0x10 ;  /* 0x0000001002c97836 */ /* 0x000fc60000000000 */
[-C--:B------:R-:W-:Y:S01]  /*cd40*/  HMMA.16816.F32.BF16 R4, R216, R196.reuse, R4 ;  /* 0x000000c4d804723c */ /* 0x080fe20000041804 */
[----:B------:R-:W-:Y:S01]  /*cd50*/  VIADD R198, R2, 0x8 ;  /* 0x0000000802c67836 */ /* 0x000fe20000000000 */
[-C--:B------:R-:W-:Y:S01]  /*cd60*/  ISETP.GE.AND P4, PT, R200, R227.reuse, PT ;  /* 0x000000e3c800720c */ /* 0x080fe20003f86270 */
[----:B------:R-:W-:Y:S01]  /*cd70*/  VIADD R199, R2, 0x11 ;  /* 0x0000001102c77836 */ /* 0x000fe20000000000 */
[----:B------:R-:W-:Y:S02]  /*cd80*/  ISETP.GE.AND P0, PT, R200, R226, PT ;  /* 0x000000e2c800720c */ /* 0x000fe40003f06270 */
[C---:B------:R-:W-:Y:S01]  /*cd90*/  HMMA.16816.F32.BF16 R40, R220.reuse, R196, R40 ;  /* 0x000000c4dc28723c */ /* 0x040fe20000041828 */
[-C--:B------:R-:W-:Y:S02]  /*cda0*/  ISETP.GE.AND P5, PT, R198, R227.reuse, PT ;  /* 0x000000e3c600720c */ /* 0x080fe40003fa6270 */
[----:B------:R-:W-:Y:S02]  /*cdb0*/  FSEL R0, R65, -INF , !P4 ;  /* 0xff80000041007808 */ /* 0x000fe40006000000 */
[----:B------:R-:W-:Y:S01]  /*cdc0*/  FSEL R60, R60, -INF , !P5 ;  /* 0xff8000003c3c7808 */ /* 0x000fe20006800000 */
[----:B------:R-:W-:Y:S01]  /*cdd0*/  HMMA.16816.F32.BF16 R44, R220, R202, R44 ;  /* 0x000000cadc2c723c */ /* 0x000fe2000004182c */
[C---:B------:R-:W-:Y:S01]  /*cde0*/  VIADD R196, R2.reuse, 0x9 ;  /* 0x0000000902c47836 */ /* 0x040fe20000000000 */
[-C--:B------:R-:W-:Y:S01]  /*cdf0*/  ISETP.GE.AND P5, PT, R201, R227.reuse, PT ;  /* 0x000000e3c900720c */ /* 0x080fe20003fa6270 */
[----:B------:R-:W-:Y:S01]  /*ce00*/  VIADD R197, R2, 0x18 ;  /* 0x0000001802c57836 */ /* 0x000fe20000000000 */
[----:B------:R-:W-:Y:S01]  /*ce10*/  FSEL R65, R66, -INF , !P1 ;  /* 0xff80000042417808 */ /* 0x000fe20004800000 */
[----:B------:R-:W-:Y:S01]  /*ce20*/  VIADD R66, R2, 0x19 ;  /* 0x0000001902427836 */ /* 0x000fe20000000000 */
[----:B------:R-:W-:Y:S01]  /*ce30*/  BAR.SYNC.DEFER_BLOCKING 0x0 ;  /* 0x0000000000007b1d */ /* 0x000fe20000010000 */
[----:B------:R-:W-:Y:S01]  /*ce40*/  ISETP.GE.AND P4, PT, R196, R227, PT ;  /* 0x000000e3c400720c */ /* 0x000fe20003f86270 */
[----:B------:R-:W-:Y:S01]  /*ce50*/  HMMA.16816.F32.BF16 R24, R216, R214, R24 ;  /* 0x000000d6d818723c */ /* 0x000fe20000041818 */
[----:B------:R-:W-:Y:S01]  /*ce60*/  FSEL R238, R56, -INF , !P5 ;  /* 0xff80000038ee7808 */ /* 0x000fe20006800000 */
[----:B------:R-:W-:Y:S01]  /*ce70*/  VIADD R56, R2, 0x20 ;  /* 0x0000002002387836 */ /* 0x000fe20000000000 */
[----:B------:R-:W-:-:S02]  /*ce80*/  FSEL R61, R61, -INF , !P4 ;  /* 0xff8000003d3d7808 */ /* 0x000fc40006000000 */
[-C--:B------:R-:W-:Y:S01]  /*ce90*/  ISETP.GE.AND P4, PT, R199, R227.reuse, PT ;  /* 0x000000e3c700720c */ /* 0x080fe20003f86270 */
[C---:B------:R-:W-:Y:S01]  /*cea0*/  HMMA.16816.F32.BF16 R16, R216.reuse, R206, R16 ;  /* 0x000000ced810723c */ /* 0x040fe20000041810 */
[-C--:B------:R-:W-:Y:S02]  /*ceb0*/  ISETP.GE.AND P5, PT, R197, R227.reuse, PT ;  /* 0x000000e3c500720c */ /* 0x080fe40003fa6270 */
[----:B------:R-:W-:Y:S02]  /*cec0*/  ISETP.GE.AND P1, PT, R198, R226, PT ;  /* 0x000000e2c600720c */ /* 0x000fe40003f26270 */
[----:B------:R-:W-:Y:S01]  /*ced0*/  FSEL R236, R57, -INF , !P4 ;  /* 0xff80000039ec7808 */ /* 0x000fe20006000000 */
[----:B------:R-:W-:Y:S01]  /*cee0*/  HMMA.16816.F32.BF16 R8, R216, R202, R8 ;  /* 0x000000cad808723c */ /* 0x000fe20000041808 */
[----:B------:R-:W-:Y:S01]  /*cef0*/  FSEL R239, R52, -INF , !P5 ;  /* 0xff80000034ef7808 */ /* 0x000fe20006800000 */
[----:B------:R-:W-:Y:S01]  /*cf00*/  VIADD R52, R2, 0x21 ;  /* 0x0000002102347836 */ /* 0x000fe20000000000 */
[----:B------:R-:W-:-:S02]  /*cf10*/  ISETP.GE.AND P4, PT, R66, R227, PT ;  /* 0x000000e34200720c */ /* 0x000fc40003f86270 */
[----:B------:R-:W-:Y:S02]  /*cf20*/  FSEL R62, R62, -INF , !P1 ;  /* 0xff8000003e3e7808 */ /* 0x000fe40004800000 */
[----:B------:R-:W-:Y:S02]  /*cf30*/  ISETP.GE.AND P1, PT, R201, R226, PT ;  /* 0x000000e2c900720c */ /* 0x000fe40003f26270 */
[----:B------:R-:W-:Y:S02]  /*cf40*/  FSEL R205, R53, -INF , !P4 ;  /* 0xff80000035cd7808 */ /* 0x000fe40006000000 */
[----:B------:R-:W-:Y:S02]  /*cf50*/  ISETP.GE.AND P4, PT, R52, R227, PT ;  /* 0x000000e33400720c */ /* 0x000fe40003f86270 */
[----:B------:R-:W-:Y:S02]  /*cf60*/  FSEL R67, R67, -INF , !P0 ;  /* 0xff80000043437808 */ /* 0x000fe40004000000 */
[----:B------:R-:W-:-:S02]  /*cf70*/  FSEL R237, R58, -INF , !P1 ;  /* 0xff8000003aed7808 */ /* 0x000fc40004800000 */
[-C--:B------:R-:W-:Y:S02]  /*cf80*/  ISETP.GE.AND P0, PT, R196, R226.reuse, PT ;  /* 0x000000e2c400720c */ /* 0x080fe40003f06270 */
[----:B------:R-:W-:Y:S02]  /*cf90*/  ISETP.GE.AND P1, PT, R197, R226, PT ;  /* 0x000000e2c500720c */ /* 0x000fe40003f26270 */
[----:B------:R-:W-:Y:S01]  /*cfa0*/  FSEL R235, R49, -INF , !P4 ;  /* 0xff80000031eb7808 */ /* 0x000fe20006000000 */
[----:B------:R-:W-:Y:S01]  /*cfb0*/  VIADD R49, R2, 0x28 ;  /* 0x0000002802317836 */ /* 0x000fe20000000000 */
        /* <DEDUP_REMOVED lines=11> */
[----:B------:R-:W-:Y:S01]  /*d070*/  FSEL R50, R44, -INF , !P5 ;  /* 0xff8000002c327808 */ /* 0x000fe20006800000 */
[----:B------:R-:W-:Y:S01]  /*d080*/  VIADD R44, R2, 0x31 ;  /* 0x00000031022c7836 */ /* 0x000fe20000000000 */
[-C--:B------:R-:W-:Y:S02]  /*d090*/  ISETP.GE.AND P1, PT, R49, R226.reuse, PT ;  /* 0x000000e23100720c */ /* 0x080fe40003f26270 */
[----:B------:R-:W-:Y:S02]  /*d0a0*/  FSEL R214, R55, -INF , !P0 ;  /* 0xff80000037d67808 */ /* 0x000fe40004000000 */
[----:B------:R-:W-:Y:S02]  /*d0b0*/  ISETP.GE.AND P4, PT, R48, R227, PT ;  /* 0x000000e33000720c */ /* 0x000fe40003f86270 */
[----:B------:R-:W-:-:S02]  /*d0c0*/  ISETP.GE.AND P0, PT, R52, R226, PT ;  /* 0x000000e23400720c */ /* 0x000fc40003f06270 */
[----:B------:R-:W-:Y:S02]  /*d0d0*/  FSEL R216, R46, -INF , !P1 ;  /* 0xff8000002ed87808 */ /* 0x000fe40004800000 */
[----:B------:R-:W-:Y:S02]  /*d0e0*/  ISETP.GE.AND P1, PT, R44, R227, PT ;  /* 0x000000e32c00720c */ /* 0x000fe40003f26270 */
[----:B------:R-:W-:Y:S01]  /*d0f0*/  FSEL R215, R45, -INF , !P4 ;  /* 0xff8000002dd77808 */ /* 0x000fe20006000000 */
[----:B------:R-:W-:Y:S01]  /*d100*/  VIADD R45, R2, 0x30 ;  /* 0x00000030022d7836 */ /* 0x000fe20000000000 */
[----:B------:R-:W-:Y:S02]  /*d110*/  FSEL R218, R51, -INF , !P0 ;  /* 0xff80000033da7808 */ /* 0x000fe40004000000 */
[----:B------:R-:W-:Y:S02]  /*d120*/  ISETP.GE.AND P0, PT, R48, R226, PT ;  /* 0x000000e23000720c */ /* 0x000fe40003f06270 */
[----:B------:R-:W-:-:S02]  /*d130*/  FSEL R234, R41, -INF , !P1 ;  /* 0xff80000029ea7808 */ /* 0x000fc40004800000 */
[----:B------:R-:W-:Y:S02]  /*d140*/  ISETP.GE.AND P1, PT, R44, R226, PT ;  /* 0x000000e22c00720c */ /* 0x000fe40003f26270 */
[----:B------:R-:W-:Y:S02]  /*d150*/  FSEL R217, R47, -INF , !P0 ;  /* 0xff8000002fd97808 */ /* 0x000fe40004000000 */
[----:B------:R-:W-:Y:S02]  /*d160*/  ISETP.GE.AND P5, PT, R45, R227, PT ;  /* 0x000000e32d00720c */ /* 0x000fe40003fa6270 */
[CC--:B------:R-:W-:Y:S02]  /*d170*/  ISETP.GE.AND P0, PT, R2.reuse, R225.reuse, PT ;  /* 0x000000e10200720c */ /* 0x0c0fe40003f06270 */
[----:B------:R-:W-:Y:S02]  /*d180*/  FSEL R59, R43, -INF , !P1 ;  /* 0xff8000002b3b7808 */ /* 0x000fe40004800000 */
[C---:B------:R-:W-:Y:S01]  /*d190*/  ISETP.GE.AND P4, PT, R2.reuse, R224, PT ;  /* 0x000000e00200720c */ /* 0x040fe20003f86270 */
[----:B------:R-:W-:Y:S01]  /*d1a0*/  VIADD R2, R2, 0x39 ;  /* 0x0000003902027836 */ /* 0x000fe20000000000 */
[----:B------:R-:W-:-:S02]  /*d1b0*/  ISETP.GE.AND P1, PT, R200, R225, PT ;  /* 0x000000e1c800720c */ /* 0x000fc40003f26270 */
[----:B------:R-:W-:Y:S02]  /*d1c0*/  FSEL R232, R40, -INF , !P5 ;  /* 0xff80000028e87808 */ /* 0x000fe40006800000 */
[----:B------:R-:W-:Y:S02]  /*d1d0*/  FSEL R40, R28, -INF , !P0 ;  /* 0xff8000001c287808 */ /* 0x000fe40004000000 */
[----:B------:R-:W-:Y:S02]  /*d1e0*/  ISETP.GE.AND P0, PT, R200, R224, PT ;  /* 0x000000e0c800720c */ /* 0x000fe40003f06270 */
[----:B------:R-:W-:Y:S02]  /*d1f0*/  FSEL R30, R30, -INF , !P4 ;  /* 0xff8000001e1e7808 */ /* 0x000fe40006000000 */
[----:B------:R-:W-:Y:S02]  /*d200*/  FSEL R29, R29, -INF , !P1 ;  /* 0xff8000001d1d7808 */ /* 0x000fe40004800000 */
[----:B------:R-:W-:-:S02]  /*d210*/  ISETP.GE.AND P4, PT, R198, R225, PT ;  /* 0x000000e1c600720c */ /* 0x000fc40003f86270 */
[-C--:B------:R-:W-:Y:S02]  /*d220*/  ISETP.GE.AND P1, PT, R198, R224.reuse, PT ;  /* 0x000000e0c600720c */ /* 0x080fe40003f26270 */
[----:B------:R-:W-:Y:S02]  /*d230*/  FSEL R28, R31, -INF , !P0 ;  /* 0xff8000001f1c7808 */ /* 0x000fe40004000000 */
[----:B------:R-:W-:Y:S02]  /*d240*/  FSEL R31, R24, -INF , !P4 ;  /* 0xff800000181f7808 */ /* 0x000fe40006000000 */
[----:B------:R-:W-:Y:S02]  /*d250*/  FSEL R26, R26, -INF , !P1 ;  /* 0xff8000001a1a7808 */ /* 0x000fe40004800000 */
[----:B------:R-:W-:Y:S02]  /*d260*/  ISETP.GE.AND P4, PT, R196, R224, PT ;  /* 0x000000e0c400720c */ /* 0x000fe40003f86270 */
[----:B------:R-:W-:-:S02]  /*d270*/  ISETP.GE.AND P1, PT, R201, R225, PT ;  /* 0x000000e1c900720c */ /* 0x000fc40003f26270 */
[----:B------:R-:W-:Y:S02]  /*d280*/  ISETP.GE.AND P6, PT, R45, R226, PT ;  /* 0x000000e22d00720c */ /* 0x000fe40003fc6270 */
[----:B------:R-:W-:Y:S02]  /*d290*/  FSEL R24, R27, -INF , !P4 ;  /* 0xff8000001b187808 */ /* 0x000fe40006000000 */
[----:B------:R-:W-:Y:S02]  /*d2a0*/  FSEL R51, R20, -INF , !P1 ;  /* 0xff80000014337808 */ /* 0x000fe40004800000 */
[CC--:B------:R-:W-:Y:S02]  /*d2b0*/  ISETP.GE.AND P4, PT, R199.reuse, R225.reuse, PT ;  /* 0x000000e1c700720c */ /* 0x0c0fe40003f86270 */
[----:B------:R-:W-:Y:S02]  /*d2c0*/  ISETP.GE.AND P1, PT, R199, R224, PT ;  /* 0x000000e0c700720c */ /* 0x000fe40003f26270 */
[----:B------:R-:W-:-:S02]  /*d2d0*/  ISETP.GE.AND P0, PT, R196, R225, PT ;  /* 0x000000e1c400720c */ /* 0x000fc40003f06270 */
[----:B------:R-:W-:Y:S02]  /*d2e0*/  FSEL R219, R42, -INF , !P6 ;  /* 0xff8000002adb7808 */ /* 0x000fe40007000000 */
[----:B------:R-:W-:Y:S02]  /*d2f0*/  FSEL R43, R21, -INF , !P4 ;  /* 0xff800000152b7808 */ /* 0x000fe40006000000 */
[----:B------:R-:W-:Y:S02]  /*d300*/  FSEL R42, R23, -INF , !P1 ;  /* 0xff800000172a7808 */ /* 0x000fe40004800000 */
[----:B------:R-:W-:Y:S02]  /*d310*/  FSEL R25, R25, -INF , !P0 ;  /* 0xff80000019197808 */ /* 0x000fe40004000000 */
[----:B------:R-:W-:Y:S02]  /*d320*/  ISETP.GE.AND P4, PT, R197, R224, PT ;  /* 0x000000e0c500720c */ /* 0x000fe40003f86270 */
[----:B------:R-:W-:-:S02]  /*d330*/  ISETP.GE.AND P1, PT, R66, R225, PT ;  /* 0x000000e14200720c */ /* 0x000fc40003f26270 */
[-C--:B------:R-:W-:Y:S02]  /*d340*/  ISETP.GE.AND P0, PT, R201, R224.reuse, PT ;  /* 0x000000e0c900720c */ /* 0x080fe40003f06270 */
[----:B------:R-:W-:Y:S02]  /*d350*/  FSEL R53, R18, -INF , !P4 ;  /* 0xff80000012357808 */ /* 0x000fe40006000000 */
[----:B------:R-:W-:Y:S02]  /*d360*/  FSEL R199, R17, -INF , !P1 ;  /* 0xff80000011c77808 */ /* 0x000fe40004800000 */
[----:B------:R-:W-:Y:S02]  /*d370*/  FSEL R20, R22, -INF , !P0 ;  /* 0xff80000016147808 */ /* 0x000fe40004000000 */
[CC--:B------:R-:W-:Y:S02]  /*d380*/  ISETP.GE.AND P4, PT, R56.reuse, R225.reuse, PT ;  /* 0x000000e13800720c */ /* 0x0c0fe40003f86270 */
[----:B------:R-:W-:Y:S01]  /*d390*/  ISETP.GE.AND P1, PT, R56, R224, PT ;  /* 0x000000e03800720c */ /* 0x000fe20003f26270 */
[----:B------:R1:W-:Y:S01]  /*d3a0*/  STL [R1+0x68], R20 ;  /* 0x0000681401007387 */ /* 0x0003e20000100800 */
[----:B------:R-:W-:-:S02]  /*d3b0*/  ISETP.GE.AND P0, PT, R197, R225, PT ;  /* 0x000000e1c500720c */ /* 0x000fc40003f06270 */
[----:B------:R-:W-:Y:S02]  /*d3c0*/  FSEL R203, R12, -INF , !P4 ;  /* 0xff8000000ccb7808 */ /* 0x000fe40006000000 */
[----:B------:R-:W-:Y:S02]  /*d3d0*/  FSEL R196, R14, -INF , !P1 ;  /* 0xff8000000ec47808 */ /* 0x000fe40004800000 */
[----:B------:R-:W-:Y:S02]  /*d3e0*/  FSEL R58, R16, -INF , !P0 ;  /* 0xff800000103a7808 */ /* 0x000fe40004000000 */
[-C--:B------:R-:W-:Y:S02]  /*d3f0*/  ISETP.GE.AND P4, PT, R52, R224.reuse, PT ;  /* 0x000000e03400720c */ /* 0x080fe40003f86270 */
[----:B------:R-:W-:Y:S02]  /*d400*/  ISETP.GE.AND P1, PT, R49, R225, PT ;  /* 0x000000e13100720c */ /* 0x000fe40003f26270 */
[----:B------:R-:W-:-:S02]  /*d410*/  ISETP.GE.AND P0, PT, R66, R224, PT ;  /* 0x000000e04200720c */ /* 0x000fc40003f06270 */
[----:B------:R-:W-:Y:S02]  /*d420*/  FSEL R198, R15, -INF , !P4 ;  /* 0xff8000000fc67808 */ /* 0x000fe40006000000 */
        /* <DEDUP_REMOVED lines=8> */
[-C--:B------:R-:W-:Y:S01]  /*d4b0*/  ISETP.GE.AND P4, PT, R45, R224.reuse, PT ;  /* 0x000000e02d00720c */ /* 0x080fe20003f86270 */
[----:B------:R1:W-:Y:S01]  /*d4c0*/  STL [R1+0x50], R8 ;  /* 0x0000500801007387 */ /* 0x0003e20000100800 */
[----:B------:R-:W-:Y:S02]  /*d4d0*/  ISETP.GE.AND P1, PT, R44, R225, PT ;  /* 0x000000e12c00720c */ /* 0x000fe40003f26270 */
[----:B------:R-:W-:-:S02]  /*d4e0*/  ISETP.GE.AND P0, PT, R49, R224, PT ;  /* 0x000000e03100720c */ /* 0x000fc40003f06270 */
[----:B------:R-:W-:Y:S02]  /*d4f0*/  ISETP.GE.AND P5, PT, R3, R227, PT ;  /* 0x000000e30300720c */ /* 0x000fe40003fa6270 */
[----:B------:R-:W-:Y:S02]  /*d500*/  FSEL R200, R6, -INF , !P4 ;  /* 0xff80000006c87808 */ /* 0x000fe40006000000 */
[----:B------:R-:W-:Y:S02]  /*d510*/  FSEL R56, R5, -INF , !P1 ;  /* 0xff80000005387808 */ /* 0x000fe40004800000 */
[----:B------:R-:W-:Y:S02]  /*d520*/  FSEL R66, R10, -INF , !P0 ;  /* 0xff8000000a427808 */ /* 0x000fe40004000000 */
[-C--:B------:R-:W-:Y:S02]  /*d530*/  ISETP.GE.AND P4, PT, R3, R225.reuse, PT ;  /* 0x000000e10300720c */ /* 0x080fe40003f86270 */
[----:B------:R-:W-:-:S02]  /*d540*/  ISETP.GE.AND P1, PT, R2, R225, PT ;  /* 0x000000e10200720c */ /* 0x000fc40003f26270 */
[----:B------:R-:W-:Y:S02]  /*d550*/  ISETP.GE.AND P0, PT, R45, R225, PT ;  /* 0x000000e12d00720c */ /* 0x000fe40003f06270 */
[----:B------:R-:W-:Y:S02]  /*d560*/  FSEL R23, R32, -INF , !P5 ;  /* 0xff80000020177808 */ /* 0x000fe40006800000 */
[----:B------:R-:W-:Y:S02]  /*d570*/  ISETP.GE.AND P5, PT, R3, R226, PT ;  /* 0x000000e20300720c */ /* 0x000fe40003fa6270 */
[----:B------:R-:W-:Y:S02]  /*d580*/  FSEL R45, R36, -INF , !P4 ;  /* 0xff800000242d7808 */ /* 0x000fe40006000000 */
[----:B------:R-:W-:Y:S02]  /*d590*/  FSEL R22, R37, -INF , !P1 ;  /* 0xff80000025167808 */ /* 0x000fe40004800000 */
[----:B------:R-:W-:-:S02]  /*d5a0*/  ISETP.GE.AND P6, PT, R2, R227, PT ;  /* 0x000000e30200720c */ /* 0x000fc40003fc6270 */
[----:B------:R-:W-:Y:S02]  /*d5b0*/  FSEL R47, R4, -INF , !P0 ;  /* 0xff800000042f7808 */ /* 0x000fe40004000000 */
[C---:B------:R-:W-:Y:S02]  /*d5c0*/  ISETP.GE.AND P4, PT, R2.reuse, R226, PT ;  /* 0x000000e20200720c */ /* 0x040fe40003f86270 */
[-C--:B------:R-:W-:Y:S02]  /*d5d0*/  ISETP.GE.AND P1, PT, R2, R224.reuse, PT ;  /* 0x000000e00200720c */ /* 0x080fe40003f26270 */
[----:B------:R-:W-:Y:S02]  /*d5e0*/  ISETP.GE.AND P0, PT, R44, R224, PT ;  /* 0x000000e02c00720c */ /* 0x000fe40003f06270 */
[----:B------:R-:W-:Y:S02]  /*d5f0*/  FSEL R2, R34, -INF , !P5 ;  /* 0xff80000022027808 */ /* 0x000fe40006800000 */
[----:B------:R-:W-:-:S02]  /*d600*/  FSEL R201, R7, -INF , !P0 ;  /* 0xff80000007c97808 */ /* 0x000fc40004000000 */
[----:B------:R-:W-:Y:S01]  /*d610*/  ISETP.GE.AND P0, PT, R3, R224, PT ;  /* 0x000000e00300720c */ /* 0x000fe20003f06270 */
[----:B------:R1:W-:Y:S01]  /*d620*/  STL [R1+0x64], R2 ;  /* 0x0000640201007387 */ /* 0x0003e20000100800 */
[----:B------:R-:W-:Y:S02]  /*d630*/  FSEL R212, R39, -INF , !P1 ;  /* 0xff80000027d47808 */ /* 0x000fe40004800000 */
[----:B------:R-:W-:Y:S02]  /*d640*/  FSEL R202, R38, -INF , !P0 ;  /* 0xff80000026ca7808 */ /* 0x000fe40004000000 */
[----:B------:R-:W-:Y:S02]  /*d650*/  PLOP3.LUT P0, PT, PT, PT, UP0, 0x80, 0x0 ;  /* 0x000000000000781c */ /* 0x000fe40003f0f008 */
[----:B------:R-:W-:Y:S02]  /*d660*/  FSEL R33, R33, -INF , !P6 ;  /* 0xff80000021217808 */ /* 0x000fe40007000000 */
[----:B------:R-:W-:-:S09]  /*d670*/  FSEL R55, R35, -INF , !P4 ;  /* 0xff80000023377808 */ /* 0x000fd20006000000 */
[----:B------:R-:W-:Y:S05]  /*d680*/  @!P0 BRA `(.L_x_222) ;  /* 0x00000004005c8947 */ /* 0x000fea0003800000 */
[----:B------:R-:W2:Y:S04]  /*d690*/  LDL.64 R222, [R1+0x28] ;  /* 0x0000280001de7983 */ /* 0x000ea80000100a00 */
[----:B------:R-:W3:Y:S01]  /*d6a0*/  LDL.64 R206, [R1+0x30] ;  /* 0x0000300001ce7983 */ /* 0x000ee20000100a00 */
[----:B------:R-:W-:Y:S01]  /*d6b0*/  UIADD3 UR5, UR18, -0x4, URZ ;  /* 0xfffffffc12057890 */ /* 0x000fe2000fffe03f */
[----:B-1----:R-:W1:Y:S01]  /*d6c0*/  @!P3 LDC.64 R2, c[0x0][0x218] ;  /* 0x00008600ff02bb82 */ /* 0x002e620000000a00 */
[----:B------:R-:W-:Y:S01]  /*d6d0*/  BSSY B0, `(.L_x_223) ;  /* 0x0000051000007945 */ /* 0x000fe20003800000 */
[----:B------:R4:W-:Y:S01]  /*d6e0*/  @P3 STS.128 [R252+0x8000], RZ ;  /* 0x008000fffc003388 */ /* 0x0009e20000000c00 */
[----:B------:R-:W-:Y:S02]  /*d6f0*/  USHF.R.S32.HI UR4, URZ, 0x1f, UR5 ;  /* 0x0000001f3f047899 */ /* 0x000fe40008011405 */
[----:B------:R-:W-:-:S02]  /*d700*/  UIMAD.WIDE.U32 UR6, UR5, UR8, URZ ;  /* 0x00000008050672a5 */ /* 0x000fc4000f8e003f */
[----:B------:R-:W-:Y:S01]  /*d710*/  UIMAD UR4, UR4, UR8, URZ ;  /* 0x00000008040472a4 */ /* 0x000fe2000f8e023f */
[----:B------:R-:W5:Y:S03]  /*d720*/  @!P2 LDC.64 R12, c[0x0][0x218] ;  /* 0x00008600ff0cab82 */ /* 0x000f660000000a00 */
[----:B------:R-:W-:Y:S01]  /*d730*/  UIMAD UR4, UR5, UR9, UR4 ;  /* 0x00000009050472a4 */ /* 0x000fe2000f8e0204 */
[----:B------:R-:W-:Y:S02]  /*d740*/  IMAD.U32 R15, RZ, RZ, UR6 ;  /* 0x00000006ff0f7e24 */ /* 0x000fe4000f8e00ff */
[----:B------:R-:W-:Y:S01]  /*d750*/  IMAD.U32 R5, RZ, RZ, UR6 ;  /* 0x00000006ff057e24 */ /* 0x000fe2000f8e00ff */
[----:B------:R-:W-:Y:S01]  /*d760*/  UIADD3 UR4, UR7, UR4, URZ ;  /* 0x0000000407047290 */ /* 0x000fe2000fffe03f */
[----:B------:R-:W4:Y:S05]  /*d770*/  @!P3 LDC.64 R10, c[0x0][0x218] ;  /* 0x00008600ff0abb82 */ /* 0x000f2a0000000a00 */
[----:B------:R-:W-:-:S03]  /*d780*/  IMAD.U32 R14, RZ, RZ, UR4 ;  /* 0x00000004ff0e7e24 */ /* 0x000fc6000f8e00ff */
[----:B------:R-:W4:Y:S08]  /*d790*/  @!P2 LDC.64 R8, c[0x0][0x218] ;  /* 0x00008600ff08ab82 */ /* 0x000f300000000a00 */
[----:B------:R-:W4:Y:S01]  /*d7a0*/  @!P3 LDC.64 R6, c[0x0][0x218] ;  /* 0x00008600ff06bb82 */ /* 0x000f220000000a00 */
[----:B--2---:R-:W-:-:S04]  /*d7b0*/  LEA R15, P1, R15, R222, 0x6 ;  /* 0x000000de0f0f7211 */ /* 0x004fc800078230ff */
[----:B---3--:R-:W-:Y:S02]  /*d7c0*/  LEA.HI.X R14, R5, R207, R14, 0x6, P1 ;  /* 0x000000cf050e7211 */ /* 0x008fe400008f340e */
[C---:B-1----:R-:W-:Y:S01]  /*d7d0*/  @!P3 LEA R20, P1, R15.reuse, R2, 0x1 ;  /* 0x000000020f14b211 */ /* 0x042fe200078208ff */
[----:B------:R-:W1:Y:S03]  /*d7e0*/  @!P2 LDC.64 R4, c[0x0][0x218] ;  /* 0x00008600ff04ab82 */ /* 0x000e660000000a00 */
[C-C-:B------:R-:W-:Y:S02]  /*d7f0*/  @!P3 LEA.HI.X R21, R15.reuse, R3, R14.reuse, 0x1, P1 ;  /* 0x000000030f15b211 */ /* 0x140fe400008f0c0e */
[C---:B-----5:R-:W-:Y:S02]  /*d800*/  @!P2 LEA R16, P1, R15.reuse, R12, 0x1 ;  /* 0x0000000c0f10a211 */ /* 0x060fe400078208ff */
[C---:B------:R-:W-:Y:S01]  /*d810*/  IADD3 R12, P4, R15.reuse, UR26, RZ ;  /* 0x0000001a0f0c7c10 */ /* 0x040fe2000ff9e0ff */
[----:B------:R-:W2:Y:S01]  /*d820*/  @!P3 LDC.64 R2, c[0x0][0x218] ;  /* 0x00008600ff02bb82 */ /* 0x000ea20000000a00 */
[----:B------:R-:W-:Y:S01]  /*d830*/  @!P2 LEA.HI.X R17, R15, R13, R14, 0x1, P1 ;  /* 0x0000000d0f11a211 */ /* 0x000fe200008f0c0e */
[----:B------:R-:W-:Y:S01]  /*d840*/  @!PT LDS RZ, [RZ] ;  /* 0x00000000fffff984 */ /* 0x000fe20000000800 */
[----:B------:R-:W-:Y:S01]  /*d850*/  @!PT LDS RZ, [RZ] ;  /* 0x00000000fffff984 */ /* 0x000fe20000000800 */
[----:B------:R-:W-:Y:S01]  /*d860*/  @!PT LDS RZ, [RZ] ;  /* 0x00000000fffff984 */ /* 0x000fe20000000800 */
[----:B------:R3:W-:Y:S01]  /*d870*/  @!P3 LDGSTS.E.BYPASS.LTC128B.128 [R252+0x8000], desc[UR20][R20.64] ;  /* 0x0800000014fcbfae */ /* 0x0007e2000b901d54 */
[----:B----4-:R-:W-:-:S02]  /*d880*/  @!P3 LEA R18, P1, R12, R10, 0x1 ;  /* 0x0000000a0c12b211 */ /* 0x010fc400078208ff */
[----:B------:R-:W-:Y:S01]  /*d890*/  IADD3.X R14, R14, UR25, RZ, P4, !PT ;  /* 0x000000190e0e7c10 */ /* 0x000fe2000a7fe4ff */
[----:B------:R4:W-:Y:S03]  /*d8a0*/  @P2 STS.128 [R252+0xa000], RZ ;  /* 0x00a000fffc002388 */ /* 0x0009e60000000c00 */
[C---:B------:R-:W-:Y:S01]  /*d8b0*/  @!P3 LEA.HI.X R19, R12.reuse, R11, R14, 0x1, P1 ;  /* 0x0000000b0c13b211 */ /* 0x040fe200008f0c0e */
[----:B------:R-:W-:Y:S01]  /*d8c0*/  @!PT LDS RZ, [RZ] ;  /* 0x00000000fffff984 */ /* 0x000fe20000000800 */
[----:B------:R-:W-:Y:S01]  /*d8d0*/  @!PT LDS RZ, [RZ] ;  /* 0x00000000fffff984 */ /* 0x000fe20000000800 */
[----:B------:R-:W-:Y:S01]  /*d8e0*/  @!PT LDS RZ, [RZ] ;  /* 0x00000000fffff984 */ /* 0x000fe20000000800 */
[----:B------:R4:W-:Y:S01]  /*d8f0*/  @!P2 LDGSTS.E.BYPASS.LTC128B.128 [R252+0xa000], desc[UR20][R16.64+0x80] ;  /* 0x0a00008010fcafae */ /* 0x0009e2000b901d54 */
[----:B------:R-:W-:-:S03]  /*d900*/  IADD3 R10, P1, R12, UR26, RZ ;  /* 0x0000001a0c0a7c10 */ /* 0x000fc6000ff3e0ff */
[----:B------:R4:W-:Y:S01]  /*d910*/  @P3 STS.128 [R252+0x8800], RZ ;  /* 0x008800fffc003388 */ /* 0x0009e20000000c00 */
[----:B------:R-:W-:-:S03]  /*d920*/  @!P3 LEA R6, P6, R10, R6, 0x1 ;  /* 0x000000060a06b211 */ /* 0x000fc600078c08ff */
[----:B------:R-:W-:Y:S01]  /*d930*/  @!PT LDS RZ, [RZ] ;  /* 0x00000000fffff984 */ /* 0x000fe20000000800 */
[----:B------:R-:W-:Y:S01]  /*d940*/  @!PT LDS RZ, [RZ] ;  /* 0x00000000fffff984 */ /* 0x000fe20000000800 */
[----:B------:R-:W-:Y:S01]  /*d950*/  @!PT LDS RZ, [RZ] ;  /* 0x00000000fffff984 */ /* 0x000fe20000000800 */
[----:B------:R4:W-:Y:S04]  /*d960*/  @!P3 LDGSTS.E.BYPASS.LTC128B.128 [R252+0x8800], desc[UR20][R18.64] ;  /* 0x0880000012fcbfae */ /* 0x0009e8000b901d54 */
[----:B------:R4:W-:Y:S01]  /*d970*/  @P2 STS.128 [R252+0xa800], RZ ;  /* 0x00a800fffc002388 */ /* 0x0009e20000000c00 */
[----:B---3--:R-:W-:Y:S02]  /*d980*/  @!P2 LEA R20, P4, R12, R8, 0x1 ;  /* 0x000000080c14a211 */ /* 0x008fe400078808ff */
[----:B------:R-:W-:Y:S02]  /*d990*/  IADD3 R8, P5, R10, UR26, RZ ;  /* 0x0000001a0a087c10 */ /* 0x000fe4000ffbe0ff */
[----:B------:R-:W-:Y:S02]  /*d9a0*/  @!P2 LEA.HI.X R21, R12, R9, R14, 0x1, P4 ;  /* 0x000000090c15a211 */ /* 0x000fe400020f0c0e */
[----:B------:R-:W-:-:S02]  /*d9b0*/  IADD3.X R14, R14, UR25, RZ, P1, !PT ;  /* 0x000000190e0e7c10 */ /* 0x000fc40008ffe4ff */
[----:B-1----:R-:W-:Y:S01]  /*d9c0*/  @!P2 LEA R4, P1, R10, R4, 0x1 ;  /* 0x000000040a04a211 */ /* 0x002fe200078208ff */
[----:B------:R-:W-:Y:S01]  /*d9d0*/  @!PT LDS RZ, [RZ] ;  /* 0x00000000fffff984 */ /* 0x000fe20000000800 */
[----:B------:R-:W-:Y:S01]  /*d9e0*/  @!PT LDS RZ, [RZ] ;  /* 0x00000000fffff984 */ /* 0x000fe20000000800 */
[----:B------:R-:W-:Y:S01]  /*d9f0*/  @!PT LDS RZ, [RZ] ;  /* 0x00000000fffff984 */ /* 0x000fe20000000800 */
[----:B------:R4:W-:Y:S01]  /*da00*/  @!P2 LDGSTS.E.BYPASS.LTC128B.128 [R252+0xa800], desc[UR20][R20.64+0x80] ;  /* 0x0a80008014fcafae */ /* 0x0009e2000b901d54 */
[----:B--2---:R-:W-:Y:S02]  /*da10*/  @!P3 LEA R2, P4, R8, R2, 0x1 ;  /* 0x000000020802b211 */ /* 0x004fe400078808ff */
[----:B------:R-:W-:Y:S01]  /*da20*/  IADD3.X R9, R14, UR25, RZ, P5, !PT ;  /* 0x000000190e097c10 */ /* 0x000fe2000affe4ff */
[----:B------:R4:W-:Y:S01]  /*da30*/  @P3 STS.128 [R252+0x9000], RZ ;  /* 0x009000fffc003388 */ /* 0x0009e20000000c00 */
[C-C-:B------:R-:W-:Y:S02]  /*da40*/  @!P3 LEA.HI.X R7, R10.reuse, R7, R14.reuse, 0x1, P6 ;  /* 0x000000070a07b211 */ /* 0x140fe400030f0c0e */
[----:B------:R-:W-:Y:S02]  /*da50*/  @!P2 LEA.HI.X R5, R10, R5, R14, 0x1, P1 ;  /* 0x000000050a05a211 */ /* 0x000fe400008f0c0e */
        /* <DEDUP_REMOVED lines=24> */
.L_x_224:
[----:B------:R-:W-:Y:S05]  /*dbe0*/  BSYNC B0 ;  /* 0x0000000000007941 */ /* 0x000fea0003800000 */
.L_x_223:
[----:B------:R-:W0:Y:S02]  /*dbf0*/  LDGDEPBAR ;  /* 0x00000000000079af */ /* 0x000e240000000000 */
.L_x_222:
[----:B------:R2:W-:Y:S01]  /*dc00*/  STL [R1+0x80], R245 ;  /* 0x000080f501007387 */ /* 0x0005e20000100800 */
[----:B------:R-:W-:Y:S01]  /*dc10*/  MOV R37, R205 ;  /* 0x000000cd00257202 */ /* 0x000fe20000000f00 */
[----:B------:R-:W-:Y:S01]  /*dc20*/  IMAD.MOV.U32 R36, RZ, RZ, R213 ;  /* 0x000000ffff247224 */ /* 0x000fe200078e00d5 */
[----:B------:R-:W-:Y:S01]  /*dc30*/  MOV R39, R215 ;  /* 0x000000d700277202 */ /* 0x000fe20000000f00 */
[----:B------:R3:W-:Y:S01]  /*dc40*/  STL [R1+0x7c], R243 ;  /* 0x00007cf301007387 */ /* 0x0007e20000100800 */
[----:B------:R-:W-:Y:S01]  /*dc50*/  MOV R226, R214 ;  /* 0x000000d600e27202 */ /* 0x000fe20000000f00 */
[----:B-1----:R-:W-:Y:S01]  /*dc60*/  IMAD.MOV.U32 R8, RZ, RZ, R218 ;  /* 0x000000ffff087224 */ /* 0x002fe200078e00da */
[----:B------:R-:W-:Y:S01]  /*dc70*/  MOV R52, R216 ;  /* 0x000000d800347202 */ /* 0x000fe20000000f00 */
[----:B------:R1:W-:Y:S01]  /*dc80*/  STL [R1+0x78], R211 ;  /* 0x000078d301007387 */ /* 0x0003e20000100800 */
[----:B------:R-:W-:Y:S01]  /*dc90*/  IMAD.MOV.U32 R224, RZ, RZ, R43 ;  /* 0x000000ffffe07224 */ /* 0x000fe200078e002b */
[----:B----4-:R-:W-:-:S02]  /*dca0*/  FMNMX.FTZ R3, R231, R64, !PT ;  /* 0x00000040e7037209 */ /* 0x010fc40007810000 */
[----:B------:R4:W-:Y:S01]  /*dcb0*/  STL [R1+0x74], R210 ;  /* 0x000074d201007387 */ /* 0x0009e20000100800 */
[----:B------:R-:W-:Y:S02]  /*dcc0*/  MOV R43, R217 ;  /* 0x000000d9002b7202 */ /* 0x000fe40000000f00 */
[----:B------:R-:W-:Y:S01]  /*dcd0*/  MOV R10, R219 ;  /* 0x000000db000a7202 */ /* 0x000fe20000000f00 */
[----:B------:R4:W-:Y:S01]  /*dce0*/  STL [R1+0x70], R209 ;  /* 0x000070d101007387 */ /* 0x0009e20000100800 */
[----:B------:R-:W-:Y:S02]  /*dcf0*/  MOV R11, R58 ;  /* 0x0000003a000b7202 */ /* 0x000fe40000000f00 */
[----:B------:R-:W-:Y:S01]  /*dd00*/  MOV R38, R196 ;  /* 0x000000c400267202 */ /* 0x000fe20000000f00 */
[----:B------:R4:W-:Y:S04]  /*dd10*/  STL [R1+0x6c], R208 ;  /* 0x00006cd001007387 */ /* 0x0009e80000100800 */
[----:B------:R-:W-:Y:S04]  /*dd20*/  LDSM.16.MT88.4 R16, [R244+0xc000] ;  /* 0x00c00000f410783b */ /* 0x000fe80000004200 */
[----:B--2---:R-:W2:Y:S04]  /*dd30*/  LDL.LU R245, [R1+0x50] ;  /* 0x0000500001f57983 */ /* 0x004ea80000300800 */
[----:B---3--:R-:W3:Y:S04]  /*dd40*/  LDL.LU R243, [R1+0x64] ;  /* 0x0000640001f37983 */ /* 0x008ee80000300800 */
[----:B-1----:R-:W2:Y:S01]  /*dd50*/  LDL.LU R211, [R1+0x68] ;  /* 0x0000680001d37983 */ /* 0x002ea20000300800 */
[----:B------:R-:W-:-:S02]  /*dd60*/  FMNMX.FTZ R3, R0, R3, !PT ;  /* 0x0000000300037209 */ /* 0x000fc40007810000 */
[----:B----4-:R-:W-:Y:S02]  /*dd70*/  MOV R210, R204 ;  /* 0x000000cc00d27202 */ /* 0x010fe40000000f00 */
        /* <DEDUP_REMOVED lines=26> */
[----:B------:R-:W-:Y:S01]  /*df20*/  FMNMX.FTZ R9, R8, R9, !PT ;  /* 0x0000000908097209 */ /* 0x000fe20007810000 */
[----:B------:R-:W1:Y:S01]  /*df30*/  SHFL.BFLY PT, R5, R2, 0x2, 0x1f ;  /* 0x0c401f0002057f89 */ /* 0x000e6200000e0000 */
        /* <DEDUP_REMOVED lines=12> */
[----:B------:R-:W-:-:S04]  /*e000*/  FMNMX.FTZ R7, R224, R7, !PT ;  /* 0x00000007e0077209 */ /* 0x000fc80007810000 */
[----:B------:R-:W-:Y:S02]  /*e010*/  FMNMX.FTZ R7, R11, R7, !PT ;  /* 0x000000070b077209 */ /* 0x000fe40007810000 */
[----:B-1----:R-:W-:Y:S02]  /*e020*/  FMNMX.FTZ R5, R2, R5, !PT ;  /* 0x0000000502057209 */ /* 0x002fe40007810000 */
[----:B------:R-:W-:-:S03]  /*e030*/  FMNMX.FTZ R7, R209, R7, !PT ;  /* 0x00000007d1077209 */ /* 0x000fc60007810000 */
[----:B------:R-:W1:Y:S01]  /*e040*/  SHFL.BFLY PT, R196, R5, 0x1, 0x1f ;  /* 0x0c201f0005c47f89 */ /* 0x000e6200000e0000 */
[----:B------:R-:W-:-:S04]  /*e050*/  FMNMX.FTZ R7, R208, R7, !PT ;  /* 0x00000007d0077209 */ /* 0x000fc80007810000 */
[----:B------:R-:W-:-:S04]  /*e060*/  FMNMX.FTZ R7, R27, R7, !PT ;  /* 0x000000071b077209 */ /* 0x000fc80007810000 */
[----:B------:R-:W-:-:S04]  /*e070*/  FMNMX.FTZ R7, R210, R7, !PT ;  /* 0x00000007d2077209 */ /* 0x000fc80007810000 */
[----:B------:R-:W-:-:S04]  /*e080*/  FMNMX.FTZ R7, R46, R7, !PT ;  /* 0x000000072e077209 */ /* 0x000fc80007810000 */
[----:B------:R-:W-:-:S04]  /*e090*/  FMNMX.FTZ R7, R47, R7, !PT ;  /* 0x000000072f077209 */ /* 0x000fc80007810000 */
[----:B------:R-:W-:Y:S02]  /*e0a0*/  FMNMX.FTZ R7, R56, R7, !PT ;  /* 0x0000000738077209 */ /* 0x000fe40007810000 */
[----:B-1----:R-:W-:Y:S02]  /*e0b0*/  FMNMX.FTZ R196, R5, R196, !PT ;  /* 0x000000c405c47209 */ /* 0x002fe40007810000 */
[----:B------:R-:W-:Y:S02]  /*e0c0*/  FMNMX.FTZ R7, R45, R7, !PT ;  /* 0x000000072d077209 */ /* 0x000fe40007810000 */
[----:B------:R-:W-:Y:S02]  /*e0d0*/  FSETP.NEU.FTZ.AND P4, PT, R196, -INF , PT ;  /* 0xff800000c400780b */ /* 0x000fe40003f9d000 */
[----:B------:R-:W-:-:S05]  /*e0e0*/  FMNMX.FTZ R7, R22, R7, !PT ;  /* 0x0000000716077209 */ /* 0x000fca0007810000 */
[----:B------:R-:W1:Y:S02]  /*e0f0*/  SHFL.BFLY PT, R2, R7, 0x2, 0x1f ;  /* 0x0c401f0007027f89 */ /* 0x000e6400000e0000 */
[----:B-1----:R-:W-:-:S05]  /*e100*/  FMNMX.FTZ R2, R7, R2, !PT ;  /* 0x0000000207027209 */ /* 0x002fca0007810000 */
[----:B------:R-:W1:Y:S02]  /*e110*/  SHFL.BFLY PT, R7, R2, 0x1, 0x1f ;  /* 0x0c201f0002077f89 */ /* 0x000e6400000e0000 */
[----:B-1----:R-:W-:-:S04]  /*e120*/  FMNMX.FTZ R2, R2, R7, !PT ;  /* 0x0000000702027209 */ /* 0x002fc80007810000 */
[----:B------:R-:W-:Y:S02]  /*e130*/  FSETP.NEU.FTZ.AND P2, PT, R2, -INF , PT ;  /* 0xff8000000200780b */ /* 0x000fe40003f5d000 */
[----:B---3--:R-:W-:Y:S02]  /*e140*/  FMNMX.FTZ R9, R243, R9, !PT ;  /* 0x00000009f3097209 */ /* 0x008fe40007810000 */
[----:B--2---:R-:W-:Y:S02]  /*e150*/  FMNMX.FTZ R3, R211, R3, !PT ;  /* 0x00000003d3037209 */ /* 0x004fe40007810000 */
[----:B------:R-:W-:Y:S02]  /*e160*/  FMNMX.FTZ R9, R55, R9, !PT ;  /* 0x0000000937097209 */ /* 0x000fe40007810000 */
        /* <DEDUP_REMOVED lines=9> */
[----:B------:R-:W-:-:S04]  /*e200*/  FMNMX.FTZ R4, R200, R3, !PT ;  /* 0x00000003c8047209 */ /* 0x000fc80007810000 */
[----:B------:R-:W-:Y:S01]  /*e210*/  FMNMX.FTZ R5, R201, R4, !PT ;  /* 0x00000004c9057209 */ /* 0x000fe20007810000 */
[----:B------:R-:W1:Y:S01]  /*e220*/  SHFL.BFLY PT, R3, R6, 0x1, 0x1f ;  /* 0x0c201f0006037f89 */ /* 0x000e6200000e0000 */
[----:B------:R-:W-:Y:S02]  /*e230*/  FMUL.FTZ R4, R196, UR10 ;  /* 0x0000000ac4047c20 */ /* 0x000fe40008410000 */
[----:B------:R-:W-:-:S03]  /*e240*/  FMNMX.FTZ R5, R202, R5, !PT ;  /* 0x00000005ca057209 */ /* 0x000fc60007810000 */
[----:B------:R-:W-:Y:S02]  /*e250*/  FSEL R58, R4, RZ, P4 ;  /* 0x000000ff043a7208 */ /* 0x000fe40002000000 */
[----:B------:R-:W-:-:S05]  /*e260*/  FMNMX.FTZ R4, R212, R5, !PT ;  /* 0x00000005d4047209 */ /* 0x000fca0007810000 */
[----:B------:R-:W2:Y:S01]  /*e270*/  SHFL.BFLY PT, R5, R4, 0x2, 0x1f ;  /* 0x0c401f0004057f89 */ /* 0x000ea200000e0000 */
[----:B------:R-:W-:Y:S01]  /*e280*/  FFMA.FTZ R207, R0, UR10, -R58 ;  /* 0x0000000a00cf7c23 */ /* 0x000fe2000801083a */
[----:B-1----:R-:W-:-:S04]  /*e290*/  FMNMX.FTZ R3, R6, R3, !PT ;  /* 0x0000000306037209 */ /* 0x002fc80007810000 */
[C---:B------:R-:W-:Y:S01]  /*e2a0*/  FSETP.NEU.FTZ.AND P3, PT, R3.reuse, -INF , PT ;  /* 0xff8000000300780b */ /* 0x040fe20003f7d000 */
[----:B------:R-:W-:-:S05]  /*e2b0*/  FMUL.FTZ R0, R3, UR10 ;  /* 0x0000000a03007c20 */ /* 0x000fca0008410000 */
[----:B------:R-:W-:Y:S02]  /*e2c0*/  FSEL R9, R0, RZ, P3 ;  /* 0x000000ff00097208 */ /* 0x000fe40001800000 */
[----:B--2---:R-:W-:-:S05]  /*e2d0*/  FMNMX.FTZ R0, R4, R5, !PT ;  /* 0x0000000504007209 */ /* 0x004fca0007810000 */
[----:B------:R-:W1:Y:S01]  /*e2e0*/  SHFL.BFLY PT, R5, R0, 0x1, 0x1f ;  /* 0x0c201f0000057f89 */ /* 0x000e6200000e0000 */
[--C-:B------:R-:W-:Y:S01]  /*e2f0*/  FFMA.FTZ R214, R65, UR10, -R9.reuse ;  /* 0x0000000a41d67c23 */ /* 0x100fe20008010809 */
[----:B------:R-:W-:Y:S02]  /*e300*/  IMAD.MOV.U32 R65, RZ, RZ, R9 ;  /* 0x000000ffff417224 */ /* 0x000fe400078e0009 */
[----:B------:R-:W-:Y:S02]  /*e310*/  FMUL.FTZ R4, R2, UR10 ;  /* 0x0000000a02047c20 */ /* 0x000fe40008410000 */
[----:B------:R-:W-:Y:S01]  /*e320*/  FFMA.FTZ R205, R67, UR10, -R65 ;  /* 0x0000000a43cd7c23 */ /* 0x000fe20008010841 */
[----:B------:R-:W-:Y:S02]  /*e330*/  MOV R67, R23 ;  /* 0x0000001700437202 */ /* 0x000fe40000000f00 */
[----:B------:R-:W-:Y:S02]  /*e340*/  FSEL R23, R4, RZ, P2 ;  /* 0x000000ff04177208 */ /* 0x000fe40001000000 */
[----:B------:R-:W-:-:S02]  /*e350*/  FSEL R4, R196, RZ, P4 ;  /* 0x000000ffc4047208 */ /* 0x000fc40002000000 */
[----:B-1----:R-:W-:Y:S02]  /*e360*/  FMNMX.FTZ R0, R0, R5, !PT ;  /* 0x0000000500007209 */ /* 0x002fe40007810000 */
[----:B------:R-:W-:Y:S02]  /*e370*/  FSEL R5, R3, RZ, P3 ;  /* 0x000000ff03057208 */ /* 0x000fe40001800000 */
[----:B------:R-:W-:-:S03]  /*e380*/  FSETP.NEU.FTZ.AND P1, PT, R0, -INF , PT ;  /* 0xff8000000000780b */ /* 0x000fc60003f3d000 */
[----:B------:R-:W-:Y:S01]  /*e390*/  FADD.FTZ R5, R230, -R5 ;  /* 0x80000005e6057221 */ /* 0x000fe20000010000 */
[----:B------:R-:W-:Y:S01]  /*e3a0*/  FADD.FTZ R225, R231, -R4 ;  /* 0x80000004e7e17221 */ /* 0x000fe20000010000 */
[----:B------:R-:W-:Y:S01]  /*e3b0*/  FSEL R4, R2, RZ, P2 ;  /* 0x000000ff02047208 */ /* 0x000fe20001000000 */
[C---:B------:R-:W-:Y:S01]  /*e3c0*/  FMUL.FTZ R213, R0.reuse, UR10 ;  /* 0x0000000a00d57c20 */ /* 0x040fe20008410000 */
[----:B------:R-:W-:Y:S01]  /*e3d0*/  FMUL.FTZ R227, R5, UR10 ;  /* 0x0000000a05e37c20 */ /* 0x000fe20008410000 */
[----:B------:R-:W-:Y:S02]  /*e3e0*/  FSEL R5, R0, RZ, P1 ;  /* 0x000000ff00057208 */ /* 0x000fe40000800000 */
[----:B------:R-:W-:Y:S01]  /*e3f0*/  FADD.FTZ R4, R229, -R4 ;  /* 0x80000004e5047221 */ /* 0x000fe20000010000 */
[----:B------:R-:W-:Y:S02]  /*e400*/  FSEL R213, R213, RZ, P1 ;  /* 0x000000ffd5d57208 */ /* 0x000fe40000800000 */
[----:B------:R-:W-:Y:S01]  /*e410*/  FADD.FTZ R5, R228, -R5 ;  /* 0x80000005e4057221 */ /* 0x000fe20000010000 */
[----:B------:R-:W-:Y:S01]  /*e420*/  FMUL.FTZ R225, R225, UR10 ;  /* 0x0000000ae1e17c20 */ /* 0x000fe20008410000 */
[--C-:B------:R-:W-:Y:S01]  /*e430*/  FFMA.FTZ R217, R62, UR10, -R65.reuse ;  /* 0x0000000a3ed97c23 */ /* 0x100fe20008010841 */
[----:B------:R-:W-:Y:S01]  /*e440*/  FMUL.FTZ R223, R4, UR10 ;  /* 0x0000000a04df7c20 */ /* 0x000fe20008410000 */
[----:B------:R-:W-:Y:S01]  /*e450*/  MOV R62, R198 ;  /* 0x000000c6003e7202 */ /* 0x000fe20000000f00 */
[----:B------:R-:W-:Y:S01]  /*e460*/  FMUL.FTZ R215, R5, UR10 ;  /* 0x0000000a05d77c20 */ /* 0x000fe20008410000 */
[--C-:B------:R-:W-:Y:S01]  /*e470*/  FFMA.FTZ R222, R64, UR10, -R58.reuse ;  /* 0x0000000a40de7c23 */ /* 0x100fe2000801083a */
[--C-:B------:R-:W-:Y:S01]  /*e480*/  FFMA.FTZ R219, R60, UR10, -R58.reuse ;  /* 0x0000000a3cdb7c23 */ /* 0x100fe2000801083a */
[----:B------:R-:W-:Y:S01]  /*e490*/  FFMA.FTZ R218, R61, UR10, -R58 ;  /* 0x0000000a3dda7c23 */ /* 0x000fe2000801083a */
[----:B------:R-:W-:Y:S01]  /*e4a0*/  FFMA.FTZ R216, R63, UR10, -R65 ;  /* 0x0000000a3fd87c23 */ /* 0x000fe20008010841 */
[--C-:B------:R-:W-:Y:S01]  /*e4b0*/  FFMA.FTZ R206, R40, UR10, -R23.reuse ;  /* 0x0000000a28ce7c23 */ /* 0x100fe20008010817 */
[--C-:B------:R-:W-:Y:S01]  /*e4c0*/  FFMA.FTZ R203, R29, UR10, -R23.reuse ;  /* 0x0000000a1dcb7c23 */ /* 0x100fe20008010817 */
[--C-:B------:R-:W-:Y:S01]  /*e4d0*/  FFMA.FTZ R199, R31, UR10, -R23.reuse ;  /* 0x0000000a1fc77c23 */ /* 0x100fe20008010817 */
[----:B------:R-:W-:Y:S01]  /*e4e0*/  FFMA.FTZ R198, R25, UR10, -R23 ;  /* 0x0000000a19c67c23 */ /* 0x000fe20008010817 */
[--C-:B------:R-:W-:Y:S01]  /*e4f0*/  FFMA.FTZ R204, R30, UR10, -R213.reuse ;  /* 0x0000000a1ecc7c23 */ /* 0x100fe200080108d5 */
[--C-:B------:R-:W-:Y:S01]  /*e500*/  FFMA.FTZ R197, R28, UR10, -R213.reuse ;  /* 0x0000000a1cc57c23 */ /* 0x100fe200080108d5 */
[--C-:B------:R-:W-:Y:S01]  /*e510*/  FFMA.FTZ R220, R26, UR10, -R213.reuse ;  /* 0x0000000a1adc7c23 */ /* 0x100fe200080108d5 */
[----:B------:R-:W-:Y:S01]  /*e520*/  FFMA.FTZ R221, R24, UR10, -R213 ;  /* 0x0000000a18dd7c23 */ /* 0x000fe200080108d5 */
[----:B------:R-:W1:Y:S08]  /*e530*/  MUFU.EX2 R225, R225 ;  /* 0x000000e100e17308 */ /* 0x000e700000000800 */
[----:B------:R-:W2:Y:S08]  /*e540*/  MUFU.EX2 R227, R227 ;  /* 0x000000e300e37308 */ /* 0x000eb00000000800 */
[----:B------:R-:W3:Y:S08]  /*e550*/  MUFU.EX2 R223, R223 ;  /* 0x000000df00df7308 */ /* 0x000ef00000000800 */
[----:B------:R-:W4:Y:S08]  /*e560*/  MUFU.EX2 R215, R215 ;  /* 0x000000d700d77308 */ /* 0x000f300000000800 */
[----:B------:R-:W-:Y:S08]  /*e570*/  MUFU.EX2 R222, R222 ;  /* 0x000000de00de7308 */ /* 0x000ff00000000800 */
[----:B------:R-:W4:Y:S08]  /*e580*/  MUFU.EX2 R207, R207 ;  /* 0x000000cf00cf7308 */ /* 0x000f300000000800 */
[----:B------:R-:W-:Y:S08]  /*e590*/  MUFU.EX2 R219, R219 ;  /* 0x000000db00db7308 */ /* 0x000ff00000000800 */
[----:B------:R-:W-:Y:S08]  /*e5a0*/  MUFU.EX2 R218, R218 ;  /* 0x000000da00da7308 */ /* 0x000ff00000000800 */
[----:B------:R-:W-:Y:S08]  /*e5b0*/  MUFU.EX2 R214, R214 ;  /* 0x000000d600d67308 */ /* 0x000ff00000000800 */
[----:B------:R-:W4:Y:S08]  /*e5c0*/  MUFU.EX2 R205, R205 ;  /* 0x000000cd00cd7308 */ /* 0x000f300000000800 */
[----:B------:R-:W-:Y:S08]  /*e5d0*/  MUFU.EX2 R217, R217 ;  /* 0x000000d900d97308 */ /* 0x000ff00000000800 */
        /* <DEDUP_REMOVED lines=8> */
[----:B------:R-:W4:Y:S01]  /*e660*/  MUFU.EX2 R221, R221 ;  /* 0x000000dd00dd7308 */ /* 0x000f220000000800 */
[----:B-1----:R-:W-:Y:S01]  /*e670*/  FMUL.FTZ R12, R192, R225 ;  /* 0x000000e1c00c7220 */ /* 0x002fe20000410000 */
[-C--:B--2---:R-:W-:Y:S01]  /*e680*/  FMUL.FTZ R14, R194, R227.reuse ;  /* 0x000000e3c20e7220 */ /* 0x084fe20000410000 */
[----:B------:R-:W-:Y:S01]  /*e690*/  FMUL.FTZ R15, R195, R227 ;  /* 0x000000e3c30f7220 */ /* 0x000fe20000410000 */
[----:B------:R-:W-:Y:S01]  /*e6a0*/  MOV R192, R11 ;  /* 0x0000000b00c07202 */ /* 0x000fe20000000f00 */
[----:B------:R-:W-:Y:S01]  /*e6b0*/  FMUL.FTZ R13, R193, R225 ;  /* 0x000000e1c10d7220 */ /* 0x000fe20000410000 */
[----:B------:R-:W-:Y:S01]  /*e6c0*/  MOV R194, R10 ;  /* 0x0000000a00c27202 */ /* 0x000fe20000000f00 */
[----:B---3--:R-:W-:Y:S01]  /*e6d0*/  FMUL.FTZ R20, R184, R223 ;  /* 0x000000dfb8147220 */ /* 0x008fe20000410000 */
[----:B------:R-:W-:Y:S01]  /*e6e0*/  MOV R195, R8 ;  /* 0x0000000800c37202 */ /* 0x000fe20000000f00 */
[----:B------:R-:W-:-:S02]  /*e6f0*/  IMAD.MOV.U32 R193, RZ, RZ, R22 ;  /* 0x000000ffffc17224 */ /* 0x000fc400078e0016 */
[-C--:B------:R-:W-:Y:S01]  /*e700*/  FMUL.FTZ R8, R188, R223.reuse ;  /* 0x000000dfbc087220 */ /* 0x080fe20000410000 */
[----:B------:R-:W-:Y:S01]  /*e710*/  FMUL.FTZ R9, R189, R223 ;  /* 0x000000dfbd097220 */ /* 0x000fe20000410000 */
[-C--:B----4-:R-:W-:Y:S01]  /*e720*/  FMUL.FTZ R10, R190, R215.reuse ;  /* 0x000000d7be0a7220 */ /* 0x090fe20000410000 */
[----:B------:R-:W-:Y:S01]  /*e730*/  FMUL.FTZ R11, R191, R215 ;  /* 0x000000d7bf0b7220 */ /* 0x000fe20000410000 */
[----:B------:R-:W-:Y:S01]  /*e740*/  MOV R184, R23 ;  /* 0x0000001700b87202 */ /* 0x000fe20000000f00 */
        /* <DEDUP_REMOVED lines=13> */
[----:B------:R-:W-:-:S02]  /*e820*/  F2FP.BF16.F32.PACK_AB R190, R198, R199 ;  /* 0x000000c7c6be723e */ /* 0x000fc400000010ff */
[----:B------:R-:W-:Y:S01]  /*e830*/  F2FP.BF16.F32.PACK_AB R191, R221, R220 ;  /* 0x000000dcddbf723e */ /* 0x000fe200000010ff */
[----:B------:R-:W-:Y:S01]  /*e840*/  IMAD.MOV.U32 R229, RZ, RZ, R50 ;  /* 0x000000ffffe57224 */ /* 0x000fe200078e0032 */
[----:B------:R-:W-:Y:S01]  /*e850*/  MOV R231, R51 ;  /* 0x0000003300e77202 */ /* 0x000fe20000000f00 */
[----:B------:R-:W-:Y:S01]  /*e860*/  HMMA.16816.F32.BF16 R12, R4, R16, R12 ;  /* 0x00000010040c723c */ /* 0x000fe2000004180c */
[----:B------:R-:W1:Y:S01]  /*e870*/  LDSM.16.MT88.4 R48, [R241+0xc000] ;  /* 0x00c00000f130783b */ /* 0x000e620000004200 */
[----:B------:R-:W-:-:S04]  /*e880*/  MOV R187, R47 ;  /* 0x0000002f00bb7202 */ /* 0x000fc80000000f00 */
[----:B------:R-:W-:Y:S01]  /*e890*/  HMMA.16816.F32.BF16 R8, R188, R16, R8 ;  /* 0x00000010bc08723c */ /* 0x000fe20000041808 */
[----:B------:R-:W-:Y:S01]  /*e8a0*/  MOV R64, R33 ;  /* 0x0000002100407202 */ /* 0x000fe20000000f00 */
[----:B------:R-:W-:-:S04]  /*e8b0*/  FMUL.FTZ R29, R69, R225 ;  /* 0x000000e1451d7220 */ /* 0x000fc80000410000 */
[-C--:B------:R-:W-:Y:S01]  /*e8c0*/  HMMA.16816.F32.BF16 R20, R188, R18.reuse, R20 ;  /* 0x00000012bc14723c */ /* 0x080fe20000041814 */
[----:B------:R-:W-:Y:S01]  /*e8d0*/  FMUL.FTZ R30, R70, R227 ;  /* 0x000000e3461e7220 */ /* 0x000fe20000410000 */
[----:B------:R-:W-:Y:S01]  /*e8e0*/  FMUL.FTZ R28, R68, R225 ;  /* 0x000000e1441c7220 */ /* 0x000fe20000410000 */
[----:B------:R-:W-:Y:S03]  /*e8f0*/  LDSM.16.MT88.4 R32, [R242+0xc000] ;  /* 0x00c00000f220783b */ /* 0x000fe60000004200 */
[----:B------:R-:W-:Y:S01]  /*e900*/  HMMA.16816.F32.BF16 R16, R4, R18, R180 ;  /* 0x000000120410723c */ /* 0x000fe200000418b4 */
[----:B------:R-:W-:Y:S01]  /*e910*/  MOV R69, R187 ;  /* 0x000000bb00457202 */ /* 0x000fe20000000f00 */
[----:B------:R-:W-:-:S05]  /*e920*/  IMAD.MOV.U32 R187, RZ, RZ, R195 ;  /* 0x000000ffffbb7224 */ /* 0x000fca00078e00c3 */
        /* <DEDUP_REMOVED lines=8> */
[----:B------:R-:W2:Y:S01]  /*e9b0*/  LDSM.16.MT88.4 R64, [R240+0xc000] ;  /* 0x00c00000f040783b */ /* 0x000ea20000004200 */
[----:B------:R-:W-:Y:S01]  /*e9c0*/  MOV R60, R42 ;  /* 0x0000002a003c7202 */ /* 0x000fe20000000f00 */
[----:B------:R-:W-:Y:S01]  /*e9d0*/  FMUL.FTZ R42, R90, R215 ;  /* 0x000000d75a2a7220 */ /* 0x000fe20000410000 */
[----:B------:R-:W-:Y:S01]  /*e9e0*/  MOV R182, R27 ;  /* 0x0000001b00b67202 */ /* 0x000fe20000000f00 */
[----:B------:R-:W-:Y:S02]  /*e9f0*/  IMAD.MOV.U32 R90, RZ, RZ, R43 ;  /* 0x000000ffff5a7224 */ /* 0x000fe400078e002b */
[----:B------:R-:W-:Y:S01]  /*ea00*/  FMUL.FTZ R43, R91, R215 ;  /* 0x000000d75b2b7220 */ /* 0x000fe20000410000 */
[----:B------:R-:W-:Y:S02]  /*ea10*/  MOV R228, R41 ;  /* 0x0000002900e47202 */ /* 0x000fe40000000f00 */
[----:B------:R-:W-:Y:S01]  /*ea20*/  MOV R91, R182 ;  /* 0x000000b6005b7202 */ /* 0x000fe20000000f00 */
[----:B------:R-:W-:Y:S01]  /*ea30*/  IMAD.MOV.U32 R182, RZ, RZ, R62 ;  /* 0x000000ffffb67224 */ /* 0x000fe200078e003e */
[----:B------:R-:W-:Y:S01]  /*ea40*/  MOV R62, R53 ;  /* 0x00000035003e7202 */ /* 0x000fe20000000f00 */
[----:B------:R-:W-:Y:S01]  /*ea50*/  FMUL.FTZ R53, R93, R223 ;  /* 0x000000df5d357220 */ /* 0x000fe20000410000 */
[----:B------:R-:W-:Y:S01]  /*ea60*/  MOV R93, R228 ;  /* 0x000000e4005d7202 */ /* 0x000fe20000000f00 */
[----:B------:R-:W-:Y:S01]  /*ea70*/  IMAD.MOV.U32 R228, RZ, RZ, R229 ;  /* 0x000000ffffe47224 */ /* 0x000fe200078e00e5 */
[----:B------:R-:W-:-:S02]  /*ea80*/  MOV R229, R231 ;  /* 0x000000e700e57202 */ /* 0x000fc40000000f00 */
[----:B------:R-:W-:Y:S01]  /*ea90*/  MOV R231, R54 ;  /* 0x0000003600e77202 */ /* 0x000fe20000000f00 */
[----:B------:R-:W-:Y:S01]  /*eaa0*/  FMUL.FTZ R54, R94, R215 ;  /* 0x000000d75e367220 */ /* 0x000fe20000410000 */
        /* <DEDUP_REMOVED lines=11> */
[-C--:B------:R-:W-:Y:S01]  /*eb60*/  FMUL.FTZ R44, R84, R225.reuse ;  /* 0x000000e1542c7220 */ /* 0x080fe20000410000 */
[----:B------:R-:W-:Y:S01]  /*eb70*/  FMUL.FTZ R45, R85, R225 ;  /* 0x000000e1552d7220 */ /* 0x000fe20000410000 */
[-C--:B------:R-:W-:Y:S01]  /*eb80*/  FMUL.FTZ R46, R86, R227.reuse ;  /* 0x000000e3562e7220 */ /* 0x080fe20000410000 */
[----:B------:R-:W-:Y:S01]  /*eb90*/  FMUL.FTZ R47, R87, R227 ;  /* 0x000000e3572f7220 */ /* 0x000fe20000410000 */
        /* <DEDUP_REMOVED lines=9> */
[----:B------:R-:W-:Y:S01]  /*ec30*/  MOV R95, R62 ;  /* 0x0000003e005f7202 */ /* 0x000fe20000000f00 */
[----:B------:R-:W-:Y:S01]  /*ec40*/  FMUL.FTZ R62, R102, R227 ;  /* 0x000000e3663e7220 */ /* 0x000fe20000410000 */
[----:B------:R-:W-:Y:S01]  /*ec50*/  FMUL.FTZ R26, R74, R215 ;  /* 0x000000d74a1a7220 */ /* 0x000fe20000410000 */
[----:B------:R-:W-:Y:S01]  /*ec60*/  MOV R102, R228 ;  /* 0x000000e400667202 */ /* 0x000fe20000000f00 */
[----:B------:R-:W-:Y:S01]  /*ec70*/  IMAD.MOV.U32 R185, RZ, RZ, R38 ;  /* 0x000000ffffb97224 */ /* 0x000fe200078e0026 */
[----:B------:R-:W-:Y:S01]  /*ec80*/  MOV R186, R39 ;  /* 0x0000002700ba7202 */ /* 0x000fe20000000f00 */
[-C--:B-1----:R-:W-:Y:S01]  /*ec90*/  HMMA.16816.F32.BF16 R44, R4, R48.reuse, R44 ;  /* 0x00000030042c723c */ /* 0x082fe2000004182c */
[----:B------:R-:W-:Y:S01]  /*eca0*/  MOV R230, R37 ;  /* 0x0000002500e67202 */ /* 0x000fe20000000f00 */
[----:B------:R-:W-:Y:S01]  /*ecb0*/  FMUL.FTZ R27, R75, R215 ;  /* 0x000000d74b1b7220 */ /* 0x000fe20000410000 */
[----:B------:R-:W-:Y:S01]  /*ecc0*/  MOV R228, R63 ;  /* 0x0000003f00e47202 */ /* 0x000fe20000000f00 */
[----:B------:R-:W-:Y:S01]  /*ecd0*/  FMUL.FTZ R36, R76, R223 ;  /* 0x000000df4c247220 */ /* 0x000fe20000410000 */
[----:B------:R-:W-:Y:S01]  /*ece0*/  MOV R74, R193 ;  /* 0x000000c1004a7202 */ /* 0x000fe20000000f00 */
[C---:B------:R-:W-:Y:S01]  /*ecf0*/  HMMA.16816.F32.BF16 R40, R188.reuse, R48, R40 ;  /* 0x00000030bc28723c */ /* 0x040fe20000041828 */
[----:B------:R-:W-:Y:S01]  /*ed00*/  FMUL.FTZ R37, R77, R223 ;  /* 0x000000df4d257220 */ /* 0x000fe20000410000 */
[-C--:B------:R-:W-:Y:S01]  /*ed10*/  FMUL.FTZ R38, R78, R215.reuse ;  /* 0x000000d74e267220 */ /* 0x080fe20000410000 */
[----:B------:R-:W-:Y:S01]  /*ed20*/  FMUL.FTZ R39, R79, R215 ;  /* 0x000000d74f277220 */ /* 0x000fe20000410000 */
[-C--:B------:R-:W-:Y:S01]  /*ed30*/  FMUL.FTZ R63, R103, R227.reuse ;  /* 0x000000e3673f7220 */ /* 0x080fe20000410000 */
[----:B------:R-:W-:Y:S01]  /*ed40*/  IMAD.MOV.U32 R193, RZ, RZ, R192 ;  /* 0x000000ffffc17224 */ /* 0x000fe200078e00c0 */
[-C--:B------:R-:W-:Y:S01]  /*ed50*/  HMMA.16816.F32.BF16 R52, R188, R50.reuse, R52 ;  /* 0x00000032bc34723c */ /* 0x080fe20000041834 */
[----:B------:R-:W-:Y:S01]  /*ed60*/  FMUL.FTZ R31, R71, R227 ;  /* 0x000000e3471f7220 */ /* 0x000fe20000410000 */
[----:B------:R-:W-:Y:S01]  /*ed70*/  IMAD.MOV.U32 R103, RZ, RZ, R70 ;  /* 0x000000ffff677224 */ /* 0x000fe200078e0046 */
[----:B------:R-:W-:Y:S01]  /*ed80*/  MOV R77, R69 ;  /* 0x00000045004d7202 */ /* 0x000fe20000000f00 */
[----:B------:R-:W-:Y:S01]  /*ed90*/  IMAD.MOV.U32 R79, RZ, RZ, R56 ;  /* 0x000000ffff4f7224 */ /* 0x000fe200078e0038 */
[----:B------:R-:W-:Y:S01]  /*eda0*/  MOV R76, R68 ;  /* 0x00000044004c7202 */ /* 0x000fe20000000f00 */
[C---:B------:R-:W-:Y:S01]  /*edb0*/  HMMA.16816.F32.BF16 R48, R4.reuse, R50, R96 ;  /* 0x000000320430723c */ /* 0x040fe20000041860 */
[----:B------:R-:W-:Y:S01]  /*edc0*/  MOV R75, R59 ;  /* 0x0000003b004b7202 */ /* 0x000fe20000000f00 */
[----:B------:R-:W-:Y:S01]  /*edd0*/  FMUL.FTZ R56, R104, R223 ;  /* 0x000000df68387220 */ /* 0x000fe20000410000 */
[----:B------:R-:W-:Y:S01]  /*ede0*/  MOV R192, R58 ;  /* 0x0000003a00c07202 */ /* 0x000fe20000000f00 */
[----:B------:R-:W-:Y:S01]  /*edf0*/  FMUL.FTZ R58, R106, R215 ;  /* 0x000000d76a3a7220 */ /* 0x000fe20000410000 */
[----:B------:R-:W-:Y:S01]  /*ee00*/  MOV R78, R57 ;  /* 0x00000039004e7202 */ /* 0x000fe20000000f00 */
[----:B------:R-:W-:Y:S01]  /*ee10*/  FMUL.FTZ R57, R105, R223 ;  /* 0x000000df69397220 */ /* 0x000fe20000410000 */
[----:B------:R-:W-:Y:S01]  /*ee20*/  IMAD.MOV.U32 R99, RZ, RZ, R61 ;  /* 0x000000ffff637224 */ /* 0x000fe200078e003d */
[----:B------:R-:W-:Y:S01]  /*ee30*/  MOV R98, R60 ;  /* 0x0000003c00627202 */ /* 0x000fe20000000f00 */
        /* <DEDUP_REMOVED lines=17> */
[----:B--2---:R-:W-:Y:S01]  /*ef50*/  HMMA.16816.F32.BF16 R60, R4, R64, R60 ;  /* 0x00000040043c723c */ /* 0x004fe2000004183c */
[-C--:B------:R-:W-:Y:S01]  /*ef60*/  FMUL.FTZ R72, R120, R223.reuse ;  /* 0x000000df78487220 */ /* 0x080fe20000410000 */
[----:B------:R-:W-:Y:S01]  /*ef70*/  FMUL.FTZ R73, R121, R223 ;  /* 0x000000df79497220 */ /* 0x000fe20000410000 */
[----:B------:R-:W-:-:S02]  /*ef80*/  MOV R121, R77 ;  /* 0x0000004d00797202 */ /* 0x000fc40000000f00 */
[----:B------:R-:W-:Y:S01]  /*ef90*/  MOV R104, R75 ;  /* 0x0000004b00687202 */ /* 0x000fe20000000f00 */
[----:B------:R-:W-:Y:S01]  /*efa0*/  HMMA.16816.F32.BF16 R56, R188, R64, R56 ;  /* 0x00000040bc38723c */ /* 0x000fe20000041838 */
[----:B------:R-:W-:Y:S01]  /*efb0*/  MOV R120, R76 ;  /* 0x0000004c00787202 */ /* 0x000fe20000000f00 */
[----:B------:R-:W-:Y:S01]  /*efc0*/  FMUL.FTZ R76, R124, R223 ;  /* 0x000000df7c4c7220 */ /* 0x000fe20000410000 */
[----:B------:R-:W-:-:S03]  /*efd0*/  MOV R105, R74 ;  /* 0x0000004a00697202 */ /* 0x000fc60000000f00 */
[----:B------:R-:W-:Y:S01]  /*efe0*/  HMMA.16816.F32.BF16 R28, R4, R32, R28 ;  /* 0x00000020041c723c */ /* 0x000fe2000004181c */
[----:B------:R-:W-:Y:S01]  /*eff0*/  FMUL.FTZ R77, R125, R223 ;  /* 0x000000df7d4d7220 */ /* 0x000fe20000410000 */
[-C--:B------:R-:W-:Y:S01]  /*f000*/  FMUL.FTZ R74, R122, R215.reuse ;  /* 0x000000d77a4a7220 */ /* 0x080fe20000410000 */
[----:B------:R-:W-:-:S03]  /*f010*/  FMUL.FTZ R75, R123, R215 ;  /* 0x000000d77b4b7220 */ /* 0x000fc60000410000 */
[C---:B------:R-:W-:Y:S01]  /*f020*/  HMMA.16816.F32.BF16 R36, R188.reuse, R34, R36 ;  /* 0x00000022bc24723c */ /* 0x040fe20000041824 */
[----:B------:R-:W-:Y:S01]  /*f030*/  MOV R124, R195 ;  /* 0x000000c3007c7202 */ /* 0x000fe20000000f00 */
[----:B------:R-:W-:Y:S01]  /*f040*/  IMAD.MOV.U32 R125, RZ, RZ, R194 ;  /* 0x000000ffff7d7224 */ /* 0x000fe200078e00c2 */
[----:B------:R-:W-:Y:S01]  /*f050*/  MOV R106, R180 ;  /* 0x000000b4006a7202 */ /* 0x000fe20000000f00 */
[----:B------:R-:W-:Y:S01]  /*f060*/  IMAD.MOV.U32 R107, RZ, RZ, R181 ;  /* 0x000000ffff6b7224 */ /* 0x000fe200078e00b5 */
[----:B------:R-:W1:Y:S01]  /*f070*/  LDSM.16.MT88.4 R108, [R244+0xe000] ;  /* 0x00e00000f46c783b */ /* 0x000e620000004200 */
[----:B------:R-:W-:Y:S01]  /*f080*/  HMMA.16816.F32.BF16 R68, R188, R66, R68 ;  /* 0x00000042bc44723c */ /* 0x000fe20000041844 */
[----:B------:R-:W-:Y:S01]  /*f090*/  IMAD.MOV.U32 R122, RZ, RZ, R186 ;  /* 0x000000ffff7a7224 */ /* 0x000fe200078e00ba */
[----:B------:R-:W-:-:S04]  /*f0a0*/  MOV R123, R185 ;  /* 0x000000b9007b7202 */ /* 0x000fc80000000f00 */
[----:B------:R-:W-:Y:S06]  /*f0b0*/  HMMA.16816.F32.BF16 R24, R188, R32, R24 ;  /* 0x00000020bc18723c */ /* 0x000fec0000041818 */
[C---:B------:R-:W-:Y:S06]  /*f0c0*/  HMMA.16816.F32.BF16 R64, R4.reuse, R66, R112 ;  /* 0x000000420440723c */ /* 0x040fec0000041870 */
[----:B------:R-:W-:Y:S01]  /*f0d0*/  HMMA.16816.F32.BF16 R32, R4, R34, R80 ;  /* 0x000000220420723c */ /* 0x000fe20000041850 */
[----:B------:R-:W-:-:S02]  /*f0e0*/  IMAD.MOV.U32 R112, RZ, RZ, R78 ;  /* 0x000000ffff707224 */ /* 0x000fc400078e004e */
[----:B------:R-:W-:Y:S01]  /*f0f0*/  FMUL.FTZ R78, R126, R215 ;  /* 0x000000d77e4e7220 */ /* 0x000fe20000410000 */
[----:B------:R-:W-:Y:S02]  /*f100*/  MOV R115, R182 ;  /* 0x000000b600737202 */ /* 0x000fe40000000f00 */
[----:B------:R-:W-:Y:S01]  /*f110*/  MOV R114, R183 ;  /* 0x000000b700727202 */ /* 0x000fe20000000f00 */
[-C--:B------:R-:W-:Y:S01]  /*f120*/  FMUL.FTZ R80, R136, R223.reuse ;  /* 0x000000df88507220 */ /* 0x080fe20000410000 */
[----:B------:R-:W-:Y:S01]  /*f130*/  FMUL.FTZ R81, R137, R223 ;  /* 0x000000df89517220 */ /* 0x000fe20000410000 */
[----:B------:R-:W-:Y:S01]  /*f140*/  MOV R136, R193 ;  /* 0x000000c100887202 */ /* 0x000fe20000000f00 */
[----:B------:R-:W-:Y:S01]  /*f150*/  LDSM.16.MT88.4 R180, [R240+0xe000] ;  /* 0x00e00000f0b4783b */ /* 0x000fe20000004200 */
[----:B------:R-:W-:Y:S02]  /*f160*/  MOV R137, R192 ;  /* 0x000000c000897202 */ /* 0x000fe40000000f00 */
[----:B------:R-:W-:Y:S01]  /*f170*/  MOV R113, R187 ;  /* 0x000000bb00717202 */ /* 0x000fe20000000f00 */
[----:B------:R-:W2:Y:S01]  /*f180*/  LDSM.16.MT88.4 R192, [R242+0xe000] ;  /* 0x00e00000f2c0783b */ /* 0x000ea20000004200 */
[----:B------:R-:W-:-:S03]  /*f190*/  MOV R126, R184 ;  /* 0x000000b8007e7202 */ /* 0x000fc60000000f00 */
[----:B------:R-:W3:Y:S01]  /*f1a0*/  LDSM.16.MT88.4 R184, [R241+0xe000] ;  /* 0x00e00000f1b8783b */ /* 0x000ee20000004200 */
[----:B------:R-:W-:Y:S01]  /*f1b0*/  FMUL.FTZ R84, R140, R223 ;  /* 0x000000df8c547220 */ /* 0x000fe20000410000 */
[----:B------:R-:W-:Y:S01]  /*f1c0*/  MOV R140, R79 ;  /* 0x0000004f008c7202 */ /* 0x000fe20000000f00 */
[----:B------:R-:W-:Y:S01]  /*f1d0*/  FMUL.FTZ R83, R139, R215 ;  /* 0x000000d78b537220 */ /* 0x000fe20000410000 */
[----:B------:R-:W-:Y:S01]  /*f1e0*/  MOV R139, R122 ;  /* 0x0000007a008b7202 */ /* 0x000fe20000000f00 */
        /* <DEDUP_REMOVED lines=31> */
[-C--:B------:R-:W-:Y:S01]  /*f3e0*/  FMUL.FTZ R90, R150, R215.reuse ;  /* 0x000000d7965a7220 */ /* 0x080fe20000410000 */
[-C--:B------:R-:W-:Y:S01]  /*f3f0*/  FMUL.FTZ R103, R175, R215.reuse ;  /* 0x000000d7af677220 */ /* 0x080fe20000410000 */
[-C--:B------:R-:W-:Y:S01]  /*f400*/  FMUL.FTZ R98, R158, R215.reuse ;  /* 0x000000d79e627220 */ /* 0x080fe20000410000 */
[-C--:B------:R-:W-:Y:S01]  /*f410*/  FMUL.FTZ R99, R159, R215.reuse ;  /* 0x000000d79f637220 */ /* 0x080fe20000410000 */
[-C--:B------:R-:W-:Y:S01]  /*f420*/  FMUL.FTZ R94, R166, R215.reuse ;  /* 0x000000d7a65e7220 */ /* 0x080fe20000410000 */
[----:B------:R-:W-:Y:S01]  /*f430*/  FMUL.FTZ R95, R167, R215 ;  /* 0x000000d7a75f7220 */ /* 0x000fe20000410000 */
        /* <DEDUP_REMOVED lines=8> */
[----:B------:R-:W-:Y:S01]  /*f4c0*/  FMUL.FTZ R113, R133, R225 ;  /* 0x000000e185717220 */ /* 0x000fe20000410000 */
[-C--:B------:R-:W-:Y:S01]  /*f4d0*/  FMUL.FTZ R114, R134, R227.reuse ;  /* 0x000000e386727220 */ /* 0x080fe20000410000 */
[----:B------:R-:W-:Y:S01]  /*f4e0*/  FMUL.FTZ R115, R135, R227 ;  /* 0x000000e387737220 */ /* 0x000fe20000410000 */
[----:B-1----:R-:W-:Y:S01]  /*f4f0*/  HMMA.16816.F32.BF16 R72, R188, R108, R72 ;  /* 0x0000006cbc48723c */ /* 0x002fe20000041848 */
[----:B------:R-:W-:Y:S01]  /*f500*/  IMAD.MOV.U32 R158, RZ, RZ, R139 ;  /* 0x000000ffff9e7224 */ /* 0x000fe200078e008b */
[----:B------:R-:W-:-:S04]  /*f510*/  MOV R151, R107 ;  /* 0x0000006b00977202 */ /* 0x000fc80000000f00 */
[----:B------:R-:W-:Y:S01]  /*f520*/  HMMA.16816.F32.BF16 R76, R188, R110, R76 ;  /* 0x0000006ebc4c723c */ /* 0x000fe2000004184c */
[----:B------:R-:W-:Y:S01]  /*f530*/  MOV R139, R140 ;  /* 0x0000008c008b7202 */ /* 0x000fe20000000f00 */
[----:B------:R-:W-:Y:S01]  /*f540*/  FMUL.FTZ R104, R116, R225 ;  /* 0x000000e174687220 */ /* 0x000fe20000410000 */
[----:B------:R-:W-:-:S03]  /*f550*/  MOV R140, R121 ;  /* 0x00000079008c7202 */ /* 0x000fc60000000f00 */
[----:B--2---:R-:W-:Y:S01]  /*f560*/  HMMA.16816.F32.BF16 R80, R188, R192, R80 ;  /* 0x000000c0bc50723c */ /* 0x004fe20000041850 */
[----:B------:R-:W-:-:S05]  /*f570*/  MOV R175, R173 ;  /* 0x000000ad00af7202 */ /* 0x000fca0000000f00 */
[----:B------:R-:W-:Y:S01]  /*f580*/  HMMA.16816.F32.BF16 R84, R188, R194, R84 ;  /* 0x000000c2bc54723c */ /* 0x000fe20000041854 */
[----:B------:R-:W-:-:S05]  /*f590*/  MOV R173, R106 ;  /* 0x0000006a00ad7202 */ /* 0x000fca0000000f00 */
[----:B---3--:R-:W-:Y:S01]  /*f5a0*/  HMMA.16816.F32.BF16 R88, R188, R184, R88 ;  /* 0x000000b8bc58723c */ /* 0x008fe20000041858 */
[----:B------:R-:W-:-:S05]  /*f5b0*/  IMAD.MOV.U32 R174, RZ, RZ, R105 ;  /* 0x000000ffffae7224 */ /* 0x000fca00078e0069 */
[----:B------:R-:W-:Y:S01]  /*f5c0*/  HMMA.16816.F32.BF16 R100, R188, R186, R100 ;  /* 0x000000babc64723c */ /* 0x000fe20000041864 */
[----:B------:R-:W-:-:S05]  /*f5d0*/  FMUL.FTZ R116, R176, R225 ;  /* 0x000000e1b0747220 */ /* 0x000fca0000410000 */
[----:B------:R-:W-:Y:S01]  /*f5e0*/  HMMA.16816.F32.BF16 R96, R188, R180, R96 ;  /* 0x000000b4bc60723c */ /* 0x000fe20000041860 */
[----:B------:R-:W-:-:S05]  /*f5f0*/  MOV R133, R165 ;  /* 0x000000a500857202 */ /* 0x000fca0000000f00 */
[----:B------:R-:W-:Y:S01]  /*f600*/  HMMA.16816.F32.BF16 R92, R188, R182, R92 ;  /* 0x000000b6bc5c723c */ /* 0x000fe2000004185c */
[----:B------:R-:W-:Y:S01]  /*f610*/  FMUL.FTZ R105, R117, R225 ;  /* 0x000000e175697220 */ /* 0x000fe20000410000 */
[----:B------:R-:W-:Y:S01]  /*f620*/  FMUL.FTZ R106, R118, R227 ;  /* 0x000000e3766a7220 */ /* 0x000fe20000410000 */
[----:B------:R-:W-:Y:S01]  /*f630*/  MOV R166, R149 ;  /* 0x0000009500a67202 */ /* 0x000fe20000000f00 */
[--C-:B------:R-:W-:Y:S01]  /*f640*/  FFMA.FTZ R229, R229, UR10, -R164.reuse ;  /* 0x0000000ae5e57c23 */ /* 0x100fe200080108a4 */
[----:B------:R-:W-:Y:S01]  /*f650*/  MOV R167, R148 ;  /* 0x0000009400a77202 */ /* 0x000fe20000000f00 */
[----:B------:R-:W-:Y:S01]  /*f660*/  FFMA.FTZ R224, R224, UR10, -R164 ;  /* 0x0000000ae0e07c23 */ /* 0x000fe200080108a4 */
[----:B------:R-:W-:Y:S01]  /*f670*/  MOV R188, R156 ;  /* 0x0000009c00bc7202 */ /* 0x000fe20000000f00 */
[----:B------:R-:W-:Y:S01]  /*f680*/  IMAD.MOV.U32 R191, RZ, RZ, R141 ;  /* 0x000000ffffbf7224 */ /* 0x000fe200078e008d */
[----:B------:R-:W-:Y:S01]  /*f690*/  MOV R156, R172 ;  /* 0x000000ac009c7202 */ /* 0x000fe20000000f00 */
[----:B------:R-:W-:Y:S01]  /*f6a0*/  FMUL.FTZ R128, R128, R225 ;  /* 0x000000e180807220 */ /* 0x000fe20000410000 */
[----:B------:R-:W-:Y:S01]  /*f6b0*/  MOV R141, R124 ;  /* 0x0000007c008d7202 */ /* 0x000fe20000000f00 */
[----:B------:R-:W-:Y:S01]  /*f6c0*/  HMMA.16816.F32.BF16 R112, R4, R192, R112 ;  /* 0x000000c00470723c */ /* 0x000fe20000041870 */
[----:B------:R-:W-:Y:S01]  /*f6d0*/  FMUL.FTZ R107, R119, R227 ;  /* 0x000000e3776b7220 */ /* 0x000fe20000410000 */
[----:B------:R-:W-:Y:S01]  /*f6e0*/  IMAD.MOV.U32 R176, RZ, RZ, R151 ;  /* 0x000000ffffb07224 */ /* 0x000fe200078e0097 */
        /* <DEDUP_REMOVED lines=10> */
[----:B------:R-:W-:Y:S01]  /*f790*/  IMAD.MOV.U32 R156, RZ, RZ, R140 ;  /* 0x000000ffff9c7224 */ /* 0x000fe200078e008c */
[----:B------:R-:W-:Y:S01]  /*f7a0*/  MOV R157, R141 ;  /* 0x0000008d009d7202 */ /* 0x000fe20000000f00 */
[----:B------:R-:W-:Y:S01]  /*f7b0*/  FMUL.FTZ R130, R130, R227 ;  /* 0x000000e382827220 */ /* 0x000fe20000410000 */
[----:B------:R-:W1:Y:S01]  /*f7c0*/  LDSM.16.MT88.4 R140, [R244+0xc800] ;  /* 0x00c80000f48c783b */ /* 0x000e620000004200 */
[----:B------:R-:W-:-:S02]  /*f7d0*/  MOV R172, R138 ;  /* 0x0000008a00ac7202 */ /* 0x000fc40000000f00 */
[----:B------:R-:W-:Y:S01]  /*f7e0*/  MOV R138, R243 ;  /* 0x000000f3008a7202 */ /* 0x000fe20000000f00 */
[----:B------:R-:W-:Y:S01]  /*f7f0*/  FMUL.FTZ R131, R131, R227 ;  /* 0x000000e383837220 */ /* 0x000fe20000410000 */
[----:B------:R-:W-:Y:S01]  /*f800*/  MOV R189, R123 ;  /* 0x0000007b00bd7202 */ /* 0x000fe20000000f00 */
[C---:B------:R-:W-:Y:S01]  /*f810*/  HMMA.16816.F32.BF16 R116, R4.reuse, R194, R116 ;  /* 0x000000c20474723c */ /* 0x040fe20000041874 */
[----:B------:R-:W-:Y:S01]  /*f820*/  MOV R178, R175 ;  /* 0x000000af00b27202 */ /* 0x000fe20000000f00 */
[----:B------:R-:W-:Y:S01]  /*f830*/  FMUL.FTZ R160, R160, R225 ;  /* 0x000000e1a0a07220 */ /* 0x000fe20000410000 */
[----:B------:R-:W-:Y:S01]  /*f840*/  MOV R159, R138 ;  /* 0x0000008a009f7202 */ /* 0x000fe20000000f00 */
[----:B------:R-:W-:Y:S01]  /*f850*/  IMAD.MOV.U32 R138, RZ, RZ, R122 ;  /* 0x000000ffff8a7224 */ /* 0x000fe200078e007a */
[----:B------:R-:W-:Y:S01]  /*f860*/  MOV R149, R137 ;  /* 0x0000008900957202 */ /* 0x000fe20000000f00 */
[-C--:B------:R-:W-:Y:S01]  /*f870*/  FMUL.FTZ R121, R145, R225.reuse ;  /* 0x000000e191797220 */ /* 0x080fe20000410000 */
[----:B------:R-:W-:Y:S01]  /*f880*/  MOV R137, R136 ;  /* 0x0000008800897202 */ /* 0x000fe20000000f00 */
[----:B------:R-:W-:Y:S01]  /*f890*/  IMAD.MOV.U32 R136, RZ, RZ, R211 ;  /* 0x000000ffff887224 */ /* 0x000fe200078e00d3 */
[----:B------:R-:W-:Y:S01]  /*f8a0*/  MOV R132, R120 ;  /* 0x0000007800847202 */ /* 0x000fe20000000f00 */
[----:B------:R-:W-:Y:S01]  /*f8b0*/  FMUL.FTZ R120, R144, R225 ;  /* 0x000000e190787220 */ /* 0x000fe20000410000 */
[----:B------:R-:W-:Y:S01]  /*f8c0*/  MOV R195, R189 ;  /* 0x000000bd00c37202 */ /* 0x000fe20000000f00 */
[-C--:B------:R-:W-:Y:S01]  /*f8d0*/  FMUL.FTZ R122, R146, R227.reuse ;  /* 0x000000e3927a7220 */ /* 0x080fe20000410000 */
[----:B------:R-:W-:Y:S01]  /*f8e0*/  FMUL.FTZ R123, R147, R227 ;  /* 0x000000e3937b7220 */ /* 0x000fe20000410000 */
[----:B------:R-:W-:Y:S01]  /*f8f0*/  MOV R190, R127 ;  /* 0x0000007f00be7202 */ /* 0x000fe20000000f00 */
        /* <DEDUP_REMOVED lines=8> */
[--C-:B------:R-:W-:Y:S01]  /*f980*/  FFMA.FTZ R132, R132, UR10, -R164.reuse ;  /* 0x0000000a84847c23 */ /* 0x100fe200080108a4 */
[----:B------:R-:W-:Y:S01]  /*f990*/  FFMA.FTZ R134, R209, UR10, -R164 ;  /* 0x0000000ad1867c23 */ /* 0x000fe200080108a4 */
[--C-:B------:R-:W-:Y:S01]  /*f9a0*/  FFMA.FTZ R136, R136, UR10, -R213.reuse ;  /* 0x0000000a88887c23 */ /* 0x100fe200080108d5 */
[--C-:B------:R-:W-:Y:S01]  /*f9b0*/  FFMA.FTZ R137, R137, UR10, -R213.reuse ;  /* 0x0000000a89897c23 */ /* 0x100fe200080108d5 */
[--C-:B------:R-:W-:Y:S01]  /*f9c0*/  FFMA.FTZ R139, R139, UR10, -R213.reuse ;  /* 0x0000000a8b8b7c23 */ /* 0x100fe200080108d5 */
[----:B------:R-:W-:Y:S01]  /*f9d0*/  FFMA.FTZ R144, R195, UR10, -R213 ;  /* 0x0000000ac3907c23 */ /* 0x000fe200080108d5 */
[----:B------:R-:W-:Y:S01]  /*f9e0*/  MOV R179, R190 ;  /* 0x000000be00b37202 */ /* 0x000fe20000000f00 */
[----:B------:R-:W-:Y:S01]  /*f9f0*/  HMMA.16816.F32.BF16 R120, R4, R184, R120 ;  /* 0x000000b80478723c */ /* 0x000fe20000041878 */
[----:B------:R-:W-:Y:S01]  /*fa00*/  MOV R190, R167 ;  /* 0x000000a700be7202 */ /* 0x000fe20000000f00 */
[----:B------:R-:W-:Y:S01]  /*fa10*/  IMAD.MOV.U32 R189, RZ, RZ, R166 ;  /* 0x000000ffffbd7224 */ /* 0x000fe200078e00a6 */
[----:B------:R-:W-:Y:S01]  /*fa20*/  MOV R193, R159 ;  /* 0x0000009f00c17202 */ /* 0x000fe20000000f00 */
[----:B------:R-:W-:Y:S01]  /*fa30*/  MUFU.EX2 R238, R238 ;  /* 0x000000ee00ee7308 */ /* 0x000fe20000000800 */
[----:B------:R-:W-:Y:S01]  /*fa40*/  MOV R177, R174 ;  /* 0x000000ae00b17202 */ /* 0x000fe20000000f00 */
[----:B------:R-:W-:Y:S01]  /*fa50*/  IMAD.MOV.U32 R148, RZ, RZ, R125 ;  /* 0x000000ffff947224 */ /* 0x000fe200078e007d */
[----:B------:R-:W-:Y:S01]  /*fa60*/  MOV R175, R126 ;  /* 0x0000007e00af7202 */ /* 0x000fe20000000f00 */
[----:B------:R-:W-:Y:S01]  /*fa70*/  FMUL.FTZ R161, R161, R225 ;  /* 0x000000e1a1a17220 */ /* 0x000fe20000410000 */
[-C--:B------:R-:W-:Y:S01]  /*fa80*/  FMUL.FTZ R162, R162, R227.reuse ;  /* 0x000000e3a2a27220 */ /* 0x080fe20000410000 */
[----:B------:R-:W-:Y:S01]  /*fa90*/  FMUL.FTZ R163, R163, R227 ;  /* 0x000000e3a3a37220 */ /* 0x000fe20000410000 */
[----:B------:R3:W5:Y:S01]  /*faa0*/  LDL.LU R245, [R1+0x80] ;  /* 0x0000800001f57983 */ /* 0x0007620000300800 */
[----:B------:R-:W2:Y:S01]  /*fab0*/  MUFU.EX2 R236, R236 ;  /* 0x000000ec00ec7308 */ /* 0x000ea20000000800 */
[-C--:B------:R-:W-:Y:S01]  /*fac0*/  FMUL.FTZ R124, R152, R225.reuse ;  /* 0x000000e1987c7220 */ /* 0x080fe20000410000 */
[----:B------:R-:W-:-:S06]  /*fad0*/  FMUL.FTZ R125, R153, R225 ;  /* 0x000000e1997d7220 */ /* 0x000fcc0000410000 */
[----:B------:R-:W-:Y:S01]  /*fae0*/  MUFU.EX2 R239, R239 ;  /* 0x000000ef00ef7308 */ /* 0x000fe20000000800 */
[-C--:B------:R-:W-:Y:S01]  /*faf0*/  FMUL.FTZ R126, R154, R227.reuse ;  /* 0x000000e39a7e7220 */ /* 0x080fe20000410000 */
[----:B------:R-:W-:-:S06]  /*fb00*/  FMUL.FTZ R127, R155, R227 ;  /* 0x000000e39b7f7220 */ /* 0x000fcc0000410000 */
[----:B------:R-:W-:Y:S08]  /*fb10*/  MUFU.EX2 R230, R230 ;  /* 0x000000e600e67308 */ /* 0x000ff00000000800 */
[----:B------:R-:W-:Y:S08]  /*fb20*/  MUFU.EX2 R237, R237 ;  /* 0x000000ed00ed7308 */ /* 0x000ff00000000800 */
[----:B------:R-:W4:Y:S08]  /*fb30*/  MUFU.EX2 R228, R228 ;  /* 0x000000e400e47308 */ /* 0x000f300000000800 */
[----:B------:R-:W-:Y:S08]  /*fb40*/  MUFU.EX2 R231, R231 ;  /* 0x000000e700e77308 */ /* 0x000ff00000000800 */
[----:B------:R-:W1:Y:S08]  /*fb50*/  MUFU.EX2 R226, R226 ;  /* 0x000000e200e27308 */ /* 0x000e700000000800 */
[----:B------:R-:W-:Y:S08]  /*fb60*/  MUFU.EX2 R229, R229 ;  /* 0x000000e500e57308 */ /* 0x000ff00000000800 */
[----:B------:R-:W3:Y:S08]  /*fb70*/  MUFU.EX2 R224, R224 ;  /* 0x000000e000e07308 */ /* 0x000ef00000000800 */
[----:B------:R2:W-:Y:S08]  /*fb80*/  MUFU.EX2 R167, R132 ;  /* 0x0000008400a77308 */ /* 0x0005f00000000800 */
[----:B------:R-:W-:Y:S08]  /*fb90*/  MUFU.EX2 R209, R134 ;  /* 0x0000008600d17308 */ /* 0x000ff00000000800 */
[----:B------:R-:W-:Y:S08]  /*fba0*/  MUFU.EX2 R159, R136 ;  /* 0x00000088009f7308 */ /* 0x000ff00000000800 */
[----:B------:R-:W3:Y:S08]  /*fbb0*/  MUFU.EX2 R174, R137 ;  /* 0x0000008900ae7308 */ /* 0x000ef00000000800 */
[----:B------:R-:W-:Y:S08]  /*fbc0*/  MUFU.EX2 R166, R139 ;  /* 0x0000008b00a67308 */ /* 0x000ff00000000800 */
[----:B------:R1:W3:Y:S01]  /*fbd0*/  MUFU.EX2 R184, R144 ;  /* 0x0000009000b87308 */ /* 0x0002e20000000800 */
[C---:B------:R-:W-:Y:S01]  /*fbe0*/  HMMA.16816.F32.BF16 R124, R4.reuse, R186, R124 ;  /* 0x000000ba047c723c */ /* 0x040fe2000004187c */
[----:B------:R-:W-:Y:S01]  /*fbf0*/  MOV R185, R179 ;  /* 0x000000b300b97202 */ /* 0x000fe20000000f00 */
[----:B------:R-:W-:Y:S01]  /*fc00*/  IMAD.MOV.U32 R179, RZ, RZ, R135 ;  /* 0x000000ffffb37224 */ /* 0x000fe200078e0087 */
[----:B------:R-:W-:Y:S01]  /*fc10*/  MOV R194, R138 ;  /* 0x0000008a00c27202 */ /* 0x000fe20000000f00 */
[----:B------:R-:W-:Y:S03]  /*fc20*/  LDSM.16.MT88.4 R152, [R244+0xe800] ;  /* 0x00e80000f498783b */ /* 0x000fe60000004200 */
[----:B------:R-:W-:Y:S01]  /*fc30*/  MOV R186, R177 ;  /* 0x000000b100ba7202 */ /* 0x000fe20000000f00 */
[----:B------:R-:W-:Y:S01]  /*fc40*/  HMMA.16816.F32.BF16 R104, R4, R108, R104 ;  /* 0x0000006c0468723c */ /* 0x000fe20000041868 */
[----:B------:R-:W-:Y:S01]  /*fc50*/  MOV R177, R176 ;  /* 0x000000b000b17202 */ /* 0x000fe20000000f00 */
[--C-:B------:R-:W-:Y:S01]  /*fc60*/  FFMA.FTZ R233, R233, UR10, -R178.reuse ;  /* 0x0000000ae9e97c23 */ /* 0x100fe200080108b2 */
[----:B------:R-:W-:Y:S01]  /*fc70*/  MOV R176, R133 ;  /* 0x0000008500b07202 */ /* 0x000fe20000000f00 */
[----:B------:R-:W-:Y:S01]  /*fc80*/  FFMA.FTZ R235, R235, UR10, -R178 ;  /* 0x0000000aebeb7c23 */ /* 0x000fe200080108b2 */
[----:B--2---:R-:W-:Y:S01]  /*fc90*/  F2FP.BF16.F32.PACK_AB R132, R236, R238 ;  /* 0x000000eeec84723e */ /* 0x004fe200000010ff */
[----:B------:R-:W-:Y:S01]  /*fca0*/  FFMA.FTZ R156, R156, UR10, -R164 ;  /* 0x0000000a9c9c7c23 */ /* 0x000fe200080108a4 */
[----:B----4-:R-:W-:Y:S01]  /*fcb0*/  F2FP.BF16.F32.PACK_AB R133, R228, R237 ;  /* 0x000000ede485723e */ /* 0x010fe200000010ff */
[----:B-1----:R-:W1:Y:S01]  /*fcc0*/  LDSM.16.MT88.4 R144, [R241+0xc800] ;  /* 0x00c80000f190783b */ /* 0x002e620000004200 */
[----:B------:R-:W-:-:S02]  /*fcd0*/  F2FP.BF16.F32.PACK_AB R134, R230, R239 ;  /* 0x000000efe686723e */ /* 0x000fc400000010ff */
[----:B------:R-:W-:Y:S01]  /*fce0*/  F2FP.BF16.F32.PACK_AB R135, R226, R231 ;  /* 0x000000e7e287723e */ /* 0x000fe200000010ff */
[----:B------:R4:W5:Y:S01]  /*fcf0*/  LDL.LU R243, [R1+0x7c] ;  /* 0x00007c0001f37983 */ /* 0x0009620000300800 */
[----:B---3--:R-:W-:Y:S02]  /*fd00*/  F2FP.BF16.F32.PACK_AB R136, R224, R229 ;  /* 0x000000e5e088723e */ /* 0x008fe400000010ff */
[----:B------:R-:W-:Y:S02]  /*fd10*/  F2FP.BF16.F32.PACK_AB R137, R174, R159 ;  /* 0x0000009fae89723e */ /* 0x000fe400000010ff */
[----:B------:R-:W-:Y:S02]  /*fd20*/  F2FP.BF16.F32.PACK_AB R138, R209, R167 ;  /* 0x000000a7d18a723e */ /* 0x000fe400000010ff */
[----:B------:R-:W-:Y:S01]  /*fd30*/  F2FP.BF16.F32.PACK_AB R139, R184, R166 ;  /* 0x000000a6b88b723e */ /* 0x000fe200000010ff */
[----:B------:R-:W-:Y:S01]  /*fd40*/  HMMA.16816.F32.BF16 R108, R4, R110, R128 ;  /* 0x0000006e046c723c */ /* 0x000fe20000041880 */
[----:B------:R-:W-:-:S02]  /*fd50*/  MOV R195, R158 ;  /* 0x0000009e00c37202 */ /* 0x000fc40000000f00 */
[----:B------:R-:W-:Y:S01]  /*fd60*/  MOV R187, R151 ;  /* 0x0000009700bb7202 */ /* 0x000fe20000000f00 */
[----:B------:R-:W-:Y:S01]  /*fd70*/  MUFU.EX2 R233, R233 ;  /* 0x000000e900e97308 */ /* 0x000fe20000000800 */
[----:B------:R-:W-:Y:S01]  /*fd80*/  MOV R158, R157 ;  /* 0x0000009d009e7202 */ /* 0x000fe20000000f00 */
[-C--:B------:R-:W-:Y:S01]  /*fd90*/  HMMA.16816.F32.BF16 R12, R132, R140.reuse, R12 ;  /* 0x0000008c840c723c */ /* 0x080fe2000004180c */
[-C--:B------:R-:W-:Y:S01]  /*fda0*/  FMUL.FTZ R128, R168, R225.reuse ;  /* 0x000000e1a8807220 */ /* 0x080fe20000410000 */
[----:B------:R-:W-:Y:S01]  /*fdb0*/  FMUL.FTZ R129, R169, R225 ;  /* 0x000000e1a9817220 */ /* 0x000fe20000410000 */
[----:B------:R-:W-:Y:S01]  /*fdc0*/  IMAD.MOV.U32 R168, RZ, RZ, R150 ;  /* 0x000000ffffa87224 */ /* 0x000fe200078e0096 */
[----:B------:R-:W-:Y:S01]  /*fdd0*/  MOV R157, R149 ;  /* 0x00000095009d7202 */ /* 0x000fe20000000f00 */
[----:B------:R-:W-:Y:S01]  /*fde0*/  IMAD.MOV.U32 R169, RZ, RZ, R148 ;  /* 0x000000ffffa97224 */ /* 0x000fe200078e0094 */
[C---:B------:R-:W-:Y:S01]  /*fdf0*/  HMMA.16816.F32.BF16 R8, R136.reuse, R140, R8 ;  /* 0x0000008c8808723c */ /* 0x040fe20000041808 */
[----:B------:R-:W2:Y:S01]  /*fe00*/  LDSM.16.MT88.4 R148, [R242+0xc800] ;  /* 0x00c80000f294783b */ /* 0x000ea20000004200 */
[----:B------:R-:W-:Y:S03]  /*fe10*/  MUFU.EX2 R235, R235 ;  /* 0x000000eb00eb7308 */ /* 0x000fe60000000800 */
[----:B------:R4:W5:Y:S01]  /*fe20*/  LDL.LU R211, [R1+0x78] ;  /* 0x0000780001d37983 */ /* 0x0009620000300800 */
[-C--:B------:R-:W-:Y:S06]  /*fe30*/  HMMA.16816.F32.BF16 R20, R136, R142.reuse, R20 ;  /* 0x0000008e8814723c */ /* 0x080fec0000041814 */
[C---:B------:R-:W-:Y:S01]  /*fe40*/  HMMA.16816.F32.BF16 R16, R132.reuse, R142, R16 ;  /* 0x0000008e8410723c */ /* 0x040fe20000041810 */
[----:B------:R-:W3:Y:S05]  /*fe50*/  LDSM.16.MT88.4 R140, [R240+0xc800] ;  /* 0x00c80000f08c783b */ /* 0x000eea0000004200 */
[-C--:B-1----:R-:W-:Y:S06]  /*fe60*/  HMMA.16816.F32.BF16 R44, R132, R144.reuse, R44 ;  /* 0x00000090842c723c */ /* 0x082fec000004182c */
[C---:B------:R-:W-:Y:S06]  /*fe70*/  HMMA.16816.F32.BF16 R40, R136.reuse, R144, R40 ;  /* 0x000000908828723c */ /* 0x040fec0000041828 */
[-C--:B------:R-:W-:Y:S06]  /*fe80*/  HMMA.16816.F32.BF16 R52, R136, R146.reuse, R52 ;  /* 0x000000928834723c */ /* 0x080fec0000041834 */
[C---:B------:R-:W-:Y:S01]  /*fe90*/  HMMA.16816.F32.BF16 R48, R132.reuse, R146, R48 ;  /* 0x000000928430723c */ /* 0x040fe20000041830 */
[----:B------:R-:W-:Y:S05]  /*fea0*/  LDSM.16.MT88.4 R144, [R241+0xe800] ;  /* 0x00e80000f190783b */ /* 0x000fea0000004200 */
[-C--:B--2---:R-:W-:Y:S06]  /*feb0*/  HMMA.16816.F32.BF16 R28, R132, R148.reuse, R28 ;  /* 0x00000094841c723c */ /* 0x084fec000004181c */
[C---:B------:R-:W-:Y:S06]  /*fec0*/  HMMA.16816.F32.BF16 R24, R136.reuse, R148, R24 ;  /* 0x000000948818723c */ /* 0x040fec0000041818 */
[-C--:B------:R-:W-:Y:S06]  /*fed0*/  HMMA.16816.F32.BF16 R36, R136, R150.reuse, R36 ;  /* 0x000000968824723c */ /* 0x080fec0000041824 */
[C---:B------:R-:W-:Y:S01]  /*fee0*/  HMMA.16816.F32.BF16 R32, R132.reuse, R150, R32 ;  /* 0x000000968420723c */ /* 0x040fe20000041820 */
[----:B------:R-:W1:Y:S05]  /*fef0*/  LDSM.16.MT88.4 R148, [R242+0xe800] ;  /* 0x00e80000f294783b */ /* 0x000e6a0000004200 */
[-C--:B---3--:R-:W-:Y:S06]  /*ff00*/  HMMA.16816.F32.BF16 R60, R132, R140.reuse, R60 ;  /* 0x0000008c843c723c */ /* 0x088fec000004183c */
[C---:B------:R-:W-:Y:S06]  /*ff10*/  HMMA.16816.F32.BF16 R56, R136.reuse, R140, R56 ;  /* 0x0000008c8838723c */ /* 0x040fec0000041838 */
[-C--:B------:R-:W-:Y:S06]  /*ff20*/  HMMA.16816.F32.BF16 R68, R136, R142.reuse, R68 ;  /* 0x0000008e8844723c */ /* 0x080fec0000041844 */
[----:B------:R-:W-:Y:S01]  /*ff30*/  HMMA.16816.F32.BF16 R64, R132, R142, R64 ;  /* 0x0000008e8440723c */ /* 0x000fe20000041840 */
[----:B------:R-:W2:Y:S01]  /*ff40*/  LDSM.16.MT88.4 R140, [R240+0xe800] ;  /* 0x00e80000f08c783b */ /* 0x000ea20000004200 */
[-C--:B------:R-:W-:Y:S01]  /*ff50*/  FMUL.FTZ R130, R170, R227.reuse ;  /* 0x000000e3aa827220 */ /* 0x080fe20000410000 */
[----:B------:R-:W-:-:S07]  /*ff60*/  FMUL.FTZ R131, R171, R227 ;  /* 0x000000e3ab837220 */ /* 0x000fce0000410000 */
[C---:B------:R-:W-:Y:S06]  /*ff70*/  HMMA.16816.F32.BF16 R128, R4.reuse, R180, R128 ;  /* 0x000000b40480723c */ /* 0x040fec0000041880 */
[----:B------:R-:W-:Y:S01]  /*ff80*/  HMMA.16816.F32.BF16 R4, R4, R182, R160 ;  /* 0x000000b60404723c */ /* 0x000fe200000418a0 */
[----:B------:R-:W3:Y:S05]  /*ff90*/  LDSM.16.MT88.4 R180, [R244+0xd000] ;  /* 0x00d00000f4b4783b */ /* 0x000eea0000004200 */
[C---:B------:R-:W-:Y:S06]  /*ffa0*/  HMMA.16816.F32.BF16 R72, R136.reuse, R152, R72 ;  /* 0x000000988848723c */ /* 0x040fec0000041848 */
[C---:B------:R-:W-:Y:S06]  /*ffb0*/  HMMA.16816.F32.BF16 R76, R136.reuse, R154, R76 ;  /* 0x0000009a884c723c */ /* 0x040fec000004184c */
[C---:B-1----:R-:W-:Y:S06]  /*ffc0*/  HMMA.16816.F32.BF16 R80, R136.reuse, R148, R80 ;  /* 0x000000948850723c */ /* 0x042fec0000041850 */
[C---:B------:R-:W-:Y:S06]  /*ffd0*/  HMMA.16816.F32.BF16 R84, R136.reuse, R150, R84 ;  /* 0x000000968854723c */ /* 0x040fec0000041854 */
[C---:B------:R-:W-:Y:S06]  /*ffe0*/  HMMA.16816.F32.BF16 R88, R136.reuse, R144, R88 ;  /* 0x000000908858723c */ /* 0x040fec0000041858 */
[C---:B------:R-:W-:Y:S06]  /*fff0*/  HMMA.16816.F32.BF16 R100, R136.reuse, R146, R100 ;  /* 0x000000928864723c */ /* 0x040fec0000041864 */
[C---:B--2---:R-:W-:Y:S06]  /*10000*/  HMMA.16816.F32.BF16 R96, R136.reuse, R140, R96 ;  /* 0x0000008c8860723c */ /* 0x044fec0000041860 */
[----:B------:R-:W-:Y:S01]  /*10010*/  HMMA.16816.F32.BF16 R92, R136, R142, R92 ;  /* 0x0000008e885c723c */ /* 0x000fe2000004185c */
[--C-:B------:R-:W-:Y:S01]  /*10020*/  FFMA.FTZ R171, R232, UR10, -R178.reuse ;  /* 0x0000000ae8ab7c23 */ /* 0x100fe200080108b2 */
[----:B------:R-:W-:-:S05]  /*10030*/  FFMA.FTZ R170, R234, UR10, -R178 ;  /* 0x0000000aeaaa7c23 */ /* 0x000fca00080108b2 */
[----:B------:R-:W-:Y:S01]  /*10040*/  FFMA.FTZ R136, R195, UR10, -R188 ;  /* 0x0000000ac3887c23 */ /* 0x000fe200080108bc */
[----:B------:R-:W-:Y:S01]  /*10050*/  MOV R195, R179 ;  /* 0x000000b300c37202 */ /* 0x000fe20000000f00 */
[--C-:B------:R-:W-:Y:S01]  /*10060*/  FFMA.FTZ R139, R169, UR10, -R178.reuse ;  /* 0x0000000aa98b7c23 */ /* 0x100fe200080108b2 */
[----:B------:R-:W-:Y:S01]  /*10070*/  FFMA.FTZ R138, R168, UR10, -R178 ;  /* 0x0000000aa88a7c23 */ /* 0x000fe200080108b2 */
[----:B------:R-:W-:Y:S01]  /*10080*/  FFMA.FTZ R137, R187, UR10, -R188 ;  /* 0x0000000abb897c23 */ /* 0x000fe200080108bc */
[C---:B------:R-:W-:Y:S01]  /*10090*/  HMMA.16816.F32.BF16 R120, R132.reuse, R144, R120 ;  /* 0x000000908478723c */ /* 0x040fe20000041878 */
[----:B------:R-:W-:Y:S01]  /*100a0*/  MOV R179, R177 ;  /* 0x000000b100b37202 */ /* 0x000fe20000000f00 */
[--C-:B------:R-:W-:Y:S01]  /*100b0*/  FFMA.FTZ R232, R195, UR10, -R213.reuse ;  /* 0x0000000ac3e87c23 */ /* 0x100fe200080108d5 */
[----:B------:R-:W-:Y:S01]  /*100c0*/  MOV R177, R173 ;  /* 0x000000ad00b17202 */ /* 0x000fe20000000f00 */
[--C-:B------:R-:W-:Y:S01]  /*100d0*/  FFMA.FTZ R234, R191, UR10, -R213.reuse ;  /* 0x0000000abfea7c23 */ /* 0x100fe200080108d5 */
[----:B------:R1:W-:Y:S01]  /*100e0*/  MUFU.EX2 R145, R138 ;  /* 0x0000008a00917308 */ /* 0x0003e20000000800 */
[----:B------:R-:W-:Y:S01]  /*100f0*/  HMMA.16816.F32.BF16 R124, R132, R146, R124 ;  /* 0x00000092847c723c */ /* 0x000fe2000004187c */
[----:B------:R-:W-:-:S05]  /*10100*/  FFMA.FTZ R144, R190, UR10, -R213 ;  /* 0x0000000abe907c23 */ /* 0x000fca00080108d5 */
[C---:B------:R-:W-:Y:S01]  /*10110*/  HMMA.16816.F32.BF16 R104, R132.reuse, R152, R104 ;  /* 0x000000988468723c */ /* 0x040fe20000041868 */
[----:B------:R2:W-:Y:S05]  /*10120*/  MUFU.EX2 R146, R139 ;  /* 0x0000008b00927308 */ /* 0x0005ea0000000800 */
[C---:B------:R-:W-:Y:S06]  /*10130*/  HMMA.16816.F32.BF16 R108, R132.reuse, R154, R108 ;  /* 0x0000009a846c723c */ /* 0x040fec000004186c */
[----:B------:R-:W-:Y:S01]  /*10140*/  HMMA.16816.F32.BF16 R112, R132, R148, R112 ;  /* 0x000000948470723c */ /* 0x000fe20000041870 */
[----:B------:R4:W-:Y:S01]  /*10150*/  MUFU.EX2 R187, R137 ;  /* 0x0000008900bb7308 */ /* 0x0009e20000000800 */
[----:B-1----:R-:W-:-:S04]  /*10160*/  FFMA.FTZ R138, R175, UR10, -R164 ;  /* 0x0000000aaf8a7c23 */ /* 0x002fc800080108a4 */
[----:B------:R-:W-:Y:S01]  /*10170*/  HMMA.16816.F32.BF16 R116, R132, R150, R116 ;  /* 0x000000968474723c */ /* 0x000fe20000041874 */
[----:B--2---:R-:W-:-:S05]  /*10180*/  FFMA.FTZ R139, R208, UR10, -R164 ;  /* 0x0000000ad08b7c23 */ /* 0x004fca00080108a4 */
[C---:B------:R-:W-:Y:S01]  /*10190*/  HMMA.16816.F32.BF16 R128, R132.reuse, R140, R128 ;  /* 0x0000008c8480723c */ /* 0x040fe20000041880 */
[----:B------:R1:W-:Y:S05]  /*101a0*/  MUFU.EX2 R173, R136 ;  /* 0x0000008800ad7308 */ /* 0x0003ea0000000800 */
[----:B------:R-:W-:Y:S01]  /*101b0*/  HMMA.16816.F32.BF16 R4, R132, R142, R4 ;  /* 0x0000008e8404723c */ /* 0x000fe20000041804 */
[----:B----4-:R-:W-:Y:S01]  /*101c0*/  FFMA.FTZ R137, R210, UR10, -R164 ;  /* 0x0000000ad2897c23 */ /* 0x010fe200080108a4 */
[--C-:B------:R-:W-:Y:S01]  /*101d0*/  FFMA.FTZ R141, R186, UR10, -R188.reuse ;  /* 0x0000000aba8d7c23 */ /* 0x100fe200080108bc */
[----:B------:R-:W-:Y:S01]  /*101e0*/  FFMA.FTZ R140, R185, UR10, -R188 ;  /* 0x0000000ab98c7c23 */ /* 0x000fe200080108bc */
[----:B------:R-:W-:Y:S01]  /*101f0*/  MUFU.EX2 R232, R232 ;  /* 0x000000e800e87308 */ /* 0x000fe20000000800 */
[----:B------:R-:W-:Y:S01]  /*10200*/  FFMA.FTZ R157, R157, UR10, -R164 ;  /* 0x0000000a9d9d7c23 */ /* 0x000fe200080108a4 */
[--C-:B------:R-:W-:Y:S01]  /*10210*/  FFMA.FTZ R168, R176, UR10, -R188.reuse ;  /* 0x0000000ab0a87c23 */ /* 0x100fe200080108bc */
[----:B------:R-:W-:Y:S01]  /*10220*/  FFMA.FTZ R132, R172, UR10, -R213 ;  /* 0x0000000aac847c23 */ /* 0x000fe200080108d5 */
[--C-:B------:R-:W-:Y:S01]  /*10230*/  FFMA.FTZ R161, R192, UR10, -R188.reuse ;  /* 0x0000000ac0a17c23 */ /* 0x100fe200080108bc */
[--C-:B------:R-:W-:Y:S01]  /*10240*/  FFMA.FTZ R160, R193, UR10, -R188.reuse ;  /* 0x0000000ac1a07c23 */ /* 0x100fe200080108bc */
[----:B------:R-:W-:Y:S01]  /*10250*/  FFMA.FTZ R162, R189, UR10, -R188 ;  /* 0x0000000abda27c23 */ /* 0x000fe200080108bc */
[----:B------:R-:W-:Y:S01]  /*10260*/  LDSM.16.MT88.4 R152, [R241+0xf000] ;  /* 0x00f00000f198783b */ /* 0x000fe20000004200 */
[--C-:B-1----:R-:W-:Y:S01]  /*10270*/  FFMA.FTZ R136, R194, UR10, -R164.reuse ;  /* 0x0000000ac2887c23 */ /* 0x102fe200080108a4 */
[----:B------:R-:W-:Y:S08]  /*10280*/  MUFU.EX2 R208, R139 ;  /* 0x0000008b00d07308 */ /* 0x000ff00000000800 */
[----:B------:R-:W1:Y:S08]  /*10290*/  MUFU.EX2 R175, R138 ;  /* 0x0000008a00af7308 */ /* 0x000e700000000800 */
[----:B------:R-:W-:Y:S08]  /*102a0*/  MUFU.EX2 R210, R137 ;  /* 0x0000008900d27308 */ /* 0x000ff00000000800 */
[----:B------:R2:W-:Y:S08]  /*102b0*/  MUFU.EX2 R185, R136 ;  /* 0x0000008800b97308 */ /* 0x0005f00000000800 */
[----:B------:R-:W4:Y:S08]  /*102c0*/  MUFU.EX2 R172, R132 ;  /* 0x0000008400ac7308 */ /* 0x000f300000000800 */
[----:B------:R-:W-:Y:S08]  /*102d0*/  MUFU.EX2 R144, R144 ;  /* 0x0000009000907308 */ /* 0x000ff00000000800 */
[----:B------:R-:W3:Y:S08]  /*102e0*/  MUFU.EX2 R234, R234 ;  /* 0x000000ea00ea7308 */ /* 0x000ef00000000800 */
[----:B------:R-:W-:Y:S08]  /*102f0*/  MUFU.EX2 R147, R141 ;  /* 0x0000008d00937308 */ /* 0x000ff00000000800 */
[----:B------:R3:W3:Y:S01]  /*10300*/  MUFU.EX2 R186, R140 ;  /* 0x0000008c00ba7308 */ /* 0x0006e20000000800 */
[----:B------:R-:W-:Y:S01]  /*10310*/  MOV R151, R159 ;  /* 0x0000009f00977202 */ /* 0x000fe20000000f00 */
[--C-:B------:R-:W-:Y:S01]  /*10320*/  FFMA.FTZ R159, R158, UR10, -R164.reuse ;  /* 0x0000000a9e9f7c23 */ /* 0x100fe200080108a4 */
[----:B------:R-:W-:Y:S01]  /*10330*/  IMAD.MOV.U32 R149, RZ, RZ, R167 ;  /* 0x000000ffff957224 */ /* 0x000fe200078e00a7 */
[----:B------:R-:W-:Y:S01]  /*10340*/  MOV R148, R166 ;  /* 0x000000a600947202 */ /* 0x000fe20000000f00 */
[----:B------:R-:W-:Y:S01]  /*10350*/  FFMA.FTZ R158, R165, UR10, -R164 ;  /* 0x0000000aa59e7c23 */ /* 0x000fe200080108a4 */
[----:B-1----:R-:W-:Y:S01]  /*10360*/  F2FP.BF16.F32.PACK_AB R164, R175, R208 ;  /* 0x000000d0afa4723e */ /* 0x002fe200000010ff */
[----:B--2---:R-:W-:Y:S01]  /*10370*/  LDSM.16.MT88.4 R136, [R241+0xd000] ;  /* 0x00d00000f188783b */ /* 0x004fe20000004200 */
[----:B----4-:R-:W-:-:S02]  /*10380*/  F2FP.BF16.F32.PACK_AB R165, R232, R172 ;  /* 0x000000ace8a5723e */ /* 0x010fc400000010ff */
[----:B------:R-:W-:Y:S02]  /*10390*/  F2FP.BF16.F32.PACK_AB R166, R185, R210 ;  /* 0x000000d2b9a6723e */ /* 0x000fe400000010ff */
[----:B---3--:R-:W-:Y:S02]  /*103a0*/  F2FP.BF16.F32.PACK_AB R167, R234, R144 ;  /* 0x00000090eaa7723e */ /* 0x008fe400000010ff */
[----:B------:R-:W-:Y:S02]  /*103b0*/  F2FP.BF16.F32.PACK_AB R132, R235, R233 ;  /* 0x000000e9eb84723e */ /* 0x000fe400000010ff */
[----:B------:R-:W-:Y:S01]  /*103c0*/  F2FP.BF16.F32.PACK_AB R133, R173, R187 ;  /* 0x000000bbad85723e */ /* 0x000fe200000010ff */
[----:B------:R-:W1:Y:S01]  /*103d0*/  LDSM.16.MT88.4 R140, [R242+0xd000] ;  /* 0x00d00000f28c783b */ /* 0x000e620000004200 */
[----:B------:R-:W-:Y:S02]  /*103e0*/  F2FP.BF16.F32.PACK_AB R134, R145, R146 ;  /* 0x000000929186723e */ /* 0x000fe400000010ff */
[----:B------:R-:W-:Y:S01]  /*103f0*/  F2FP.BF16.F32.PACK_AB R135, R186, R147 ;  /* 0x00000093ba87723e */ /* 0x000fe200000010ff */
[-C--:B------:R-:W-:Y:S01]  /*10400*/  HMMA.16816.F32.BF16 R188, R164, R180.reuse, R8 ;  /* 0x000000b4a4bc723c */ /* 0x080fe20000041808 */
[----:B------:R-:W2:Y:S05]  /*10410*/  LDSM.16.MT88.4 R8, [R240+0xd000] ;  /* 0x00d00000f008783b */ /* 0x000eaa0000004200 */
[----:B------:R-:W-:Y:S01]  /*10420*/  HMMA.16816.F32.BF16 R192, R132, R180, R12 ;  /* 0x000000b484c0723c */ /* 0x000fe2000004180c */
[----:B------:R-:W3:Y:S01]  /*10430*/  LDSM.16.MT88.4 R12, [R244+0xf000] ;  /* 0x00f00000f40c783b */ /* 0x000ee20000004200 */
[--C-:B------:R-:W-:Y:S01]  /*10440*/  FFMA.FTZ R163, R179, UR10, -R178.reuse ;  /* 0x0000000ab3a37c23 */ /* 0x100fe200080108b2 */
[----:B------:R-:W-:-:S02]  /*10450*/  FFMA.FTZ R169, R177, UR10, -R178 ;  /* 0x0000000ab1a97c23 */ /* 0x000fc400080108b2 */
[----:B------:R-:W4:Y:S01]  /*10460*/  LDSM.16.MT88.4 R176, [R242+0xf000] ;  /* 0x00f00000f2b0783b */ /* 0x000f220000004200 */
[-C--:B------:R-:W-:Y:S06]  /*10470*/  HMMA.16816.F32.BF16 R20, R164, R182.reuse, R20 ;  /* 0x000000b6a414723c */ /* 0x080fec0000041814 */
[C---:B------:R-:W-:Y:S06]  /*10480*/  HMMA.16816.F32.BF16 R180, R132.reuse, R182, R16 ;  /* 0x000000b684b4723c */ /* 0x040fec0000041810 */
[-C--:B-1----:R-:W-:Y:S06]  /*10490*/  HMMA.16816.F32.BF16 R28, R132, R140.reuse, R28 ;  /* 0x0000008c841c723c */ /* 0x082fec000004181c */
[C---:B------:R-:W-:Y:S06]  /*104a0*/  HMMA.16816.F32.BF16 R24, R164.reuse, R140, R24 ;  /* 0x0000008ca418723c */ /* 0x040fec0000041818 */
[-C--:B------:R-:W-:Y:S06]  /*104b0*/  HMMA.16816.F32.BF16 R36, R164, R142.reuse, R36 ;  /* 0x0000008ea424723c */ /* 0x080fec0000041824 */
[----:B------:R-:W-:Y:S06]  /*104c0*/  HMMA.16816.F32.BF16 R32, R132, R142, R32 ;  /* 0x0000008e8420723c */ /* 0x000fec0000041820 */
[C---:B--2---:R-:W-:Y:S06]  /*104d0*/  HMMA.16816.F32.BF16 R140, R164.reuse, R8, R56 ;  /* 0x00000008a48c723c */ /* 0x044fec0000041838 */
[----:B---3--:R-:W-:Y:S07]  /*104e0*/  HMMA.16816.F32.BF16 R56, R164, R14, R76 ;  /* 0x0000000ea438723c */ /* 0x008fee000004184c */
[----:B------:R-:W-:Y:S01]  /*104f0*/  IMAD.MOV.U32 R78, RZ, RZ, R148 ;  /* 0x000000ffff4e7224 */ /* 0x000fe200078e0094 */
[----:B------:R-:W-:Y:S01]  /*10500*/  MOV R77, R151 ;  /* 0x00000097004d7202 */ /* 0x000fe20000000f00 */
[----:B------:R-:W-:Y:S01]  /*10510*/  HMMA.16816.F32.BF16 R16, R132, R12, R104 ;  /* 0x0000000c8410723c */ /* 0x000fe20000041868 */
[----:B------:R-:W-:-:S05]  /*10520*/  MOV R79, R149 ;  /* 0x00000095004f7202 */ /* 0x000fca0000000f00 */
[----:B------:R-:W-:Y:S01]  /*10530*/  HMMA.16816.F32.BF16 R148, R164, R152, R88 ;  /* 0x00000098a494723c */ /* 0x000fe20000041858 */
[----:B------:R-:W-:Y:S01]  /*10540*/  MOV R105, R78 ;  /* 0x0000004e00697202 */ /* 0x000fe20000000f00 */
[----:B------:R-:W2:Y:S01]  /*10550*/  LDL.LU R88, [R1+0x48] ;  /* 0x0000480001587983 */ /* 0x000ea20000300800 */
[----:B------:R1:W-:Y:S03]  /*10560*/  MUFU.EX2 R78, R171 ;  /* 0x000000ab004e7308 */ /* 0x0003e60000000800 */
[-C--:B------:R-:W-:Y:S06]  /*10570*/  HMMA.16816.F32.BF16 R44, R132, R136.reuse, R44 ;  /* 0x00000088842c723c */ /* 0x080fec000004182c */
[C---:B------:R-:W-:Y:S06]  /*10580*/  HMMA.16816.F32.BF16 R40, R164.reuse, R136, R40 ;  /* 0x00000088a428723c */ /* 0x040fec0000041828 */
[-C--:B------:R-:W-:Y:S01]  /*10590*/  HMMA.16816.F32.BF16 R52, R164, R138.reuse, R52 ;  /* 0x0000008aa434723c */ /* 0x080fe20000041834 */
[----:B-1----:R-:W3:Y:S05]  /*105a0*/  LDL.LU R171, [R1+0x44] ;  /* 0x0000440001ab7983 */ /* 0x002eea0000300800 */
[----:B------:R-:W-:Y:S06]  /*105b0*/  HMMA.16816.F32.BF16 R48, R132, R138, R48 ;  /* 0x0000008a8430723c */ /* 0x000fec0000041830 */
[----:B------:R-:W-:Y:S06]  /*105c0*/  HMMA.16816.F32.BF16 R136, R164, R10, R68 ;  /* 0x0000000aa488723c */ /* 0x000fec0000041844 */
[C---:B------:R-:W-:Y:S06]  /*105d0*/  HMMA.16816.F32.BF16 R60, R132.reuse, R8, R60 ;  /* 0x00000008843c723c */ /* 0x040fec000004183c */
[C---:B------:R-:W-:Y:S06]  /*105e0*/  HMMA.16816.F32.BF16 R64, R132.reuse, R10, R64 ;  /* 0x0000000a8440723c */ /* 0x040fec0000041840 */
[----:B----4-:R-:W-:Y:S01]  /*105f0*/  HMMA.16816.F32.BF16 R8, R132, R176, R112 ;  /* 0x000000b08408723c */ /* 0x010fe20000041870 */
[----:B------:R-:W4:Y:S04]  /*10600*/  LDL.LU R113, [R1+0x40] ;  /* 0x0000400001717983 */ /* 0x000f280000300800 */
[----:B------:R-:W4:Y:S01]  /*10610*/  LDL.LU R114, [R1+0x24] ;  /* 0x0000240001727983 */ /* 0x000f220000300800 */
[----:B------:R-:W-:-:S02]  /*10620*/  MOV R106, R77 ;  /* 0x0000004d006a7202 */ /* 0x000fc40000000f00 */
[----:B------:R-:W1:Y:S01]  /*10630*/  MUFU.EX2 R77, R160 ;  /* 0x000000a0004d7308 */ /* 0x000e620000000800 */
[----:B------:R-:W-:Y:S01]  /*10640*/  HMMA.16816.F32.BF16 R68, R164, R12, R72 ;  /* 0x0000000ca444723c */ /* 0x000fe20000041848 */
[----:B------:R-:W1:Y:S06]  /*10650*/  LDSM.16.MT88.4 R72, [R240+0xf000] ;  /* 0x00f00000f048783b */ /* 0x000e6c0000004200 */
[----:B------:R1:W-:Y:S08]  /*10660*/  MUFU.EX2 R89, R158 ;  /* 0x0000009e00597308 */ /* 0x0003f00000000800 */
[----:B------:R-:W-:Y:S01]  /*10670*/  MUFU.EX2 R76, R162 ;  /* 0x000000a2004c7308 */ /* 0x000fe20000000800 */
[----:B-1----:R-:W-:-:S07]  /*10680*/  IMAD.MOV.U32 R158, RZ, RZ, R77 ;  /* 0x000000ffff9e7224 */ /* 0x002fce00078e004d */
[----:B------:R-:W1:Y:S01]  /*10690*/  MUFU.EX2 R77, R157 ;  /* 0x0000009d004d7308 */ /* 0x000e620000000800 */
[----:B------:R-:W-:Y:S01]  /*106a0*/  HMMA.16816.F32.BF16 R12, R132, R14, R108 ;  /* 0x0000000e840c723c */ /* 0x000fe2000004186c */
[----:B------:R-:W-:Y:S02]  /*106b0*/  MOV R115, R144 ;  /* 0x0000009000737202 */ /* 0x000fe40000000f00 */
[----:B------:R-:W-:Y:S01]  /*106c0*/  MOV R104, R210 ;  /* 0x000000d200687202 */ /* 0x000fe20000000f00 */
[----:B------:R-:W-:Y:S02]  /*106d0*/  IMAD.MOV.U32 R107, RZ, RZ, R79 ;  /* 0x000000ffff6b7224 */ /* 0x000fe400078e004f */
[----:B------:R-:W-:Y:S01]  /*106e0*/  HMMA.16816.F32.BF16 R100, R164, R154, R100 ;  /* 0x0000009aa464723c */ /* 0x000fe20000041864 */
[----:B------:R-:W-:Y:S02]  /*106f0*/  MOV R109, R147 ;  /* 0x00000093006d7202 */ /* 0x000fe40000000f00 */
[----:B------:R-:W-:-:S02]  /*10700*/  MOV R110, R146 ;  /* 0x00000092006e7202 */ /* 0x000fc40000000f00 */
[----:B------:R-:W-:Y:S01]  /*10710*/  MOV R108, R145 ;  /* 0x00000091006c7202 */ /* 0x000fe20000000f00 */
[----:B------:R1:W-:Y:S01]  /*10720*/  MUFU.EX2 R210, R159 ;  /* 0x0000009f00d27308 */ /* 0x0003e20000000800 */
[C---:B------:R-:W-:Y:S06]  /*10730*/  HMMA.16816.F32.BF16 R144, R132.reuse, R152, R120 ;  /* 0x000000988490723c */ /* 0x040fec0000041878 */
[----:B------:R-:W-:Y:S07]  /*10740*/  HMMA.16816.F32.BF16 R152, R132, R154, R124 ;  /* 0x0000009a8498723c */ /* 0x000fee000004187c */
[----:B-1----:R-:W-:-:S02]  /*10750*/  MOV R125, R77 ;  /* 0x0000004d007d7202 */ /* 0x002fc40000000f00 */
[----:B------:R-:W-:Y:S02]  /*10760*/  MOV R124, R76 ;  /* 0x0000004c007c7202 */ /* 0x000fe40000000f00 */
[----:B------:R-:W-:Y:S02]  /*10770*/  MOV R159, R78 ;  /* 0x0000004e009f7202 */ /* 0x000fe40000000f00 */
[----:B------:R-:W1:Y:S01]  /*10780*/  LDSM.16.MT88.4 R76, [R244+0xd800] ;  /* 0x00d80000f44c783b */ /* 0x000e620000004200 */
[--C-:B------:R-:W-:Y:S01]  /*10790*/  FFMA.FTZ R200, R200, UR10, -R213.reuse ;  /* 0x0000000ac8c87c23 */ /* 0x100fe200080108d5 */
[--C-:B------:R-:W-:Y:S01]  /*107a0*/  FFMA.FTZ R201, R201, UR10, -R213.reuse ;  /* 0x0000000ac9c97c23 */ /* 0x100fe200080108d5 */
[--C-:B------:R-:W-:Y:S01]  /*107b0*/  FFMA.FTZ R202, R202, UR10, -R213.reuse ;  /* 0x0000000acaca7c23 */ /* 0x100fe200080108d5 */
[----:B------:R-:W-:Y:S01]  /*107c0*/  FFMA.FTZ R212, R212, UR10, -R213 ;  /* 0x0000000ad4d47c23 */ /* 0x000fe200080108d5 */
[C---:B------:R-:W-:Y:S01]  /*107d0*/  HMMA.16816.F32.BF16 R80, R164.reuse, R176, R80 ;  /* 0x000000b0a450723c */ /* 0x040fe20000041850 */
[----:B------:R-:W-:Y:S05]  /*107e0*/  MUFU.EX2 R157, R156 ;  /* 0x0000009c009d7308 */ /* 0x000fea0000000800 */
[C---:B------:R-:W-:Y:S03]  /*107f0*/  HMMA.16816.F32.BF16 R84, R164.reuse, R178, R84 ;  /* 0x000000b2a454723c */ /* 0x040fe60000041854 */
[----:B------:R-:W-:Y:S03]  /*10800*/  MUFU.EX2 R90, R201 ;  /* 0x000000c9005a7308 */ /* 0x000fe60000000800 */
[C---:B------:R-:W-:Y:S05]  /*10810*/  HMMA.16816.F32.BF16 R96, R164.reuse, R72, R96 ;  /* 0x00000048a460723c */ /* 0x040fea0000041860 */
[----:B------:R-:W-:Y:S01]  /*10820*/  MUFU.EX2 R126, R202 ;  /* 0x000000ca007e7308 */ /* 0x000fe20000000800 */
[----:B------:R-:W-:Y:S07]  /*10830*/  HMMA.16816.F32.BF16 R164, R164, R74, R92 ;  /* 0x0000004aa4a4723c */ /* 0x000fee000004185c */
[----:B------:R-:W-:Y:S01]  /*10840*/  MUFU.EX2 R92, R200 ;  /* 0x000000c8005c7308 */ /* 0x000fe20000000800 */
[----:B------:R-:W-:Y:S01]  /*10850*/  HMMA.16816.F32.BF16 R176, R132, R178, R116 ;  /* 0x000000b284b0723c */ /* 0x000fe20000041874 */
[----:B------:R-:W-:Y:S01]  /*10860*/  LDSM.16.MT88.4 R116, [R241+0xd800] ;  /* 0x00d80000f174783b */ /* 0x000fe20000004200 */
[----:B------:R-:W-:Y:S01]  /*10870*/  MOV R123, R115 ;  /* 0x00000073007b7202 */ /* 0x000fe20000000f00 */
[----:B------:R-:W-:-:S04]  /*10880*/  IMAD.MOV.U32 R111, RZ, RZ, R209 ;  /* 0x000000ffff6f7224 */ /* 0x000fc800078e00d1 */
[----:B------:R-:W1:Y:S01]  /*10890*/  MUFU.EX2 R94, R170 ;  /* 0x000000aa005e7308 */ /* 0x000e620000000800 */
[----:B------:R-:W-:Y:S07]  /*108a0*/  HMMA.16816.F32.BF16 R4, R132, R74, R4 ;  /* 0x0000004a8404723c */ /* 0x000fee0000041804 */
[----:B------:R-:W-:Y:S08]  /*108b0*/  MUFU.EX2 R209, R169 ;  /* 0x000000a900d17308 */ /* 0x000ff00000000800 */
[----:B------:R-:W-:Y:S01]  /*108c0*/  MUFU.EX2 R95, R168 ;  /* 0x000000a8005f7308 */ /* 0x000fe20000000800 */
[----:B------:R-:W-:Y:S01]  /*108d0*/  IMAD.MOV.U32 R122, RZ, RZ, R108 ;  /* 0x000000ffff7a7224 */ /* 0x000fe200078e006c */
[----:B------:R-:W-:Y:S01]  /*108e0*/  MOV R108, R104 ;  /* 0x00000068006c7202 */ /* 0x000fe20000000f00 */
[----:B------:R-:W-:Y:S01]  /*108f0*/  IMAD.MOV.U32 R104, RZ, RZ, R186 ;  /* 0x000000ffff687224 */ /* 0x000fe200078e00ba */
[----:B------:R-:W-:-:S04]  /*10900*/  MOV R127, R105 ;  /* 0x00000069007f7202 */ /* 0x000fc80000000f00 */
[----:B------:R-:W1:Y:S01]  /*10910*/  MUFU.EX2 R91, R163 ;  /* 0x000000a3005b7308 */ /* 0x000e620000000800 */
[----:B------:R-:W-:Y:S02]  /*10920*/  MOV R105, R187 ;  /* 0x000000bb00697202 */ /* 0x000fe40000000f00 */
[----:B------:R-:W-:-:S05]  /*10930*/  MOV R121, R185 ;  /* 0x000000b900797202 */ /* 0x000fca0000000f00 */
[----:B------:R-:W1:Y:S01]  /*10940*/  MUFU.EX2 R93, R161 ;  /* 0x000000a1005d7308 */ /* 0x000e620000000800 */
[----:B------:R-:W-:Y:S02]  /*10950*/  MOV R120, R184 ;  /* 0x000000b800787202 */ /* 0x000fe40000000f00 */
[----:B-1----:R-:W-:Y:S02]  /*10960*/  F2FP.BF16.F32.PACK_AB R160, R94, R159 ;  /* 0x0000009f5ea0723e */ /* 0x002fe400000010ff */
[----:B------:R-:W-:Y:S02]  /*10970*/  F2FP.BF16.F32.PACK_AB R162, R209, R91 ;  /* 0x0000005bd1a2723e */ /* 0x000fe400000010ff */
[----:B------:R-:W-:Y:S02]  /*10980*/  F2FP.BF16.F32.PACK_AB R163, R124, R158 ;  /* 0x0000009e7ca3723e */ /* 0x000fe400000010ff */
[----:B------:R-:W-:-:S07]  /*10990*/  F2FP.BF16.F32.PACK_AB R161, R93, R95 ;  /* 0x0000005f5da1723e */ /* 0x000fce00000010ff */
[C---:B------:R-:W-:Y:S06]  /*109a0*/  HMMA.16816.F32.BF16 R192, R160.reuse, R76, R192 ;  /* 0x0000004ca0c0723c */ /* 0x040fec00000418c0 */
[----:B------:R-:W-:Y:S01]  /*109b0*/  HMMA.16816.F32.BF16 R180, R160, R78, R180 ;  /* 0x0000004ea0b4723c */ /* 0x000fe200000418b4 */
[----:B--2---:R-:W-:Y:S02]  /*109c0*/  FFMA.FTZ R88, R88, R225, R222 ;  /* 0x000000e158587223 */ /* 0x004fe400000100de */
[----:B------:R1:W2:Y:S01]  /*109d0*/  MUFU.EX2 R222, R212 ;  /* 0x000000d400de7308 */ /* 0x0002a20000000800 */
[----:B---3--:R-:W-:-:S04]  /*109e0*/  FFMA.FTZ R214, R171, R227, R214 ;  /* 0x000000e3abd67223 */ /* 0x008fc800000100d6 */
[----:B------:R-:W-:Y:S01]  /*109f0*/  FADD.FTZ R227, R205, R214 ;  /* 0x000000d6cde37221 */ /* 0x000fe20000010000 */
[----:B------:R-:W-:Y:S01]  /*10a00*/  HMMA.16816.F32.BF16 R168, R132, R72, R128 ;  /* 0x0000004884a8723c */ /* 0x000fe20000041880 */
[----:B------:R-:W-:Y:S01]  /*10a10*/  LDSM.16.MT88.4 R128, [R244+0xf800] ;  /* 0x00f80000f480783b */ /* 0x000fe20000004200 */
[----:B------:R-:W-:-:S05]  /*10a20*/  FADD.FTZ R225, R207, R88 ;  /* 0x00000058cfe17221 */ /* 0x000fca0000010000 */
[----:B------:R-:W-:Y:S02]  /*10a30*/  F2FP.BF16.F32.PACK_AB R132, R89, R210 ;  /* 0x000000d25984723e */ /* 0x000fe400000010ff */
[----:B------:R-:W-:Y:S01]  /*10a40*/  F2FP.BF16.F32.PACK_AB R133, R90, R92 ;  /* 0x0000005c5a85723e */ /* 0x000fe200000010ff */
[----:B----4-:R-:W-:Y:S01]  /*10a50*/  FFMA.FTZ R206, R113, R223, R206 ;  /* 0x000000df71ce7223 */ /* 0x010fe200000100ce */
[----:B------:R-:W-:Y:S02]  /*10a60*/  FFMA.FTZ R223, R114, R215, R204 ;  /* 0x000000d772df7223 */ /* 0x000fe400000100cc */
[----:B-1----:R-:W1:Y:S04]  /*10a70*/  LDSM.16.MT88.4 R212, [R242+0xd800] ;  /* 0x00d80000f2d4783b */ /* 0x002e680000004200 */
[----:B------:R-:W3:Y:S01]  /*10a80*/  LDSM.16.MT88.4 R112, [R240+0xd800] ;  /* 0x00d80000f070783b */ /* 0x000ee20000004200 */
[----:B------:R-:W-:Y:S01]  /*10a90*/  F2FP.BF16.F32.PACK_AB R134, R157, R125 ;  /* 0x0000007d9d86723e */ /* 0x000fe200000010ff */
[----:B------:R-:W-:Y:S01]  /*10aa0*/  FADD.FTZ R156, R203, R206 ;  /* 0x000000cecb9c7221 */ /* 0x000fe20000010000 */
[----:B--2---:R-:W-:Y:S01]  /*10ab0*/  F2FP.BF16.F32.PACK_AB R135, R222, R126 ;  /* 0x0000007ede87723e */ /* 0x004fe200000010ff */
[----:B------:R-:W2:Y:S04]  /*10ac0*/  LDSM.16.MT88.4 R204, [R242+0xf800] ;  /* 0x00f80000f2cc783b */ /* 0x000ea80000004200 */
[----:B------:R-:W4:Y:S02]  /*10ad0*/  LDSM.16.MT88.4 R200, [R241+0xf800] ;  /* 0x00f80000f1c8783b */ /* 0x000f240000004200 */
[C---:B------:R-:W-:Y:S02]  /*10ae0*/  HMMA.16816.F32.BF16 R184, R132.reuse, R78, R20 ;  /* 0x0000004e84b8723c */ /* 0x040fe40000041814 */
[----:B------:R-:W4:Y:S04]  /*10af0*/  LDSM.16.MT88.4 R20, [R240+0xf800] ;  /* 0x00f80000f014783b */ /* 0x000f280000004200 */
[C---:B------:R-:W-:Y:S06]  /*10b00*/  HMMA.16816.F32.BF16 R188, R132.reuse, R76, R188 ;  /* 0x0000004c84bc723c */ /* 0x040fec00000418bc */
[----:B-1----:R-:W-:Y:S07]  /*10b10*/  HMMA.16816.F32.BF16 R76, R132, R214, R36 ;  /* 0x000000d6844c723c */ /* 0x002fee0000041824 */
[----:B------:R-:W-:Y:S01]  /*10b20*/  IMAD.MOV.U32 R38, RZ, RZ, R91 ;  /* 0x000000ffff267224 */ /* 0x000fe200078e005b */
[----:B------:R-:W-:-:S02]  /*10b30*/  MOV R37, R90 ;  /* 0x0000005a00257202 */ /* 0x000fc40000000f00 */
[----:B------:R-:W-:Y:S02]  /*10b40*/  MOV R36, R89 ;  /* 0x0000005900247202 */ /* 0x000fe40000000f00 */
[----:B------:R-:W-:Y:S01]  /*10b50*/  HMMA.16816.F32.BF16 R88, R132, R116, R40 ;  /* 0x000000748458723c */ /* 0x000fe20000041828 */
[----:B------:R-:W-:Y:S01]  /*10b60*/  MOV R39, R158 ;  /* 0x0000009e00277202 */ /* 0x000fe20000000f00 */
[----:B------:R-:W-:-:S04]  /*10b70*/  IMAD.MOV.U32 R158, RZ, RZ, R106 ;  /* 0x000000ffff9e7224 */ /* 0x000fc800078e006a */
[C---:B------:R-:W-:Y:S01]  /*10b80*/  HMMA.16816.F32.BF16 R72, R132.reuse, R212, R24 ;  /* 0x000000d48448723c */ /* 0x040fe20000041818 */
[----:B------:R-:W-:Y:S01]  /*10b90*/  MOV R43, R93 ;  /* 0x0000005d002b7202 */ /* 0x000fe20000000f00 */
[----:B------:R-:W-:Y:S01]  /*10ba0*/  IMAD.MOV.U32 R42, RZ, RZ, R94 ;  /* 0x000000ffff2a7224 */ /* 0x000fe200078e005e */
[----:B------:R-:W-:Y:S02]  /*10bb0*/  MOV R41, R92 ;  /* 0x0000005c00297202 */ /* 0x000fe40000000f00 */
[----:B------:R-:W-:Y:S02]  /*10bc0*/  MOV R40, R95 ;  /* 0x0000005f00287202 */ /* 0x000fe40000000f00 */
[----:B------:R-:W-:Y:S01]  /*10bd0*/  HMMA.16816.F32.BF16 R92, R132, R118, R52 ;  /* 0x00000076845c723c */ /* 0x000fe20000041834 */
[----:B------:R-:W-:Y:S02]  /*10be0*/  MOV R27, R157 ;  /* 0x0000009d001b7202 */ /* 0x000fe40000000f00 */
[----:B------:R-:W-:-:S04]  /*10bf0*/  MOV R157, R107 ;  /* 0x0000006b009d7202 */ /* 0x000fc80000000f00 */
[----:B------:R-:W-:Y:S02]  /*10c00*/  MOV R55, R159 ;  /* 0x0000009f00377202 */ /* 0x000fe40000000f00 */
[----:B------:R-:W-:Y:S02]  /*10c10*/  MOV R52, R104 ;  /* 0x0000006800347202 */ /* 0x000fe40000000f00 */
[----:B------:R-:W-:Y:S02]  /*10c20*/  MOV R159, R105 ;  /* 0x00000069009f7202 */ /* 0x000fe40000000f00 */
[----:B---3--:R-:W-:Y:S01]  /*10c30*/  HMMA.16816.F32.BF16 R104, R132, R112, R140 ;  /* 0x000000708468723c */ /* 0x008fe2000004188c */
[----:B------:R-:W-:Y:S01]  /*10c40*/  IMAD.MOV.U32 R54, RZ, RZ, R120 ;  /* 0x000000ffff367224 */ /* 0x000fe200078e0078 */
[----:B------:R-:W-:Y:S01]  /*10c50*/  MOV R53, R121 ;  /* 0x0000007900357202 */ /* 0x000fe20000000f00 */
[----:B------:R-:W-:-:S04]  /*10c60*/  IMAD.MOV.U32 R24, RZ, RZ, R125 ;  /* 0x000000ffff187224 */ /* 0x000fc800078e007d */
        /* <DEDUP_REMOVED lines=9> */
[----:B------:R-:W-:Y:S07]  /*10d00*/  HMMA.16816.F32.BF16 R120, R132, R128, R68 ;  /* 0x000000808478723c */ /* 0x000fee0000041844 */
[----:B------:R-:W-:-:S02]  /*10d10*/  IMAD.MOV.U32 R71, RZ, RZ, R127 ;  /* 0x000000ffff477224 */ /* 0x000fc400078e007f */
[C---:B------:R-:W-:Y:S07]  /*10d20*/  HMMA.16816.F32.BF16 R124, R132.reuse, R130, R56 ;  /* 0x00000082847c723c */ /* 0x040fee0000041838 */
[----:B------:R-:W-:Y:S02]  /*10d30*/  MOV R59, R138 ;  /* 0x0000008a003b7202 */ /* 0x000fe40000000f00 */
[----:B------:R-:W-:Y:S01]  /*10d40*/  MOV R58, R139 ;  /* 0x0000008b003a7202 */ /* 0x000fe20000000f00 */
[----:B------:R-:W-:Y:S01]  /*10d50*/  IMAD.MOV.U32 R56, RZ, RZ, R141 ;  /* 0x000000ffff387224 */ /* 0x000fe200078e008d */
[----:B--2---:R-:W-:Y:S01]  /*10d60*/  HMMA.16816.F32.BF16 R136, R132, R204, R80 ;  /* 0x000000cc8488723c */ /* 0x004fe20000041850 */
[----:B------:R-:W-:-:S06]  /*10d70*/  MOV R57, R140 ;  /* 0x0000008c00397202 */ /* 0x000fcc0000000f00 */
[----:B------:R-:W-:Y:S02]  /*10d80*/  MOV R82, R142 ;  /* 0x0000008e00527202 */ /* 0x000fe40000000f00 */
[----:B------:R-:W-:Y:S02]  /*10d90*/  MOV R83, R143 ;  /* 0x0000008f00537202 */ /* 0x000fe40000000f00 */
[----:B------:R-:W-:Y:S07]  /*10da0*/  HMMA.16816.F32.BF16 R140, R132, R206, R84 ;  /* 0x000000ce848c723c */ /* 0x000fee0000041854 */
[----:B------:R-:W-:Y:S01]  /*10db0*/  MOV R84, R175 ;  /* 0x000000af00547202 */ /* 0x000fe20000000f00 */
[----:B------:R-:W-:Y:S01]  /*10dc0*/  IMAD.MOV.U32 R85, RZ, RZ, R174 ;  /* 0x000000ffff557224 */ /* 0x000fe200078e00ae */
[----:B------:R-:W-:-:S02]  /*10dd0*/  MOV R86, R173 ;  /* 0x000000ad00567202 */ /* 0x000fc40000000f00 */
[----:B------:R-:W-:Y:S02]  /*10de0*/  MOV R87, R172 ;  /* 0x000000ac00577202 */ /* 0x000fe40000000f00 */
[----:B----4-:R-:W-:Y:S07]  /*10df0*/  HMMA.16816.F32.BF16 R172, R132, R202, R100 ;  /* 0x000000ca84ac723c */ /* 0x010fee0000041864 */
[----:B------:R-:W-:Y:S01]  /*10e00*/  MOV R100, R157 ;  /* 0x0000009d00647202 */ /* 0x000fe20000000f00 */
[----:B------:R-:W-:Y:S01]  /*10e10*/  IMAD.MOV.U32 R101, RZ, RZ, R156 ;  /* 0x000000ffff657224 */ /* 0x000fe200078e009c */
[----:B------:R-:W-:-:S02]  /*10e20*/  MOV R102, R158 ;  /* 0x0000009e00667202 */ /* 0x000fc40000000f00 */
[----:B------:R-:W-:Y:S02]  /*10e30*/  MOV R103, R159 ;  /* 0x0000009f00677202 */ /* 0x000fe40000000f00 */
[----:B------:R-:W-:Y:S07]  /*10e40*/  HMMA.16816.F32.BF16 R156, R132, R20, R96 ;  /* 0x00000014849c723c */ /* 0x000fee0000041860 */
[----:B------:R-:W-:Y:S02]  /*10e50*/  MOV R99, R71 ;  /* 0x0000004700637202 */ /* 0x000fe40000000f00 */
[----:B------:R-:W-:Y:S01]  /*10e60*/  HMMA.16816.F32.BF16 R68, R160, R212, R28 ;  /* 0x000000d4a044723c */ /* 0x000fe2000004181c */
[----:B------:R-:W-:-:S06]  /*10e70*/  FADD.FTZ R223, R197, R223 ;  /* 0x000000dfc5df7221 */ /* 0x000fcc0000010000 */
[----:B------:R-:W-:Y:S01]  /*10e80*/  IMAD.MOV.U32 R31, RZ, RZ, R82 ;  /* 0x000000ffff1f7224 */ /* 0x000fe200078e0052 */
[----:B------:R-:W-:Y:S02]  /*10e90*/  MOV R30, R83 ;  /* 0x00000053001e7202 */ /* 0x000fe40000000f00 */
[----:B------:R-:W-:Y:S01]  /*10ea0*/  HMMA.16816.F32.BF16 R80, R160, R214, R32 ;  /* 0x000000d6a050723c */ /* 0x000fe20000041820 */
[----:B------:R-:W-:-:S06]  /*10eb0*/  FADD.FTZ R225, R219, R225 ;  /* 0x000000e1dbe17221 */ /* 0x000fcc0000010000 */
[----:B------:R-:W-:Y:S01]  /*10ec0*/  IMAD.MOV.U32 R215, RZ, RZ, R101 ;  /* 0x000000ffffd77224 */ /* 0x000fe200078e0065 */
[----:B------:R-:W-:Y:S01]  /*10ed0*/  MOV R32, R102 ;  /* 0x0000006600207202 */ /* 0x000fe20000000f00 */
[----:B------:R-:W-:Y:S01]  /*10ee0*/  IMAD.MOV.U32 R33, RZ, RZ, R85 ;  /* 0x000000ffff217224 */ /* 0x000fe200078e0055 */
[----:B------:R-:W-:Y:S01]  /*10ef0*/  MOV R34, R100 ;  /* 0x0000006400227202 */ /* 0x000fe20000000f00 */
[----:B------:R-:W-:Y:S01]  /*10f00*/  FADD.FTZ R199, R199, R215 ;  /* 0x000000d7c7c77221 */ /* 0x000fe20000010000 */
[----:B------:R-:W-:Y:S02]  /*10f10*/  MOV R35, R99 ;  /* 0x0000006300237202 */ /* 0x000fe40000000f00 */
[----:B------:R-:W-:Y:S01]  /*10f20*/  MOV R215, R32 ;  /* 0x0000002000d77202 */ /* 0x000fe20000000f00 */
[----:B------:R-:W-:Y:S01]  /*10f30*/  IMAD.MOV.U32 R32, RZ, RZ, R33 ;  /* 0x000000ffff207224 */ /* 0x000fe200078e0021 */
[----:B------:R-:W-:Y:S01]  /*10f40*/  MOV R33, R34 ;  /* 0x0000002200217202 */ /* 0x000fe20000000f00 */
[----:B------:R-:W-:Y:S01]  /*10f50*/  FADD.FTZ R220, R220, R223 ;  /* 0x000000dfdcdc7221 */ /* 0x000fe20000010000 */
[----:B------:R-:W-:Y:S01]  /*10f60*/  MOV R34, R35 ;  /* 0x0000002300227202 */ /* 0x000fe20000000f00 */
[----:B------:R-:W-:Y:S01]  /*10f70*/  FADD.FTZ R227, R217, R227 ;  /* 0x000000e3d9e37221 */ /* 0x000fe20000010000 */
[----:B------:R-:W-:Y:S01]  /*10f80*/  MOV R35, R30 ;  /* 0x0000001e00237202 */ /* 0x000fe20000000f00 */
[----:B------:R-:W-:-:S02]  /*10f90*/  IMAD.MOV.U32 R30, RZ, RZ, R31 ;  /* 0x000000ffff1e7224 */ /* 0x000fc400078e001f */
        /* <DEDUP_REMOVED lines=8> */
[----:B------:R-:W-:Y:S02]  /*11020*/  IMAD.MOV.U32 R59, RZ, RZ, R52 ;  /* 0x000000ffff3b7224 */ /* 0x000fe400078e0034 */
[----:B------:R-:W-:Y:S01]  /*11030*/  FADD.FTZ R198, R198, R199 ;  /* 0x000000c7c6c67221 */ /* 0x000fe20000010000 */
[----:B------:R-:W-:Y:S01]  /*11040*/  FADD.FTZ R220, R215, R220 ;  /* 0x000000dcd7dc7221 */ /* 0x000fe20000010000 */
[----:B------:R-:W-:-:S02]  /*11050*/  MOV R52, R53 ;  /* 0x0000003500347202 */ /* 0x000fc40000000f00 */
        /* <DEDUP_REMOVED lines=11> */
[----:B------:R-:W-:Y:S01]  /*11110*/  MOV R215, R32 ;  /* 0x0000002000d77202 */ /* 0x000fe20000000f00 */
[----:B------:R-:W-:Y:S01]  /*11120*/  FADD.FTZ R239, R239, R236 ;  /* 0x000000ecefef7221 */ /* 0x000fe20000010000 */
[----:B------:R-:W-:Y:S01]  /*11130*/  FADD.FTZ R229, R224, R229 ;  /* 0x000000e5e0e57221 */ /* 0x000fe20000010000 */
[----:B------:R-:W-:Y:S01]  /*11140*/  IMAD.MOV.U32 R32, RZ, RZ, R33 ;  /* 0x000000ffff207224 */ /* 0x000fe200078e0021 */
[----:B------:R-:W-:Y:S01]  /*11150*/  MOV R212, R103 ;  /* 0x0000006700d47202 */ /* 0x000fe20000000f00 */
[----:B------:R-:W-:Y:S01]  /*11160*/  FADD.FTZ R231, R231, R228 ;  /* 0x000000e4e7e77221 */ /* 0x000fe20000010000 */
[----:B------:R-:W-:Y:S01]  /*11170*/  MOV R33, R34 ;  /* 0x0000002200217202 */ /* 0x000fe20000000f00 */
[----:B------:R-:W-:Y:S01]  /*11180*/  FADD.FTZ R230, R230, R239 ;  /* 0x000000efe6e67221 */ /* 0x000fe20000010000 */
[----:B------:R-:W-:Y:S01]  /*11190*/  MOV R34, R35 ;  /* 0x0000002300227202 */ /* 0x000fe20000000f00 */
[----:B------:R-:W-:Y:S01]  /*111a0*/  FADD.FTZ R229, R215, R229 ;  /* 0x000000e5d7e57221 */ /* 0x000fe20000010000 */
        /* <DEDUP_REMOVED lines=8> */
[----:B------:R-:W-:Y:S01]  /*11230*/  HMMA.16816.F32.BF16 R96, R160, R118, R48 ;  /* 0x00000076a060723c */ /* 0x000fe20000041830 */
[----:B------:R-:W-:Y:S01]  /*11240*/  MOV R213, R87 ;  /* 0x0000005700d57202 */ /* 0x000fe20000000f00 */
[----:B------:R-:W-:Y:S01]  /*11250*/  FADD.FTZ R220, R34, R220 ;  /* 0x000000dc22dc7221 */ /* 0x000fe20000010000 */
[----:B------:R-:W-:Y:S01]  /*11260*/  FADD.FTZ R231, R35, R231 ;  /* 0x000000e723e77221 */ /* 0x000fe20000010000 */
[----:B------:R-:W-:-:S02]  /*11270*/  FADD.FTZ R230, R235, R230 ;  /* 0x000000e6ebe67221 */ /* 0x000fc40000010000 */
[----:B------:R-:W-:Y:S01]  /*11280*/  HMMA.16816.F32.BF16 R84, R160, R116, R44 ;  /* 0x00000074a054723c */ /* 0x000fe2000004182c */
[----:B------:R-:W-:Y:S01]  /*11290*/  FADD.FTZ R229, R212, R229 ;  /* 0x000000e5d4e57221 */ /* 0x000fe20000010000 */
[----:B------:R-:W-:-:S04]  /*112a0*/  MOV R54, R55 ;  /* 0x0000003700367202 */ /* 0x000fc80000000f00 */
[----:B------:R-:W-:Y:S01]  /*112b0*/  HMMA.16816.F32.BF16 R148, R132, R200, R148 ;  /* 0x000000c88494723c */ /* 0x000fe20000041894 */
[----:B------:R-:W-:-:S05]  /*112c0*/  MOV R55, R40 ;  /* 0x0000002800377202 */ /* 0x000fca0000000f00 */
[----:B------:R-:W-:Y:S01]  /*112d0*/  HMMA.16816.F32.BF16 R164, R132, R22, R164 ;  /* 0x0000001684a4723c */ /* 0x000fe200000418a4 */
[----:B------:R-:W-:-:S05]  /*112e0*/  IMAD.MOV.U32 R40, RZ, RZ, R210 ;  /* 0x000000ffff287224 */ /* 0x000fca00078e00d2 */
[----:B------:R-:W-:Y:S01]  /*112f0*/  HMMA.16816.F32.BF16 R100, R160, R112, R60 ;  /* 0x00000070a064723c */ /* 0x000fe2000004183c */
[----:B------:R-:W-:-:S05]  /*11300*/  FADD.FTZ R231, R28, R231 ;  /* 0x000000e71ce77221 */ /* 0x000fca0000010000 */
[----:B------:R-:W-:Y:S01]  /*11310*/  HMMA.16816.F32.BF16 R116, R160, R128, R16 ;  /* 0x00000080a074723c */ /* 0x000fe20000041810 */
[----:B------:R-:W-:-:S05]  /*11320*/  FADD.FTZ R230, R30, R230 ;  /* 0x000000e61ee67221 */ /* 0x000fca0000010000 */
[----:B------:R-:W-:Y:S01]  /*11330*/  HMMA.16816.F32.BF16 R176, R160, R206, R176 ;  /* 0x000000cea0b0723c */ /* 0x000fe200000418b0 */
[----:B------:R-:W-:-:S05]  /*11340*/  FADD.FTZ R229, R29, R229 ;  /* 0x000000e51de57221 */ /* 0x000fca0000010000 */
[C---:B------:R-:W-:Y:S06]  /*11350*/  HMMA.16816.F32.BF16 R144, R160.reuse, R200, R144 ;  /* 0x000000c8a090723c */ /* 0x040fec0000041890 */
[C---:B------:R-:W-:Y:S06]  /*11360*/  HMMA.16816.F32.BF16 R152, R160.reuse, R202, R152 ;  /* 0x000000caa098723c */ /* 0x040fec0000041898 */
[C---:B------:R-:W-:Y:S01]  /*11370*/  HMMA.16816.F32.BF16 R168, R160.reuse, R20, R168 ;  /* 0x00000014a0a8723c */ /* 0x040fe200000418a8 */
[----:B------:R-:W-:Y:S01]  /*11380*/  MOV R53, R54 ;  /* 0x0000003600357202 */ /* 0x000fe20000000f00 */
[----:B------:R1:W5:Y:S04]  /*11390*/  LDL.LU R210, [R1+0x74] ;  /* 0x0000740001d27983 */ /* 0x0003680000300800 */
[C---:B------:R-:W-:Y:S06]  /*113a0*/  HMMA.16816.F32.BF16 R112, R160.reuse, R114, R64 ;  /* 0x00000072a070723c */ /* 0x040fec0000041840 */
[C---:B------:R-:W-:Y:S06]  /*113b0*/  HMMA.16816.F32.BF16 R128, R160.reuse, R130, R12 ;  /* 0x00000082a080723c */ /* 0x040fec000004180c */
[C---:B------:R-:W-:Y:S06]  /*113c0*/  HMMA.16816.F32.BF16 R132, R160.reuse, R204, R8 ;  /* 0x000000cca084723c */ /* 0x040fec0000041808 */
[----:B------:R-:W-:Y:S01]  /*113d0*/  HMMA.16816.F32.BF16 R160, R160, R22, R4 ;  /* 0x00000016a0a0723c */ /* 0x000fe20000041804 */
[----:B------:R-:W-:-:S06]  /*113e0*/  MOV R54, R55 ;  /* 0x0000003700367202 */ /* 0x000fcc0000000f00 */
[----:B------:R-:W-:Y:S01]  /*113f0*/  FADD.FTZ R5, R213, R220 ;  /* 0x000000dcd5057221 */ /* 0x000fe20000010000 */
[----:B------:R-:W-:Y:S01]  /*11400*/  FADD.FTZ R231, R31, R231 ;  /* 0x000000e71fe77221 */ /* 0x000fe20000010000 */
[----:B------:R-:W-:Y:S02]  /*11410*/  FADD.FTZ R230, R58, R230 ;  /* 0x000000e63ae67221 */ /* 0x000fe40000010000 */
[----:B------:R-:W-:Y:S01]  /*11420*/  FADD.FTZ R5, R232, R5 ;  /* 0x00000005e8057221 */ /* 0x000fe20000010000 */
[----:B------:R-:W-:Y:S01]  /*11430*/  MOV R55, R40 ;  /* 0x0000002800377202 */ /* 0x000fe20000000f00 */
[----:B------:R-:W-:Y:S01]  /*11440*/  FADD.FTZ R229, R56, R229 ;  /* 0x000000e538e57221 */ /* 0x000fe20000010000 */
[----:B------:R-:W-:Y:S01]  /*11450*/  MOV R40, R41 ;  /* 0x0000002900287202 */ /* 0x000fe20000000f00 */
[----:B------:R-:W-:Y:S01]  /*11460*/  FADD.FTZ R5, R57, R5 ;  /* 0x0000000539057221 */ /* 0x000fe20000010000 */
[----:B------:R-:W-:Y:S01]  /*11470*/  IMAD.MOV.U32 R41, RZ, RZ, R42 ;  /* 0x000000ffff297224 */ /* 0x000fe200078e002a */
        /* <DEDUP_REMOVED lines=8> */
[----:B------:R-:W-:-:S02]  /*11500*/  IMAD.MOV.U32 R38, RZ, RZ, R39 ;  /* 0x000000ffff267224 */ /* 0x000fc400078e0027 */
        /* <DEDUP_REMOVED lines=17> */
[----:B------:R-:W-:-:S02]  /*11620*/  FADD.FTZ R6, R27, R229 ;  /* 0x000000e51b067221 */ /* 0x000fc40000010000 */
[----:B------:R1:W5:Y:S04]  /*11630*/  LDL.LU R208, [R1+0x6c] ;  /* 0x00006c0001d07983 */ /* 0x0003680000300800 */
[----:B------:R2:W-:Y:S04]  /*11640*/  STL [R1+0x48], R4 ;  /* 0x0000480401007387 */ /* 0x0005e80000100800 */
[----:B------:R1:W-:Y:S04]  /*11650*/  STL [R1+0x44], R7 ;  /* 0x0000440701007387 */ /* 0x0003e80000100800 */
[----:B------:R1:W-:Y:S01]  /*11660*/  STL [R1+0x40], R6 ;  /* 0x0000400601007387 */ /* 0x0003e20000100800 */
[----:B--2---:R-:W-:-:S05]  /*11670*/  FADD.FTZ R4, R222, R5 ;  /* 0x00000005de047221 */ /* 0x004fca0000010000 */
[----:B------:R1:W-:Y:S01]  /*11680*/  STL [R1+0x24], R4 ;  /* 0x0000240401007387 */ /* 0x0003e20000100800 */
[----:B------:R-:W-:Y:S01]  /*11690*/  @UP0 UIADD3 UR18, UR18, -0x4, URZ ;  /* 0xfffffffc12120890 */ /* 0x000fe2000fffe03f */
[----:B------:R-:W-:Y:S11]  /*116a0*/  @P0 BRA `(.L_x_225) ;  /* 0x0000000000040947 */ /* 0x000ff60003800000 */
.L_x_218:
[----:B------:R-:W-:-:S12]  /*116b0*/  UIADD3 UR18, UR12, -0x1, URZ ;  /* 0xffffffff0c127890 */ /* 0x000fd8000fffe03f */
.L_x_225:
[----:B------:R-:W-:-:S13]  /*116c0*/  ISETP.LE.AND P0, PT, RZ, UR18, PT ;  /* 0x00000012ff007c0c */ /* 0x000fda000bf03270 */
[----:B------:R-:W-:Y:S05]  /*116d0*/  @!P0 BRA `(.L_x_226) ;  /* 0x0000003c00f48947 */ /* 0x000fea0003800000 */
[----:B--2---:R-:W1:Y:S01]  /*116e0*/  S2R R5, SR_TID.X ;  /* 0x0000000000057919 */ /* 0x004e620000002100 */
[----:B------:R-:W-:Y:S01]  /*116f0*/  ULDC UR4, c[0x0][0x2d0] ;  /* 0x0000b40000047ab9 */ /* 0x000fe20000000800 */
[----:B------:R-:W-:Y:S01]  /*11700*/  MOV R198, R3 ;  /* 0x0000000300c67202 */ /* 0x000fe20000000f00 */
[----:B------:R-:W-:Y:S01]  /*11710*/  IMAD.MOV.U32 R201, RZ, RZ, R196 ;  /* 0x000000ffffc97224 */ /* 0x000fe200078e00c4 */
[----:B------:R-:W-:Y:S01]  /*11720*/  MOV R199, R2 ;  /* 0x0000000200c77202 */ /* 0x000fe20000000f00 */
[----:B-----5:R-:W-:Y:S01]  /*11730*/  IMAD.MOV.U32 R2, RZ, RZ, R208 ;  /* 0x000000ffff027224 */ /* 0x020fe200078e00d0 */
[----:B------:R-:W-:Y:S01]  /*11740*/  MOV R3, R211 ;  /* 0x000000d300037202 */ /* 0x000fe20000000f00 */
[----:B------:R-:W-:Y:S01]  /*11750*/  IMAD.MOV.U32 R197, RZ, RZ, R0 ;  /* 0x000000ffffc57224 */ /* 0x000fe200078e0000 */
[----:B------:R-:W-:Y:S01]  /*11760*/  ULDC UR5, c[0x0][0x2d0] ;  /* 0x0000b40000057ab9 */ /* 0x000fe20000000800 */
[----:B------:R-:W-:Y:S01]  /*11770*/  ULDC.64 UR6, c[0x0][0x248] ;  /* 0x0000920000067ab9 */ /* 0x000fe20000000a00 */
[----:B-1----:R-:W-:-:S04]  /*11780*/  SHF.R.S32.HI R4, RZ, 0x1f, R5 ;  /* 0x0000001fff047819 */ /* 0x002fc80000011405 */
[----:B------:R-:W-:-:S04]  /*11790*/  LEA.HI R4, R4, R5, RZ, 0x3 ;  /* 0x0000000504047211 */ /* 0x000fc800078f18ff */
[----:B------:R-:W-:-:S05]  /*117a0*/  LOP3.LUT R4, R4, 0xfffffff8, RZ, 0xc0, !PT ;  /* 0xfffffff804047812 */ /* 0x000fca00078ec0ff */
[----:B------:R-:W-:-:S04]  /*117b0*/  IMAD.IADD R4, R5, 0x1, -R4 ;  /* 0x0000000105047824 */ /* 0x000fc800078e0a04 */
[----:B------:R-:W-:-:S05]  /*117c0*/  IMAD.SHL.U32 R4, R4, 0x8, RZ ;  /* 0x0000000804047824 */ /* 0x000fca00078e00ff */
[----:B------:R-:W-:Y:S01]  /*117d0*/  ISETP.GE.AND P3, PT, R4, UR4, PT ;  /* 0x0000000404007c0c */ /* 0x000fe2000bf66270 */
[----:B------:R-:W-:-:S12]  /*117e0*/  ULDC UR4, c[0x0][0x2ec] ;  /* 0x0000bb0000047ab9 */ /* 0x000fd80000000800 */
[----:B------:R-:W1:Y:S08]  /*117f0*/  @!P3 LDC.64 R4, c[0x0][0x220] ;  /* 0x00008800ff04bb82 */ /* 0x000e700000000a00 */
[----:B------:R-:W2:Y:S08]  /*11800*/  @!P3 LDC.64 R8, c[0x0][0x220] ;  /* 0x00008800ff08bb82 */ /* 0x000eb00000000a00 */
[----:B------:R-:W3:Y:S01]  /*11810*/  @!P3 LDC.64 R6, c[0x0][0x220] ;  /* 0x00008800ff06bb82 */ /* 0x000ee20000000a00 */
[----:B-1----:R1:W-:Y:S04]  /*11820*/  @!P3 STL.64 [R1+0x18], R4 ;  /* 0x000018040100b387 */ /* 0x0023e80000100a00 */
[----:B--2---:R2:W-:Y:S04]  /*11830*/  @!P3 STL.64 [R1+0x10], R8 ;  /* 0x000010080100b387 */ /* 0x0045e80000100a00 */
[----:B---3--:R2:W-:Y:S01]  /*11840*/  @!P3 STL.64 [R1+0x8], R6 ;  /* 0x000008060100b387 */ /* 0x0085e20000100a00 */
[----:B-1----:R-:W1:Y:S03]  /*11850*/  @!P3 LDC.64 R4, c[0x0][0x220] ;  /* 0x00008800ff04bb82 */ /* 0x002e660000000a00 */
[----:B-1----:R2:W-:Y:S04]  /*11860*/  @!P3 STL.64 [R1], R4 ;  /* 0x000000040100b387 */ /* 0x0025e80000100a00 */
[----:B------:R2:W-:Y:S01]  /*11870*/  STL.64 [R1+0x38], R2 ;  /* 0x0000380201007387 */ /* 0x0005e20000100a00 */
[----:B------:R-:W-:Y:S05]  /*11880*/  BRA `(.L_x_227) ;  /* 0x0000000400547947 */ /* 0x000fea0003800000 */
.L_x_229:
[----:B------:R-:W2:Y:S01]  /*11890*/  LDL.64 R238, [R1+0x28] ;  /* 0x0000280001ee7983 */ /* 0x000ea20000100a00 */
[----:B------:R-:W1:Y:S01]  /*118a0*/  @!P3 LDC.64 R202, c[0x0][0x218] ;  /* 0x00008600ffcabb82 */ /* 0x000e620000000a00 */
[----:B------:R-:W-:Y:S02]  /*118b0*/  UIADD3 UR9, UR18, -0x1, URZ ;  /* 0xffffffff12097890 */ /* 0x000fe4000fffe03f */
[----:B------:R-:W3:Y:S02]  /*118c0*/  LDL.64 R232, [R1+0x30] ;  /* 0x0000300001e87983 */ /* 0x000ee40000100a00 */
[----:B------:R-:W-:Y:S02]  /*118d0*/  USHF.R.S32.HI UR8, URZ, 0x1f, UR9 ;  /* 0x0000001f3f087899 */ /* 0x000fe40008011409 */
[----:B------:R4:W-:Y:S01]  /*118e0*/  @P3 STS.128 [R252+0x8000], RZ ;  /* 0x008000fffc003388 */ /* 0x0009e20000000c00 */
[----:B------:R-:W5:Y:S01]  /*118f0*/  @!P2 LDC.64 R2, c[0x0][0x218] ;  /* 0x00008600ff02ab82 */ /* 0x000f620000000a00 */
[----:B------:R-:W-:Y:S02]  /*11900*/  UIMAD UR8, UR8, UR6, URZ ;  /* 0x00000006080872a4 */ /* 0x000fe4000f8e023f */
[----:B------:R-:W-:Y:S02]  /*11910*/  UIMAD.WIDE.U32 UR10, UR9, UR6, URZ ;  /* 0x00000006090a72a5 */ /* 0x000fe4000f8e003f */
[----:B------:R-:W-:Y:S03]  /*11920*/  UIMAD UR8, UR9, UR7, UR8 ;  /* 0x00000007090872a4 */ /* 0x000fe6000f8e0208 */
[----:B------:R-:W4:Y:S01]  /*11930*/  @!P3 LDC.64 R210, c[0x0][0x218] ;  /* 0x00008600ffd2bb82 */ /* 0x000f220000000a00 */
[----:B------:R-:W-:Y:S01]  /*11940*/  UIADD3 UR8, UR11, UR8, URZ ;  /* 0x000000080b087290 */ /* 0x000fe2000fffe03f */
[----:B------:R-:W-:Y:S02]  /*11950*/  IMAD.U32 R213, RZ, RZ, UR10 ;  /* 0x0000000affd57e24 */ /* 0x000fe4000f8e00ff */
[----:B------:R-:W-:Y:S03]  /*11960*/  IMAD.U32 R205, RZ, RZ, UR10 ;  /* 0x0000000affcd7e24 */ /* 0x000fe6000f8e00ff */
[----:B------:R-:W-:Y:S01]  /*11970*/  IMAD.U32 R0, RZ, RZ, UR8 ;  /* 0x00000008ff007e24 */ /* 0x000fe2000f8e00ff */
[----:B------:R-:W4:Y:S08]  /*11980*/  @!P2 LDC.64 R208, c[0x0][0x218] ;  /* 0x00008600ffd0ab82 */ /* 0x000f300000000a00 */
[----:B------:R-:W4:Y:S01]  /*11990*/  @!P3 LDC.64 R206, c[0x0][0x218] ;  /* 0x00008600ffcebb82 */ /* 0x000f220000000a00 */
[----:B--2---:R-:W-:Y:S04]  /*119a0*/  LEA R213, P0, R213, R238, 0x6 ;  /* 0x000000eed5d57211 */ /* 0x004fe800078030ff */
[----:B---3--:R-:W-:Y:S02]  /*119b0*/  LEA.HI.X R0, R205, R233, R0, 0x6, P0 ;  /* 0x000000e9cd007211 */ /* 0x008fe400000f3400 */
[C---:B-1----:R-:W-:Y:S01]  /*119c0*/  @!P3 LEA R214, P1, R213.reuse, R202, 0x1 ;  /* 0x000000cad5d6b211 */ /* 0x042fe200078208ff */
[----:B------:R-:W1:Y:S01]  /*119d0*/  @!P2 LDC.64 R204, c[0x0][0x218] ;  /* 0x00008600ffccab82 */ /* 0x000e620000000a00 */
[C---:B-----5:R-:W-:Y:S02]  /*119e0*/  @!P2 LEA R216, P0, R213.reuse, R2, 0x1 ;  /* 0x00000002d5d8a211 */ /* 0x060fe400078008ff */
[C-C-:B------:R-:W-:Y:S02]  /*119f0*/  @!P3 LEA.HI.X R215, R213.reuse, R203, R0.reuse, 0x1, P1 ;  /* 0x000000cbd5d7b211 */ /* 0x140fe400008f0c00 */
[C---:B------:R-:W-:Y:S02]  /*11a00*/  @!P2 LEA.HI.X R217, R213.reuse, R3, R0, 0x1, P0 ;  /* 0x00000003d5d9a211 */ /* 0x040fe400000f0c00 */
[----:B------:R-:W-:Y:S01]  /*11a10*/  IADD3 R213, P1, R213, UR26, RZ ;  /* 0x0000001ad5d57c10 */ /* 0x000fe2000ff3e0ff */
[----:B------:R-:W-:Y:S01]  /*11a20*/  @!PT LDS RZ, [RZ] ;  /* 0x00000000fffff984 */ /* 0x000fe20000000800 */
[----:B------:R-:W-:Y:S01]  /*11a30*/  @!PT LDS RZ, [RZ] ;  /* 0x00000000fffff984 */ /* 0x000fe20000000800 */
[----:B------:R-:W-:Y:S01]  /*11a40*/  @!PT LDS RZ, [RZ] ;  /* 0x00000000fffff984 */ /* 0x000fe20000000800 */
[----:B------:R2:W-:Y:S01]  /*11a50*/  @!P3 LDGSTS.E.BYPASS.LTC128B.128 [R252+0x8000], desc[UR20][R214.64] ;  /* 0x08000000d6fcbfae */ /* 0x0005e2000b901d54 */
[----:B------:R-:W3:Y:S02]  /*11a60*/  @!P3 LDC.64 R202, c[0x0][0x218] ;  /* 0x00008600ffcabb82 */ /* 0x000ee40000000a00 */
[C---:B----4-:R-:W-:Y:S01]  /*11a70*/  @!P3 LEA R218, P0, R213.reuse, R210, 0x1 ;  /* 0x000000d2d5dab211 */ /* 0x050fe200078008ff */
[----:B------:R2:W-:Y:S01]  /*11a80*/  @P2 STS.128 [R252+0xa000], RZ ;  /* 0x00a000fffc002388 */ /* 0x0005e20000000c00 */
[----:B------:R-:W-:Y:S02]  /*11a90*/  IADD3.X R0, R0, UR25, RZ, P1, !PT ;  /* 0x0000001900007c10 */ /* 0x000fe40008ffe4ff */
[C---:B------:R-:W-:Y:S01]  /*11aa0*/  IADD3 R210, P5, R213.reuse, UR26, RZ ;  /* 0x0000001ad5d27c10 */ /* 0x040fe2000ffbe0ff */
[----:B------:R-:W-:Y:S01]  /*11ab0*/  @!PT LDS RZ, [RZ] ;  /* 0x00000000fffff984 */ /* 0x000fe20000000800 */
[----:B------:R-:W-:Y:S01]  /*11ac0*/  @!PT LDS RZ, [RZ] ;  /* 0x00000000fffff984 */ /* 0x000fe20000000800 */
[----:B------:R-:W-:Y:S01]  /*11ad0*/  @!PT LDS RZ, [RZ] ;  /* 0x00000000fffff984 */ /* 0x000fe20000000800 */
[----:B------:R2:W-:Y:S01]  /*11ae0*/  @!P2 LDGSTS.E.BYPASS.LTC128B.128 [R252+0xa000], desc[UR20][R216.64+0x80] ;  /* 0x0a000080d8fcafae */ /* 0x0005e2000b901d54 */
[C-C-:B------:R-:W-:Y:S01]  /*11af0*/  @!P3 LEA.HI.X R219, R213.reuse, R211, R0.reuse, 0x1, P0 ;  /* 0x000000d3d5dbb211 */ /* 0x140fe200000f0c00 */
[----:B------:R-:W4:Y:S01]  /*11b00*/  @!P2 LDC.64 R2, c[0x0][0x218] ;  /* 0x00008600ff02ab82 */ /* 0x000f220000000a00 */
[C---:B------:R-:W-:Y:S01]  /*11b10*/  @!P2 LEA R212, P0, R213.reuse, R208, 0x1 ;  /* 0x000000d0d5d4a211 */ /* 0x040fe200078008ff */
[----:B------:R2:W-:Y:S01]  /*11b20*/  @P3 STS.128 [R252+0x8800], RZ ;  /* 0x008800fffc003388 */ /* 0x0005e20000000c00 */
[----:B------:R-:W-:Y:S02]  /*11b30*/  @!P3 LEA R220, P1, R210, R206, 0x1 ;  /* 0x000000ced2dcb211 */ /* 0x000fe400078208ff */
[----:B------:R-:W-:Y:S01]  /*11b40*/  @!P2 LEA.HI.X R213, R213, R209, R0, 0x1, P0 ;  /* 0x000000d1d5d5a211 */ /* 0x000fe200000f0c00 */
[----:B------:R-:W-:Y:S01]  /*11b50*/  @!PT LDS RZ, [RZ] ;  /* 0x00000000fffff984 */ /* 0x000fe20000000800 */
[----:B------:R-:W-:Y:S01]  /*11b60*/  @!PT LDS RZ, [RZ] ;  /* 0x00000000fffff984 */ /* 0x000fe20000000800 */
[----:B------:R-:W-:Y:S01]  /*11b70*/  @!PT LDS RZ, [RZ] ;  /* 0x00000000fffff984 */ /* 0x000fe20000000800 */
[----:B------:R2:W-:Y:S01]  /*11b80*/  @!P3 LDGSTS.E.BYPASS.LTC128B.128 [R252+0x8800], desc[UR20][R218.64] ;  /* 0x08800000dafcbfae */ /* 0x0005e2000b901d54 */
[----:B------:R-:W-:Y:S02]  /*11b90*/  IADD3.X R206, R0, UR25, RZ, P5, !PT ;  /* 0x0000001900ce7c10 */ /* 0x000fe4000affe4ff */
[C---:B------:R-:W-:Y:S01]  /*11ba0*/  IADD3 R208, P6, R210.reuse, UR26, RZ ;  /* 0x0000001ad2d07c10 */ /* 0x040fe2000ffde0ff */
[----:B------:R2:W-:Y:S01]  /*11bb0*/  @P2 STS.128 [R252+0xa800], RZ ;  /* 0x00a800fffc002388 */ /* 0x0005e20000000c00 */
[C-C-:B------:R-:W-:Y:S02]  /*11bc0*/  @!P3 LEA.HI.X R221, R210.reuse, R207, R206.reuse, 0x1, P1 ;  /* 0x000000cfd2ddb211 */ /* 0x140fe400008f0cce */
[----:B-1----:R-:W-:Y:S01]  /*11bd0*/  @!P2 LEA R204, P1, R210, R204, 0x1 ;  /* 0x000000ccd2cca211 */ /* 0x002fe200078208ff */
[----:B------:R-:W-:Y:S01]  /*11be0*/  @!PT LDS RZ, [RZ] ;  /* 0x00000000fffff984 */ /* 0x000fe20000000800 */
[----:B------:R-:W-:Y:S01]  /*11bf0*/  @!PT LDS RZ, [RZ] ;  /* 0x00000000fffff984 */ /* 0x000fe20000000800 */
[----:B------:R-:W-:Y:S01]  /*11c00*/  @!PT LDS RZ, [RZ] ;  /* 0x00000000fffff984 */ /* 0x000fe20000000800 */
[----:B------:R2:W-:Y:S01]  /*11c10*/  @!P2 LDGSTS.E.BYPASS.LTC128B.128 [R252+0xa800], desc[UR20][R212.64+0x80] ;  /* 0x0a800080d4fcafae */ /* 0x0005e2000b901d54 */
[----:B---3--:R-:W-:Y:S02]  /*11c20*/  @!P3 LEA R202, P5, R208, R202, 0x1 ;  /* 0x000000cad0cab211 */ /* 0x008fe400078a08ff */
[----:B------:R-:W-:Y:S01]  /*11c30*/  @!P2 LEA.HI.X R205, R210, R205, R206, 0x1, P1 ;  /* 0x000000cdd2cda211 */ /* 0x000fe200008f0cce */
[----:B------:R2:W-:Y:S01]  /*11c40*/  @P3 STS.128 [R252+0x9000], RZ ;  /* 0x009000fffc003388 */ /* 0x0005e20000000c00 */
[----:B------:R-:W-:Y:S03]  /*11c50*/  IADD3.X R0, R206, UR25, RZ, P6, !PT ;  /* 0x00000019ce007c10 */ /* 0x000fe6000b7fe4ff */
[----:B------:R-:W-:Y:S01]  /*11c60*/  @!PT LDS RZ, [RZ] ;  /* 0x00000000fffff984 */ /* 0x000fe20000000800 */
[----:B------:R-:W-:Y:S01]  /*11c70*/  @!PT LDS RZ, [RZ] ;  /* 0x00000000fffff984 */ /* 0x000fe20000000800 */
[----:B------:R-:W-:Y:S01]  /*11c80*/  @!PT LDS RZ, [RZ] ;  /* 0x00000000fffff984 */ /* 0x000fe20000000800 */
[----:B------:R2:W-:Y:S01]  /*11c90*/  @!P3 LDGSTS.E.BYPASS.LTC128B.128 [R252+0x9000], desc[UR20][R220.64] ;  /* 0x09000000dcfcbfae */ /* 0x0005e2000b901d54 */
[C-C-:B------:R-:W-:Y:S02]  /*11ca0*/  @!P3 LEA.HI.X R203, R208.reuse, R203, R0.reuse, 0x1, P5 ;  /* 0x000000cbd0cbb211 */ /* 0x140fe400028f0c00 */
        /* <DEDUP_REMOVED lines=17> */
[----:B------:R-:W0:Y:S01]  /*11dc0*/  LDGDEPBAR ;  /* 0x00000000000079af */ /* 0x000e220000000000 */
[----:B------:R-:W-:Y:S05]  /*11dd0*/  BRA `(.L_x_228) ;  /* 0x0000001400087947 */ /* 0x000fea0003800000 */
.L_x_227:
[----:B--23--:R-:W2:Y:S01]  /*11de0*/  LDL.64 R4, [R1+0x38] ;  /* 0x0000380001047983 */ /* 0x00cea20000100a00 */
[----:B------:R-:W-:Y:S01]  /*11df0*/  IMAD.U32 R202, RZ, RZ, UR18 ;  /* 0x00000012ffca7e24 */ /* 0x000fe2000f8e00ff */
[----:B------:R-:W-:Y:S04]  /*11e00*/  DEPBAR.LE SB0, 0x0 ;  /* 0x000080000000791a */ /* 0x000fe80000000000 */
[----:B------:R-:W3:Y:S01]  /*11e10*/  LDL R2, [R1+0x20] ;  /* 0x0000200001027983 */ /* 0x000ee20000100800 */
[----:B------:R-:W-:Y:S02]  /*11e20*/  USHF.R.S32.HI UR9, URZ, 0x1f, UR18 ;  /* 0x0000001f3f097899 */ /* 0x000fe40008011412 */
[----:B------:R-:W-:Y:S02]  /*11e30*/  UIMAD UR8, UR22, UR18, URZ ;  /* 0x00000012160872a4 */ /* 0x000fe4000f8e023f */
[----:B------:R-:W4:Y:S02]  /*11e40*/  LDL R0, [R1+0x18] ;  /* 0x0000180001007983 */ /* 0x000f240000100800 */
[----:B------:R-:W-:Y:S03]  /*11e50*/  UIMAD UR8, UR9, UR27, UR8 ;  /* 0x0000001b090872a4 */ /* 0x000fe6000f8e0208 */
[----:B------:R-:W5:Y:S05]  /*11e60*/  LDL R10, [R1+0x1c] ;  /* 0x00001c00010a7983 */ /* 0x000f6a0000100800 */
[----:B------:R-:W5:Y:S05]  /*11e70*/  LDL R9, [R1+0x10] ;  /* 0x0000100001097983 */ /* 0x000f6a0000100800 */
[----:B------:R-:W5:Y:S05]  /*11e80*/  LDL R8, [R1+0x14] ;  /* 0x0000140001087983 */ /* 0x000f6a0000100800 */
[----:B------:R-:W5:Y:S05]  /*11e90*/  LDL R7, [R1+0x8] ;  /* 0x0000080001077983 */ /* 0x000f6a0000100800 */
[----:B------:R-:W5:Y:S01]  /*11ea0*/  LDL R6, [R1] ;  /* 0x0000000001067983 */ /* 0x000f620000100800 */
[----:B------:R-:W-:Y:S06]  /*11eb0*/  BAR.SYNC.DEFER_BLOCKING 0x0 ;  /* 0x0000000000007b1d */ /* 0x000fec0000010000 */
[----:B------:R-:W-:Y:S01]  /*11ec0*/  @P3 STS.128 [R252+0xc000], RZ ;  /* 0x00c000fffc003388 */ /* 0x000fe20000000c00 */
[----:B--2---:R-:W-:Y:S04]  /*11ed0*/  IMAD.WIDE.U32 R202, R202, UR27, R4 ;  /* 0x0000001bcaca7c25 */ /* 0x004fe8000f8e0004 */
[----:B------:R-:W2:Y:S01]  /*11ee0*/  LDL R5, [R1+0xc] ;  /* 0x00000c0001057983 */ /* 0x000ea20000100800 */
[----:B------:R-:W-:Y:S04]  /*11ef0*/  VIADD R200, R203, UR8 ;  /* 0x00000008cbc87c36 */ /* 0x000fe80008000000 */
[----:B------:R-:W2:Y:S01]  /*11f00*/  LDL R4, [R1+0x4] ;  /* 0x0000040001047983 */ /* 0x000ea20000100800 */
[----:B---3--:R-:W-:Y:S02]  /*11f10*/  ISETP.GE.AND P2, PT, R2, UR5, PT ;  /* 0x0000000502007c0c */ /* 0x008fe4000bf46270 */
[C---:B----4-:R-:W-:Y:S02]  /*11f20*/  @!P3 LEA R18, P4, R202.reuse, R0, 0x1 ;  /* 0x00000000ca12b211 */ /* 0x050fe400078808ff */
[C---:B------:R-:W-:Y:S02]  /*11f30*/  IADD3 R0, P1, R202.reuse, UR28, RZ ;  /* 0x0000001cca007c10 */ /* 0x040fe4000ff3e0ff */
[C-C-:B-----5:R-:W-:Y:S05]  /*11f40*/  @!P3 LEA.HI.X R19, R202.reuse, R10, R200.reuse, 0x1, P4 ;  /* 0x0000000aca13b211 */ /* 0x160fea00020f0cc8 */
[----:B------:R-:W-:Y:S01]  /*11f50*/  @!PT LDS RZ, [RZ] ;  /* 0x00000000fffff984 */ /* 0x000fe20000000800 */
[----:B------:R-:W-:Y:S01]  /*11f60*/  @!PT LDS RZ, [RZ] ;  /* 0x00000000fffff984 */ /* 0x000fe20000000800 */
[----:B------:R-:W-:Y:S01]  /*11f70*/  @!PT LDS RZ, [RZ] ;  /* 0x00000000fffff984 */ /* 0x000fe20000000800 */
[----:B------:R1:W-:Y:S02]  /*11f80*/  @!P3 LDGSTS.E.BYPASS.LTC128B.128 [R252+0xc000], desc[UR20][R18.64] ;  /* 0x0c00000012fcbfae */ /* 0x0003e4000b901d54 */
[----:B------:R-:W3:Y:S03]  /*11f90*/  @!P2 LDC.64 R2, c[0x0][0x220] ;  /* 0x00008800ff02ab82 */ /* 0x000ee60000000a00 */
[----:B------:R-:W-:Y:S05]  /*11fa0*/  @P2 STS.128 [R252+0xe000], RZ ;  /* 0x00e000fffc002388 */ /* 0x000fea0000000c00 */
[----:B------:R-:W4:Y:S01]  /*11fb0*/  @!P2 LDC.64 R14, c[0x0][0x220] ;  /* 0x00008800ff0eab82 */ /* 0x000f220000000a00 */
[C---:B---3--:R-:W-:Y:S04]  /*11fc0*/  @!P2 LEA R22, P0, R202.reuse, R2, 0x1 ;  /* 0x00000002ca16a211 */ /* 0x048fe800078008ff */
[----:B------:R-:W-:Y:S03]  /*11fd0*/  @!P2 LEA.HI.X R23, R202, R3, R200, 0x1, P0 ;  /* 0x00000003ca17a211 */ /* 0x000fe600000f0cc8 */
[----:B------:R-:W3:Y:S01]  /*11fe0*/  @!P2 LDC.64 R202, c[0x0][0x220] ;  /* 0x00008800ffcaab82 */ /* 0x000ee20000000a00 */
[----:B------:R-:W-:Y:S02]  /*11ff0*/  @!P3 LEA R26, P0, R0, R9, 0x1 ;  /* 0x00000009001ab211 */ /* 0x000fe400078008ff */
[----:B------:R-:W-:Y:S01]  /*12000*/  IADD3.X R200, R200, UR19, RZ, P1, !PT ;  /* 0x00000013c8c87c10 */ /* 0x000fe20008ffe4ff */
[----:B------:R-:W-:Y:S01]  /*12010*/  @!PT LDS RZ, [RZ] ;  /* 0x00000000fffff984 */ /* 0x000fe20000000800 */
[----:B------:R-:W-:Y:S01]  /*12020*/  @!PT LDS RZ, [RZ] ;  /* 0x00000000fffff984 */ /* 0x000fe20000000800 */
[----:B------:R-:W-:Y:S01]  /*12030*/  @!PT LDS RZ, [RZ] ;  /* 0x00000000fffff984 */ /* 0x000fe20000000800 */
[----:B------:R5:W-:Y:S01]  /*12040*/  @!P2 LDGSTS.E.BYPASS.LTC128B.128 [R252+0xe000], desc[UR20][R22.64+0x80] ;  /* 0x0e00008016fcafae */ /* 0x000be2000b901d54 */
[C---:B------:R-:W-:Y:S02]  /*12050*/  IADD3 R196, P1, R0.reuse, UR28, RZ ;  /* 0x0000001c00c47c10 */ /* 0x040fe4000ff3e0ff */
[C-C-:B------:R-:W-:Y:S02]  /*12060*/  @!P3 LEA.HI.X R27, R0.reuse, R8, R200.reuse, 0x1, P0 ;  /* 0x00000008001bb211 */ /* 0x140fe400000f0cc8 */
[----:B------:R-:W-:Y:S01]  /*12070*/  @P3 STS.128 [R252+0xc800], RZ ;  /* 0x00c800fffc003388 */ /* 0x000fe20000000c00 */
[----:B----4-:R-:W-:Y:S01]  /*12080*/  @!P2 LEA R14, P0, R0, R14, 0x1 ;  /* 0x0000000e000ea211 */ /* 0x010fe200078008ff */
[----:B------:R-:W4:Y:S01]  /*12090*/  @!P2 LDC.64 R2, c[0x0][0x220] ;  /* 0x00008800ff02ab82 */ /* 0x000f220000000a00 */
[----:B------:R-:W-:Y:S02]  /*120a0*/  IADD3.X R17, R200, UR19, RZ, P1, !PT ;  /* 0x00000013c8117c10 */ /* 0x000fe40008ffe4ff */
[----:B------:R-:W-:Y:S01]  /*120b0*/  @!PT LDS RZ, [RZ] ;  /* 0x00000000fffff984 */ /* 0x000fe20000000800 */
[----:B------:R-:W-:Y:S01]  /*120c0*/  @!PT LDS RZ, [RZ] ;  /* 0x00000000fffff984 */ /* 0x000fe20000000800 */
[----:B------:R-:W-:Y:S01]  /*120d0*/  @!PT LDS RZ, [RZ] ;  /* 0x00000000fffff984 */ /* 0x000fe20000000800 */
[----:B------:R-:W-:Y:S01]  /*120e0*/  @!P3 LDGSTS.E.BYPASS.LTC128B.128 [R252+0xc800], desc[UR20][R26.64] ;  /* 0x0c8000001afcbfae */ /* 0x000fe2000b901d54 */
[----:B------:R-:W-:Y:S02]  /*120f0*/  @!P2 LEA.HI.X R15, R0, R15, R200, 0x1, P0 ;  /* 0x0000000f000fa211 */ /* 0x000fe400000f0cc8 */
[C---:B-1----:R-:W-:Y:S02]  /*12100*/  @!P3 LEA R18, P0, R196.reuse, R7, 0x1 ;  /* 0x00000007c412b211 */ /* 0x042fe400078008ff */
[----:B------:R-:W-:Y:S01]  /*12110*/  @P2 STS.128 [R252+0xe800], RZ ;  /* 0x00e800fffc002388 */ /* 0x000fe20000000c00 */
[C---:B------:R-:W-:Y:S04]  /*12120*/  IADD3 R13, P4, R196.reuse, UR28, RZ ;  /* 0x0000001cc40d7c10 */ /* 0x040fe8000ff9e0ff */
[----:B------:R-:W-:Y:S01]  /*12130*/  @!PT LDS RZ, [RZ] ;  /* 0x00000000fffff984 */ /* 0x000fe20000000800 */
[----:B------:R-:W-:Y:S01]  /*12140*/  @!PT LDS RZ, [RZ] ;  /* 0x00000000fffff984 */ /* 0x000fe20000000800 */
[----:B------:R-:W-:Y:S01]  /*12150*/  @!PT LDS RZ, [RZ] ;  /* 0x00000000fffff984 */ /* 0x000fe20000000800 */
[----:B------:R1:W-:Y:S01]  /*12160*/  @!P2 LDGSTS.E.BYPASS.LTC128B.128 [R252+0xe800], desc[UR20][R14.64+0x80] ;  /* 0x0e8000800efcafae */ /* 0x0003e2000b901d54 */
[----:B------:R-:W-:Y:S04]  /*12170*/  IADD3.X R0, R17, UR19, RZ, P4, !PT ;  /* 0x0000001311007c10 */ /* 0x000fe8000a7fe4ff */
[----:B------:R-:W-:Y:S01]  /*12180*/  @P3 STS.128 [R252+0xd000], RZ ;  /* 0x00d000fffc003388 */ /* 0x000fe20000000c00 */
[C---:B---3--:R-:W-:Y:S04]  /*12190*/  @!P2 LEA R202, P1, R196.reuse, R202, 0x1 ;  /* 0x000000cac4caa211 */ /* 0x048fe800078208ff */
[C-C-:B------:R-:W-:Y:S02]  /*121a0*/  @!P2 LEA.HI.X R203, R196.reuse, R203, R17.reuse, 0x1, P1 ;  /* 0x000000cbc4cba211 */ /* 0x140fe400008f0c11 */
[C---:B-----5:R-:W-:Y:S02]  /*121b0*/  @!P3 LEA R22, P4, R13.reuse, R6, 0x1 ;  /* 0x000000060d16b211 */ /* 0x060fe400078808ff */
[----:B--2---:R-:W-:Y:S02]  /*121c0*/  @!P3 LEA.HI.X R19, R196, R5, R17, 0x1, P0 ;  /* 0x00000005c413b211 */ /* 0x004fe400000f0c11 */
[C---:B----4-:R-:W-:Y:S02]  /*121d0*/  @!P2 LEA R2, P0, R13.reuse, R2, 0x1 ;  /* 0x000000020d02a211 */ /* 0x050fe400078008ff */
[C-C-:B------:R-:W-:Y:S01]  /*121e0*/  @!P3 LEA.HI.X R23, R13.reuse, R4, R0.reuse, 0x1, P4 ;  /* 0x000000040d17b211 */ /* 0x140fe200020f0c00 */
[----:B------:R-:W-:Y:S01]  /*121f0*/  @!PT LDS RZ, [RZ] ;  /* 0x00000000fffff984 */ /* 0x000fe20000000800 */
[----:B------:R-:W-:Y:S01]  /*12200*/  @!PT LDS RZ, [RZ] ;  /* 0x00000000fffff984 */ /* 0x000fe20000000800 */
[----:B------:R-:W-:Y:S01]  /*12210*/  @!PT LDS RZ, [RZ] ;  /* 0x00000000fffff984 */ /* 0x000fe20000000800 */
[----:B------:R2:W-:Y:S01]  /*12220*/  @!P3 LDGSTS.E.BYPASS.LTC128B.128 [R252+0xd000], desc[UR20][R18.64] ;  /* 0x0d00000012fcbfae */ /* 0x0005e2000b901d54 */
[----:B------:R-:W-:Y:S02]  /*12230*/  @!P2 LEA.HI.X R3, R13, R3, R0, 0x1, P0 ;  /* 0x000000030d03a211 */ /* 0x000fe400000f0c00 */
[----:B------:R-:W-:Y:S02]  /*12240*/  ISETP.LT.AND P4, PT, RZ, UR18, PT ;  /* 0x00000012ff007c0c */ /* 0x000fe4000bf81270 */
[----:B------:R-:W-:Y:S05]  /*12250*/  @P2 STS.128 [R252+0xf000], RZ ;  /* 0x00f000fffc002388 */ /* 0x000fea0000000c00 */
[----:B------:R-:W-:Y:S01]  /*12260*/  @!PT LDS RZ, [RZ] ;  /* 0x00000000fffff984 */ /* 0x000fe20000000800 */
[----:B------:R-:W-:Y:S01]  /*12270*/  @!PT LDS RZ, [RZ] ;  /* 0x00000000fffff984 */ /* 0x000fe20000000800 */
[----:B------:R-:W-:Y:S01]  /*12280*/  @!PT LDS RZ, [RZ] ;  /* 0x00000000fffff984 */ /* 0x000fe20000000800 */
[----:B------:R-:W-:Y:S05]  /*12290*/  @!P2 LDGSTS.E.BYPASS.LTC128B.128 [R252+0xf000], desc[UR20][R202.64+0x80] ;  /* 0x0f000080cafcafae */ /* 0x000fea000b901d54 */
[----:B------:R-:W-:Y:S05]  /*122a0*/  @P3 STS.128 [R252+0xd800], RZ ;  /* 0x00d800fffc003388 */ /* 0x000fea0000000c00 */
[----:B------:R-:W-:Y:S01]  /*122b0*/  @!PT LDS RZ, [RZ] ;  /* 0x00000000fffff984 */ /* 0x000fe20000000800 */
[----:B------:R-:W-:Y:S01]  /*122c0*/  @!PT LDS RZ, [RZ] ;  /* 0x00000000fffff984 */ /* 0x000fe20000000800 */
[----:B------:R-:W-:Y:S01]  /*122d0*/  @!PT LDS RZ, [RZ] ;  /* 0x00000000fffff984 */ /* 0x000fe20000000800 */
[----:B------:R3:W-:Y:S05]  /*122e0*/  @!P3 LDGSTS.E.BYPASS.LTC128B.128 [R252+0xd800], desc[UR20][R22.64] ;  /* 0x0d80000016fcbfae */ /* 0x0007ea000b901d54 */
[----:B------:R-:W-:Y:S05]  /*122f0*/  @P2 STS.128 [R252+0xf800], RZ ;  /* 0x00f800fffc002388 */ /* 0x000fea0000000c00 */
[----:B------:R-:W-:Y:S01]  /*12300*/  @!PT LDS RZ, [RZ] ;  /* 0x00000000fffff984 */ /* 0x000fe20000000800 */
[----:B------:R-:W-:Y:S01]  /*12310*/  @!PT LDS RZ, [RZ] ;  /* 0x00000000fffff984 */ /* 0x000fe20000000800 */
[----:B------:R-:W-:Y:S01]  /*12320*/  @!PT LDS RZ, [RZ] ;  /* 0x00000000fffff984 */ /* 0x000fe20000000800 */
[----:B------:R4:W-:Y:S05]  /*12330*/  @!P2 LDGSTS.E.BYPASS.LTC128B.128 [R252+0xf800], desc[UR20][R2.64+0x80] ;  /* 0x0f80008002fcafae */ /* 0x0009ea000b901d54 */
[----:B------:R-:W-:Y:S05]  /*12340*/  LDSM.16.M88.4 R204, [R251] ;  /* 0x00000000fbcc783b */ /* 0x000fea0000000200 */
[----:B------:R-:W5:Y:S05]  /*12350*/  LDSM.16.M88.4 R208, [R250+0x8000] ;  /* 0x00800000fad0783b */ /* 0x000f6a0000000200 */
[----:B------:R-:W1:Y:S05]  /*12360*/  LDSM.16.M88.4 R212, [R251+0x2000] ;  /* 0x00200000fbd4783b */ /* 0x000e6a0000000200 */
[----:B------:R-:W3:Y:S05]  /*12370*/  LDSM.16.M88.4 R216, [R250+0x8800] ;  /* 0x00880000fad8783b */ /* 0x000eea0000000200 */
[----:B------:R-:W0:Y:S05]  /*12380*/  LDGDEPBAR ;  /* 0x00000000000079af */ /* 0x000e2a0000000000 */
[----:B------:R-:W4:Y:S05]  /*12390*/  LDSM.16.M88.4 R220, [R250+0x9000] ;  /* 0x00900000fadc783b */ /* 0x000f2a0000000200 */
[----:B------:R-:W4:Y:S05]  /*123a0*/  LDSM.16.M88.4 R224, [R250+0x9800] ;  /* 0x00980000fae0783b */ /* 0x000f2a0000000200 */
[----:B------:R-:W-:Y:S05]  /*123b0*/  LDSM.16.M88.4 R228, [R249] ;  /* 0x00000000f9e4783b */ /* 0x000fea0000000200 */
[----:B------:R-:W4:Y:S05]  /*123c0*/  LDSM.16.M88.4 R232, [R248] ;  /* 0x00000000f8e8783b */ /* 0x000f2a0000000200 */
[----:B------:R-:W4:Y:S01]  /*123d0*/  LDSM.16.M88.4 R236, [R249+0x2000] ;  /* 0x00200000f9ec783b */ /* 0x000f220000000200 */
[-C--:B-----5:R-:W-:Y:S06]  /*123e0*/  HMMA.16816.F32.BF16 R4, R204, R208.reuse, RZ ;  /* 0x000000d0cc04723c */ /* 0x0a0fec00000418ff */
[C---:B-1----:R-:W-:Y:S06]  /*123f0*/  HMMA.16816.F32.BF16 R8, R212.reuse, R208, RZ ;  /* 0x000000d0d408723c */ /* 0x042fec00000418ff */
[-C--:B------:R-:W-:Y:S06]  /*12400*/  HMMA.16816.F32.BF16 R12, R212, R210.reuse, RZ ;  /* 0x000000d2d40c723c */ /* 0x080fec00000418ff */
[C---:B--2---:R-:W-:Y:S01]  /*12410*/  HMMA.16816.F32.BF16 R16, R204.reuse, R210, RZ ;  /* 0x000000d2cc10723c */ /* 0x044fe200000418ff */
[----:B------:R-:W-:Y:S05]  /*12420*/  LDSM.16.M88.4 R208, [R248+0x1000] ;  /* 0x00100000f8d0783b */ /* 0x000fea0000000200 */
[-C--:B---3--:R-:W-:Y:S06]  /*12430*/  HMMA.16816.F32.BF16 R20, R204, R216.reuse, RZ ;  /* 0x000000d8cc14723c */ /* 0x088fec00000418ff */
[C---:B------:R-:W-:Y:S06]  /*12440*/  HMMA.16816.F32.BF16 R24, R212.reuse, R216, RZ ;  /* 0x000000d8d418723c */ /* 0x040fec00000418ff */
[-C--:B------:R-:W-:Y:S06]  /*12450*/  HMMA.16816.F32.BF16 R28, R212, R218.reuse, RZ ;  /* 0x000000dad41c723c */ /* 0x080fec00000418ff */
[C---:B------:R-:W-:Y:S01]  /*12460*/  HMMA.16816.F32.BF16 R32, R204.reuse, R218, RZ ;  /* 0x000000dacc20723c */ /* 0x040fe200000418ff */
[----:B------:R-:W-:Y:S05]  /*12470*/  LDSM.16.M88.4 R216, [R247+0x2000] ;  /* 0x00200000f7d8783b */ /* 0x000fea0000000200 */
[-C--:B----4-:R-:W-:Y:S06]  /*12480*/  HMMA.16816.F32.BF16 R36, R204, R220.reuse, RZ ;  /* 0x000000dccc24723c */ /* 0x090fec00000418ff */
[C---:B------:R-:W-:Y:S06]  /*12490*/  HMMA.16816.F32.BF16 R40, R212.reuse, R220, RZ ;  /* 0x000000dcd428723c */ /* 0x040fec00000418ff */
[-C--:B------:R-:W-:Y:S06]  /*124a0*/  HMMA.16816.F32.BF16 R44, R212, R222.reuse, RZ ;  /* 0x000000ded42c723c */ /* 0x080fec00000418ff */
[C---:B------:R-:W-:Y:S01]  /*124b0*/  HMMA.16816.F32.BF16 R48, R204.reuse, R222, RZ ;  /* 0x000000decc30723c */ /* 0x040fe200000418ff */
[----:B------:R-:W-:Y:S05]  /*124c0*/  LDSM.16.M88.4 R220, [R243+0x9000] ;  /* 0x00900000f3dc783b */ /* 0x000fea0000000200 */
[-C--:B------:R-:W-:Y:S06]  /*124d0*/  HMMA.16816.F32.BF16 R52, R204, R224.reuse, RZ ;  /* 0x000000e0cc34723c */ /* 0x080fec00000418ff */
[C---:B------:R-:W-:Y:S06]  /*124e0*/  HMMA.16816.F32.BF16 R56, R212.reuse, R224, RZ ;  /* 0x000000e0d438723c */ /* 0x040fec00000418ff */
[-C--:B------:R-:W-:Y:S01]  /*124f0*/  HMMA.16816.F32.BF16 R60, R212, R226.reuse, RZ ;  /* 0x000000e2d43c723c */ /* 0x080fe200000418ff */
[----:B------:R-:W-:Y:S05]  /*12500*/  LDSM.16.M88.4 R212, [R248+0x1800] ;  /* 0x00180000f8d4783b */ /* 0x000fea0000000200 */
[----:B------:R-:W-:Y:S01]  /*12510*/  HMMA.16816.F32.BF16 R64, R204, R226, RZ ;  /* 0x000000e2cc40723c */ /* 0x000fe200000418ff */
[----:B------:R-:W1:Y:S05]  /*12520*/  LDSM.16.M88.4 R204, [R248+0x800] ;  /* 0x00080000f8cc783b */ /* 0x000e6a0000000200 */
[-C--:B------:R-:W-:Y:S01]  /*12530*/  HMMA.16816.F32.BF16 R4, R228, R232.reuse, R4 ;  /* 0x000000e8e404723c */ /* 0x080fe20000041804 */
[----:B------:R-:W-:Y:S05]  /*12540*/  LDSM.16.M88.4 R224, [R243+0x9800] ;  /* 0x00980000f3e0783b */ /* 0x000fea0000000200 */
[C---:B------:R-:W-:Y:S06]  /*12550*/  HMMA.16816.F32.BF16 R8, R236.reuse, R232, R8 ;  /* 0x000000e8ec08723c */ /* 0x040fec0000041808 */
[-C--:B------:R-:W-:Y:S06]  /*12560*/  HMMA.16816.F32.BF16 R12, R236, R234.reuse, R12 ;  /* 0x000000eaec0c723c */ /* 0x080fec000004180c */
[C---:B------:R-:W-:Y:S06]  /*12570*/  HMMA.16816.F32.BF16 R16, R228.reuse, R234, R16 ;  /* 0x000000eae410723c */ /* 0x040fec0000041810 */
[-C--:B-1----:R-:W-:Y:S06]  /*12580*/  HMMA.16816.F32.BF16 R20, R228, R204.reuse, R20 ;  /* 0x000000cce414723c */ /* 0x082fec0000041814 */
[C---:B------:R-:W-:Y:S06]  /*12590*/  HMMA.16816.F32.BF16 R24, R236.reuse, R204, R24 ;  /* 0x000000ccec18723c */ /* 0x040fec0000041818 */
[-C--:B------:R-:W-:Y:S06]  /*125a0*/  HMMA.16816.F32.BF16 R28, R236, R206.reuse, R28 ;  /* 0x000000ceec1c723c */ /* 0x080fec000004181c */
[C---:B------:R-:W-:Y:S01]  /*125b0*/  HMMA.16816.F32.BF16 R32, R228.reuse, R206, R32 ;  /* 0x000000cee420723c */ /* 0x040fe20000041820 */
[----:B------:R-:W-:Y:S05]  /*125c0*/  LDSM.16.M88.4 R204, [R247] ;  /* 0x00000000f7cc783b */ /* 0x000fea0000000200 */
[-C--:B------:R-:W-:Y:S06]  /*125d0*/  HMMA.16816.F32.BF16 R36, R228, R208.reuse, R36 ;  /* 0x000000d0e424723c */ /* 0x080fec0000041824 */
[C---:B------:R-:W-:Y:S06]  /*125e0*/  HMMA.16816.F32.BF16 R40, R236.reuse, R208, R40 ;  /* 0x000000d0ec28723c */ /* 0x040fec0000041828 */
[-C--:B------:R-:W-:Y:S06]  /*125f0*/  HMMA.16816.F32.BF16 R44, R236, R210.reuse, R44 ;  /* 0x000000d2ec2c723c */ /* 0x080fec000004182c */
[C---:B------:R-:W-:Y:S01]  /*12600*/  HMMA.16816.F32.BF16 R48, R228.reuse, R210, R48 ;  /* 0x000000d2e430723c */ /* 0x040fe20000041830 */
[----:B------:R-:W1:Y:S05]  /*12610*/  LDSM.16.M88.4 R208, [R243+0x8000] ;  /* 0x00800000f3d0783b */ /* 0x000e6a0000000200 */
[-C--:B------:R-:W-:Y:S06]  /*12620*/  HMMA.16816.F32.BF16 R52, R228, R212.reuse, R52 ;  /* 0x000000d4e434723c */ /* 0x080fec0000041834 */
[C---:B------:R-:W-:Y:S06]  /*12630*/  HMMA.16816.F32.BF16 R56, R236.reuse, R212, R56 ;  /* 0x000000d4ec38723c */ /* 0x040fec0000041838 */
[-C--:B------:R-:W-:Y:S06]  /*12640*/  HMMA.16816.F32.BF16 R60, R236, R214.reuse, R60 ;  /* 0x000000d6ec3c723c */ /* 0x080fec000004183c */
[----:B------:R-:W-:Y:S01]  /*12650*/  HMMA.16816.F32.BF16 R64, R228, R214, R64 ;  /* 0x000000d6e440723c */ /* 0x000fe20000041840 */
[----:B------:R-:W2:Y:S05]  /*12660*/  LDSM.16.M88.4 R212, [R243+0x8800] ;  /* 0x00880000f3d4783b */ /* 0x000eaa0000000200 */
[-C--:B-1----:R-:W-:Y:S06]  /*12670*/  HMMA.16816.F32.BF16 R4, R204, R208.reuse, R4 ;  /* 0x000000d0cc04723c */ /* 0x082fec0000041804 */
[C---:B------:R-:W-:Y:S06]  /*12680*/  HMMA.16816.F32.BF16 R8, R216.reuse, R208, R8 ;  /* 0x000000d0d808723c */ /* 0x040fec0000041808 */
[-C--:B------:R-:W-:Y:S06]  /*12690*/  HMMA.16816.F32.BF16 R12, R216, R210.reuse, R12 ;  /* 0x000000d2d80c723c */ /* 0x080fec000004180c */
[C---:B------:R-:W-:Y:S01]  /*126a0*/  HMMA.16816.F32.BF16 R16, R204.reuse, R210, R16 ;  /* 0x000000d2cc10723c */ /* 0x040fe20000041810 */
[----:B------:R-:W-:Y:S05]  /*126b0*/  LDSM.16.M88.4 R208, [R246] ;  /* 0x00000000f6d0783b */ /* 0x000fea0000000200 */
[-C--:B--2---:R-:W-:Y:S06]  /*126c0*/  HMMA.16816.F32.BF16 R20, R204, R212.reuse, R20 ;  /* 0x000000d4cc14723c */ /* 0x084fec0000041814 */
        /* <DEDUP_REMOVED lines=101> */
[----:B------:R-:W-:Y:S01]  /*12d20*/  HMMA.16816.F32.BF16 R64, R204, R226, R64 ;  /* 0x000000e2cc40723c */ /* 0x000fe20000041840 */
[----:B------:R-:W4:Y:S05]  /*12d30*/  LDSM.16.M88.4 R204, [R245+0x3000] ;  /* 0x00300000f5cc783b */ /* 0x000f2a0000000200 */
[-C--:B-1----:R-:W-:Y:S01]  /*12d40*/  HMMA.16816.F32.BF16 R4, R208, R212.reuse, R4 ;  /* 0x000000d4d004723c */ /* 0x082fe20000041804 */
[----:B------:R-:W1:Y:S01]  /*12d50*/  LDSM.16.M88.4 R224, [R245+0x3800] ;  /* 0x00380000f5e0783b */ /* 0x000e620000000200 */
[----:B------:R-:W-:Y:S04]  /*12d60*/  DEPBAR.LE SB0, 0x0 ;  /* 0x000080000000791a */ /* 0x000fe80000000000 */
[----:B------:R-:W-:Y:S01]  /*12d70*/  BAR.SYNC.DEFER_BLOCKING 0x0 ;  /* 0x0000000000007b1d */ /* 0x000fe20000010000 */
[C---:B---3--:R-:W-:Y:S06]  /*12d80*/  HMMA.16816.F32.BF16 R8, R220.reuse, R212, R8 ;  /* 0x000000d4dc08723c */ /* 0x048fec0000041808 */
[-C--:B------:R-:W-:Y:S06]  /*12d90*/  HMMA.16816.F32.BF16 R12, R220, R214.reuse, R12 ;  /* 0x000000d6dc0c723c */ /* 0x080fec000004180c */
        /* <DEDUP_REMOVED lines=70> */
.L_x_228:
[----:B--2---:R-:W-:Y:S01]  /*13200*/  FMNMX.FTZ R203, R57, R234, !PT ;  /* 0x000000ea39cb7209 */ /* 0x004fe20007810000 */
[----:B------:R-:W-:Y:S01]  /*13210*/  SHFL.BFLY PT, R209, R196, 0x2, 0x1f ;  /* 0x0c401f00c4d17f89 */ /* 0x000fe200000e0000 */
[----:B------:R-:W-:Y:S01]  /*13220*/  FMNMX.FTZ R202, R58, R200, !PT ;  /* 0x000000c83aca7209 */ /* 0x000fe20007810000 */
[----:B------:R-:W-:Y:S01]  /*13230*/  UIADD3 UR18, UR18, -0x1, URZ ;  /* 0xffffffff12127890 */ /* 0x000fe2000fffe03f */
[----:B------:R-:W-:Y:S02]  /*13240*/  FMNMX.FTZ R0, R60, R203, !PT ;  /* 0x000000cb3c007209 */ /* 0x000fe40007810000 */
[----:B------:R-:W-:Y:S02]  /*13250*/  FMNMX.FTZ R203, R59, R202, !PT ;  /* 0x000000ca3bcb7209 */ /* 0x000fe40007810000 */
[----:B------:R-:W-:Y:S02]  /*13260*/  FMNMX.FTZ R2, R61, R0, !PT ;  /* 0x000000003d027209 */ /* 0x000fe40007810000 */
[----:B------:R-:W-:Y:S02]  /*13270*/  FMNMX.FTZ R235, R67, R235, !PT ;  /* 0x000000eb43eb7209 */ /* 0x000fe40007810000 */
[----:B------:R-:W-:Y:S01]  /*13280*/  FMNMX.FTZ R0, R62, R203, !PT ;  /* 0x000000cb3e007209 */ /* 0x000fe20007810000 */
[----:B------:R-:W-:Y:S03]  /*13290*/  SHFL.BFLY PT, R211, R2, 0x2, 0x1f ;  /* 0x0c401f0002d37f89 */ /* 0x000fe600000e0000 */
[----:B------:R-:W-:Y:S05]  /*132a0*/  FMNMX.FTZ R3, R63, R0, !PT ;  /* 0x000000003f037209 */ /* 0x000fea0007810000 */
[----:B------:R-:W-:Y:S08]  /*132b0*/  SHFL.BFLY PT, R200, R235, 0x2, 0x1f ;  /* 0x0c401f00ebc87f89 */ /* 0x000ff000000e0000 */
[----:B------:R-:W1:Y:S02]  /*132c0*/  SHFL.BFLY PT, R0, R3, 0x2, 0x1f ;  /* 0x0c401f0003007f89 */ /* 0x000e6400000e0000 */
[----:B-1----:R-:W-:Y:S02]  /*132d0*/  FMNMX.FTZ R203, R3, R0, !PT ;  /* 0x0000000003cb7209 */ /* 0x002fe40007810000 */
[----:B------:R-:W-:Y:S02]  /*132e0*/  FMNMX.FTZ R209, R196, R209, !PT ;  /* 0x000000d1c4d17209 */ /* 0x000fe40007810000 */
[----:B------:R-:W-:Y:S02]  /*132f0*/  FMNMX.FTZ R207, R235, R200, !PT ;  /* 0x000000c8ebcf7209 */ /* 0x000fe40007810000 */
[----:B------:R-:W1:Y:S01]  /*13300*/  SHFL.BFLY PT, R0, R203, 0x1, 0x1f ;  /* 0x0c201f00cb007f89 */ /* 0x000e6200000e0000 */
[----:B------:R-:W-:Y:S07]  /*13310*/  FMNMX.FTZ R205, R2, R211, !PT ;  /* 0x000000d302cd7209 */ /* 0x000fee0007810000 */
[----:B------:R-:W2:Y:S08]  /*13320*/  SHFL.BFLY PT, R196, R209, 0x1, 0x1f ;  /* 0x0c201f00d1c47f89 */ /* 0x000eb000000e0000 */
[----:B------:R-:W3:Y:S08]  /*13330*/  SHFL.BFLY PT, R200, R207, 0x1, 0x1f ;  /* 0x0c201f00cfc87f89 */ /* 0x000ef000000e0000 */
[----:B------:R-:W4:Y:S01]  /*13340*/  SHFL.BFLY PT, R202, R205, 0x1, 0x1f ;  /* 0x0c201f00cdca7f89 */ /* 0x000f2200000e0000 */
[----:B-1----:R-:W-:Y:S02]  /*13350*/  FMNMX.FTZ R0, R203, R0, !PT ;  /* 0x00000000cb007209 */ /* 0x002fe40007810000 */
[----:B--2---:R-:W-:Y:S03]  /*13360*/  FMNMX.FTZ R196, R209, R196, !PT ;  /* 0x000000c4d1c47209 */ /* 0x004fe60007810000 */
[C---:B------:R-:W-:Y:S01]  /*13370*/  FADD.FTZ R197, -R0.reuse, R197 ;  /* 0x000000c500c57221 */ /* 0x040fe20000010100 */
[----:B------:R-:W-:Y:S01]  /*13380*/  FMUL.FTZ R229, R0, UR4 ;  /* 0x0000000400e57c20 */ /* 0x000fe20008410000 */
[----:B------:R-:W-:Y:S01]  /*13390*/  LDSM.16.MT88.4 R208, [R242+0xc000] ;  /* 0x00c00000f2d0783b */ /* 0x000fe20000004200 */
[----:B---3--:R-:W-:Y:S01]  /*133a0*/  FMNMX.FTZ R3, R207, R200, !PT ;  /* 0x000000c8cf037209 */ /* 0x008fe20007810000 */
[C---:B------:R-:W-:Y:S01]  /*133b0*/  FADD.FTZ R2, -R196.reuse, R201 ;  /* 0x000000c9c4027221 */ /* 0x040fe20000010100 */
[----:B------:R-:W-:Y:S01]  /*133c0*/  FMUL.FTZ R203, R197, UR4 ;  /* 0x00000004c5cb7c20 */ /* 0x000fe20008410000 */
[C---:B------:R-:W-:Y:S01]  /*133d0*/  FMUL.FTZ R225, R196.reuse, UR4 ;  /* 0x00000004c4e17c20 */ /* 0x040fe20008410000 */
[----:B------:R-:W-:Y:S01]  /*133e0*/  FSETP.NEU.FTZ.AND P0, PT, R196, -INF , PT ;  /* 0xff800000c400780b */ /* 0x000fe20003f1d000 */
[----:B------:R-:W-:Y:S01]  /*133f0*/  FMUL.FTZ R204, R2, UR4 ;  /* 0x0000000402cc7c20 */ /* 0x000fe20008410000 */
[----:B------:R-:W-:Y:S01]  /*13400*/  FADD.FTZ R200, -R3, R198 ;  /* 0x000000c603c87221 */ /* 0x000fe20000010100 */
[----:B----4-:R-:W-:Y:S01]  /*13410*/  FMNMX.FTZ R2, R205, R202, !PT ;  /* 0x000000cacd027209 */ /* 0x010fe20007810000 */
[----:B------:R1:W2:Y:S01]  /*13420*/  MUFU.EX2 R197, R203 ;  /* 0x000000cb00c57308 */ /* 0x0002a20000000800 */
[----:B------:R-:W-:Y:S01]  /*13430*/  FSEL R225, R225, RZ, P0 ;  /* 0x000000ffe1e17208 */ /* 0x000fe20000000000 */
[----:B------:R-:W-:Y:S01]  /*13440*/  FMUL.FTZ R201, R200, UR4 ;  /* 0x00000004c8c97c20 */ /* 0x000fe20008410000 */
[C---:B------:R-:W-:Y:S01]  /*13450*/  FMUL.FTZ R231, R3.reuse, UR4 ;  /* 0x0000000403e77c20 */ /* 0x040fe20008410000 */
[C---:B------:R-:W-:Y:S01]  /*13460*/  FADD.FTZ R200, -R2.reuse, R199 ;  /* 0x000000c702c87221 */ /* 0x040fe20000010100 */
[----:B------:R-:W-:Y:S01]  /*13470*/  FSETP.NEU.FTZ.AND P0, PT, R3, -INF , PT ;  /* 0xff8000000300780b */ /* 0x000fe20003f1d000 */
[----:B------:R-:W-:Y:S01]  /*13480*/  FMUL.FTZ R230, R2, UR4 ;  /* 0x0000000402e67c20 */ /* 0x000fe20008410000 */
[--C-:B------:R-:W-:Y:S03]  /*13490*/  FFMA.FTZ R216, R16, UR4, -R225.reuse ;  /* 0x0000000410d87c23 */ /* 0x100fe600080108e1 */
[----:B------:R3:W4:Y:S01]  /*134a0*/  MUFU.EX2 R198, R204 ;  /* 0x000000cc00c67308 */ /* 0x0007220000000800 */
[----:B------:R-:W-:Y:S01]  /*134b0*/  FMUL.FTZ R202, R200, UR4 ;  /* 0x00000004c8ca7c20 */ /* 0x000fe20008410000 */
[----:B------:R-:W-:Y:S01]  /*134c0*/  FSEL R231, R231, RZ, P0 ;  /* 0x000000ffe7e77208 */ /* 0x000fe20000000000 */
[--C-:B------:R-:W-:Y:S01]  /*134d0*/  FFMA.FTZ R223, R4, UR4, -R225.reuse ;  /* 0x0000000404df7c23 */ /* 0x100fe200080108e1 */
[----:B------:R-:W-:Y:S01]  /*134e0*/  FSETP.NEU.FTZ.AND P0, PT, R2, -INF , PT ;  /* 0xff8000000200780b */ /* 0x000fe20003f1d000 */
[--C-:B------:R-:W-:Y:S01]  /*134f0*/  FFMA.FTZ R220, R5, UR4, -R225.reuse ;  /* 0x0000000405dc7c23 */ /* 0x100fe200080108e1 */
[----:B------:R-:W-:Y:S01]  /*13500*/  FFMA.FTZ R234, R48, UR4, -R225 ;  /* 0x0000000430ea7c23 */ /* 0x000fe200080108e1 */
[----:B------:R-:W-:Y:S03]  /*13510*/  FFMA.FTZ R212, R18, UR4, -R231 ;  /* 0x0000000412d47c23 */ /* 0x000fe600080108e7 */
[----:B------:R5:W4:Y:S01]  /*13520*/  MUFU.EX2 R199, R201 ;  /* 0x000000c900c77308 */ /* 0x000b220000000800 */
[----:B------:R-:W-:Y:S01]  /*13530*/  FSEL R230, R230, RZ, P0 ;  /* 0x000000ffe6e67208 */ /* 0x000fe20000000000 */
[----:B-1----:R-:W-:Y:S01]  /*13540*/  FFMA.FTZ R203, R17, UR4, -R225 ;  /* 0x0000000411cb7c23 */ /* 0x002fe200080108e1 */
[----:B------:R-:W-:Y:S01]  /*13550*/  FSETP.NEU.FTZ.AND P0, PT, R0, -INF , PT ;  /* 0xff8000000000780b */ /* 0x000fe20003f1d000 */
[--C-:B------:R-:W-:Y:S01]  /*13560*/  FFMA.FTZ R213, R19, UR4, -R231.reuse ;  /* 0x0000000413d57c23 */ /* 0x100fe200080108e7 */
[--C-:B------:R-:W-:Y:S01]  /*13570*/  FFMA.FTZ R226, R6, UR4, -R231.reuse ;  /* 0x0000000406e27c23 */ /* 0x100fe200080108e7 */
[----:B------:R-:W-:Y:S01]  /*13580*/  FFMA.FTZ R219, R7, UR4, -R231 ;  /* 0x0000000407db7c23 */ /* 0x000fe200080108e7 */
[----:B------:R-:W-:Y:S03]  /*13590*/  FSEL R229, R229, RZ, P0 ;  /* 0x000000ffe5e57208 */ /* 0x000fe60000000000 */
[----:B------:R1:W1:Y:S01]  /*135a0*/  MUFU.EX2 R200, R202 ;  /* 0x000000ca00c87308 */ /* 0x0002620000000800 */
[----:B---3--:R-:W3:Y:S01]  /*135b0*/  LDSM.16.MT88.4 R204, [R244+0xc000] ;  /* 0x00c00000f4cc783b */ /* 0x008ee20000004200 */
[--C-:B------:R-:W-:Y:S01]  /*135c0*/  FFMA.FTZ R227, R8, UR4, -R230.reuse ;  /* 0x0000000408e37c23 */ /* 0x100fe200080108e6 */
[--C-:B------:R-:W-:Y:S01]  /*135d0*/  FFMA.FTZ R217, R9, UR4, -R230.reuse ;  /* 0x0000000409d97c23 */ /* 0x100fe200080108e6 */
[--C-:B------:R-:W-:Y:S01]  /*135e0*/  FFMA.FTZ R222, R10, UR4, -R229.reuse ;  /* 0x000000040ade7c23 */ /* 0x100fe200080108e5 */
[--C-:B------:R-:W-:Y:S01]  /*135f0*/  FFMA.FTZ R218, R11, UR4, -R229.reuse ;  /* 0x000000040bda7c23 */ /* 0x100fe200080108e5 */
[--C-:B------:R-:W-:Y:S01]  /*13600*/  FFMA.FTZ R214, R12, UR4, -R230.reuse ;  /* 0x000000040cd67c23 */ /* 0x100fe200080108e6 */
[--C-:B------:R-:W-:Y:S03]  /*13610*/  FFMA.FTZ R215, R14, UR4, -R229.reuse ;  /* 0x000000040ed77c23 */ /* 0x100fe600080108e5 */
[----:B------:R-:W-:Y:S01]  /*13620*/  MUFU.EX2 R212, R212 ;  /* 0x000000d400d47308 */ /* 0x000fe20000000800 */
[--C-:B-----5:R-:W-:Y:S01]  /*13630*/  FFMA.FTZ R201, R13, UR4, -R230.reuse ;  /* 0x000000040dc97c23 */ /* 0x120fe200080108e6 */
[C---:B--2---:R-:W-:Y:S01]  /*13640*/  FMUL.FTZ R10, R197.reuse, R190 ;  /* 0x000000bec50a7220 */ /* 0x044fe20000410000 */
[----:B------:R-:W-:Y:S01]  /*13650*/  FMUL.FTZ R11, R197, R191 ;  /* 0x000000bfc50b7220 */ /* 0x000fe20000410000 */
[C---:B----4-:R-:W-:Y:S01]  /*13660*/  FMUL.FTZ R4, R198.reuse, R192 ;  /* 0x000000c0c6047220 */ /* 0x050fe20000410000 */
[----:B------:R-:W-:Y:S01]  /*13670*/  FMUL.FTZ R5, R198, R193 ;  /* 0x000000c1c6057220 */ /* 0x000fe20000410000 */
[C---:B------:R-:W-:Y:S01]  /*13680*/  FMUL.FTZ R6, R199.reuse, R194 ;  /* 0x000000c2c7067220 */ /* 0x040fe20000410000 */
[----:B------:R-:W-:Y:S03]  /*13690*/  FMUL.FTZ R7, R199, R195 ;  /* 0x000000c3c7077220 */ /* 0x000fe60000410000 */
[----:B------:R-:W2:Y:S01]  /*136a0*/  MUFU.EX2 R213, R213 ;  /* 0x000000d500d57308 */ /* 0x000ea20000000800 */
[--C-:B-1----:R-:W-:Y:S01]  /*136b0*/  FFMA.FTZ R202, R15, UR4, -R229.reuse ;  /* 0x000000040fca7c23 */ /* 0x102fe200080108e5 */
[C---:B------:R-:W-:Y:S01]  /*136c0*/  FMUL.FTZ R8, R200.reuse, R188 ;  /* 0x000000bcc8087220 */ /* 0x040fe20000410000 */
[C---:B------:R-:W-:Y:S01]  /*136d0*/  FMUL.FTZ R9, R200.reuse, R189 ;  /* 0x000000bdc8097220 */ /* 0x040fe20000410000 */
[C---:B------:R-:W-:Y:S01]  /*136e0*/  FMUL.FTZ R12, R200.reuse, R184 ;  /* 0x000000b8c80c7220 */ /* 0x040fe20000410000 */
[----:B------:R-:W-:Y:S01]  /*136f0*/  FMUL.FTZ R13, R200, R185 ;  /* 0x000000b9c80d7220 */ /* 0x000fe20000410000 */
[C---:B------:R-:W-:Y:S01]  /*13700*/  FMUL.FTZ R14, R197.reuse, R186 ;  /* 0x000000bac50e7220 */ /* 0x040fe20000410000 */
[----:B------:R-:W-:Y:S03]  /*13710*/  FMUL.FTZ R15, R197, R187 ;  /* 0x000000bbc50f7220 */ /* 0x000fe60000410000 */
[----:B------:R-:W-:Y:S01]  /*13720*/  MUFU.EX2 R223, R223 ;  /* 0x000000df00df7308 */ /* 0x000fe20000000800 */
[C---:B------:R-:W-:Y:S01]  /*13730*/  FMUL.FTZ R16, R198.reuse, R180 ;  /* 0x000000b4c6107220 */ /* 0x040fe20000410000 */
[C---:B------:R-:W-:Y:S01]  /*13740*/  FMUL.FTZ R17, R198.reuse, R181 ;  /* 0x000000b5c6117220 */ /* 0x040fe20000410000 */
[C---:B------:R-:W-:Y:S01]  /*13750*/  FMUL.FTZ R18, R199.reuse, R182 ;  /* 0x000000b6c7127220 */ /* 0x040fe20000410000 */
[----:B------:R-:W-:Y:S01]  /*13760*/  FMUL.FTZ R19, R199, R183 ;  /* 0x000000b7c7137220 */ /* 0x000fe20000410000 */
[C---:B------:R-:W-:Y:S01]  /*13770*/  FMUL.FTZ R68, R198.reuse, R68 ;  /* 0x00000044c6447220 */ /* 0x040fe20000410000 */
[----:B------:R-:W1:Y:S01]  /*13780*/  LDSM.16.MT88.4 R180, [R241+0xc000] ;  /* 0x00c00000f1b4783b */ /* 0x000e620000004200 */
[----:B------:R-:W-:Y:S03]  /*13790*/  FMUL.FTZ R69, R198, R69 ;  /* 0x00000045c6457220 */ /* 0x000fe60000410000 */
[----:B------:R-:W4:Y:S01]  /*137a0*/  MUFU.EX2 R220, R220 ;  /* 0x000000dc00dc7308 */ /* 0x000f220000000800 */
[----:B--2---:R-:W-:Y:S01]  /*137b0*/  F2FP.BF16.F32.PACK_AB R191, R213, R212 ;  /* 0x000000d4d5bf723e */ /* 0x004fe200000010ff */
[C---:B------:R-:W-:Y:S01]  /*137c0*/  FMUL.FTZ R70, R199.reuse, R70 ;  /* 0x00000046c7467220 */ /* 0x040fe20000410000 */
[----:B------:R-:W-:Y:S01]  /*137d0*/  FMUL.FTZ R71, R199, R71 ;  /* 0x00000047c7477220 */ /* 0x000fe20000410000 */
[C---:B------:R-:W-:Y:S01]  /*137e0*/  FMUL.FTZ R72, R200.reuse, R72 ;  /* 0x00000048c8487220 */ /* 0x040fe20000410000 */
[C---:B------:R-:W-:Y:S01]  /*137f0*/  FMUL.FTZ R73, R200.reuse, R73 ;  /* 0x00000049c8497220 */ /* 0x040fe20000410000 */
[C---:B------:R-:W-:Y:S01]  /*13800*/  FMUL.FTZ R74, R197.reuse, R74 ;  /* 0x0000004ac54a7220 */ /* 0x040fe20000410000 */
[C---:B------:R-:W-:Y:S03]  /*13810*/  FMUL.FTZ R75, R197.reuse, R75 ;  /* 0x0000004bc54b7220 */ /* 0x040fe60000410000 */
[----:B------:R-:W-:Y:S01]  /*13820*/  MUFU.EX2 R226, R226 ;  /* 0x000000e200e27308 */ /* 0x000fe20000000800 */
[C---:B------:R-:W-:Y:S01]  /*13830*/  FMUL.FTZ R76, R200.reuse, R76 ;  /* 0x0000004cc84c7220 */ /* 0x040fe20000410000 */
[----:B------:R-:W-:Y:S01]  /*13840*/  FMUL.FTZ R77, R200, R77 ;  /* 0x0000004dc84d7220 */ /* 0x000fe20000410000 */
[C---:B------:R-:W-:Y:S01]  /*13850*/  FMUL.FTZ R78, R197.reuse, R78 ;  /* 0x0000004ec54e7220 */ /* 0x040fe20000410000 */
[----:B------:R-:W-:Y:S01]  /*13860*/  FMUL.FTZ R79, R197, R79 ;  /* 0x0000004fc54f7220 */ /* 0x000fe20000410000 */
[C---:B------:R-:W-:Y:S01]  /*13870*/  FMUL.FTZ R80, R198.reuse, R80 ;  /* 0x00000050c6507220 */ /* 0x040fe20000410000 */
[----:B------:R-:W-:Y:S01]  /*13880*/  FMUL.FTZ R81, R198, R81 ;  /* 0x00000051c6517220 */ /* 0x000fe20000410000 */
[C---:B------:R-:W-:Y:S03]  /*13890*/  FMUL.FTZ R82, R199.reuse, R82 ;  /* 0x00000052c7527220 */ /* 0x040fe60000410000 */
[----:B------:R-:W2:Y:S01]  /*138a0*/  MUFU.EX2 R219, R219 ;  /* 0x000000db00db7308 */ /* 0x000ea20000000800 */
[----:B----4-:R-:W-:Y:S01]  /*138b0*/  F2FP.BF16.F32.PACK_AB R188, R220, R223 ;  /* 0x000000dfdcbc723e */ /* 0x010fe200000010ff */
[C---:B------:R-:W-:Y:S01]  /*138c0*/  FMUL.FTZ R83, R199.reuse, R83 ;  /* 0x00000053c7537220 */ /* 0x040fe20000410000 */
[C---:B------:R-:W-:Y:S01]  /*138d0*/  FMUL.FTZ R84, R198.reuse, R84 ;  /* 0x00000054c6547220 */ /* 0x040fe20000410000 */
[----:B------:R-:W-:Y:S01]  /*138e0*/  FMUL.FTZ R85, R198, R85 ;  /* 0x00000055c6557220 */ /* 0x000fe20000410000 */
[C---:B------:R-:W-:Y:S01]  /*138f0*/  FMUL.FTZ R86, R199.reuse, R86 ;  /* 0x00000056c7567220 */ /* 0x040fe20000410000 */
[----:B------:R-:W-:Y:S01]  /*13900*/  FMUL.FTZ R87, R199, R87 ;  /* 0x00000057c7577220 */ /* 0x000fe20000410000 */
[----:B------:R-:W4:Y:S03]  /*13910*/  LDSM.16.MT88.4 R184, [R240+0xc000] ;  /* 0x00c00000f0b8783b */ /* 0x000f260000004200 */
[----:B------:R-:W-:Y:S01]  /*13920*/  MUFU.EX2 R216, R216 ;  /* 0x000000d800d87308 */ /* 0x000fe20000000800 */
[C---:B------:R-:W-:Y:S01]  /*13930*/  FMUL.FTZ R88, R200.reuse, R88 ;  /* 0x00000058c8587220 */ /* 0x040fe20000410000 */
[C---:B------:R-:W-:Y:S01]  /*13940*/  FMUL.FTZ R89, R200.reuse, R89 ;  /* 0x00000059c8597220 */ /* 0x040fe20000410000 */
[C---:B------:R-:W-:Y:S01]  /*13950*/  FMUL.FTZ R90, R197.reuse, R90 ;  /* 0x0000005ac55a7220 */ /* 0x040fe20000410000 */
[C---:B------:R-:W-:Y:S01]  /*13960*/  FMUL.FTZ R91, R197.reuse, R91 ;  /* 0x0000005bc55b7220 */ /* 0x040fe20000410000 */
[C---:B------:R-:W-:Y:S01]  /*13970*/  FMUL.FTZ R92, R200.reuse, R92 ;  /* 0x0000005cc85c7220 */ /* 0x040fe20000410000 */
[----:B------:R-:W-:Y:S01]  /*13980*/  FMUL.FTZ R93, R200, R93 ;  /* 0x0000005dc85d7220 */ /* 0x000fe20000410000 */
[----:B------:R-:W-:Y:S03]  /*13990*/  FMUL.FTZ R94, R197, R94 ;  /* 0x0000005ec55e7220 */ /* 0x000fe60000410000 */
[----:B------:R-:W5:Y:S01]  /*139a0*/  MUFU.EX2 R203, R203 ;  /* 0x000000cb00cb7308 */ /* 0x000f620000000800 */
[----:B--2---:R-:W-:Y:S01]  /*139b0*/  F2FP.BF16.F32.PACK_AB R189, R219, R226 ;  /* 0x000000e2dbbd723e */ /* 0x004fe200000010ff */
[----:B------:R-:W-:Y:S01]  /*139c0*/  FMUL.FTZ R95, R197, R95 ;  /* 0x0000005fc55f7220 */ /* 0x000fe20000410000 */
[C---:B------:R-:W-:Y:S01]  /*139d0*/  FMUL.FTZ R96, R198.reuse, R96 ;  /* 0x00000060c6607220 */ /* 0x040fe20000410000 */
[C---:B------:R-:W-:Y:S01]  /*139e0*/  FMUL.FTZ R97, R198.reuse, R97 ;  /* 0x00000061c6617220 */ /* 0x040fe20000410000 */
[C---:B------:R-:W-:Y:S01]  /*139f0*/  FMUL.FTZ R98, R199.reuse, R98 ;  /* 0x00000062c7627220 */ /* 0x040fe20000410000 */
[C---:B------:R-:W-:Y:S01]  /*13a00*/  FMUL.FTZ R99, R199.reuse, R99 ;  /* 0x00000063c7637220 */ /* 0x040fe20000410000 */
[C---:B------:R-:W-:Y:S03]  /*13a10*/  FMUL.FTZ R100, R198.reuse, R100 ;  /* 0x00000064c6647220 */ /* 0x040fe60000410000 */
[----:B------:R-:W-:Y:S01]  /*13a20*/  MUFU.EX2 R227, R227 ;  /* 0x000000e300e37308 */ /* 0x000fe20000000800 */
[----:B------:R-:W-:Y:S01]  /*13a30*/  FMUL.FTZ R101, R198, R101 ;  /* 0x00000065c6657220 */ /* 0x000fe20000410000 */
[C---:B------:R-:W-:Y:S01]  /*13a40*/  FMUL.FTZ R102, R199.reuse, R102 ;  /* 0x00000066c7667220 */ /* 0x040fe20000410000 */
[----:B------:R-:W-:Y:S01]  /*13a50*/  FMUL.FTZ R103, R199, R103 ;  /* 0x00000067c7677220 */ /* 0x000fe20000410000 */
[C---:B------:R-:W-:Y:S01]  /*13a60*/  FMUL.FTZ R104, R200.reuse, R104 ;  /* 0x00000068c8687220 */ /* 0x040fe20000410000 */
[C---:B------:R-:W-:Y:S01]  /*13a70*/  FMUL.FTZ R105, R200.reuse, R105 ;  /* 0x00000069c8697220 */ /* 0x040fe20000410000 */
[C---:B------:R-:W-:Y:S01]  /*13a80*/  FMUL.FTZ R106, R197.reuse, R106 ;  /* 0x0000006ac56a7220 */ /* 0x040fe20000410000 */
[----:B------:R-:W-:Y:S03]  /*13a90*/  FMUL.FTZ R107, R197, R107 ;  /* 0x0000006bc56b7220 */ /* 0x000fe60000410000 */
[----:B------:R-:W2:Y:S01]  /*13aa0*/  MUFU.EX2 R217, R217 ;  /* 0x000000d900d97308 */ /* 0x000ea20000000800 */
[----:B-----5:R-:W-:Y:S01]  /*13ab0*/  F2FP.BF16.F32.PACK_AB R190, R203, R216 ;  /* 0x000000d8cbbe723e */ /* 0x020fe200000010ff */
[--C-:B------:R-:W-:Y:S01]  /*13ac0*/  FFMA.FTZ R239, R47, UR4, -R229.reuse ;  /* 0x000000042fef7c23 */ /* 0x100fe200080108e5 */
[C---:B------:R-:W-:Y:S01]  /*13ad0*/  FMUL.FTZ R108, R200.reuse, R108 ;  /* 0x0000006cc86c7220 */ /* 0x040fe20000410000 */
[----:B------:R-:W-:Y:S01]  /*13ae0*/  FMUL.FTZ R109, R200, R109 ;  /* 0x0000006dc86d7220 */ /* 0x000fe20000410000 */
[C---:B------:R-:W-:Y:S01]  /*13af0*/  FMUL.FTZ R110, R197.reuse, R110 ;  /* 0x0000006ec56e7220 */ /* 0x040fe20000410000 */
[----:B------:R-:W-:Y:S01]  /*13b00*/  FMUL.FTZ R111, R197, R111 ;  /* 0x0000006fc56f7220 */ /* 0x000fe20000410000 */
[C---:B------:R-:W-:Y:S01]  /*13b10*/  FMUL.FTZ R112, R198.reuse, R112 ;  /* 0x00000070c6707220 */ /* 0x040fe20000410000 */
[-C--:B---3--:R-:W-:Y:S02]  /*13b20*/  HMMA.16816.F32.BF16 R4, R188, R204.reuse, R4 ;  /* 0x000000ccbc04723c */ /* 0x088fe40000041804 */
[----:B------:R-:W-:Y:S03]  /*13b30*/  MUFU.EX2 R222, R222 ;  /* 0x000000de00de7308 */ /* 0x000fe60000000800 */
[C---:B------:R-:W-:Y:S01]  /*13b40*/  FMUL.FTZ R113, R198.reuse, R113 ;  /* 0x00000071c6717220 */ /* 0x040fe20000410000 */
[C---:B------:R-:W-:Y:S01]  /*13b50*/  FMUL.FTZ R114, R199.reuse, R114 ;  /* 0x00000072c7727220 */ /* 0x040fe20000410000 */
[----:B------:R-:W-:Y:S01]  /*13b60*/  FMUL.FTZ R115, R199, R115 ;  /* 0x00000073c7737220 */ /* 0x000fe20000410000 */
[C---:B------:R-:W-:Y:S04]  /*13b70*/  FMUL.FTZ R116, R198.reuse, R116 ;  /* 0x00000074c6747220 */ /* 0x040fe80000410000 */
[----:B------:R-:W3:Y:S01]  /*13b80*/  MUFU.EX2 R218, R218 ;  /* 0x000000da00da7308 */ /* 0x000ee20000000800 */
[----:B--2---:R-:W-:Y:S01]  /*13b90*/  F2FP.BF16.F32.PACK_AB R192, R217, R227 ;  /* 0x000000e3d9c0723e */ /* 0x004fe200000010ff */
[----:B------:R-:W-:Y:S01]  /*13ba0*/  FMUL.FTZ R117, R198, R117 ;  /* 0x00000075c6757220 */ /* 0x000fe20000410000 */
[C---:B------:R-:W-:Y:S01]  /*13bb0*/  FMUL.FTZ R118, R199.reuse, R118 ;  /* 0x00000076c7767220 */ /* 0x040fe20000410000 */
[----:B------:R-:W-:Y:S01]  /*13bc0*/  FMUL.FTZ R119, R199, R119 ;  /* 0x00000077c7777220 */ /* 0x000fe20000410000 */
[C---:B------:R-:W-:Y:S01]  /*13bd0*/  FMUL.FTZ R120, R200.reuse, R120 ;  /* 0x00000078c8787220 */ /* 0x040fe20000410000 */
[C---:B------:R-:W-:Y:S04]  /*13be0*/  FMUL.FTZ R121, R200.reuse, R121 ;  /* 0x00000079c8797220 */ /* 0x040fe80000410000 */
[----:B------:R-:W-:Y:S01]  /*13bf0*/  MUFU.EX2 R214, R214 ;  /* 0x000000d600d67308 */ /* 0x000fe20000000800 */
[C---:B------:R-:W-:Y:S01]  /*13c00*/  FMUL.FTZ R122, R197.reuse, R122 ;  /* 0x0000007ac57a7220 */ /* 0x040fe20000410000 */
[C---:B------:R-:W-:Y:S01]  /*13c10*/  FMUL.FTZ R123, R197.reuse, R123 ;  /* 0x0000007bc57b7220 */ /* 0x040fe20000410000 */
[C---:B------:R-:W-:Y:S01]  /*13c20*/  FMUL.FTZ R124, R200.reuse, R124 ;  /* 0x0000007cc87c7220 */ /* 0x040fe20000410000 */
[----:B------:R-:W-:Y:S01]  /*13c30*/  FMUL.FTZ R125, R200, R125 ;  /* 0x0000007dc87d7220 */ /* 0x000fe20000410000 */
[C---:B------:R-:W-:Y:S01]  /*13c40*/  FMUL.FTZ R126, R197.reuse, R126 ;  /* 0x0000007ec57e7220 */ /* 0x040fe20000410000 */
[----:B------:R-:W-:Y:S01]  /*13c50*/  FMUL.FTZ R127, R197, R127 ;  /* 0x0000007fc57f7220 */ /* 0x000fe20000410000 */
[----:B------:R-:W-:Y:S03]  /*13c60*/  FMUL.FTZ R128, R198, R128 ;  /* 0x00000080c6807220 */ /* 0x000fe60000410000 */
[----:B------:R-:W2:Y:S01]  /*13c70*/  MUFU.EX2 R201, R201 ;  /* 0x000000c900c97308 */ /* 0x000ea20000000800 */
[----:B---3--:R-:W-:Y:S01]  /*13c80*/  F2FP.BF16.F32.PACK_AB R193, R218, R222 ;  /* 0x000000dedac1723e */ /* 0x008fe200000010ff */
[C---:B------:R-:W-:Y:S01]  /*13c90*/  FMUL.FTZ R129, R198.reuse, R129 ;  /* 0x00000081c6817220 */ /* 0x040fe20000410000 */
[C---:B------:R-:W-:Y:S01]  /*13ca0*/  FMUL.FTZ R130, R199.reuse, R130 ;  /* 0x00000082c7827220 */ /* 0x040fe20000410000 */
[C---:B------:R-:W-:Y:S01]  /*13cb0*/  FMUL.FTZ R131, R199.reuse, R131 ;  /* 0x00000083c7837220 */ /* 0x040fe20000410000 */
[C---:B------:R-:W-:Y:S01]  /*13cc0*/  FMUL.FTZ R132, R198.reuse, R132 ;  /* 0x00000084c6847220 */ /* 0x040fe20000410000 */
[----:B------:R-:W-:Y:S01]  /*13cd0*/  FMUL.FTZ R133, R198, R133 ;  /* 0x00000085c6857220 */ /* 0x000fe20000410000 */
[C---:B------:R-:W-:Y:S03]  /*13ce0*/  FMUL.FTZ R134, R199.reuse, R134 ;  /* 0x00000086c7867220 */ /* 0x040fe60000410000 */
[----:B------:R-:W-:Y:S01]  /*13cf0*/  MUFU.EX2 R215, R215 ;  /* 0x000000d700d77308 */ /* 0x000fe20000000800 */
[----:B------:R-:W-:Y:S01]  /*13d00*/  FMUL.FTZ R135, R199, R135 ;  /* 0x00000087c7877220 */ /* 0x000fe20000410000 */
[C---:B------:R-:W-:Y:S01]  /*13d10*/  FMUL.FTZ R136, R200.reuse, R136 ;  /* 0x00000088c8887220 */ /* 0x040fe20000410000 */
[C---:B------:R-:W-:Y:S01]  /*13d20*/  FMUL.FTZ R137, R200.reuse, R137 ;  /* 0x00000089c8897220 */ /* 0x040fe20000410000 */
[C---:B------:R-:W-:Y:S01]  /*13d30*/  FMUL.FTZ R138, R197.reuse, R138 ;  /* 0x0000008ac58a7220 */ /* 0x040fe20000410000 */
[----:B------:R-:W-:Y:S01]  /*13d40*/  FMUL.FTZ R139, R197, R139 ;  /* 0x0000008bc58b7220 */ /* 0x000fe20000410000 */
[C---:B------:R-:W-:Y:S01]  /*13d50*/  FMUL.FTZ R140, R200.reuse, R140 ;  /* 0x0000008cc88c7220 */ /* 0x040fe20000410000 */
[----:B------:R-:W-:Y:S03]  /*13d60*/  FMUL.FTZ R141, R200, R141 ;  /* 0x0000008dc88d7220 */ /* 0x000fe60000410000 */
[----:B------:R-:W3:Y:S01]  /*13d70*/  MUFU.EX2 R202, R202 ;  /* 0x000000ca00ca7308 */ /* 0x000ee20000000800 */
[----:B--2---:R-:W-:Y:S01]  /*13d80*/  F2FP.BF16.F32.PACK_AB R194, R201, R214 ;  /* 0x000000d6c9c2723e */ /* 0x004fe200000010ff */
        /* <DEDUP_REMOVED lines=14> */
[----:B------:R-:W-:Y:S01]  /*13e70*/  FMUL.FTZ R156, R200, R156 ;  /* 0x0000009cc89c7220 */ /* 0x000fe20000410000 */
[----:B---3--:R-:W-:Y:S01]  /*13e80*/  F2FP.BF16.F32.PACK_AB R195, R202, R215 ;  /* 0x000000d7cac3723e */ /* 0x008fe200000010ff */
[----:B------:R-:W-:Y:S01]  /*13e90*/  FMUL.FTZ R157, R200, R157 ;  /* 0x0000009dc89d7220 */ /* 0x000fe20000410000 */
[C---:B------:R-:W-:Y:S01]  /*13ea0*/  FMUL.FTZ R158, R197.reuse, R158 ;  /* 0x0000009ec59e7220 */ /* 0x040fe20000410000 */
[----:B------:R-:W-:Y:S01]  /*13eb0*/  FMUL.FTZ R159, R197, R159 ;  /* 0x0000009fc59f7220 */ /* 0x000fe20000410000 */
[--C-:B------:R-:W-:Y:S01]  /*13ec0*/  FFMA.FTZ R221, R28, UR4, -R230.reuse ;  /* 0x000000041cdd7c23 */ /* 0x100fe200080108e6 */
[--C-:B------:R-:W-:Y:S01]  /*13ed0*/  FFMA.FTZ R224, R29, UR4, -R230.reuse ;  /* 0x000000041de07c23 */ /* 0x100fe200080108e6 */
[----:B------:R-:W-:Y:S01]  /*13ee0*/  FFMA.FTZ R228, R31, UR4, -R229 ;  /* 0x000000041fe47c23 */ /* 0x000fe200080108e5 */
[C---:B------:R-:W-:Y:S01]  /*13ef0*/  HMMA.16816.F32.BF16 R8, R192.reuse, R204, R8 ;  /* 0x000000ccc008723c */ /* 0x040fe20000041808 */
[----:B------:R-:W-:Y:S03]  /*13f00*/  MUFU.EX2 R234, R234 ;  /* 0x000000ea00ea7308 */ /* 0x000fe60000000800 */
[C---:B------:R-:W-:Y:S01]  /*13f10*/  FMUL.FTZ R28, R200.reuse, R164 ;  /* 0x000000a4c81c7220 */ /* 0x040fe20000410000 */
[----:B------:R-:W-:Y:S01]  /*13f20*/  FMUL.FTZ R29, R200, R165 ;  /* 0x000000a5c81d7220 */ /* 0x000fe20000410000 */
[-C--:B------:R-:W-:Y:S05]  /*13f30*/  HMMA.16816.F32.BF16 R12, R192, R206.reuse, R12 ;  /* 0x000000cec00c723c */ /* 0x080fea000004180c */
[----:B------:R-:W-:Y:S01]  /*13f40*/  MUFU.EX2 R221, R221 ;  /* 0x000000dd00dd7308 */ /* 0x000fe20000000800 */
[--C-:B------:R-:W-:Y:S01]  /*13f50*/  FFMA.FTZ R204, R20, UR4, -R225.reuse ;  /* 0x0000000414cc7c23 */ /* 0x100fe200080108e1 */
[C---:B------:R-:W-:Y:S04]  /*13f60*/  HMMA.16816.F32.BF16 R16, R188.reuse, R206, R16 ;  /* 0x000000cebc10723c */ /* 0x040fe80000041810 */
[C---:B------:R-:W-:Y:S02]  /*13f70*/  FMUL.FTZ R20, R198.reuse, R176 ;  /* 0x000000b0c6147220 */ /* 0x040fe40000410000 */
[-C--:B------:R-:W-:Y:S02]  /*13f80*/  HMMA.16816.F32.BF16 R68, R188, R208.reuse, R68 ;  /* 0x000000d0bc44723c */ /* 0x080fe40000041844 */
[----:B------:R-:W-:Y:S03]  /*13f90*/  MUFU.EX2 R224, R224 ;  /* 0x000000e000e07308 */ /* 0x000fe60000000800 */
[----:B------:R-:W-:Y:S01]  /*13fa0*/  FFMA.FTZ R205, R21, UR4, -R225 ;  /* 0x0000000415cd7c23 */ /* 0x000fe200080108e1 */
[C---:B------:R-:W-:Y:S06]  /*13fb0*/  HMMA.16816.F32.BF16 R72, R192.reuse, R208, R72 ;  /* 0x000000d0c048723c */ /* 0x040fec0000041848 */
[----:B------:R-:W-:Y:S01]  /*13fc0*/  MUFU.EX2 R228, R228 ;  /* 0x000000e400e47308 */ /* 0x000fe20000000800 */
[----:B------:R-:W-:Y:S01]  /*13fd0*/  FMUL.FTZ R21, R198, R177 ;  /* 0x000000b1c6157220 */ /* 0x000fe20000410000 */
[-C--:B------:R-:W-:Y:S03]  /*13fe0*/  HMMA.16816.F32.BF16 R76, R192, R210.reuse, R76 ;  /* 0x000000d2c04c723c */ /* 0x080fe6000004184c */
[--C-:B------:R-:W-:Y:S03]  /*13ff0*/  FFMA.FTZ R206, R22, UR4, -R231.reuse ;  /* 0x0000000416ce7c23 */ /* 0x100fe600080108e7 */
[C---:B------:R-:W-:Y:S02]  /*14000*/  HMMA.16816.F32.BF16 R80, R188.reuse, R210, R80 ;  /* 0x000000d2bc50723c */ /* 0x040fe40000041850 */
[----:B------:R-:W-:Y:S03]  /*14010*/  MUFU.EX2 R204, R204 ;  /* 0x000000cc00cc7308 */ /* 0x000fe60000000800 */
[----:B------:R-:W-:Y:S01]  /*14020*/  FMUL.FTZ R22, R199, R178 ;  /* 0x000000b2c7167220 */ /* 0x000fe20000410000 */
[-C--:B-1----:R-:W-:Y:S06]  /*14030*/  HMMA.16816.F32.BF16 R84, R188, R180.reuse, R84 ;  /* 0x000000b4bc54723c */ /* 0x082fec0000041854 */
[----:B------:R-:W1:Y:S01]  /*14040*/  MUFU.EX2 R205, R205 ;  /* 0x000000cd00cd7308 */ /* 0x000e620000000800 */
[--C-:B------:R-:W-:Y:S01]  /*14050*/  FFMA.FTZ R207, R23, UR4, -R231.reuse ;  /* 0x0000000417cf7c23 */ /* 0x100fe200080108e7 */
[C---:B------:R-:W-:Y:S04]  /*14060*/  HMMA.16816.F32.BF16 R88, R192.reuse, R180, R88 ;  /* 0x000000b4c058723c */ /* 0x040fe80000041858 */
[----:B------:R-:W-:Y:S02]  /*14070*/  FMUL.FTZ R23, R199, R179 ;  /* 0x000000b3c7177220 */ /* 0x000fe40000410000 */
[-C--:B------:R-:W-:Y:S01]  /*14080*/  HMMA.16816.F32.BF16 R92, R192, R182.reuse, R92 ;  /* 0x000000b6c05c723c */ /* 0x080fe2000004185c */
[----:B------:R-:W-:Y:S01]  /*14090*/  LDSM.16.MT88.4 R176, [R240+0xe000] ;  /* 0x00e00000f0b0783b */ /* 0x000fe20000004200 */
[----:B------:R-:W-:Y:S03]  /*140a0*/  MUFU.EX2 R206, R206 ;  /* 0x000000ce00ce7308 */ /* 0x000fe60000000800 */
[----:B------:R-:W-:Y:S01]  /*140b0*/  FMUL.FTZ R31, R197, R167 ;  /* 0x000000a7c51f7220 */ /* 0x000fe20000410000 */
[C---:B------:R-:W-:Y:S03]  /*140c0*/  HMMA.16816.F32.BF16 R96, R188.reuse, R182, R96 ;  /* 0x000000b6bc60723c */ /* 0x040fe60000041860 */
[----:B------:R-:W2:Y:S03]  /*140d0*/  LDSM.16.MT88.4 R180, [R244+0xe000] ;  /* 0x00e00000f4b4783b */ /* 0x000ea60000004200 */
[----:B------:R-:W-:Y:S01]  /*140e0*/  MUFU.EX2 R207, R207 ;  /* 0x000000cf00cf7308 */ /* 0x000fe20000000800 */
[--C-:B------:R-:W-:Y:S01]  /*140f0*/  FFMA.FTZ R167, R67, UR4, -R231.reuse ;  /* 0x0000000443a77c23 */ /* 0x100fe200080108e7 */
[-C--:B----4-:R-:W-:Y:S03]  /*14100*/  HMMA.16816.F32.BF16 R100, R188, R184.reuse, R100 ;  /* 0x000000b8bc64723c */ /* 0x090fe60000041864 */
[----:B-1----:R-:W-:Y:S03]  /*14110*/  F2FP.BF16.F32.PACK_AB R48, R205, R204 ;  /* 0x000000cccd30723e */ /* 0x002fe600000010ff */
[C---:B------:R-:W-:Y:S02]  /*14120*/  HMMA.16816.F32.BF16 R104, R192.reuse, R184, R104 ;  /* 0x000000b8c068723c */ /* 0x040fe40000041868 */
[----:B------:R-:W-:Y:S03]  /*14130*/  MUFU.EX2 R239, R239 ;  /* 0x000000ef00ef7308 */ /* 0x000fe60000000800 */
[--C-:B------:R-:W-:Y:S01]  /*14140*/  FFMA.FTZ R164, R54, UR4, -R231.reuse ;  /* 0x0000000436a47c23 */ /* 0x100fe200080108e7 */
[-C--:B------:R-:W-:Y:S06]  /*14150*/  HMMA.16816.F32.BF16 R108, R192, R186.reuse, R108 ;  /* 0x000000bac06c723c */ /* 0x080fec000004186c */
[----:B------:R-:W-:Y:S01]  /*14160*/  MUFU.EX2 R167, R167 ;  /* 0x000000a700a77308 */ /* 0x000fe20000000800 */
[----:B------:R-:W-:Y:S01]  /*14170*/  F2FP.BF16.F32.PACK_AB R54, R224, R221 ;  /* 0x000000dde036723e */ /* 0x000fe200000010ff */
[C---:B------:R-:W-:Y:S01]  /*14180*/  HMMA.16816.F32.BF16 R112, R188.reuse, R186, R112 ;  /* 0x000000babc70723c */ /* 0x040fe20000041870 */
[----:B------:R-:W1:Y:S03]  /*14190*/  LDSM.16.MT88.4 R184, [R242+0xe000] ;  /* 0x00e00000f2b8783b */ /* 0x000e660000004200 */
[----:B------:R-:W-:Y:S01]  /*141a0*/  FFMA.FTZ R165, R55, UR4, -R231 ;  /* 0x0000000437a57c23 */ /* 0x000fe200080108e7 */
[--C-:B------:R-:W-:Y:S01]  /*141b0*/  FFMA.FTZ R236, R41, UR4, -R230.reuse ;  /* 0x0000000429ec7c23 */ /* 0x100fe200080108e6 */
[--C-:B------:R-:W-:Y:S01]  /*141c0*/  FFMA.FTZ R41, R44, UR4, -R230.reuse ;  /* 0x000000042c297c23 */ /* 0x100fe200080108e6 */
[--C-:B------:R-:W-:Y:S01]  /*141d0*/  FFMA.FTZ R235, R40, UR4, -R230.reuse ;  /* 0x0000000428eb7c23 */ /* 0x100fe200080108e6 */
[----:B------:R-:W-:Y:S03]  /*141e0*/  MUFU.EX2 R164, R164 ;  /* 0x000000a400a47308 */ /* 0x000fe60000000800 */
[--C-:B------:R-:W-:Y:S01]  /*141f0*/  FFMA.FTZ R237, R42, UR4, -R229.reuse ;  /* 0x000000042aed7c23 */ /* 0x100fe200080108e5 */
[----:B------:R-:W-:Y:S01]  /*14200*/  FFMA.FTZ R238, R43, UR4, -R229 ;  /* 0x000000042bee7c23 */ /* 0x000fe200080108e5 */
[--C-:B------:R-:W-:Y:S01]  /*14210*/  FFMA.FTZ R208, R32, UR4, -R225.reuse ;  /* 0x0000000420d07c23 */ /* 0x100fe200080108e1 */
[C---:B------:R-:W-:Y:S01]  /*14220*/  FMUL.FTZ R32, R200.reuse, R172 ;  /* 0x000000acc8207220 */ /* 0x040fe20000410000 */
[----:B------:R-:W-:Y:S01]  /*14230*/  FFMA.FTZ R209, R33, UR4, -R225 ;  /* 0x0000000421d17c23 */ /* 0x000fe200080108e1 */
[----:B------:R-:W-:Y:S01]  /*14240*/  FMUL.FTZ R33, R200, R173 ;  /* 0x000000adc8217220 */ /* 0x000fe20000410000 */
[----:B------:R-:W-:Y:S01]  /*14250*/  FFMA.FTZ R210, R34, UR4, -R231 ;  /* 0x0000000422d27c23 */ /* 0x000fe200080108e7 */
[----:B------:R-:W-:Y:S01]  /*14260*/  FMUL.FTZ R34, R197, R174 ;  /* 0x000000aec5227220 */ /* 0x000fe20000410000 */
[-C--:B--2---:R-:W-:Y:S01]  /*14270*/  HMMA.16816.F32.BF16 R116, R188, R180.reuse, R116 ;  /* 0x000000b4bc74723c */ /* 0x084fe20000041874 */
[----:B------:R-:W-:Y:S02]  /*14280*/  MUFU.EX2 R208, R208 ;  /* 0x000000d000d07308 */ /* 0x000fe40000000800 */
[----:B------:R-:W-:Y:S01]  /*14290*/  FFMA.FTZ R174, R26, UR4, -R229 ;  /* 0x000000041aae7c23 */ /* 0x000fe200080108e5 */
[----:B------:R-:W-:Y:S01]  /*142a0*/  FMUL.FTZ R26, R199, R170 ;  /* 0x000000aac71a7220 */ /* 0x000fe20000410000 */
[----:B------:R-:W-:Y:S01]  /*142b0*/  FFMA.FTZ R211, R35, UR4, -R231 ;  /* 0x0000000423d37c23 */ /* 0x000fe200080108e7 */
[C---:B------:R-:W-:Y:S05]  /*142c0*/  HMMA.16816.F32.BF16 R120, R192.reuse, R180, R120 ;  /* 0x000000b4c078723c */ /* 0x040fea0000041878 */
[----:B------:R-:W-:Y:S01]  /*142d0*/  MUFU.EX2 R174, R174 ;  /* 0x000000ae00ae7308 */ /* 0x000fe20000000800 */
[----:B------:R-:W-:Y:S01]  /*142e0*/  FMUL.FTZ R35, R197, R175 ;  /* 0x000000afc5237220 */ /* 0x000fe20000410000 */
[-C--:B------:R-:W-:Y:S04]  /*142f0*/  HMMA.16816.F32.BF16 R124, R192, R182.reuse, R124 ;  /* 0x000000b6c07c723c */ /* 0x080fe8000004187c */
[----:B------:R-:W-:Y:S02]  /*14300*/  FFMA.FTZ R175, R27, UR4, -R229 ;  /* 0x000000041baf7c23 */ /* 0x000fe400080108e5 */
[C---:B------:R-:W-:Y:S01]  /*14310*/  HMMA.16816.F32.BF16 R128, R188.reuse, R182, R128 ;  /* 0x000000b6bc80723c */ /* 0x040fe20000041880 */
[----:B------:R-:W2:Y:S01]  /*14320*/  LDSM.16.MT88.4 R180, [R241+0xe000] ;  /* 0x00e00000f1b4783b */ /* 0x000ea20000004200 */
[----:B------:R-:W3:Y:S03]  /*14330*/  MUFU.EX2 R209, R209 ;  /* 0x000000d100d17308 */ /* 0x000ee60000000800 */
[----:B------:R-:W-:Y:S01]  /*14340*/  FMUL.FTZ R27, R199, R171 ;  /* 0x000000abc71b7220 */ /* 0x000fe20000410000 */
[-C--:B-1----:R-:W-:Y:S06]  /*14350*/  HMMA.16816.F32.BF16 R132, R188, R184.reuse, R132 ;  /* 0x000000b8bc84723c */ /* 0x082fec0000041884 */
[----:B------:R-:W-:Y:S01]  /*14360*/  MUFU.EX2 R175, R175 ;  /* 0x000000af00af7308 */ /* 0x000fe20000000800 */
[--C-:B------:R-:W-:Y:S01]  /*14370*/  FFMA.FTZ R233, R50, UR4, -R231.reuse ;  /* 0x0000000432e97c23 */ /* 0x100fe200080108e7 */
[C---:B------:R-:W-:Y:S04]  /*14380*/  HMMA.16816.F32.BF16 R136, R192.reuse, R184, R136 ;  /* 0x000000b8c088723c */ /* 0x040fe80000041888 */
[----:B------:R-:W-:Y:S02]  /*14390*/  FFMA.FTZ R232, R51, UR4, -R231 ;  /* 0x0000000433e87c23 */ /* 0x000fe400080108e7 */
[-C--:B------:R-:W-:Y:S02]  /*143a0*/  HMMA.16816.F32.BF16 R140, R192, R186.reuse, R140 ;  /* 0x000000bac08c723c */ /* 0x080fe4000004188c */
[----:B------:R-:W-:Y:S03]  /*143b0*/  MUFU.EX2 R233, R233 ;  /* 0x000000e900e97308 */ /* 0x000fe60000000800 */
[----:B------:R-:W-:Y:S01]  /*143c0*/  FFMA.FTZ R184, R36, UR4, -R225 ;  /* 0x0000000424b87c23 */ /* 0x000fe200080108e1 */
[C---:B------:R-:W-:Y:S06]  /*143d0*/  HMMA.16816.F32.BF16 R20, R188.reuse, R186, R20 ;  /* 0x000000babc14723c */ /* 0x040fec0000041814 */
[----:B------:R-:W1:Y:S01]  /*143e0*/  MUFU.EX2 R232, R232 ;  /* 0x000000e800e87308 */ /* 0x000e620000000800 */
[----:B------:R-:W-:Y:S01]  /*143f0*/  FMUL.FTZ R36, R198, R160 ;  /* 0x000000a0c6247220 */ /* 0x000fe20000410000 */
[--C-:B------:R-:W-:Y:S03]  /*14400*/  FFMA.FTZ R185, R39, UR4, -R231.reuse ;  /* 0x0000000427b97c23 */ /* 0x100fe600080108e7 */
[C---:B------:R-:W-:Y:S01]  /*14410*/  FMUL.FTZ R39, R199.reuse, R163 ;  /* 0x000000a3c7277220 */ /* 0x040fe20000410000 */
[----:B------:R-:W-:Y:S01]  /*14420*/  FFMA.FTZ R186, R38, UR4, -R231 ;  /* 0x0000000426ba7c23 */ /* 0x000fe200080108e7 */
[----:B------:R-:W-:Y:S01]  /*14430*/  FMUL.FTZ R38, R199, R162 ;  /* 0x000000a2c7267220 */ /* 0x000fe20000410000 */
[----:B---3--:R-:W-:Y:S02]  /*14440*/  F2FP.BF16.F32.PACK_AB R50, R209, R208 ;  /* 0x000000d0d132723e */ /* 0x008fe400000010ff */
[----:B------:R-:W-:Y:S01]  /*14450*/  MUFU.EX2 R187, R41 ;  /* 0x0000002900bb7308 */ /* 0x000fe20000000800 */
[-C--:B--2---:R-:W-:Y:S03]  /*14460*/  HMMA.16816.F32.BF16 R144, R188, R180.reuse, R144 ;  /* 0x000000b4bc90723c */ /* 0x084fe60000041890 */
[----:B-1----:R-:W-:Y:S06]  /*14470*/  F2FP.BF16.F32.PACK_AB R43, R232, R233 ;  /* 0x000000e9e82b723e */ /* 0x002fec00000010ff */
[----:B------:R-:W-:Y:S01]  /*14480*/  MUFU.EX2 R210, R210 ;  /* 0x000000d200d27308 */ /* 0x000fe20000000800 */
[C---:B------:R-:W-:Y:S06]  /*14490*/  HMMA.16816.F32.BF16 R148, R192.reuse, R180, R148 ;  /* 0x000000b4c094723c */ /* 0x040fec0000041894 */
[-C--:B------:R-:W-:Y:S03]  /*144a0*/  HMMA.16816.F32.BF16 R32, R192, R182.reuse, R32 ;  /* 0x000000b6c020723c */ /* 0x080fe60000041820 */
[----:B------:R-:W1:Y:S02]  /*144b0*/  MUFU.EX2 R211, R211 ;  /* 0x000000d300d37308 */ /* 0x000e640000000800 */
[--C-:B------:R-:W-:Y:S01]  /*144c0*/  FFMA.FTZ R181, R24, UR4, -R230.reuse ;  /* 0x0000000418b57c23 */ /* 0x100fe200080108e6 */
[C---:B------:R-:W-:Y:S07]  /*144d0*/  HMMA.16816.F32.BF16 R152, R188.reuse, R182, R152 ;  /* 0x000000b6bc98723c */ /* 0x040fee0000041898 */
[----:B------:R2:W-:Y:S01]  /*144e0*/  MUFU.EX2 R172, R181 ;  /* 0x000000b500ac7308 */ /* 0x0005e20000000800 */
[--C-:B------:R-:W-:Y:S03]  /*144f0*/  FFMA.FTZ R180, R25, UR4, -R230.reuse ;  /* 0x0000000419b47c23 */ /* 0x100fe600080108e6 */
[C---:B------:R-:W-:Y:S01]  /*14500*/  FMUL.FTZ R24, R198.reuse, R168 ;  /* 0x000000a8c6187220 */ /* 0x040fe20000410000 */
[C---:B------:R-:W-:Y:S01]  /*14510*/  FMUL.FTZ R25, R198.reuse, R169 ;  /* 0x000000a9c6197220 */ /* 0x040fe20000410000 */
[--C-:B------:R-:W-:Y:S01]  /*14520*/  FFMA.FTZ R183, R37, UR4, -R225.reuse ;  /* 0x0000000425b77c23 */ /* 0x100fe200080108e1 */
[----:B------:R-:W3:Y:S03]  /*14530*/  LDSM.16.MT88.4 R168, [R244+0xc800] ;  /* 0x00c80000f4a8783b */ /* 0x000ee60000004200 */
[----:B------:R4:W5:Y:S01]  /*14540*/  MUFU.EX2 R173, R180 ;  /* 0x000000b400ad7308 */ /* 0x0009620000000800 */
[----:B------:R-:W-:Y:S01]  /*14550*/  FMUL.FTZ R37, R198, R161 ;  /* 0x000000a1c6257220 */ /* 0x000fe20000410000 */
[--C-:B------:R-:W-:Y:S01]  /*14560*/  FFMA.FTZ R182, R49, UR4, -R225.reuse ;  /* 0x0000000431b67c23 */ /* 0x100fe200080108e1 */
[-C--:B------:R-:W-:Y:S02]  /*14570*/  HMMA.16816.F32.BF16 R24, R188, R176.reuse, R24 ;  /* 0x000000b0bc18723c */ /* 0x080fe40000041818 */
[----:B------:R-:W3:Y:S01]  /*14580*/  LDSM.16.MT88.4 R160, [R242+0xc800] ;  /* 0x00c80000f2a0783b */ /* 0x000ee20000004200 */
[----:B------:R-:W-:Y:S04]  /*14590*/  F2FP.BF16.F32.PACK_AB R49, R207, R206 ;  /* 0x000000cecf31723e */ /* 0x000fe800000010ff */
[----:B------:R-:W-:Y:S01]  /*145a0*/  MUFU.EX2 R235, R235 ;  /* 0x000000eb00eb7308 */ /* 0x000fe20000000800 */
[C---:B------:R-:W-:Y:S04]  /*145b0*/  HMMA.16816.F32.BF16 R156, R192.reuse, R176, R156 ;  /* 0x000000b0c09c723c */ /* 0x040fe8000004189c */
[--C-:B--2---:R-:W-:Y:S01]  /*145c0*/  FFMA.FTZ R181, R65, UR4, -R225.reuse ;  /* 0x0000000441b57c23 */ /* 0x104fe200080108e1 */
[----:B-1----:R-:W-:Y:S02]  /*145d0*/  F2FP.BF16.F32.PACK_AB R51, R211, R210 ;  /* 0x000000d2d333723e */ /* 0x002fe400000010ff */
[--C-:B------:R-:W-:Y:S01]  /*145e0*/  FFMA.FTZ R176, R52, UR4, -R225.reuse ;  /* 0x0000000434b07c23 */ /* 0x100fe200080108e1 */
[--C-:B----4-:R-:W-:Y:S01]  /*145f0*/  FFMA.FTZ R180, R64, UR4, -R225.reuse ;  /* 0x0000000440b47c23 */ /* 0x110fe200080108e1 */
[----:B------:R-:W-:Y:S02]  /*14600*/  MUFU.EX2 R236, R236 ;  /* 0x000000ec00ec7308 */ /* 0x000fe40000000800 */
[----:B------:R-:W-:Y:S01]  /*14610*/  FFMA.FTZ R177, R53, UR4, -R225 ;  /* 0x0000000435b17c23 */ /* 0x000fe200080108e1 */
[----:B------:R-:W-:Y:S01]  /*14620*/  FFMA.FTZ R225, R30, UR4, -R229 ;  /* 0x000000041ee17c23 */ /* 0x000fe200080108e5 */
[----:B------:R-:W-:Y:S01]  /*14630*/  FMUL.FTZ R30, R197, R166 ;  /* 0x000000a6c51e7220 */ /* 0x000fe20000410000 */
[----:B-----5:R-:W-:Y:S01]  /*14640*/  F2FP.BF16.F32.PACK_AB R52, R173, R172 ;  /* 0x000000acad34723e */ /* 0x020fe200000010ff */
[----:B------:R-:W-:Y:S01]  /*14650*/  FFMA.FTZ R166, R66, UR4, -R231 ;  /* 0x0000000442a67c23 */ /* 0x000fe200080108e7 */
[----:B------:R-:W-:Y:S01]  /*14660*/  F2FP.BF16.F32.PACK_AB R53, R175, R174 ;  /* 0x000000aeaf35723e */ /* 0x000fe200000010ff */
[----:B------:R-:W1:Y:S02]  /*14670*/  LDSM.16.MT88.4 R64, [R241+0xc800] ;  /* 0x00c80000f140783b */ /* 0x000e640000004200 */
[----:B------:R-:W2:Y:S01]  /*14680*/  MUFU.EX2 R225, R225 ;  /* 0x000000e100e17308 */ /* 0x000ea20000000800 */
[-C--:B------:R-:W-:Y:S05]  /*14690*/  HMMA.16816.F32.BF16 R28, R192, R178.reuse, R28 ;  /* 0x000000b2c01c723c */ /* 0x080fea000004181c */
[----:B------:R-:W4:Y:S01]  /*146a0*/  LDL.LU R192, [R1+0x44] ;  /* 0x0000440001c07983 */ /* 0x000f220000300800 */
[----:B------:R-:W-:Y:S03]  /*146b0*/  HMMA.16816.F32.BF16 R36, R188, R178, R36 ;  /* 0x000000b2bc24723c */ /* 0x000fe60000041824 */
[----:B------:R-:W-:Y:S01]  /*146c0*/  MUFU.EX2 R177, R177 ;  /* 0x000000b100b17308 */ /* 0x000fe20000000800 */
[----:B------:R-:W5:Y:S02]  /*146d0*/  LDL.LU R193, [R1+0x40] ;  /* 0x0000400001c17983 */ /* 0x000f640000300800 */
[-C--:B---3--:R-:W-:Y:S02]  /*146e0*/  HMMA.16816.F32.BF16 R4, R48, R168.reuse, R4 ;  /* 0x000000a83004723c */ /* 0x088fe40000041804 */
[----:B------:R-:W3:Y:S05]  /*146f0*/  LDL.LU R191, [R1+0x48] ;  /* 0x0000480001bf7983 */ /* 0x000eea0000300800 */
[----:B------:R1:W1:Y:S01]  /*14700*/  MUFU.EX2 R231, R182 ;  /* 0x000000b600e77308 */ /* 0x0002620000000800 */
[----:B--2---:R-:W-:Y:S03]  /*14710*/  F2FP.BF16.F32.PACK_AB R55, R228, R225 ;  /* 0x000000e1e437723e */ /* 0x004fe600000010ff */
[--C-:B------:R-:W-:Y:S01]  /*14720*/  FFMA.FTZ R179, R45, UR4, -R230.reuse ;  /* 0x000000042db37c23 */ /* 0x100fe200080108e6 */
[--C-:B------:R-:W-:Y:S05]  /*14730*/  FFMA.FTZ R178, R56, UR4, -R230.reuse ;  /* 0x0000000438b27c23 */ /* 0x100fea00080108e6 */
[----:B------:R-:W-:Y:S01]  /*14740*/  MUFU.EX2 R194, R179 ;  /* 0x000000b300c27308 */ /* 0x000fe20000000800 */
[C---:B------:R-:W-:Y:S06]  /*14750*/  HMMA.16816.F32.BF16 R8, R52.reuse, R168, R8 ;  /* 0x000000a83408723c */ /* 0x040fec0000041808 */
[-C--:B------:R-:W-:Y:S03]  /*14760*/  HMMA.16816.F32.BF16 R12, R52, R170.reuse, R12 ;  /* 0x000000aa340c723c */ /* 0x080fe6000004180c */
[----:B------:R-:W-:Y:S02]  /*14770*/  MUFU.EX2 R179, R181 ;  /* 0x000000b500b37308 */ /* 0x000fe40000000800 */
[--C-:B-1----:R-:W-:Y:S01]  /*14780*/  FFMA.FTZ R182, R46, UR4, -R229.reuse ;  /* 0x000000042eb67c23 */ /* 0x102fe200080108e5 */
[C---:B------:R-:W-:Y:S01]  /*14790*/  HMMA.16816.F32.BF16 R16, R48.reuse, R170, R16 ;  /* 0x000000aa3010723c */ /* 0x040fe20000041810 */
[----:B------:R-:W-:Y:S06]  /*147a0*/  LDSM.16.MT88.4 R44, [R244+0xd000] ;  /* 0x00d00000f42c783b */ /* 0x000fec0000004200 */
[----:B------:R1:W-:Y:S01]  /*147b0*/  MUFU.EX2 R171, R184 ;  /* 0x000000b800ab7308 */ /* 0x0003e20000000800 */
[----:B------:R-:W-:Y:S01]  /*147c0*/  F2FP.BF16.F32.PACK_AB R42, R231, R234 ;  /* 0x000000eae72a723e */ /* 0x000fe200000010ff */
[-C--:B------:R-:W-:Y:S08]  /*147d0*/  HMMA.16816.F32.BF16 R68, R48, R160.reuse, R68 ;  /* 0x000000a03044723c */ /* 0x080ff00000041844 */
[----:B------:R-:W2:Y:S01]  /*147e0*/  MUFU.EX2 R170, R183 ;  /* 0x000000b700aa7308 */ /* 0x000ea20000000800 */
[C---:B------:R-:W-:Y:S06]  /*147f0*/  HMMA.16816.F32.BF16 R72, R52.reuse, R160, R72 ;  /* 0x000000a03448723c */ /* 0x040fec0000041848 */
[-C--:B------:R-:W-:Y:S03]  /*14800*/  HMMA.16816.F32.BF16 R76, R52, R162.reuse, R76 ;  /* 0x000000a2344c723c */ /* 0x080fe6000004184c */
[----:B------:R-:W-:Y:S01]  /*14810*/  MUFU.EX2 R195, R182 ;  /* 0x000000b600c37308 */ /* 0x000fe20000000800 */
[----:B-1----:R-:W3:Y:S02]  /*14820*/  LDL.LU R184, [R1+0x24] ;  /* 0x0000240001b87983 */ /* 0x002ee40000300800 */
[C---:B------:R-:W-:Y:S02]  /*14830*/  HMMA.16816.F32.BF16 R80, R48.reuse, R162, R80 ;  /* 0x000000a23050723c */ /* 0x040fe40000041850 */
[----:B------:R-:W1:Y:S05]  /*14840*/  LDSM.16.MT88.4 R160, [R240+0xc800] ;  /* 0x00c80000f0a0783b */ /* 0x000e6a0000004200 */
[----:B------:R-:W-:Y:S01]  /*14850*/  MUFU.EX2 R178, R178 ;  /* 0x000000b200b27308 */ /* 0x000fe20000000800 */
[----:B--2---:R-:W-:Y:S01]  /*14860*/  F2FP.BF16.F32.PACK_AB R40, R170, R171 ;  /* 0x000000abaa28723e */ /* 0x004fe200000010ff */
[-C--:B------:R-:W-:Y:S08]  /*14870*/  HMMA.16816.F32.BF16 R84, R48, R64.reuse, R84 ;  /* 0x000000403054723c */ /* 0x080ff00000041854 */
[----:B------:R-:W-:Y:S01]  /*14880*/  MUFU.EX2 R169, R186 ;  /* 0x000000ba00a97308 */ /* 0x000fe20000000800 */
[C---:B------:R-:W-:Y:S06]  /*14890*/  HMMA.16816.F32.BF16 R88, R52.reuse, R64, R88 ;  /* 0x000000403458723c */ /* 0x040fec0000041858 */
[-C--:B------:R-:W-:Y:S03]  /*148a0*/  HMMA.16816.F32.BF16 R92, R52, R66.reuse, R92 ;  /* 0x00000042345c723c */ /* 0x080fe6000004185c */
[----:B------:R-:W2:Y:S03]  /*148b0*/  MUFU.EX2 R168, R185 ;  /* 0x000000b900a87308 */ /* 0x000ea60000000800 */
[C---:B------:R-:W-:Y:S01]  /*148c0*/  HMMA.16816.F32.BF16 R96, R48.reuse, R66, R96 ;  /* 0x000000423060723c */ /* 0x040fe20000041860 */
[----:B------:R-:W1:Y:S06]  /*148d0*/  LDSM.16.MT88.4 R64, [R244+0xe800] ;  /* 0x00e80000f440783b */ /* 0x000e6c0000004200 */
[----:B------:R-:W-:Y:S10]  /*148e0*/  MUFU.EX2 R237, R237 ;  /* 0x000000ed00ed7308 */ /* 0x000ff40000000800 */
[----:B------:R-:W1:Y:S01]  /*148f0*/  MUFU.EX2 R238, R238 ;  /* 0x000000ee00ee7308 */ /* 0x000e620000000800 */
[----:B--2---:R-:W-:Y:S01]  /*14900*/  F2FP.BF16.F32.PACK_AB R41, R168, R169 ;  /* 0x000000a9a829723e */ /* 0x004fe200000010ff */
[-C--:B-1----:R-:W-:Y:S08]  /*14910*/  HMMA.16816.F32.BF16 R100, R48, R160.reuse, R100 ;  /* 0x000000a03064723c */ /* 0x082ff00000041864 */
[----:B------:R-:W-:Y:S01]  /*14920*/  MUFU.EX2 R166, R166 ;  /* 0x000000a600a67308 */ /* 0x000fe20000000800 */
[C---:B------:R-:W-:Y:S06]  /*14930*/  HMMA.16816.F32.BF16 R104, R52.reuse, R160, R104 ;  /* 0x000000a03468723c */ /* 0x040fec0000041868 */
[-C--:B------:R-:W-:Y:S06]  /*14940*/  HMMA.16816.F32.BF16 R108, R52, R162.reuse, R108 ;  /* 0x000000a2346c723c */ /* 0x080fec000004186c */
[C---:B------:R-:W-:Y:S01]  /*14950*/  HMMA.16816.F32.BF16 R112, R48.reuse, R162, R112 ;  /* 0x000000a23070723c */ /* 0x040fe20000041870 */
[----:B------:R-:W1:Y:S05]  /*14960*/  LDSM.16.MT88.4 R160, [R242+0xe800] ;  /* 0x00e80000f2a0783b */ /* 0x000e6a0000004200 */
[-C--:B------:R-:W-:Y:S06]  /*14970*/  HMMA.16816.F32.BF16 R116, R48, R64.reuse, R116 ;  /* 0x000000403074723c */ /* 0x080fec0000041874 */
        /* <DEDUP_REMOVED lines=13> */
[C---:B------:R-:W-:Y:S05]  /*14a50*/  HMMA.16816.F32.BF16 R152, R48.reuse, R66, R152 ;  /* 0x000000423098723c */ /* 0x040fea0000041898 */
[--C-:B------:R-:W-:Y:S01]  /*14a60*/  FFMA.FTZ R64, R60, UR4, -R230.reuse ;  /* 0x000000043c407c23 */ /* 0x100fe200080108e6 */
[----:B------:R-:W-:Y:S01]  /*14a70*/  MUFU.EX2 R65, R65 ;  /* 0x0000004100417308 */ /* 0x000fe20000000800 */
[--C-:B------:R-:W-:Y:S01]  /*14a80*/  FFMA.FTZ R66, R57, UR4, -R230.reuse ;  /* 0x0000000439427c23 */ /* 0x100fe200080108e6 */
[--C-:B------:R-:W-:Y:S02]  /*14a90*/  FFMA.FTZ R67, R58, UR4, -R229.reuse ;  /* 0x000000043a437c23 */ /* 0x100fe400080108e5 */
[----:B------:R-:W2:Y:S01]  /*14aa0*/  LDSM.16.MT88.4 R56, [R242+0xd000] ;  /* 0x00d00000f238783b */ /* 0x000ea20000004200 */
[----:B------:R-:W-:Y:S05]  /*14ab0*/  FFMA.FTZ R230, R61, UR4, -R230 ;  /* 0x000000043de67c23 */ /* 0x000fea00080108e6 */
[----:B------:R-:W-:Y:S01]  /*14ac0*/  MUFU.EX2 R66, R66 ;  /* 0x0000004200427308 */ /* 0x000fe20000000800 */
[-C--:B-1----:R-:W-:Y:S09]  /*14ad0*/  HMMA.16816.F32.BF16 R24, R48, R160.reuse, R24 ;  /* 0x000000a03018723c */ /* 0x082ff20000041818 */
[----:B------:R-:W-:Y:S01]  /*14ae0*/  MUFU.EX2 R64, R64 ;  /* 0x0000004000407308 */ /* 0x000fe20000000800 */
[C---:B------:R-:W-:Y:S06]  /*14af0*/  HMMA.16816.F32.BF16 R156, R52.reuse, R160, R156 ;  /* 0x000000a0349c723c */ /* 0x040fec000004189c */
[-C--:B------:R-:W-:Y:S01]  /*14b00*/  HMMA.16816.F32.BF16 R28, R52, R162.reuse, R28 ;  /* 0x000000a2341c723c */ /* 0x080fe2000004181c */
[----:B------:R-:W1:Y:S02]  /*14b10*/  LDSM.16.MT88.4 R52, [R241+0xd000] ;  /* 0x00d00000f134783b */ /* 0x000e640000004200 */
[----:B------:R-:W-:Y:S02]  /*14b20*/  MUFU.EX2 R161, R67 ;  /* 0x0000004300a17308 */ /* 0x000fe40000000800 */
[--C-:B------:R-:W-:Y:S01]  /*14b30*/  FFMA.FTZ R160, R62, UR4, -R229.reuse ;  /* 0x000000043ea07c23 */ /* 0x100fe200080108e5 */
[----:B------:R-:W-:Y:S07]  /*14b40*/  HMMA.16816.F32.BF16 R36, R48, R162, R36 ;  /* 0x000000a23024723c */ /* 0x000fee0000041824 */
[----:B------:R-:W-:Y:S01]  /*14b50*/  MUFU.EX2 R230, R230 ;  /* 0x000000e600e67308 */ /* 0x000fe20000000800 */
[----:B------:R-:W-:Y:S01]  /*14b60*/  FFMA.FTZ R229, R63, UR4, -R229 ;  /* 0x000000043fe57c23 */ /* 0x000fe200080108e5 */
[-C--:B------:R-:W-:Y:S01]  /*14b70*/  HMMA.16816.F32.BF16 R4, R40, R44.reuse, R4 ;  /* 0x0000002c2804723c */ /* 0x080fe20000041804 */
[----:B------:R-:W5:Y:S04]  /*14b80*/  LDSM.16.MT88.4 R60, [R240+0xd000] ;  /* 0x00d00000f03c783b */ /* 0x000f680000004200 */
[----:B------:R-:W-:Y:S02]  /*14b90*/  F2FP.BF16.F32.PACK_AB R48, R236, R235 ;  /* 0x000000ebec30723e */ /* 0x000fe400000010ff */
[----:B------:R-:W-:Y:S04]  /*14ba0*/  F2FP.BF16.F32.PACK_AB R49, R238, R237 ;  /* 0x000000edee31723e */ /* 0x000fe800000010ff */
[----:B------:R-:W-:Y:S02]  /*14bb0*/  F2FP.BF16.F32.PACK_AB R50, R194, R187 ;  /* 0x000000bbc232723e */ /* 0x000fe400000010ff */
[----:B------:R-:W-:Y:S07]  /*14bc0*/  F2FP.BF16.F32.PACK_AB R51, R239, R195 ;  /* 0x000000c3ef33723e */ /* 0x000fee00000010ff */
[C---:B------:R-:W-:Y:S06]  /*14bd0*/  HMMA.16816.F32.BF16 R8, R48.reuse, R44, R8 ;  /* 0x0000002c3008723c */ /* 0x040fec0000041808 */
[-C--:B------:R-:W-:Y:S06]  /*14be0*/  HMMA.16816.F32.BF16 R12, R48, R46.reuse, R12 ;  /* 0x0000002e300c723c */ /* 0x080fec000004180c */
[C---:B------:R-:W-:Y:S01]  /*14bf0*/  HMMA.16816.F32.BF16 R16, R40.reuse, R46, R16 ;  /* 0x0000002e2810723c */ /* 0x040fe20000041810 */
[----:B------:R-:W3:Y:S05]  /*14c00*/  LDSM.16.MT88.4 R44, [R244+0xf000] ;  /* 0x00f00000f42c783b */ /* 0x000eea0000004200 */
[-C--:B--2---:R-:W-:Y:S06]  /*14c10*/  HMMA.16816.F32.BF16 R68, R40, R56.reuse, R68 ;  /* 0x000000382844723c */ /* 0x084fec0000041844 */
[C---:B------:R-:W-:Y:S06]  /*14c20*/  HMMA.16816.F32.BF16 R72, R48.reuse, R56, R72 ;  /* 0x000000383048723c */ /* 0x040fec0000041848 */
[-C--:B------:R-:W-:Y:S06]  /*14c30*/  HMMA.16816.F32.BF16 R76, R48, R58.reuse, R76 ;  /* 0x0000003a304c723c */ /* 0x080fec000004184c */
[C---:B------:R-:W-:Y:S01]  /*14c40*/  HMMA.16816.F32.BF16 R80, R40.reuse, R58, R80 ;  /* 0x0000003a2850723c */ /* 0x040fe20000041850 */
[----:B------:R-:W2:Y:S05]  /*14c50*/  LDSM.16.MT88.4 R56, [R242+0xf000] ;  /* 0x00f00000f238783b */ /* 0x000eaa0000004200 */
[-C--:B-1----:R-:W-:Y:S05]  /*14c60*/  HMMA.16816.F32.BF16 R84, R40, R52.reuse, R84 ;  /* 0x000000342854723c */ /* 0x082fea0000041854 */
[----:B----4-:R-:W-:Y:S01]  /*14c70*/  FFMA.FTZ R226, R199, R192, R226 ;  /* 0x000000c0c7e27223 */ /* 0x010fe200000100e2 */
[C---:B------:R-:W-:Y:S01]  /*14c80*/  HMMA.16816.F32.BF16 R88, R48.reuse, R52, R88 ;  /* 0x000000343058723c */ /* 0x040fe20000041858 */
[----:B------:R1:W4:Y:S04]  /*14c90*/  MUFU.EX2 R199, R180 ;  /* 0x000000b400c77308 */ /* 0x0003280000000800 */
[----:B-----5:R-:W-:Y:S01]  /*14ca0*/  FFMA.FTZ R227, R200, R193, R227 ;  /* 0x000000c1c8e37223 */ /* 0x020fe200000100e3 */
[-C--:B------:R-:W-:Y:S05]  /*14cb0*/  HMMA.16816.F32.BF16 R92, R48, R54.reuse, R92 ;  /* 0x00000036305c723c */ /* 0x080fea000004185c */
[----:B------:R-:W5:Y:S01]  /*14cc0*/  MUFU.EX2 R200, R176 ;  /* 0x000000b000c87308 */ /* 0x000f620000000800 */
[----:B------:R-:W-:Y:S01]  /*14cd0*/  FADD.FTZ R219, R219, R226 ;  /* 0x000000e2dbdb7221 */ /* 0x000fe20000010000 */
[C---:B------:R-:W-:Y:S01]  /*14ce0*/  HMMA.16816.F32.BF16 R96, R40.reuse, R54, R96 ;  /* 0x000000362860723c */ /* 0x040fe20000041860 */
[----:B------:R-:W5:Y:S03]  /*14cf0*/  LDSM.16.MT88.4 R52, [R241+0xf000] ;  /* 0x00f00000f134783b */ /* 0x000f660000004200 */
[----:B------:R-:W-:Y:S02]  /*14d00*/  MOV R226, R179 ;  /* 0x000000b300e27202 */ /* 0x000fe40000000f00 */
[-C--:B------:R-:W-:Y:S03]  /*14d10*/  HMMA.16816.F32.BF16 R100, R40, R60.reuse, R100 ;  /* 0x0000003c2864723c */ /* 0x080fe60000041864 */
[----:B-1----:R-:W-:Y:S02]  /*14d20*/  LDSM.16.MT88.4 R180, [R244+0xd800] ;  /* 0x00d80000f4b4783b */ /* 0x002fe40000004200 */
[----:B----4-:R-:W-:Y:S01]  /*14d30*/  F2FP.BF16.F32.PACK_AB R162, R226, R199 ;  /* 0x000000c7e2a2723e */ /* 0x010fe200000010ff */
[C---:B------:R-:W-:Y:S05]  /*14d40*/  HMMA.16816.F32.BF16 R104, R48.reuse, R60, R104 ;  /* 0x0000003c3068723c */ /* 0x040fea0000041868 */
[----:B---3--:R-:W-:Y:S01]  /*14d50*/  FFMA.FTZ R223, R198, R191, R223 ;  /* 0x000000bfc6df7223 */ /* 0x008fe200000100df */
[-C--:B------:R-:W-:Y:S01]  /*14d60*/  HMMA.16816.F32.BF16 R108, R48, R62.reuse, R108 ;  /* 0x0000003e306c723c */ /* 0x080fe2000004186c */
[----:B------:R-:W1:Y:S04]  /*14d70*/  MUFU.EX2 R198, R165 ;  /* 0x000000a500c67308 */ /* 0x000e680000000800 */
[----:B------:R-:W-:Y:S01]  /*14d80*/  FADD.FTZ R223, R220, R223 ;  /* 0x000000dfdcdf7221 */ /* 0x000fe20000010000 */
[C---:B------:R-:W-:Y:S01]  /*14d90*/  HMMA.16816.F32.BF16 R112, R40.reuse, R62, R112 ;  /* 0x0000003e2870723c */ /* 0x040fe20000041870 */
[----:B------:R-:W3:Y:S04]  /*14da0*/  LDSM.16.MT88.4 R60, [R240+0xf000] ;  /* 0x00f00000f03c783b */ /* 0x000ee80000004200 */
[----:B------:R-:W-:Y:S01]  /*14db0*/  MOV R220, R167 ;  /* 0x000000a700dc7202 */ /* 0x000fe20000000f00 */
[-C--:B------:R-:W-:Y:S05]  /*14dc0*/  HMMA.16816.F32.BF16 R116, R40, R44.reuse, R116 ;  /* 0x0000002c2874723c */ /* 0x080fea0000041874 */
[----:B------:R-:W-:Y:S01]  /*14dd0*/  FADD.FTZ R216, R216, R223 ;  /* 0x000000dfd8d87221 */ /* 0x000fe20000010000 */
[C---:B------:R-:W-:Y:S05]  /*14de0*/  HMMA.16816.F32.BF16 R120, R48.reuse, R44, R120 ;  /* 0x0000002c3078723c */ /* 0x040fea0000041878 */
[----:B------:R-:W-:Y:S01]  /*14df0*/  MOV R223, R66 ;  /* 0x0000004200df7202 */ /* 0x000fe20000000f00 */
[-C--:B------:R-:W-:Y:S05]  /*14e00*/  HMMA.16816.F32.BF16 R124, R48, R46.reuse, R124 ;  /* 0x0000002e307c723c */ /* 0x080fea000004187c */
[----:B------:R-:W-:Y:S01]  /*14e10*/  FFMA.FTZ R222, R197, R184, R222 ;  /* 0x000000b8c5de7223 */ /* 0x000fe200000100de */
[C---:B------:R-:W-:Y:S01]  /*14e20*/  HMMA.16816.F32.BF16 R128, R40.reuse, R46, R128 ;  /* 0x0000002e2880723c */ /* 0x040fe20000041880 */
[----:B------:R-:W4:Y:S01]  /*14e30*/  LDSM.16.MT88.4 R44, [R242+0xd800] ;  /* 0x00d80000f22c783b */ /* 0x000f220000004200 */
[----:B------:R-:W-:Y:S03]  /*14e40*/  MUFU.EX2 R197, R160 ;  /* 0x000000a000c57308 */ /* 0x000fe60000000800 */
[----:B------:R-:W-:Y:S01]  /*14e50*/  FADD.FTZ R222, R218, R222 ;  /* 0x000000dedade7221 */ /* 0x000fe20000010000 */
[-C--:B--2---:R-:W-:Y:S05]  /*14e60*/  HMMA.16816.F32.BF16 R132, R40, R56.reuse, R132 ;  /* 0x000000382884723c */ /* 0x084fea0000041884 */
[----:B------:R-:W-:Y:S01]  /*14e70*/  MOV R218, R65 ;  /* 0x0000004100da7202 */ /* 0x000fe20000000f00 */
[C---:B------:R-:W-:Y:S05]  /*14e80*/  HMMA.16816.F32.BF16 R136, R48.reuse, R56, R136 ;  /* 0x000000383088723c */ /* 0x040fea0000041888 */
[----:B------:R-:W-:Y:S01]  /*14e90*/  FADD.FTZ R212, R212, R219 ;  /* 0x000000dbd4d47221 */ /* 0x000fe20000010000 */
[-C--:B------:R-:W-:Y:S05]  /*14ea0*/  HMMA.16816.F32.BF16 R140, R48, R58.reuse, R140 ;  /* 0x0000003a308c723c */ /* 0x080fea000004188c */
[----:B------:R-:W-:Y:S01]  /*14eb0*/  MOV R219, R195 ;  /* 0x000000c300db7202 */ /* 0x000fe20000000f00 */
[C---:B------:R-:W-:Y:S01]  /*14ec0*/  HMMA.16816.F32.BF16 R20, R40.reuse, R58, R20 ;  /* 0x0000003a2814723c */ /* 0x040fe20000041814 */
[----:B------:R-:W-:Y:S04]  /*14ed0*/  LDSM.16.MT88.4 R56, [R240+0xd800] ;  /* 0x00d80000f038783b */ /* 0x000fe80000004200 */
[----:B------:R-:W-:Y:S01]  /*14ee0*/  FADD.FTZ R227, R217, R227 ;  /* 0x000000e3d9e37221 */ /* 0x000fe20000010000 */
[-C--:B-----5:R-:W-:Y:S05]  /*14ef0*/  HMMA.16816.F32.BF16 R144, R40, R52.reuse, R144 ;  /* 0x000000342890723c */ /* 0x0a0fea0000041890 */
[----:B------:R-:W-:Y:S01]  /*14f00*/  MOV R217, R166 ;  /* 0x000000a600d97202 */ /* 0x000fe20000000f00 */
[C---:B------:R-:W-:Y:S05]  /*14f10*/  HMMA.16816.F32.BF16 R148, R48.reuse, R52, R148 ;  /* 0x000000343094723c */ /* 0x040fea0000041894 */
[----:B------:R-:W-:Y:S01]  /*14f20*/  F2FP.BF16.F32.PACK_AB R163, R220, R217 ;  /* 0x000000d9dca3723e */ /* 0x000fe200000010ff */
[-C--:B------:R-:W-:Y:S05]  /*14f30*/  HMMA.16816.F32.BF16 R32, R48, R54.reuse, R32 ;  /* 0x000000363020723c */ /* 0x080fea0000041820 */
[----:B------:R-:W-:Y:S01]  /*14f40*/  FADD.FTZ R214, R214, R227 ;  /* 0x000000e3d6d67221 */ /* 0x000fe20000010000 */
[C---:B------:R-:W-:Y:S01]  /*14f50*/  HMMA.16816.F32.BF16 R152, R40.reuse, R54, R152 ;  /* 0x000000362898723c */ /* 0x040fe20000041898 */
[----:B------:R-:W2:Y:S04]  /*14f60*/  LDSM.16.MT88.4 R52, [R241+0xd800] ;  /* 0x00d80000f134783b */ /* 0x000ea80000004200 */
[----:B------:R-:W-:Y:S01]  /*14f70*/  MOV R227, R187 ;  /* 0x000000bb00e37202 */ /* 0x000fe20000000f00 */
[-C--:B---3--:R-:W-:Y:S05]  /*14f80*/  HMMA.16816.F32.BF16 R24, R40, R60.reuse, R24 ;  /* 0x0000003c2818723c */ /* 0x088fea0000041818 */
[----:B------:R-:W-:Y:S01]  /*14f90*/  FADD.FTZ R201, R201, R214 ;  /* 0x000000d6c9c97221 */ /* 0x000fe20000010000 */
[C---:B------:R-:W-:Y:S01]  /*14fa0*/  HMMA.16816.F32.BF16 R156, R48.reuse, R60, R156 ;  /* 0x0000003c309c723c */ /* 0x040fe2000004189c */
[----:B------:R3:W5:Y:S04]  /*14fb0*/  MUFU.EX2 R60, R229 ;  /* 0x000000e5003c7308 */ /* 0x0007680000000800 */
[----:B------:R-:W-:Y:S01]  /*14fc0*/  FADD.FTZ R172, R172, R201 ;  /* 0x000000c9acac7221 */ /* 0x000fe20000010000 */
[-C--:B------:R-:W-:Y:S05]  /*14fd0*/  HMMA.16816.F32.BF16 R28, R48, R62.reuse, R28 ;  /* 0x0000003e301c723c */ /* 0x080fea000004181c */
[----:B------:R-:W-:Y:S01]  /*14fe0*/  MOV R61, R64 ;  /* 0x00000040003d7202 */ /* 0x000fe20000000f00 */
[----:B------:R-:W-:Y:S01]  /*14ff0*/  HMMA.16816.F32.BF16 R36, R40, R62, R36 ;  /* 0x0000003e2824723c */ /* 0x000fe20000041824 */
[----:B------:R-:W2:Y:S04]  /*15000*/  LDSM.16.MT88.4 R64, [R244+0xf800] ;  /* 0x00f80000f440783b */ /* 0x000ea80000004200 */
[----:B------:R-:W-:Y:S01]  /*15010*/  MOV R49, R164 ;  /* 0x000000a400317202 */ /* 0x000fe20000000f00 */
[----:B------:R-:W-:Y:S01]  /*15020*/  FADD.FTZ R172, R173, R172 ;  /* 0x000000acadac7221 */ /* 0x000fe20000010000 */
[----:B---3--:R-:W-:Y:S01]  /*15030*/  MOV R229, R177 ;  /* 0x000000b100e57202 */ /* 0x008fe20000000f00 */
[----:B------:R-:W-:Y:S01]  /*15040*/  FADD.FTZ R215, R215, R222 ;  /* 0x000000ded7d77221 */ /* 0x000fe20000010000 */
[----:B------:R-:W-:Y:S02]  /*15050*/  LDSM.16.MT88.4 R40, [R241+0xf800] ;  /* 0x00f80000f128783b */ /* 0x000fe40000004200 */
[----:B------:R-:W-:Y:S01]  /*15060*/  MOV R51, R161 ;  /* 0x000000a100337202 */ /* 0x000fe20000000f00 */
[----:B------:R-:W-:Y:S01]  /*15070*/  FADD.FTZ R221, R221, R172 ;  /* 0x000000acdddd7221 */ /* 0x000fe20000010000 */
[----:B------:R-:W-:Y:S01]  /*15080*/  F2FP.BF16.F32.PACK_AB R160, R229, R200 ;  /* 0x000000c8e5a0723e */ /* 0x000fe200000010ff */
[----:B------:R-:W-:Y:S01]  /*15090*/  FADD.FTZ R215, R202, R215 ;  /* 0x000000d7cad77221 */ /* 0x000fe20000010000 */
[----:B-1----:R-:W-:Y:S01]  /*150a0*/  F2FP.BF16.F32.PACK_AB R161, R198, R49 ;  /* 0x00000031c6a1723e */ /* 0x002fe200000010ff */
[----:B------:R-:W-:Y:S01]  /*150b0*/  FADD.FTZ R203, R203, R216 ;  /* 0x000000d8cbcb7221 */ /* 0x000fe20000010000 */
[----:B------:R-:W-:Y:S01]  /*150c0*/  MOV R50, R178 ;  /* 0x000000b200327202 */ /* 0x000fe20000000f00 */
[----:B------:R-:W-:Y:S01]  /*150d0*/  FADD.FTZ R174, R174, R215 ;  /* 0x000000d7aeae7221 */ /* 0x000fe20000010000 */
[----:B------:R-:W-:Y:S01]  /*150e0*/  MOV R48, R194 ;  /* 0x000000c200307202 */ /* 0x000fe20000000f00 */
[----:B------:R-:W1:Y:S01]  /*150f0*/  LDSM.16.MT88.4 R176, [R242+0xf800] ;  /* 0x00f80000f2b0783b */ /* 0x000e620000004200 */
[----:B------:R-:W-:Y:S01]  /*15100*/  F2FP.BF16.F32.PACK_AB R164, R223, R50 ;  /* 0x00000032dfa4723e */ /* 0x000fe200000010ff */
[-C--:B------:R-:W-:Y:S05]  /*15110*/  HMMA.16816.F32.BF16 R192, R160, R180.reuse, R4 ;  /* 0x000000b4a0c0723c */ /* 0x080fea0000041804 */
[----:B------:R-:W-:Y:S01]  /*15120*/  F2FP.BF16.F32.PACK_AB R165, R218, R51 ;  /* 0x00000033daa5723e */ /* 0x000fe200000010ff */
[----:B------:R-:W3:Y:S01]  /*15130*/  LDSM.16.MT88.4 R4, [R240+0xf800] ;  /* 0x00f80000f004783b */ /* 0x000ee20000004200 */
[----:B------:R-:W-:Y:S01]  /*15140*/  F2FP.BF16.F32.PACK_AB R166, R230, R61 ;  /* 0x0000003de6a6723e */ /* 0x000fe200000010ff */
[----:B------:R-:W-:Y:S03]  /*15150*/  FADD.FTZ R174, R175, R174 ;  /* 0x000000aeafae7221 */ /* 0x000fe60000010000 */
[----:B-----5:R-:W-:Y:S01]  /*15160*/  F2FP.BF16.F32.PACK_AB R167, R60, R197 ;  /* 0x000000c53ca7723e */ /* 0x020fe200000010ff */
        /* <DEDUP_REMOVED lines=9> */
[-C--:B------:R-:W-:Y:S05]  /*15200*/  HMMA.16816.F32.BF16 R184, R164, R182.reuse, R12 ;  /* 0x000000b6a4b8723c */ /* 0x080fea000004180c */
[----:B------:R-:W-:Y:S01]  /*15210*/  FADD.FTZ R208, R209, R208 ;  /* 0x000000d0d1d07221 */ /* 0x000fe20000010000 */
[C---:B------:R-:W-:Y:S05]  /*15220*/  HMMA.16816.F32.BF16 R180, R160.reuse, R182, R16 ;  /* 0x000000b6a0b4723c */ /* 0x040fea0000041810 */
        /* <DEDUP_REMOVED lines=49> */
[-C--:B---3--:R-:W-:Y:S05]  /*15540*/  HMMA.16816.F32.BF16 R168, R160, R4.reuse, R24 ;  /* 0x00000004a0a8723c */ /* 0x088fea0000041818 */
[----:B------:R-:W-:Y:S01]  /*15550*/  FADD.FTZ R235, R61, R235 ;  /* 0x000000eb3deb7221 */ /* 0x000fe20000010000 */
[C---:B------:R-:W-:Y:S05]  /*15560*/  HMMA.16816.F32.BF16 R156, R164.reuse, R4, R156 ;  /* 0x00000004a49c723c */ /* 0x040fea000004189c */
[----:B------:R-:W-:Y:S01]  /*15570*/  MOV R198, R3 ;  /* 0x0000000300c67202 */ /* 0x000fe20000000f00 */
[-C--:B------:R-:W-:Y:S05]  /*15580*/  HMMA.16816.F32.BF16 R164, R164, R6.reuse, R28 ;  /* 0x00000006a4a4723c */ /* 0x080fea000004181c */
[----:B------:R-:W-:Y:S01]  /*15590*/  FADD.FTZ R4, R219, R237 ;  /* 0x000000eddb047221 */ /* 0x000fe20000010000 */
[----:B------:R-:W-:Y:S05]  /*155a0*/  HMMA.16816.F32.BF16 R160, R160, R6, R36 ;  /* 0x00000006a0a0723c */ /* 0x000fea0000041824 */
[----:B------:R-:W-:Y:S01]  /*155b0*/  FADD.FTZ R4, R239, R4 ;  /* 0x00000004ef047221 */ /* 0x000fe20000010000 */
[----:B------:R-:W-:Y:S01]  /*155c0*/  FADD.FTZ R5, R230, R235 ;  /* 0x000000ebe6057221 */ /* 0x000fe20000010000 */
[----:B------:R-:W-:Y:S01]  /*155d0*/  FADD.FTZ R6, R220, R233 ;  /* 0x000000e9dc067221 */ /* 0x000fe20000010000 */
[----:B------:R-:W-:Y:S03]  /*155e0*/  MOV R201, R196 ;  /* 0x000000c400c97202 */ /* 0x000fe60000000f00 */
[----:B------:R-:W-:Y:S01]  /*155f0*/  FADD.FTZ R4, R51, R4 ;  /* 0x0000000433047221 */ /* 0x000fe20000010000 */
[----:B------:R-:W-:Y:S03]  /*15600*/  MOV R199, R2 ;  /* 0x0000000200c77202 */ /* 0x000fe60000000f00 */
[----:B------:R-:W-:Y:S04]  /*15610*/  FADD.FTZ R4, R218, R4 ;  /* 0x00000004da047221 */ /* 0x000fe80000010000 */
[----:B------:R-:W-:Y:S01]  /*15620*/  FADD.FTZ R197, R197, R4 ;  /* 0x00000004c5c57221 */ /* 0x000fe20000010000 */
[----:B------:R-:W-:Y:S05]  /*15630*/  FADD.FTZ R4, R226, R8 ;  /* 0x00000008e2047221 */ /* 0x000fea0000010000 */
[----:B------:R1:W-:Y:S04]  /*15640*/  STL [R1+0x48], R4 ;  /* 0x0000480401007387 */ /* 0x0003e80000100800 */
[----:B------:R3:W-:Y:S04]  /*15650*/  STL [R1+0x44], R6 ;  /* 0x0000440601007387 */ /* 0x0007e80000100800 */
[----:B------:R3:W-:Y:S01]  /*15660*/  STL [R1+0x40], R5 ;  /* 0x0000400501007387 */ /* 0x0007e20000100800 */
[----:B-1----:R-:W-:Y:S01]  /*15670*/  FADD.FTZ R4, R60, R197 ;  /* 0x000000c53c047221 */ /* 0x002fe20000010000 */
[----:B------:R-:W-:Y:S04]  /*15680*/  MOV R197, R0 ;  /* 0x0000000000c57202 */ /* 0x000fe80000000f00 */
[----:B------:R3:W-:Y:S01]  /*15690*/  STL [R1+0x24], R4 ;  /* 0x0000240401007387 */ /* 0x0007e20000100800 */
[----:B------:R-:W-:Y:S05]  /*156a0*/  @P4 BRA `(.L_x_227) ;  /* 0xffffffc400cc4947 */ /* 0x000fea000383ffff */
.L_x_226:
[----:B-1----:R-:W4:Y:S04]  /*156b0*/  LDL.LU R7, [R1+0x48] ;  /* 0x0000480001077983 */ /* 0x002f280000300800 */
[----:B------:R-:W4:Y:S04]  /*156c0*/  LDL.LU R9, [R1+0x44] ;  /* 0x0000440001097983 */ /* 0x000f280000300800 */
[----:B--23--:R-:W2:Y:S04]  /*156d0*/  LDL.LU R4, [R1+0x40] ;  /* 0x0000400001047983 */ /* 0x00cea80000300800 */
[----:B------:R-:W3:Y:S01]  /*156e0*/  LDL.LU R8, [R1+0x24] ;  /* 0x0000240001087983 */ /* 0x000ee20000300800 */
[----:B------:R-:W1:Y:S01]  /*156f0*/  S2UR UR7, SR_CTAID.X ;  /* 0x00000000000779c3 */ /* 0x000e620000002500 */
[----:B------:R-:W-:Y:S01]  /*15700*/  UISETP.NE.AND UP0, UPT, UR15, -0x1, UPT ;  /* 0xffffffff0f00788c */ /* 0x000fe2000bf05270 */
[----:B------:R-:W-:-:S02]  /*15710*/  MOV R15, 0x3f800000 ;  /* 0x3f800000000f7802 */ /* 0x000fc40000000f00 */
[----:B------:R-:W-:-:S04]  /*15720*/  MOV R16, 0x3f800000 ;  /* 0x3f80000000107802 */ /* 0x000fc80000000f00 */
[----:B------:R-:W1:Y:S04]  /*15730*/  S2UR UR8, SR_CgaCtaId ;  /* 0x00000000000879c3 */ /* 0x000e680000008800 */
[----:B------:R-:W-:Y:S02]  /*15740*/  @UP0 ULDC.64 UR4, c[0x0][0x298] ;  /* 0x0000a60000040ab9 */ /* 0x000fe40000000a00 */
[----:B------:R-:W-:-:S03]  /*15750*/  @UP0 UIMAD.WIDE.U32 UR10, UR15, UR4, URZ ;  /* 0x000000040f0a02a5 */ /* 0x000fc6000f8e003f */
[----:B------:R-:W-:Y:S01]  /*15760*/  UMOV UR4, 0x400 ;  /* 0x0000040000047882 */ /* 0x000fe20000000000 */
[----:B-1----:R-:W-:Y:S02]  /*15770*/  UIMAD UR6, UR7, -0x80, UR17 ;  /* 0xffffff80070678a4 */ /* 0x002fe4000f8e0211 */
[----:B------:R-:W-:Y:S02]  /*15780*/  ULEA UR4, UR8, UR4, 0x18 ;  /* 0x0000000408047291 */ /* 0x000fe4000f8ec03f */
[----:B------:R-:W-:Y:S01]  /*15790*/  @UP0 UIMAD UR8, UR15, UR5, UR11 ;  /* 0x000000050f0802a4 */ /* 0x000fe2000f8e020b */
[----:B----4-:R-:W1:Y:S04]  /*157a0*/  SHFL.BFLY PT, R6, R7, 0x2, 0x1f ;  /* 0x0c401f0007067f89 */ /* 0x010e6800000e0000 */
[----:B------:R-:W4:Y:S04]  /*157b0*/  SHFL.BFLY PT, R5, R9, 0x2, 0x1f ;  /* 0x0c401f0009057f89 */ /* 0x000f2800000e0000 */
[----:B--2---:R-:W2:Y:S04]  /*157c0*/  SHFL.BFLY PT, R12, R4, 0x2, 0x1f ;  /* 0x0c401f00040c7f89 */ /* 0x004ea800000e0000 */
[----:B---3--:R-:W3:Y:S01]  /*157d0*/  SHFL.BFLY PT, R17, R8, 0x2, 0x1f ;  /* 0x0c401f0008117f89 */ /* 0x008ee200000e0000 */
[----:B-1----:R-:W-:-:S02]  /*157e0*/  FADD.FTZ R6, R6, R7 ;  /* 0x0000000706067221 */ /* 0x002fc40000010000 */
[----:B------:R-:W1:Y:S01]  /*157f0*/  S2R R7, SR_TID.X ;  /* 0x0000000000077919 */ /* 0x000e620000002100 */
[----:B----4-:R-:W-:Y:S02]  /*15800*/  FADD.FTZ R5, R5, R9 ;  /* 0x0000000905057221 */ /* 0x010fe40000010000 */
[----:B------:R-:W4:Y:S01]  /*15810*/  SHFL.BFLY PT, R11, R6, 0x1, 0x1f ;  /* 0x0c201f00060b7f89 */ /* 0x000f2200000e0000 */
[----:B--2---:R-:W-:Y:S02]  /*15820*/  FADD.FTZ R12, R12, R4 ;  /* 0x000000040c0c7221 */ /* 0x004fe40000010000 */
[----:B------:R-:W2:Y:S01]  /*15830*/  S2R R4, SR_TID.X ;  /* 0x0000000000047919 */ /* 0x000ea20000002100 */
[----:B---3--:R-:W-:Y:S01]  /*15840*/  FADD.FTZ R17, R17, R8 ;  /* 0x0000000811117221 */ /* 0x008fe20000010000 */
[----:B------:R-:W3:Y:S04]  /*15850*/  SHFL.BFLY PT, R10, R5, 0x1, 0x1f ;  /* 0x0c201f00050a7f89 */ /* 0x000ee800000e0000 */
[----:B------:R-:W2:Y:S04]  /*15860*/  SHFL.BFLY PT, R8, R17, 0x1, 0x1f ;  /* 0x0c201f0011087f89 */ /* 0x000ea800000e0000 */
[----:B------:R-:W2:Y:S01]  /*15870*/  SHFL.BFLY PT, R9, R12, 0x1, 0x1f ;  /* 0x0c201f000c097f89 */ /* 0x000ea200000e0000 */
[----:B----4-:R-:W-:Y:S01]  /*15880*/  FADD.FTZ R11, R6, R11 ;  /* 0x0000000b060b7221 */ /* 0x010fe20000010000 */
[----:B-1----:R-:W-:-:S04]  /*15890*/  SHF.R.S32.HI R6, RZ, 0x1f, R7 ;  /* 0x0000001fff067819 */ /* 0x002fc80000011407 */
[----:B------:R-:W-:Y:S02]  /*158a0*/  FSETP.NE.FTZ.AND P6, PT, R11, RZ, PT ;  /* 0x000000ff0b00720b */ /* 0x000fe40003fd5000 */
[-C--:B------:R-:W-:Y:S01]  /*158b0*/  LEA.HI R13, R6, R7.reuse, RZ, 0x2 ;  /* 0x00000007060d7211 */ /* 0x080fe200078f10ff */
[----:B---3--:R-:W-:Y:S01]  /*158c0*/  FADD.FTZ R10, R5, R10 ;  /* 0x0000000a050a7221 */ /* 0x008fe20000010000 */
[----:B--2---:R-:W-:Y:S02]  /*158d0*/  FADD.FTZ R8, R17, R8 ;  /* 0x0000000811087221 */ /* 0x004fe40000010000 */
[----:B------:R-:W-:Y:S02]  /*158e0*/  LOP3.LUT R18, R13, 0x3ffffffc, RZ, 0xc0, !PT ;  /* 0x3ffffffc0d127812 */ /* 0x000fe400078ec0ff */
[----:B------:R-:W-:Y:S01]  /*158f0*/  SHF.R.S32.HI R14, RZ, 0x2, R13 ;  /* 0x00000002ff0e7819 */ /* 0x000fe2000001140d */
[----:B------:R-:W-:Y:S01]  /*15900*/  FADD.FTZ R9, R12, R9 ;  /* 0x000000090c097221 */ /* 0x000fe20000010000 */
[----:B------:R-:W-:-:S02]  /*15910*/  LEA.HI R17, R6, R7, RZ, 0x5 ;  /* 0x0000000706117211 */ /* 0x000fc400078f28ff */
[----:B------:R-:W-:Y:S01]  /*15920*/  SHF.R.S32.HI R13, RZ, 0x1f, R13 ;  /* 0x0000001fff0d7819 */ /* 0x000fe2000001140d */
[----:B------:R-:W1:Y:S01]  /*15930*/  @P6 MUFU.RCP R15, R11 ;  /* 0x0000000b000f6308 */ /* 0x000e620000001000 */
[----:B------:R-:W-:Y:S02]  /*15940*/  SHF.R.S32.HI R5, RZ, 0x1f, R4 ;  /* 0x0000001fff057819 */ /* 0x000fe40000011404 */
[----:B------:R-:W-:Y:S02]  /*15950*/  LOP3.LUT R12, R17, 0xffffffe0, RZ, 0xc0, !PT ;  /* 0xffffffe0110c7812 */ /* 0x000fe400078ec0ff */
[----:B------:R-:W-:Y:S02]  /*15960*/  LEA.HI R13, R13, R14, RZ, 0x3 ;  /* 0x0000000e0d0d7211 */ /* 0x000fe400078f18ff */
[----:B------:R-:W-:Y:S02]  /*15970*/  LEA.HI R6, R6, R7, RZ, 0x3 ;  /* 0x0000000706067211 */ /* 0x000fe400078f18ff */
[----:B------:R-:W-:-:S02]  /*15980*/  FSETP.NE.FTZ.AND P3, PT, R10, RZ, PT ;  /* 0x000000ff0a00720b */ /* 0x000fc40003f75000 */
[----:B------:R-:W-:Y:S02]  /*15990*/  LEA.HI R5, R5, R4, RZ, 0x3 ;  /* 0x0000000405057211 */ /* 0x000fe400078f18ff */
[-C--:B------:R-:W-:Y:S02]  /*159a0*/  IADD3 R18, -R18, R7.reuse, RZ ;  /* 0x0000000712127210 */ /* 0x080fe40007ffe1ff */
[----:B------:R-:W-:Y:S02]  /*159b0*/  IADD3 R7, -R12, R7, RZ ;  /* 0x000000070c077210 */ /* 0x000fe40007ffe1ff */
[----:B------:R-:W-:Y:S01]  /*159c0*/  LOP3.LUT R13, R13, 0xfffffff8, RZ, 0xc0, !PT ;  /* 0xfffffff80d0d7812 */ /* 0x000fe200078ec0ff */
[C---:B-1----:R-:W-:Y:S01]  /*159d0*/  FMUL.FTZ R192, R15.reuse, R192 ;  /* 0x000000c00fc07220 */ /* 0x042fe20000410000 */
[----:B------:R-:W-:Y:S01]  /*159e0*/  SHF.R.S32.HI R12, RZ, 0x3, R6 ;  /* 0x00000003ff0c7819 */ /* 0x000fe20000011406 */
[----:B------:R-:W-:Y:S01]  /*159f0*/  FMUL.FTZ R193, R15, R193 ;  /* 0x000000c10fc17220 */ /* 0x000fe20000410000 */
[----:B------:R-:W-:Y:S01]  /*15a00*/  SHF.R.S32.HI R17, RZ, 0x5, R17 ;  /* 0x00000005ff117819 */ /* 0x000fe20000011411 */
[----:B------:R-:W1:Y:S01]  /*15a10*/  @P3 MUFU.RCP R16, R10 ;  /* 0x0000000a00103308 */ /* 0x000e620000001000 */
[----:B------:R-:W-:Y:S01]  /*15a20*/  LOP3.LUT R19, R5, 0xfffffff8, RZ, 0xc0, !PT ;  /* 0xfffffff805137812 */ /* 0x000fe200078ec0ff */
[C---:B------:R-:W-:Y:S01]  /*15a30*/  FMUL.FTZ R180, R15.reuse, R180 ;  /* 0x000000b40fb47220 */ /* 0x040fe20000410000 */
[----:B------:R-:W-:Y:S01]  /*15a40*/  IADD3 R13, R14, -R13, RZ ;  /* 0x8000000d0e0d7210 */ /* 0x000fe20007ffe0ff */
[C---:B------:R-:W-:Y:S01]  /*15a50*/  FMUL.FTZ R181, R15.reuse, R181 ;  /* 0x000000b50fb57220 */ /* 0x040fe20000410000 */
[----:B------:R-:W-:Y:S01]  /*15a60*/  ISETP.GE.AND P0, PT, R12, UR6, PT ;  /* 0x000000060c007c0c */ /* 0x000fe2000bf06270 */
[----:B------:R-:W-:Y:S01]  /*15a70*/  FMUL.FTZ R68, R15, R68 ;  /* 0x000000440f447220 */ /* 0x000fe20000410000 */
[----:B------:R-:W-:Y:S01]  /*15a80*/  LEA R12, R17, R18, 0x9 ;  /* 0x00000012110c7211 */ /* 0x000fe200078e48ff */
[----:B------:R-:W-:Y:S01]  /*15a90*/  FMUL.FTZ R69, R15, R69 ;  /* 0x000000450f457220 */ /* 0x000fe20000410000 */
[----:B------:R-:W-:Y:S01]  /*15aa0*/  IADD3 R4, -R19, R4, RZ ;  /* 0x0000000413047210 */ /* 0x000fe20007ffe1ff */
[----:B------:R-:W2:Y:S01]  /*15ab0*/  @P6 LDC R17, c[0x0][0x2e8] ;  /* 0x0000ba00ff116b82 */ /* 0x000ea20000000800 */
[----:B------:R-:W-:Y:S01]  /*15ac0*/  SHF.L.U32 R19, R13, 0x6, RZ ;  /* 0x000000060d137819 */ /* 0x000fe200000006ff */
[----:B------:R-:W-:Y:S01]  /*15ad0*/  FMUL.FTZ R80, R15, R80 ;  /* 0x000000500f507220 */ /* 0x000fe20000410000 */
[----:B------:R-:W-:Y:S01]  /*15ae0*/  R2P PR, R13, 0x6 ;  /* 0x000000060d007804 */ /* 0x000fe20000000000 */
[----:B------:R-:W-:Y:S01]  /*15af0*/  FMUL.FTZ R81, R15, R81 ;  /* 0x000000510f517220 */ /* 0x000fe20000410000 */
[----:B------:R-:W-:Y:S01]  /*15b00*/  LOP3.LUT R19, R19, 0x1c0, RZ, 0xc0, !PT ;  /* 0x000001c013137812 */ /* 0x000fe200078ec0ff */
[C---:B------:R-:W-:Y:S01]  /*15b10*/  FMUL.FTZ R84, R15.reuse, R84 ;  /* 0x000000540f547220 */ /* 0x040fe20000410000 */
[----:B------:R-:W-:Y:S01]  /*15b20*/  PLOP3.LUT P5, PT, PT, PT, UP0, 0x80, 0x0 ;  /* 0x000000000000781c */ /* 0x000fe20003faf008 */
[----:B------:R-:W-:Y:S01]  /*15b30*/  FMUL.FTZ R85, R15, R85 ;  /* 0x000000550f557220 */ /* 0x000fe20000410000 */
[----:B------:R-:W-:Y:S01]  /*15b40*/  LOP3.LUT R14, R13, 0x1, RZ, 0xc0, !PT ;  /* 0x000000010d0e7812 */ /* 0x000fe200078ec0ff */
[----:B------:R-:W-:Y:S01]  /*15b50*/  FMUL.FTZ R96, R15, R96 ;  /* 0x000000600f607220 */ /* 0x000fe20000410000 */
[----:B------:R-:W-:Y:S01]  /*15b60*/  LEA.HI R19, R19, R19, RZ, 0x1d ;  /* 0x0000001313137211 */ /* 0x000fe200078fe8ff */
[C---:B------:R-:W-:Y:S01]  /*15b70*/  FMUL.FTZ R97, R15.reuse, R97 ;  /* 0x000000610f617220 */ /* 0x040fe20000410000 */
[----:B------:R-:W-:Y:S01]  /*15b80*/  ISETP.NE.U32.AND P4, PT, R14, 0x1, PT ;  /* 0x000000010e00780c */ /* 0x000fe20003f85070 */
[C---:B------:R-:W-:Y:S01]  /*15b90*/  FMUL.FTZ R100, R15.reuse, R100 ;  /* 0x000000640f647220 */ /* 0x040fe20000410000 */
[----:B------:R-:W-:Y:S01]  /*15ba0*/  LEA R14, R12, R19, 0x1 ;  /* 0x000000130c0e7211 */ /* 0x000fe200078e08ff */
[C---:B------:R-:W-:Y:S01]  /*15bb0*/  FMUL.FTZ R101, R15.reuse, R101 ;  /* 0x000000650f657220 */ /* 0x040fe20000410000 */
[----:B------:R3:W4:Y:S01]  /*15bc0*/  @P6 MUFU.LG2 R19, R11 ;  /* 0x0000000b00136308 */ /* 0x0007220000000c00 */
        /* <DEDUP_REMOVED lines=16> */
[----:B---3--:R-:W-:Y:S01]  /*15cd0*/  LEA R11, R14, UR4, 0x1 ;  /* 0x000000040e0b7c11 */ /* 0x008fe2000f8e08ff */
[C---:B------:R-:W-:Y:S01]  /*15ce0*/  FMUL.FTZ R168, R15.reuse, R168 ;  /* 0x000000a80fa87220 */ /* 0x040fe20000410000 */
[C---:B------:R-:W-:Y:S01]  /*15cf0*/  FMUL.FTZ R169, R15.reuse, R169 ;  /* 0x000000a90fa97220 */ /* 0x040fe20000410000 */
[C---:B------:R-:W-:Y:S01]  /*15d00*/  FMUL.FTZ R160, R15.reuse, R160 ;  /* 0x000000a00fa07220 */ /* 0x040fe20000410000 */
[----:B------:R-:W-:Y:S01]  /*15d10*/  FMUL.FTZ R15, R15, R161 ;  /* 0x000000a10f0f7220 */ /* 0x000fe20000410000 */
        /* <DEDUP_REMOVED lines=10> */
[----:B--2-4-:R-:W-:Y:S06]  /*15dc0*/  @P5 BRA `(.L_x_230) ;  /* 0x00000000001c5947 */ /* 0x014fec0003800000 */
[----:B------:R-:W1:Y:S01]  /*15dd0*/  S2UR UR9, SR_CTAID.Y ;  /* 0x00000000000979c3 */ /* 0x000e620000002600 */
[----:B------:R-:W-:Y:S01]  /*15de0*/  ULDC.64 UR4, c[0x0][0x290] ;  /* 0x0000a40000047ab9 */ /* 0x000fe20000000a00 */
[----:B-1----:R-:W-:Y:S02]  /*15df0*/  USHF.R.S32.HI UR8, URZ, 0x1f, UR9 ;  /* 0x0000001f3f087899 */ /* 0x002fe40008011409 */
[----:B------:R-:W-:Y:S02]  /*15e00*/  UIMAD.WIDE.U32 UR10, UR9, UR4, URZ ;  /* 0x00000004090a72a5 */ /* 0x000fe4000f8e003f */
[----:B------:R-:W-:-:S04]  /*15e10*/  UIMAD UR8, UR8, UR4, URZ ;  /* 0x00000004080872a4 */ /* 0x000fc8000f8e023f */
[----:B------:R-:W-:-:S04]  /*15e20*/  UIMAD UR8, UR9, UR5, UR8 ;  /* 0x00000005090872a4 */ /* 0x000fc8000f8e0208 */
[----:B------:R-:W-:-:S12]  /*15e30*/  UIADD3 UR8, UR11, UR8, URZ ;  /* 0x000000080b087290 */ /* 0x000fd8000fffe03f */
.L_x_230:
[----:B------:R-:W-:Y:S01]  /*15e40*/  ULDC.U8 UR4, c[0x0][0x3d8] ;  /* 0x0000f60000047ab9 */ /* 0x000fe20000000000 */
[----:B------:R-:W-:Y:S01]  /*15e50*/  ULDC.U8 UR9, c[0x0][0x3d9] ;  /* 0x0000f64000097ab9 */ /* 0x000fe20000000000 */
[----:B------:R-:W-:Y:S01]  /*15e60*/  ISETP.NE.AND P2, PT, RZ, UR4, PT ;  /* 0x00000004ff007c0c */ /* 0x000fe2000bf45270 */
[----:B------:R-:W-:Y:S01]  /*15e70*/  @P6 FMUL.FTZ R19, R19, 0.69314718246459960938 ;  /* 0x3f31721813136820 */ /* 0x000fe20000410000 */
[----:B------:R-:W-:Y:S01]  /*15e80*/  MOV R14, 0x7f800000 ;  /* 0x7f800000000e7802 */ /* 0x000fe20000000f00 */
[----:B------:R-:W-:Y:S01]  /*15e90*/  FMUL.FTZ R86, R16, R86 ;  /* 0x0000005610567220 */ /* 0x000fe20000410000 */
[----:B------:R-:W-:Y:S01]  /*15ea0*/  ISETP.NE.OR P1, PT, RZ, UR9, !P2 ;  /* 0x00000009ff007c0c */ /* 0x000fe2000d725670 */
[----:B------:R-:W-:Y:S01]  /*15eb0*/  @P6 FFMA.FTZ R14, R196, R17, R19 ;  /* 0x00000011c40e6223 */ /* 0x000fe20000010013 */
[----:B------:R-:W-:Y:S01]  /*15ec0*/  FSETP.NE.FTZ.AND P5, PT, R9, RZ, PT ;  /* 0x000000ff0900720b */ /* 0x000fe20003fb5000 */
[C---:B------:R-:W-:Y:S01]  /*15ed0*/  FMUL.FTZ R87, R16.reuse, R87 ;  /* 0x0000005710577220 */ /* 0x040fe20000410000 */
[C---:B------:R-:W-:Y:S01]  /*15ee0*/  FMUL.FTZ R98, R16.reuse, R98 ;  /* 0x0000006210627220 */ /* 0x040fe20000410000 */
[C---:B------:R-:W-:Y:S01]  /*15ef0*/  FMUL.FTZ R99, R16.reuse, R99 ;  /* 0x0000006310637220 */ /* 0x040fe20000410000 */
[----:B------:R-:W-:Y:S01]  /*15f00*/  PLOP3.LUT P6, PT, PT, PT, PT, 0x8, 0x0 ;  /* 0x000000000000781c */ /* 0x000fe20003fce170 */
[----:B------:R-:W-:Y:S01]  /*15f10*/  FMUL.FTZ R102, R16, R102 ;  /* 0x0000006610667220 */ /* 0x000fe20000410000 */
[----:B------:R-:W-:-:S05]  /*15f20*/  CS2R R18, SRZ ;  /* 0x0000000000127805 */ /* 0x000fca000001ff00 */
[----:B------:R-:W-:Y:S06]  /*15f30*/  @P1 BRA `(.L_x_231) ;  /* 0x0000000000201947 */ /* 0x000fec0003800000 */
        /* <DEDUP_REMOVED lines=8> */
.L_x_231:
[----:B------:R-:W-:Y:S01]  /*15fc0*/  ISETP.NE.AND P1, PT, RZ, UR9, PT ;  /* 0x00000009ff007c0c */ /* 0x000fe2000bf25270 */
[C---:B------:R-:W-:Y:S01]  /*15fd0*/  FMUL.FTZ R103, R16.reuse, R103 ;  /* 0x0000006710677220 */ /* 0x040fe20000410000 */
[C---:B------:R-:W-:Y:S01]  /*15fe0*/  IADD3 R17, R11.reuse, -0x10, RZ ;  /* 0xfffffff00b117810 */ /* 0x040fe20007ffe0ff */
[C---:B------:R-:W-:Y:S01]  /*15ff0*/  FMUL.FTZ R114, R16.reuse, R114 ;  /* 0x0000007210727220 */ /* 0x040fe20000410000 */
[----:B------:R-:W-:Y:S01]  /*16000*/  @P4 IADD3 R17, R11, 0x10, RZ ;  /* 0x000000100b114810 */ /* 0x000fe20007ffe0ff */
[C---:B------:R-:W-:Y:S01]  /*16010*/  FMUL.FTZ R115, R16.reuse, R115 ;  /* 0x0000007310737220 */ /* 0x040fe20000410000 */
[----:B------:R-:W-:Y:S01]  /*16020*/  PLOP3.LUT P4, PT, PT, PT, PT, 0x8, 0x0 ;  /* 0x000000000000781c */ /* 0x000fe20003f8e170 */
[C---:B------:R-:W-:Y:S01]  /*16030*/  FMUL.FTZ R118, R16.reuse, R118 ;  /* 0x0000007610767220 */ /* 0x040fe20000410000 */
[----:B------:R-:W-:Y:S01]  /*16040*/  MOV R20, 0x3f800000 ;  /* 0x3f80000000147802 */ /* 0x000fe20000000f00 */
[C---:B------:R-:W-:Y:S01]  /*16050*/  FMUL.FTZ R119, R16.reuse, R119 ;  /* 0x0000007710777220 */ /* 0x040fe20000410000 */
[----:B------:R-:W-:Y:S01]  /*16060*/  MOV R21, 0x3f800000 ;  /* 0x3f80000000157802 */ /* 0x000fe20000000f00 */
[C---:B------:R-:W-:Y:S01]  /*16070*/  FMUL.FTZ R130, R16.reuse, R130 ;  /* 0x0000008210827220 */ /* 0x040fe20000410000 */
[----:B------:R-:W-:Y:S01]  /*16080*/  F2FP.BF16.F32.PACK_AB R192, R193, R192 ;  /* 0x000000c0c1c0723e */ /* 0x000fe200000010ff */
[----:B------:R-:W-:Y:S01]  /*16090*/  FMUL.FTZ R131, R16, R131 ;  /* 0x0000008310837220 */ /* 0x000fe20000410000 */
[----:B------:R-:W-:Y:S01]  /*160a0*/  @!P1 PLOP3.LUT P4, PT, P2, PT, PT, 0x80, 0x0 ;  /* 0x000000000000981c */ /* 0x000fe2000178f070 */
[----:B------:R-:W1:Y:S01]  /*160b0*/  @P5 MUFU.RCP R20, R9 ;  /* 0x0000000900145308 */ /* 0x000e620000001000 */
[----:B------:R-:W-:Y:S01]  /*160c0*/  FSETP.NE.FTZ.AND P2, PT, R8, RZ, PT ;  /* 0x000000ff0800720b */ /* 0x000fe20003f55000 */
[----:B------:R-:W-:Y:S01]  /*160d0*/  STS [R11], R192 ;  /* 0x000000c00b007388 */ /* 0x000fe20000000800 */
[----:B------:R-:W-:Y:S01]  /*160e0*/  F2FP.BF16.F32.PACK_AB R194, R195, R194 ;  /* 0x000000c2c3c2723e */ /* 0x000fe200000010ff */
[C---:B------:R-:W-:Y:S01]  /*160f0*/  FMUL.FTZ R134, R16.reuse, R134 ;  /* 0x0000008610867220 */ /* 0x040fe20000410000 */
[----:B------:R-:W-:Y:S01]  /*16100*/  F2FP.BF16.F32.PACK_AB R180, R181, R180 ;  /* 0x000000b4b5b4723e */ /* 0x000fe200000010ff */
[C---:B------:R-:W-:Y:S01]  /*16110*/  FMUL.FTZ R135, R16.reuse, R135 ;  /* 0x0000008710877220 */ /* 0x040fe20000410000 */
[----:B------:R-:W-:Y:S01]  /*16120*/  F2FP.BF16.F32.PACK_AB R182, R183, R182 ;  /* 0x000000b6b7b6723e */ /* 0x000fe200000010ff */
[----:B------:R-:W-:Y:S01]  /*16130*/  STS [R11+0x400], R194 ;  /* 0x000400c20b007388 */ /* 0x000fe20000000800 */
[----:B------:R-:W-:Y:S01]  /*16140*/  F2FP.BF16.F32.PACK_AB R68, R69, R68 ;  /* 0x000000444544723e */ /* 0x000fe200000010ff */
[----:B------:R-:W-:Y:S01]  /*16150*/  FMUL.FTZ R178, R16, R178 ;  /* 0x000000b210b27220 */ /* 0x000fe20000410000 */
[----:B------:R-:W-:Y:S01]  /*16160*/  F2FP.BF16.F32.PACK_AB R70, R71, R70 ;  /* 0x000000464746723e */ /* 0x000fe200000010ff */
[----:B------:R-:W-:Y:S01]  /*16170*/  STS [R17], R180 ;  /* 0x000000b411007388 */ /* 0x000fe20000000800 */
[----:B------:R-:W-:Y:S01]  /*16180*/  F2FP.BF16.F32.PACK_AB R80, R81, R80 ;  /* 0x000000505150723e */ /* 0x000fe200000010ff */
[----:B------:R-:W2:Y:S01]  /*16190*/  @P2 MUFU.RCP R21, R8 ;  /* 0x0000000800152308 */ /* 0x000ea20000001000 */
[----:B------:R-:W-:Y:S01]  /*161a0*/  F2FP.BF16.F32.PACK_AB R82, R83, R82 ;  /* 0x000000525352723e */ /* 0x000fe200000010ff */
[----:B------:R-:W-:Y:S01]  /*161b0*/  STS [R17+0x400], R182 ;  /* 0x000400b611007388 */ /* 0x000fe20000000800 */
[C---:B-1----:R-:W-:Y:S01]  /*161c0*/  FMUL.FTZ R188, R20.reuse, R188 ;  /* 0x000000bc14bc7220 */ /* 0x042fe20000410000 */
[C---:B------:R-:W-:Y:S01]  /*161d0*/  FMUL.FTZ R189, R20.reuse, R189 ;  /* 0x000000bd14bd7220 */ /* 0x040fe20000410000 */
[C---:B------:R-:W-:Y:S01]  /*161e0*/  FMUL.FTZ R184, R20.reuse, R184 ;  /* 0x000000b814b87220 */ /* 0x040fe20000410000 */
[C---:B------:R-:W-:Y:S01]  /*161f0*/  FMUL.FTZ R185, R20.reuse, R185 ;  /* 0x000000b914b97220 */ /* 0x040fe20000410000 */
[C---:B------:R-:W-:Y:S01]  /*16200*/  FMUL.FTZ R72, R20.reuse, R72 ;  /* 0x0000004814487220 */ /* 0x040fe20000410000 */
[C---:B------:R-:W-:Y:S01]  /*16210*/  FMUL.FTZ R73, R20.reuse, R73 ;  /* 0x0000004914497220 */ /* 0x040fe20000410000 */
[C---:B------:R-:W-:Y:S01]  /*16220*/  FMUL.FTZ R76, R20.reuse, R76 ;  /* 0x0000004c144c7220 */ /* 0x040fe20000410000 */
[C---:B------:R-:W-:Y:S01]  /*16230*/  FMUL.FTZ R77, R20.reuse, R77 ;  /* 0x0000004d144d7220 */ /* 0x040fe20000410000 */
[----:B------:R-:W-:Y:S01]  /*16240*/  F2FP.BF16.F32.PACK_AB R188, R189, R188 ;  /* 0x000000bcbdbc723e */ /* 0x000fe200000010ff */
[C---:B------:R-:W-:Y:S01]  /*16250*/  FMUL.FTZ R88, R20.reuse, R88 ;  /* 0x0000005814587220 */ /* 0x040fe20000410000 */
[----:B------:R-:W-:Y:S01]  /*16260*/  F2FP.BF16.F32.PACK_AB R184, R185, R184 ;  /* 0x000000b8b9b8723e */ /* 0x000fe200000010ff */
[C---:B------:R-:W-:Y:S01]  /*16270*/  FMUL.FTZ R89, R20.reuse, R89 ;  /* 0x0000005914597220 */ /* 0x040fe20000410000 */
[C---:B------:R-:W-:Y:S01]  /*16280*/  FMUL.FTZ R92, R20.reuse, R92 ;  /* 0x0000005c145c7220 */ /* 0x040fe20000410000 */
[C---:B------:R-:W-:Y:S01]  /*16290*/  FMUL.FTZ R93, R20.reuse, R93 ;  /* 0x0000005d145d7220 */ /* 0x040fe20000410000 */
[C---:B--2---:R-:W-:Y:S01]  /*162a0*/  FMUL.FTZ R191, R21.reuse, R191 ;  /* 0x000000bf15bf7220 */ /* 0x044fe20000410000 */
        /* <DEDUP_REMOVED lines=33> */
[----:B------:R-:W-:Y:S01]  /*164c0*/  STS [R11+0x2000], R188 ;  /* 0x002000bc0b007388 */ /* 0x000fe20000000800 */
[----:B------:R-:W-:Y:S01]  /*164d0*/  IADD3 R21, R11, R13, RZ ;  /* 0x0000000d0b157210 */ /* 0x000fe20007ffe0ff */
[C---:B------:R-:W-:Y:S01]  /*164e0*/  FMUL.FTZ R104, R20.reuse, R104 ;  /* 0x0000006814687220 */ /* 0x040fe20000410000 */
[----:B------:R-:W-:Y:S01]  /*164f0*/  IADD3 R13, R13, R17, RZ ;  /* 0x000000110d0d7210 */ /* 0x000fe20007ffe0ff */
[----:B------:R-:W-:Y:S01]  /*16500*/  STS [R11+0x2400], R190 ;  /* 0x002400be0b007388 */ /* 0x000fe20000000800 */
[----:B------:R-:W-:Y:S01]  /*16510*/  F2FP.BF16.F32.PACK_AB R72, R73, R72 ;  /* 0x000000484948723e */ /* 0x000fe200000010ff */
[C---:B------:R-:W-:Y:S01]  /*16520*/  FMUL.FTZ R105, R20.reuse, R105 ;  /* 0x0000006914697220 */ /* 0x040fe20000410000 */
[----:B------:R-:W-:Y:S01]  /*16530*/  F2FP.BF16.F32.PACK_AB R74, R75, R74 ;  /* 0x0000004a4b4a723e */ /* 0x000fe200000010ff */
        /* <DEDUP_REMOVED lines=8> */
[----:B------:R-:W-:Y:S01]  /*165c0*/  STS [R21], R68 ;  /* 0x0000004415007388 */ /* 0x000fe20000000800 */
[----:B------:R-:W-:Y:S01]  /*165d0*/  IADD3 R23, R11, R12, RZ ;  /* 0x0000000c0b177210 */ /* 0x000fe20007ffe0ff */
[----:B------:R-:W-:Y:S01]  /*165e0*/  IMAD.IADD R27, R21, 0x1, R12 ;  /* 0x00000001151b7824 */ /* 0x000fe200078e020c */
[----:B------:R-:W-:Y:S01]  /*165f0*/  F2FP.BF16.F32.PACK_AB R96, R97, R96 ;  /* 0x000000606160723e */ /* 0x000fe200000010ff */
[----:B------:R-:W-:Y:S01]  /*16600*/  STS [R21+0x400], R70 ;  /* 0x0004004615007388 */ /* 0x000fe20000000800 */
[----:B------:R-:W-:Y:S01]  /*16610*/  F2FP.BF16.F32.PACK_AB R98, R99, R98 ;  /* 0x000000626362723e */ /* 0x000fe200000010ff */
[----:B------:R-:W-:Y:S01]  /*16620*/  FMUL.FTZ R120, R20, R120 ;  /* 0x0000007814787220 */ /* 0x000fe20000410000 */
[----:B------:R-:W-:Y:S01]  /*16630*/  IADD3 R25, R12, R17, RZ ;  /* 0x000000110c197210 */ /* 0x000fe20007ffe0ff */
[----:B------:R-:W-:Y:S01]  /*16640*/  STS [R13], R80 ;  /* 0x000000500d007388 */ /* 0x000fe20000000800 */
        /* <DEDUP_REMOVED lines=8> */
[----:B------:R-:W-:Y:S01]  /*166d0*/  IADD3 R29, R13, R12, RZ ;  /* 0x0000000c0d1d7210 */ /* 0x000fe20007ffe0ff */
[----:B------:R-:W-:Y:S01]  /*166e0*/  FMUL.FTZ R125, R20, R125 ;  /* 0x0000007d147d7220 */ /* 0x000fe20000410000 */
[----:B------:R-:W-:Y:S01]  /*166f0*/  F2FP.BF16.F32.PACK_AB R100, R101, R100 ;  /* 0x000000646564723e */ /* 0x000fe200000010ff */
[----:B------:R-:W-:Y:S01]  /*16700*/  STS [R21+0x2400], R74 ;  /* 0x0024004a15007388 */ /* 0x000fe20000000800 */
[----:B------:R-:W-:Y:S01]  /*16710*/  F2FP.BF16.F32.PACK_AB R102, R103, R102 ;  /* 0x000000666766723e */ /* 0x000fe200000010ff */
[----:B------:R-:W1:Y:S01]  /*16720*/  @!P1 LDC R12, c[0x0][0x2c4] ;  /* 0x0000b100ff0c9b82 */ /* 0x000e620000000800 */
[----:B------:R-:W-:Y:S01]  /*16730*/  F2FP.BF16.F32.PACK_AB R112, R113, R112 ;  /* 0x000000707170723e */ /* 0x000fe200000010ff */
[----:B------:R-:W-:Y:S01]  /*16740*/  STS [R13+0x2000], R76 ;  /* 0x0020004c0d007388 */ /* 0x000fe20000000800 */
[----:B------:R-:W-:Y:S01]  /*16750*/  F2FP.BF16.F32.PACK_AB R114, R115, R114 ;  /* 0x000000727372723e */ /* 0x000fe200000010ff */
[----:B------:R-:W-:Y:S01]  /*16760*/  FMUL.FTZ R179, R16, R179 ;  /* 0x000000b310b37220 */ /* 0x000fe20000410000 */
[----:B------:R-:W-:Y:S01]  /*16770*/  F2FP.BF16.F32.PACK_AB R104, R105, R104 ;  /* 0x000000686968723e */ /* 0x000fe200000010ff */
[----:B------:R-:W-:Y:S01]  /*16780*/  STS [R13+0x2400], R78 ;  /* 0x0024004e0d007388 */ /* 0x000fe20000000800 */
[----:B------:R-:W-:Y:S01]  /*16790*/  F2FP.BF16.F32.PACK_AB R106, R107, R106 ;  /* 0x0000006a6b6a723e */ /* 0x000fe200000010ff */
[C---:B------:R-:W-:Y:S01]  /*167a0*/  FMUL.FTZ R136, R20.reuse, R136 ;  /* 0x0000008814887220 */ /* 0x040fe20000410000 */
[----:B------:R-:W-:Y:S01]  /*167b0*/  F2FP.BF16.F32.PACK_AB R108, R109, R108 ;  /* 0x0000006c6d6c723e */ /* 0x000fe200000010ff */
        /* <DEDUP_REMOVED lines=9> */
[----:B------:R-:W-:Y:S01]  /*16850*/  F2FP.BF16.F32.PACK_AB R130, R131, R130 ;  /* 0x000000828382723e */ /* 0x000fe200000010ff */
[----:B------:R-:W-:Y:S01]  /*16860*/  FMUL.FTZ R141, R20, R141 ;  /* 0x0000008d148d7220 */ /* 0x000fe20000410000 */
[----:B------:R-:W-:Y:S01]  /*16870*/  F2FP.BF16.F32.PACK_AB R120, R121, R120 ;  /* 0x000000787978723e */ /* 0x000fe200000010ff */
[----:B------:R-:W-:Y:S01]  /*16880*/  STS [R25+0x400], R98 ;  /* 0x0004006219007388 */ /* 0x000fe20000000800 */
[----:B------:R-:W-:Y:S01]  /*16890*/  F2FP.BF16.F32.PACK_AB R122, R123, R122 ;  /* 0x0000007a7b7a723e */ /* 0x000fe200000010ff */
[C---:B------:R-:W-:Y:S01]  /*168a0*/  FMUL.FTZ R146, R16.reuse, R146 ;  /* 0x0000009210927220 */ /* 0x040fe20000410000 */
[C---:B------:R-:W-:Y:S01]  /*168b0*/  FMUL.FTZ R147, R16.reuse, R147 ;  /* 0x0000009310937220 */ /* 0x040fe20000410000 */
[----:B------:R-:W-:Y:S01]  /*168c0*/  STS [R23+0x2000], R88 ;  /* 0x0020005817007388 */ /* 0x000fe20000000800 */
[----:B------:R-:W-:Y:S01]  /*168d0*/  F2FP.BF16.F32.PACK_AB R124, R125, R124 ;  /* 0x0000007c7d7c723e */ /* 0x000fe200000010ff */
[C---:B------:R-:W-:Y:S01]  /*168e0*/  FMUL.FTZ R154, R16.reuse, R154 ;  /* 0x0000009a109a7220 */ /* 0x040fe20000410000 */
[----:B------:R-:W-:Y:S01]  /*168f0*/  F2FP.BF16.F32.PACK_AB R126, R127, R126 ;  /* 0x0000007e7f7e723e */ /* 0x000fe200000010ff */
[----:B------:R-:W-:Y:S01]  /*16900*/  STS [R23+0x2400], R90 ;  /* 0x0024005a17007388 */ /* 0x000fe20000000800 */
[----:B------:R-:W-:Y:S01]  /*16910*/  FMUL.FTZ R155, R16, R155 ;  /* 0x0000009b109b7220 */ /* 0x000fe20000410000 */
[----:B------:R-:W-:Y:S01]  /*16920*/  F2FP.BF16.F32.PACK_AB R132, R133, R132 ;  /* 0x000000848584723e */ /* 0x000fe200000010ff */
[C---:B------:R-:W-:Y:S01]  /*16930*/  FMUL.FTZ R148, R20.reuse, R148 ;  /* 0x0000009414947220 */ /* 0x040fe20000410000 */
[----:B------:R-:W-:Y:S01]  /*16940*/  STS [R25+0x2000], R92 ;  /* 0x0020005c19007388 */ /* 0x000fe20000000800 */
[----:B------:R-:W-:Y:S01]  /*16950*/  F2FP.BF16.F32.PACK_AB R134, R135, R134 ;  /* 0x000000868786723e */ /* 0x000fe200000010ff */
[C---:B------:R-:W-:Y:S01]  /*16960*/  FMUL.FTZ R149, R20.reuse, R149 ;  /* 0x0000009514957220 */ /* 0x040fe20000410000 */
[----:B------:R-:W-:Y:S01]  /*16970*/  F2FP.BF16.F32.PACK_AB R176, R177, R176 ;  /* 0x000000b0b1b0723e */ /* 0x000fe200000010ff */
[----:B------:R-:W-:Y:S01]  /*16980*/  STS [R25+0x2400], R94 ;  /* 0x0024005e19007388 */ /* 0x000fe20000000800 */
[----:B------:R-:W-:Y:S01]  /*16990*/  F2FP.BF16.F32.PACK_AB R178, R179, R178 ;  /* 0x000000b2b3b2723e */ /* 0x000fe200000010ff */
[C---:B------:R-:W-:Y:S01]  /*169a0*/  FMUL.FTZ R172, R20.reuse, R172 ;  /* 0x000000ac14ac7220 */ /* 0x040fe20000410000 */
[----:B------:R-:W-:Y:S01]  /*169b0*/  FMUL.FTZ R173, R20, R173 ;  /* 0x000000ad14ad7220 */ /* 0x000fe20000410000 */
[----:B------:R-:W-:Y:S01]  /*169c0*/  STS [R27], R100 ;  /* 0x000000641b007388 */ /* 0x000fe20000000800 */
[----:B------:R-:W-:Y:S01]  /*169d0*/  F2FP.BF16.F32.PACK_AB R136, R137, R136 ;  /* 0x000000888988723e */ /* 0x000fe200000010ff */
[C---:B------:R-:W-:Y:S01]  /*169e0*/  FMUL.FTZ R170, R16.reuse, R170 ;  /* 0x000000aa10aa7220 */ /* 0x040fe20000410000 */
[----:B------:R-:W-:Y:S01]  /*169f0*/  F2FP.BF16.F32.PACK_AB R138, R139, R138 ;  /* 0x0000008a8b8a723e */ /* 0x000fe200000010ff */
[----:B------:R-:W-:Y:S01]  /*16a00*/  STS [R27+0x400], R102 ;  /* 0x000400661b007388 */ /* 0x000fe20000000800 */
[C---:B------:R-:W-:Y:S01]  /*16a10*/  FMUL.FTZ R171, R16.reuse, R171 ;  /* 0x000000ab10ab7220 */ /* 0x040fe20000410000 */
[----:B------:R-:W-:Y:S01]  /*16a20*/  F2FP.BF16.F32.PACK_AB R140, R141, R140 ;  /* 0x0000008c8d8c723e */ /* 0x000fe200000010ff */
[C---:B------:R-:W-:Y:S01]  /*16a30*/  FMUL.FTZ R162, R16.reuse, R162 ;  /* 0x000000a210a27220 */ /* 0x040fe20000410000 */
        /* <DEDUP_REMOVED lines=15> */
[----:B-1----:R-:W1:Y:S01]  /*16b30*/  @P4 LDC R12, c[0x0][0x2e4] ;  /* 0x0000b900ff0c4b82 */ /* 0x002e620000000800 */
[----:B------:R-:W-:Y:S01]  /*16b40*/  STS [R29+0x2000], R108 ;  /* 0x0020006c1d007388 */ /* 0x000fe20000000800 */
[----:B------:R-:W-:Y:S01]  /*16b50*/  F2FP.BF16.F32.PACK_AB R150, R151, R150 ;  /* 0x000000969796723e */ /* 0x000fe200000010ff */
[----:B------:R-:W2:Y:S01]  /*16b60*/  @P3 MUFU.LG2 R10, R10 ;  /* 0x0000000a000a3308 */ /* 0x000ea20000000c00 */
[----:B------:R-:W-:Y:S01]  /*16b70*/  F2FP.BF16.F32.PACK_AB R172, R173, R172 ;  /* 0x000000acadac723e */ /* 0x000fe200000010ff */
[----:B------:R-:W-:Y:S01]  /*16b80*/  STS [R29+0x2400], R110 ;  /* 0x0024006e1d007388 */ /* 0x000fe20000000800 */
[----:B------:R-:W-:Y:S01]  /*16b90*/  F2FP.BF16.F32.PACK_AB R174, R175, R174 ;  /* 0x000000aeafae723e */ /* 0x000fe200000010ff */
[----:B------:R-:W-:Y:S01]  /*16ba0*/  BSSY B0, `(.L_x_232) ;  /* 0x000008c000007945 */ /* 0x000fe20003800000 */
[----:B------:R-:W-:Y:S01]  /*16bb0*/  F2FP.BF16.F32.PACK_AB R168, R169, R168 ;  /* 0x000000a8a9a8723e */ /* 0x000fe200000010ff */
[----:B------:R-:W-:Y:S01]  /*16bc0*/  STS [R11+0x4000], R116 ;  /* 0x004000740b007388 */ /* 0x000fe20000000800 */
[----:B------:R-:W-:Y:S01]  /*16bd0*/  F2FP.BF16.F32.PACK_AB R170, R171, R170 ;  /* 0x000000aaabaa723e */ /* 0x000fe200000010ff */
[----:B------:R-:W3:Y:S01]  /*16be0*/  @P3 LDC R22, c[0x0][0x2e8] ;  /* 0x0000ba00ff163b82 */ /* 0x000ee20000000800 */
[----:B------:R-:W-:Y:S01]  /*16bf0*/  F2FP.BF16.F32.PACK_AB R15, R15, R160 ;  /* 0x000000a00f0f723e */ /* 0x000fe200000010ff */
[----:B------:R-:W-:Y:S01]  /*16c00*/  STS [R11+0x4400], R118 ;  /* 0x004400760b007388 */ /* 0x000fe20000000800 */
[----:B------:R-:W-:Y:S01]  /*16c10*/  F2FP.BF16.F32.PACK_AB R162, R163, R162 ;  /* 0x000000a2a3a2723e */ /* 0x000fe200000010ff */
[----:B------:R-:W-:Y:S01]  /*16c20*/  @P5 MUFU.LG2 R9, R9 ;  /* 0x0000000900095308 */ /* 0x000fe20000000c00 */
[----:B------:R-:W-:Y:S01]  /*16c30*/  F2FP.BF16.F32.PACK_AB R156, R157, R156 ;  /* 0x0000009c9d9c723e */ /* 0x000fe200000010ff */
[----:B------:R-:W-:Y:S01]  /*16c40*/  STS [R17+0x4000], R128 ;  /* 0x0040008011007388 */ /* 0x000fe20000000800 */
[----:B------:R-:W-:-:S02]  /*16c50*/  F2FP.BF16.F32.PACK_AB R158, R159, R158 ;  /* 0x0000009e9f9e723e */ /* 0x000fc400000010ff */
[----:B------:R-:W-:Y:S01]  /*16c60*/  F2FP.BF16.F32.PACK_AB R164, R165, R164 ;  /* 0x000000a4a5a4723e */ /* 0x000fe200000010ff */
[----:B------:R-:W-:Y:S01]  /*16c70*/  STS [R17+0x4400], R130 ;  /* 0x0044008211007388 */ /* 0x000fe20000000800 */
[----:B------:R-:W-:Y:S01]  /*16c80*/  F2FP.BF16.F32.PACK_AB R166, R167, R166 ;  /* 0x000000a6a7a6723e */ /* 0x000fe200000010ff */
[----:B--2---:R-:W-:Y:S02]  /*16c90*/  @P3 FMUL.FTZ R10, R10, 0.69314718246459960938 ;  /* 0x3f3172180a0a3820 */ /* 0x004fe40000410000 */
        /* <DEDUP_REMOVED lines=8> */
[----:B--2---:R-:W1:Y:S03]  /*16d20*/  @!P1 LDC R11, c[0x0][0x270] ;  /* 0x00009c00ff0b9b82 */ /* 0x004e660000000800 */
[----:B------:R-:W-:Y:S04]  /*16d30*/  STS [R21+0x6000], R136 ;  /* 0x0060008815007388 */ /* 0x000fe80000000800 */
[----:B------:R2:W-:Y:S01]  /*16d40*/  STS [R21+0x6400], R138 ;  /* 0x0064008a15007388 */ /* 0x0005e20000000800 */
[----:B----4-:R-:W4:Y:S03]  /*16d50*/  @P1 LDC.64 R16, c[0x0][0x2c0] ;  /* 0x0000b000ff101b82 */ /* 0x010f260000000a00 */
[----:B------:R-:W-:Y:S04]  /*16d60*/  STS [R13+0x6000], R140 ;  /* 0x0060008c0d007388 */ /* 0x000fe80000000800 */
[----:B------:R-:W-:Y:S04]  /*16d70*/  STS [R13+0x6400], R142 ;  /* 0x0064008e0d007388 */ /* 0x000fe80000000800 */
[----:B------:R-:W-:Y:S04]  /*16d80*/  STS [R23+0x4000], R144 ;  /* 0x0040009017007388 */ /* 0x000fe80000000800 */
[----:B------:R-:W-:Y:S04]  /*16d90*/  STS [R23+0x4400], R146 ;  /* 0x0044009217007388 */ /* 0x000fe80000000800 */
[----:B------:R-:W-:Y:S04]  /*16da0*/  STS [R25+0x4000], R152 ;  /* 0x0040009819007388 */ /* 0x000fe80000000800 */
[----:B------:R-:W-:Y:S01]  /*16db0*/  STS [R25+0x4400], R154 ;  /* 0x0044009a19007388 */ /* 0x000fe20000000800 */
[----:B--2---:R-:W-:Y:S01]  /*16dc0*/  @P1 MOV R21, 0x1 ;  /* 0x0000000100151802 */ /* 0x004fe20000000f00 */
[----:B-1----:R-:W-:Y:S01]  /*16dd0*/  @!P1 IMAD R21, R12, R11, RZ ;  /* 0x0000000b0c159224 */ /* 0x002fe200078e02ff */
[----:B------:R-:W-:Y:S01]  /*16de0*/  LEA.HI.SX32 R11, R6, 0x10, 0x1d ;  /* 0x00000010060b7811 */ /* 0x000fe200078feaff */
[----:B------:R-:W-:Y:S01]  /*16df0*/  STS [R23+0x6000], R148 ;  /* 0x0060009417007388 */ /* 0x000fe20000000800 */
[----:B----4-:R-:W-:Y:S01]  /*16e00*/  @P1 IMAD R24, R17, R16, RZ ;  /* 0x0000001011181224 */ /* 0x010fe200078e02ff */
[----:B------:R-:W-:Y:S01]  /*16e10*/  MOV R16, 0x7f800000 ;  /* 0x7f80000000107802 */ /* 0x000fe20000000f00 */
[----:B------:R1:W2:Y:S01]  /*16e20*/  @P2 MUFU.LG2 R17, R8 ;  /* 0x0000000800112308 */ /* 0x0002a20000000c00 */
[----:B------:R4:W-:Y:S01]  /*16e30*/  STS [R23+0x6400], R150 ;  /* 0x0064009617007388 */ /* 0x0009e20000000800 */
[----:B------:R-:W-:Y:S01]  /*16e40*/  ISETP.GE.AND P4, PT, R11, UR6, PT ;  /* 0x000000060b007c0c */ /* 0x000fe2000bf86270 */
[----:B---3--:R-:W-:Y:S01]  /*16e50*/  @P3 FFMA.FTZ R16, R3, R22, R10 ;  /* 0x0000001603103223 */ /* 0x008fe2000001000a */
[----:B------:R-:W3:Y:S01]  /*16e60*/  @P2 LDC R11, c[0x0][0x2e8] ;  /* 0x0000ba00ff0b2b82 */ /* 0x000ee20000000800 */
[----:B------:R-:W-:Y:S01]  /*16e70*/  STS [R25+0x6000], R172 ;  /* 0x006000ac19007388 */ /* 0x000fe20000000800 */
[----:B------:R-:W-:-:S02]  /*16e80*/  @!P1 MOV R24, R12 ;  /* 0x0000000c00189202 */ /* 0x000fc40000000f00 */
[----:B------:R-:W-:Y:S01]  /*16e90*/  LEA.HI.SX32 R6, R6, 0x20, 0x1d ;  /* 0x0000002006067811 */ /* 0x000fe200078feaff */
[----:B------:R-:W-:Y:S03]  /*16ea0*/  STS [R25+0x6400], R174 ;  /* 0x006400ae19007388 */ /* 0x000fe60000000800 */
[----:B------:R-:W-:Y:S01]  /*16eb0*/  ISETP.GE.AND P3, PT, R6, UR6, PT ;  /* 0x0000000606007c0c */ /* 0x000fe2000bf66270 */
[----:B------:R-:W-:Y:S01]  /*16ec0*/  STS [R27+0x4000], R168 ;  /* 0x004000a81b007388 */ /* 0x000fe20000000800 */
[----:B------:R-:W-:-:S03]  /*16ed0*/  MOV R6, 0x7f800000 ;  /* 0x7f80000000067802 */ /* 0x000fc60000000f00 */
[----:B------:R-:W-:Y:S01]  /*16ee0*/  STS [R27+0x4400], R170 ;  /* 0x004400aa1b007388 */ /* 0x000fe20000000800 */
[----:B-1----:R-:W-:Y:S01]  /*16ef0*/  SHF.R.S32.HI R8, RZ, 0x3, R5 ;  /* 0x00000003ff087819 */ /* 0x002fe20000011405 */
[----:B--2---:R-:W-:Y:S01]  /*16f00*/  @P2 FMUL.FTZ R17, R17, 0.69314718246459960938 ;  /* 0x3f31721811112820 */ /* 0x004fe20000410000 */
[----:B------:R-:W-:Y:S01]  /*16f10*/  MOV R5, 0x7f800000 ;  /* 0x7f80000000057802 */ /* 0x000fe20000000f00 */
[----:B------:R1:W-:Y:S04]  /*16f20*/  STS [R29+0x4000], R15 ;  /* 0x0040000f1d007388 */ /* 0x0003e80000000800 */
[----:B------:R2:W-:Y:S01]  /*16f30*/  STS [R29+0x4400], R162 ;  /* 0x004400a21d007388 */ /* 0x0005e20000000800 */
[----:B----4-:R-:W4:Y:S01]  /*16f40*/  @P1 LDC R23, c[0x0][0x2c0] ;  /* 0x0000b000ff171b82 */ /* 0x010f220000000800 */
[----:B---3--:R-:W-:-:S02]  /*16f50*/  @P2 FFMA.FTZ R6, R0, R11, R17 ;  /* 0x0000000b00062223 */ /* 0x008fc40000010011 */
[----:B------:R2:W-:Y:S01]  /*16f60*/  STS [R27+0x6000], R156 ;  /* 0x0060009c1b007388 */ /* 0x0005e20000000800 */
[----:B------:R-:W-:-:S03]  /*16f70*/  SHF.L.U32 R0, R4, 0x3, RZ ;  /* 0x0000000304007819 */ /* 0x000fc600000006ff */
[----:B------:R2:W-:Y:S04]  /*16f80*/  STS [R27+0x6400], R158 ;  /* 0x0064009e1b007388 */ /* 0x0005e80000000800 */
[----:B------:R2:W-:Y:S04]  /*16f90*/  STS [R29+0x6000], R164 ;  /* 0x006000a41d007388 */ /* 0x0005e80000000800 */
[----:B------:R2:W-:Y:S01]  /*16fa0*/  STS [R29+0x6400], R166 ;  /* 0x006400a61d007388 */ /* 0x0005e20000000800 */
[----:B------:R-:W-:Y:S01]  /*16fb0*/  BAR.SYNC.DEFER_BLOCKING 0x0 ;  /* 0x0000000000007b1d */ /* 0x000fe20000010000 */
[----:B------:R-:W-:-:S07]  /*16fc0*/  @!P1 IMAD.MOV.U32 R23, RZ, RZ, 0x1 ;  /* 0x00000001ff179424 */ /* 0x000fce00078e00ff */
[----:B-1----:R-:W1:Y:S01]  /*16fd0*/  @P5 LDC R15, c[0x0][0x2e8] ;  /* 0x0000ba00ff0f5b82 */ /* 0x002e620000000800 */
[----:B------:R-:W3:Y:S01]  /*16fe0*/  S2R R20, SR_CTAID.Y ;  /* 0x0000000000147919 */ /* 0x000ee20000002600 */
[----:B----4-:R-:W-:Y:S01]  /*16ff0*/  IMAD R10, R23, UR7, RZ ;  /* 0x00000007170a7c24 */ /* 0x010fe2000f8e02ff */
[----:B------:R-:W4:Y:S04]  /*17000*/  S2R R13, SR_CTAID.Z ;  /* 0x00000000000d7919 */ /* 0x000f280000002700 */
[----:B------:R-:W-:Y:S01]  /*17010*/  SHF.L.U32 R10, R10, 0x7, RZ ;  /* 0x000000070a0a7819 */ /* 0x000fe200000006ff */
[----:B------:R2:W1:Y:S01]  /*17020*/  LDS.128 R32, [R252+0x3800] ;  /* 0x00380000fc207984 */ /* 0x0004620000000c00 */
[----:B---3--:R-:W-:Y:S02]  /*17030*/  IMAD R20, R20, R21, RZ ;  /* 0x0000001514147224 */ /* 0x008fe400078e02ff */
[----:B------:R-:W-:-:S03]  /*17040*/  @P5 FMUL.FTZ R21, R9, 0.69314718246459960938 ;  /* 0x3f31721809155820 */ /* 0x000fc60000410000 */
[----:B------:R-:W-:Y:S01]  /*17050*/  SEL R20, R20, RZ, !P6 ;  /* 0x000000ff14147207 */ /* 0x000fe20007000000 */
[----:B-1----:R-:W-:Y:S01]  /*17060*/  @P5 FFMA.FTZ R5, R2, R15, R21 ;  /* 0x0000000f02055223 */ /* 0x002fe20000010015 */
[----:B------:R-:W-:Y:S02]  /*17070*/  LOP3.LUT P6, RZ, R7, 0x3, RZ, 0xc0, !PT ;  /* 0x0000000307ff7812 */ /* 0x000fe400078cc0ff */
[----:B------:R-:W-:Y:S01]  /*17080*/  IADD3 R7, R8, 0x30, RZ ;  /* 0x0000003008077810 */ /* 0x000fe20007ffe0ff */
[----:B----4-:R-:W-:-:S03]  /*17090*/  IMAD R3, R13, R24, R20 ;  /* 0x000000180d037224 */ /* 0x010fc600078e0214 */
[----:B------:R-:W-:Y:S02]  /*170a0*/  ISETP.GE.AND P1, PT, R7, UR14, PT ;  /* 0x0000000e07007c0c */ /* 0x000fe4000bf26270 */
[--C-:B------:R-:W-:Y:S02]  /*170b0*/  IADD3 R11, P5, P2, R10, R18, R3.reuse ;  /* 0x000000120a0b7210 */ /* 0x100fe40007abe003 */
[----:B------:R-:W-:Y:S02]  /*170c0*/  SHF.R.S32.HI R7, RZ, 0x1f, R10 ;  /* 0x0000001fff077819 */ /* 0x000fe4000001140a */
[----:B------:R-:W-:-:S04]  /*170d0*/  SHF.R.S32.HI R18, RZ, 0x1f, R3 ;  /* 0x0000001fff127819 */ /* 0x000fc80000011403 */
[----:B------:R-:W-:Y:S01]  /*170e0*/  IADD3.X R10, R7, R19, R18, P5, P2 ;  /* 0x00000013070a7210 */ /* 0x000fe20002fe4412 */
[----:B--2---:R-:W-:Y:S06]  /*170f0*/  @P6 BRA `(.L_x_233) ;  /* 0x0000000000d86947 */ /* 0x004fec0003800000 */
[----:B------:R-:W1:Y:S01]  /*17100*/  S2R R2, SR_TID.X ;  /* 0x0000000000027919 */ /* 0x000e620000002100 */
[----:B------:R-:W-:Y:S02]  /*17110*/  P2R R7, PR, RZ, 0x1 ;  /* 0x00000001ff077803 */ /* 0x000fe40000000000 */
[----:B------:R-:W-:Y:S02]  /*17120*/  P2R R19, PR, RZ, 0x2 ;  /* 0x00000002ff137803 */ /* 0x000fe40000000000 */
[----:B-1----:R-:W-:-:S04]  /*17130*/  SHF.R.S32.HI R3, RZ, 0x1f, R2 ;  /* 0x0000001fff037819 */ /* 0x002fc80000011402 */
[----:B------:R-:W-:-:S04]  /*17140*/  LEA.HI R3, R3, R2, RZ, 0x5 ;  /* 0x0000000203037211 */ /* 0x000fc800078f28ff */
[----:B------:R-:W-:Y:S02]  /*17150*/  SHF.R.S32.HI R15, RZ, 0x5, R3 ;  /* 0x00000005ff0f7819 */ /* 0x000fe40000011403 */
[----:B------:R-:W-:Y:S02]  /*17160*/  LOP3.LUT R3, R3, 0xffffffe0, RZ, 0xc0, !PT ;  /* 0xffffffe003037812 */ /* 0x000fe400078ec0ff */
[----:B------:R-:W-:-:S03]  /*17170*/  SHF.R.S32.HI R4, RZ, 0x1f, R15 ;  /* 0x0000001fff047819 */ /* 0x000fc6000001140f */
[----:B------:R-:W-:Y:S01]  /*17180*/  IMAD.IADD R3, R2, 0x1, -R3 ;  /* 0x0000000102037824 */ /* 0x000fe200078e0a03 */
[----:B------:R-:W-:-:S04]  /*17190*/  LEA.HI R4, R4, R15, RZ, 0x2 ;  /* 0x0000000f04047211 */ /* 0x000fc800078f10ff */
[----:B------:R-:W-:Y:S02]  /*171a0*/  SHF.R.S32.HI R2, RZ, 0x1f, R3 ;  /* 0x0000001fff027819 */ /* 0x000fe40000011403 */
[----:B------:R-:W-:Y:S02]  /*171b0*/  LOP3.LUT R4, R4, 0xfffffffc, RZ, 0xc0, !PT ;  /* 0xfffffffc04047812 */ /* 0x000fe400078ec0ff */
[----:B------:R-:W-:-:S03]  /*171c0*/  LEA.HI R2, R2, R3, RZ, 0x2 ;  /* 0x0000000302027211 */ /* 0x000fc600078f10ff */
[----:B------:R-:W-:Y:S01]  /*171d0*/  IMAD.IADD R4, R15, 0x1, -R4 ;  /* 0x000000010f047824 */ /* 0x000fe200078e0a04 */
[----:B------:R-:W-:-:S05]  /*171e0*/  SHF.R.S32.HI R3, RZ, 0x2, R2 ;  /* 0x00000002ff037819 */ /* 0x000fca0000011402 */
[----:B------:R-:W-:-:S04]  /*171f0*/  IMAD R2, R4, 0x10, R3 ;  /* 0x0000001004027824 */ /* 0x000fc800078e0203 */
[C---:B------:R-:W-:Y:S01]  /*17200*/  VIADD R4, R2.reuse, 0x8 ;  /* 0x0000000802047836 */ /* 0x040fe20000000000 */
[C---:B------:R-:W-:Y:S01]  /*17210*/  ISETP.GE.AND P0, PT, R2.reuse, UR14, PT ;  /* 0x0000000e02007c0c */ /* 0x040fe2000bf06270 */
[----:B------:R-:W-:-:S03]  /*17220*/  VIADD R12, R2, 0x40 ;  /* 0x00000040020c7836 */ /* 0x000fc60000000000 */
[----:B------:R-:W-:Y:S02]  /*17230*/  ISETP.GE.AND P1, PT, R4, UR14, PT ;  /* 0x0000000e04007c0c */ /* 0x000fe4000bf26270 */
[----:B------:R-:W-:-:S07]  /*17240*/  ISETP.GE.AND P6, PT, R12, UR14, PT ;  /* 0x0000000e0c007c0c */ /* 0x000fce000bfc6270 */
[CC--:B------:R-:W-:Y:S02]  /*17250*/  @!P0 IMAD R22, R2.reuse, R23.reuse, RZ ;  /* 0x0000001702168224 */ /* 0x0c0fe400078e02ff */
[----:B------:R-:W-:Y:S02]  /*17260*/  VIADD R2, R2, 0x48 ;  /* 0x0000004802027836 */ /* 0x000fe40000000000 */
[----:B------:R-:W-:Y:S01]  /*17270*/  @!P1 IMAD R18, R4, R23, RZ ;  /* 0x0000001704129224 */ /* 0x000fe200078e02ff */
[----:B------:R-:W-:Y:S01]  /*17280*/  @!P0 IADD3 R21, P2, R22, R11, RZ ;  /* 0x0000000b16158210 */ /* 0x000fe20007f5e0ff */
[----:B------:R-:W-:Y:S01]  /*17290*/  @!P6 IMAD R12, R12, R23, RZ ;  /* 0x000000170c0ce224 */ /* 0x000fe200078e02ff */
[----:B------:R-:W-:Y:S02]  /*172a0*/  ISETP.GE.AND P5, PT, R2, UR14, PT ;  /* 0x0000000e02007c0c */ /* 0x000fe4000bfa6270 */
[----:B------:R-:W-:Y:S02]  /*172b0*/  @!P0 LEA.HI.X.SX32 R22, R22, R10, 0x1, P2 ;  /* 0x0000000a16168211 */ /* 0x000fe400010f0eff */
[----:B------:R-:W-:-:S04]  /*172c0*/  @!P1 IADD3 R17, P2, R18, R11, RZ ;  /* 0x0000000b12119210 */ /* 0x000fc80007f5e0ff */
[----:B------:R-:W-:Y:S02]  /*172d0*/  @!P1 LEA.HI.X.SX32 R18, R18, R10, 0x1, P2 ;  /* 0x0000000a12129211 */ /* 0x000fe400010f0eff */
[----:B------:R-:W-:-:S03]  /*172e0*/  @!P6 IADD3 R15, P2, R12, R11, RZ ;  /* 0x0000000b0c0fe210 */ /* 0x000fc60007f5e0ff */
[----:B------:R-:W-:Y:S01]  /*172f0*/  @!P5 IMAD R23, R2, R23, RZ ;  /* 0x000000170217d224 */ /* 0x000fe200078e02ff */
[----:B------:R-:W-:Y:S01]  /*17300*/  @!P6 LEA.HI.X.SX32 R12, R12, R10, 0x1, P2 ;  /* 0x0000000a0c0ce211 */ /* 0x000fe200010f0eff */
[----:B------:R-:W1:Y:S03]  /*17310*/  @!P0 LDC.64 R2, c[0x0][0x2b0] ;  /* 0x0000ac00ff028b82 */ /* 0x000e660000000a00 */
        /* <DEDUP_REMOVED lines=13> */
[----:B------:R-:W1:Y:S02]  /*173f0*/  @!P5 LDC.64 R2, c[0x0][0x2b0] ;  /* 0x0000ac00ff02db82 */ /* 0x000e640000000a00 */
[----:B-1----:R-:W-:-:S04]  /*17400*/  @!P5 LEA R2, P2, R11, R2, 0x2 ;  /* 0x000000020b02d211 */ /* 0x002fc800078410ff */
[----:B------:R-:W-:Y:S02]  /*17410*/  @!P5 LEA.HI.X R3, R11, R3, R10, 0x2, P2 ;  /* 0x000000030b03d211 */ /* 0x000fe400010f140a */
[----:B------:R-:W-:-:S13]  /*17420*/  ISETP.GE.AND P2, PT, R4, UR14, PT ;  /* 0x0000000e04007c0c */ /* 0x000fda000bf46270 */
[----:B------:R2:W-:Y:S04]  /*17430*/  @!P2 STG.E desc[UR20][R22.64], R16 ;  /* 0x000000101600a986 */ /* 0x0005e8000c101914 */
[----:B------:R2:W-:Y:S04]  /*17440*/  @!P6 STG.E desc[UR20][R18.64], R5 ;  /* 0x000000051200e986 */ /* 0x0005e8000c101914 */
[----:B------:R2:W-:Y:S02]  /*17450*/  @!P5 STG.E desc[UR20][R2.64], R6 ;  /* 0x000000060200d986 */ /* 0x0005e4000c101914 */
.L_x_233:
[----:B------:R-:W-:Y:S05]  /*17460*/  BSYNC B0 ;  /* 0x0000000000007941 */ /* 0x000fea0003800000 */
.L_x_232:
[----:B------:R1:W5:Y:S01]  /*17470*/  LDL R24, [R1+0x20] ;  /* 0x0000200001187983 */ /* 0x0003620000100800 */
[----:B------:R-:W-:Y:S01]  /*17480*/  SHF.R.S32.HI R4, RZ, 0x1f, R0 ;  /* 0x0000001fff047819 */ /* 0x000fe20000011400 */
[----:B--2---:R-:W-:Y:S01]  /*17490*/  VIADD R2, R8, 0x50 ;  /* 0x0000005008027836 */ /* 0x004fe20000000000 */
[----:B------:R-:W-:Y:S01]  /*174a0*/  IADD3 R18, P2, R0, UR10, RZ ;  /* 0x0000000a00127c10 */ /* 0x000fe2000ff5e0ff */
[----:B------:R-:W-:Y:S01]  /*174b0*/  ULDC.64 UR4, c[0x0][0x2a0] ;  /* 0x0000a80000047ab9 */ /* 0x000fe20000000a00 */
[----:B------:R-:W-:Y:S01]  /*174c0*/  SHF.R.S32.HI R5, RZ, 0x1f, R13 ;  /* 0x0000001fff057819 */ /* 0x000fe2000001140d */
[----:B------:R-:W-:Y:S01]  /*174d0*/  VIADD R3, R8, 0x40 ;  /* 0x0000004008037836 */ /* 0x000fe20000000000 */
[----:B------:R-:W-:Y:S01]  /*174e0*/  IADD3.X R19, R4, UR8, RZ, P2, !PT ;  /* 0x0000000804137c10 */ /* 0x000fe200097fe4ff */
[----:B------:R-:W-:Y:S01]  /*174f0*/  BSSY B0, `(.L_x_234) ;  /* 0x000001c000007945 */ /* 0x000fe20003800000 */
[----:B------:R-:W-:Y:S01]  /*17500*/  ISETP.GE.AND P2, PT, R2, UR14, PT ;  /* 0x0000000e02007c0c */ /* 0x000fe2000bf46270 */
[----:B------:R-:W-:Y:S01]  /*17510*/  IMAD R2, R5, UR4, RZ ;  /* 0x0000000405027c24 */ /* 0x000fe2000f8e02ff */
[----:B------:R-:W-:Y:S01]  /*17520*/  SHF.R.S32.HI R9, RZ, 0x1f, R8 ;  /* 0x0000001fff097819 */ /* 0x000fe20000011408 */
[----:B------:R-:W-:Y:S01]  /*17530*/  IMAD.WIDE.U32 R18, R13, UR4, R18 ;  /* 0x000000040d127c25 */ /* 0x000fe2000f8e0012 */
[----:B------:R1:W2:Y:S01]  /*17540*/  LDS.128 R4, [R252+0x4000] ;  /* 0x00400000fc047984 */ /* 0x0002a20000000c00 */
[----:B------:R-:W-:-:S02]  /*17550*/  MOV R17, UR16 ;  /* 0x0000001000117c02 */ /* 0x000fc40008000f00 */
[----:B------:R-:W-:Y:S01]  /*17560*/  IMAD R21, R13, UR5, R2 ;  /* 0x000000050d157c24 */ /* 0x000fe2000f8e0202 */
[----:B------:R-:W-:Y:S01]  /*17570*/  ISETP.GE.AND P5, PT, R3, UR14, PT ;  /* 0x0000000e03007c0c */ /* 0x000fe2000bfa6270 */
[----:B------:R1:W3:Y:S01]  /*17580*/  LDS.128 R12, [R252] ;  /* 0x00000000fc0c7984 */ /* 0x0002e20000000c00 */
[----:B------:R-:W-:Y:S02]  /*17590*/  IMAD.WIDE R16, R17, 0x80, R8 ;  /* 0x0000008011107825 */ /* 0x000fe400078e0208 */
[----:B------:R-:W-:Y:S02]  /*175a0*/  IADD3 R21, R19, R21, RZ ;  /* 0x0000001513157210 */ /* 0x000fe40007ffe0ff */
[----:B------:R-:W-:Y:S01]  /*175b0*/  VIADD R2, R8, 0x60 ;  /* 0x0000006008027836 */ /* 0x000fe20000000000 */
[----:B------:R-:W-:Y:S06]  /*175c0*/  @P0 BRA `(.L_x_235) ;  /* 0x0000000000380947 */ /* 0x000fec0003800000 */
[----:B------:R-:W-:Y:S01]  /*175d0*/  ULDC.64 UR4, c[0x0][0x298] ;  /* 0x0000a60000047ab9 */ /* 0x000fe20000000a00 */
[----:B------:R-:W-:Y:S02]  /*175e0*/  IMAD.MOV.U32 R20, RZ, RZ, R18 ;  /* 0x000000ffff147224 */ /* 0x000fe400078e0012 */
[----:B------:R-:W-:Y:S02]  /*175f0*/  IMAD R3, R17, UR4, RZ ;  /* 0x0000000411037c24 */ /* 0x000fe4000f8e02ff */
[----:B------:R-:W-:-:S04]  /*17600*/  IMAD.WIDE.U32 R10, R16, UR4, R20 ;  /* 0x00000004100a7c25 */ /* 0x000fc8000f8e0014 */
[----:B------:R-:W-:Y:S01]  /*17610*/  IMAD R3, R16, UR5, R3 ;  /* 0x0000000510037c24 */ /* 0x000fe2000f8e0203 */
[----:B------:R-:W-:Y:S02]  /*17620*/  ULDC.64 UR4, c[0x0][0x280] ;  /* 0x0000a00000047ab9 */ /* 0x000fe40000000a00 */
[----:B------:R-:W-:Y:S01]  /*17630*/  LEA R22, P0, R10, UR4, 0x1 ;  /* 0x000000040a167c11 */ /* 0x000fe2000f8008ff */
[----:B------:R-:W-:Y:S01]  /*17640*/  ULDC UR4, c[0x0][0x2d0] ;  /* 0x0000b40000047ab9 */ /* 0x000fe20000000800 */
[----:B------:R-:W-:Y:S02]  /*17650*/  IADD3 R3, R11, R3, RZ ;  /* 0x000000030b037210 */ /* 0x000fe40007ffe0ff */
[----:B------:R-:W-:Y:S02]  /*17660*/  ISETP.GE.AND P6, PT, R0, UR4, PT ;  /* 0x0000000400007c0c */ /* 0x000fe4000bfc6270 */
[----:B------:R-:W-:Y:S02]  /*17670*/  LEA.HI.X R23, R10, UR5, R3, 0x1, P0 ;  /* 0x000000050a177c11 */ /* 0x000fe400080f0c03 */
[----:B-----5:R-:W-:-:S09]  /*17680*/  ISETP.GE.AND P0, PT, R24, UR4, PT ;  /* 0x0000000418007c0c */ /* 0x020fd2000bf06270 */
[----:B---3--:R4:W-:Y:S04]  /*17690*/  @!P6 STG.E.128 desc[UR20][R22.64], R12 ;  /* 0x0000000c1600e986 */ /* 0x0089e8000c101d14 */
[----:B--2---:R4:W-:Y:S02]  /*176a0*/  @!P0 STG.E.128 desc[UR20][R22.64+0x80], R4 ;  /* 0x0000800416008986 */ /* 0x0049e4000c101d14 */
.L_x_235:
[----:B------:R-:W-:Y:S05]  /*176b0*/  BSYNC B0 ;  /* 0x0000000000007941 */ /* 0x000fea0003800000 */
.L_x_234:
[----:B------:R-:W-:Y:S01]  /*176c0*/  ISETP.GE.AND P0, PT, R2, UR14, PT ;  /* 0x0000000e02007c0c */ /* 0x000fe2000bf06270 */
[----:B--2-4-:R2:W4:Y:S01]  /*176d0*/  LDS.128 R4, [R252+0x4800] ;  /* 0x00480000fc047984 */ /* 0x0145220000000c00 */
[----:B------:R-:W-:Y:S01]  /*176e0*/  IADD3 R2, R8, 0x70, RZ ;  /* 0x0000007008027810 */ /* 0x000fe20007ffe0ff */
[----:B------:R-:W-:Y:S02]  /*176f0*/  BSSY B0, `(.L_x_236) ;  /* 0x0000014000007945 */ /* 0x000fe40003800000 */
[----:B------:R2:W1:Y:S02]  /*17700*/  LDS.128 R8, [R252+0x800] ;  /* 0x00080000fc087984 */ /* 0x0004640000000c00 */
[----:B------:R-:W-:Y:S05]  /*17710*/  @P4 BRA `(.L_x_237) ;  /* 0x0000000000444947 */ /* 0x000fea0003800000 */
[----:B---3--:R-:W-:Y:S01]  /*17720*/  IADD3 R12, P4, R16, 0x10, RZ ;  /* 0x00000010100c7810 */ /* 0x008fe20007f9e0ff */
[----:B------:R-:W-:Y:S01]  /*17730*/  ULDC.64 UR4, c[0x0][0x298] ;  /* 0x0000a60000047ab9 */ /* 0x000fe20000000a00 */
[----:B------:R-:W-:Y:S01]  /*17740*/  MOV R15, R21 ;  /* 0x00000015000f7202 */ /* 0x000fe20000000f00 */
[----:B------:R-:W-:Y:S02]  /*17750*/  IMAD.MOV.U32 R14, RZ, RZ, R18 ;  /* 0x000000ffff0e7224 */ /* 0x000fe400078e0012 */
[----:B------:R-:W-:Y:S02]  /*17760*/  IMAD.X R3, RZ, RZ, R17, P4 ;  /* 0x000000ffff037224 */ /* 0x000fe400020e0611 */
[----:B------:R-:W-:-:S04]  /*17770*/  IMAD.WIDE.U32 R14, R12, UR4, R14 ;  /* 0x000000040c0e7c25 */ /* 0x000fc8000f8e000e */
[----:B------:R-:W-:-:S04]  /*17780*/  IMAD R3, R3, UR4, RZ ;  /* 0x0000000403037c24 */ /* 0x000fc8000f8e02ff */
[----:B------:R-:W-:Y:S01]  /*17790*/  IMAD R3, R12, UR5, R3 ;  /* 0x000000050c037c24 */ /* 0x000fe2000f8e0203 */
[----:B------:R-:W-:Y:S02]  /*177a0*/  ULDC.64 UR4, c[0x0][0x280] ;  /* 0x0000a00000047ab9 */ /* 0x000fe40000000a00 */
[----:B------:R-:W-:Y:S01]  /*177b0*/  LEA R12, P4, R14, UR4, 0x1 ;  /* 0x000000040e0c7c11 */ /* 0x000fe2000f8808ff */
[----:B------:R-:W-:Y:S01]  /*177c0*/  IMAD.IADD R3, R15, 0x1, R3 ;  /* 0x000000010f037824 */ /* 0x000fe200078e0203 */
[----:B------:R-:W-:Y:S02]  /*177d0*/  ULDC UR4, c[0x0][0x2d0] ;  /* 0x0000b40000047ab9 */ /* 0x000fe40000000800 */
[----:B------:R-:W-:Y:S02]  /*177e0*/  ISETP.GE.AND P6, PT, R0, UR4, PT ;  /* 0x0000000400007c0c */ /* 0x000fe4000bfc6270 */
[----:B------:R-:W-:Y:S02]  /*177f0*/  LEA.HI.X R13, R14, UR5, R3, 0x1, P4 ;  /* 0x000000050e0d7c11 */ /* 0x000fe4000a0f0c03 */
[----:B-----5:R-:W-:-:S09]  /*17800*/  ISETP.GE.AND P4, PT, R24, UR4, PT ;  /* 0x0000000418007c0c */ /* 0x020fd2000bf86270 */
[----:B-1----:R1:W-:Y:S04]  /*17810*/  @!P6 STG.E.128 desc[UR20][R12.64], R8 ;  /* 0x000000080c00e986 */ /* 0x0023e8000c101d14 */
[----:B----4-:R1:W-:Y:S02]  /*17820*/  @!P4 STG.E.128 desc[UR20][R12.64+0x80], R4 ;  /* 0x000080040c00c986 */ /* 0x0103e4000c101d14 */
.L_x_237:
[----:B------:R-:W-:Y:S05]  /*17830*/  BSYNC B0 ;  /* 0x0000000000007941 */ /* 0x000fea0003800000 */
.L_x_236:
[----:B-1----:R1:W1:Y:S01]  /*17840*/  LDS.128 R8, [R252+0x1000] ;  /* 0x00100000fc087984 */ /* 0x0022620000000c00 */
[----:B------:R-:W-:Y:S01]  /*17850*/  BSSY B0, `(.L_x_238) ;  /* 0x0000015000007945 */ /* 0x000fe20003800000 */
[----:B------:R-:W-:Y:S02]  /*17860*/  ISETP.GE.AND P4, PT, R2, UR14, PT ;  /* 0x0000000e02007c0c */ /* 0x000fe4000bf86270 */
[----:B----4-:R4:W1:Y:S01]  /*17870*/  LDS.128 R4, [R252+0x5000] ;  /* 0x00500000fc047984 */ /* 0x0108620000000c00 */
[----:B------:R-:W-:Y:S10]  /*17880*/  @P3 BRA `(.L_x_239) ;  /* 0x0000000000443947 */ /* 0x000ff40003800000 */
[----:B------:R-:W-:Y:S01]  /*17890*/  IADD3 R3, P3, R16, 0x20, RZ ;  /* 0x0000002010037810 */ /* 0x000fe20007f7e0ff */
[----:B------:R-:W-:Y:S01]  /*178a0*/  ULDC.64 UR4, c[0x0][0x298] ;  /* 0x0000a60000047ab9 */ /* 0x000fe20000000a00 */
[----:B---3--:R-:W-:Y:S01]  /*178b0*/  MOV R13, R21 ;  /* 0x00000015000d7202 */ /* 0x008fe20000000f00 */
        /* <DEDUP_REMOVED lines=13> */
[----:B------:R1:W-:Y:S02]  /*17990*/  @!P3 STG.E.128 desc[UR20][R14.64+0x80], R4 ;  /* 0x000080040e00b986 */ /* 0x0003e4000c101d14 */
.L_x_239:
[----:B------:R-:W-:Y:S05]  /*179a0*/  BSYNC B0 ;  /* 0x0000000000007941 */ /* 0x000fea0003800000 */
.L_x_238:
[----:B-1----:R1:W1:Y:S01]  /*179b0*/  LDS.128 R8, [R252+0x1800] ;  /* 0x00180000fc087984 */ /* 0x0022620000000c00 */
[----:B------:R-:W-:Y:S03]  /*179c0*/  BSSY B0, `(.L_x_240) ;  /* 0x0000014000007945 */ /* 0x000fe60003800000 */
[----:B------:R1:W1:Y:S01]  /*179d0*/  LDS.128 R4, [R252+0x5800] ;  /* 0x00580000fc047984 */ /* 0x0002620000000c00 */
[----:B------:R-:W-:Y:S05]  /*179e0*/  @P1 BRA `(.L_x_241) ;  /* 0x0000000000441947 */ /* 0x000fea0003800000 */
[----:B------:R-:W-:Y:S01]  /*179f0*/  IADD3 R3, P1, R16, 0x30, RZ ;  /* 0x0000003010037810 */ /* 0x000fe20007f3e0ff */
[----:B------:R-:W-:Y:S01]  /*17a00*/  ULDC.64 UR4, c[0x0][0x298] ;  /* 0x0000a60000047ab9 */ /* 0x000fe20000000a00 */
[----:B---3--:R-:W-:Y:S01]  /*17a10*/  MOV R13, R21 ;  /* 0x00000015000d7202 */ /* 0x008fe20000000f00 */
[----:B------:R-:W-:Y:S01]  /*17a20*/  IMAD.MOV.U32 R12, RZ, RZ, R18 ;  /* 0x000000ffff0c7224 */ /* 0x000fe200078e0012 */
[----:B------:R-:W-:Y:S01]  /*17a30*/  ULDC UR6, c[0x0][0x2d0] ;  /* 0x0000b40000067ab9 */ /* 0x000fe20000000800 */
[----:B------:R-:W-:Y:S01]  /*17a40*/  IMAD.X R2, RZ, RZ, R17, P1 ;  /* 0x000000ffff027224 */ /* 0x000fe200008e0611 */
[----:B------:R-:W-:Y:S01]  /*17a50*/  ISETP.GE.AND P3, PT, R0, UR6, PT ;  /* 0x0000000600007c0c */ /* 0x000fe2000bf66270 */
[----:B------:R-:W-:Y:S01]  /*17a60*/  IMAD.WIDE.U32 R12, R3, UR4, R12 ;  /* 0x00000004030c7c25 */ /* 0x000fe2000f8e000c */
[----:B-----5:R-:W-:-:S03]  /*17a70*/  ISETP.GE.AND P1, PT, R24, UR6, PT ;  /* 0x0000000618007c0c */ /* 0x020fc6000bf26270 */
[----:B------:R-:W-:-:S04]  /*17a80*/  IMAD R2, R2, UR4, RZ ;  /* 0x0000000402027c24 */ /* 0x000fc8000f8e02ff */
[----:B------:R-:W-:Y:S01]  /*17a90*/  IMAD R2, R3, UR5, R2 ;  /* 0x0000000503027c24 */ /* 0x000fe2000f8e0202 */
[----:B------:R-:W-:Y:S02]  /*17aa0*/  ULDC.64 UR4, c[0x0][0x280] ;  /* 0x0000a00000047ab9 */ /* 0x000fe40000000a00 */
[----:B------:R-:W-:Y:S01]  /*17ab0*/  LEA R14, P6, R12, UR4, 0x1 ;  /* 0x000000040c0e7c11 */ /* 0x000fe2000f8c08ff */
[----:B------:R-:W-:-:S05]  /*17ac0*/  IMAD.IADD R2, R13, 0x1, R2 ;  /* 0x000000010d027824 */ /* 0x000fca00078e0202 */
[----:B------:R-:W-:-:S05]  /*17ad0*/  LEA.HI.X R15, R12, UR5, R2, 0x1, P6 ;  /* 0x000000050c0f7c11 */ /* 0x000fca000b0f0c02 */
[----:B-1----:R1:W-:Y:S04]  /*17ae0*/  @!P3 STG.E.128 desc[UR20][R14.64], R8 ;  /* 0x000000080e00b986 */ /* 0x0023e8000c101d14 */
[----:B------:R1:W-:Y:S02]  /*17af0*/  @!P1 STG.E.128 desc[UR20][R14.64+0x80], R4 ;  /* 0x000080040e009986 */ /* 0x0003e4000c101d14 */
.L_x_241:
[----:B------:R-:W-:Y:S05]  /*17b00*/  BSYNC B0 ;  /* 0x0000000000007941 */ /* 0x000fea0003800000 */
.L_x_240:
        /* <DEDUP_REMOVED lines=21> */
.L_x_243:
[----:B------:R-:W-:Y:S05]  /*17c60*/  BSYNC B0 ;  /* 0x0000000000007941 */ /* 0x000fea0003800000 */
.L_x_242:
        /* <DEDUP_REMOVED lines=21> */
.L_x_245:
[----:B------:R-:W-:Y:S05]  /*17dc0*/  BSYNC B0 ;  /* 0x0000000000007941 */ /* 0x000fea0003800000 */
.L_x_244:
        /* <DEDUP_REMOVED lines=21> */
.L_x_247:
[----:B------:R-:W-:Y:S05]  /*17f20*/  BSYNC B0 ;  /* 0x0000000000007941 */ /* 0x000fea0003800000 */
.L_x_246:
[----:B-1----:R1:W1:Y:S01]  /*17f30*/  LDS.128 R4, [R252+0x7800] ;  /* 0x00780000fc047984 */ /* 0x0022620000000c00 */
[----:B------:R-:W-:Y:S05]  /*17f40*/  @P4 EXIT ;  /* 0x000000000000494d */ /* 0x000fea0003800000 */
[----:B------:R-:W-:Y:S01]  /*17f50*/  IADD3 R2, P0, R16, 0x70, RZ ;  /* 0x0000007010027810 */ /* 0x000fe20007f1e0ff */
[----:B------:R-:W-:Y:S01]  /*17f60*/  ULDC.64 UR4, c[0x0][0x298] ;  /* 0x0000a60000047ab9 */ /* 0x000fe20000000a00 */
[----:B------:R-:W-:Y:S01]  /*17f70*/  MOV R9, R21 ;  /* 0x0000001500097202 */ /* 0x000fe20000000f00 */
        /* <DEDUP_REMOVED lines=12> */
[----:B------:R1:W-:Y:S01]  /*18040*/  @!P1 STG.E.128 desc[UR20][R2.64], R32 ;  /* 0x0000002002009986 */ /* 0x0003e2000c101d14 */
[----:B------:R-:W-:Y:S05]  /*18050*/  @P0 EXIT ;  /* 0x000000000000094d */ /* 0x000fea0003800000 */
[----:B-1----:R-:W-:Y:S01]  /*18060*/  STG.E.128 desc[UR20][R2.64+0x80], R4 ;  /* 0x0000800402007986 */ /* 0x002fe2000c101d14 */
[----:B------:R-:W-:Y:S05]  /*18070*/  EXIT ;  /* 0x000000000000794d */ /* 0x000fea0003800000 */
.L_x_180:
[----:B------:R-:W-:Y:S01]  /*18080*/  UISETP.NE.AND UP0, UPT, UR15, -0x1, UPT ;  /* 0xffffffff0f00788c */ /* 0x000fe2000bf05270 */
[----:B------:R-:W-:Y:S01]  /*18090*/  SHF.R.S32.HI R3, RZ, 0x1f, R124 ;  /* 0x0000001fff037819 */ /* 0x000fe2000001147c */
[----:B------:R-:W-:Y:S01]  /*180a0*/  ULDC.U8 UR8, c[0x0][0x3d9] ;  /* 0x0000f64000087ab9 */ /* 0x000fe20000000000 */
[----:B------:R-:W-:Y:S01]  /*180b0*/  ULDC.U8 UR10, c[0x0][0x3d8] ;  /* 0x0000f600000a7ab9 */ /* 0x000fe20000000000 */
[----:B------:R-:W-:Y:S01]  /*180c0*/  UISETP.NE.AND UP2, UPT, UR8, URZ, UPT ;  /* 0x0000003f0800728c */ /* 0x000fe2000bf45270 */
[----:B------:R-:W-:Y:S01]  /*180d0*/  LEA.HI R18, R3, R124, RZ, 0x3 ;  /* 0x0000007c03127211 */ /* 0x000fe200078f18ff */
[----:B------:R-:W-:Y:S01]  /*180e0*/  UISETP.NE.AND UP3, UPT, UR10, URZ, UPT ;  /* 0x0000003f0a00728c */ /* 0x000fe2000bf65270 */
[----:B------:R-:W-:Y:S01]  /*180f0*/  IMAD.U32 R17, RZ, RZ, UR16 ;  /* 0x00000010ff117e24 */ /* 0x000fe2000f8e00ff */
[----:B------:R-:W-:Y:S01]  /*18100*/  UIADD3 UR17, -UR22, UR17, URZ ;  /* 0x0000001116117290 */ /* 0x000fe2000fffe13f */
[----:B------:R-:W-:Y:S01]  /*18110*/  LOP3.LUT R3, R18, 0xfffffff8, RZ, 0xc0, !PT ;  /* 0xfffffff812037812 */ /* 0x000fe200078ec0ff */
[----:B------:R-:W-:Y:S01]  /*18120*/  UISETP.NE.OR UP3, UPT, UR8, URZ, !UP3 ;  /* 0x0000003f0800728c */ /* 0x000fe2000df65670 */
[----:B------:R-:W-:Y:S01]  /*18130*/  SHF.R.S32.HI R18, RZ, 0x3, R18 ;  /* 0x00000003ff127819 */ /* 0x000fe20000011412 */
[----:B------:R-:W-:Y:S01]  /*18140*/  @!UP0 USHF.R.S32.HI UR9, URZ, 0x1f, UR11 ;  /* 0x0000001f3f098899 */ /* 0x000fe2000801140b */
[----:B------:R-:W-:Y:S01]  /*18150*/  BSSY B0, `(.L_x_248) ;  /* 0x000004a000007945 */ /* 0x000fe20003800000 */
[----:B------:R-:W-:Y:S01]  /*18160*/  @UP0 ULDC.64 UR6, c[0x0][0x298] ;  /* 0x0000a60000060ab9 */ /* 0x000fe20000000a00 */
[----:B------:R-:W-:Y:S01]  /*18170*/  @!UP0 ULDC.64 UR4, c[0x0][0x290] ;  /* 0x0000a40000048ab9 */ /* 0x000fe20000000a00 */
[----:B------:R-:W-:Y:S01]  /*18180*/  @UP0 UIMAD.WIDE.U32 UR12, UR15, UR6, URZ ;  /* 0x000000060f0c02a5 */ /* 0x000fe2000f8e003f */
[----:B------:R-:W-:Y:S01]  /*18190*/  IMAD.IADD R124, R124, 0x1, -R3 ;  /* 0x000000017c7c7824 */ /* 0x000fe200078e0a03 */
[----:B------:R-:W-:Y:S01]  /*181a0*/  @!UP0 UIMAD UR6, UR9, UR4, URZ ;  /* 0x00000004090682a4 */ /* 0x000fe2000f8e023f */
[----:B------:R-:W-:Y:S01]  /*181b0*/  ISETP.GE.AND P4, PT, R18, UR17, PT ;  /* 0x0000001112007c0c */ /* 0x000fe2000bf86270 */
[----:B------:R-:W-:Y:S01]  /*181c0*/  @!UP0 UIMAD.WIDE.U32 UR18, UR11, UR4, URZ ;  /* 0x000000040b1282a5 */ /* 0x000fe2000f8e003f */
[----:B------:R-:W-:Y:S01]  /*181d0*/  IMAD.SHL.U32 R9, R124, 0x8, RZ ;  /* 0x000000087c097824 */ /* 0x000fe200078e00ff */
[----:B------:R-:W-:Y:S01]  /*181e0*/  @!UP0 UIMAD UR6, UR11, UR5, UR6 ;  /* 0x000000050b0682a4 */ /* 0x000fe2000f8e0206 */
[----:B------:R-:W-:Y:S01]  /*181f0*/  SHF.R.S32.HI R19, RZ, 0x1f, R18 ;  /* 0x0000001fff137819 */ /* 0x000fe20000011412 */
[----:B------:R-:W-:Y:S01]  /*18200*/  @UP0 UIMAD UR7, UR15, UR7, UR13 ;  /* 0x000000070f0702a4 */ /* 0x000fe2000f8e020d */
[C---:B------:R-:W-:Y:S01]  /*18210*/  VIADD R7, R18.reuse, 0x10 ;  /* 0x0000001012077836 */ /* 0x040fe20000000000 */
[----:B------:R-:W-:Y:S01]  /*18220*/  @!UP0 UIADD3 UR7, UR19, UR6, URZ ;  /* 0x0000000613078290 */ /* 0x000fe2000fffe03f */
[C---:B------:R-:W-:Y:S01]  /*18230*/  VIADD R6, R18.reuse, 0x20 ;  /* 0x0000002012067836 */ /* 0x040fe20000000000 */
[----:B------:R-:W-:Y:S01]  /*18240*/  @!UP0 UMOV UR12, UR18 ;  /* 0x00000012000c8c82 */ /* 0x000fe20008000000 */
[----:B------:R-:W-:Y:S01]  /*18250*/  UISETP.NE.AND UP0, UPT, UR10, URZ, !UP2 ;  /* 0x0000003f0a00728c */ /* 0x000fe2000d705270 */
[C---:B------:R-:W-:Y:S01]  /*18260*/  IADD3 R2, P0, R9.reuse, UR12, RZ ;  /* 0x0000000c09027c10 */ /* 0x040fe2000ff1e0ff */
[----:B------:R-:W-:Y:S01]  /*18270*/  @UP2 ULDC.64 UR4, c[0x0][0x2c0] ;  /* 0x0000b00000042ab9 */ /* 0x000fe20000000a00 */
[----:B------:R-:W-:Y:S01]  /*18280*/  USHF.R.S32.HI UR9, URZ, 0x1f, UR24 ;  /* 0x0000001f3f097899 */ /* 0x000fe20008011418 */
[----:B------:R-:W-:Y:S01]  /*18290*/  VIADD R5, R18, 0x30 ;  /* 0x0000003012057836 */ /* 0x000fe20000000000 */
[----:B------:R-:W-:Y:S01]  /*182a0*/  @UP2 UIMAD UR13, UR5, UR4, URZ ;  /* 0x00000004050d22a4 */ /* 0x000fe2000f8e023f */
[----:B------:R-:W-:Y:S01]  /*182b0*/  LEA.HI.X.SX32 R3, R9, UR7, 0x1, P0 ;  /* 0x0000000709037c11 */ /* 0x000fe200080f0eff */
[----:B------:R-:W-:Y:S01]  /*182c0*/  UISETP.NE.OR UP1, UPT, UR15, -0x1, UP3 ;  /* 0xffffffff0f00788c */ /* 0x000fe20009f25670 */
[----:B------:R-:W-:Y:S01]  /*182d0*/  ISETP.NE.AND P1, PT, R124, RZ, PT ;  /* 0x000000ff7c00720c */ /* 0x000fe20003f25270 */
[----:B------:R-:W-:Y:S01]  /*182e0*/  ULDC.64 UR4, c[0x0][0x2a0] ;  /* 0x0000a80000047ab9 */ /* 0x000fe20000000a00 */
[----:B------:R-:W-:Y:S01]  /*182f0*/  @!UP2 ULDC UR6, c[0x0][0x270] ;  /* 0x00009c000006aab9 */ /* 0x000fe20000000800 */
[----:B------:R-:W-:Y:S01]  /*18300*/  UIMAD UR9, UR9, UR4, URZ ;  /* 0x00000004090972a4 */ /* 0x000fe2000f8e023f */
[----:B------:R-:W-:Y:S01]  /*18310*/  IMAD.U32 R12, RZ, RZ, UR4 ;  /* 0x00000004ff0c7e24 */ /* 0x000fe2000f8e00ff */
[----:B------:R-:W-:Y:S01]  /*18320*/  @UP2 UMOV UR8, 0x1 ;  /* 0x0000000100082882 */ /* 0x000fe20000000000 */
[----:B------:R-:W-:Y:S01]  /*18330*/  @!UP2 ULDC UR4, c[0x0][0x2c4] ;  /* 0x0000b1000004aab9 */ /* 0x000fe20000000800 */
[----:B------:R-:W-:Y:S01]  /*18340*/  @UP0 ULDC UR4, c[0x0][0x2e4] ;  /* 0x0000b90000040ab9 */ /* 0x000fe20000000800 */
[----:B------:R-:W-:Y:S01]  /*18350*/  @!UP3 ULDC UR7, c[0x0][0x2c4] ;  /* 0x0000b1000007bab9 */ /* 0x000fe20000000800 */
[----:B------:R-:W-:Y:S01]  /*18360*/  @!UP2 UIMAD UR8, UR4, UR6, URZ ;  /* 0x000000060408a2a4 */ /* 0x000fe2000f8e023f */
[----:B------:R-:W-:Y:S01]  /*18370*/  IMAD.WIDE.U32 R12, R12, UR24, R2 ;  /* 0x000000180c0c7c25 */ /* 0x000fe2000f8e0002 */
[----:B------:R-:W-:Y:S01]  /*18380*/  UIMAD UR5, UR24, UR5, UR9 ;  /* 0x00000005180572a4 */ /* 0x000fe2000f8e0209 */
[----:B------:R-:W-:Y:S01]  /*18390*/  ISETP.GE.AND P0, PT, R7, UR17, PT ;  /* 0x0000001107007c0c */ /* 0x000fe2000bf06270 */
[----:B------:R-:W-:Y:S01]  /*183a0*/  UIMAD UR8, UR11, UR8, URZ ;  /* 0x000000080b0872a4 */ /* 0x000fe2000f8e023f */
[----:B------:R-:W-:Y:S01]  /*183b0*/  ISETP.GE.AND P3, PT, R6, UR17, PT ;  /* 0x0000001106007c0c */ /* 0x000fe2000bf66270 */
[----:B------:R-:W-:Y:S01]  /*183c0*/  @!UP1 UIMAD UR15, UR11, UR7, URZ ;  /* 0x000000070b0f92a4 */ /* 0x000fe2000f8e023f */
[----:B------:R-:W-:Y:S01]  /*183d0*/  ISETP.GE.AND P2, PT, R5, UR17, PT ;  /* 0x0000001105007c0c */ /* 0x000fe2000bf46270 */
[----:B------:R-:W-:Y:S01]  /*183e0*/  @UP2 ULDC UR9, c[0x0][0x2c0] ;  /* 0x0000b00000092ab9 */ /* 0x000fe20000000800 */
[----:B------:R-:W-:Y:S01]  /*183f0*/  USEL UR8, UR8, URZ, UP3 ;  /* 0x0000003f08087287 */ /* 0x000fe20009800000 */
[----:B------:R-:W-:Y:S01]  /*18400*/  VIADD R15, R13, UR5 ;  /* 0x000000050d0f7c36 */ /* 0x000fe20008000000 */
[----:B------:R-:W-:Y:S01]  /*18410*/  @!UP2 UMOV UR9, 0x1 ;  /* 0x000000010009a882 */ /* 0x000fe20000000000 */
[----:B------:R-:W-:Y:S01]  /*18420*/  @!UP2 UMOV UR13, UR4 ;  /* 0x00000004000dac82 */ /* 0x000fe20008000000 */
[----:B------:R-:W-:Y:S01]  /*18430*/  UIMAD UR6, UR22, UR9, URZ ;  /* 0x00000009160672a4 */ /* 0x000fe2000f8e023f */
[----:B------:R-:W-:Y:S01]  /*18440*/  IMAD.WIDE R16, R17, 0x80, R18 ;  /* 0x0000008011107825 */ /* 0x000fe200078e0212 */
[----:B------:R-:W-:Y:S01]  /*18450*/  UIMAD UR13, UR24, UR13, UR8 ;  /* 0x0000000d180d72a4 */ /* 0x000fe2000f8e0208 */
[----:B------:R-:W-:Y:S01]  /*18460*/  UMOV UR26, URZ ;  /* 0x0000003f001a7c82 */ /* 0x000fe20008000000 */
[----:B------:R-:W-:Y:S01]  /*18470*/  @!UP3 UMOV UR26, UR15 ;  /* 0x0000000f001abc82 */ /* 0x000fe20008000000 */
[----:B------:R-:W-:Y:S01]  /*18480*/  UMOV UR27, URZ ;  /* 0x0000003f001b7c82 */ /* 0x000fe20008000000 */
[----:B------:R-:W-:Y:S01]  /*18490*/  USHF.R.S32.HI UR4, URZ, 0x1f, UR6 ;  /* 0x0000001f3f047899 */ /* 0x000fe20008011406 */
[----:B------:R-:W-:Y:S01]  /*184a0*/  VIADD R4, R18, 0x40 ;  /* 0x0000004012047836 */ /* 0x000fe20000000000 */
[----:B------:R-:W-:Y:S01]  /*184b0*/  @!UP3 USHF.R.S32.HI UR27, URZ, 0x1f, UR15 ;  /* 0x0000001f3f1bb899 */ /* 0x000fe2000801140f */
[----:B------:R-:W-:Y:S01]  /*184c0*/  VIADD R8, R9, 0x40 ;  /* 0x0000004009087836 */ /* 0x000fe20000000000 */
[----:B------:R-:W-:-:S02]  /*184d0*/  USHF.R.S32.HI UR7, URZ, 0x1f, UR13 ;  /* 0x0000001f3f077899 */ /* 0x000fc4000801140d */
[----:B------:R-:W-:-:S04]  /*184e0*/  UIADD3 UR6, UP1, UP0, UR6, UR26, UR13 ;  /* 0x0000001a06067290 */ /* 0x000fc8000f83e00d */
[----:B------:R-:W-:Y:S01]  /*184f0*/  UIADD3.X UR26, UR4, UR27, UR7, UP1, UP0 ;  /* 0x0000001b041a7290 */ /* 0x000fe20008fe0407 */
[----:B------:R-:W-:Y:S11]  /*18500*/  @P4 BRA `(.L_x_249) ;  /* 0x0000000000384947 */ /* 0x000ff60003800000 */
[----:B------:R-:W-:Y:S01]  /*18510*/  ULDC.64 UR4, c[0x0][0x298] ;  /* 0x0000a60000047ab9 */ /* 0x000fe20000000a00 */
[----:B------:R-:W-:Y:S01]  /*18520*/  IMAD.MOV.U32 R14, RZ, RZ, R12 ;  /* 0x000000ffff0e7224 */ /* 0x000fe200078e000c */
[----:B------:R-:W-:Y:S01]  /*18530*/  ULDC UR7, c[0x0][0x2d0] ;  /* 0x0000b40000077ab9 */ /* 0x000fe20000000800 */
[----:B------:R-:W-:Y:S01]  /*18540*/  IMAD R3, R17, UR4, RZ ;  /* 0x0000000411037c24 */ /* 0x000fe2000f8e02ff */
[----:B------:R-:W-:Y:S01]  /*18550*/  ISETP.GE.AND P5, PT, R9, UR7, PT ;  /* 0x0000000709007c0c */ /* 0x000fe2000bfa6270 */
[----:B------:R-:W-:Y:S01]  /*18560*/  IMAD.WIDE.U32 R10, R16, UR4, R14 ;  /* 0x00000004100a7c25 */ /* 0x000fe2000f8e000e */
[----:B------:R-:W-:-:S03]  /*18570*/  ISETP.GE.AND P4, PT, R8, UR7, PT ;  /* 0x0000000708007c0c */ /* 0x000fc6000bf86270 */
[----:B------:R-:W-:Y:S01]  /*18580*/  IMAD R0, R16, UR5, R3 ;  /* 0x0000000510007c24 */ /* 0x000fe2000f8e0203 */
[----:B------:R-:W-:Y:S02]  /*18590*/  ULDC.64 UR4, c[0x0][0x280] ;  /* 0x0000a00000047ab9 */ /* 0x000fe40000000a00 */
[----:B------:R-:W-:Y:S02]  /*185a0*/  LEA R2, P6, R10, UR4, 0x1 ;  /* 0x000000040a027c11 */ /* 0x000fe4000f8c08ff */
[----:B------:R-:W-:-:S04]  /*185b0*/  IADD3 R0, R11, R0, RZ ;  /* 0x000000000b007210 */ /* 0x000fc80007ffe0ff */
[----:B------:R-:W-:-:S05]  /*185c0*/  LEA.HI.X R3, R10, UR5, R0, 0x1, P6 ;  /* 0x000000050a037c11 */ /* 0x000fca000b0f0c00 */
[----:B------:R1:W-:Y:S04]  /*185d0*/  @!P5 STG.E.128 desc[UR20][R2.64], RZ ;  /* 0x000000ff0200d986 */ /* 0x0003e8000c101d14 */
[----:B------:R1:W-:Y:S02]  /*185e0*/  @!P4 STG.E.128 desc[UR20][R2.64+0x80], RZ ;  /* 0x000080ff0200c986 */ /* 0x0003e4000c101d14 */
.L_x_249:
[----:B------:R-:W-:Y:S05]  /*185f0*/  BSYNC B0 ;  /* 0x0000000000007941 */ /* 0x000fea0003800000 */
.L_x_248:
[----:B------:R-:W-:Y:S01]  /*18600*/  BSSY B0, `(.L_x_250) ;  /* 0x0000015000007945 */ /* 0x000fe20003800000 */
[----:B------:R-:W-:Y:S02]  /*18610*/  ISETP.GE.AND P4, PT, R4, UR17, PT ;  /* 0x0000001104007c0c */ /* 0x000fe4000bf86270 */
[----:B-1----:R-:W-:Y:S01]  /*18620*/  IADD3 R3, R18, 0x50, RZ ;  /* 0x0000005012037810 */ /* 0x002fe20007ffe0ff */
[----:B------:R-:W-:Y:S05]  /*18630*/  @P0 BRA `(.L_x_251) ;  /* 0x0000000000440947 */ /* 0x000fea0003800000 */
        /* <DEDUP_REMOVED lines=8> */
[----:B------:R-:W-:-:S03]  /*186c0*/  ISETP.GE.AND P0, PT, R8, UR7, PT ;  /* 0x0000000708007c0c */ /* 0x000fc6000bf06270 */
[----:B------:R-:W-:-:S04]  /*186d0*/  IMAD R0, R0, UR4, RZ ;  /* 0x0000000400007c24 */ /* 0x000fc8000f8e02ff */
[----:B------:R-:W-:Y:S01]  /*186e0*/  IMAD R0, R11, UR5, R0 ;  /* 0x000000050b007c24 */ /* 0x000fe2000f8e0200 */
[----:B------:R-:W-:Y:S02]  /*186f0*/  ULDC.64 UR4, c[0x0][0x280] ;  /* 0x0000a00000047ab9 */ /* 0x000fe40000000a00 */
[----:B------:R-:W-:Y:S01]  /*18700*/  LEA R10, P6, R20, UR4, 0x1 ;  /* 0x00000004140a7c11 */ /* 0x000fe2000f8c08ff */
[----:B------:R-:W-:-:S05]  /*18710*/  IMAD.IADD R0, R21, 0x1, R0 ;  /* 0x0000000115007824 */ /* 0x000fca00078e0200 */
[----:B------:R-:W-:-:S05]  /*18720*/  LEA.HI.X R11, R20, UR5, R0, 0x1, P6 ;  /* 0x00000005140b7c11 */ /* 0x000fca000b0f0c00 */
[----:B------:R1:W-:Y:S04]  /*18730*/  @!P5 STG.E.128 desc[UR20][R10.64], RZ ;  /* 0x000000ff0a00d986 */ /* 0x0003e8000c101d14 */
[----:B------:R1:W-:Y:S02]  /*18740*/  @!P0 STG.E.128 desc[UR20][R10.64+0x80], RZ ;  /* 0x000080ff0a008986 */ /* 0x0003e4000c101d14 */
.L_x_251:
[----:B------:R-:W-:Y:S05]  /*18750*/  BSYNC B0 ;  /* 0x0000000000007941 */ /* 0x000fea0003800000 */
.L_x_250:
[----:B------:R-:W-:Y:S01]  /*18760*/  BSSY B0, `(.L_x_252) ;  /* 0x0000015000007945 */ /* 0x000fe20003800000 */
[----:B------:R-:W-:Y:S02]  /*18770*/  ISETP.GE.AND P0, PT, R3, UR17, PT ;  /* 0x0000001103007c0c */ /* 0x000fe4000bf06270 */
[----:B------:R-:W-:Y:S01]  /*18780*/  IADD3 R2, R18, 0x60, RZ ;  /* 0x0000006012027810 */ /* 0x000fe20007ffe0ff */
[----:B------:R-:W-:Y:S05]  /*18790*/  @P3 BRA `(.L_x_253) ;  /* 0x0000000000443947 */ /* 0x000fea0003800000 */
[----:B-1----:R-:W-:Y:S01]  /*187a0*/  IADD3 R11, P3, R16, 0x20, RZ ;  /* 0x00000020100b7810 */ /* 0x002fe20007f7e0ff */
        /* <DEDUP_REMOVED lines=16> */
.L_x_253:
[----:B------:R-:W-:Y:S05]  /*188b0*/  BSYNC B0 ;  /* 0x0000000000007941 */ /* 0x000fea0003800000 */
.L_x_252:
[----:B------:R-:W-:Y:S01]  /*188c0*/  BSSY B0, `(.L_x_254) ;  /* 0x0000015000007945 */ /* 0x000fe20003800000 */
[----:B------:R-:W-:Y:S02]  /*188d0*/  ISETP.GE.AND P3, PT, R2, UR17, PT ;  /* 0x0000001102007c0c */ /* 0x000fe4000bf66270 */
[----:B------:R-:W-:Y:S01]  /*188e0*/  IADD3 R0, R18, 0x70, RZ ;  /* 0x0000007012007810 */ /* 0x000fe20007ffe0ff */
[----:B------:R-:W-:Y:S05]  /*188f0*/  @P2 BRA `(.L_x_255) ;  /* 0x0000000000442947 */ /* 0x000fea0003800000 */
[----:B-12---:R-:W-:Y:S01]  /*18900*/  IADD3 R11, P2, R16, 0x30, RZ ;  /* 0x00000030100b7810 */ /* 0x006fe20007f5e0ff */
        /* <DEDUP_REMOVED lines=16> */
.L_x_255:
[----:B------:R-:W-:Y:S05]  /*18a10*/  BSYNC B0 ;  /* 0x0000000000007941 */ /* 0x000fea0003800000 */
.L_x_254:
[----:B------:R-:W-:Y:S01]  /*18a20*/  BSSY B0, `(.L_x_256) ;  /* 0x0000014000007945 */ /* 0x000fe20003800000 */
[----:B------:R-:W-:-:S03]  /*18a30*/  ISETP.GE.AND P2, PT, R0, UR17, PT ;  /* 0x0000001100007c0c */ /* 0x000fc6000bf46270 */
[----:B------:R-:W-:Y:S10]  /*18a40*/  @P4 BRA `(.L_x_257) ;  /* 0x0000000000444947 */ /* 0x000ff40003800000 */
        /* <DEDUP_REMOVED lines=12> */
[----:B---3--:R-:W-:Y:S01]  /*18b10*/  LEA R22, P6, R20, UR4, 0x1 ;  /* 0x0000000414167c11 */ /* 0x008fe2000f8c08ff */
[----:B------:R-:W-:-:S05]  /*18b20*/  IMAD.IADD R10, R21, 0x1, R10 ;  /* 0x00000001150a7824 */ /* 0x000fca00078e020a */
[----:B------:R-:W-:-:S05]  /*18b30*/  LEA.HI.X R23, R20, UR5, R10, 0x1, P6 ;  /* 0x0000000514177c11 */ /* 0x000fca000b0f0c0a */
[----:B------:R4:W-:Y:S04]  /*18b40*/  @!P5 STG.E.128 desc[UR20][R22.64], RZ ;  /* 0x000000ff1600d986 */ /* 0x0009e8000c101d14 */
[----:B------:R4:W-:Y:S02]  /*18b50*/  @!P4 STG.E.128 desc[UR20][R22.64+0x80], RZ ;  /* 0x000080ff1600c986 */ /* 0x0009e4000c101d14 */
.L_x_257:
[----:B------:R-:W-:Y:S05]  /*18b60*/  BSYNC B0 ;  /* 0x0000000000007941 */ /* 0x000fea0003800000 */
.L_x_256:
[----:B------:R-:W-:Y:S01]  /*18b70*/  BSSY B0, `(.L_x_258) ;  /* 0x0000014000007945 */ /* 0x000fe20003800000 */
[----:B------:R-:W-:-:S03]  /*18b80*/  ISETP.GE.OR P5, PT, R18, UR17, P1 ;  /* 0x0000001112007c0c */ /* 0x000fc60008fa6670 */
        /* <DEDUP_REMOVED lines=13> */
[----:B---34-:R-:W-:Y:S01]  /*18c60*/  LEA R22, P6, R20, UR4, 0x1 ;  /* 0x0000000414167c11 */ /* 0x018fe2000f8c08ff */
[----:B------:R-:W-:-:S05]  /*18c70*/  IMAD.IADD R10, R21, 0x1, R10 ;  /* 0x00000001150a7824 */ /* 0x000fca00078e020a */
[----:B------:R-:W-:-:S05]  /*18c80*/  LEA.HI.X R23, R20, UR5, R10, 0x1, P6 ;  /* 0x0000000514177c11 */ /* 0x000fca000b0f0c0a */
[----:B------:R1:W-:Y:S04]  /*18c90*/  @!P4 STG.E.128 desc[UR20][R22.64], RZ ;  /* 0x000000ff1600c986 */ /* 0x0003e8000c101d14 */
[----:B------:R1:W-:Y:S02]  /*18ca0*/  @!P0 STG.E.128 desc[UR20][R22.64+0x80], RZ ;  /* 0x000080ff16008986 */ /* 0x0003e4000c101d14 */
.L_x_259:
[----:B------:R-:W-:Y:S05]  /*18cb0*/  BSYNC B0 ;  /* 0x0000000000007941 */ /* 0x000fea0003800000 */
.L_x_258:
        /* <DEDUP_REMOVED lines=20> */
.L_x_261:
[----:B------:R-:W-:Y:S05]  /*18e00*/  BSYNC B0 ;  /* 0x0000000000007941 */ /* 0x000fea0003800000 */
.L_x_260:
[----:B------:R-:W-:Y:S01]  /*18e10*/  BSSY B0, `(.L_x_262) ;  /* 0x0000013000007945 */ /* 0x000fe20003800000 */
[----:B------:R-:W-:-:S03]  /*18e20*/  ISETP.GE.OR P6, PT, R6, UR17, P1 ;  /* 0x0000001106007c0c */ /* 0x000fc60008fc6670 */
[----:B------:R-:W-:Y:S10]  /*18e30*/  @P2 BRA `(.L_x_263) ;  /* 0x0000000000402947 */ /* 0x000ff40003800000 */
[----:B-12---:R-:W-:Y:S01]  /*18e40*/  IADD3 R10, P2, R16, 0x70, RZ ;  /* 0x00000070100a7810 */ /* 0x006fe20007f5e0ff */
[----:B------:R-:W-:Y:S01]  /*18e50*/  ULDC.64 UR4, c[0x0][0x298] ;  /* 0x0000a60000047ab9 */ /* 0x000fe20000000a00 */
[----:B------:R-:W-:Y:S01]  /*18e60*/  MOV R13, R15 ;  /* 0x0000000f000d7202 */ /* 0x000fe20000000f00 */
[----:B------:R-:W-:Y:S02]  /*18e70*/  ULDC UR7, c[0x0][0x2d0] ;  /* 0x0000b40000077ab9 */ /* 0x000fe40000000800 */
        /* <DEDUP_REMOVED lines=12> */
.L_x_263:
[----:B------:R-:W-:Y:S05]  /*18f40*/  BSYNC B0 ;  /* 0x0000000000007941 */ /* 0x000fea0003800000 */
.L_x_262:
[----:B------:R-:W-:Y:S04]  /*18f50*/  BSSY B0, `(.L_x_264) ;  /* 0x000000a000007945 */ /* 0x000fe80003800000 */
[----:B------:R-:W-:Y:S05]  /*18f60*/  @P5 BRA `(.L_x_265) ;  /* 0x0000000000205947 */ /* 0x000fea0003800000 */
[----:B-1----:R-:W-:Y:S01]  /*18f70*/  IMAD R8, R18, UR9, RZ ;  /* 0x0000000912087c24 */ /* 0x002fe2000f8e02ff */
[----:B------:R-:W-:-:S04]  /*18f80*/  ULDC.64 UR4, c[0x0][0x2b0] ;  /* 0x0000ac0000047ab9 */ /* 0x000fc80000000a00 */
[----:B------:R-:W-:-:S04]  /*18f90*/  IADD3 R9, P2, R8, UR6, RZ ;  /* 0x0000000608097c10 */ /* 0x000fc8000ff5e0ff */
[----:B------:R-:W-:Y:S02]  /*18fa0*/  LEA.HI.X.SX32 R8, R8, UR26, 0x1, P2 ;  /* 0x0000001a08087c11 */ /* 0x000fe400090f0eff */
[----:B--2---:R-:W-:-:S04]  /*18fb0*/  LEA R10, P2, R9, UR4, 0x2 ;  /* 0x00000004090a7c11 */ /* 0x004fc8000f8410ff */
[----:B------:R-:W-:Y:S01]  /*18fc0*/  LEA.HI.X R11, R9, UR5, R8, 0x2, P2 ;  /* 0x00000005090b7c11 */ /* 0x000fe200090f1408 */
[----:B------:R-:W-:-:S05]  /*18fd0*/  IMAD.MOV.U32 R9, RZ, RZ, 0x7f800000 ;  /* 0x7f800000ff097424 */ /* 0x000fca00078e00ff */
[----:B------:R1:W-:Y:S03]  /*18fe0*/  STG.E desc[UR20][R10.64], R9 ;  /* 0x000000090a007986 */ /* 0x0003e6000c101914 */
.L_x_265:
[----:B------:R-:W-:Y:S05]  /*18ff0*/  BSYNC B0 ;  /* 0x0000000000007941 */ /* 0x000fea0003800000 */
.L_x_264:
[----:B------:R-:W-:Y:S01]  /*19000*/  BSSY B0, `(.L_x_266) ;  /* 0x000000f000007945 */ /* 0x000fe20003800000 */
[----:B------:R-:W-:Y:S02]  /*19010*/  ISETP.GE.OR P5, PT, R5, UR17, P1 ;  /* 0x0000001105007c0c */ /* 0x000fe40008fa6670 */
[----:B------:R-:W-:Y:S02]  /*19020*/  ISETP.GE.OR P4, PT, R4, UR17, P1 ;  /* 0x0000001104007c0c */ /* 0x000fe40008f86670 */
[----:B------:R-:W-:Y:S02]  /*19030*/  ISETP.GE.OR P3, PT, R3, UR17, P1 ;  /* 0x0000001103007c0c */ /* 0x000fe40008f66670 */
[----:B------:R-:W-:Y:S02]  /*19040*/  ISETP.GE.OR P2, PT, R2, UR17, P1 ;  /* 0x0000001102007c0c */ /* 0x000fe40008f46670 */
[----:B------:R-:W-:Y:S01]  /*19050*/  ISETP.GE.OR P1, PT, R0, UR17, P1 ;  /* 0x0000001100007c0c */ /* 0x000fe20008f26670 */
[----:B------:R-:W-:-:S12]  /*19060*/  @P0 BRA `(.L_x_267) ;  /* 0x0000000000200947 */ /* 0x000fd80003800000 */
[----:B------:R-:W-:Y:S01]  /*19070*/  IMAD R7, R7, UR9, RZ ;  /* 0x0000000907077c24 */ /* 0x000fe2000f8e02ff */
[----:B------:R-:W-:-:S04]  /*19080*/  ULDC.64 UR4, c[0x0][0x2b0] ;  /* 0x0000ac0000047ab9 */ /* 0x000fc80000000a00 */
[----:B-1----:R-:W-:-:S04]  /*19090*/  IADD3 R8, P0, R7, UR6, RZ ;  /* 0x0000000607087c10 */ /* 0x002fc8000ff1e0ff */
[----:B------:R-:W-:Y:S02]  /*190a0*/  LEA.HI.X.SX32 R7, R7, UR26, 0x1, P0 ;  /* 0x0000001a07077c11 */ /* 0x000fe400080f0eff */
[----:B--2---:R-:W-:-:S04]  /*190b0*/  LEA R10, P0, R8, UR4, 0x2 ;  /* 0x00000004080a7c11 */ /* 0x004fc8000f8010ff */
[----:B------:R-:W-:Y:S01]  /*190c0*/  LEA.HI.X R11, R8, UR5, R7, 0x2, P0 ;  /* 0x00000005080b7c11 */ /* 0x000fe200080f1407 */
[----:B------:R-:W-:-:S05]  /*190d0*/  IMAD.MOV.U32 R7, RZ, RZ, 0x7f800000 ;  /* 0x7f800000ff077424 */ /* 0x000fca00078e00ff */
[----:B------:R1:W-:Y:S03]  /*190e0*/  STG.E desc[UR20][R10.64], R7 ;  /* 0x000000070a007986 */ /* 0x0003e6000c101914 */
.L_x_267:
[----:B------:R-:W-:Y:S05]  /*190f0*/  BSYNC B0 ;  /* 0x0000000000007941 */ /* 0x000fea0003800000 */
.L_x_266:
        /* <DEDUP_REMOVED lines=10> */
.L_x_269:
[----:B------:R-:W-:Y:S05]  /*191a0*/  BSYNC B0 ;  /* 0x0000000000007941 */ /* 0x000fea0003800000 */
.L_x_268:
[----:B------:R-:W-:Y:S04]  /*191b0*/  BSSY B0, `(.L_x_270) ;  /* 0x000000a000007945 */ /* 0x000fe80003800000 */
[----:B------:R-:W-:Y:S05]  /*191c0*/  @P5 BRA `(.L_x_271) ;  /* 0x0000000000205947 */ /* 0x000fea0003800000 */
[----:B------:R-:W-:Y:S01]  /*191d0*/  IMAD R5, R5, UR9, RZ ;  /* 0x0000000905057c24 */ /* 0x000fe2000f8e02ff */
[----:B------:R-:W-:-:S04]  /*191e0*/  ULDC.64 UR4, c[0x0][0x2b0] ;  /* 0x0000ac0000047ab9 */ /* 0x000fc80000000a00 */
[----:B------:R-:W-:-:S04]  /*191f0*/  IADD3 R6, P0, R5, UR6, RZ ;  /* 0x0000000605067c10 */ /* 0x000fc8000ff1e0ff */
[----:B------:R-:W-:Y:S02]  /*19200*/  LEA.HI.X.SX32 R5, R5, UR26, 0x1, P0 ;  /* 0x0000001a05057c11 */ /* 0x000fe400080f0eff */
[----:B-1----:R-:W-:-:S04]  /*19210*/  LEA R8, P0, R6, UR4, 0x2 ;  /* 0x0000000406087c11 */ /* 0x002fc8000f8010ff */
[----:B------:R-:W-:Y:S01]  /*19220*/  LEA.HI.X R9, R6, UR5, R5, 0x2, P0 ;  /* 0x0000000506097c11 */ /* 0x000fe200080f1405 */
[----:B------:R-:W-:-:S05]  /*19230*/  IMAD.MOV.U32 R5, RZ, RZ, 0x7f800000 ;  /* 0x7f800000ff057424 */ /* 0x000fca00078e00ff */
[----:B------:R1:W-:Y:S03]  /*19240*/  STG.E desc[UR20][R8.64], R5 ;  /* 0x0000000508007986 */ /* 0x0003e6000c101914 */
.L_x_271:
[----:B------:R-:W-:Y:S05]  /*19250*/  BSYNC B0 ;  /* 0x0000000000007941 */ /* 0x000fea0003800000 */
.L_x_270:
        /* <DEDUP_REMOVED lines=10> */
.L_x_273:
[----:B------:R-:W-:Y:S05]  /*19300*/  BSYNC B0 ;  /* 0x0000000000007941 */ /* 0x000fea0003800000 */
.L_x_272:
        /* <DEDUP_REMOVED lines=10> */
.L_x_275:
[----:B------:R-:W-:Y:S05]  /*193b0*/  BSYNC B0 ;  /* 0x0000000000007941 */ /* 0x000fea0003800000 */
.L_x_274:
        /* <DEDUP_REMOVED lines=10> */
.L_x_277:
[----:B------:R-:W-:Y:S05]  /*19460*/  BSYNC B0 ;  /* 0x0000000000007941 */ /* 0x000fea0003800000 */
.L_x_276:
[----:B------:R-:W-:Y:S05]  /*19470*/  @P1 EXIT ;  /* 0x000000000000194d */ /* 0x000fea0003800000 */
[----:B------:R-:W-:Y:S01]  /*19480*/  IMAD R0, R0, UR9, RZ ;  /* 0x0000000900007c24 */ /* 0x000fe2000f8e02ff */
[----:B------:R-:W-:Y:S01]  /*19490*/  ULDC.64 UR4, c[0x0][0x2b0] ;  /* 0x0000ac0000047ab9 */ /* 0x000fe20000000a00 */
[----:B-1----:R-:W-:-:S03]  /*194a0*/  IMAD.MOV.U32 R5, RZ, RZ, 0x7f800000 ;  /* 0x7f800000ff057424 */ /* 0x002fc600078e00ff */
[----:B------:R-:W-:-:S04]  /*194b0*/  IADD3 R3, P0, R0, UR6, RZ ;  /* 0x0000000600037c10 */ /* 0x000fc8000ff1e0ff */
[----:B------:R-:W-:Y:S02]  /*194c0*/  LEA.HI.X.SX32 R0, R0, UR26, 0x1, P0 ;  /* 0x0000001a00007c11 */ /* 0x000fe400080f0eff */
[----:B------:R-:W-:-:S04]  /*194d0*/  LEA R2, P0, R3, UR4, 0x2 ;  /* 0x0000000403027c11 */ /* 0x000fc8000f8010ff */
[----:B------:R-:W-:-:S05]  /*194e0*/  LEA.HI.X R3, R3, UR5, R0, 0x2, P0 ;  /* 0x0000000503037c11 */ /* 0x000fca00080f1400 */
[----:B------:R-:W-:Y:S01]  /*194f0*/  STG.E desc[UR20][R2.64], R5 ;  /* 0x0000000502007986 */ /* 0x000fe2000c101914 */
[----:B------:R-:W-:Y:S05]  /*19500*/  EXIT ;  /* 0x000000000000794d */ /* 0x000fea0003800000 */
.L_x_278:
        /* <DEDUP_REMOVED lines=15> */
.L_x_1741:


//--------------------- .text._ZN5flash16flash_fwd_kernelI23Flash_fwd_kernel_traitsILi128ELi128ELi64ELi4ELb0ELb0EN7cutlass10bfloat16_tE19Flash_kernel_traitsILi128ELi128ELi64ELi4ES3_EELb0ELb1ELb0ELb0ELb0ELb0ELb1ELb0EEEvNS_16Flash_fwd_paramsE --------------------------
	.section	.text._ZN5flash16flash_fwd_kernelI23Flash_fwd_kernel_traitsILi128ELi128ELi64ELi4ELb0ELb0EN7cutlass10bfloat16_tE19Flash_kernel_traitsILi128ELi128ELi64ELi4ES3_EELb0ELb1ELb0ELb0ELb0ELb0ELb1ELb0EEEvNS_16Flash_fwd_paramsE,"ax",@progbits
	.align	128
        .global         _ZN5flash16flash_fwd_kernelI23Flash_fwd_kernel_traitsILi128ELi128ELi64ELi4ELb0ELb0EN7cutlass10bfloat16_tE19Flash_kernel_traitsILi128ELi128ELi64ELi4ES3_EELb0ELb1ELb0ELb0ELb0ELb0ELb1ELb0EEEvNS_16Flash_fwd_paramsE
        .type           _ZN5flash16flash_fwd_kernelI23Flash_fwd_kernel_traitsILi128ELi128ELi64ELi4ELb0ELb0EN7cutlass10bfloat16_tE19Flash_kernel_traitsILi128ELi128ELi64ELi4ES3_EELb0ELb1ELb0ELb0ELb0ELb0ELb1ELb0EEEvNS_16Flash_fwd_paramsE,@function
        .size           _ZN5flash16flash_fwd_kernelI23Flash_fwd_kernel_traitsILi128ELi128ELi64ELi4ELb0ELb0EN7cutlass10bfloat16_tE19Flash_kernel_traitsILi128ELi128ELi64ELi4ES3_EELb0ELb1ELb0ELb0ELb0ELb0ELb1ELb0EEEvNS_16Flash_fwd_paramsE,(.L_x_1742 - _ZN5flash16flash_fwd_kernelI23Flash_fwd_kernel_traitsILi128ELi128ELi64ELi4ELb0ELb0EN7cutlass10bfloat16_tE19Flash_kernel_traitsILi128ELi128ELi64ELi4ES3_EELb0ELb1ELb0ELb0ELb0ELb0ELb1ELb0EEEvNS_16Flash_fwd_paramsE)
        .other          _ZN5flash16flash_fwd_kernelI23Flash_fwd_kernel_traitsILi128ELi128ELi64ELi4ELb0ELb0EN7cutlass10bfloat16_tE19Flash_kernel_traitsILi128ELi128ELi64ELi4ES3_EELb0ELb1ELb0ELb0ELb0ELb0ELb1ELb0EEEvNS_16Flash_fwd_paramsE,@"STO_CUDA_ENTRY STV_DEFAULT"
_ZN5flash16flash_fwd_kernelI23Flash_fwd_kernel_traitsILi128ELi128ELi64ELi4ELb0ELb0EN7cutlass10bfloat16_tE19Flash_kernel_traitsILi128ELi128ELi64ELi4ES3_EELb0ELb1ELb0ELb0ELb0ELb0ELb1ELb0EEEvNS_16Flash_fwd_paramsE:
.text._ZN5flash16flash_fwd_kernelI23Flash_fwd_kernel_traitsILi128ELi128ELi64ELi4ELb0ELb0EN7cutlass10bfloat16_tE19Flash_kernel_traitsILi128ELi128ELi64ELi4ES3_EELb0ELb1ELb0ELb0ELb0ELb0ELb1ELb0EEEvNS_16Flash_fwd_paramsE:
        /* <DEDUP_REMOVED lines=55> */
.L_x_279:
[----:B------:R-:W-:-:S05]  /*0370*/  ULDC UR7, c[0x0][0x2c8] ;  /* 0x0000b20000077ab9 */ /* 0x000fca0000000800 */
.L_x_280:
        /* <DEDUP_REMOVED lines=46> */
[----:B------:R-:W-:-:S02]  /*0660*/  SHF.R.S32.HI R6, RZ, 0x3, R4 ;  /* 0x00000003ff067819 */ /* 0x000fc40000011404 */
[----:B------:R-:W-:Y:S02]  /*0670*/  LOP3.LUT R4, R4, 0xfffffff8, RZ, 0xc0, !PT ;  /* 0xfffffff804047812 */ /* 0x000fe400078ec0ff */
[----:B------:R-:W-:Y:S01]  /*0680*/  @UP1 ULDC.64 UR4, c[0x0][0x240] ;  /* 0x0000900000041ab9 */ /* 0x000fe20000000a00 */
[----:B------:R-:W-:Y:S01]  /*0690*/  @!UP1 USHF.R.S32.HI UR8, URZ, 0x1f, UR11 ;  /* 0x0000001f3f089899 */ /* 0x000fe2000801140b */
[----:B------:R-:W-:Y:S01]  /*06a0*/  PLOP3.LUT P1, PT, PT, PT, UP0, 0x80, 0x0 ;  /* 0x000000000000781c */ /* 0x000fe20003f2f008 */
[----:B------:R-:W-:Y:S01]  /*06b0*/  @UP1 UIMAD.WIDE.U32 UR26, UR15, UR4, URZ ;  /* 0x000000040f1a12a5 */ /* 0x000fe2000f8e003f */
[----:B------:R-:W-:Y:S01]  /*06c0*/  IADD3 R21, -R4, R168, RZ ;  /* 0x000000a804157210 */ /* 0x000fe20007ffe1ff */
[----:B------:R-:W-:Y:S01]  /*06d0*/  @UP0 UIADD3 UR7, UR12, UR6, URZ ;  /* 0x000000060c070290 */ /* 0x000fe2000fffe03f */
[--C-:B------:R-:W-:Y:S01]  /*06e0*/  SHF.R.S32.HI R7, RZ, 0x1f, R6.reuse ;  /* 0x0000001fff077819 */ /* 0x100fe20000011406 */
[----:B------:R-:W-:Y:S02]  /*06f0*/  @UP1 UIMAD UR10, UR15, UR5, UR27 ;  /* 0x000000050f0a12a4 */ /* 0x000fe4000f8e021b */
[----:B------:R-:W-:Y:S01]  /*0700*/  IMAD.SHL.U32 R138, R21, 0x8, RZ ;  /* 0x00000008158a7824 */ /* 0x000fe200078e00ff */
[----:B-1----:R-:W-:Y:S01]  /*0710*/  IABS R0, R14 ;  /* 0x0000000e00007213 */ /* 0x002fe20000000000 */
[----:B------:R-:W-:Y:S01]  /*0720*/  @!UP1 ULDC.64 UR4, c[0x0][0x228] ;  /* 0x00008a0000049ab9 */ /* 0x000fe20000000a00 */
[----:B------:R-:W-:Y:S01]  /*0730*/  IMAD.WIDE R8, R8, 0x80, R6 ;  /* 0x0000008008087825 */ /* 0x000fe200078e0206 */
[----:B------:R-:W-:-:S02]  /*0740*/  @!UP1 UIMAD UR8, UR8, UR4, URZ ;  /* 0x00000004080892a4 */ /* 0x000fc4000f8e023f */
[----:B------:R-:W-:Y:S01]  /*0750*/  @!UP1 UIMAD.WIDE.U32 UR28, UR11, UR4, URZ ;  /* 0x000000040b1c92a5 */ /* 0x000fe2000f8e003f */
[----:B------:R-:W-:Y:S01]  /*0760*/  IMAD.MOV.U32 R11, RZ, RZ, R0 ;  /* 0x000000ffff0b7224 */ /* 0x000fe200078e0000 */
[----:B------:R-:W-:Y:S01]  /*0770*/  @!UP1 UIMAD UR5, UR11, UR5, UR8 ;  /* 0x000000050b0592a4 */ /* 0x000fe2000f8e0208 */
[----:B--2---:R-:W-:Y:S02]  /*0780*/  IABS R5, R5 ;  /* 0x0000000500057213 */ /* 0x004fe40000000000 */
[----:B------:R-:W1:Y:S01]  /*0790*/  I2F.RP R2, R11 ;  /* 0x0000000b00027306 */ /* 0x000e620000209400 */
[----:B------:R-:W-:Y:S01]  /*07a0*/  @UP0 ULDC.64 UR8, c[0x0][0x248] ;  /* 0x0000920000080ab9 */ /* 0x000fe20000000a00 */
[----:B------:R-:W-:Y:S02]  /*07b0*/  @!UP1 UIADD3 UR10, UR29, UR5, URZ ;  /* 0x000000051d0a9290 */ /* 0x000fe4000fffe03f */
[----:B------:R-:W-:Y:S02]  /*07c0*/  @UP0 UIMAD.WIDE.U32 UR30, UR7, UR8, URZ ;  /* 0x00000008071e02a5 */ /* 0x000fe4000f8e003f */
[----:B------:R-:W-:Y:S01]  /*07d0*/  @UP0 UIMAD UR7, UR7, UR9, URZ ;  /* 0x00000009070702a4 */ /* 0x000fe2000f8e023f */
[----:B------:R-:W-:-:S03]  /*07e0*/  @!UP1 UMOV UR26, UR28 ;  /* 0x0000001c001a9c82 */ /* 0x000fc60008000000 */
[----:B------:R-:W-:Y:S01]  /*07f0*/  @UP0 UIADD3 UR27, UR31, UR7, URZ ;  /* 0x000000071f1b0290 */ /* 0x000fe2000fffe03f */
[----:B-1----:R-:W1:Y:S02]  /*0800*/  MUFU.RCP R2, R2 ;  /* 0x0000000200027308 */ /* 0x002e640000001000 */
[----:B-1----:R-:W-:-:S06]  /*0810*/  VIADD R2, R2, 0xffffffe ;  /* 0x0ffffffe02027836 */ /* 0x002fcc0000000000 */
[----:B------:R1:W2:Y:S02]  /*0820*/  F2I.FTZ.U32.TRUNC.NTZ R3, R2 ;  /* 0x0000000200037305 */ /* 0x0002a4000021f000 */
[----:B-1----:R-:W-:Y:S02]  /*0830*/  VIADD R2, R6, 0x40 ;  /* 0x0000004006027836 */ /* 0x002fe40000000000 */
[----:B--2---:R-:W-:-:S03]  /*0840*/  IMAD.MOV R0, RZ, RZ, -R3 ;  /* 0x000000ffff007224 */ /* 0x004fc600078e0a03 */
[----:B------:R-:W-:Y:S01]  /*0850*/  ISETP.GE.AND P4, PT, R2, UR14, PT ;  /* 0x0000000e02007c0c */ /* 0x000fe2000bf86270 */
[----:B------:R-:W-:Y:S02]  /*0860*/  IMAD R0, R0, R11, RZ ;  /* 0x0000000b00007224 */ /* 0x000fe400078e02ff */
[----:B------:R-:W-:-:S04]  /*0870*/  IMAD.MOV.U32 R2, RZ, RZ, RZ ;  /* 0x000000ffff027224 */ /* 0x000fc800078e00ff */
[----:B------:R-:W-:Y:S01]  /*0880*/  IMAD.HI.U32 R3, R3, R0, R2 ;  /* 0x0000000003037227 */ /* 0x000fe200078e0002 */
[----:B------:R-:W-:-:S03]  /*0890*/  IADD3 R0, R6, 0x60, RZ ;  /* 0x0000006006007810 */ /* 0x000fc60007ffe0ff */
[----:B------:R-:W-:Y:S01]  /*08a0*/  VIADD R2, R6, 0x50 ;  /* 0x0000005006027836 */ /* 0x000fe20000000000 */
[----:B------:R-:W-:Y:S01]  /*08b0*/  ISETP.GE.AND P0, PT, R0, UR14, PT ;  /* 0x0000000e00007c0c */ /* 0x000fe2000bf06270 */
[----:B------:R-:W-:-:S03]  /*08c0*/  IMAD.HI.U32 R0, R3, R5, RZ ;  /* 0x0000000503007227 */ /* 0x000fc600078e00ff */
[----:B------:R-:W-:Y:S01]  /*08d0*/  ISETP.GE.AND P3, PT, R2, UR14, PT ;  /* 0x0000000e02007c0c */ /* 0x000fe2000bf66270 */
[----:B------:R-:W-:Y:S02]  /*08e0*/  IMAD.SHL.U32 R3, R6, 0x40, RZ ;  /* 0x0000004006037824 */ /* 0x000fe400078e00ff */
[----:B------:R-:W-:-:S03]  /*08f0*/  IMAD.MOV R2, RZ, RZ, -R0 ;  /* 0x000000ffff027224 */ /* 0x000fc600078e0a00 */
[----:B------:R-:W-:Y:S01]  /*0900*/  LOP3.LUT R3, R3, 0x1c0, RZ, 0xc0, !PT ;  /* 0x000001c003037812 */ /* 0x000fe200078ec0ff */
[----:B------:R-:W-:-:S03]  /*0910*/  IMAD R2, R11, R2, R5 ;  /* 0x000000020b027224 */ /* 0x000fc600078e0205 */
[----:B------:R-:W-:Y:S02]  /*0920*/  LOP3.LUT R4, R3, 0x38, R138, 0xf8, !PT ;  /* 0x0000003803047812 */ /* 0x000fe400078ef88a */
[----:B------:R-:W-:Y:S02]  /*0930*/  ISETP.GT.U32.AND P5, PT, R11, R2, PT ;  /* 0x000000020b00720c */ /* 0x000fe40003fa4070 */
[----:B------:R-:W-:Y:S01]  /*0940*/  SHF.R.U32.HI R3, RZ, 0x3, R3 ;  /* 0x00000003ff037819 */ /* 0x000fe20000011603 */
[----:B------:R-:W-:Y:S10]  /*0950*/  @P1 BRA `(.L_x_282) ;  /* 0x0000000000301947 */ /* 0x000ff40003800000 */
        /* <DEDUP_REMOVED lines=12> */
.L_x_282:
[----:B------:R-:W-:Y:S01]  /*0a20*/  LOP3.LUT R5, R25, 0xfffffff0, RZ, 0xc0, !PT ;  /* 0xfffffff019057812 */ /* 0x000fe200078ec0ff */
[----:B------:R-:W-:Y:S01]  /*0a30*/  @UP0 UIADD3 UR13, UR12, UR6, URZ ;  /* 0x000000060c0d0290 */ /* 0x000fe2000fffe03f */
[----:B------:R-:W-:Y:S01]  /*0a40*/  @!P5 IMAD.IADD R2, R2, 0x1, -R11 ;  /* 0x000000010202d824 */ /* 0x000fe200078e0a0b */
[----:B------:R-:W-:Y:S01]  /*0a50*/  LOP3.LUT R12, R4, R3, RZ, 0x3c, !PT ;  /* 0x00000003040c7212 */ /* 0x000fe200078e3cff */
[----:B------:R-:W-:Y:S01]  /*0a60*/  @UP0 ULDC.64 UR6, c[0x0][0x250] ;  /* 0x0000940000060ab9 */ /* 0x000fe20000000a00 */
[----:B------:R-:W-:Y:S01]  /*0a70*/  IMAD.IADD R4, R168, 0x1, -R5 ;  /* 0x00000001a8047824 */ /* 0x000fe200078e0a05 */
[----:B------:R-:W-:Y:S01]  /*0a80*/  @UP0 UIMAD.WIDE.U32 UR28, UR13, UR6, URZ ;  /* 0x000000060d1c02a5 */ /* 0x000fe2000f8e003f */
[----:B------:R-:W-:Y:S01]  /*0a90*/  LOP3.LUT R10, R14, UR24, RZ, 0x3c, !PT ;  /* 0x000000180e0a7c12 */ /* 0x000fe2000f8e3cff */
[----:B------:R-:W-:Y:S01]  /*0aa0*/  @UP0 UIMAD UR13, UR13, UR7, URZ ;  /* 0x000000070d0d02a4 */ /* 0x000fe2000f8e023f */
[----:B------:R-:W-:Y:S01]  /*0ab0*/  ISETP.GE.U32.AND P6, PT, R2, R11, PT ;  /* 0x0000000b0200720c */ /* 0x000fe20003fc6070 */
[----:B------:R-:W-:Y:S01]  /*0ac0*/  USHF.R.S32.HI UR25, URZ, 0x1f, UR24 ;  /* 0x0000001f3f197899 */ /* 0x000fe20008011418 */
[----:B------:R-:W-:Y:S01]  /*0ad0*/  SHF.R.S32.HI R2, RZ, 0x1f, R4 ;  /* 0x0000001fff027819 */ /* 0x000fe20000011404 */
[----:B------:R-:W-:Y:S01]  /*0ae0*/  @UP0 UIADD3 UR13, UR29, UR13, URZ ;  /* 0x0000000d1d0d0290 */ /* 0x000fe2000fffe03f */
[----:B------:R-:W-:Y:S01]  /*0af0*/  ISETP.GE.AND P2, PT, R10, RZ, PT ;  /* 0x000000ff0a00720c */ /* 0x000fe20003f46270 */
[----:B------:R-:W-:Y:S01]  /*0b00*/  @!P5 VIADD R0, R0, 0x1 ;  /* 0x000000010000d836 */ /* 0x000fe20000000000 */
[----:B------:R-:W-:-:S02]  /*0b10*/  ISETP.NE.AND P5, PT, R14, RZ, PT ;  /* 0x000000ff0e00720c */ /* 0x000fc40003fa5270 */
        /* <DEDUP_REMOVED lines=16> */
.L_x_283:
[----:B------:R-:W-:Y:S01]  /*0c20*/  IMAD R5, R7, UR8, RZ ;  /* 0x0000000807057c24 */ /* 0x000fe2000f8e02ff */
[----:B------:R-:W-:Y:S01]  /*0c30*/  LOP3.LUT R11, R24, 0xfffffff8, RZ, 0xc0, !PT ;  /* 0xfffffff8180b7812 */ /* 0x000fe200078ec0ff */
[----:B------:R-:W-:Y:S01]  /*0c40*/  IMAD.WIDE.U32 R2, R6, UR8, R138 ;  /* 0x0000000806027c25 */ /* 0x000fe2000f8e008a */
[----:B------:R-:W-:Y:S01]  /*0c50*/  ULDC.64 UR4, c[0x0][0x258] ;  /* 0x0000960000047ab9 */ /* 0x000fe20000000a00 */
[----:B------:R-:W-:Y:S01]  /*0c60*/  MOV R28, 0x10 ;  /* 0x00000010001c7802 */ /* 0x000fe20000000f00 */
[----:B------:R-:W-:Y:S01]  /*0c70*/  UIMAD UR25, UR25, UR4, URZ ;  /* 0x00000004191972a4 */ /* 0x000fe2000f8e023f */
[----:B------:R-:W-:Y:S01]  /*0c80*/  IMAD.SHL.U32 R13, R10, 0x8, RZ ;  /* 0x000000080a0d7824 */ /* 0x000fe200078e00ff */
[----:B------:R-:W-:Y:S01]  /*0c90*/  IADD3 R10, P1, R2, UR30, RZ ;  /* 0x0000001e020a7c10 */ /* 0x000fe2000ff3e0ff */
[----:B------:R-:W-:Y:S01]  /*0ca0*/  IMAD R5, R6, UR9, R5 ;  /* 0x0000000906057c24 */ /* 0x000fe2000f8e0205 */
[----:B------:R-:W-:Y:S01]  /*0cb0*/  UIMAD UR5, UR24, UR5, UR25 ;  /* 0x00000005180572a4 */ /* 0x000fe2000f8e0219 */
[----:B------:R-:W-:Y:S01]  /*0cc0*/  IMAD.IADD R22, R4, 0x1, -R11 ;  /* 0x0000000104167824 */ /* 0x000fe200078e0a0b */
[----:B------:R-:W-:Y:S01]  /*0cd0*/  LOP3.LUT R12, R12, 0xfffffe00, R13, 0xf8, !PT ;  /* 0xfffffe000c0c7812 */ /* 0x000fe200078ef80d */
[----:B------:R-:W-:Y:S01]  /*0ce0*/  @P6 VIADD R0, R0, 0x1 ;  /* 0x0000000100006836 */ /* 0x000fe20000000000 */
[----:B------:R-:W-:Y:S01]  /*0cf0*/  IADD3.X R11, R3, UR27, R5, P1, !PT ;  /* 0x0000001b030b7c10 */ /* 0x000fe20008ffe405 */
[C---:B------:R-:W-:Y:S01]  /*0d00*/  IMAD.WIDE.U32 R2, R6.reuse, UR6, R138 ;  /* 0x0000000606027c25 */ /* 0x040fe2000f8e008a */
[----:B------:R-:W1:Y:S01]  /*0d10*/  S2UR UR27, SR_CgaCtaId ;  /* 0x00000000001b79c3 */ /* 0x000e620000008800 */
[----:B------:R-:W-:Y:S01]  /*0d20*/  ISETP.GE.AND P6, PT, R6, UR14, PT ;  /* 0x0000000e06007c0c */ /* 0x000fe2000bfc6270 */
[----:B------:R-:W-:Y:S01]  /*0d30*/  BSSY B0, `(.L_x_284) ;  /* 0x000003e000007945 */ /* 0x000fe20003800000 */
[----:B------:R-:W-:Y:S01]  /*0d40*/  IMAD R4, R7, UR6, RZ ;  /* 0x0000000607047c24 */ /* 0x000fe2000f8e02ff */
[----:B------:R-:W-:Y:S01]  /*0d50*/  @!P2 IADD3 R0, -R0, RZ, RZ ;  /* 0x000000ff0000a210 */ /* 0x000fe20007ffe1ff */
[----:B------:R-:W-:Y:S01]  /*0d60*/  VIADD R200, R138, 0x40 ;  /* 0x000000408ac87836 */ /* 0x000fe20000000000 */
[----:B------:R-:W-:Y:S01]  /*0d70*/  IADD3 R2, P2, R2, UR28, RZ ;  /* 0x0000001c02027c10 */ /* 0x000fe2000ff5e0ff */
[C---:B------:R-:W-:Y:S01]  /*0d80*/  IMAD R5, R6.reuse, UR7, R4 ;  /* 0x0000000706057c24 */ /* 0x040fe2000f8e0204 */
[----:B------:R-:W-:Y:S01]  /*0d90*/  @!P5 LOP3.LUT R0, RZ, R14, RZ, 0x33, !PT ;  /* 0x0000000eff00d212 */ /* 0x000fe200078e33ff */
[----:B------:R-:W-:Y:S01]  /*0da0*/  VIADD R18, R6, 0x10 ;  /* 0x0000001006127836 */ /* 0x000fe20000000000 */
[----:B------:R-:W-:Y:S01]  /*0db0*/  IADD3 R14, P1, R138, UR26, RZ ;  /* 0x0000001a8a0e7c10 */ /* 0x000fe2000ff3e0ff */
[----:B------:R-:W-:Y:S01]  /*0dc0*/  IMAD.MOV.U32 R29, RZ, RZ, 0x20 ;  /* 0x00000020ff1d7424 */ /* 0x000fe200078e00ff */
[----:B------:R-:W-:Y:S01]  /*0dd0*/  IADD3.X R3, R3, UR13, R5, P2, !PT ;  /* 0x0000000d03037c10 */ /* 0x000fe200097fe405 */
[----:B------:R-:W-:Y:S01]  /*0de0*/  ULDC.64 UR12, c[0x0][0x260] ;  /* 0x00009800000c7ab9 */ /* 0x000fe20000000a00 */
[----:B------:R-:W-:Y:S01]  /*0df0*/  IADD3.X R15, R139, UR10, RZ, P1, !PT ;  /* 0x0000000a8b0f7c10 */ /* 0x000fe20008ffe4ff */
[----:B------:R-:W-:Y:S01]  /*0e00*/  ULDC.64 UR10, c[0x0][0x268] ;  /* 0x00009a00000a7ab9 */ /* 0x000fe20000000a00 */
[C---:B------:R-:W-:Y:S01]  /*0e10*/  IMAD.WIDE.U32 R32, R0.reuse, UR12, R10 ;  /* 0x0000000c00207c25 */ /* 0x040fe2000f8e000a */
[----:B------:R-:W-:Y:S01]  /*0e20*/  MOV R13, UR4 ;  /* 0x00000004000d7c02 */ /* 0x000fe20008000f00 */
[----:B------:R-:W-:Y:S01]  /*0e30*/  UMOV UR4, 0x400 ;  /* 0x0000040000047882 */ /* 0x000fe20000000000 */
[----:B------:R-:W-:Y:S01]  /*0e40*/  SHF.R.S32.HI R4, RZ, 0x1f, R0 ;  /* 0x0000001fff047819 */ /* 0x000fe20000011400 */
[----:B------:R-:W-:Y:S01]  /*0e50*/  IMAD.WIDE.U32 R30, R0, UR10, R2 ;  /* 0x0000000a001e7c25 */ /* 0x000fe2000f8e0002 */
[----:B------:R2:W-:Y:S01]  /*0e60*/  STL.64 [R1+0x68], R32 ;  /* 0x0000682001007387 */ /* 0x0005e20000100a00 */
[----:B------:R-:W-:-:S02]  /*0e70*/  ISETP.GE.AND P5, PT, R18, UR14, PT ;  /* 0x0000000e12007c0c */ /* 0x000fc4000bfa6270 */
[----:B------:R-:W-:Y:S01]  /*0e80*/  IMAD.WIDE.U32 R14, R13, UR24, R14 ;  /* 0x000000180d0e7c25 */ /* 0x000fe2000f8e000e */
[----:B------:R2:W-:Y:S01]  /*0e90*/  STL.64 [R1+0x78], R30 ;  /* 0x0000781e01007387 */ /* 0x0005e20000100a00 */
[----:B-1----:R-:W-:Y:S01]  /*0ea0*/  ULEA UR4, UR27, UR4, 0x18 ;  /* 0x000000041b047291 */ /* 0x002fe2000f8ec03f */
[----:B------:R-:W-:Y:S01]  /*0eb0*/  R2P PR, R22, 0x6 ;  /* 0x0000000616007804 */ /* 0x000fe20000000000 */
[C---:B------:R-:W-:Y:S01]  /*0ec0*/  IMAD R5, R4.reuse, UR12, RZ ;  /* 0x0000000c04057c24 */ /* 0x040fe2000f8e02ff */
[----:B------:R2:W-:Y:S01]  /*0ed0*/  STL [R1+0x2c], R200 ;  /* 0x00002cc801007387 */ /* 0x0005e20000100800 */
[----:B------:R-:W-:Y:S01]  /*0ee0*/  IMAD R4, R4, UR10, RZ ;  /* 0x0000000a04047c24 */ /* 0x000fe2000f8e02ff */
[----:B------:R-:W-:Y:S01]  /*0ef0*/  IADD3 R11, R15, UR5, RZ ;  /* 0x000000050f0b7c10 */ /* 0x000fe2000fffe0ff */
[----:B------:R-:W-:Y:S01]  /*0f00*/  IMAD R23, R0, UR13, R5 ;  /* 0x0000000d00177c24 */ /* 0x000fe2000f8e0205 */
[----:B------:R-:W-:Y:S01]  /*0f10*/  IADD3 R19, R6, 0x20, RZ ;  /* 0x0000002006137810 */ /* 0x000fe20007ffe0ff */
[----:B------:R-:W-:Y:S01]  /*0f20*/  IMAD R26, R0, UR11, R4 ;  /* 0x0000000b001a7c24 */ /* 0x000fe2000f8e0204 */
[----:B------:R-:W-:-:S02]  /*0f30*/  SEL R5, R28, 0xfffffff0, !P1 ;  /* 0xfffffff01c057807 */ /* 0x000fc40004800000 */
[----:B------:R-:W-:Y:S02]  /*0f40*/  SEL R3, R29, 0xffffffe0, !P2 ;  /* 0xffffffe01d037807 */ /* 0x000fe40005000000 */
[----:B------:R-:W-:Y:S01]  /*0f50*/  LEA R244, R12, UR4, 0x1 ;  /* 0x000000040cf47c11 */ /* 0x000fe2000f8e08ff */
        /* <DEDUP_REMOVED lines=27> */
.L_x_285:
[----:B------:R-:W-:Y:S05]  /*1110*/  BSYNC B0 ;  /* 0x0000000000007941 */ /* 0x000fea0003800000 */
.L_x_284:
        /* <DEDUP_REMOVED lines=33> */
.L_x_287:
[----:B------:R-:W-:Y:S05]  /*1330*/  BSYNC B0 ;  /* 0x0000000000007941 */ /* 0x000fea0003800000 */
.L_x_286:
        /* <DEDUP_REMOVED lines=34> */
.L_x_289:
[----:B------:R-:W-:Y:S05]  /*1560*/  BSYNC B0 ;  /* 0x0000000000007941 */ /* 0x000fea0003800000 */
.L_x_288:
        /* <DEDUP_REMOVED lines=33> */
.L_x_291:
[----:B------:R-:W-:Y:S05]  /*1780*/  BSYNC B0 ;  /* 0x0000000000007941 */ /* 0x000fea0003800000 */
.L_x_290:
        /* <DEDUP_REMOVED lines=32> */
.L_x_293:
[----:B------:R-:W-:Y:S05]  /*1990*/  BSYNC B0 ;  /* 0x0000000000007941 */ /* 0x000fea0003800000 */
.L_x_292:
        /* <DEDUP_REMOVED lines=32> */
.L_x_295:
[----:B------:R-:W-:Y:S05]  /*1ba0*/  BSYNC B0 ;  /* 0x0000000000007941 */ /* 0x000fea0003800000 */
.L_x_294:
        /* <DEDUP_REMOVED lines=32> */
.L_x_297:
[----:B------:R-:W-:Y:S05]  /*1db0*/  BSYNC B0 ;  /* 0x0000000000007941 */ /* 0x000fea0003800000 */
.L_x_296:
        /* <DEDUP_REMOVED lines=14> */
[----:B------:R-:W5:Y:S01]  /*1ea0*/  @!P1 LDC.64 R12, c[0x0][0x210] ;  /* 0x00008400ff0c9b82 */ /* 0x000f620000000a00 */
[----:B------:R-:W-:Y:S01]  /*1eb0*/  IMAD R0, R0, UR11, R8 ;  /* 0x0000000b00007c24 */ /* 0x000fe2000f8e0208 */
[----:B------:R1:W-:Y:S03]  /*1ec0*/  @P1 STS.128 [R244+0x3800], RZ ;  /* 0x003800fff4001388 */ /* 0x0003e60000000c00 */
[----:B------:R-:W-:Y:S01]  /*1ed0*/  IMAD.IADD R0, R11, 0x1, R0 ;  /* 0x000000010b007824 */ /* 0x000fe200078e0200 */
[----:B-----5:R-:W-:-:S04]  /*1ee0*/  @!P1 LEA R8, P6, R10, R12, 0x1 ;  /* 0x0000000c0a089211 */ /* 0x020fc800078c08ff */
        /* <DEDUP_REMOVED lines=8> */
[----:B-1----:R-:W-:-:S04]  /*1f70*/  LEA R8, P0, R10, UR10, 0x1 ;  /* 0x0000000a0a087c11 */ /* 0x002fc8000f8008ff */
[----:B------:R-:W-:-:S05]  /*1f80*/  LEA.HI.X R9, R10, UR11, R0, 0x1, P0 ;  /* 0x0000000b0a097c11 */ /* 0x000fca00080f0c00 */
[----:B------:R-:W-:Y:S01]  /*1f90*/  @!PT LDS RZ, [RZ] ;  /* 0x00000000fffff984 */ /* 0x000fe20000000800 */
[----:B------:R-:W-:Y:S01]  /*1fa0*/  @!PT LDS RZ, [RZ] ;  /* 0x00000000fffff984 */ /* 0x000fe20000000800 */
[----:B------:R-:W-:Y:S01]  /*1fb0*/  @!PT LDS RZ, [RZ] ;  /* 0x00000000fffff984 */ /* 0x000fe20000000800 */
[----:B------:R1:W-:Y:S04]  /*1fc0*/  LDGSTS.E.BYPASS.LTC128B.128 [R244+0x7800], desc[UR20][R8.64+0x80] ;  /* 0x0780008008f47fae */ /* 0x0003e8000b901d54 */
.L_x_299:
[----:B------:R-:W-:Y:S05]  /*1fd0*/  BSYNC B0 ;  /* 0x0000000000007941 */ /* 0x000fea0003800000 */
.L_x_298:
        /* <DEDUP_REMOVED lines=9> */
[----:B-1----:R-:W-:Y:S01]  /*2070*/  IMAD.WIDE.U32 R8, R174, UR12, R198 ;  /* 0x0000000cae087c25 */ /* 0x002fe2000f8e00c6 */
[----:B------:R-:W-:Y:S01]  /*2080*/  BSSY B0, `(.L_x_300) ;  /* 0x0000018000007945 */ /* 0x000fe20003800000 */
[----:B------:R-:W-:-:S03]  /*2090*/  LOP3.LUT R14, R10, 0xffffffe0, RZ, 0xc0, !PT ;  /* 0xffffffe00a0e7812 */ /* 0x000fc600078ec0ff */
[----:B------:R-:W-:Y:S02]  /*20a0*/  VIADD R11, R9, UR10 ;  /* 0x0000000a090b7c36 */ /* 0x000fe40008000000 */
[----:B------:R-:W-:Y:S05]  /*20b0*/  @P0 BRA `(.L_x_301) ;  /* 0x0000000000500947 */ /* 0x000fea0003800000 */
[----:B------:R-:W-:Y:S02]  /*20c0*/  ULDC UR10, c[0x0][0x2d0] ;  /* 0x0000b400000a7ab9 */ /* 0x000fe40000000800 */
[----:B------:R-:W-:Y:S02]  /*20d0*/  ISETP.GE.AND P1, PT, R138, UR10, PT ;  /* 0x0000000a8a007c0c */ /* 0x000fe4000bf26270 */
[----:B------:R-:W-:-:S11]  /*20e0*/  ISETP.GE.AND P0, PT, R200, UR10, PT ;  /* 0x0000000ac8007c0c */ /* 0x000fd6000bf06270 */
[----:B------:R-:W1:Y:S01]  /*20f0*/  @!P1 LDC.64 R12, c[0x0][0x218] ;  /* 0x00008600ff0c9b82 */ /* 0x000e620000000a00 */
[----:B------:R1:W-:Y:S02]  /*2100*/  @P1 STS.128 [R244+0x8000], RZ ;  /* 0x008000fff4001388 */ /* 0x0003e40000000c00 */
        /* <DEDUP_REMOVED lines=15> */
.L_x_301:
[----:B------:R-:W-:Y:S05]  /*2200*/  BSYNC B0 ;  /* 0x0000000000007941 */ /* 0x000fea0003800000 */
.L_x_300:
[----:B------:R-:W-:Y:S01]  /*2210*/  USHF.L.U64.HI UR25, UR8, 0x4, UR9 ;  /* 0x0000000408197899 */ /* 0x000fe20008010209 */
[----:B------:R-:W-:Y:S01]  /*2220*/  BSSY B0, `(.L_x_302) ;  /* 0x000001a000007945 */ /* 0x000fe20003800000 */
[----:B------:R-:W-:Y:S01]  /*2230*/  USHF.L.U32 UR26, UR8, 0x4, URZ ;  /* 0x00000004081a7899 */ /* 0x000fe2000800063f */
[----:B---34-:R-:W-:Y:S02]  /*2240*/  SHF.R.S32.HI R16, RZ, 0x4, R25 ;  /* 0x00000004ff107819 */ /* 0x018fe40000011419 */
[----:B------:R-:W-:Y:S09]  /*2250*/  @P2 BRA `(.L_x_303) ;  /* 0x0000000000582947 */ /* 0x000ff20003800000 */
[----:B------:R-:W-:Y:S01]  /*2260*/  ULDC UR10, c[0x0][0x2d0] ;  /* 0x0000b400000a7ab9 */ /* 0x000fe20000000800 */
[----:B------:R-:W-:Y:S02]  /*2270*/  IADD3 R0, P2, R8, UR26, RZ ;  /* 0x0000001a08007c10 */ /* 0x000fe4000ff5e0ff */
[----:B------:R-:W-:Y:S02]  /*2280*/  ISETP.GE.AND P1, PT, R138, UR10, PT ;  /* 0x0000000a8a007c0c */ /* 0x000fe4000bf26270 */
[----:B------:R-:W-:Y:S02]  /*2290*/  ISETP.GE.AND P0, PT, R200, UR10, PT ;  /* 0x0000000ac8007c0c */ /* 0x000fe4000bf06270 */
[----:B------:R-:W-:-:S09]  /*22a0*/  IADD3.X R2, R11, UR25, RZ, P2, !PT ;  /* 0x000000190b027c10 */ /* 0x000fd200097fe4ff */
[----:B-1----:R-:W1:Y:S01]  /*22b0*/  @!P1 LDC.64 R12, c[0x0][0x218] ;  /* 0x00008600ff0c9b82 */ /* 0x002e620000000a00 */
        /* <DEDUP_REMOVED lines=16> */
.L_x_303:
[----:B------:R-:W-:Y:S05]  /*23c0*/  BSYNC B0 ;  /* 0x0000000000007941 */ /* 0x000fea0003800000 */
.L_x_302:
        /* <DEDUP_REMOVED lines=33> */
.L_x_305:
[----:B------:R-:W-:Y:S05]  /*25e0*/  BSYNC B0 ;  /* 0x0000000000007941 */ /* 0x000fea0003800000 */
.L_x_304:
[----:B------:R-:W-:Y:S01]  /*25f0*/  IMAD.SHL.U32 R4, R21, 0x40, RZ ;  /* 0x0000004015047824 */ /* 0x000fe200078e00ff */
[----:B------:R-:W-:Y:S01]  /*2600*/  BSSY B0, `(.L_x_306) ;  /* 0x0000021000007945 */ /* 0x000fe20003800000 */
[----:B------:R-:W-:Y:S01]  /*2610*/  IMAD.IADD R15, R16, 0x1, -R15 ;  /* 0x00000001100f7824 */ /* 0x000fe200078e0a0f */
[----:B------:R-:W-:Y:S01]  /*2620*/  LEA.HI R16, R17, R14, RZ, 0x2 ;  /* 0x0000000e11107211 */ /* 0x000fe200078f10ff */
[C---:B------:R-:W-:Y:S01]  /*2630*/  IMAD.SHL.U32 R2, R6.reuse, 0x8, RZ ;  /* 0x0000000806027824 */ /* 0x040fe200078e00ff */
[----:B------:R-:W-:Y:S02]  /*2640*/  ISETP.GE.AND P6, PT, R6, UR5, PT ;  /* 0x0000000506007c0c */ /* 0x000fe4000bfc6270 */
[----:B------:R-:W-:Y:S02]  /*2650*/  SHF.R.S32.HI R14, RZ, 0x5, R10 ;  /* 0x00000005ff0e7819 */ /* 0x000fe4000001140a */
[----:B------:R-:W-:Y:S01]  /*2660*/  LOP3.LUT R4, R4, 0x1c0, RZ, 0xc0, !PT ;  /* 0x000001c004047812 */ /* 0x000fe200078ec0ff */
[----:B------:R-:W-:Y:S08]  /*2670*/  @P1 BRA `(.L_x_307) ;  /* 0x0000000000641947 */ /* 0x000ff00003800000 */
        /* <DEDUP_REMOVED lines=25> */
.L_x_307:
[----:B------:R-:W-:Y:S05]  /*2810*/  BSYNC B0 ;  /* 0x0000000000007941 */ /* 0x000fea0003800000 */
.L_x_306:
[----:B------:R-:W0:Y:S01]  /*2820*/  LDGDEPBAR ;  /* 0x00000000000079af */ /* 0x000e220000000000 */
[----:B------:R-:W-:Y:S01]  /*2830*/  IMAD.IADD R11, R31, 0x1, R26 ;  /* 0x000000011f0b7824 */ /* 0x000fe200078e021a */
[----:B------:R-:W-:Y:S01]  /*2840*/  LOP3.LUT R2, R4, 0x8, R2, 0xf8, !PT ;  /* 0x0000000804027812 */ /* 0x000fe200078ef802 */
[----:B------:R-:W-:Y:S01]  /*2850*/  IMAD.MOV.U32 R10, RZ, RZ, R30 ;  /* 0x000000ffff0a7224 */ /* 0x000fe200078e001e */
[----:B------:R-:W-:Y:S01]  /*2860*/  SHF.R.U32.HI R4, RZ, 0x3, R4 ;  /* 0x00000003ff047819 */ /* 0x000fe20000011604 */
[----:B------:R-:W-:Y:S01]  /*2870*/  IMAD.SHL.U32 R0, R22, 0x40, RZ ;  /* 0x0000004016007824 */ /* 0x000fe200078e00ff */
[----:B-1-3--:R-:W-:Y:S01]  /*2880*/  LEA R8, R14, UR22, 0x4 ;  /* 0x000000160e087c11 */ /* 0x00afe2000f8e20ff */
[C---:B------:R-:W-:Y:S01]  /*2890*/  IMAD.SHL.U32 R7, R15.reuse, 0x8, RZ ;  /* 0x000000080f077824 */ /* 0x040fe200078e00ff */
[----:B------:R-:W-:Y:S01]  /*28a0*/  SHF.R.S32.HI R6, RZ, 0x2, R16 ;  /* 0x00000002ff067819 */ /* 0x000fe20000011410 */
[----:B------:R1:W-:Y:S01]  /*28b0*/  STL.64 [R1+0x70], R10 ;  /* 0x0000700a01007387 */ /* 0x0003e20000100a00 */
[----:B------:R-:W-:Y:S01]  /*28c0*/  LOP3.LUT R0, R0, 0x1c0, RZ, 0xc0, !PT ;  /* 0x000001c000007812 */ /* 0x000fe200078ec0ff */
[----:B------:R-:W-:Y:S01]  /*28d0*/  USHF.L.U64.HI UR22, UR6, 0x6, UR7 ;  /* 0x0000000606167899 */ /* 0x000fe20008010207 */
[----:B------:R-:W-:Y:S01]  /*28e0*/  LOP3.LUT R2, R2, R4, RZ, 0x3c, !PT ;  /* 0x0000000402027212 */ /* 0x000fe200078e3cff */
[----:B------:R-:W-:Y:S01]  /*28f0*/  IMAD.U32 R4, RZ, RZ, UR23 ;  /* 0x00000017ff047e24 */ /* 0x000fe2000f8e00ff */
[----:B------:R-:W-:Y:S01]  /*2900*/  IADD3 R6, R8, 0x1, R6 ;  /* 0x0000000108067810 */ /* 0x000fe20007ffe006 */
[----:B------:R-:W-:Y:S01]  /*2910*/  USHF.L.U32 UR27, UR6, 0x6, URZ ;  /* 0x00000006061b7899 */ /* 0x000fe2000800063f */
[----:B------:R-:W-:Y:S01]  /*2920*/  LOP3.LUT R9, R0, 0x8, R7, 0xf8, !PT ;  /* 0x0000000800097812 */ /* 0x000fe200078ef807 */
[----:B------:R-:W-:Y:S01]  /*2930*/  UIMAD UR10, UR22, UR12, URZ ;  /* 0x0000000c160a72a4 */ /* 0x000fe2000f8e023f */
[----:B------:R-:W-:Y:S01]  /*2940*/  SHF.R.U32.HI R7, RZ, 0x3, R0 ;  /* 0x00000003ff077819 */ /* 0x000fe20000011600 */
[----:B------:R-:W-:Y:S01]  /*2950*/  IMAD R0, R15, 0x200, R2 ;  /* 0x000002000f007824 */ /* 0x000fe200078e0202 */
[----:B------:R-:W-:Y:S01]  /*2960*/  IADD3 R2, R4, -UR17, R6 ;  /* 0x8000001104027c10 */ /* 0x000fe2000fffe006 */
[----:B------:R-:W-:Y:S01]  /*2970*/  IMAD.U32 R6, RZ, RZ, UR12 ;  /* 0x0000000cff067e24 */ /* 0x000fe2000f8e00ff */
[----:B------:R-:W-:Y:S01]  /*2980*/  UIMAD UR10, UR28, UR27, UR10 ;  /* 0x0000001b1c0a72a4 */ /* 0x000fe2000f8e020a */
[----:B------:R-:W-:Y:S01]  /*2990*/  IMAD.SHL.U32 R8, R24, 0x40, RZ ;  /* 0x0000004018087824 */ /* 0x000fe200078e00ff */
[----:B------:R-:W-:-:S04]  /*29a0*/  DEPBAR.LE SB0, 0x0 ;  /* 0x000080000000791a */ /* 0x000fc80000000000 */
[----:B------:R-:W-:Y:S01]  /*29b0*/  BAR.SYNC.DEFER_BLOCKING 0x0 ;  /* 0x0000000000007b1d */ /* 0x000fe20000010000 */
[----:B------:R-:W-:Y:S01]  /*29c0*/  LOP3.LUT R173, R9, R7, RZ, 0x3c, !PT ;  /* 0x0000000709ad7212 */ /* 0x000fe200078e3cff */
[----:B------:R-:W-:Y:S01]  /*29d0*/  IMAD.WIDE.U32 R6, R6, UR27, R10 ;  /* 0x0000001b06067c25 */ /* 0x000fe2000f8e000a */
[----:B------:R-:W-:-:S03]  /*29e0*/  LOP3.LUT R172, R8, 0xfffffe00, RZ, 0xc0, !PT ;  /* 0xfffffe0008ac7812 */ /* 0x000fc600078ec0ff */
[----:B------:R-:W-:Y:S01]  /*29f0*/  VIADD R9, R7, UR10 ;  /* 0x0000000a07097c36 */ /* 0x000fe20008000000 */
[----:B------:R-:W-:Y:S01]  /*2a00*/  BSSY B0, `(.L_x_308) ;  /* 0x000001a000007945 */ /* 0x000fe20003800000 */
[----:B------:R-:W-:Y:S02]  /*2a10*/  IMAD R4, R14, 0x400, R172 ;  /* 0x000004000e047824 */ /* 0x000fe400078e02ac */
[----:B------:R-:W-:Y:S01]  /*2a20*/  VIADD R136, R2, UR19 ;  /* 0x0000001302887c36 */ /* 0x000fe20008000000 */
[----:B------:R1:W-:Y:S04]  /*2a30*/  @P6 STS.128 [R244+0xc000], RZ ;  /* 0x00c000fff4006388 */ /* 0x0003e80000000c00 */
[----:B------:R1:W-:Y:S01]  /*2a40*/  @P6 STS.128 [R244+0xe000], RZ ;  /* 0x00e000fff4006388 */ /* 0x0003e20000000c00 */
[----:B------:R-:W-:Y:S05]  /*2a50*/  @P6 BRA `(.L_x_309) ;  /* 0x0000000000506947 */ /* 0x000fea0003800000 */
[----:B------:R-:W-:Y:S02]  /*2a60*/  ULDC UR10, c[0x0][0x2d0] ;  /* 0x0000b400000a7ab9 */ /* 0x000fe40000000800 */
[----:B------:R-:W-:Y:S02]  /*2a70*/  ISETP.GE.AND P2, PT, R138, UR10, PT ;  /* 0x0000000a8a007c0c */ /* 0x000fe4000bf46270 */
[----:B------:R-:W-:-:S11]  /*2a80*/  ISETP.GE.AND P1, PT, R200, UR10, PT ;  /* 0x0000000ac8007c0c */ /* 0x000fd6000bf26270 */
        /* <DEDUP_REMOVED lines=17> */
.L_x_309:
[----:B------:R-:W-:Y:S05]  /*2ba0*/  BSYNC B0 ;  /* 0x0000000000007941 */ /* 0x000fea0003800000 */
.L_x_308:
        /* <DEDUP_REMOVED lines=11> */
[----:B----4-:R-:W-:-:S09]  /*2c60*/  IADD3.X R12, R9, UR19, RZ, P3, !PT ;  /* 0x00000013090c7c10 */ /* 0x010fd20009ffe4ff */
[----:B-1-3--:R-:W1:Y:S01]  /*2c70*/  @!P2 LDC.64 R10, c[0x0][0x220] ;  /* 0x00008800ff0aab82 */ /* 0x00ae620000000a00 */
        /* <DEDUP_REMOVED lines=16> */
.L_x_311:
[----:B------:R-:W-:Y:S05]  /*2d80*/  BSYNC B0 ;  /* 0x0000000000007941 */ /* 0x000fea0003800000 */
.L_x_310:
[----:B------:R1:W-:Y:S01]  /*2d90*/  @P4 STS.128 [R244+0xd000], RZ ;  /* 0x00d000fff4004388 */ /* 0x0003e20000000c00 */
[----:B------:R-:W-:Y:S03]  /*2da0*/  BSSY B0, `(.L_x_312) ;  /* 0x000001c000007945 */ /* 0x000fe60003800000 */
[----:B------:R1:W-:Y:S01]  /*2db0*/  @P4 STS.128 [R244+0xf000], RZ ;  /* 0x00f000fff4004388 */ /* 0x0003e20000000c00 */
[----:B------:R-:W-:Y:S05]  /*2dc0*/  @P4 BRA `(.L_x_313) ;  /* 0x0000000000644947 */ /* 0x000fea0003800000 */
[----:B------:R-:W-:Y:S01]  /*2dd0*/  ULDC UR10, c[0x0][0x2d0] ;  /* 0x0000b400000a7ab9 */ /* 0x000fe20000000800 */
[----:B------:R-:W-:Y:S01]  /*2de0*/  IMAD.U32 R4, RZ, RZ, UR6 ;  /* 0x00000006ff047e24 */ /* 0x000fe2000f8e00ff */
[----:B------:R-:W-:Y:S01]  /*2df0*/  ISETP.GE.AND P2, PT, R138, UR10, PT ;  /* 0x0000000a8a007c0c */ /* 0x000fe2000bf46270 */
[----:B-1-3--:R-:W-:Y:S01]  /*2e00*/  IMAD.U32 R10, RZ, RZ, UR6 ;  /* 0x00000006ff0a7e24 */ /* 0x00afe2000f8e00ff */
[----:B------:R-:W-:Y:S01]  /*2e10*/  ISETP.GE.AND P1, PT, R200, UR10, PT ;  /* 0x0000000ac8007c0c */ /* 0x000fe2000bf26270 */
[----:B----4-:R-:W-:Y:S01]  /*2e20*/  IMAD.U32 R12, RZ, RZ, UR7 ;  /* 0x00000007ff0c7e24 */ /* 0x010fe2000f8e00ff */
[----:B------:R-:W-:-:S04]  /*2e30*/  LEA R4, P3, R4, R6, 0x5 ;  /* 0x0000000604047211 */ /* 0x000fc800078628ff */
[----:B------:R-:W-:-:S05]  /*2e40*/  LEA.HI.X R12, R10, R9, R12, 0x5, P3 ;  /* 0x000000090a0c7211 */ /* 0x000fca00018f2c0c */
        /* <DEDUP_REMOVED lines=17> */
.L_x_313:
[----:B------:R-:W-:Y:S05]  /*2f60*/  BSYNC B0 ;  /* 0x0000000000007941 */ /* 0x000fea0003800000 */
.L_x_312:
        /* <DEDUP_REMOVED lines=34> */
.L_x_315:
[----:B------:R-:W-:Y:S05]  /*3190*/  BSYNC B0 ;  /* 0x0000000000007941 */ /* 0x000fea0003800000 */
.L_x_314:
[----:B----4-:R-:W-:Y:S01]  /*31a0*/  LDSM.16.M88.4 R12, [R240] ;  /* 0x00000000f00c783b */ /* 0x010fe20000000200 */
[----:B------:R-:W-:Y:S01]  /*31b0*/  IMAD R241, R5, 0x2, R240 ;  /* 0x0000000205f17824 */ /* 0x000fe200078e02f0 */
[----:B------:R-:W-:Y:S01]  /*31c0*/  ULDC UR29, c[0x0][0x39c] ;  /* 0x0000e700001d7ab9 */ /* 0x000fe20000000800 */
[--C-:B------:R-:W-:Y:S01]  /*31d0*/  IMAD R6, R2, 0x2, R232.reuse ;  /* 0x0000000202067824 */ /* 0x100fe200078e02e8 */
[----:B------:R-:W4:Y:S01]  /*31e0*/  LDSM.16.M88.4 R16, [R232+0x8000] ;  /* 0x00800000e810783b */ /* 0x000f220000000200 */
[----:B------:R-:W-:Y:S01]  /*31f0*/  IMAD R238, R0, 0x2, R232 ;  /* 0x0000000200ee7824 */ /* 0x000fe200078e02e8 */
[----:B------:R-:W-:Y:S01]  /*3200*/  UISETP.GE.AND UP0, UPT, UR18, 0x2, UPT ;  /* 0x000000021200788c */ /* 0x000fe2000bf06270 */
[C---:B------:R-:W-:Y:S01]  /*3210*/  IMAD R243, R3.reuse, 0x2, R240 ;  /* 0x0000000203f37824 */ /* 0x040fe200078e02f0 */
[----:B-1-3--:R-:W1:Y:S01]  /*3220*/  LDSM.16.M88.4 R8, [R240+0x2000] ;  /* 0x00200000f008783b */ /* 0x00ae620000000200 */
[----:B------:R-:W-:Y:S02]  /*3230*/  VIADD R4, R232, 0x8000 ;  /* 0x00008000e8047836 */ /* 0x000fe40000000000 */
[----:B------:R-:W-:Y:S01]  /*3240*/  IMAD R242, R3, 0x2, R241 ;  /* 0x0000000203f27824 */ /* 0x000fe200078e02f1 */
[----:B--2---:R-:W2:Y:S01]  /*3250*/  LDSM.16.M88.4 R28, [R232+0x8800] ;  /* 0x00880000e81c783b */ /* 0x004ea20000000200 */
[----:B------:R-:W-:-:S02]  /*3260*/  IMAD R239, R2, 0x2, R4 ;  /* 0x0000000202ef7824 */ /* 0x000fc400078e0204 */
[----:B------:R-:W-:Y:S01]  /*3270*/  IMAD.SHL.U32 R4, R168, 0x2, RZ ;  /* 0x00000002a8047824 */ /* 0x000fe200078e00ff */
[----:B------:R-:W3:Y:S01]  /*3280*/  LDSM.16.M88.4 R24, [R232+0x9000] ;  /* 0x00900000e818783b */ /* 0x000ee20000000200 */
[----:B------:R-:W-:-:S03]  /*3290*/  IMAD R237, R0, 0x2, R239 ;  /* 0x0000000200ed7824 */ /* 0x000fc600078e02ef */
[----:B------:R-:W5:Y:S01]  /*32a0*/  LDSM.16.M88.4 R32, [R232+0x9800] ;  /* 0x00980000e820783b */ /* 0x000f620000000200 */
[----:B------:R-:W-:-:S03]  /*32b0*/  LOP3.LUT R4, R4, 0x6, RZ, 0xc0, !PT ;  /* 0x0000000604047812 */ /* 0x000fc600078ec0ff */
[----:B------:R-:W-:Y:S04]  /*32c0*/  LDSM.16.M88.4 R20, [R241] ;  /* 0x00000000f114783b */ /* 0x000fe80000000200 */
[----:B------:R-:W5:Y:S04]  /*32d0*/  LDSM.16.M88.4 R36, [R6+0x8000] ;  /* 0x008000000624783b */ /* 0x000f680000000200 */
[----:B------:R-:W-:Y:S04]  /*32e0*/  LDSM.16.M88.4 R52, [R6+0x8800] ;  /* 0x008800000634783b */ /* 0x000fe80000000200 */
[----:B------:R-:W-:Y:S04]  /*32f0*/  LDSM.16.M88.4 R48, [R6+0x9000] ;  /* 0x009000000630783b */ /* 0x000fe80000000200 */
[----:B------:R-:W-:Y:S01]  /*3300*/  LDSM.16.M88.4 R40, [R243] ;  /* 0x00000000f328783b */ /* 0x000fe20000000200 */
[-C--:B----4-:R-:W-:Y:S03]  /*3310*/  HMMA.16816.F32.BF16 R56, R12, R16.reuse, RZ ;  /* 0x000000100c38723c */ /* 0x090fe600000418ff */
[----:B------:R-:W-:Y:S04]  /*3320*/  LDSM.16.M88.4 R92, [R238+0x9800] ;  /* 0x00980000ee5c783b */ /* 0x000fe80000000200 */
[----:B------:R-:W-:Y:S01]  /*3330*/  LDSM.16.M88.4 R68, [R237] ;  /* 0x00000000ed44783b */ /* 0x000fe20000000200 */
[C---:B-1----:R-:W-:Y:S03]  /*3340*/  HMMA.16816.F32.BF16 R44, R8.reuse, R16, RZ ;  /* 0x00000010082c723c */ /* 0x042fe600000418ff */
[----:B------:R-:W0:Y:S03]  /*3350*/  LDGDEPBAR ;  /* 0x00000000000079af */ /* 0x000e260000000000 */
[-C--:B------:R-:W-:Y:S06]  /*3360*/  HMMA.16816.F32.BF16 R80, R8, R18.reuse, RZ ;  /* 0x000000120850723c */ /* 0x080fec00000418ff */
[----:B------:R-:W-:Y:S01]  /*3370*/  HMMA.16816.F32.BF16 R132, R12, R18, RZ ;  /* 0x000000120c84723c */ /* 0x000fe200000418ff */
[----:B------:R-:W1:Y:S05]  /*3380*/  LDSM.16.M88.4 R16, [R241+0x2000] ;  /* 0x00200000f110783b */ /* 0x000e6a0000000200 */
[C---:B--2---:R-:W-:Y:S06]  /*3390*/  HMMA.16816.F32.BF16 R60, R8.reuse, R28, RZ ;  /* 0x0000001c083c723c */ /* 0x044fec00000418ff */
[----:B------:R-:W-:Y:S06]  /*33a0*/  HMMA.16816.F32.BF16 R76, R8, R30, RZ ;  /* 0x0000001e084c723c */ /* 0x000fec00000418ff */
[C---:B------:R-:W-:Y:S06]  /*33b0*/  HMMA.16816.F32.BF16 R104, R12.reuse, R28, RZ ;  /* 0x0000001c0c68723c */ /* 0x040fec00000418ff */
[----:B------:R-:W-:Y:S01]  /*33c0*/  HMMA.16816.F32.BF16 R128, R12, R30, RZ ;  /* 0x0000001e0c80723c */ /* 0x000fe200000418ff */
[----:B------:R-:W2:Y:S05]  /*33d0*/  LDSM.16.M88.4 R28, [R6+0x9800] ;  /* 0x00980000061c783b */ /* 0x000eaa0000000200 */
[C---:B---3--:R-:W-:Y:S06]  /*33e0*/  HMMA.16816.F32.BF16 R64, R8.reuse, R24, RZ ;  /* 0x000000180840723c */ /* 0x048fec00000418ff */
[----:B------:R-:W-:Y:S06]  /*33f0*/  HMMA.16816.F32.BF16 R96, R8, R26, RZ ;  /* 0x0000001a0860723c */ /* 0x000fec00000418ff */
[C---:B------:R-:W-:Y:S06]  /*3400*/  HMMA.16816.F32.BF16 R100, R12.reuse, R24, RZ ;  /* 0x000000180c64723c */ /* 0x040fec00000418ff */
[----:B------:R-:W-:Y:S01]  /*3410*/  HMMA.16816.F32.BF16 R140, R12, R26, RZ ;  /* 0x0000001a0c8c723c */ /* 0x000fe200000418ff */
[----:B------:R-:W3:Y:S05]  /*3420*/  LDSM.16.M88.4 R24, [R238+0x8000] ;  /* 0x00800000ee18783b */ /* 0x000eea0000000200 */
[C---:B-----5:R-:W-:Y:S06]  /*3430*/  HMMA.16816.F32.BF16 R72, R8.reuse, R32, RZ ;  /* 0x000000200848723c */ /* 0x060fec00000418ff */
[----:B------:R-:W-:Y:S01]  /*3440*/  HMMA.16816.F32.BF16 R88, R8, R34, RZ ;  /* 0x000000220858723c */ /* 0x000fe200000418ff */
[----:B------:R-:W4:Y:S05]  /*3450*/  LDSM.16.M88.4 R8, [R243+0x2000] ;  /* 0x00200000f308783b */ /* 0x000f2a0000000200 */
[----:B------:R-:W-:Y:S01]  /*3460*/  HMMA.16816.F32.BF16 R112, R20, R36, R56 ;  /* 0x000000241470723c */ /* 0x000fe20000041838 */
[----:B------:R-:W-:Y:S05]  /*3470*/  LDSM.16.M88.4 R56, [R238+0x9000] ;  /* 0x00900000ee38783b */ /* 0x000fea0000000200 */
[C---:B------:R-:W-:Y:S06]  /*3480*/  HMMA.16816.F32.BF16 R84, R12.reuse, R32, RZ ;  /* 0x000000200c54723c */ /* 0x040fec00000418ff */
[----:B------:R-:W-:Y:S01]  /*3490*/  HMMA.16816.F32.BF16 R144, R12, R34, RZ ;  /* 0x000000220c90723c */ /* 0x000fe200000418ff */
[----:B------:R-:W5:Y:S04]  /*34a0*/  LDSM.16.M88.4 R12, [R238+0x8800] ;  /* 0x00880000ee0c783b */ /* 0x000f680000000200 */
[----:B------:R-:W-:Y:S01]  /*34b0*/  LDSM.16.M88.4 R32, [R242+0x2000] ;  /* 0x00200000f220783b */ /* 0x000fe20000000200 */
[C---:B-1----:R-:W-:Y:S03]  /*34c0*/  HMMA.16816.F32.BF16 R124, R16.reuse, R36, R44 ;  /* 0x00000024107c723c */ /* 0x042fe6000004182c */
[----:B------:R-:W1:Y:S03]  /*34d0*/  LDSM.16.M88.4 R44, [R242] ;  /* 0x00000000f22c783b */ /* 0x000e660000000200 */
[C---:B------:R-:W-:Y:S06]  /*34e0*/  HMMA.16816.F32.BF16 R120, R16.reuse, R52, R60 ;  /* 0x000000341078723c */ /* 0x040fec000004183c */
[C---:B--2---:R-:W-:Y:S06]  /*34f0*/  HMMA.16816.F32.BF16 R108, R16.reuse, R28, R72 ;  /* 0x0000001c106c723c */ /* 0x044fec0000041848 */
[C---:B------:R-:W-:Y:S06]  /*3500*/  HMMA.16816.F32.BF16 R116, R16.reuse, R48, R64 ;  /* 0x000000301074723c */ /* 0x040fec0000041840 */
[C---:B------:R-:W-:Y:S06]  /*3510*/  HMMA.16816.F32.BF16 R80, R16.reuse, R38, R80 ;  /* 0x000000261050723c */ /* 0x040fec0000041850 */
[C---:B------:R-:W-:Y:S06]  /*3520*/  HMMA.16816.F32.BF16 R76, R16.reuse, R54, R76 ;  /* 0x00000036104c723c */ /* 0x040fec000004184c */
[C---:B------:R-:W-:Y:S06]  /*3530*/  HMMA.16816.F32.BF16 R72, R16.reuse, R50, R96 ;  /* 0x000000321048723c */ /* 0x040fec0000041860 */
[----:B------:R-:W-:Y:S01]  /*3540*/  HMMA.16816.F32.BF16 R60, R16, R30, R88 ;  /* 0x0000001e103c723c */ /* 0x000fe20000041858 */
[----:B------:R-:W-:Y:S05]  /*3550*/  LDSM.16.M88.4 R88, [R232+0xa000] ;  /* 0x00a00000e858783b */ /* 0x000fea0000000200 */
[----:B---3--:R-:W-:Y:S06]  /*3560*/  HMMA.16816.F32.BF16 R16, R40, R24, R112 ;  /* 0x000000182810723c */ /* 0x008fec0000041870 */
[C---:B------:R-:W-:Y:S01]  /*3570*/  HMMA.16816.F32.BF16 R64, R20.reuse, R38, R132 ;  /* 0x000000261440723c */ /* 0x040fe20000041884 */
[----:B------:R-:W2:Y:S05]  /*3580*/  LDSM.16.M88.4 R36, [R240+0x4000] ;  /* 0x00400000f024783b */ /* 0x000eaa0000000200 */
[C---:B------:R-:W-:Y:S06]  /*3590*/  HMMA.16816.F32.BF16 R96, R20.reuse, R52, R104 ;  /* 0x000000341460723c */ /* 0x040fec0000041868 */
[C---:B------:R-:W-:Y:S06]  /*35a0*/  HMMA.16816.F32.BF16 R148, R20.reuse, R28, R84 ;  /* 0x0000001c1494723c */ /* 0x040fec0000041854 */
[C---:B------:R-:W-:Y:S06]  /*35b0*/  HMMA.16816.F32.BF16 R100, R20.reuse, R48, R100 ;  /* 0x000000301464723c */ /* 0x040fec0000041864 */
[C---:B------:R-:W-:Y:S06]  /*35c0*/  HMMA.16816.F32.BF16 R52, R20.reuse, R54, R128 ;  /* 0x000000361434723c */ /* 0x040fec0000041880 */
[C---:B------:R-:W-:Y:S06]  /*35d0*/  HMMA.16816.F32.BF16 R84, R20.reuse, R50, R140 ;  /* 0x000000321454723c */ /* 0x040fec000004188c */
[----:B------:R-:W-:Y:S01]  /*35e0*/  HMMA.16816.F32.BF16 R144, R20, R30, R144 ;  /* 0x0000001e1490723c */ /* 0x000fe20000041890 */
[----:B------:R-:W-:Y:S05]  /*35f0*/  LDSM.16.M88.4 R28, [R241+0x4000] ;  /* 0x00400000f11c783b */ /* 0x000fea0000000200 */
[C---:B----4-:R-:W-:Y:S06]  /*3600*/  HMMA.16816.F32.BF16 R20, R8.reuse, R24, R124 ;  /* 0x000000180814723c */ /* 0x050fec000004187c */
[C---:B-----5:R-:W-:Y:S06]  /*3610*/  HMMA.16816.F32.BF16 R132, R8.reuse, R12, R120 ;  /* 0x0000000c0884723c */ /* 0x060fec0000041878 */
[C---:B------:R-:W-:Y:S06]  /*3620*/  HMMA.16816.F32.BF16 R160, R8.reuse, R56, R116 ;  /* 0x0000003808a0723c */ /* 0x040fec0000041874 */
[C---:B------:R-:W-:Y:S06]  /*3630*/  HMMA.16816.F32.BF16 R156, R8.reuse, R92, R108 ;  /* 0x0000005c089c723c */ /* 0x040fec000004186c */
[C---:B------:R-:W-:Y:S06]  /*3640*/  HMMA.16816.F32.BF16 R104, R8.reuse, R26, R80 ;  /* 0x0000001a0868723c */ /* 0x040fec0000041850 */
[C---:B------:R-:W-:Y:S06]  /*3650*/  HMMA.16816.F32.BF16 R152, R8.reuse, R14, R76 ;  /* 0x0000000e0898723c */ /* 0x040fec000004184c */
[C---:B------:R-:W-:Y:S01]  /*3660*/  HMMA.16816.F32.BF16 R140, R8.reuse, R58, R72 ;  /* 0x0000003a088c723c */ /* 0x040fe20000041848 */
[----:B------:R-:W-:Y:S05]  /*3670*/  LDSM.16.M88.4 R72, [R6+0xa000] ;  /* 0x00a000000648783b */ /* 0x000fea0000000200 */
[----:B------:R-:W-:Y:S01]  /*3680*/  HMMA.16816.F32.BF16 R124, R8, R94, R60 ;  /* 0x0000005e087c723c */ /* 0x000fe2000004183c */
[----:B------:R-:W3:Y:S04]  /*3690*/  LDSM.16.M88.4 R8, [R240+0x6000] ;  /* 0x00600000f008783b */ /* 0x000ee80000000200 */
[----:B------:R-:W-:Y:S01]  /*36a0*/  LDSM.16.M88.4 R60, [R238+0xa000] ;  /* 0x00a00000ee3c783b */ /* 0x000fe20000000200 */
[----:B-1----:R-:W-:Y:S06]  /*36b0*/  HMMA.16816.F32.BF16 R16, R44, R68, R16 ;  /* 0x000000442c10723c */ /* 0x002fec0000041810 */
[----:B------:R-:W-:Y:S01]  /*36c0*/  HMMA.16816.F32.BF16 R76, R40, R26, R64 ;  /* 0x0000001a284c723c */ /* 0x000fe20000041840 */
[----:B------:R-:W1:Y:S04]  /*36d0*/  LDSM.16.M88.4 R24, [R241+0x6000] ;  /* 0x00600000f118783b */ /* 0x000e680000000200 */
[----:B------:R-:W-:Y:S01]  /*36e0*/  LDSM.16.M88.4 R64, [R237+0x1000] ;  /* 0x00100000ed40783b */ /* 0x000fe20000000200 */
[----:B------:R-:W-:Y:S03]  /*36f0*/  HMMA.16816.F32.BF16 R48, R32, R68, R20 ;  /* 0x000000442030723c */ /* 0x000fe60000041814 */
[----:B------:R-:W4:Y:S03]  /*3700*/  LDSM.16.M88.4 R20, [R243+0x4000] ;  /* 0x00400000f314783b */ /* 0x000f260000000200 */
[C---:B------:R-:W-:Y:S06]  /*3710*/  HMMA.16816.F32.BF16 R116, R40.reuse, R12, R96 ;  /* 0x0000000c2874723c */ /* 0x040fec0000041860 */
[----:B------:R-:W-:Y:S01]  /*3720*/  HMMA.16816.F32.BF16 R128, R40, R14, R52 ;  /* 0x0000000e2880723c */ /* 0x000fe20000041834 */
[----:B------:R-:W5:Y:S05]  /*3730*/  LDSM.16.M88.4 R52, [R237+0x800] ;  /* 0x00080000ed34783b */ /* 0x000f6a0000000200 */
[----:B--2---:R-:W-:Y:S01]  /*3740*/  HMMA.16816.F32.BF16 R12, R36, R88, R16 ;  /* 0x00000058240c723c */ /* 0x004fe20000041810 */
[----:B------:R-:W-:Y:S05]  /*3750*/  LDSM.16.M88.4 R16, [R243+0x6000] ;  /* 0x00600000f310783b */ /* 0x000fea0000000200 */
[C---:B------:R-:W-:Y:S06]  /*3760*/  HMMA.16816.F32.BF16 R112, R40.reuse, R58, R84 ;  /* 0x0000003a2870723c */ /* 0x040fec0000041854 */
[----:B------:R-:W-:Y:S01]  /*3770*/  HMMA.16816.F32.BF16 R120, R40, R56, R100 ;  /* 0x000000382878723c */ /* 0x000fe20000041864 */
[----:B------:R-:W2:Y:S04]  /*3780*/  LDSM.16.M88.4 R100, [R237+0x1800] ;  /* 0x00180000ed64783b */ /* 0x000ea80000000200 */
[----:B------:R-:W-:Y:S01]  /*3790*/  LDSM.16.M88.4 R56, [R237+0x2000] ;  /* 0x00200000ed38783b */ /* 0x000fe20000000200 */
[----:B------:R-:W-:Y:S06]  /*37a0*/  HMMA.16816.F32.BF16 R84, R44, R70, R76 ;  /* 0x000000462c54723c */ /* 0x000fec000004184c */
[----:B---3--:R-:W-:Y:S06]  /*37b0*/  HMMA.16816.F32.BF16 R48, R8, R88, R48 ;  /* 0x000000580830723c */ /* 0x008fec0000041830 */
[----:B------:R-:W-:Y:S01]  /*37c0*/  HMMA.16816.F32.BF16 R76, R32, R70, R104 ;  /* 0x00000046204c723c */ /* 0x000fe20000041868 */
[----:B------:R-:W-:Y:S05]  /*37d0*/  LDSM.16.M88.4 R68, [R232+0xa800] ;  /* 0x00a80000e844783b */ /* 0x000fea0000000200 */
[----:B------:R-:W-:Y:S01]  /*37e0*/  HMMA.16816.F32.BF16 R80, R28, R72, R12 ;  /* 0x000000481c50723c */ /* 0x000fe2000004180c */
[----:B------:R-:W3:Y:S05]  /*37f0*/  LDSM.16.M88.4 R12, [R242+0x4000] ;  /* 0x00400000f20c783b */ /* 0x000eea0000000200 */
[----:B------:R-:W-:Y:S06]  /*3800*/  HMMA.16816.F32.BF16 R96, R36, R90, R84 ;  /* 0x0000005a2460723c */ /* 0x000fec0000041854 */
[----:B-1----:R-:W-:Y:S06]  /*3810*/  HMMA.16816.F32.BF16 R48, R24, R72, R48 ;  /* 0x000000481830723c */ /* 0x002fec0000041830 */
[----:B------:R-:W-:Y:S06]  /*3820*/  HMMA.16816.F32.BF16 R84, R8, R90, R76 ;  /* 0x0000005a0854723c */ /* 0x000fec000004184c */
[C---:B------:R-:W-:Y:S06]  /*3830*/  HMMA.16816.F32.BF16 R108, R40.reuse, R92, R148 ;  /* 0x0000005c286c723c */ /* 0x040fec0000041894 */
[----:B------:R-:W-:Y:S01]  /*3840*/  HMMA.16816.F32.BF16 R144, R40, R94, R144 ;  /* 0x0000005e2890723c */ /* 0x000fe20000041890 */
[----:B------:R-:W1:Y:S05]  /*3850*/  LDSM.16.M88.4 R40, [R242+0x6000] ;  /* 0x00600000f228783b */ /* 0x000e6a0000000200 */
[----:B----4-:R-:W-:Y:S06]  /*3860*/  HMMA.16816.F32.BF16 R92, R20, R60, R80 ;  /* 0x0000003c145c723c */ /* 0x010fec0000041850 */
[C---:B-----5:R-:W-:Y:S06]  /*3870*/  HMMA.16816.F32.BF16 R104, R32.reuse, R52, R132 ;  /* 0x000000342068723c */ /* 0x060fec0000041884 */
[C---:B------:R-:W-:Y:S06]  /*3880*/  HMMA.16816.F32.BF16 R132, R32.reuse, R54, R152 ;  /* 0x000000362084723c */ /* 0x040fec0000041898 */
[C---:B------:R-:W-:Y:S06]  /*3890*/  HMMA.16816.F32.BF16 R160, R32.reuse, R64, R160 ;  /* 0x0000004020a0723c */ /* 0x040fec00000418a0 */
[C---:B------:R-:W-:Y:S06]  /*38a0*/  HMMA.16816.F32.BF16 R140, R32.reuse, R66, R140 ;  /* 0x00000042208c723c */ /* 0x040fec000004188c */
[C---:B--2---:R-:W-:Y:S06]  /*38b0*/  HMMA.16816.F32.BF16 R156, R32.reuse, R100, R156 ;  /* 0x00000064209c723c */ /* 0x044fec000004189c */
[----:B------:R-:W-:Y:S06]  /*38c0*/  HMMA.16816.F32.BF16 R124, R32, R102, R124 ;  /* 0x00000066207c723c */ /* 0x000fec000004187c */
[----:B------:R-:W-:Y:S06]  /*38d0*/  HMMA.16816.F32.BF16 R32, R44, R52, R116 ;  /* 0x000000342c20723c */ /* 0x000fec0000041874 */
[----:B------:R-:W-:Y:S06]  /*38e0*/  HMMA.16816.F32.BF16 R80, R28, R74, R96 ;  /* 0x0000004a1c50723c */ /* 0x000fec0000041860 */
[----:B------:R-:W-:Y:S01]  /*38f0*/  HMMA.16816.F32.BF16 R76, R16, R60, R48 ;  /* 0x0000003c104c723c */ /* 0x000fe20000041830 */
[----:B------:R-:W2:Y:S05]  /*3900*/  LDSM.16.M88.4 R48, [R6+0xa800] ;  /* 0x00a800000630783b */ /* 0x000eaa0000000200 */
[----:B------:R-:W-:Y:S06]  /*3910*/  HMMA.16816.F32.BF16 R84, R24, R74, R84 ;  /* 0x0000004a1854723c */ /* 0x000fec0000041854 */
[----:B---3--:R-:W-:Y:S06]  /*3920*/  HMMA.16816.F32.BF16 R92, R12, R56, R92 ;  /* 0x000000380c5c723c */ /* 0x008fec000004185c */
[----:B------:R-:W-:Y:S06]  /*3930*/  HMMA.16816.F32.BF16 R72, R36, R68, R32 ;  /* 0x000000442448723c */ /* 0x000fec0000041820 */
[C---:B------:R-:W-:Y:S06]  /*3940*/  HMMA.16816.F32.BF16 R120, R44.reuse, R64, R120 ;  /* 0x000000402c78723c */ /* 0x040fec0000041878 */
[----:B------:R-:W-:Y:S06]  /*3950*/  HMMA.16816.F32.BF16 R112, R44, R66, R112 ;  /* 0x000000422c70723c */ /* 0x000fec0000041870 */
[----:B------:R-:W-:Y:S01]  /*3960*/  HMMA.16816.F32.BF16 R64, R20, R62, R80 ;  /* 0x0000003e1440723c */ /* 0x000fe20000041850 */
[----:B------:R-:W-:-:S04]  /*3970*/  FMUL.FTZ R0, R92, UR29 ;  /* 0x0000001d5c007c20 */ /* 0x000fc80008410000 */
[----:B------:R3:W-:Y:S01]  /*3980*/  MUFU.TANH R152, R0 ;  /* 0x0000000000987308 */ /* 0x0007e20000002400 */
[----:B------:R-:W-:Y:S01]  /*3990*/  HMMA.16816.F32.BF16 R88, R44, R54, R128 ;  /* 0x000000362c58723c */ /* 0x000fe20000041880 */
[----:B------:R-:W4:Y:S05]  /*39a0*/  LDSM.16.M88.4 R52, [R238+0xa800] ;  /* 0x00a80000ee34783b */ /* 0x000f2a0000000200 */
[----:B------:R-:W-:Y:S06]  /*39b0*/  HMMA.16816.F32.BF16 R32, R8, R68, R104 ;  /* 0x000000440820723c */ /* 0x000fec0000041868 */
[----:B-1----:R-:W-:Y:S01]  /*39c0*/  HMMA.16816.F32.BF16 R76, R40, R56, R76 ;  /* 0x00000038284c723c */ /* 0x002fe2000004184c */
[----:B---3--:R-:W-:-:S05]  /*39d0*/  FMUL.FTZ R0, R93, UR29 ;  /* 0x0000001d5d007c20 */ /* 0x008fca0008410000 */
[----:B------:R-:W-:Y:S01]  /*39e0*/  HMMA.16816.F32.BF16 R60, R16, R62, R84 ;  /* 0x0000003e103c723c */ /* 0x000fe20000041854 */
[----:B------:R1:W3:Y:S05]  /*39f0*/  MUFU.TANH R164, R0 ;  /* 0x0000000000a47308 */ /* 0x0002ea0000002400 */
[----:B--2---:R-:W-:Y:S06]  /*3a00*/  HMMA.16816.F32.BF16 R72, R28, R48, R72 ;  /* 0x000000301c48723c */ /* 0x004fec0000041848 */
[----:B------:R-:W-:Y:S06]  /*3a10*/  HMMA.16816.F32.BF16 R80, R12, R58, R64 ;  /* 0x0000003a0c50723c */ /* 0x000fec0000041840 */
[----:B------:R-:W-:Y:S01]  /*3a20*/  HMMA.16816.F32.BF16 R64, R24, R48, R32 ;  /* 0x000000301840723c */ /* 0x000fe20000041820 */
[----:B-1----:R-:W-:Y:S01]  /*3a30*/  FMUL.FTZ R0, R94, UR29 ;  /* 0x0000001d5e007c20 */ /* 0x002fe20008410000 */
[----:B------:R-:W1:Y:S03]  /*3a40*/  LDSM.16.M88.4 R32, [R237+0x2800] ;  /* 0x00280000ed20783b */ /* 0x000e660000000200 */
[----:B------:R2:W-:Y:S01]  /*3a50*/  MUFU.TANH R151, R0 ;  /* 0x0000000000977308 */ /* 0x0005e20000002400 */
[----:B------:R-:W-:Y:S06]  /*3a60*/  HMMA.16816.F32.BF16 R108, R44, R100, R108 ;  /* 0x000000642c6c723c */ /* 0x000fec000004186c */
[----:B----4-:R-:W-:Y:S06]  /*3a70*/  HMMA.16816.F32.BF16 R72, R20, R52, R72 ;  /* 0x000000341448723c */ /* 0x010fec0000041848 */
[----:B------:R-:W-:Y:S01]  /*3a80*/  HMMA.16816.F32.BF16 R100, R44, R102, R144 ;  /* 0x000000662c64723c */ /* 0x000fe20000041890 */
[----:B------:R-:W-:Y:S01]  /*3a90*/  LDSM.16.M88.4 R44, [R237+0x3000] ;  /* 0x00300000ed2c783b */ /* 0x000fe20000000200 */
[----:B--2---:R-:W-:-:S04]  /*3aa0*/  FMUL.FTZ R0, R95, UR29 ;  /* 0x0000001d5f007c20 */ /* 0x004fc80008410000 */
[----:B------:R-:W-:Y:S01]  /*3ab0*/  HMMA.16816.F32.BF16 R92, R40, R58, R60 ;  /* 0x0000003a285c723c */ /* 0x000fe2000004183c */
[----:B------:R-:W2:Y:S01]  /*3ac0*/  LDSM.16.M88.4 R56, [R232+0xb000] ;  /* 0x00b00000e838783b */ /* 0x000ea20000000200 */
[----:B------:R4:W5:Y:S04]  /*3ad0*/  MUFU.TANH R166, R0 ;  /* 0x0000000000a67308 */ /* 0x0009680000002400 */
[----:B------:R-:W-:Y:S06]  /*3ae0*/  HMMA.16816.F32.BF16 R60, R36, R70, R88 ;  /* 0x00000046243c723c */ /* 0x000fec0000041858 */
[----:B------:R-:W-:Y:S06]  /*3af0*/  HMMA.16816.F32.BF16 R64, R16, R52, R64 ;  /* 0x000000341040723c */ /* 0x000fec0000041840 */
[----:B-1----:R-:W-:Y:S01]  /*3b00*/  HMMA.16816.F32.BF16 R84, R12, R32, R72 ;  /* 0x000000200c54723c */ /* 0x002fe20000041848 */
[----:B----4-:R-:W-:-:S04]  /*3b10*/  FMUL.FTZ R0, R76, UR29 ;  /* 0x0000001d4c007c20 */ /* 0x010fc80008410000 */
[----:B------:R1:W-:-:S13]  /*3b20*/  MUFU.TANH R150, R0 ;  /* 0x0000000000967308 */ /* 0x0003da0000002400 */
[----:B------:R-:W-:Y:S01]  /*3b30*/  HMMA.16816.F32.BF16 R88, R40, R32, R64 ;  /* 0x000000202858723c */ /* 0x000fe20000041840 */
[----:B-1----:R-:W-:-:S05]  /*3b40*/  FMUL.FTZ R0, R77, UR29 ;  /* 0x0000001d4d007c20 */ /* 0x002fca0008410000 */
[----:B--2---:R-:W-:Y:S01]  /*3b50*/  HMMA.16816.F32.BF16 R72, R36, R56, R120 ;  /* 0x000000382448723c */ /* 0x004fe20000041878 */
[----:B------:R1:W2:Y:S02]  /*3b60*/  MUFU.TANH R148, R0 ;  /* 0x0000000000947308 */ /* 0x0002a40000002400 */
[----:B-1----:R-:W-:-:S06]  /*3b70*/  FMUL.FTZ R0, R78, UR29 ;  /* 0x0000001d4e007c20 */ /* 0x002fcc0008410000 */
[----:B------:R1:W-:Y:S02]  /*3b80*/  MUFU.TANH R149, R0 ;  /* 0x0000000000957308 */ /* 0x0003e40000002400 */
[----:B-1----:R-:W-:Y:S02]  /*3b90*/  FMUL.FTZ R0, R79, UR29 ;  /* 0x0000001d4f007c20 */ /* 0x002fe40008410000 */
[----:B------:R-:W-:Y:S04]  /*3ba0*/  HMMA.16816.F32.BF16 R76, R8, R70, R132 ;  /* 0x00000046084c723c */ /* 0x000fe80000041884 */
[----:B------:R1:W4:Y:S02]  /*3bb0*/  MUFU.TANH R130, R0 ;  /* 0x0000000000827308 */ /* 0x0003240000002400 */
[----:B------:R-:W-:Y:S01]  /*3bc0*/  HMMA.16816.F32.BF16 R68, R28, R50, R60 ;  /* 0x000000321c44723c */ /* 0x000fe2000004183c */
[----:B------:R-:W3:Y:S01]  /*3bd0*/  LDSM.16.M88.4 R60, [R6+0xb000] ;  /* 0x00b00000063c783b */ /* 0x000ee20000000200 */
[----:B-1----:R-:W-:-:S04]  /*3be0*/  FMUL.FTZ R0, R80, UR29 ;  /* 0x0000001d50007c20 */ /* 0x002fc80008410000 */
[----:B------:R1:W4:-:S12]  /*3bf0*/  MUFU.TANH R165, R0 ;  /* 0x0000000000a57308 */ /* 0x0003180000002400 */
[----:B------:R-:W-:Y:S01]  /*3c00*/  HMMA.16816.F32.BF16 R76, R24, R50, R76 ;  /* 0x00000032184c723c */ /* 0x000fe2000004184c */
[----:B------:R-:W5:Y:S05]  /*3c10*/  LDSM.16.M88.4 R48, [R238+0xb000] ;  /* 0x00b00000ee30783b */ /* 0x000f6a0000000200 */
[----:B------:R-:W-:Y:S01]  /*3c20*/  HMMA.16816.F32.BF16 R64, R20, R54, R68 ;  /* 0x000000361440723c */ /* 0x000fe20000041844 */
[----:B-1----:R-:W-:-:S04]  /*3c30*/  FMUL.FTZ R0, R81, UR29 ;  /* 0x0000001d51007c20 */ /* 0x002fc80008410000 */
[----:B------:R1:W-:Y:S01]  /*3c40*/  MUFU.TANH R131, R0 ;  /* 0x0000000000837308 */ /* 0x0003e20000002400 */
[----:B---3--:R-:W-:-:S12]  /*3c50*/  HMMA.16816.F32.BF16 R68, R28, R60, R72 ;  /* 0x0000003c1c44723c */ /* 0x008fd80000041848 */
[----:B------:R-:W-:Y:S06]  /*3c60*/  HMMA.16816.F32.BF16 R52, R16, R54, R76 ;  /* 0x000000361034723c */ /* 0x000fec000004184c */
[----:B------:R-:W-:Y:S01]  /*3c70*/  HMMA.16816.F32.BF16 R76, R12, R34, R64 ;  /* 0x000000220c4c723c */ /* 0x000fe20000041840 */
[----:B-1----:R-:W-:-:S04]  /*3c80*/  FMUL.FTZ R0, R82, UR29 ;  /* 0x0000001d52007c20 */ /* 0x002fc80008410000 */
[----:B------:R1:W-:Y:S01]  /*3c90*/  MUFU.TANH R167, R0 ;  /* 0x0000000000a77308 */ /* 0x0003e20000002400 */
[----:B-----5:R-:W-:Y:S06]  /*3ca0*/  HMMA.16816.F32.BF16 R64, R20, R48, R68 ;  /* 0x000000301440723c */ /* 0x020fec0000041844 */
[----:B------:R-:W-:Y:S01]  /*3cb0*/  HMMA.16816.F32.BF16 R68, R36, R58, R112 ;  /* 0x0000003a2444723c */ /* 0x000fe20000041870 */
[----:B-1----:R-:W-:-:S05]  /*3cc0*/  FMUL.FTZ R0, R83, UR29 ;  /* 0x0000001d53007c20 */ /* 0x002fca0008410000 */
[C---:B------:R-:W-:Y:S01]  /*3cd0*/  HMMA.16816.F32.BF16 R80, R8.reuse, R56, R160 ;  /* 0x000000380850723c */ /* 0x040fe200000418a0 */
[----:B------:R1:W-:Y:S05]  /*3ce0*/  MUFU.TANH R129, R0 ;  /* 0x0000000000817308 */ /* 0x0003ea0000002400 */
[----:B------:R-:W-:Y:S01]  /*3cf0*/  HMMA.16816.F32.BF16 R56, R8, R58, R140 ;  /* 0x0000003a0838723c */ /* 0x000fe2000004188c */
[----:B-1----:R-:W-:-:S04]  /*3d00*/  FMUL.FTZ R0, R92, UR29 ;  /* 0x0000001d5c007c20 */ /* 0x002fc80008410000 */
[----:B------:R1:W3:-:S13]  /*3d10*/  MUFU.TANH R7, R0 ;  /* 0x0000000000077308 */ /* 0x0002da0000002400 */
[----:B------:R-:W-:Y:S06]  /*3d20*/  HMMA.16816.F32.BF16 R72, R24, R60, R80 ;  /* 0x0000003c1848723c */ /* 0x000fec0000041850 */
[----:B------:R-:W-:Y:S01]  /*3d30*/  HMMA.16816.F32.BF16 R80, R40, R34, R52 ;  /* 0x000000222850723c */ /* 0x000fe20000041834 */
[----:B------:R-:W5:Y:S01]  /*3d40*/  LDSM.16.M88.4 R32, [R232+0xb800] ;  /* 0x00b80000e820783b */ /* 0x000f620000000200 */
[----:B-1----:R-:W-:-:S04]  /*3d50*/  FMUL.FTZ R0, R93, UR29 ;  /* 0x0000001d5d007c20 */ /* 0x002fc80008410000 */
[----:B------:R1:W-:-:S12]  /*3d60*/  MUFU.TANH R128, R0 ;  /* 0x0000000000807308 */ /* 0x0003d80000002400 */
[----:B------:R-:W-:Y:S06]  /*3d70*/  HMMA.16816.F32.BF16 R52, R16, R48, R72 ;  /* 0x000000301034723c */ /* 0x000fec0000041848 */
[----:B------:R-:W-:Y:S01]  /*3d80*/  HMMA.16816.F32.BF16 R72, R28, R62, R68 ;  /* 0x0000003e1c48723c */ /* 0x000fe20000041844 */
[----:B-1----:R-:W-:-:S04]  /*3d90*/  FMUL.FTZ R0, R94, UR29 ;  /* 0x0000001d5e007c20 */ /* 0x002fc80008410000 */
[----:B------:R1:W3:-:S13]  /*3da0*/  MUFU.TANH R119, R0 ;  /* 0x0000000000777308 */ /* 0x0002da0000002400 */
[----:B------:R-:W-:Y:S06]  /*3db0*/  HMMA.16816.F32.BF16 R68, R40, R44, R52 ;  /* 0x0000002c2844723c */ /* 0x000fec0000041834 */
[----:B------:R-:W-:Y:S01]  /*3dc0*/  HMMA.16816.F32.BF16 R52, R20, R50, R72 ;  /* 0x000000321434723c */ /* 0x000fe20000041848 */
[----:B-1----:R-:W-:-:S04]  /*3dd0*/  FMUL.FTZ R0, R95, UR29 ;  /* 0x0000001d5f007c20 */ /* 0x002fc80008410000 */
[----:B------:R1:W3:-:S13]  /*3de0*/  MUFU.TANH R121, R0 ;  /* 0x0000000000797308 */ /* 0x0002da0000002400 */
[----:B------:R-:W-:Y:S01]  /*3df0*/  FMUL.FTZ R2, R70, UR29 ;  /* 0x0000001d46027c20 */ /* 0x000fe20008410000 */
[----:B-1----:R-:W-:-:S04]  /*3e00*/  FMUL.FTZ R0, R84, UR29 ;  /* 0x0000001d54007c20 */ /* 0x002fc80008410000 */
[----:B------:R1:W3:Y:S02]  /*3e10*/  MUFU.TANH R120, R0 ;  /* 0x0000000000787308 */ /* 0x0002e40000002400 */
[----:B-1----:R-:W-:-:S06]  /*3e20*/  FMUL.FTZ R0, R85, UR29 ;  /* 0x0000001d55007c20 */ /* 0x002fcc0008410000 */
[----:B------:R1:W-:Y:S02]  /*3e30*/  MUFU.TANH R135, R0 ;  /* 0x0000000000877308 */ /* 0x0003e40000002400 */
[----:B-1----:R-:W-:-:S06]  /*3e40*/  FMUL.FTZ R0, R86, UR29 ;  /* 0x0000001d56007c20 */ /* 0x002fcc0008410000 */
[----:B------:R1:W3:Y:S02]  /*3e50*/  MUFU.TANH R161, R0 ;  /* 0x0000000000a17308 */ /* 0x0002e40000002400 */
[----:B-1----:R-:W-:Y:S02]  /*3e60*/  FMUL.FTZ R0, R87, UR29 ;  /* 0x0000001d57007c20 */ /* 0x002fe40008410000 */
[----:B-----5:R-:W-:Y:S04]  /*3e70*/  HMMA.16816.F32.BF16 R84, R8, R34, R124 ;  /* 0x000000220854723c */ /* 0x020fe8000004187c */
[----:B------:R1:W-:Y:S02]  /*3e80*/  MUFU.TANH R118, R0 ;  /* 0x0000000000767308 */ /* 0x0003e40000002400 */
[----:B-1----:R-:W-:-:S06]  /*3e90*/  FMUL.FTZ R0, R88, UR29 ;  /* 0x0000001d58007c20 */ /* 0x002fcc0008410000 */
[----:B------:R1:W5:Y:S02]  /*3ea0*/  MUFU.TANH R117, R0 ;  /* 0x0000000000757308 */ /* 0x0003640000002400 */
[----:B-1----:R-:W-:-:S06]  /*3eb0*/  FMUL.FTZ R0, R89, UR29 ;  /* 0x0000001d59007c20 */ /* 0x002fcc0008410000 */
[----:B------:R1:W-:Y:S08]  /*3ec0*/  MUFU.TANH R89, R2 ;  /* 0x0000000200597308 */ /* 0x0003f00000002400 */
[----:B------:R2:W-:Y:S01]  /*3ed0*/  MUFU.TANH R116, R0 ;  /* 0x0000000000747308 */ /* 0x0005e20000002400 */
[----:B-1----:R-:W-:Y:S02]  /*3ee0*/  IMAD.U32 R2, RZ, RZ, UR23 ;  /* 0x00000017ff027e24 */ /* 0x002fe4000f8e00ff */
[----:B--2---:R-:W-:-:S05]  /*3ef0*/  FMUL.FTZ R0, R90, UR29 ;  /* 0x0000001d5a007c20 */ /* 0x004fca0008410000 */
[----:B------:R1:W2:Y:S02]  /*3f00*/  MUFU.TANH R106, R0 ;  /* 0x00000000006a7308 */ /* 0x0002a40000002400 */
        /* <DEDUP_REMOVED lines=8> */
[----:B-1----:R-:W-:Y:S02]  /*3f90*/  FMUL.FTZ R0, R79, UR29 ;  /* 0x0000001d4f007c20 */ /* 0x002fe40008410000 */
[----:B------:R-:W-:Y:S04]  /*3fa0*/  HMMA.16816.F32.BF16 R76, R12, R44, R64 ;  /* 0x0000002c0c4c723c */ /* 0x000fe80000041840 */
[----:B------:R1:W2:Y:S02]  /*3fb0*/  MUFU.TANH R104, R0 ;  /* 0x0000000000687308 */ /* 0x0002a40000002400 */
[----:B------:R-:W-:Y:S01]  /*3fc0*/  HMMA.16816.F32.BF16 R64, R24, R62, R56 ;  /* 0x0000003e1840723c */ /* 0x000fe20000041838 */
[----:B------:R4:W3:Y:S05]  /*3fd0*/  LDSM.16.M88.4 R60, [R6+0xb800] ;  /* 0x00b80000063c783b */ /* 0x0008ea0000000200 */
[----:B------:R-:W-:Y:S01]  /*3fe0*/  HMMA.16816.F32.BF16 R56, R36, R32, R108 ;  /* 0x000000202438723c */ /* 0x000fe2000004186c */
[----:B-1----:R-:W-:-:S04]  /*3ff0*/  FMUL.FTZ R0, R80, UR29 ;  /* 0x0000001d50007c20 */ /* 0x002fc80008410000 */
[----:B------:R1:W-:-:S13]  /*4000*/  MUFU.TANH R97, R0 ;  /* 0x0000000000617308 */ /* 0x0003da0000002400 */
[----:B------:R-:W-:Y:S01]  /*4010*/  HMMA.16816.F32.BF16 R72, R16, R50, R64 ;  /* 0x000000321048723c */ /* 0x000fe20000041840 */
[----:B------:R-:W5:Y:S01]  /*4020*/  LDSM.16.M88.4 R64, [R238+0xb800] ;  /* 0x00b80000ee40783b */ /* 0x000f620000000200 */
[----:B----4-:R-:W-:-:S04]  /*4030*/  FMUL.FTZ R6, R71, UR29 ;  /* 0x0000001d47067c20 */ /* 0x010fc80008410000 */
[----:B------:R-:W-:Y:S01]  /*4040*/  MUFU.TANH R88, R6 ;  /* 0x0000000600587308 */ /* 0x000fe20000002400 */
[----:B-1----:R-:W-:-:S07]  /*4050*/  FMUL.FTZ R0, R81, UR29 ;  /* 0x0000001d51007c20 */ /* 0x002fce0008410000 */
[----:B------:R1:W-:Y:S01]  /*4060*/  MUFU.TANH R98, R0 ;  /* 0x0000000000627308 */ /* 0x0003e20000002400 */
[----:B---3--:R-:W-:Y:S09]  /*4070*/  HMMA.16816.F32.BF16 R48, R28, R60, R56 ;  /* 0x0000003c1c30723c */ /* 0x008ff20000041838 */
[----:B------:R-:W-:Y:S01]  /*4080*/  HMMA.16816.F32.BF16 R56, R40, R46, R72 ;  /* 0x0000002e2838723c */ /* 0x000fe20000041848 */
[----:B-1----:R-:W-:-:S04]  /*4090*/  FMUL.FTZ R0, R82, UR29 ;  /* 0x0000001d52007c20 */ /* 0x002fc80008410000 */
[----:B------:R1:W-:Y:S02]  /*40a0*/  MUFU.TANH R95, R0 ;  /* 0x00000000005f7308 */ /* 0x0003e40000002400 */
[----:B-1----:R-:W-:Y:S02]  /*40b0*/  FMUL.FTZ R0, R83, UR29 ;  /* 0x0000001d53007c20 */ /* 0x002fe40008410000 */
[----:B------:R-:W-:Y:S01]  /*40c0*/  HMMA.16816.F32.BF16 R80, R8, R32, R156 ;  /* 0x000000200850723c */ /* 0x000fe2000004189c */
[----:B------:R-:W1:Y:S03]  /*40d0*/  LDSM.16.M88.4 R8, [R237+0x3800] ;  /* 0x00380000ed08783b */ /* 0x000e660000000200 */
[----:B------:R3:W-:Y:S01]  /*40e0*/  MUFU.TANH R96, R0 ;  /* 0x0000000000607308 */ /* 0x0007e20000002400 */
[----:B------:R-:W-:-:S04]  /*40f0*/  DEPBAR.LE SB0, 0x0 ;  /* 0x000080000000791a */ /* 0x000fc80000000000 */
[C---:B------:R-:W-:Y:S02]  /*4100*/  VIADDMNMX R33, R136.reuse, 0x8, R2, PT ;  /* 0x0000000888217846 */ /* 0x040fe40003800102 */
[----:B------:R-:W-:Y:S01]  /*4110*/  VIMNMX R32, R136, UR23, PT ;  /* 0x0000001788207c48 */ /* 0x000fe2000bfe0100 */
[----:B---3--:R-:W-:-:S04]  /*4120*/  FMUL.FTZ R0, R76, UR29 ;  /* 0x0000001d4c007c20 */ /* 0x008fc80008410000 */
[----:B------:R3:W4:Y:S02]  /*4130*/  MUFU.TANH R94, R0 ;  /* 0x00000000005e7308 */ /* 0x0007240000002400 */
[----:B---3--:R-:W-:-:S06]  /*4140*/  FMUL.FTZ R0, R77, UR29 ;  /* 0x0000001d4d007c20 */ /* 0x008fcc0008410000 */
[----:B------:R3:W-:Y:S02]  /*4150*/  MUFU.TANH R184, R0 ;  /* 0x0000000000b87308 */ /* 0x0007e40000002400 */
[----:B---3--:R-:W-:-:S06]  /*4160*/  FMUL.FTZ R0, R78, UR29 ;  /* 0x0000001d4e007c20 */ /* 0x008fcc0008410000 */
[----:B------:R3:W4:Y:S02]  /*4170*/  MUFU.TANH R93, R0 ;  /* 0x00000000005d7308 */ /* 0x0007240000002400 */
[----:B---3--:R-:W-:Y:S02]  /*4180*/  FMUL.FTZ R0, R79, UR29 ;  /* 0x0000001d4f007c20 */ /* 0x008fe40008410000 */
[----:B------:R-:W-:Y:S04]  /*4190*/  HMMA.16816.F32.BF16 R76, R12, R46, R52 ;  /* 0x0000002e0c4c723c */ /* 0x000fe80000041834 */
[----:B------:R3:W-:Y:S02]  /*41a0*/  MUFU.TANH R92, R0 ;  /* 0x00000000005c7308 */ /* 0x0007e40000002400 */
[----:B------:R-:W-:Y:S06]  /*41b0*/  HMMA.16816.F32.BF16 R52, R36, R34, R100 ;  /* 0x000000222434723c */ /* 0x000fec0000041864 */
[----:B-----5:R-:W-:Y:S01]  /*41c0*/  HMMA.16816.F32.BF16 R36, R20, R64, R48 ;  /* 0x000000401424723c */ /* 0x020fe20000041830 */
[----:B------:R-:W-:-:S02]  /*41d0*/  VIADDMNMX R35, R136, 0x40, R2, PT ;  /* 0x0000004088237846 */ /* 0x000fc40003800102 */
[----:B------:R-:W-:-:S03]  /*41e0*/  VIADDMNMX R34, R136, 0x48, R2, PT ;  /* 0x0000004888227846 */ /* 0x000fc60003800102 */
[----:B------:R-:W-:Y:S01]  /*41f0*/  HMMA.16816.F32.BF16 R48, R24, R60, R80 ;  /* 0x0000003c1830723c */ /* 0x000fe20000041850 */
[----:B---3--:R-:W-:-:S04]  /*4200*/  FMUL.FTZ R0, R68, UR29 ;  /* 0x0000001d44007c20 */ /* 0x008fc80008410000 */
[----:B------:R3:W5:Y:S01]  /*4210*/  MUFU.TANH R91, R0 ;  /* 0x00000000005b7308 */ /* 0x0007620000002400 */
[----:B------:R-:W-:Y:S01]  /*4220*/  HMMA.16816.F32.BF16 R24, R24, R62, R84 ;  /* 0x0000003e1818723c */ /* 0x000fe20000041854 */
[----:B------:R-:W-:-:S05]  /*4230*/  FMUL.FTZ R6, R76, UR29 ;  /* 0x0000001d4c067c20 */ /* 0x000fca0008410000 */
[----:B------:R-:W-:Y:S01]  /*4240*/  HMMA.16816.F32.BF16 R44, R28, R62, R52 ;  /* 0x0000003e1c2c723c */ /* 0x000fe20000041834 */
[----:B------:R2:W-:Y:S05]  /*4250*/  MUFU.TANH R70, R6 ;  /* 0x0000000600467308 */ /* 0x0005ea0000002400 */
[----:B-1----:R-:W-:Y:S01]  /*4260*/  HMMA.16816.F32.BF16 R36, R12, R8, R36 ;  /* 0x000000080c24723c */ /* 0x002fe20000041824 */
[----:B---3--:R-:W-:-:S05]  /*4270*/  FMUL.FTZ R0, R69, UR29 ;  /* 0x0000001d45007c20 */ /* 0x008fca0008410000 */
[----:B------:R-:W-:Y:S01]  /*4280*/  HMMA.16816.F32.BF16 R28, R16, R64, R48 ;  /* 0x00000040101c723c */ /* 0x000fe20000041830 */
[----:B------:R1:W3:Y:S01]  /*4290*/  MUFU.TANH R90, R0 ;  /* 0x00000000005a7308 */ /* 0x0002e20000002400 */
[----:B--2---:R-:W-:-:S04]  /*42a0*/  FMUL.FTZ R6, R78, UR29 ;  /* 0x0000001d4e067c20 */ /* 0x004fc80008410000 */
[-C--:B------:R-:W-:Y:S03]  /*42b0*/  HMMA.16816.F32.BF16 R16, R16, R66.reuse, R24 ;  /* 0x000000421010723c */ /* 0x080fe60000041818 */
[----:B------:R-:W2:Y:S03]  /*42c0*/  MUFU.TANH R68, R6 ;  /* 0x0000000600447308 */ /* 0x000ea60000002400 */
[----:B------:R-:W-:Y:S06]  /*42d0*/  HMMA.16816.F32.BF16 R44, R20, R66, R44 ;  /* 0x00000042142c723c */ /* 0x000fec000004182c */
[----:B------:R-:W-:Y:S01]  /*42e0*/  FMUL.FTZ R39, R39, UR29 ;  /* 0x0000001d27277c20 */ /* 0x000fe20008410000 */
[----:B-1----:R-:W-:-:S04]  /*42f0*/  IMAD.U32 R0, RZ, RZ, UR12 ;  /* 0x0000000cff007e24 */ /* 0x002fc8000f8e00ff */
[----:B------:R-:W-:Y:S01]  /*4300*/  IMAD R0, R0, 0x40, R4 ;  /* 0x0000004000007824 */ /* 0x000fe200078e0204 */
[C---:B------:R-:W-:Y:S01]  /*4310*/  HMMA.16816.F32.BF16 R28, R40.reuse, R8, R28 ;  /* 0x00000008281c723c */ /* 0x040fe2000004181c */
[----:B------:R-:W-:Y:S02]  /*4320*/  MUFU.TANH R39, R39 ;  /* 0x0000002700277308 */ /* 0x000fe40000002400 */
[C---:B------:R-:W-:Y:S02]  /*4330*/  VIADD R4, R0.reuse, 0x1 ;  /* 0x0000000100047836 */ /* 0x040fe40000000000 */
[----:B------:R-:W-:Y:S01]  /*4340*/  VIADD R2, R0, 0x8 ;  /* 0x0000000800027836 */ /* 0x000fe20000000000 */
[----:B------:R-:W-:Y:S02]  /*4350*/  HMMA.16816.F32.BF16 R40, R40, R10, R16 ;  /* 0x0000000a2828723c */ /* 0x000fe40000041810 */
[C---:B------:R-:W-:Y:S02]  /*4360*/  ISETP.GE.AND P1, PT, R4.reuse, R32, PT ;  /* 0x000000200400720c */ /* 0x040fe40003f26270 */
[----:B------:R-:W-:-:S02]  /*4370*/  ISETP.GE.AND P0, PT, R4, R33, PT ;  /* 0x000000210400720c */ /* 0x000fc40003f06270 */
[C---:B------:R-:W-:Y:S01]  /*4380*/  ISETP.GE.AND P4, PT, R4.reuse, R35, PT ;  /* 0x000000230400720c */ /* 0x040fe20003f86270 */
[----:B------:R-:W-:Y:S01]  /*4390*/  HMMA.16816.F32.BF16 R12, R12, R10, R44 ;  /* 0x0000000a0c0c723c */ /* 0x000fe2000004182c */
[----:B------:R-:W-:Y:S01]  /*43a0*/  ISETP.GE.AND P2, PT, R4, R34, PT ;  /* 0x000000220400720c */ /* 0x000fe20003f46270 */
[----:B------:R-:W-:Y:S01]  /*43b0*/  FMUL.FTZ R4, R77, UR29 ;  /* 0x0000001d4d047c20 */ /* 0x000fe20008410000 */
[----:B------:R-:W-:Y:S02]  /*43c0*/  FSEL R164, R164, -INF , !P1 ;  /* 0xff800000a4a47808 */ /* 0x000fe40004800000 */
[C---:B------:R-:W-:Y:S01]  /*43d0*/  ISETP.GE.AND P6, PT, R2.reuse, R32, PT ;  /* 0x000000200200720c */ /* 0x040fe20003fc6270 */
[----:B------:R1:W-:Y:S01]  /*43e0*/  MUFU.TANH R71, R4 ;  /* 0x0000000400477308 */ /* 0x0003e20000002400 */
[C---:B------:R-:W-:Y:S02]  /*43f0*/  ISETP.GE.AND P5, PT, R2.reuse, R33, PT ;  /* 0x000000210200720c */ /* 0x040fe40003fa6270 */
[----:B------:R-:W-:-:S02]  /*4400*/  ISETP.GE.AND P3, PT, R2, R35, PT ;  /* 0x000000230200720c */ /* 0x000fc40003f66270 */
[----:B------:R-:W-:Y:S01]  /*4410*/  ISETP.GE.AND P1, PT, R2, R34, PT ;  /* 0x000000220200720c */ /* 0x000fe20003f26270 */
[----:B------:R-:W-:Y:S01]  /*4420*/  VIADD R2, R0, 0x9 ;  /* 0x0000000900027836 */ /* 0x000fe20000000000 */
[----:B------:R-:W-:Y:S01]  /*4430*/  FSEL R166, R166, -INF , !P0 ;  /* 0xff800000a6a67808 */ /* 0x000fe20004000000 */
[----:B------:R-:W-:Y:S01]  /*4440*/  FMUL.FTZ R28, R28, UR29 ;  /* 0x0000001d1c1c7c20 */ /* 0x000fe20008410000 */
[----:B------:R-:W-:Y:S01]  /*4450*/  FSEL R60, R148, -INF , !P4 ;  /* 0xff800000943c7808 */ /* 0x000fe20006000000 */
[----:B------:R-:W-:Y:S01]  /*4460*/  FMUL.FTZ R30, R30, UR29 ;  /* 0x0000001d1e1e7c20 */ /* 0x000fe20008410000 */
[----:B------:R-:W-:Y:S01]  /*4470*/  FSEL R61, R130, -INF , !P2 ;  /* 0xff800000823d7808 */ /* 0x000fe20005000000 */
[----:B------:R-:W-:Y:S01]  /*4480*/  FMUL.FTZ R29, R29, UR29 ;  /* 0x0000001d1d1d7c20 */ /* 0x000fe20008410000 */
[----:B------:R-:W-:Y:S01]  /*4490*/  FSEL R165, R165, -INF , !P6 ;  /* 0xff800000a5a57808 */ /* 0x000fe20007000000 */
[----:B------:R-:W-:Y:S01]  /*44a0*/  MUFU.TANH R28, R28 ;  /* 0x0000001c001c7308 */ /* 0x000fe20000002400 */
[C---:B------:R-:W-:Y:S01]  /*44b0*/  ISETP.GE.AND P0, PT, R2.reuse, R32, PT ;  /* 0x000000200200720c */ /* 0x040fe20003f06270 */
[----:B------:R-:W-:Y:S01]  /*44c0*/  FMUL.FTZ R31, R31, UR29 ;  /* 0x0000001d1f1f7c20 */ /* 0x000fe20008410000 */
[----:B-1----:R-:W-:Y:S01]  /*44d0*/  FMUL.FTZ R4, R79, UR29 ;  /* 0x0000001d4f047c20 */ /* 0x002fe20008410000 */
[----:B------:R-:W-:Y:S01]  /*44e0*/  ISETP.GE.AND P4, PT, R2, R33, PT ;  /* 0x000000210200720c */ /* 0x000fe20003f86270 */
[----:B------:R-:W-:Y:S01]  /*44f0*/  FMUL.FTZ R12, R12, UR29 ;  /* 0x0000001d0c0c7c20 */ /* 0x000fe20008410000 */
[----:B------:R-:W-:Y:S01]  /*4500*/  ISETP.GE.AND P2, PT, R2, R35, PT ;  /* 0x000000230200720c */ /* 0x000fe20003f46270 */
[----:B------:R-:W-:Y:S01]  /*4510*/  FMUL.FTZ R40, R40, UR29 ;  /* 0x0000001d28287c20 */ /* 0x000fe20008410000 */
[----:B------:R1:W-:Y:S01]  /*4520*/  MUFU.TANH R69, R4 ;  /* 0x0000000400457308 */ /* 0x0003e20000002400 */
[----:B------:R-:W-:Y:S01]  /*4530*/  ISETP.GE.AND P6, PT, R2, R34, PT ;  /* 0x000000220200720c */ /* 0x000fe20003fc6270 */
[----:B------:R-:W-:Y:S01]  /*4540*/  VIADD R2, R0, 0x10 ;  /* 0x0000001000027836 */ /* 0x000fe20000000000 */
[----:B------:R-:W-:Y:S01]  /*4550*/  FSEL R52, R7, -INF , !P3 ;  /* 0xff80000007347808 */ /* 0x000fe20005800000 */
[----:B------:R-:W-:Y:S01]  /*4560*/  FMUL.FTZ R41, R41, UR29 ;  /* 0x0000001d29297c20 */ /* 0x000fe20008410000 */
[----:B------:R-:W-:-:S02]  /*4570*/  FSEL R167, R167, -INF , !P5 ;  /* 0xff800000a7a77808 */ /* 0x000fc40006800000 */
[----:B------:R-:W-:Y:S01]  /*4580*/  FSEL R53, R119, -INF , !P1 ;  /* 0xff80000077357808 */ /* 0x000fe20004800000 */
[----:B------:R-:W-:Y:S01]  /*4590*/  MUFU.TANH R30, R30 ;  /* 0x0000001e001e7308 */ /* 0x000fe20000002400 */
[----:B------:R-:W-:Y:S02]  /*45a0*/  FSEL R162, R131, -INF , !P0 ;  /* 0xff80000083a27808 */ /* 0x000fe40004000000 */
[C---:B------:R-:W-:Y:S02]  /*45b0*/  ISETP.GE.AND P5, PT, R2.reuse, R32, PT ;  /* 0x000000200200720c */ /* 0x040fe40003fa6270 */
[C---:B------:R-:W-:Y:S02]  /*45c0*/  ISETP.GE.AND P3, PT, R2.reuse, R33, PT ;  /* 0x000000210200720c */ /* 0x040fe40003f66270 */
[----:B------:R-:W-:Y:S01]  /*45d0*/  ISETP.GE.AND P1, PT, R2, R35, PT ;  /* 0x000000230200720c */ /* 0x000fe20003f26270 */
[----:B------:R-:W-:Y:S01]  /*45e0*/  MUFU.TANH R29, R29 ;  /* 0x0000001d001d7308 */ /* 0x000fe20000002400 */
[----:B-1----:R-:W-:Y:S01]  /*45f0*/  FMUL.FTZ R4, R56, UR29 ;  /* 0x0000001d38047c20 */ /* 0x002fe20008410000 */
[----:B------:R-:W-:Y:S01]  /*4600*/  ISETP.GE.AND P0, PT, R2, R34, PT ;  /* 0x000000220200720c */ /* 0x000fe20003f06270 */
[----:B------:R-:W-:Y:S01]  /*4610*/  VIADD R2, R0, 0x11 ;  /* 0x0000001100027836 */ /* 0x000fe20000000000 */
[----:B------:R-:W-:-:S02]  /*4620*/  FSEL R163, R129, -INF , !P4 ;  /* 0xff80000081a37808 */ /* 0x000fc40006000000 */
[----:B------:R-:W-:Y:S02]  /*4630*/  FSEL R48, R128, -INF , !P2 ;  /* 0xff80000080307808 */ /* 0x000fe40005000000 */
[----:B------:R1:W2:Y:S01]  /*4640*/  MUFU.TANH R7, R4 ;  /* 0x0000000400077308 */ /* 0x0002a20000002400 */
[----:B------:R-:W-:Y:S02]  /*4650*/  FSEL R54, R121, -INF , !P6 ;  /* 0xff80000079367808 */ /* 0x000fe40007000000 */
[----:B------:R-:W-:Y:S02]  /*4660*/  FSEL R160, R120, -INF , !P5 ;  /* 0xff80000078a07808 */ /* 0x000fe40006800000 */
[C---:B------:R-:W-:Y:S02]  /*4670*/  ISETP.GE.AND P4, PT, R2.reuse, R32, PT ;  /* 0x000000200200720c */ /* 0x040fe40003f86270 */
[C---:B------:R-:W-:Y:S01]  /*4680*/  ISETP.GE.AND P2, PT, R2.reuse, R33, PT ;  /* 0x000000210200720c */ /* 0x040fe20003f46270 */
[----:B------:R-:W-:Y:S01]  /*4690*/  MUFU.TANH R31, R31 ;  /* 0x0000001f001f7308 */ /* 0x000fe20000002400 */
[----:B------:R-:W-:-:S02]  /*46a0*/  ISETP.GE.AND P6, PT, R2, R35, PT ;  /* 0x000000230200720c */ /* 0x000fc40003fc6270 */
[----:B------:R-:W-:Y:S01]  /*46b0*/  ISETP.GE.AND P5, PT, R2, R34, PT ;  /* 0x000000220200720c */ /* 0x000fe20003fa6270 */
[----:B------:R-:W-:Y:S01]  /*46c0*/  VIADD R2, R0, 0x18 ;  /* 0x0000001800027836 */ /* 0x000fe20000000000 */
[----:B------:R-:W-:Y:S02]  /*46d0*/  FSEL R161, R161, -INF , !P3 ;  /* 0xff800000a1a17808 */ /* 0x000fe40005800000 */
[----:B------:R-:W-:Y:S01]  /*46e0*/  FSEL R56, R117, -INF , !P1 ;  /* 0xff80000075387808 */ /* 0x000fe20004800000 */
[----:B------:R-:W-:Y:S01]  /*46f0*/  MUFU.TANH R12, R12 ;  /* 0x0000000c000c7308 */ /* 0x000fe20000002400 */
[----:B-1----:R-:W-:Y:S01]  /*4700*/  FMUL.FTZ R4, R57, UR29 ;  /* 0x0000001d39047c20 */ /* 0x002fe20008410000 */
[----:B------:R-:W-:Y:S02]  /*4710*/  FSEL R57, R106, -INF , !P0 ;  /* 0xff8000006a397808 */ /* 0x000fe40004000000 */
[----:B------:R-:W-:Y:S02]  /*4720*/  FSEL R135, R135, -INF , !P4 ;  /* 0xff80000087877808 */ /* 0x000fe40006000000 */
[----:B------:R-:W-:-:S02]  /*4730*/  ISETP.GE.AND P3, PT, R2, R32, PT ;  /* 0x000000200200720c */ /* 0x000fc40003f66270 */
[----:B------:R1:W-:Y:S01]  /*4740*/  MUFU.TANH R49, R4 ;  /* 0x0000000400317308 */ /* 0x0003e20000002400 */
[C---:B------:R-:W-:Y:S02]  /*4750*/  ISETP.GE.AND P1, PT, R2.reuse, R33, PT ;  /* 0x000000210200720c */ /* 0x040fe40003f26270 */
[C---:B------:R-:W-:Y:S02]  /*4760*/  ISETP.GE.AND P0, PT, R2.reuse, R35, PT ;  /* 0x000000230200720c */ /* 0x040fe40003f06270 */
[----:B------:R-:W-:Y:S01]  /*4770*/  ISETP.GE.AND P4, PT, R2, R34, PT ;  /* 0x000000220200720c */ /* 0x000fe20003f86270 */
[----:B------:R-:W-:Y:S01]  /*4780*/  VIADD R2, R0, 0x19 ;  /* 0x0000001900027836 */ /* 0x000fe20000000000 */
[----:B------:R-:W-:Y:S01]  /*4790*/  FSEL R159, R118, -INF , !P2 ;  /* 0xff800000769f7808 */ /* 0x000fe20005000000 */
[----:B------:R-:W-:Y:S01]  /*47a0*/  MUFU.TANH R40, R40 ;  /* 0x0000002800287308 */ /* 0x000fe20000002400 */
[----:B------:R-:W-:Y:S02]  /*47b0*/  FSEL R55, R116, -INF , !P6 ;  /* 0xff80000074377808 */ /* 0x000fe40007000000 */
[----:B------:R-:W-:Y:S01]  /*47c0*/  FSEL R157, R105, -INF , !P3 ;  /* 0xff800000699d7808 */ /* 0x000fe20005800000 */
[----:B------:R-:W-:Y:S01]  /*47d0*/  BAR.SYNC.DEFER_BLOCKING 0x0 ;  /* 0x0000000000007b1d */ /* 0x000fe20000010000 */
[----:B------:R-:W-:-:S02]  /*47e0*/  ISETP.GE.AND P2, PT, R2, R32, PT ;  /* 0x000000200200720c */ /* 0x000fc40003f46270 */
[----:B------:R-:W-:Y:S01]  /*47f0*/  ISETP.GE.AND P6, PT, R2, R33, PT ;  /* 0x000000210200720c */ /* 0x000fe20003fc6270 */
[----:B-1----:R-:W-:Y:S01]  /*4800*/  FMUL.FTZ R4, R58, UR29 ;  /* 0x0000001d3a047c20 */ /* 0x002fe20008410000 */
[----:B------:R-:W-:Y:S01]  /*4810*/  FSEL R58, R107, -INF , !P5 ;  /* 0xff8000006b3a7808 */ /* 0x000fe20006800000 */
[----:B------:R-:W-:Y:S01]  /*4820*/  MUFU.TANH R41, R41 ;  /* 0x0000002900297308 */ /* 0x000fe20000002400 */
[C---:B------:R-:W-:Y:S02]  /*4830*/  ISETP.GE.AND P5, PT, R2.reuse, R35, PT ;  /* 0x000000230200720c */ /* 0x040fe40003fa6270 */
[----:B------:R-:W-:Y:S01]  /*4840*/  ISETP.GE.AND P3, PT, R2, R34, PT ;  /* 0x000000220200720c */ /* 0x000fe20003f66270 */
[----:B------:R-:W-:Y:S01]  /*4850*/  VIADD R2, R0, 0x20 ;  /* 0x0000002000027836 */ /* 0x000fe20000000000 */
[----:B------:R-:W-:Y:S02]  /*4860*/  FSEL R158, R99, -INF , !P1 ;  /* 0xff800000639e7808 */ /* 0x000fe40004800000 */
[----:B------:R-:W-:Y:S01]  /*4870*/  FSEL R137, R137, -INF , !P2 ;  /* 0xff80000089897808 */ /* 0x000fe20005000000 */
[----:B------:R1:W2:Y:S01]  /*4880*/  MUFU.TANH R6, R4 ;  /* 0x0000000400067308 */ /* 0x0002a20000002400 */
[----:B------:R-:W-:-:S02]  /*4890*/  ISETP.GE.AND P1, PT, R2, R32, PT ;  /* 0x000000200200720c */ /* 0x000fc40003f26270 */
[----:B------:R-:W-:Y:S02]  /*48a0*/  ISETP.GE.AND P2, PT, R2, R34, PT ;  /* 0x000000220200720c */ /* 0x000fe40003f46270 */
[----:B------:R-:W-:Y:S02]  /*48b0*/  FSEL R156, R104, -INF , !P6 ;  /* 0xff800000689c7808 */ /* 0x000fe40007000000 */
[----:B----4-:R-:W-:Y:S02]  /*48c0*/  FSEL R194, R94, -INF , !P1 ;  /* 0xff8000005ec27808 */ /* 0x010fe40004800000 */
[----:B------:R-:W-:Y:S01]  /*48d0*/  FSEL R195, R89, -INF , !P2 ;  /* 0xff80000059c37808 */ /* 0x000fe20005000000 */
[----:B-1----:R-:W-:Y:S01]  /*48e0*/  FMUL.FTZ R4, R59, UR29 ;  /* 0x0000001d3b047c20 */ /* 0x002fe20008410000 */
[----:B------:R-:W-:-:S03]  /*48f0*/  FSEL R59, R96, -INF , !P3 ;  /* 0xff800000603b7808 */ /* 0x000fc60005800000 */
[----:B------:R1:W4:Y:S02]  /*4900*/  MUFU.TANH R22, R4 ;  /* 0x0000000400167308 */ /* 0x0003240000002400 */
[----:B-1----:R-:W-:Y:S01]  /*4910*/  FMUL.FTZ R4, R36, UR29 ;  /* 0x0000001d24047c20 */ /* 0x002fe20008410000 */
[----:B------:R-:W-:-:S05]  /*4920*/  FSEL R36, R98, -INF , !P5 ;  /* 0xff80000062247808 */ /* 0x000fca0006800000 */
[----:B------:R1:W4:Y:S02]  /*4930*/  MUFU.TANH R21, R4 ;  /* 0x0000000400157308 */ /* 0x0003240000002400 */
[----:B-1----:R-:W-:Y:S01]  /*4940*/  FMUL.FTZ R4, R37, UR29 ;  /* 0x0000001d25047c20 */ /* 0x002fe20008410000 */
[----:B------:R-:W-:Y:S02]  /*4950*/  FSEL R37, R97, -INF , !P0 ;  /* 0xff80000061257808 */ /* 0x000fe40004000000 */
[----:B------:R-:W-:-:S03]  /*4960*/  ISETP.GE.AND P0, PT, R2, R33, PT ;  /* 0x000000210200720c */ /* 0x000fc60003f06270 */
[----:B------:R1:W-:Y:S01]  /*4970*/  MUFU.TANH R20, R4 ;  /* 0x0000000400147308 */ /* 0x0003e20000002400 */
[----:B------:R-:W-:Y:S01]  /*4980*/  FSEL R187, R93, -INF , !P0 ;  /* 0xff8000005dbb7808 */ /* 0x000fe20004000000 */
[----:B-1----:R-:W-:Y:S01]  /*4990*/  FMUL.FTZ R4, R38, UR29 ;  /* 0x0000001d26047c20 */ /* 0x002fe20008410000 */
[----:B------:R-:W-:Y:S02]  /*49a0*/  FSEL R38, R95, -INF , !P4 ;  /* 0xff8000005f267808 */ /* 0x000fe40006000000 */
[----:B------:R-:W-:-:S03]  /*49b0*/  ISETP.GE.AND P4, PT, R2, R35, PT ;  /* 0x000000230200720c */ /* 0x000fc60003f86270 */
[----:B------:R1:W4:Y:S01]  /*49c0*/  MUFU.TANH R9, R4 ;  /* 0x0000000400097308 */ /* 0x0003220000002400 */
[----:B------:R-:W-:Y:S01]  /*49d0*/  VIADD R2, R0, 0x21 ;  /* 0x0000002100027836 */ /* 0x000fe20000000000 */
[----:B-----5:R-:W-:-:S04]  /*49e0*/  FSEL R192, R91, -INF , !P4 ;  /* 0xff8000005bc07808 */ /* 0x020fc80006000000 */
[C---:B------:R-:W-:Y:S02]  /*49f0*/  ISETP.GE.AND P6, PT, R2.reuse, R32, PT ;  /* 0x000000200200720c */ /* 0x040fe40003fc6270 */
[C---:B------:R-:W-:Y:S02]  /*4a00*/  ISETP.GE.AND P5, PT, R2.reuse, R33, PT ;  /* 0x000000210200720c */ /* 0x040fe40003fa6270 */
[C---:B------:R-:W-:Y:S02]  /*4a10*/  ISETP.GE.AND P3, PT, R2.reuse, R35, PT ;  /* 0x000000230200720c */ /* 0x040fe40003f66270 */
[----:B------:R-:W-:Y:S01]  /*4a20*/  ISETP.GE.AND P1, PT, R2, R34, PT ;  /* 0x000000220200720c */ /* 0x000fe20003f26270 */
[----:B------:R-:W-:Y:S01]  /*4a30*/  VIADD R2, R0, 0x29 ;  /* 0x0000002900027836 */ /* 0x000fe20000000000 */
[----:B------:R-:W-:Y:S02]  /*4a40*/  FSEL R184, R184, -INF , !P6 ;  /* 0xff800000b8b87808 */ /* 0x000fe40007000000 */
[----:B------:R-:W-:Y:S01]  /*4a50*/  FSEL R185, R92, -INF , !P5 ;  /* 0xff8000005cb97808 */ /* 0x000fe20006800000 */
[----:B-1----:R-:W-:Y:S01]  /*4a60*/  VIADD R4, R0, 0x28 ;  /* 0x0000002800047836 */ /* 0x002fe20000000000 */
[----:B---3--:R-:W-:-:S02]  /*4a70*/  FSEL R186, R90, -INF , !P3 ;  /* 0xff8000005aba7808 */ /* 0x008fc40005800000 */
[----:B------:R-:W-:Y:S02]  /*4a80*/  FSEL R193, R88, -INF , !P1 ;  /* 0xff80000058c17808 */ /* 0x000fe40004800000 */
[C---:B------:R-:W-:Y:S02]  /*4a90*/  ISETP.GE.AND P0, PT, R4.reuse, R32, PT ;  /* 0x000000200400720c */ /* 0x040fe40003f06270 */
[----:B------:R-:W-:Y:S02]  /*4aa0*/  ISETP.GE.AND P4, PT, R4, R33, PT ;  /* 0x000000210400720c */ /* 0x000fe40003f86270 */
[----:B------:R-:W-:Y:S02]  /*4ab0*/  FSEL R182, R70, -INF , !P0 ;  /* 0xff80000046b67808 */ /* 0x000fe40004000000 */
[C---:B------:R-:W-:Y:S02]  /*4ac0*/  ISETP.GE.AND P2, PT, R4.reuse, R35, PT ;  /* 0x000000230400720c */ /* 0x040fe40003f46270 */
[----:B------:R-:W-:Y:S01]  /*4ad0*/  ISETP.GE.AND P6, PT, R4, R34, PT ;  /* 0x000000220400720c */ /* 0x000fe20003fc6270 */
[----:B------:R-:W-:Y:S01]  /*4ae0*/  FMUL.FTZ R4, R13, UR29 ;  /* 0x0000001d0d047c20 */ /* 0x000fe20008410000 */
[----:B------:R-:W-:-:S02]  /*4af0*/  ISETP.GE.AND P5, PT, R2, R32, PT ;  /* 0x000000200200720c */ /* 0x000fc40003fa6270 */
[C---:B------:R-:W-:Y:S01]  /*4b00*/  ISETP.GE.AND P3, PT, R2.reuse, R33, PT ;  /* 0x000000210200720c */ /* 0x040fe20003f66270 */
[----:B------:R1:W-:Y:S01]  /*4b10*/  MUFU.TANH R8, R4 ;  /* 0x0000000400087308 */ /* 0x0003e20000002400 */
[C---:B------:R-:W-:Y:S02]  /*4b20*/  ISETP.GE.AND P1, PT, R2.reuse, R35, PT ;  /* 0x000000230200720c */ /* 0x040fe40003f26270 */
[----:B------:R-:W-:Y:S01]  /*4b30*/  ISETP.GE.AND P0, PT, R2, R34, PT ;  /* 0x000000220200720c */ /* 0x000fe20003f06270 */
[----:B------:R-:W-:Y:S01]  /*4b40*/  VIADD R2, R0, 0x30 ;  /* 0x0000003000027836 */ /* 0x000fe20000000000 */
[----:B--2---:R-:W-:Y:S02]  /*4b50*/  FSEL R170, R68, -INF , !P4 ;  /* 0xff80000044aa7808 */ /* 0x004fe40006000000 */
[----:B------:R-:W-:Y:S01]  /*4b60*/  FSEL R180, R7, -INF , !P2 ;  /* 0xff80000007b47808 */ /* 0x000fe20005000000 */
[----:B------:R-:W-:Y:S01]  /*4b70*/  FMUL.FTZ R7, R14, UR29 ;  /* 0x0000001d0e077c20 */ /* 0x000fe20008410000 */
[----:B------:R-:W-:-:S02]  /*4b80*/  ISETP.GE.AND P4, PT, R2, R32, PT ;  /* 0x000000200200720c */ /* 0x000fc40003f86270 */
[----:B------:R-:W-:Y:S01]  /*4b90*/  FSEL R183, R6, -INF , !P6 ;  /* 0xff80000006b77808 */ /* 0x000fe20007000000 */
[----:B------:R-:W-:Y:S01]  /*4ba0*/  FMUL.FTZ R6, R15, UR29 ;  /* 0x0000001d0f067c20 */ /* 0x000fe20008410000 */
[----:B------:R-:W-:Y:S01]  /*4bb0*/  FSEL R169, R71, -INF , !P5 ;  /* 0xff80000047a97808 */ /* 0x000fe20006800000 */
[----:B------:R-:W2:Y:S01]  /*4bc0*/  MUFU.TANH R7, R7 ;  /* 0x0000000700077308 */ /* 0x000ea20000002400 */
[----:B------:R-:W-:Y:S01]  /*4bd0*/  ISETP.GE.AND P2, PT, R2, R33, PT ;  /* 0x000000210200720c */ /* 0x000fe20003f46270 */
[----:B-1----:R-:W-:Y:S01]  /*4be0*/  VIADD R4, R0, 0x31 ;  /* 0x0000003100047836 */ /* 0x002fe20000000000 */
[C---:B------:R-:W-:Y:S02]  /*4bf0*/  ISETP.GE.AND P6, PT, R2.reuse, R35, PT ;  /* 0x000000230200720c */ /* 0x040fe40003fc6270 */
[----:B------:R-:W-:Y:S01]  /*4c00*/  ISETP.GE.AND P5, PT, R2, R34, PT ;  /* 0x000000220200720c */ /* 0x000fe20003fa6270 */
[----:B------:R-:W-:Y:S01]  /*4c10*/  VIADD R2, R0, 0x38 ;  /* 0x0000003800027836 */ /* 0x000fe20000000000 */
[----:B------:R-:W-:Y:S01]  /*4c20*/  FSEL R168, R69, -INF , !P3 ;  /* 0xff80000045a87808 */ /* 0x000fe20005800000 */
[----:B------:R-:W-:Y:S01]  /*4c30*/  MUFU.TANH R6, R6 ;  /* 0x0000000600067308 */ /* 0x000fe20000002400 */
[----:B------:R-:W-:-:S02]  /*4c40*/  FSEL R171, R49, -INF , !P1 ;  /* 0xff80000031ab7808 */ /* 0x000fc40004800000 */
[----:B----4-:R-:W-:Y:S02]  /*4c50*/  FSEL R181, R22, -INF , !P0 ;  /* 0xff80000016b57808 */ /* 0x010fe40004000000 */
[----:B------:R-:W-:Y:S02]  /*4c60*/  FSEL R191, R21, -INF , !P4 ;  /* 0xff80000015bf7808 */ /* 0x000fe40006000000 */
[C---:B------:R-:W-:Y:S02]  /*4c70*/  ISETP.GE.AND P3, PT, R4.reuse, R32, PT ;  /* 0x000000200400720c */ /* 0x040fe40003f66270 */
[C---:B------:R-:W-:Y:S02]  /*4c80*/  ISETP.GE.AND P1, PT, R4.reuse, R33, PT ;  /* 0x000000210400720c */ /* 0x040fe40003f26270 */
[C---:B------:R-:W-:Y:S02]  /*4c90*/  ISETP.GE.AND P0, PT, R4.reuse, R35, PT ;  /* 0x000000230400720c */ /* 0x040fe40003f06270 */
[----:B------:R-:W-:Y:S01]  /*4ca0*/  ISETP.GE.AND P4, PT, R4, R34, PT ;  /* 0x000000220400720c */ /* 0x000fe20003f86270 */
[----:B------:R-:W-:Y:S01]  /*4cb0*/  FMUL.FTZ R4, R42, UR29 ;  /* 0x0000001d2a047c20 */ /* 0x000fe20008410000 */
[----:B------:R-:W-:-:S02]  /*4cc0*/  FSEL R188, R9, -INF , !P2 ;  /* 0xff80000009bc7808 */ /* 0x000fc40005000000 */
[----:B------:R-:W-:Y:S02]  /*4cd0*/  FSEL R177, R28, -INF , !P6 ;  /* 0xff8000001cb17808 */ /* 0x000fe40007000000 */
[----:B------:R-:W-:Y:S01]  /*4ce0*/  FSEL R196, R30, -INF , !P5 ;  /* 0xff8000001ec47808 */ /* 0x000fe20006800000 */
[----:B------:R-:W1:Y:S01]  /*4cf0*/  MUFU.TANH R4, R4 ;  /* 0x0000000400047308 */ /* 0x000e620000002400 */
[----:B------:R-:W-:Y:S02]  /*4d00*/  FSEL R175, R20, -INF , !P3 ;  /* 0xff80000014af7808 */ /* 0x000fe40005800000 */
[C---:B------:R-:W-:Y:S02]  /*4d10*/  ISETP.GE.AND P2, PT, R2.reuse, R32, PT ;  /* 0x000000200200720c */ /* 0x040fe40003f46270 */
[C---:B------:R-:W-:Y:S02]  /*4d20*/  ISETP.GE.AND P6, PT, R2.reuse, R33, PT ;  /* 0x000000210200720c */ /* 0x040fe40003fc6270 */
[----:B------:R-:W-:-:S02]  /*4d30*/  ISETP.GE.AND P5, PT, R2, R35, PT ;  /* 0x000000230200720c */ /* 0x000fc40003fa6270 */
[----:B------:R-:W-:Y:S01]  /*4d40*/  ISETP.GE.AND P3, PT, R2, R34, PT ;  /* 0x000000220200720c */ /* 0x000fe20003f66270 */
[----:B------:R-:W-:Y:S01]  /*4d50*/  FMUL.FTZ R2, R43, UR29 ;  /* 0x0000001d2b027c20 */ /* 0x000fe20008410000 */
[----:B------:R-:W-:Y:S02]  /*4d60*/  FSEL R190, R29, -INF , !P0 ;  /* 0xff8000001dbe7808 */ /* 0x000fe40004000000 */
[----:B------:R-:W-:Y:S02]  /*4d70*/  ISETP.GE.AND P0, PT, R0, R33, PT ;  /* 0x000000210000720c */ /* 0x000fe40003f06270 */
[----:B------:R-:W-:Y:S01]  /*4d80*/  FSEL R176, R39, -INF , !P1 ;  /* 0xff80000027b07808 */ /* 0x000fe20004800000 */
[----:B------:R-:W3:Y:S01]  /*4d90*/  MUFU.TANH R2, R2 ;  /* 0x0000000200027308 */ /* 0x000ee20000002400 */
[----:B------:R-:W-:Y:S02]  /*4da0*/  FSEL R132, R151, -INF , !P0 ;  /* 0xff80000097847808 */ /* 0x000fe40004000000 */
[----:B------:R-:W-:-:S02]  /*4db0*/  PLOP3.LUT P0, PT, PT, PT, UP0, 0x80, 0x0 ;  /* 0x000000000000781c */ /* 0x000fc40003f0f008 */
[----:B------:R-:W-:Y:S02]  /*4dc0*/  FSEL R189, R31, -INF , !P4 ;  /* 0xff8000001fbd7808 */ /* 0x000fe40006000000 */
[----:B------:R-:W-:Y:S02]  /*4dd0*/  FSEL R246, R12, -INF , !P2 ;  /* 0xff8000000cf67808 */ /* 0x000fe40005000000 */
[C---:B------:R-:W-:Y:S02]  /*4de0*/  ISETP.GE.AND P1, PT, R0.reuse, R32, PT ;  /* 0x000000200000720c */ /* 0x040fe40003f26270 */
[C---:B------:R-:W-:Y:S02]  /*4df0*/  ISETP.GE.AND P4, PT, R0.reuse, R35, PT ;  /* 0x000000230000720c */ /* 0x040fe40003f86270 */
[C---:B------:R-:W-:Y:S01]  /*4e00*/  ISETP.GE.AND P2, PT, R0.reuse, R34, PT ;  /* 0x000000220000720c */ /* 0x040fe20003f46270 */
[----:B------:R-:W-:Y:S01]  /*4e10*/  VIADD R0, R0, 0x39 ;  /* 0x0000003900007836 */ /* 0x000fe20000000000 */
[----:B--2---:R-:W-:-:S02]  /*4e20*/  FSEL R252, R7, -INF , !P6 ;  /* 0xff80000007fc7808 */ /* 0x004fc40007000000 */
[----:B------:R-:W-:Y:S02]  /*4e30*/  FSEL R197, R40, -INF , !P5 ;  /* 0xff80000028c57808 */ /* 0x000fe40006800000 */
[----:B-1----:R-:W-:Y:S02]  /*4e40*/  FSEL R179, R4, -INF , !P3 ;  /* 0xff80000004b37808 */ /* 0x002fe40005800000 */
[----:B------:R-:W-:Y:S02]  /*4e50*/  FSEL R24, R152, -INF , !P1 ;  /* 0xff80000098187808 */ /* 0x000fe40004800000 */
        /* <DEDUP_REMOVED lines=10> */
[----:B---3--:R-:W-:Y:S01]  /*4f00*/  FSEL R215, R2, -INF , !P1 ;  /* 0xff80000002d77808 */ /* 0x008fe20004800000 */
        /* <DEDUP_REMOVED lines=28> */
[----:B------:R-:W3:Y:S01]  /*50d0*/  @!P2 LDC.64 R20, c[0x0][0x218] ;  /* 0x00008600ff14ab82 */ /* 0x000ee20000000a00 */
        /* <DEDUP_REMOVED lines=23> */
[----:B------:R-:W-:Y:S01]  /*5250*/  IADD3.X R7, R6, UR25, RZ, P5, !PT ;  /* 0x0000001906077c10 */ /* 0x000fe2000affe4ff */
[----:B------:R2:W-:Y:S01]  /*5260*/  @P3 STS.128 [R244+0x9000], RZ ;  /* 0x009000fff4003388 */ /* 0x0005e20000000c00 */
[C---:B------:R-:W-:Y:S02]  /*5270*/  @!P3 LEA.HI.X R13, R2.reuse, R13, R6, 0x1, P6 ;  /* 0x0000000d020db211 */ /* 0x040fe400030f0c06 */
[----:B---3--:R-:W-:-:S03]  /*5280*/  @!P2 LEA R8, P1, R2, R20, 0x1 ;  /* 0x000000140208a211 */ /* 0x008fc600078208ff */
        /* <DEDUP_REMOVED lines=26> */
.L_x_318:
[----:B------:R-:W-:Y:S05]  /*5430*/  BSYNC B0 ;  /* 0x0000000000007941 */ /* 0x000fea0003800000 */
.L_x_317:
[----:B------:R-:W0:Y:S02]  /*5440*/  LDGDEPBAR ;  /* 0x00000000000079af */ /* 0x000e240000000000 */
.L_x_316:
[----:B------:R-:W-:Y:S01]  /*5450*/  FMNMX.FTZ R2, R22, R60, !PT ;  /* 0x0000003c16027209 */ /* 0x000fe20007810000 */
[----:B------:R-:W-:Y:S01]  /*5460*/  STL [R1+0xb8], R244 ;  /* 0x0000b8f401007387 */ /* 0x000fe20000100800 */
[----:B--2---:R-:W-:Y:S01]  /*5470*/  MOV R15, R197 ;  /* 0x000000c5000f7202 */ /* 0x004fe20000000f00 */
[----:B------:R-:W-:Y:S01]  /*5480*/  ULDC UR10, c[0x0][0x2ec] ;  /* 0x0000bb00000a7ab9 */ /* 0x000fe20000000800 */
[----:B------:R-:W-:Y:S01]  /*5490*/  FMNMX.FTZ R2, R52, R2, !PT ;  /* 0x0000000234027209 */ /* 0x000fe20007810000 */
[----:B------:R-:W-:Y:S01]  /*54a0*/  STL [R1+0xb4], R243 ;  /* 0x0000b4f301007387 */ /* 0x000fe20000100800 */
[----:B------:R-:W-:Y:S02]  /*54b0*/  LEA R233, R0, UR4, 0x1 ;  /* 0x0000000400e97c11 */ /* 0x000fe4000f8e08ff */
[----:B------:R-:W-:Y:S01]  /*54c0*/  FMNMX.FTZ R2, R48, R2, !PT ;  /* 0x0000000230027209 */ /* 0x000fe20007810000 */
[----:B------:R-:W-:Y:S01]  /*54d0*/  STL [R1+0xb0], R242 ;  /* 0x0000b0f201007387 */ /* 0x000fe20000100800 */
[----:B------:R-:W-:Y:S01]  /*54e0*/  LEA R236, R3, R233, 0x1 ;  /* 0x000000e903ec7211 */ /* 0x000fe200078e08ff */
[----:B------:R-:W-:Y:S01]  /*54f0*/  IMAD R234, R5, 0x2, R233 ;  /* 0x0000000205ea7824 */ /* 0x000fe200078e02e9 */
[----:B------:R-:W-:Y:S01]  /*5500*/  FMNMX.FTZ R2, R56, R2, !PT ;  /* 0x0000000238027209 */ /* 0x000fe20007810000 */
[----:B------:R-:W-:Y:S02]  /*5510*/  STL [R1+0xac], R241 ;  /* 0x0000acf101007387 */ /* 0x000fe40000100800 */
[----:B------:R-:W-:Y:S01]  /*5520*/  IMAD R235, R3, 0x2, R234 ;  /* 0x0000000203eb7824 */ /* 0x000fe200078e02ea */
[----:B------:R-:W-:Y:S01]  /*5530*/  FMNMX.FTZ R2, R55, R2, !PT ;  /* 0x0000000237027209 */ /* 0x000fe20007810000 */
[----:B------:R-:W-:Y:S03]  /*5540*/  STL [R1+0xa8], R240 ;  /* 0x0000a8f001007387 */ /* 0x000fe60000100800 */
[----:B------:R-:W-:Y:S01]  /*5550*/  FMNMX.FTZ R4, R37, R2, !PT ;  /* 0x0000000225047209 */ /* 0x000fe20007810000 */
[----:B------:R-:W-:Y:S01]  /*5560*/  STL [R1+0xa4], R239 ;  /* 0x0000a4ef01007387 */ /* 0x000fe20000100800 */
[----:B------:R-:W-:-:S02]  /*5570*/  FMNMX.FTZ R2, R23, R61, !PT ;  /* 0x0000003d17027209 */ /* 0x000fc40007810000 */
[----:B------:R-:W-:Y:S01]  /*5580*/  FMNMX.FTZ R4, R36, R4, !PT ;  /* 0x0000000424047209 */ /* 0x000fe20007810000 */
[----:B------:R-:W-:Y:S01]  /*5590*/  STL [R1+0xa0], R238 ;  /* 0x0000a0ee01007387 */ /* 0x000fe20000100800 */
        /* <DEDUP_REMOVED lines=21> */
[----:B------:R-:W-:Y:S01]  /*56f0*/  FMNMX.FTZ R2, R193, R2, !PT ;  /* 0x00000002c1027209 */ /* 0x000fe20007810000 */
[----:B--2---:R-:W-:Y:S01]  /*5700*/  IMAD.MOV.U32 R237, RZ, RZ, R196 ;  /* 0x000000ffffed7224 */ /* 0x004fe200078e00c4 */
[----:B------:R-:W-:Y:S01]  /*5710*/  FMNMX.FTZ R134, R178, R134, !PT ;  /* 0x00000086b2867209 */ /* 0x000fe20007810000 */
[----:B------:R-:W-:Y:S01]  /*5720*/  STL [R1+0x80], R32 ;  /* 0x0000802001007387 */ /* 0x000fe20000100800 */
[----:B------:R-:W-:-:S03]  /*5730*/  FMNMX.FTZ R2, R183, R2, !PT ;  /* 0x00000002b7027209 */ /* 0x000fc60007810000 */
[----:B------:R-:W2:Y:S01]  /*5740*/  SHFL.BFLY PT, R4, R134, 0x2, 0x1f ;  /* 0x0c401f0086047f89 */ /* 0x000ea200000e0000 */
[----:B------:R-:W-:-:S03]  /*5750*/  FMNMX.FTZ R2, R181, R2, !PT ;  /* 0x00000002b5027209 */ /* 0x000fc60007810000 */
[----:B------:R-:W-:Y:S01]  /*5760*/  STL [R1+0xc4], R15 ;  /* 0x0000c40f01007387 */ /* 0x000fe20000100800 */
        /* <DEDUP_REMOVED lines=9> */
[----:B------:R-:W-:Y:S04]  /*5800*/  LDSM.16.MT88.4 R92, [R233+0xe000] ;  /* 0x00e00000e95c783b */ /* 0x000fe80000004200 */
[----:B------:R-:W2:Y:S04]  /*5810*/  SHFL.BFLY PT, R4, R2, 0x2, 0x1f ;  /* 0x0c401f0002047f89 */ /* 0x000ea800000e0000 */
[----:B-1----:R-:W1:Y:S04]  /*5820*/  SHFL.BFLY PT, R6, R134, 0x1, 0x1f ;  /* 0x0c201f0086067f89 */ /* 0x002e6800000e0000 */
[----:B------:R-:W-:Y:S04]  /*5830*/  LDSM.16.MT88.4 R96, [R234+0xe000] ;  /* 0x00e00000ea60783b */ /* 0x000fe80000004200 */
[----:B------:R-:W-:Y:S04]  /*5840*/  LDSM.16.MT88.4 R104, [R236+0xe000] ;  /* 0x00e00000ec68783b */ /* 0x000fe80000004200 */
[----:B------:R-:W-:Y:S04]  /*5850*/  LDSM.16.MT88.4 R120, [R235+0xe800] ;  /* 0x00e80000eb78783b */ /* 0x000fe80000004200 */
[----:B------:R-:W-:Y:S01]  /*5860*/  LDSM.16.MT88.4 R68, [R236+0xc800] ;  /* 0x00c80000ec44783b */ /* 0x000fe20000004200 */
[----:B--2---:R-:W-:-:S03]  /*5870*/  FMNMX.FTZ R2, R2, R4, !PT ;  /* 0x0000000402027209 */ /* 0x004fc60007810000 */
[----:B------:R-:W-:Y:S01]  /*5880*/  LDSM.16.MT88.4 R72, [R234+0xc800] ;  /* 0x00c80000ea48783b */ /* 0x000fe20000004200 */
[----:B-1----:R-:W-:-:S03]  /*5890*/  FMNMX.FTZ R134, R134, R6, !PT ;  /* 0x0000000686867209 */ /* 0x002fc60007810000 */
[----:B------:R-:W1:Y:S01]  /*58a0*/  SHFL.BFLY PT, R133, R2, 0x1, 0x1f ;  /* 0x0c201f0002857f89 */ /* 0x000e6200000e0000 */
[C---:B------:R-:W-:Y:S01]  /*58b0*/  FSETP.NEU.FTZ.AND P1, PT, R134.reuse, -INF , PT ;  /* 0xff8000008600780b */ /* 0x040fe20003f3d000 */
[----:B------:R-:W-:Y:S02]  /*58c0*/  FMUL.FTZ R13, R134, UR10 ;  /* 0x0000000a860d7c20 */ /* 0x000fe40008410000 */
[----:B------:R2:W-:Y:S03]  /*58d0*/  STL [R1+0xbc], R134 ;  /* 0x0000bc8601007387 */ /* 0x0005e60000100800 */
[----:B------:R-:W-:Y:S01]  /*58e0*/  FSEL R13, R13, RZ, P1 ;  /* 0x000000ff0d0d7208 */ /* 0x000fe20000800000 */
[----:B------:R-:W-:Y:S04]  /*58f0*/  LDSM.16.MT88.4 R64, [R235+0xc800] ;  /* 0x00c80000eb40783b */ /* 0x000fe80000004200 */
[--C-:B------:R-:W-:Y:S01]  /*5900*/  FFMA.FTZ R4, R22, UR10, -R13.reuse ;  /* 0x0000000a16047c23 */ /* 0x100fe2000801080d */
[--C-:B------:R-:W-:Y:S01]  /*5910*/  FFMA.FTZ R3, R56, UR10, -R13.reuse ;  /* 0x0000000a38037c23 */ /* 0x100fe2000801080d */
[----:B------:R-:W-:Y:S02]  /*5920*/  LDSM.16.MT88.4 R80, [R233+0xc800] ;  /* 0x00c80000e950783b */ /* 0x000fe40000004200 */
[----:B------:R3:W-:Y:S01]  /*5930*/  MUFU.EX2 R243, R4 ;  /* 0x0000000400f37308 */ /* 0x0007e20000000800 */
[----:B-1----:R-:W-:Y:S01]  /*5940*/  FMNMX.FTZ R133, R2, R133, !PT ;  /* 0x0000008502857209 */ /* 0x002fe20007810000 */
[----:B------:R-:W-:-:S06]  /*5950*/  FFMA.FTZ R2, R52, UR10, -R13 ;  /* 0x0000000a34027c23 */ /* 0x000fcc000801080d */
[----:B------:R1:W-:Y:S01]  /*5960*/  MUFU.EX2 R34, R3 ;  /* 0x0000000300227308 */ /* 0x0003e20000000800 */
[C---:B------:R-:W-:Y:S01]  /*5970*/  FSETP.NEU.FTZ.AND P1, PT, R133.reuse, -INF , PT ;  /* 0xff8000008500780b */ /* 0x040fe20003f3d000 */
[----:B------:R-:W-:Y:S01]  /*5980*/  FMUL.FTZ R12, R133, UR10 ;  /* 0x0000000a850c7c20 */ /* 0x000fe20008410000 */
[----:B--2---:R-:W-:Y:S01]  /*5990*/  MOV R134, R191 ;  /* 0x000000bf00867202 */ /* 0x004fe20000000f00 */
[----:B------:R2:W-:Y:S04]  /*59a0*/  STL [R1+0xc0], R133 ;  /* 0x0000c08501007387 */ /* 0x0005e80000100800 */
[----:B------:R-:W-:Y:S01]  /*59b0*/  MUFU.EX2 R214, R2 ;  /* 0x0000000200d67308 */ /* 0x000fe20000000800 */
[----:B---3--:R-:W-:Y:S01]  /*59c0*/  FFMA.FTZ R4, R60, UR10, -R13 ;  /* 0x0000000a3c047c23 */ /* 0x008fe2000801080d */
[----:B------:R-:W-:-:S06]  /*59d0*/  FSEL R12, R12, RZ, P1 ;  /* 0x000000ff0c0c7208 */ /* 0x000fcc0000800000 */
[----:B------:R3:W-:Y:S01]  /*59e0*/  MUFU.EX2 R242, R4 ;  /* 0x0000000400f27308 */ /* 0x0007e20000000800 */
[----:B-1----:R-:W-:-:S07]  /*59f0*/  FFMA.FTZ R3, R55, UR10, -R13 ;  /* 0x0000000a37037c23 */ /* 0x002fce000801080d */
[----:B------:R1:W-:Y:S01]  /*5a00*/  MUFU.EX2 R15, R3 ;  /* 0x00000003000f7308 */ /* 0x0003e20000000800 */
[----:B---3--:R-:W-:-:S04]  /*5a10*/  FMNMX.FTZ R4, R24, R164, !PT ;  /* 0x000000a418047209 */ /* 0x008fc80007810000 */
[----:B------:R-:W-:Y:S01]  /*5a20*/  FMNMX.FTZ R2, R165, R4, !PT ;  /* 0x00000004a5027209 */ /* 0x000fe20007810000 */
[--C-:B------:R-:W-:Y:S02]  /*5a30*/  FFMA.FTZ R4, R48, UR10, -R13.reuse ;  /* 0x0000000a30047c23 */ /* 0x100fe4000801080d */
[----:B------:R-:W-:Y:S01]  /*5a40*/  LDSM.16.MT88.4 R48, [R233+0xc000] ;  /* 0x00c00000e930783b */ /* 0x000fe20000004200 */
[----:B------:R-:W-:Y:S01]  /*5a50*/  FMNMX.FTZ R2, R162, R2, !PT ;  /* 0x00000002a2027209 */ /* 0x000fe20007810000 */
[----:B------:R3:W4:Y:S01]  /*5a60*/  MUFU.EX2 R35, R4 ;  /* 0x0000000400237308 */ /* 0x0007220000000800 */
[----:B-1----:R-:W-:Y:S02]  /*5a70*/  FFMA.FTZ R3, R37, UR10, -R13 ;  /* 0x0000000a25037c23 */ /* 0x002fe4000801080d */
[----:B------:R-:W-:-:S04]  /*5a80*/  FMNMX.FTZ R2, R160, R2, !PT ;  /* 0x00000002a0027209 */ /* 0x000fc80007810000 */
[----:B------:R-:W-:Y:S01]  /*5a90*/  FMNMX.FTZ R2, R135, R2, !PT ;  /* 0x0000000287027209 */ /* 0x000fe20007810000 */
[----:B--2---:R1:W-:Y:S03]  /*5aa0*/  MUFU.EX2 R133, R3 ;  /* 0x0000000300857308 */ /* 0x0043e60000000800 */
[----:B------:R-:W-:-:S04]  /*5ab0*/  FMNMX.FTZ R2, R157, R2, !PT ;  /* 0x000000029d027209 */ /* 0x000fc80007810000 */
[----:B------:R-:W-:Y:S01]  /*5ac0*/  FMNMX.FTZ R0, R137, R2, !PT ;  /* 0x0000000289007209 */ /* 0x000fe20007810000 */
[--C-:B------:R-:W-:Y:S01]  /*5ad0*/  FFMA.FTZ R2, R53, UR10, -R12.reuse ;  /* 0x0000000a35027c23 */ /* 0x100fe2000801080c */
[----:B---3--:R-:W-:Y:S01]  /*5ae0*/  FFMA.FTZ R4, R23, UR10, -R12 ;  /* 0x0000000a17047c23 */ /* 0x008fe2000801080c */
[----:B----4-:R-:W-:Y:S02]  /*5af0*/  F2FP.BF16.F32.PACK_AB R6, R35, R214 ;  /* 0x000000d62306723e */ /* 0x010fe400000010ff */
[----:B------:R-:W-:Y:S01]  /*5b00*/  FMNMX.FTZ R0, R194, R0, !PT ;  /* 0x00000000c2007209 */ /* 0x000fe20007810000 */
[----:B------:R2:W-:Y:S03]  /*5b10*/  MUFU.EX2 R232, R2 ;  /* 0x0000000200e87308 */ /* 0x0005e60000000800 */
[----:B------:R-:W-:Y:S01]  /*5b20*/  FMNMX.FTZ R0, R184, R0, !PT ;  /* 0x00000000b8007209 */ /* 0x000fe20007810000 */
[----:B-1----:R-:W-:-:S03]  /*5b30*/  FFMA.FTZ R3, R36, UR10, -R13 ;  /* 0x0000000a24037c23 */ /* 0x002fc6000801080d */
[----:B------:R-:W-:Y:S01]  /*5b40*/  FMNMX.FTZ R0, R182, R0, !PT ;  /* 0x00000000b6007209 */ /* 0x000fe20007810000 */
[----:B------:R1:W-:Y:S03]  /*5b50*/  MUFU.EX2 R240, R4 ;  /* 0x0000000400f07308 */ /* 0x0003e60000000800 */
[----:B------:R-:W-:-:S04]  /*5b60*/  FMNMX.FTZ R0, R169, R0, !PT ;  /* 0x00000000a9007209 */ /* 0x000fc80007810000 */
[----:B------:R-:W-:Y:S01]  /*5b70*/  FMNMX.FTZ R0, R134, R0, !PT ;  /* 0x0000000086007209 */ /* 0x000fe20007810000 */
[----:B------:R3:W4:Y:S01]  /*5b80*/  MUFU.EX2 R172, R3 ;  /* 0x0000000300ac7308 */ /* 0x0007220000000800 */
[--C-:B--2---:R-:W-:Y:S02]  /*5b90*/  FFMA.FTZ R2, R54, UR10, -R12.reuse ;  /* 0x0000000a36027c23 */ /* 0x104fe4000801080c */
[----:B------:R-:W-:Y:S01]  /*5ba0*/  FMNMX.FTZ R0, R175, R0, !PT ;  /* 0x00000000af007209 */ /* 0x000fe20007810000 */
[----:B------:R-:W-:Y:S03]  /*5bb0*/  LDSM.16.MT88.4 R52, [R236+0xe800] ;  /* 0x00e80000ec34783b */ /* 0x000fe60000004200 */
[----:B------:R-:W-:Y:S01]  /*5bc0*/  FMNMX.FTZ R0, R246, R0, !PT ;  /* 0x00000000f6007209 */ /* 0x000fe20007810000 */
[----:B------:R2:W2:Y:S01]  /*5bd0*/  MUFU.EX2 R212, R2 ;  /* 0x0000000200d47308 */ /* 0x0004a20000000800 */
[----:B-1----:R-:W-:-:S02]  /*5be0*/  FFMA.FTZ R4, R61, UR10, -R12 ;  /* 0x0000000a3d047c23 */ /* 0x002fc4000801080c */
[----:B------:R-:W-:Y:S01]  /*5bf0*/  FMNMX.FTZ R0, R245, R0, !PT ;  /* 0x00000000f5007209 */ /* 0x000fe20007810000 */
[----:B------:R-:W-:Y:S04]  /*5c00*/  LDSM.16.MT88.4 R60, [R233+0xe800] ;  /* 0x00e80000e93c783b */ /* 0x000fe80000004200 */
[----:B------:R-:W1:Y:S01]  /*5c10*/  SHFL.BFLY PT, R8, R0, 0x2, 0x1f ;  /* 0x0c401f0000087f89 */ /* 0x000e6200000e0000 */
[----:B------:R1:W1:Y:S01]  /*5c20*/  MUFU.EX2 R241, R4 ;  /* 0x0000000400f17308 */ /* 0x0002620000000800 */
[----:B---3--:R-:W-:Y:S01]  /*5c30*/  FFMA.FTZ R3, R57, UR10, -R12 ;  /* 0x0000000a39037c23 */ /* 0x008fe2000801080c */
[----:B----4-:R-:W-:Y:S02]  /*5c40*/  F2FP.BF16.F32.PACK_AB R10, R172, R133 ;  /* 0x00000085ac0a723e */ /* 0x010fe400000010ff */
[----:B--2---:R-:W-:-:S04]  /*5c50*/  FMNMX.FTZ R2, R132, R166, !PT ;  /* 0x000000a684027209 */ /* 0x004fc80007810000 */
[----:B------:R2:W-:Y:S01]  /*5c60*/  MUFU.EX2 R213, R3 ;  /* 0x0000000300d57308 */ /* 0x0005e20000000800 */
[----:B------:R-:W-:Y:S02]  /*5c70*/  F2FP.BF16.F32.PACK_AB R7, R212, R232 ;  /* 0x000000e8d407723e */ /* 0x000fe400000010ff */
[----:B------:R-:W-:-:S04]  /*5c80*/  FMNMX.FTZ R2, R167, R2, !PT ;  /* 0x00000002a7027209 */ /* 0x000fc80007810000 */
[----:B------:R-:W-:Y:S02]  /*5c90*/  FMNMX.FTZ R2, R163, R2, !PT ;  /* 0x00000002a3027209 */ /* 0x000fe40007810000 */
[----:B-1----:R-:W-:Y:S02]  /*5ca0*/  F2FP.BF16.F32.PACK_AB R4, R242, R243 ;  /* 0x000000f3f204723e */ /* 0x002fe400000010ff */
[----:B------:R-:W-:Y:S02]  /*5cb0*/  FMNMX.FTZ R2, R161, R2, !PT ;  /* 0x00000002a1027209 */ /* 0x000fe40007810000 */
[----:B------:R-:W-:Y:S02]  /*5cc0*/  F2FP.BF16.F32.PACK_AB R5, R241, R240 ;  /* 0x000000f0f105723e */ /* 0x000fe400000010ff */
[----:B------:R-:W-:Y:S02]  /*5cd0*/  FMNMX.FTZ R2, R159, R2, !PT ;  /* 0x000000029f027209 */ /* 0x000fe40007810000 */
[----:B------:R-:W-:Y:S01]  /*5ce0*/  FMNMX.FTZ R0, R0, R8, !PT ;  /* 0x0000000800007209 */ /* 0x000fe20007810000 */
[----:B--2---:R-:W-:Y:S01]  /*5cf0*/  FFMA.FTZ R3, R58, UR10, -R12 ;  /* 0x0000000a3a037c23 */ /* 0x004fe2000801080c */
[----:B------:R-:W-:Y:S01]  /*5d00*/  FMNMX.FTZ R2, R158, R2, !PT ;  /* 0x000000029e027209 */ /* 0x000fe20007810000 */
[C---:B------:R-:W-:Y:S02]  /*5d10*/  HMMA.16816.F32.BF16 R108, R4.reuse, R124, RZ ;  /* 0x0000007c046c723c */ /* 0x040fe400000418ff */
[----:B------:R-:W1:Y:S01]  /*5d20*/  SHFL.BFLY PT, R8, R0, 0x1, 0x1f ;  /* 0x0c201f0000087f89 */ /* 0x000e6200000e0000 */
[----:B------:R-:W-:Y:S01]  /*5d30*/  FMNMX.FTZ R2, R156, R2, !PT ;  /* 0x000000029c027209 */ /* 0x000fe20007810000 */
[----:B------:R2:W3:Y:S02]  /*5d40*/  MUFU.EX2 R173, R3 ;  /* 0x0000000300ad7308 */ /* 0x0004e40000000800 */
[----:B------:R-:W-:Y:S01]  /*5d50*/  HMMA.16816.F32.BF16 R144, R4, R84, RZ ;  /* 0x000000540490723c */ /* 0x000fe200000418ff */
[----:B------:R-:W-:-:S04]  /*5d60*/  FMNMX.FTZ R2, R187, R2, !PT ;  /* 0x00000002bb027209 */ /* 0x000fc80007810000 */
[----:B------:R-:W-:Y:S01]  /*5d70*/  FMNMX.FTZ R2, R185, R2, !PT ;  /* 0x00000002b9027209 */ /* 0x000fe20007810000 */
[----:B------:R-:W-:Y:S03]  /*5d80*/  HMMA.16816.F32.BF16 R152, R4, R48, RZ ;  /* 0x000000300498723c */ /* 0x000fe600000418ff */
[----:B------:R-:W-:-:S03]  /*5d90*/  FMNMX.FTZ R2, R170, R2, !PT ;  /* 0x00000002aa027209 */ /* 0x000fc60007810000 */
[C---:B------:R-:W-:Y:S01]  /*5da0*/  HMMA.16816.F32.BF16 R148, R4.reuse, R76, RZ ;  /* 0x0000004c0494723c */ /* 0x040fe200000418ff */
[----:B------:R-:W-:Y:S01]  /*5db0*/  FMNMX.FTZ R2, R168, R2, !PT ;  /* 0x00000002a8027209 */ /* 0x000fe20007810000 */
[----:B--2---:R-:W-:Y:S01]  /*5dc0*/  FFMA.FTZ R3, R38, UR10, -R12 ;  /* 0x0000000a26037c23 */ /* 0x004fe2000801080c */
[----:B---3--:R-:W-:Y:S02]  /*5dd0*/  F2FP.BF16.F32.PACK_AB R9, R173, R213 ;  /* 0x000000d5ad09723e */ /* 0x008fe400000010ff */
[----:B------:R-:W-:Y:S01]  /*5de0*/  FMNMX.FTZ R2, R188, R2, !PT ;  /* 0x00000002bc027209 */ /* 0x000fe20007810000 */
[----:B------:R2:W-:Y:S01]  /*5df0*/  MUFU.EX2 R32, R3 ;  /* 0x0000000300207308 */ /* 0x0005e20000000800 */
[----:B-1----:R-:W-:Y:S01]  /*5e00*/  FMNMX.FTZ R136, R0, R8, !PT ;  /* 0x0000000800887209 */ /* 0x002fe20007810000 */
[----:B------:R-:W-:Y:S01]  /*5e10*/  HMMA.16816.F32.BF16 R140, R4, R88, RZ ;  /* 0x00000058048c723c */ /* 0x000fe200000418ff */
[----:B------:R-:W-:Y:S02]  /*5e20*/  FMNMX.FTZ R2, R176, R2, !PT ;  /* 0x00000002b0027209 */ /* 0x000fe40007810000 */
[----:B------:R-:W-:-:S02]  /*5e30*/  FSETP.NEU.FTZ.AND P1, PT, R136, -INF , PT ;  /* 0xff8000008800780b */ /* 0x000fc40003f3d000 */
[----:B------:R-:W-:Y:S01]  /*5e40*/  FMNMX.FTZ R2, R252, R2, !PT ;  /* 0x00000002fc027209 */ /* 0x000fe20007810000 */
[C---:B------:R-:W-:Y:S01]  /*5e50*/  HMMA.16816.F32.BF16 R128, R4.reuse, R92, RZ ;  /* 0x0000005c0480723c */ /* 0x040fe200000418ff */
[----:B------:R-:W-:Y:S02]  /*5e60*/  F2FP.BF16.F32.PACK_AB R8, R15, R34 ;  /* 0x000000220f08723e */ /* 0x000fe400000010ff */
[----:B------:R-:W-:Y:S01]  /*5e70*/  FMNMX.FTZ R0, R247, R2, !PT ;  /* 0x00000002f7007209 */ /* 0x000fe20007810000 */
[----:B------:R-:W-:Y:S02]  /*5e80*/  FFMA.FTZ R2, R59, UR10, -R12 ;  /* 0x0000000a3b027c23 */ /* 0x000fe4000801080c */
[----:B------:R-:W-:Y:S01]  /*5e90*/  HMMA.16816.F32.BF16 R112, R4, R96, RZ ;  /* 0x000000600470723c */ /* 0x000fe200000418ff */
[----:B------:R-:W-:Y:S01]  /*5ea0*/  LDSM.16.MT88.4 R56, [R234+0xe800] ;  /* 0x00e80000ea38783b */ /* 0x000fe20000004200 */
[----:B------:R1:W3:Y:S01]  /*5eb0*/  MUFU.EX2 R138, R2 ;  /* 0x00000002008a7308 */ /* 0x0002e20000000800 */
[----:B--2---:R-:W-:-:S02]  /*5ec0*/  FMUL.FTZ R3, R136, UR10 ;  /* 0x0000000a88037c20 */ /* 0x004fc40008410000 */
[----:B------:R-:W2:Y:S01]  /*5ed0*/  SHFL.BFLY PT, R14, R0, 0x2, 0x1f ;  /* 0x0c401f00000e7f89 */ /* 0x000ea200000e0000 */
[C---:B------:R-:W-:Y:S06]  /*5ee0*/  HMMA.16816.F32.BF16 R116, R4.reuse, R104, RZ ;  /* 0x000000680474723c */ /* 0x040fec00000418ff */
[C---:B------:R-:W-:Y:S06]  /*5ef0*/  HMMA.16816.F32.BF16 R100, R4.reuse, R50, RZ ;  /* 0x000000320464723c */ /* 0x040fec00000418ff */
[----:B------:R-:W-:Y:S01]  /*5f00*/  HMMA.16816.F32.BF16 R44, R4, R78, RZ ;  /* 0x0000004e042c723c */ /* 0x000fe200000418ff */
[----:B-1----:R-:W-:-:S02]  /*5f10*/  FSEL R2, R3, RZ, P1 ;  /* 0x000000ff03027208 */ /* 0x002fc40000800000 */
[----:B---3--:R-:W-:-:S03]  /*5f20*/  F2FP.BF16.F32.PACK_AB R11, R138, R32 ;  /* 0x000000208a0b723e */ /* 0x008fc600000010ff */
[----:B------:R-:W-:Y:S01]  /*5f30*/  FFMA.FTZ R3, R24, UR10, -R2 ;  /* 0x0000000a18037c23 */ /* 0x000fe20008010802 */
[C---:B------:R-:W-:Y:S03]  /*5f40*/  HMMA.16816.F32.BF16 R40, R4.reuse, R86, RZ ;  /* 0x000000560428723c */ /* 0x040fe600000418ff */
[----:B------:R1:W3:Y:S01]  /*5f50*/  MUFU.EX2 R33, R3 ;  /* 0x0000000300217308 */ /* 0x0002e20000000800 */
[----:B--2---:R-:W-:Y:S02]  /*5f60*/  FMNMX.FTZ R0, R0, R14, !PT ;  /* 0x0000000e00007209 */ /* 0x004fe40007810000 */
[----:B------:R-:W-:Y:S01]  /*5f70*/  HMMA.16816.F32.BF16 R36, R4, R90, RZ ;  /* 0x0000005a0424723c */ /* 0x000fe200000418ff */
[----:B------:R-:W-:-:S05]  /*5f80*/  MOV R14, R175 ;  /* 0x000000af000e7202 */ /* 0x000fca0000000f00 */
[C---:B------:R-:W-:Y:S06]  /*5f90*/  HMMA.16816.F32.BF16 R28, R4.reuse, R94, RZ ;  /* 0x0000005e041c723c */ /* 0x040fec00000418ff */
[----:B------:R-:W-:Y:S01]  /*5fa0*/  HMMA.16816.F32.BF16 R20, R4, R98, RZ ;  /* 0x000000620414723c */ /* 0x000fe200000418ff */
[----:B-1----:R-:W-:Y:S01]  /*5fb0*/  FFMA.FTZ R3, R164, UR10, -R2 ;  /* 0x0000000aa4037c23 */ /* 0x002fe20008010802 */
[----:B------:R-:W-:-:S04]  /*5fc0*/  MOV R164, R190 ;  /* 0x000000be00a47202 */ /* 0x000fc80000000f00 */
[C---:B------:R-:W-:Y:S01]  /*5fd0*/  HMMA.16816.F32.BF16 R24, R4.reuse, R106, RZ ;  /* 0x0000006a0418723c */ /* 0x040fe200000418ff */
[----:B------:R1:W2:Y:S05]  /*5fe0*/  MUFU.EX2 R174, R3 ;  /* 0x0000000300ae7308 */ /* 0x0002aa0000000800 */
[----:B------:R-:W-:Y:S01]  /*5ff0*/  HMMA.16816.F32.BF16 R16, R4, R126, RZ ;  /* 0x0000007e0410723c */ /* 0x000fe200000418ff */
[----:B------:R-:W4:Y:S05]  /*6000*/  SHFL.BFLY PT, R4, R0, 0x1, 0x1f ;  /* 0x0c201f0000047f89 */ /* 0x000f2a00000e0000 */
[----:B------:R-:W-:Y:S01]  /*6010*/  HMMA.16816.F32.BF16 R108, R8, R120, R108 ;  /* 0x00000078086c723c */ /* 0x000fe2000004186c */
[----:B-1----:R-:W-:-:S05]  /*6020*/  FFMA.FTZ R3, R165, UR10, -R2 ;  /* 0x0000000aa5037c23 */ /* 0x002fca0008010802 */
[C---:B------:R-:W-:Y:S01]  /*6030*/  HMMA.16816.F32.BF16 R208, R8.reuse, R68, R144 ;  /* 0x0000004408d0723c */ /* 0x040fe20000041890 */
[----:B------:R-:W-:Y:S01]  /*6040*/  MOV R165, R189 ;  /* 0x000000bd00a57202 */ /* 0x000fe20000000f00 */
[----:B------:R1:W-:Y:S04]  /*6050*/  MUFU.EX2 R239, R3 ;  /* 0x0000000300ef7308 */ /* 0x0003e80000000800 */
[----:B------:R-:W-:Y:S01]  /*6060*/  HMMA.16816.F32.BF16 R196, R8, R72, R148 ;  /* 0x0000004808c4723c */ /* 0x000fe20000041894 */
[----:B---3--:R-:W-:Y:S01]  /*6070*/  MOV R144, R33 ;  /* 0x0000002100907202 */ /* 0x008fe20000000f00 */
[----:B------:R-:W-:-:S04]  /*6080*/  IMAD.MOV.U32 R147, RZ, RZ, R173 ;  /* 0x000000ffff937224 */ /* 0x000fc800078e00ad */
[C---:B------:R-:W-:Y:S01]  /*6090*/  HMMA.16816.F32.BF16 R228, R8.reuse, R56, R112 ;  /* 0x0000003808e4723c */ /* 0x040fe20000041870 */
[----:B------:R-:W-:Y:S01]  /*60a0*/  MOV R150, R138 ;  /* 0x0000008a00967202 */ /* 0x000fe20000000f00 */
[----:B------:R-:W-:Y:S02]  /*60b0*/  IMAD.MOV.U32 R151, RZ, RZ, R32 ;  /* 0x000000ffff977224 */ /* 0x000fe400078e0020 */
[----:B------:R-:W-:Y:S02]  /*60c0*/  IMAD.MOV.U32 R148, RZ, RZ, R188 ;  /* 0x000000ffff947224 */ /* 0x000fe400078e00bc */
[----:B------:R-:W-:Y:S01]  /*60d0*/  MOV R6, R111 ;  /* 0x0000006f00067202 */ /* 0x000fe20000000f00 */
[----:B------:R-:W-:Y:S01]  /*60e0*/  IMAD.MOV.U32 R5, RZ, RZ, R108 ;  /* 0x000000ffff057224 */ /* 0x000fe200078e006c */
[C---:B------:R-:W-:Y:S01]  /*60f0*/  HMMA.16816.F32.BF16 R220, R8.reuse, R64, R140 ;  /* 0x0000004008dc723c */ /* 0x040fe2000004188c */
[----:B-1----:R-:W-:Y:S01]  /*6100*/  FFMA.FTZ R3, R162, UR10, -R2 ;  /* 0x0000000aa2037c23 */ /* 0x002fe20008010802 */
[----:B------:R-:W-:Y:S01]  /*6110*/  IMAD.MOV.U32 R149, RZ, RZ, R172 ;  /* 0x000000ffff957224 */ /* 0x000fe200078e00ac */
[----:B------:R-:W-:Y:S01]  /*6120*/  MOV R114, R148 ;  /* 0x0000009400727202 */ /* 0x000fe20000000f00 */
[----:B------:R-:W-:Y:S01]  /*6130*/  IMAD.MOV.U32 R162, RZ, RZ, R151 ;  /* 0x000000ffffa27224 */ /* 0x000fe200078e0097 */
[----:B------:R1:W-:Y:S01]  /*6140*/  MUFU.EX2 R139, R3 ;  /* 0x00000003008b7308 */ /* 0x0003e20000000800 */
[----:B------:R-:W-:Y:S01]  /*6150*/  IMAD.MOV.U32 R115, RZ, RZ, R149 ;  /* 0x000000ffff737224 */ /* 0x000fe200078e0095 */
[----:B------:R-:W-:Y:S01]  /*6160*/  HMMA.16816.F32.BF16 R248, R8, R60, R128 ;  /* 0x0000003c08f8723c */ /* 0x000fe20000041880 */
[----:B------:R-:W-:Y:S01]  /*6170*/  IMAD.MOV.U32 R148, RZ, RZ, R215 ;  /* 0x000000ffff947224 */ /* 0x000fe200078e00d7 */
[----:B------:R-:W-:Y:S01]  /*6180*/  MOV R149, R214 ;  /* 0x000000d600957202 */ /* 0x000fe20000000f00 */
[----:B------:R-:W-:Y:S01]  /*6190*/  IMAD.MOV.U32 R7, RZ, RZ, R110 ;  /* 0x000000ffff077224 */ /* 0x000fe200078e006e */
[----:B------:R-:W-:-:S02]  /*61a0*/  MOV R151, R212 ;  /* 0x000000d400977202 */ /* 0x000fc40000000f00 */
[C---:B------:R-:W-:Y:S06]  /*61b0*/  HMMA.16816.F32.BF16 R152, R8.reuse, R80, R152 ;  /* 0x000000500898723c */ /* 0x040fec0000041898 */
[----:B------:R-:W-:Y:S01]  /*61c0*/  HMMA.16816.F32.BF16 R224, R8, R52, R116 ;  /* 0x0000003408e0723c */ /* 0x000fe20000041874 */
[----:B-1----:R-:W-:Y:S01]  /*61d0*/  FFMA.FTZ R3, R160, UR10, -R2 ;  /* 0x0000000aa0037c23 */ /* 0x002fe20008010802 */
[----:B------:R-:W-:Y:S01]  /*61e0*/  MOV R160, R150 ;  /* 0x0000009600a07202 */ /* 0x000fe20000000f00 */
[----:B------:R-:W-:-:S03]  /*61f0*/  IMAD.MOV.U32 R150, RZ, RZ, R213 ;  /* 0x000000ffff967224 */ /* 0x000fc600078e00d5 */
[C---:B------:R-:W-:Y:S01]  /*6200*/  HMMA.16816.F32.BF16 R128, R8.reuse, R82, R100 ;  /* 0x000000520880723c */ /* 0x040fe20000041864 */
[----:B------:R1:W-:Y:S05]  /*6210*/  MUFU.EX2 R33, R3 ;  /* 0x0000000300217308 */ /* 0x0003ea0000000800 */
[C---:B------:R-:W-:Y:S06]  /*6220*/  HMMA.16816.F32.BF16 R188, R8.reuse, R70, R40 ;  /* 0x0000004608bc723c */ /* 0x040fec0000041828 */
[----:B------:R-:W-:Y:S01]  /*6230*/  HMMA.16816.F32.BF16 R204, R8, R66, R36 ;  /* 0x0000004208cc723c */ /* 0x000fe20000041824 */
[----:B-1----:R-:W-:Y:S01]  /*6240*/  FFMA.FTZ R3, R135, UR10, -R2 ;  /* 0x0000000a87037c23 */ /* 0x002fe20008010802 */
[----:B----4-:R-:W-:-:S04]  /*6250*/  FMNMX.FTZ R135, R0, R4, !PT ;  /* 0x0000000400877209 */ /* 0x010fc80007810000 */
[C---:B------:R-:W-:Y:S01]  /*6260*/  HMMA.16816.F32.BF16 R216, R8.reuse, R62, R28 ;  /* 0x0000003e08d8723c */ /* 0x040fe2000004181c */
[----:B------:R-:W-:Y:S01]  /*6270*/  MOV R4, R109 ;  /* 0x0000006d00047202 */ /* 0x000fe20000000f00 */
[----:B------:R1:W3:Y:S01]  /*6280*/  MUFU.EX2 R146, R3 ;  /* 0x0000000300927308 */ /* 0x0002e20000000800 */
[C---:B------:R-:W-:Y:S01]  /*6290*/  FSETP.NEU.FTZ.AND P1, PT, R135.reuse, -INF , PT ;  /* 0xff8000008700780b */ /* 0x040fe20003f3d000 */
[----:B------:R-:W-:Y:S02]  /*62a0*/  FMUL.FTZ R0, R135, UR10 ;  /* 0x0000000a87007c20 */ /* 0x000fe40008410000 */
[----:B------:R-:W-:Y:S03]  /*62b0*/  HMMA.16816.F32.BF16 R200, R8, R58, R20 ;  /* 0x0000003a08c8723c */ /* 0x000fe60000041814 */
[----:B------:R-:W-:-:S03]  /*62c0*/  FSEL R0, R0, RZ, P1 ;  /* 0x000000ff00007208 */ /* 0x000fc60000800000 */
[C---:B------:R-:W-:Y:S06]  /*62d0*/  HMMA.16816.F32.BF16 R140, R8.reuse, R54, R24 ;  /* 0x00000036088c723c */ /* 0x040fec0000041818 */
[C---:B------:R-:W-:Y:S01]  /*62e0*/  HMMA.16816.F32.BF16 R212, R8.reuse, R122, R16 ;  /* 0x0000007a08d4723c */ /* 0x040fe20000041810 */
[----:B-1----:R-:W-:Y:S01]  /*62f0*/  FFMA.FTZ R3, R157, UR10, -R2 ;  /* 0x0000000a9d037c23 */ /* 0x002fe20008010802 */
[----:B--2---:R-:W-:Y:S02]  /*6300*/  IMAD.MOV.U32 R157, RZ, RZ, R174 ;  /* 0x000000ffff9d7224 */ /* 0x004fe400078e00ae */
[----:B---3--:R-:W-:Y:S01]  /*6310*/  IMAD.MOV.U32 R113, RZ, RZ, R146 ;  /* 0x000000ffff717224 */ /* 0x008fe200078e0092 */
[----:B------:R1:W-:Y:S01]  /*6320*/  MUFU.EX2 R244, R3 ;  /* 0x0000000300f47308 */ /* 0x0003e20000000800 */
[----:B------:R-:W-:Y:S01]  /*6330*/  HMMA.16816.F32.BF16 R172, R8, R74, R44 ;  /* 0x0000004a08ac723c */ /* 0x000fe2000004182c */
[----:B------:R-:W-:Y:S01]  /*6340*/  MOV R146, R147 ;  /* 0x0000009300927202 */ /* 0x000fe20000000f00 */
[----:B------:R-:W-:Y:S01]  /*6350*/  IMAD.MOV.U32 R147, RZ, RZ, R165 ;  /* 0x000000ffff937224 */ /* 0x000fe200078e00a5 */
[----:B------:R-:W-:-:S04]  /*6360*/  MOV R165, R134 ;  /* 0x0000008600a57202 */ /* 0x000fc80000000f00 */
[----:B------:R-:W-:Y:S02]  /*6370*/  F2FP.BF16.F32.PACK_AB R8, R157, R144 ;  /* 0x000000909d08723e */ /* 0x000fe400000010ff */
[----:B------:R-:W-:Y:S01]  /*6380*/  F2FP.BF16.F32.PACK_AB R10, R139, R239 ;  /* 0x000000ef8b0a723e */ /* 0x000fe200000010ff */
[----:B-1----:R-:W-:-:S04]  /*6390*/  FFMA.FTZ R3, R137, UR10, -R2 ;  /* 0x0000000a89037c23 */ /* 0x002fc80008010802 */
[----:B------:R1:W-:Y:S02]  /*63a0*/  MUFU.EX2 R108, R3 ;  /* 0x00000003006c7308 */ /* 0x0003e40000000800 */
[----:B-1----:R-:W-:Y:S01]  /*63b0*/  FFMA.FTZ R3, R132, UR10, -R0 ;  /* 0x0000000a84037c23 */ /* 0x002fe20008010800 */
[----:B------:R-:W-:-:S05]  /*63c0*/  IMAD.MOV.U32 R132, RZ, RZ, R179 ;  /* 0x000000ffff847224 */ /* 0x000fca00078e00b3 */
[----:B------:R1:W-:Y:S02]  /*63d0*/  MUFU.EX2 R145, R3 ;  /* 0x0000000300917308 */ /* 0x0003e40000000800 */
[----:B-1----:R-:W-:Y:S01]  /*63e0*/  FFMA.FTZ R3, R166, UR10, -R0 ;  /* 0x0000000aa6037c23 */ /* 0x002fe20008010800 */
[----:B------:R-:W-:Y:S01]  /*63f0*/  MOV R166, R164 ;  /* 0x000000a400a67202 */ /* 0x000fe20000000f00 */
[----:B------:R-:W-:-:S04]  /*6400*/  IMAD.MOV.U32 R164, RZ, RZ, R177 ;  /* 0x000000ffffa47224 */ /* 0x000fc800078e00b1 */
[----:B------:R1:W-:Y:S02]  /*6410*/  MUFU.EX2 R109, R3 ;  /* 0x00000003006d7308 */ /* 0x0003e40000000800 */
[----:B-1----:R-:W-:Y:S01]  /*6420*/  FFMA.FTZ R3, R167, UR10, -R0 ;  /* 0x0000000aa7037c23 */ /* 0x002fe20008010800 */
[----:B------:R-:W-:-:S05]  /*6430*/  IMAD.MOV.U32 R167, RZ, RZ, R151 ;  /* 0x000000ffffa77224 */ /* 0x000fca00078e0097 */
        /* <DEDUP_REMOVED lines=8> */
[----:B------:R1:W2:Y:S01]  /*64c0*/  MUFU.EX2 R137, R3 ;  /* 0x0000000300897308 */ /* 0x0002a20000000800 */
[----:B------:R-:W-:-:S07]  /*64d0*/  F2FP.BF16.F32.PACK_AB R9, R159, R145 ;  /* 0x000000919f09723e */ /* 0x000fce00000010ff */
[C---:B------:R-:W-:Y:S06]  /*64e0*/  HMMA.16816.F32.BF16 R40, R8.reuse, R76, RZ ;  /* 0x0000004c0828723c */ /* 0x040fec00000418ff */
[C---:B------:R-:W-:Y:S01]  /*64f0*/  HMMA.16816.F32.BF16 R16, R8.reuse, R104, RZ ;  /* 0x000000680810723c */ /* 0x040fe200000418ff */
[----:B------:R-:W-:Y:S01]  /*6500*/  MOV R76, R5 ;  /* 0x00000005004c7202 */ /* 0x000fe20000000f00 */
[----:B------:R-:W-:Y:S02]  /*6510*/  IMAD.MOV.U32 R77, RZ, RZ, R114 ;  /* 0x000000ffff4d7224 */ /* 0x000fe400078e0072 */
[----:B-1----:R-:W-:Y:S01]  /*6520*/  FFMA.FTZ R3, R158, UR10, -R0 ;  /* 0x0000000a9e037c23 */ /* 0x002fe20008010800 */
[----:B--2---:R-:W-:Y:S01]  /*6530*/  F2FP.BF16.F32.PACK_AB R5, R137, R32 ;  /* 0x000000208905723e */ /* 0x004fe200000010ff */
[----:B------:R-:W-:Y:S02]  /*6540*/  HMMA.16816.F32.BF16 R36, R8, R84, RZ ;  /* 0x000000540824723c */ /* 0x000fe400000418ff */
[----:B------:R1:W-:Y:S01]  /*6550*/  MUFU.EX2 R134, R3 ;  /* 0x0000000300867308 */ /* 0x0003e20000000800 */
[----:B------:R-:W-:-:S02]  /*6560*/  MOV R104, R113 ;  /* 0x0000007100687202 */ /* 0x000fc40000000f00 */
[----:B------:R-:W-:Y:S01]  /*6570*/  MOV R105, R115 ;  /* 0x0000007300697202 */ /* 0x000fe20000000f00 */
[C---:B------:R-:W-:Y:S01]  /*6580*/  HMMA.16816.F32.BF16 R44, R8.reuse, R48, RZ ;  /* 0x00000030082c723c */ /* 0x040fe200000418ff */
[----:B------:R-:W-:Y:S01]  /*6590*/  IMAD.MOV.U32 R84, RZ, RZ, R165 ;  /* 0x000000ffff547224 */ /* 0x000fe200078e00a5 */
[----:B------:R-:W-:Y:S02]  /*65a0*/  MOV R158, R150 ;  /* 0x00000096009e7202 */ /* 0x000fe40000000f00 */
[----:B------:R-:W-:Y:S02]  /*65b0*/  MOV R165, R178 ;  /* 0x000000b200a57202 */ /* 0x000fe40000000f00 */
[----:B------:R-:W-:Y:S01]  /*65c0*/  HMMA.16816.F32.BF16 R20, R8, R96, RZ ;  /* 0x000000600814723c */ /* 0x000fe200000418ff */
[----:B------:R-:W-:Y:S01]  /*65d0*/  MOV R85, R148 ;  /* 0x0000009400557202 */ /* 0x000fe20000000f00 */
[----:B-1----:R-:W-:-:S05]  /*65e0*/  FFMA.FTZ R3, R156, UR10, -R0 ;  /* 0x0000000a9c037c23 */ /* 0x002fca0008010800 */
[----:B------:R-:W-:Y:S01]  /*65f0*/  IMAD.MOV.U32 R97, RZ, RZ, R108 ;  /* 0x000000ffff617224 */ /* 0x000fe200078e006c */
[----:B------:R-:W-:Y:S01]  /*6600*/  HMMA.16816.F32.BF16 R28, R8, R88, RZ ;  /* 0x00000058081c723c */ /* 0x000fe200000418ff */
[----:B------:R-:W-:Y:S01]  /*6610*/  IMAD.MOV.U32 R96, RZ, RZ, R160 ;  /* 0x000000ffff607224 */ /* 0x000fe200078e00a0 */
[----:B------:R-:W1:Y:S01]  /*6620*/  MUFU.EX2 R100, R3 ;  /* 0x0000000300647308 */ /* 0x000e620000000800 */
[----:B------:R-:W-:-:S03]  /*6630*/  MOV R156, R176 ;  /* 0x000000b0009c7202 */ /* 0x000fc60000000f00 */
[----:B------:R-:W-:Y:S01]  /*6640*/  HMMA.16816.F32.BF16 R24, R8, R92, RZ ;  /* 0x0000005c0818723c */ /* 0x000fe200000418ff */
[----:B------:R-:W-:Y:S01]  /*6650*/  MOV R88, R7 ;  /* 0x0000000700587202 */ /* 0x000fe20000000f00 */
[----:B------:R-:W-:Y:S01]  /*6660*/  IMAD.MOV.U32 R89, RZ, RZ, R6 ;  /* 0x000000ffff597224 */ /* 0x000fe200078e0006 */
[----:B------:R-:W-:-:S03]  /*6670*/  F2FP.BF16.F32.PACK_AB R6, R97, R244 ;  /* 0x000000f46106723e */ /* 0x000fc600000010ff */
[----:B------:R-:W-:Y:S01]  /*6680*/  HMMA.16816.F32.BF16 R48, R8, R50, RZ ;  /* 0x000000320830723c */ /* 0x000fe200000418ff */
[----:B------:R-:W-:Y:S01]  /*6690*/  IMAD.MOV.U32 R93, RZ, RZ, R4 ;  /* 0x000000ffff5d7224 */ /* 0x000fe200078e0004 */
[----:B------:R-:W-:Y:S02]  /*66a0*/  F2FP.BF16.F32.PACK_AB R4, R104, R33 ;  /* 0x000000216804723e */ /* 0x000fe400000010ff */
[----:B------:R-:W-:Y:S02]  /*66b0*/  MOV R92, R162 ;  /* 0x000000a2005c7202 */ /* 0x000fe40000000f00 */
[----:B-1----:R-:W-:Y:S01]  /*66c0*/  F2FP.BF16.F32.PACK_AB R7, R100, R134 ;  /* 0x000000866407723e */ /* 0x002fe200000010ff */
[----:B------:R-:W-:-:S06]  /*66d0*/  IMAD.MOV.U32 R3, RZ, RZ, R149 ;  /* 0x000000ffff037224 */ /* 0x000fcc00078e0095 */
[C---:B------:R-:W-:Y:S06]  /*66e0*/  HMMA.16816.F32.BF16 R160, R4.reuse, R72, R40 ;  /* 0x0000004804a0723c */ /* 0x040fec0000041828 */
[----:B------:R-:W-:Y:S01]  /*66f0*/  HMMA.16816.F32.BF16 R108, R4, R52, R16 ;  /* 0x00000034046c723c */ /* 0x000fe20000041810 */
[----:B------:R-:W-:Y:S01]  /*6700*/  MOV R72, R96 ;  /* 0x0000006000487202 */ /* 0x000fe20000000f00 */
[----:B------:R-:W-:Y:S01]  /*6710*/  IMAD.MOV.U32 R73, RZ, RZ, R92 ;  /* 0x000000ffff497224 */ /* 0x000fe200078e005c */
[----:B------:R-:W-:Y:S01]  /*6720*/  MOV R96, R3 ;  /* 0x0000000300607202 */ /* 0x000fe20000000f00 */
[----:B------:R-:W-:Y:S01]  /*6730*/  FFMA.FTZ R3, R194, UR10, -R2 ;  /* 0x0000000ac2037c23 */ /* 0x000fe20008010802 */
[----:B------:R-:W-:Y:S01]  /*6740*/  MOV R92, R167 ;  /* 0x000000a7005c7202 */ /* 0x000fe20000000f00 */
[----:B------:R-:W-:Y:S01]  /*6750*/  HMMA.16816.F32.BF16 R16, R8, R124, RZ ;  /* 0x0000007c0810723c */ /* 0x000fe200000418ff */
[----:B------:R-:W-:Y:S01]  /*6760*/  IMAD.MOV.U32 R167, RZ, RZ, R166 ;  /* 0x000000ffffa77224 */ /* 0x000fe200078e00a6 */
[----:B------:R-:W-:-:S04]  /*6770*/  MOV R166, R132 ;  /* 0x0000008400a67202 */ /* 0x000fc80000000f00 */
[C---:B------:R-:W-:Y:S01]  /*6780*/  HMMA.16816.F32.BF16 R176, R4.reuse, R68, R36 ;  /* 0x0000004404b0723c */ /* 0x040fe20000041824 */
[----:B------:R-:W-:Y:S01]  /*6790*/  IMAD.MOV.U32 R125, RZ, RZ, R76 ;  /* 0x000000ffff7d7224 */ /* 0x000fe200078e004c */
[----:B------:R-:W-:Y:S01]  /*67a0*/  MOV R124, R77 ;  /* 0x0000004d007c7202 */ /* 0x000fe20000000f00 */
[----:B------:R-:W-:Y:S01]  /*67b0*/  IMAD.MOV.U32 R77, RZ, RZ, R146 ;  /* 0x000000ffff4d7224 */ /* 0x000fe200078e0092 */
[----:B------:R-:W-:Y:S02]  /*67c0*/  MOV R76, R145 ;  /* 0x00000091004c7202 */ /* 0x000fe40000000f00 */
[----:B------:R-:W-:Y:S06]  /*67d0*/  HMMA.16816.F32.BF16 R148, R4, R80, R44 ;  /* 0x000000500494723c */ /* 0x000fec000004182c */
[----:B------:R-:W-:Y:S01]  /*67e0*/  HMMA.16816.F32.BF16 R36, R8, R90, RZ ;  /* 0x0000005a0824723c */ /* 0x000fe200000418ff */
[----:B------:R1:W2:Y:S01]  /*67f0*/  MUFU.EX2 R91, R3 ;  /* 0x00000003005b7308 */ /* 0x0002a20000000800 */
[----:B------:R-:W-:Y:S01]  /*6800*/  IMAD.MOV.U32 R81, RZ, RZ, R100 ;  /* 0x000000ffff517224 */ /* 0x000fe200078e0064 */
[----:B------:R-:W-:-:S03]  /*6810*/  MOV R80, R84 ;  /* 0x0000005400507202 */ /* 0x000fc60000000f00 */
[----:B------:R-:W-:Y:S01]  /*6820*/  HMMA.16816.F32.BF16 R44, R8, R78, RZ ;  /* 0x0000004e082c723c */ /* 0x000fe200000418ff */
[----:B------:R-:W-:Y:S01]  /*6830*/  MOV R90, R89 ;  /* 0x00000059005a7202 */ /* 0x000fe20000000f00 */
[----:B------:R-:W-:-:S04]  /*6840*/  IMAD.MOV.U32 R89, RZ, RZ, R144 ;  /* 0x000000ffff597224 */ /* 0x000fc800078e0090 */
[C---:B------:R-:W-:Y:S01]  /*6850*/  HMMA.16816.F32.BF16 R100, R4.reuse, R64, R28 ;  /* 0x000000400464723c */ /* 0x040fe2000004181c */
[----:B------:R-:W-:Y:S01]  /*6860*/  IMAD.MOV.U32 R79, RZ, RZ, R105 ;  /* 0x000000ffff4f7224 */ /* 0x000fe200078e0069 */
[----:B------:R-:W-:Y:S01]  /*6870*/  MOV R78, R81 ;  /* 0x00000051004e7202 */ /* 0x000fe20000000f00 */
[----:B------:R-:W-:Y:S02]  /*6880*/  IMAD.MOV.U32 R105, RZ, RZ, R158 ;  /* 0x000000ffff697224 */ /* 0x000fe400078e009e */
[----:B------:R-:W-:Y:S02]  /*6890*/  IMAD.MOV.U32 R158, RZ, RZ, R165 ;  /* 0x000000ffff9e7224 */ /* 0x000fe400078e00a5 */
[--C-:B-1----:R-:W-:Y:S01]  /*68a0*/  FFMA.FTZ R3, R184, UR10, -R2.reuse ;  /* 0x0000000ab8037c23 */ /* 0x102fe20008010802 */
[----:B------:R-:W-:Y:S01]  /*68b0*/  MOV R165, R14 ;  /* 0x0000000e00a57202 */ /* 0x000fe20000000f00 */
[C---:B------:R-:W-:Y:S01]  /*68c0*/  HMMA.16816.F32.BF16 R116, R4.reuse, R60, R24 ;  /* 0x0000003c0474723c */ /* 0x040fe20000041818 */
[----:B------:R-:W-:Y:S01]  /*68d0*/  IMAD.MOV.U32 R81, RZ, RZ, R85 ;  /* 0x000000ffff517224 */ /* 0x000fe200078e0055 */
[----:B------:R1:W-:Y:S04]  /*68e0*/  MUFU.EX2 R14, R3 ;  /* 0x00000003000e7308 */ /* 0x0003e80000000800 */
[----:B------:R-:W-:Y:S06]  /*68f0*/  HMMA.16816.F32.BF16 R112, R4, R56, R20 ;  /* 0x000000380470723c */ /* 0x000fec0000041814 */
[C---:B------:R-:W-:Y:S06]  /*6900*/  HMMA.16816.F32.BF16 R40, R8.reuse, R86, RZ ;  /* 0x000000560828723c */ /* 0x040fec00000418ff */
[----:B------:R-:W-:Y:S01]  /*6910*/  HMMA.16816.F32.BF16 R28, R8, R94, RZ ;  /* 0x0000005e081c723c */ /* 0x000fe200000418ff */
[----:B-1----:R-:W-:-:S05]  /*6920*/  FFMA.FTZ R3, R182, UR10, -R2 ;  /* 0x0000000ab6037c23 */ /* 0x002fca0008010802 */
[C---:B------:R-:W-:Y:S01]  /*6930*/  HMMA.16816.F32.BF16 R24, R8.reuse, R98, RZ ;  /* 0x000000620818723c */ /* 0x040fe200000418ff */
[----:B------:R-:W-:Y:S01]  /*6940*/  MOV R94, R93 ;  /* 0x0000005d005e7202 */ /* 0x000fe20000000f00 */
[----:B------:R-:W-:Y:S01]  /*6950*/  IMAD.MOV.U32 R95, RZ, RZ, R88 ;  /* 0x000000ffff5f7224 */ /* 0x000fe200078e0058 */
[----:B------:R-:W-:Y:S01]  /*6960*/  MOV R88, R157 ;  /* 0x0000009d00587202 */ /* 0x000fe20000000f00 */
[----:B------:R-:W-:Y:S02]  /*6970*/  IMAD.MOV.U32 R93, RZ, RZ, R159 ;  /* 0x000000ffff5d7224 */ /* 0x000fe400078e009f */
[----:B------:R-:W-:Y:S01]  /*6980*/  HMMA.16816.F32.BF16 R20, R8, R106, RZ ;  /* 0x0000006a0814723c */ /* 0x000fe200000418ff */
[----:B------:R-:W-:-:S05]  /*6990*/  IMAD.MOV.U32 R98, RZ, RZ, R156 ;  /* 0x000000ffff627224 */ /* 0x000fca00078e009c */
[----:B------:R-:W-:Y:S01]  /*69a0*/  HMMA.16816.F32.BF16 R8, R8, R126, RZ ;  /* 0x0000007e0808723c */ /* 0x000fe200000418ff */
[----:B------:R1:W-:Y:S01]  /*69b0*/  MUFU.EX2 R126, R3 ;  /* 0x00000003007e7308 */ /* 0x0003e20000000800 */
[----:B------:R-:W-:Y:S01]  /*69c0*/  IMAD.MOV.U32 R106, RZ, RZ, R237 ;  /* 0x000000ffff6a7224 */ /* 0x000fe200078e00ed */
[----:B------:R-:W-:-:S03]  /*69d0*/  MOV R107, R158 ;  /* 0x0000009e006b7202 */ /* 0x000fc60000000f00 */
[----:B------:R-:W-:Y:S01]  /*69e0*/  HMMA.16816.F32.BF16 R84, R4, R120, R16 ;  /* 0x000000780454723c */ /* 0x000fe20000041810 */
[----:B------:R-:W-:-:S05]  /*69f0*/  MOV R127, R147 ;  /* 0x00000093007f7202 */ /* 0x000fca0000000f00 */
[C---:B------:R-:W-:Y:S01]  /*6a00*/  HMMA.16816.F32.BF16 R64, R4.reuse, R66, R36 ;  /* 0x000000420440723c */ /* 0x040fe20000041824 */
[----:B------:R-:W-:Y:S01]  /*6a10*/  MOV R120, R167 ;  /* 0x000000a700787202 */ /* 0x000fe20000000f00 */
[----:B------:R-:W-:Y:S02]  /*6a20*/  IMAD.MOV.U32 R121, RZ, RZ, R164 ;  /* 0x000000ffff797224 */ /* 0x000fe400078e00a4 */
[----:B-1----:R-:W-:Y:S02]  /*6a30*/  FFMA.FTZ R3, R169, UR10, -R2 ;  /* 0x0000000aa9037c23 */ /* 0x002fe40008010802 */
[C---:B------:R-:W-:Y:S02]  /*6a40*/  HMMA.16816.F32.BF16 R68, R4.reuse, R70, R40 ;  /* 0x000000460444723c */ /* 0x040fe40000041828 */
[----:B------:R1:W-:Y:S04]  /*6a50*/  MUFU.EX2 R132, R3 ;  /* 0x0000000300847308 */ /* 0x0003e80000000800 */
[C---:B------:R-:W-:Y:S01]  /*6a60*/  HMMA.16816.F32.BF16 R56, R4.reuse, R58, R24 ;  /* 0x0000003a0438723c */ /* 0x040fe20000041818 */
[----:B------:R-:W-:Y:S05]  /*6a70*/  LDSM.16.MT88.4 R24, [R233+0xd000] ;  /* 0x00d00000e918783b */ /* 0x000fea0000004200 */
[C---:B------:R-:W-:Y:S06]  /*6a80*/  HMMA.16816.F32.BF16 R48, R4.reuse, R82, R48 ;  /* 0x000000520430723c */ /* 0x040fec0000041830 */
[C---:B------:R-:W-:Y:S01]  /*6a90*/  HMMA.16816.F32.BF16 R44, R4.reuse, R74, R44 ;  /* 0x0000004a042c723c */ /* 0x040fe2000004182c */
[----:B------:R-:W-:Y:S01]  /*6aa0*/  MOV R83, R107 ;  /* 0x0000006b00537202 */ /* 0x000fe20000000f00 */
[----:B-1----:R-:W-:Y:S01]  /*6ab0*/  FFMA.FTZ R3, R187, UR10, -R0 ;  /* 0x0000000abb037c23 */ /* 0x002fe20008010800 */
[----:B--2---:R-:W-:Y:S01]  /*6ac0*/  IMAD.MOV.U32 R187, RZ, RZ, R91 ;  /* 0x000000ffffbb7224 */ /* 0x004fe200078e005b */
[----:B------:R-:W-:Y:S01]  /*6ad0*/  MOV R107, R124 ;  /* 0x0000007c006b7202 */ /* 0x000fe20000000f00 */
[----:B------:R-:W-:Y:S01]  /*6ae0*/  IMAD.MOV.U32 R91, RZ, RZ, R97 ;  /* 0x000000ffff5b7224 */ /* 0x000fe200078e0061 */
[----:B------:R1:W2:Y:S01]  /*6af0*/  MUFU.EX2 R16, R3 ;  /* 0x0000000300107308 */ /* 0x0002a20000000800 */
[----:B------:R-:W-:Y:S01]  /*6b00*/  HMMA.16816.F32.BF16 R60, R4, R62, R28 ;  /* 0x0000003e043c723c */ /* 0x000fe2000004181c */
[----:B------:R-:W-:Y:S01]  /*6b10*/  LDSM.16.MT88.4 R28, [R235+0xd000] ;  /* 0x00d00000eb1c783b */ /* 0x000fe20000004200 */
[----:B------:R-:W-:-:S02]  /*6b20*/  MOV R124, R94 ;  /* 0x0000005e007c7202 */ /* 0x000fc40000000f00 */
[----:B------:R-:W-:Y:S02]  /*6b30*/  MOV R94, R90 ;  /* 0x0000005a005e7202 */ /* 0x000fe40000000f00 */
[C---:B------:R-:W-:Y:S01]  /*6b40*/  HMMA.16816.F32.BF16 R52, R4.reuse, R54, R20 ;  /* 0x000000360434723c */ /* 0x040fe20000041814 */
[----:B------:R-:W3:Y:S01]  /*6b50*/  LDSM.16.MT88.4 R20, [R234+0xd000] ;  /* 0x00d00000ea14783b */ /* 0x000ee20000004200 */
[----:B------:R-:W-:Y:S02]  /*6b60*/  MOV R90, R78 ;  /* 0x0000004e005a7202 */ /* 0x000fe40000000f00 */
[----:B------:R-:W-:Y:S02]  /*6b70*/  MOV R78, R72 ;  /* 0x00000048004e7202 */ /* 0x000fe40000000f00 */
[----:B------:R-:W-:Y:S01]  /*6b80*/  HMMA.16816.F32.BF16 R40, R4, R122, R8 ;  /* 0x0000007a0428723c */ /* 0x000fe20000041808 */
[----:B------:R-:W-:Y:S01]  /*6b90*/  MOV R72, R80 ;  /* 0x0000005000487202 */ /* 0x000fe20000000f00 */
[----:B------:R-:W-:Y:S01]  /*6ba0*/  IMAD.MOV.U32 R80, RZ, RZ, R92 ;  /* 0x000000ffff507224 */ /* 0x000fe200078e005c */
[----:B------:R-:W-:Y:S01]  /*6bb0*/  MOV R92, R165 ;  /* 0x000000a5005c7202 */ /* 0x000fe20000000f00 */
[----:B-1----:R-:W-:Y:S01]  /*6bc0*/  FFMA.FTZ R3, R185, UR10, -R0 ;  /* 0x0000000ab9037c23 */ /* 0x002fe20008010800 */
[----:B--2---:R-:W-:Y:S01]  /*6bd0*/  MOV R185, R16 ;  /* 0x0000001000b97202 */ /* 0x004fe20000000f00 */
[----:B------:R-:W-:Y:S01]  /*6be0*/  IMAD.MOV.U32 R184, RZ, RZ, R78 ;  /* 0x000000ffffb87224 */ /* 0x000fe200078e004e */
[----:B------:R-:W-:Y:S01]  /*6bf0*/  F2FP.BF16.F32.PACK_AB R8, R14, R187 ;  /* 0x000000bb0e08723e */ /* 0x000fe200000010ff */
[----:B------:R1:W2:Y:S01]  /*6c00*/  MUFU.EX2 R16, R3 ;  /* 0x0000000300107308 */ /* 0x0002a20000000800 */
[----:B------:R-:W-:Y:S01]  /*6c10*/  F2FP.BF16.F32.PACK_AB R10, R132, R126 ;  /* 0x0000007e840a723e */ /* 0x000fe200000010ff */
[----:B-1----:R-:W-:Y:S01]  /*6c20*/  FFMA.FTZ R3, R170, UR10, -R0 ;  /* 0x0000000aaa037c23 */ /* 0x002fe20008010800 */
[----:B--2---:R-:W-:-:S05]  /*6c30*/  IMAD.MOV.U32 R170, RZ, RZ, R16 ;  /* 0x000000ffffaa7224 */ /* 0x004fca00078e0010 */
[----:B------:R1:W-:Y:S01]  /*6c40*/  MUFU.EX2 R37, R3 ;  /* 0x0000000300257308 */ /* 0x0003e20000000800 */
[----:B------:R-:W-:Y:S01]  /*6c50*/  F2FP.BF16.F32.PACK_AB R9, R170, R185 ;  /* 0x000000b9aa09723e */ /* 0x000fe200000010ff */
[----:B-1----:R-:W-:-:S06]  /*6c60*/  FFMA.FTZ R3, R168, UR10, -R0 ;  /* 0x0000000aa8037c23 */ /* 0x002fcc0008010800 */
[----:B------:R1:W2:Y:S02]  /*6c70*/  MUFU.EX2 R36, R3 ;  /* 0x0000000300247308 */ /* 0x0002a40000000800 */
[----:B-1----:R-:W-:Y:S01]  /*6c80*/  FFMA.FTZ R3, R192, UR10, -R13 ;  /* 0x0000000ac0037c23 */ /* 0x002fe2000801080d */
[----:B--2---:R-:W-:-:S05]  /*6c90*/  F2FP.BF16.F32.PACK_AB R11, R36, R37 ;  /* 0x00000025240b723e */ /* 0x004fca00000010ff */
[----:B------:R1:W2:Y:S02]  /*6ca0*/  MUFU.EX2 R16, R3 ;  /* 0x0000000300107308 */ /* 0x0002a40000000800 */
[C---:B---3--:R-:W-:Y:S06]  /*6cb0*/  HMMA.16816.F32.BF16 R160, R8.reuse, R20, R160 ;  /* 0x0000001408a0723c */ /* 0x048fec00000418a0 */
[C---:B------:R-:W-:Y:S06]  /*6cc0*/  HMMA.16816.F32.BF16 R44, R8.reuse, R22, R44 ;  /* 0x00000016082c723c */ /* 0x040fec000004182c */
[----:B------:R-:W-:Y:S01]  /*6cd0*/  HMMA.16816.F32.BF16 R148, R8, R24, R148 ;  /* 0x000000180894723c */ /* 0x000fe20000041894 */
[----:B-1----:R-:W-:Y:S01]  /*6ce0*/  FFMA.FTZ R3, R186, UR10, -R13 ;  /* 0x0000000aba037c23 */ /* 0x002fe2000801080d */
[----:B--2---:R-:W-:-:S02]  /*6cf0*/  MOV R186, R16 ;  /* 0x0000001000ba7202 */ /* 0x004fc40000000f00 */
[----:B------:R-:W1:Y:S01]  /*6d00*/  LDSM.16.MT88.4 R16, [R236+0xd000] ;  /* 0x00d00000ec10783b */ /* 0x000e620000004200 */
[----:B------:R2:W3:Y:S01]  /*6d10*/  MUFU.EX2 R168, R3 ;  /* 0x0000000300a87308 */ /* 0x0004e20000000800 */
[C---:B------:R-:W-:Y:S06]  /*6d20*/  HMMA.16816.F32.BF16 R48, R8.reuse, R26, R48 ;  /* 0x0000001a0830723c */ /* 0x040fec0000041830 */
[----:B------:R-:W-:Y:S01]  /*6d30*/  HMMA.16816.F32.BF16 R64, R8, R30, R64 ;  /* 0x0000001e0840723c */ /* 0x000fe20000041840 */
[----:B--2---:R-:W-:Y:S01]  /*6d40*/  FFMA.FTZ R3, R180, UR10, -R13 ;  /* 0x0000000ab4037c23 */ /* 0x004fe2000801080d */
[----:B---3--:R-:W-:-:S03]  /*6d50*/  F2FP.BF16.F32.PACK_AB R4, R168, R186 ;  /* 0x000000baa804723e */ /* 0x008fc600000010ff */
[----:B------:R2:W-:Y:S02]  /*6d60*/  MUFU.EX2 R38, R3 ;  /* 0x0000000300267308 */ /* 0x0005e40000000800 */
[----:B--2---:R-:W-:Y:S01]  /*6d70*/  FFMA.FTZ R3, R171, UR10, -R13 ;  /* 0x0000000aab037c23 */ /* 0x004fe2000801080d */
[C---:B-1----:R-:W-:Y:S05]  /*6d80*/  HMMA.16816.F32.BF16 R176, R8.reuse, R16, R176 ;  /* 0x0000001008b0723c */ /* 0x042fea00000418b0 */
[----:B------:R1:W2:Y:S01]  /*6d90*/  MUFU.EX2 R237, R3 ;  /* 0x0000000300ed7308 */ /* 0x0002a20000000800 */
[----:B------:R-:W-:Y:S01]  /*6da0*/  HMMA.16816.F32.BF16 R68, R8, R18, R68 ;  /* 0x000000120844723c */ /* 0x000fe20000041844 */
        /* <DEDUP_REMOVED lines=10> */
[----:B-1----:R-:W-:-:S06]  /*6e50*/  FFMA.FTZ R3, R181, UR10, -R12 ;  /* 0x0000000ab5037c23 */ /* 0x002fcc000801080c */
[----:B------:R-:W1:Y:S02]  /*6e60*/  MUFU.EX2 R97, R3 ;  /* 0x0000000300617308 */ /* 0x000e640000000800 */
[----:B-1----:R-:W-:Y:S01]  /*6e70*/  F2FP.BF16.F32.PACK_AB R7, R97, R39 ;  /* 0x000000276107723e */ /* 0x002fe200000010ff */
[----:B------:R-:W-:-:S04]  /*6e80*/  IMAD.MOV.U32 R3, RZ, RZ, R72 ;  /* 0x000000ffff037224 */ /* 0x000fc800078e0048 */
[----:B------:R-:W-:Y:S02]  /*6e90*/  FFMA.FTZ R3, R3, UR10, -R2 ;  /* 0x0000000a03037c23 */ /* 0x000fe40008010802 */
[C---:B------:R-:W-:Y:S06]  /*6ea0*/  HMMA.16816.F32.BF16 R180, R4.reuse, R16, R208 ;  /* 0x0000001004b4723c */ /* 0x040fec00000418d0 */
[C---:B------:R-:W-:Y:S01]  /*6eb0*/  HMMA.16816.F32.BF16 R188, R4.reuse, R18, R188 ;  /* 0x0000001204bc723c */ /* 0x040fe200000418bc */
[----:B------:R-:W1:Y:S05]  /*6ec0*/  LDSM.16.MT88.4 R16, [R234+0xf000] ;  /* 0x00f00000ea10783b */ /* 0x000e6a0000004200 */
[----:B------:R-:W-:Y:S06]  /*6ed0*/  HMMA.16816.F32.BF16 R156, R4, R26, R128 ;  /* 0x0000001a049c723c */ /* 0x000fec0000041880 */
[----:B------:R-:W-:Y:S01]  /*6ee0*/  HMMA.16816.F32.BF16 R208, R8, R28, R100 ;  /* 0x0000001c08d0723c */ /* 0x000fe20000041864 */
        /* <DEDUP_REMOVED lines=8> */
[C---:B------:R-:W-:Y:S01]  /*6f70*/  HMMA.16816.F32.BF16 R172, R4.reuse, R22, R172 ;  /* 0x0000001604ac723c */ /* 0x040fe200000418ac */
        /* <DEDUP_REMOVED lines=12> */
[----:B------:R-:W2:Y:S01]  /*7040*/  LDSM.16.MT88.4 R20, [R233+0xf000] ;  /* 0x00f00000e914783b */ /* 0x000ea20000004200 */
[----:B------:R-:W-:Y:S01]  /*7050*/  IMAD.MOV.U32 R152, RZ, RZ, R39 ;  /* 0x000000ffff987224 */ /* 0x000fe200078e0027 */
[----:B------:R-:W-:Y:S01]  /*7060*/  MOV R153, R38 ;  /* 0x0000002600997202 */ /* 0x000fe20000000f00 */
[----:B------:R-:W-:Y:S01]  /*7070*/  IMAD.MOV.U32 R154, RZ, RZ, R37 ;  /* 0x000000ffff9a7224 */ /* 0x000fe200078e0025 */
[----:B------:R-:W3:Y:S01]  /*7080*/  LDSM.16.MT88.4 R24, [R236+0xf000] ;  /* 0x00f00000ec18783b */ /* 0x000ee20000004200 */
[C---:B------:R-:W-:Y:S01]  /*7090*/  HMMA.16816.F32.BF16 R196, R4.reuse, R28, R220 ;  /* 0x0000001c04c4723c */ /* 0x040fe200000418dc */
[----:B------:R-:W-:Y:S01]  /*70a0*/  MOV R124, R73 ;  /* 0x00000049007c7202 */ /* 0x000fe20000000f00 */
[----:B------:R-:W-:Y:S01]  /*70b0*/  IMAD.MOV.U32 R102, RZ, RZ, R120 ;  /* 0x000000ffff667224 */ /* 0x000fe200078e0078 */
[----:B------:R-:W4:Y:S01]  /*70c0*/  LDSM.16.MT88.4 R36, [R235+0xf000] ;  /* 0x00f00000eb24783b */ /* 0x000f220000004200 */
        /* <DEDUP_REMOVED lines=8> */
[C---:B-1----:R-:W-:Y:S01]  /*7150*/  HMMA.16816.F32.BF16 R88, R4.reuse, R16, R228 ;  /* 0x000000100458723c */ /* 0x042fe200000418e4 */
[----:B------:R-:W-:Y:S01]  /*7160*/  IMAD.MOV.U32 R29, RZ, RZ, R92 ;  /* 0x000000ffff1d7224 */ /* 0x000fe200078e005c */
[----:B------:R-:W-:Y:S01]  /*7170*/  MOV R192, R98 ;  /* 0x0000006200c07202 */ /* 0x000fe20000000f00 */
[----:B------:R-:W-:Y:S01]  /*7180*/  IMAD.MOV.U32 R129, RZ, RZ, R93 ;  /* 0x000000ffff817224 */ /* 0x000fe200078e005d */
        /* <DEDUP_REMOVED lines=8> */
[----:B------:R-:W-:Y:S01]  /*7210*/  HMMA.16816.F32.BF16 R56, R8, R18, R56 ;  /* 0x000000120838723c */ /* 0x000fe20000041838 */
[----:B------:R-:W4:Y:S01]  /*7220*/  LDL.LU R15, [R1+0xc4] ;  /* 0x0000c400010f7983 */ /* 0x000f220000300800 */
[----:B------:R-:W-:Y:S01]  /*7230*/  IMAD.MOV.U32 R221, RZ, RZ, R124 ;  /* 0x000000ffffdd7224 */ /* 0x000fe200078e007c */
[----:B------:R-:W-:-:S02]  /*7240*/  MOV R124, R137 ;  /* 0x00000089007c7202 */ /* 0x000fc40000000f00 */
[----:B------:R-:W-:Y:S01]  /*7250*/  MOV R222, R76 ;  /* 0x0000004c00de7202 */ /* 0x000fe20000000f00 */
[C---:B------:R-:W-:Y:S06]  /*7260*/  HMMA.16816.F32.BF16 R204, R4.reuse, R30, R204 ;  /* 0x0000001e04cc723c */ /* 0x040fec00000418cc */
[C---:B--2---:R-:W-:Y:S06]  /*7270*/  HMMA.16816.F32.BF16 R72, R4.reuse, R20, R248 ;  /* 0x000000140448723c */ /* 0x044fec00000418f8 */
[----:B---3--:R-:W-:Y:S01]  /*7280*/  HMMA.16816.F32.BF16 R120, R4, R26, R140 ;  /* 0x0000001a0478723c */ /* 0x008fe2000004188c */
[----:B------:R-:W-:Y:S01]  /*7290*/  MOV R251, R29 ;  /* 0x0000001d00fb7202 */ /* 0x000fe20000000f00 */
[----:B------:R-:W-:Y:S01]  /*72a0*/  IMAD.MOV.U32 R249, RZ, RZ, R100 ;  /* 0x000000fffff97224 */ /* 0x000fe200078e0064 */
[----:B------:R-:W-:Y:S01]  /*72b0*/  MOV R248, R101 ;  /* 0x0000006500f87202 */ /* 0x000fe20000000f00 */
[----:B------:R-:W-:-:S02]  /*72c0*/  IMAD.MOV.U32 R250, RZ, RZ, R102 ;  /* 0x000000fffffa7224 */ /* 0x000fc400078e0066 */
[C---:B----4-:R-:W-:Y:S01]  /*72d0*/  HMMA.16816.F32.BF16 R140, R4.reuse, R38, R212 ;  /* 0x00000026048c723c */ /* 0x050fe200000418d4 */
[----:B------:R1:W-:Y:S05]  /*72e0*/  MUFU.EX2 R212, R3 ;  /* 0x0000000300d47308 */ /* 0x0003ea0000000800 */
[C---:B------:R-:W-:Y:S06]  /*72f0*/  HMMA.16816.F32.BF16 R104, R4.reuse, R24, R224 ;  /* 0x000000180468723c */ /* 0x040fec00000418e0 */
[----:B------:R-:W-:Y:S01]  /*7300*/  HMMA.16816.F32.BF16 R76, R4, R22, R216 ;  /* 0x00000016044c723c */ /* 0x000fe200000418d8 */
[----:B-1----:R-:W-:Y:S01]  /*7310*/  FFMA.FTZ R3, R251, UR10, -R2 ;  /* 0x0000000afb037c23 */ /* 0x002fe20008010802 */
[----:B------:R-:W-:-:S04]  /*7320*/  MOV R251, R103 ;  /* 0x0000006700fb7202 */ /* 0x000fc80000000f00 */
[C---:B------:R-:W-:Y:S01]  /*7330*/  HMMA.16816.F32.BF16 R28, R8.reuse, R20, R116 ;  /* 0x00000014081c723c */ /* 0x040fe20000041874 */
[----:B------:R1:W-:Y:S05]  /*7340*/  MUFU.EX2 R213, R3 ;  /* 0x0000000300d57308 */ /* 0x0003ea0000000800 */
[C---:B------:R-:W-:Y:S06]  /*7350*/  HMMA.16816.F32.BF16 R100, R8.reuse, R24, R108 ;  /* 0x000000180864723c */ /* 0x040fec000004186c */
[C---:B------:R-:W-:Y:S06]  /*7360*/  HMMA.16816.F32.BF16 R60, R8.reuse, R22, R60 ;  /* 0x00000016083c723c */ /* 0x040fec000004183c */
[----:B------:R-:W-:Y:S01]  /*7370*/  HMMA.16816.F32.BF16 R20, R8, R16, R112 ;  /* 0x000000100814723c */ /* 0x000fe20000041870 */
[--C-:B-1----:R-:W-:Y:S01]  /*7380*/  FFMA.FTZ R3, R246, UR10, -R2.reuse ;  /* 0x0000000af6037c23 */ /* 0x102fe20008010802 */
[----:B------:R-:W-:Y:S01]  /*7390*/  FFMA.FTZ R2, R245, UR10, -R2 ;  /* 0x0000000af5027c23 */ /* 0x000fe20008010802 */
[----:B------:R-:W1:Y:S03]  /*73a0*/  LDSM.16.MT88.4 R112, [R236+0xf800] ;  /* 0x00f80000ec70783b */ /* 0x000e660000004200 */
[----:B------:R2:W-:Y:S01]  /*73b0*/  MUFU.EX2 R137, R2 ;  /* 0x0000000200897308 */ /* 0x0005e20000000800 */
[----:B------:R-:W-:Y:S01]  /*73c0*/  HMMA.16816.F32.BF16 R192, R4, R36, R192 ;  /* 0x0000002404c0723c */ /* 0x000fe200000418c0 */
[----:B------:R-:W3:Y:S01]  /*73d0*/  LDSM.16.MT88.4 R4, [R235+0xf800] ;  /* 0x00f80000eb04783b */ /* 0x000ee20000004200 */
[----:B--2---:R-:W-:-:S05]  /*73e0*/  FFMA.FTZ R2, R230, UR10, -R0 ;  /* 0x0000000ae6027c23 */ /* 0x004fca0008010800 */
[----:B------:R2:W-:Y:S02]  /*73f0*/  MUFU.EX2 R24, R2 ;  /* 0x0000000200187308 */ /* 0x0005e40000000800 */
[----:B--2---:R-:W-:Y:S01]  /*7400*/  FFMA.FTZ R2, R231, UR10, -R0 ;  /* 0x0000000ae7027c23 */ /* 0x004fe20008010800 */
[----:B------:R-:W-:-:S05]  /*7410*/  MOV R231, R248 ;  /* 0x000000f800e77202 */ /* 0x000fca0000000f00 */
[----:B------:R2:W-:Y:S01]  /*7420*/  MUFU.EX2 R25, R2 ;  /* 0x0000000200197308 */ /* 0x0005e20000000800 */
[----:B------:R-:W-:Y:S01]  /*7430*/  IMAD.MOV.U32 R248, RZ, RZ, R250 ;  /* 0x000000fffff87224 */ /* 0x000fe200078e00fa */
[----:B------:R-:W-:Y:S01]  /*7440*/  MOV R250, R251 ;  /* 0x000000fb00fa7202 */ /* 0x000fe20000000f00 */
[--C-:B--2---:R-:W-:Y:S01]  /*7450*/  FFMA.FTZ R2, R252, UR10, -R0.reuse ;  /* 0x0000000afc027c23 */ /* 0x104fe20008010800 */
[----:B------:R-:W-:-:S04]  /*7460*/  FFMA.FTZ R0, R247, UR10, -R0 ;  /* 0x0000000af7007c23 */ /* 0x000fc80008010800 */
[----:B------:R2:W-:Y:S01]  /*7470*/  MUFU.EX2 R19, R0 ;  /* 0x0000000000137308 */ /* 0x0005e20000000800 */
[----:B------:R-:W-:Y:S01]  /*7480*/  IMAD.MOV.U32 R251, RZ, RZ, R220 ;  /* 0x000000fffffb7224 */ /* 0x000fe200078e00dc */
[----:B------:R-:W-:Y:S01]  /*7490*/  MOV R220, R221 ;  /* 0x000000dd00dc7202 */ /* 0x000fe20000000f00 */
[----:B------:R-:W-:Y:S01]  /*74a0*/  IMAD.MOV.U32 R221, RZ, RZ, R222 ;  /* 0x000000ffffdd7224 */ /* 0x000fe200078e00de */
[----:B------:R-:W-:Y:S01]  /*74b0*/  MOV R222, R223 ;  /* 0x000000df00de7202 */ /* 0x000fe20000000f00 */
[----:B--2---:R-:W-:Y:S01]  /*74c0*/  FFMA.FTZ R0, R231, UR10, -R13 ;  /* 0x0000000ae7007c23 */ /* 0x004fe2000801080d */
[----:B------:R-:W-:Y:S02]  /*74d0*/  IMAD.MOV.U32 R231, RZ, RZ, R248 ;  /* 0x000000ffffe77224 */ /* 0x000fe400078e00f8 */
[----:B------:R-:W-:Y:S01]  /*74e0*/  IMAD.MOV.U32 R223, RZ, RZ, R128 ;  /* 0x000000ffffdf7224 */ /* 0x000fe200078e0080 */
[----:B------:R-:W-:Y:S01]  /*74f0*/  MOV R128, R129 ;  /* 0x0000008100807202 */ /* 0x000fe20000000f00 */
[----:B------:R-:W-:Y:S01]  /*7500*/  IMAD.MOV.U32 R129, RZ, RZ, R130 ;  /* 0x000000ffff817224 */ /* 0x000fe200078e0082 */
[----:B------:R-:W-:Y:S01]  /*7510*/  MOV R130, R132 ;  /* 0x0000008400827202 */ /* 0x000fe20000000f00 */
[----:B------:R-:W-:Y:S01]  /*7520*/  IMAD.MOV.U32 R230, RZ, RZ, R249 ;  /* 0x000000ffffe67224 */ /* 0x000fe200078e00f9 */
[----:B------:R-:W-:-:S03]  /*7530*/  MOV R249, R221 ;  /* 0x000000dd00f97202 */ /* 0x000fc60000000f00 */
[----:B------:R-:W-:Y:S02]  /*7540*/  IMAD.MOV.U32 R221, RZ, RZ, R130 ;  /* 0x000000ffffdd7224 */ /* 0x000fe400078e0082 */
[----:B------:R-:W-:Y:S02]  /*7550*/  IMAD.MOV.U32 R130, RZ, RZ, R155 ;  /* 0x000000ffff827224 */ /* 0x000fe400078e009b */
[----:B------:R-:W-:Y:S01]  /*7560*/  IMAD.MOV.U32 R229, RZ, RZ, R249 ;  /* 0x000000ffffe57224 */ /* 0x000fe200078e00f9 */
[----:B------:R2:W-:Y:S02]  /*7570*/  MUFU.EX2 R132, R2 ;  /* 0x0000000200847308 */ /* 0x0005e40000000800 */
[----:B------:R-:W-:Y:S02]  /*7580*/  MOV R249, R130 ;  /* 0x0000008200f97202 */ /* 0x000fe40000000f00 */
[----:B------:R-:W-:Y:S01]  /*7590*/  MOV R130, R14 ;  /* 0x0000000e00827202 */ /* 0x000fe20000000f00 */
[C---:B------:R-:W-:Y:S03]  /*75a0*/  HMMA.16816.F32.BF16 R52, R8.reuse, R26, R52 ;  /* 0x0000001a0834723c */ /* 0x040fe60000041834 */
[----:B------:R-:W4:Y:S03]  /*75b0*/  MUFU.EX2 R214, R3 ;  /* 0x0000000300d67308 */ /* 0x000f260000000800 */
[----:B------:R-:W-:Y:S01]  /*75c0*/  HMMA.16816.F32.BF16 R116, R8, R36, R84 ;  /* 0x000000240874723c */ /* 0x000fe20000041854 */
[----:B--2---:R-:W-:-:S05]  /*75d0*/  FFMA.FTZ R2, R169, UR10, -R12 ;  /* 0x0000000aa9027c23 */ /* 0x004fca000801080c */
[----:B------:R-:W-:Y:S01]  /*75e0*/  HMMA.16816.F32.BF16 R40, R8, R38, R40 ;  /* 0x000000260828723c */ /* 0x000fe20000041828 */
[----:B------:R-:W-:Y:S01]  /*75f0*/  MUFU.EX2 R9, R2 ;  /* 0x0000000200097308 */ /* 0x000fe20000000800 */
[----:B------:R-:W-:Y:S02]  /*7600*/  MOV R219, R82 ;  /* 0x0000005200db7202 */ /* 0x000fe40000000f00 */
[----:B------:R-:W-:-:S03]  /*7610*/  MOV R82, R127 ;  /* 0x0000007f00527202 */ /* 0x000fc60000000f00 */
[----:B------:R-:W-:Y:S01]  /*7620*/  IMAD.MOV.U32 R38, RZ, RZ, R243 ;  /* 0x000000ffff267224 */ /* 0x000fe200078e00f3 */
[----:B------:R-:W-:Y:S01]  /*7630*/  MOV R11, R242 ;  /* 0x000000f2000b7202 */ /* 0x000fe20000000f00 */
[----:B------:R-:W-:Y:S01]  /*7640*/  IMAD.MOV.U32 R217, RZ, RZ, R229 ;  /* 0x000000ffffd97224 */ /* 0x000fe200078e00e5 */
[----:B------:R-:W-:Y:S02]  /*7650*/  MOV R127, R244 ;  /* 0x000000f4007f7202 */ /* 0x000fe40000000f00 */
[----:B------:R-:W-:Y:S02]  /*7660*/  MOV R37, R80 ;  /* 0x0000005000257202 */ /* 0x000fe40000000f00 */
[----:B------:R-:W-:Y:S01]  /*7670*/  MOV R39, R96 ;  /* 0x0000006000277202 */ /* 0x000fe20000000f00 */
[----:B------:R-:W-:Y:S01]  /*7680*/  IMAD.MOV.U32 R245, RZ, RZ, R127 ;  /* 0x000000fffff57224 */ /* 0x000fe200078e007f */
[----:B------:R-:W-:Y:S01]  /*7690*/  MOV R26, R125 ;  /* 0x0000007d001a7202 */ /* 0x000fe20000000f00 */
[----:B------:R-:W-:Y:S01]  /*76a0*/  IMAD.MOV.U32 R27, RZ, RZ, R124 ;  /* 0x000000ffff1b7224 */ /* 0x000fe200078e007c */
[----:B------:R-:W-:Y:S01]  /*76b0*/  MOV R229, R130 ;  /* 0x0000008200e57202 */ /* 0x000fe20000000f00 */
[----:B------:R-:W-:Y:S01]  /*76c0*/  FADD.FTZ R8, R240, R241 ;  /* 0x000000f1f0087221 */ /* 0x000fe20000010000 */
[----:B----4-:R-:W-:-:S02]  /*76d0*/  F2FP.BF16.F32.PACK_AB R130, R137, R214 ;  /* 0x000000d68982723e */ /* 0x010fc400000010ff */
[----:B------:R-:W-:Y:S01]  /*76e0*/  MOV R218, R83 ;  /* 0x0000005300da7202 */ /* 0x000fe20000000f00 */
[----:B------:R-:W-:Y:S01]  /*76f0*/  FADD.FTZ R8, R232, R8 ;  /* 0x00000008e8087221 */ /* 0x000fe20000010000 */
[----:B------:R-:W-:Y:S02]  /*7700*/  MOV R247, R99 ;  /* 0x0000006300f77202 */ /* 0x000fe40000000f00 */
        /* <DEDUP_REMOVED lines=8> */
[----:B------:R-:W-:-:S03]  /*7790*/  MOV R227, R186 ;  /* 0x000000ba00e37202 */ /* 0x000fc60000000f00 */
[----:B------:R-:W4:Y:S01]  /*77a0*/  LDSM.16.MT88.4 R184, [R236+0xd800] ;  /* 0x00d80000ecb8783b */ /* 0x000f220000004200 */
[----:B------:R-:W-:Y:S02]  /*77b0*/  MOV R248, R15 ;  /* 0x0000000f00f87202 */ /* 0x000fe40000000f00 */
[----:B------:R1:W-:Y:S02]  /*77c0*/  MUFU.EX2 R15, R0 ;  /* 0x00000000000f7308 */ /* 0x0003e40000000800 */
[----:B-1----:R-:W-:-:S06]  /*77d0*/  FFMA.FTZ R0, R231, UR10, -R13 ;  /* 0x0000000ae7007c23 */ /* 0x002fcc000801080d */
[----:B------:R1:W3:Y:S01]  /*77e0*/  MUFU.EX2 R16, R0 ;  /* 0x0000000000107308 */ /* 0x0002e20000000800 */
[----:B------:R-:W-:Y:S01]  /*77f0*/  MOV R231, R251 ;  /* 0x000000fb00e77202 */ /* 0x000fe20000000f00 */
[----:B-1----:R-:W-:-:S06]  /*7800*/  FFMA.FTZ R0, R248, UR10, -R13 ;  /* 0x0000000af8007c23 */ /* 0x002fcc000801080d */
[----:B------:R1:W-:Y:S01]  /*7810*/  MUFU.EX2 R17, R0 ;  /* 0x0000000000117308 */ /* 0x0003e20000000800 */
[----:B------:R-:W-:-:S05]  /*7820*/  IMAD.MOV.U32 R248, RZ, RZ, R220 ;  /* 0x000000fffff87224 */ /* 0x000fca00078e00dc */
[----:B------:R-:W-:Y:S01]  /*7830*/  MOV R228, R248 ;  /* 0x000000f800e47202 */ /* 0x000fe20000000f00 */
[----:B-1----:R-:W-:-:S04]  /*7840*/  FFMA.FTZ R0, R250, UR10, -R13 ;  /* 0x0000000afa007c23 */ /* 0x002fc8000801080d */
[----:B------:R1:W-:Y:S01]  /*7850*/  MUFU.EX2 R18, R0 ;  /* 0x0000000000127308 */ /* 0x0003e20000000800 */
[----:B------:R-:W-:Y:S01]  /*7860*/  MOV R251, R223 ;  /* 0x000000df00fb7202 */ /* 0x000fe20000000f00 */
[----:B------:R-:W-:Y:S01]  /*7870*/  IMAD.MOV.U32 R220, RZ, RZ, R128 ;  /* 0x000000ffffdc7224 */ /* 0x000fe200078e0080 */
[----:B------:R-:W-:Y:S01]  /*7880*/  MOV R223, R152 ;  /* 0x0000009800df7202 */ /* 0x000fe20000000f00 */
[----:B-1----:R-:W-:-:S04]  /*7890*/  FFMA.FTZ R0, R230, UR10, -R12 ;  /* 0x0000000ae6007c23 */ /* 0x002fc8000801080c */
[----:B------:R1:W-:Y:S01]  /*78a0*/  MUFU.EX2 R13, R0 ;  /* 0x00000000000d7308 */ /* 0x0003e20000000800 */
[----:B------:R-:W-:Y:S01]  /*78b0*/  IMAD.MOV.U32 R250, RZ, RZ, R222 ;  /* 0x000000fffffa7224 */ /* 0x000fe200078e00de */
[----:B------:R-:W-:Y:S01]  /*78c0*/  MOV R248, R220 ;  /* 0x000000dc00f87202 */ /* 0x000fe20000000f00 */
[----:B------:R-:W-:Y:S02]  /*78d0*/  IMAD.MOV.U32 R220, RZ, RZ, R223 ;  /* 0x000000ffffdc7224 */ /* 0x000fe400078e00df */
[----:B-1----:R-:W-:-:S04]  /*78e0*/  FFMA.FTZ R0, R231, UR10, -R12 ;  /* 0x0000000ae7007c23 */ /* 0x002fc8000801080c */
[----:B------:R1:W2:Y:S01]  /*78f0*/  MUFU.EX2 R14, R0 ;  /* 0x00000000000e7308 */ /* 0x0002a20000000800 */
        /* <DEDUP_REMOVED lines=10> */
[----:B------:R1:W4:Y:S01]  /*79a0*/  MUFU.EX2 R10, R0 ;  /* 0x00000000000a7308 */ /* 0x0003220000000800 */
[----:B------:R-:W-:Y:S01]  /*79b0*/  IMAD.MOV.U32 R248, RZ, RZ, R223 ;  /* 0x000000fffff87224 */ /* 0x000fe200078e00df */
[----:B------:R-:W-:Y:S01]  /*79c0*/  MOV R251, R128 ;  /* 0x0000008000fb7202 */ /* 0x000fe20000000f00 */
[----:B------:R-:W-:Y:S01]  /*79d0*/  IMAD.MOV.U32 R223, RZ, RZ, R126 ;  /* 0x000000ffffdf7224 */ /* 0x000fe200078e007e */
[----:B---3--:R-:W-:Y:S01]  /*79e0*/  F2FP.BF16.F32.PACK_AB R124, R16, R15 ;  /* 0x0000000f107c723e */ /* 0x008fe200000010ff */
[----:B------:R-:W-:Y:S01]  /*79f0*/  IMAD.MOV.U32 R126, RZ, RZ, R134 ;  /* 0x000000ffff7e7224 */ /* 0x000fe200078e0086 */
[----:B------:R-:W-:Y:S01]  /*7a00*/  MOV R128, R168 ;  /* 0x000000a800807202 */ /* 0x000fe20000000f00 */
[----:B------:R-:W-:-:S02]  /*7a10*/  IMAD.MOV.U32 R250, RZ, RZ, R129 ;  /* 0x000000fffffa7224 */ /* 0x000fc400078e0081 */
[----:B------:R-:W-:Y:S01]  /*7a20*/  FADD.FTZ R3, R203, R202 ;  /* 0x000000cacb037221 */ /* 0x000fe20000010000 */
[----:B------:R-:W-:Y:S02]  /*7a30*/  IMAD.MOV.U32 R129, RZ, RZ, R170 ;  /* 0x000000ffff817224 */ /* 0x000fe400078e00aa */
[----:B------:R-:W-:Y:S01]  /*7a40*/  FADD.FTZ R2, R217, R216 ;  /* 0x000000d8d9027221 */ /* 0x000fe20000010000 */
[----:B------:R-:W-:Y:S01]  /*7a50*/  MOV R246, R126 ;  /* 0x0000007e00f67202 */ /* 0x000fe20000000f00 */
[----:B------:R-:W-:Y:S01]  /*7a60*/  IMAD.MOV.U32 R228, RZ, RZ, R131 ;  /* 0x000000ffffe47224 */ /* 0x000fe200078e0083 */
[----:B------:R-:W-:Y:S01]  /*7a70*/  MOV R231, R128 ;  /* 0x0000008000e77202 */ /* 0x000fe20000000f00 */
[----:B------:R-:W-:Y:S01]  /*7a80*/  IMAD.MOV.U32 R230, RZ, RZ, R129 ;  /* 0x000000ffffe67224 */ /* 0x000fe200078e0081 */
[----:B--2---:R-:W-:Y:S01]  /*7a90*/  F2FP.BF16.F32.PACK_AB R125, R14, R13 ;  /* 0x0000000d0e7d723e */ /* 0x004fe200000010ff */
[----:B------:R-:W2:Y:S01]  /*7aa0*/  LDSM.16.MT88.4 R152, [R233+0xd800] ;  /* 0x00d80000e998783b */ /* 0x000ea20000004200 */
[----:B-1----:R-:W-:Y:S01]  /*7ab0*/  FADD.FTZ R0, R38, R11 ;  /* 0x0000000b26007221 */ /* 0x002fe20000010000 */
[----:B------:R-:W-:Y:S01]  /*7ac0*/  MOV R38, R39 ;  /* 0x0000002700267202 */ /* 0x000fe20000000f00 */
[----:B------:R-:W-:Y:S01]  /*7ad0*/  IMAD.MOV.U32 R39, RZ, RZ, R37 ;  /* 0x000000ffff277224 */ /* 0x000fe200078e0025 */
[----:B------:R-:W-:-:S02]  /*7ae0*/  F2FP.BF16.F32.PACK_AB R126, R18, R17 ;  /* 0x00000011127e723e */ /* 0x000fc400000010ff */
[----:B----4-:R-:W-:Y:S01]  /*7af0*/  F2FP.BF16.F32.PACK_AB R127, R10, R9 ;  /* 0x000000090a7f723e */ /* 0x010fe200000010ff */
[----:B------:R-:W-:Y:S01]  /*7b00*/  FADD.FTZ R3, R239, R3 ;  /* 0x00000003ef037221 */ /* 0x000fe20000010000 */
[----:B------:R-:W-:Y:S01]  /*7b10*/  F2FP.BF16.F32.PACK_AB R128, R213, R212 ;  /* 0x000000d4d580723e */ /* 0x000fe200000010ff */
[----:B------:R-:W1:Y:S01]  /*7b20*/  LDSM.16.MT88.4 R168, [R234+0xd800] ;  /* 0x00d80000eaa8783b */ /* 0x000e620000004200 */
[----:B------:R-:W-:Y:S02]  /*7b30*/  F2FP.BF16.F32.PACK_AB R129, R25, R24 ;  /* 0x000000181981723e */ /* 0x000fe400000010ff */
[----:B------:R-:W-:Y:S01]  /*7b40*/  F2FP.BF16.F32.PACK_AB R131, R19, R132 ;  /* 0x000000841383723e */ /* 0x000fe200000010ff */
[----:B------:R-:W-:Y:S01]  /*7b50*/  FADD.FTZ R2, R238, R2 ;  /* 0x00000002ee027221 */ /* 0x000fe20000010000 */
[----:B------:R-:W-:Y:S01]  /*7b60*/  FADD.FTZ R0, R38, R0 ;  /* 0x0000000026007221 */ /* 0x000fe20000010000 */
[----:B------:R-:W-:Y:S01]  /*7b70*/  MOV R38, R39 ;  /* 0x0000002700267202 */ /* 0x000fe20000000f00 */
[----:B------:R-:W-:Y:S01]  /*7b80*/  FADD.FTZ R3, R139, R3 ;  /* 0x000000038b037221 */ /* 0x000fe20000010000 */
[C---:B------:R-:W-:Y:S01]  /*7b90*/  HMMA.16816.F32.BF16 R108, R124.reuse, R114, R120 ;  /* 0x000000727c6c723c */ /* 0x040fe20000041878 */
[----:B------:R-:W-:Y:S01]  /*7ba0*/  FADD.FTZ R2, R138, R2 ;  /* 0x000000028a027221 */ /* 0x000fe20000010000 */
[----:B------:R-:W-:Y:S01]  /*7bb0*/  MOV R39, R34 ;  /* 0x0000002200277202 */ /* 0x000fe20000000f00 */
[----:B------:R-:W-:Y:S01]  /*7bc0*/  FADD.FTZ R0, R35, R0 ;  /* 0x0000000023007221 */ /* 0x000fe20000010000 */
[----:B------:R-:W-:Y:S01]  /*7bd0*/  MOV R37, R26 ;  /* 0x0000001a00257202 */ /* 0x000fe20000000f00 */
[----:B------:R-:W3:Y:S01]  /*7be0*/  LDSM.16.MT88.4 R200, [R235+0xd800] ;  /* 0x00d80000ebc8783b */ /* 0x000ee20000004200 */
[-C--:B------:R-:W-:Y:S01]  /*7bf0*/  HMMA.16816.F32.BF16 R120, R124, R4.reuse, R192 ;  /* 0x000000047c78723c */ /* 0x080fe200000418c0 */
[----:B------:R-:W-:Y:S01]  /*7c00*/  MOV R26, R27 ;  /* 0x0000001b001a7202 */ /* 0x000fe20000000f00 */
[----:B------:R-:W-:Y:S01]  /*7c10*/  FADD.FTZ R3, R33, R3 ;  /* 0x0000000321037221 */ /* 0x000fe20000010000 */
[----:B------:R-:W-:Y:S01]  /*7c20*/  IMAD.MOV.U32 R216, RZ, RZ, R82 ;  /* 0x000000ffffd87224 */ /* 0x000fe200078e0052 */
[----:B------:R4:W5:Y:S02]  /*7c30*/  LDL.LU R134, [R1+0xbc] ;  /* 0x0000bc0001867983 */ /* 0x0009640000300800 */
[----:B------:R-:W-:Y:S01]  /*7c40*/  HMMA.16816.F32.BF16 R116, R128, R4, R116 ;  /* 0x000000048074723c */ /* 0x000fe20000041874 */
[----:B------:R-:W-:-:S02]  /*7c50*/  IMAD.MOV.U32 R27, RZ, RZ, R247 ;  /* 0x000000ffff1b7224 */ /* 0x000fc400078e00f7 */
[----:B------:R-:W-:Y:S01]  /*7c60*/  FADD.FTZ R2, R32, R2 ;  /* 0x0000000220027221 */ /* 0x000fe20000010000 */
[----:B------:R-:W-:Y:S01]  /*7c70*/  MOV R217, R223 ;  /* 0x000000df00d97202 */ /* 0x000fe20000000f00 */
[----:B------:R-:W-:Y:S01]  /*7c80*/  FADD.FTZ R0, R39, R0 ;  /* 0x0000000027007221 */ /* 0x000fe20000010000 */
[----:B------:R-:W-:Y:S01]  /*7c90*/  FADD.FTZ R3, R37, R3 ;  /* 0x0000000325037221 */ /* 0x000fe20000010000 */
[----:B------:R-:W4:Y:S01]  /*7ca0*/  LDSM.16.MT88.4 R80, [R233+0xf800] ;  /* 0x00f80000e950783b */ /* 0x000f220000004200 */
[----:B------:R-:W-:Y:S01]  /*7cb0*/  FADD.FTZ R4, R38, R8 ;  /* 0x0000000826047221 */ /* 0x000fe20000010000 */
[----:B------:R-:W-:Y:S02]  /*7cc0*/  MOV R247, R252 ;  /* 0x000000fc00f77202 */ /* 0x000fe40000000f00 */
[----:B------:R-:W-:Y:S01]  /*7cd0*/  MOV R252, R245 ;  /* 0x000000f500fc7202 */ /* 0x000fe20000000f00 */
[----:B------:R-:W-:Y:S01]  /*7ce0*/  FADD.FTZ R4, R36, R4 ;  /* 0x0000000424047221 */ /* 0x000fe20000010000 */
[----:B------:R-:W-:Y:S01]  /*7cf0*/  IMAD.MOV.U32 R245, RZ, RZ, R246 ;  /* 0x000000fffff57224 */ /* 0x000fe200078e00f6 */
[----:B------:R-:W-:Y:S01]  /*7d00*/  MOV R246, R215 ;  /* 0x000000d700f67202 */ /* 0x000fe20000000f00 */
[----:B------:R-:W-:Y:S01]  /*7d10*/  FADD.FTZ R2, R26, R2 ;  /* 0x000000021a027221 */ /* 0x000fe20000010000 */
[----:B------:R-:W-:Y:S01]  /*7d20*/  MOV R215, R216 ;  /* 0x000000d800d77202 */ /* 0x000fe20000000f00 */
[----:B------:R-:W-:Y:S01]  /*7d30*/  FADD.FTZ R0, R27, R0 ;  /* 0x000000001b007221 */ /* 0x000fe20000010000 */
[----:B------:R-:W-:-:S02]  /*7d40*/  IMAD.MOV.U32 R216, RZ, RZ, R217 ;  /* 0x000000ffffd87224 */ /* 0x000fc400078e00d9 */
[----:B------:R-:W-:Y:S01]  /*7d50*/  FADD.FTZ R4, R247, R4 ;  /* 0x00000004f7047221 */ /* 0x000fe20000010000 */
[----:B------:R-:W-:Y:S01]  /*7d60*/  MOV R217, R218 ;  /* 0x000000da00d97202 */ /* 0x000fe20000000f00 */
[----:B------:R-:W-:Y:S01]  /*7d70*/  FADD.FTZ R5, R252, R3 ;  /* 0x00000003fc057221 */ /* 0x000fe20000010000 */
[----:B------:R-:W-:Y:S01]  /*7d80*/  MOV R218, R219 ;  /* 0x000000db00da7202 */ /* 0x000fe20000000f00 */
[----:B------:R-:W-:Y:S01]  /*7d90*/  FADD.FTZ R3, R245, R2 ;  /* 0x00000002f5037221 */ /* 0x000fe20000010000 */
[----:B------:R-:W-:Y:S02]  /*7da0*/  IMAD.MOV.U32 R219, RZ, RZ, R224 ;  /* 0x000000ffffdb7224 */ /* 0x000fe400078e00e0 */
        /* <DEDUP_REMOVED lines=15> */
[----:B------:R-:W-:Y:S01]  /*7ea0*/  FADD.FTZ R3, R225, R3 ;  /* 0x00000003e1037221 */ /* 0x000fe20000010000 */
        /* <DEDUP_REMOVED lines=16> */
[----:B------:R-:W4:Y:S01]  /*7fb0*/  LDSM.16.MT88.4 R96, [R234+0xf800] ;  /* 0x00f80000ea60783b */ /* 0x000f220000004200 */
        /* <DEDUP_REMOVED lines=41> */
[-C--:B------:R-:W-:Y:S06]  /*8250*/  HMMA.16816.F32.BF16 R176, R128, R184.reuse, R176 ;  /* 0x000000b880b0723c */ /* 0x080fec00000418b0 */
[C---:B------:R-:W-:Y:S06]  /*8260*/  HMMA.16816.F32.BF16 R180, R124.reuse, R184, R180 ;  /* 0x000000b87cb4723c */ /* 0x040fec00000418b4 */
[-C--:B------:R-:W-:Y:S06]  /*8270*/  HMMA.16816.F32.BF16 R188, R124, R186.reuse, R188 ;  /* 0x000000ba7cbc723c */ /* 0x080fec00000418bc */
[C---:B------:R-:W-:Y:S06]  /*8280*/  HMMA.16816.F32.BF16 R184, R128.reuse, R186, R68 ;  /* 0x000000ba80b8723c */ /* 0x040fec0000041844 */
[-C--:B--2---:R-:W-:Y:S06]  /*8290*/  HMMA.16816.F32.BF16 R148, R128, R152.reuse, R148 ;  /* 0x000000988094723c */ /* 0x084fec0000041894 */
[C---:B------:R-:W-:Y:S06]  /*82a0*/  HMMA.16816.F32.BF16 R144, R124.reuse, R152, R144 ;  /* 0x000000987c90723c */ /* 0x040fec0000041890 */
[----:B------:R-:W-:Y:S06]  /*82b0*/  HMMA.16816.F32.BF16 R156, R124, R154, R156 ;  /* 0x0000009a7c9c723c */ /* 0x000fec000004189c */
[-C--:B-1----:R-:W-:Y:S06]  /*82c0*/  HMMA.16816.F32.BF16 R160, R128, R168.reuse, R160 ;  /* 0x000000a880a0723c */ /* 0x082fec00000418a0 */
[C---:B------:R-:W-:Y:S06]  /*82d0*/  HMMA.16816.F32.BF16 R164, R124.reuse, R168, R164 ;  /* 0x000000a87ca4723c */ /* 0x040fec00000418a4 */
[C---:B------:R-:W-:Y:S06]  /*82e0*/  HMMA.16816.F32.BF16 R172, R124.reuse, R170, R172 ;  /* 0x000000aa7cac723c */ /* 0x040fec00000418ac */
[C---:B---3--:R-:W-:Y:S06]  /*82f0*/  HMMA.16816.F32.BF16 R196, R124.reuse, R200, R196 ;  /* 0x000000c87cc4723c */ /* 0x048fec00000418c4 */
[C---:B------:R-:W-:Y:S06]  /*8300*/  HMMA.16816.F32.BF16 R204, R124.reuse, R202, R204 ;  /* 0x000000ca7ccc723c */ /* 0x040fec00000418cc */
[C---:B----4-:R-:W-:Y:S06]  /*8310*/  HMMA.16816.F32.BF16 R72, R124.reuse, R80, R72 ;  /* 0x000000507c48723c */ /* 0x050fec0000041848 */
        /* <DEDUP_REMOVED lines=17> */
[----:B------:R-:W-:-:S15]  /*8430*/  @!P0 BRA `(.L_x_319) ;  /* 0x000000b8005c8947 */ /* 0x000fde0003800000 */
[----:B------:R-:W2:Y:S01]  /*8440*/  LDL R221, [R1+0x2c] ;  /* 0x00002c0001dd7983 */ /* 0x000ea20000100800 */
[----:B------:R-:W-:Y:S01]  /*8450*/  ULDC UR4, c[0x0][0x2d0] ;  /* 0x0000b40000047ab9 */ /* 0x000fe20000000800 */
[----:B------:R-:W-:-:S04]  /*8460*/  DEPBAR.LE SB0, 0x0 ;  /* 0x000080000000791a */ /* 0x000fc80000000000 */
[----:B------:R-:W3:Y:S01]  /*8470*/  LDL.64 R222, [R1+0x70] ;  /* 0x0000700001de7983 */ /* 0x000ee20000100a00 */
[----:B------:R-:W-:Y:S01]  /*8480*/  BAR.SYNC.DEFER_BLOCKING 0x0 ;  /* 0x0000000000007b1d */ /* 0x000fe20000010000 */
[----:B-----5:R-:W-:Y:S01]  /*8490*/  ISETP.GE.AND P3, PT, R138, UR4, PT ;  /* 0x000000048a007c0c */ /* 0x020fe2000bf66270 */
[----:B------:R-:W-:Y:S02]  /*84a0*/  UIADD3 UR12, UR18, -0x2, URZ ;  /* 0xfffffffe120c7890 */ /* 0x000fe4000fffe03f */
[----:B------:R-:W-:Y:S02]  /*84b0*/  UISETP.GE.AND UP0, UPT, UR18, 0x3, UPT ;  /* 0x000000031200788c */ /* 0x000fe4000bf06270 */
[----:B------:R-:W-:Y:S02]  /*84c0*/  USHF.R.S32.HI UR5, URZ, 0x1f, UR12 ;  /* 0x0000001f3f057899 */ /* 0x000fe4000801140c */
[----:B------:R-:W-:-:S06]  /*84d0*/  IMAD.U32 R2, RZ, RZ, UR12 ;  /* 0x0000000cff027e24 */ /* 0x000fcc000f8e00ff */
[----:B------:R-:W1:Y:S08]  /*84e0*/  @!P3 LDC.64 R4, c[0x0][0x220] ;  /* 0x00008800ff04bb82 */ /* 0x000e700000000a00 */
[----:B------:R-:W4:Y:S01]  /*84f0*/  @!P3 LDC.64 R8, c[0x0][0x220] ;  /* 0x00008800ff08bb82 */ /* 0x000f220000000a00 */
[----:B------:R-:W-:Y:S07]  /*8500*/  @P3 STS.128 [R244+0xc000], RZ ;  /* 0x00c000fff4003388 */ /* 0x000fee0000000c00 */
[----:B------:R-:W4:Y:S08]  /*8510*/  @!P3 LDC.64 R10, c[0x0][0x220] ;  /* 0x00008800ff0abb82 */ /* 0x000f300000000a00 */
[----:B------:R-:W4:Y:S01]  /*8520*/  @!P3 LDC.64 R16, c[0x0][0x220] ;  /* 0x00008800ff10bb82 */ /* 0x000f220000000a00 */
[----:B--2---:R-:W-:Y:S01]  /*8530*/  ISETP.GE.AND P2, PT, R221, UR4, PT ;  /* 0x00000004dd007c0c */ /* 0x004fe2000bf46270 */
[----:B------:R-:W-:-:S04]  /*8540*/  UIMAD UR4, UR22, UR12, URZ ;  /* 0x0000000c160472a4 */ /* 0x000fc8000f8e023f */
[----:B------:R-:W-:Y:S01]  /*8550*/  UIMAD UR4, UR5, UR27, UR4 ;  /* 0x0000001b050472a4 */ /* 0x000fe2000f8e0204 */
[----:B---3--:R-:W-:-:S05]  /*8560*/  IMAD.WIDE.U32 R2, R2, UR27, R222 ;  /* 0x0000001b02027c25 */ /* 0x008fca000f8e00de */
[----:B------:R-:W-:Y:S01]  /*8570*/  VIADD R0, R3, UR4 ;  /* 0x0000000403007c36 */ /* 0x000fe20008000000 */
[C---:B-1----:R-:W-:Y:S01]  /*8580*/  @!P3 LEA R4, P0, R2.reuse, R4, 0x1 ;  /* 0x000000040204b211 */ /* 0x042fe200078008ff */
[----:B------:R-:W1:Y:S01]  /*8590*/  @!P2 LDC.64 R6, c[0x0][0x220] ;  /* 0x00008800ff06ab82 */ /* 0x000e620000000a00 */
[C---:B------:R-:W-:Y:S02]  /*85a0*/  IADD3 R3, P1, R2.reuse, UR28, RZ ;  /* 0x0000001c02037c10 */ /* 0x040fe4000ff3e0ff */
[----:B------:R-:W-:-:S05]  /*85b0*/  @!P3 LEA.HI.X R5, R2, R5, R0, 0x1, P0 ;  /* 0x000000050205b211 */ /* 0x000fca00000f0c00 */
[----:B------:R-:W2:Y:S01]  /*85c0*/  @!P2 LDC.64 R12, c[0x0][0x220] ;  /* 0x00008800ff0cab82 */ /* 0x000ea20000000a00 */
[----:B------:R-:W-:Y:S01]  /*85d0*/  @!PT LDS RZ, [RZ] ;  /* 0x00000000fffff984 */ /* 0x000fe20000000800 */
[----:B------:R-:W-:Y:S01]  /*85e0*/  @!PT LDS RZ, [RZ] ;  /* 0x00000000fffff984 */ /* 0x000fe20000000800 */
[----:B------:R-:W-:Y:S01]  /*85f0*/  @!PT LDS RZ, [RZ] ;  /* 0x00000000fffff984 */ /* 0x000fe20000000800 */
[----:B------:R4:W-:Y:S04]  /*8600*/  @!P3 LDGSTS.E.BYPASS.LTC128B.128 [R244+0xc000], desc[UR20][R4.64] ;  /* 0x0c00000004f4bfae */ /* 0x0009e8000b901d54 */
[----:B------:R-:W-:Y:S03]  /*8610*/  @P2 STS.128 [R244+0xe000], RZ ;  /* 0x00e000fff4002388 */ /* 0x000fe60000000c00 */
[----:B------:R-:W3:Y:S08]  /*8620*/  @!P2 LDC.64 R14, c[0x0][0x220] ;  /* 0x00008800ff0eab82 */ /* 0x000ef00000000a00 */
[----:B------:R-:W3:Y:S01]  /*8630*/  @!P2 LDC.64 R18, c[0x0][0x220] ;  /* 0x00008800ff12ab82 */ /* 0x000ee20000000a00 */
[----:B-1----:R-:W-:-:S04]  /*8640*/  @!P2 LEA R6, P0, R2, R6, 0x1 ;  /* 0x000000060206a211 */ /* 0x002fc800078008ff */
[----:B------:R-:W-:Y:S02]  /*8650*/  @!P2 LEA.HI.X R7, R2, R7, R0, 0x1, P0 ;  /* 0x000000070207a211 */ /* 0x000fe400000f0c00 */
[----:B------:R-:W-:Y:S02]  /*8660*/  IADD3.X R2, R0, UR19, RZ, P1, !PT ;  /* 0x0000001300027c10 */ /* 0x000fe40008ffe4ff */
[C---:B--2---:R-:W-:Y:S01]  /*8670*/  @!P2 LEA R12, P0, R3.reuse, R12, 0x1 ;  /* 0x0000000c030ca211 */ /* 0x044fe200078008ff */
[----:B------:R-:W-:Y:S01]  /*8680*/  @!PT LDS RZ, [RZ] ;  /* 0x00000000fffff984 */ /* 0x000fe20000000800 */
[----:B------:R-:W-:Y:S01]  /*8690*/  @!PT LDS RZ, [RZ] ;  /* 0x00000000fffff984 */ /* 0x000fe20000000800 */
[----:B------:R-:W-:Y:S01]  /*86a0*/  @!PT LDS RZ, [RZ] ;  /* 0x00000000fffff984 */ /* 0x000fe20000000800 */
[----:B------:R3:W-:Y:S01]  /*86b0*/  @!P2 LDGSTS.E.BYPASS.LTC128B.128 [R244+0xe000], desc[UR20][R6.64+0x80] ;  /* 0x0e00008006f4afae */ /* 0x0007e2000b901d54 */
[C---:B------:R-:W-:Y:S02]  /*86c0*/  IADD3 R0, P1, R3.reuse, UR28, RZ ;  /* 0x0000001c03007c10 */ /* 0x040fe4000ff3e0ff */
[C---:B----4-:R-:W-:Y:S01]  /*86d0*/  @!P3 LEA R4, P4, R3.reuse, R8, 0x1 ;  /* 0x000000080304b211 */ /* 0x050fe200078808ff */
[----:B------:R-:W-:Y:S01]  /*86e0*/  @P3 STS.128 [R244+0xc800], RZ ;  /* 0x00c800fff4003388 */ /* 0x000fe20000000c00 */
[----:B------:R-:W-:-:S02]  /*86f0*/  @!P2 LEA.HI.X R13, R3, R13, R2, 0x1, P0 ;  /* 0x0000000d030da211 */ /* 0x000fc400000f0c02 */
[----:B------:R-:W-:Y:S02]  /*8700*/  @!P3 LEA.HI.X R5, R3, R9, R2, 0x1, P4 ;  /* 0x000000090305b211 */ /* 0x000fe400020f0c02 */
[----:B------:R-:W-:Y:S02]  /*8710*/  IADD3.X R3, R2, UR19, RZ, P1, !PT ;  /* 0x0000001302037c10 */ /* 0x000fe40008ffe4ff */
[C---:B------:R-:W-:Y:S01]  /*8720*/  @!P3 LEA R10, P1, R0.reuse, R10, 0x1 ;  /* 0x0000000a000ab211 */ /* 0x040fe200078208ff */
[----:B------:R-:W-:Y:S01]  /*8730*/  @!PT LDS RZ, [RZ] ;  /* 0x00000000fffff984 */ /* 0x000fe20000000800 */
[----:B------:R-:W-:Y:S01]  /*8740*/  @!PT LDS RZ, [RZ] ;  /* 0x00000000fffff984 */ /* 0x000fe20000000800 */
[----:B------:R-:W-:Y:S01]  /*8750*/  @!PT LDS RZ, [RZ] ;  /* 0x00000000fffff984 */ /* 0x000fe20000000800 */
[----:B------:R1:W-:Y:S01]  /*8760*/  @!P3 LDGSTS.E.BYPASS.LTC128B.128 [R244+0xc800], desc[UR20][R4.64] ;  /* 0x0c80000004f4bfae */ /* 0x0003e2000b901d54 */
[C---:B------:R-:W-:Y:S02]  /*8770*/  IADD3 R2, P0, R0.reuse, UR28, RZ ;  /* 0x0000001c00027c10 */ /* 0x040fe4000ff1e0ff */
[----:B------:R-:W-:Y:S01]  /*8780*/  @!P3 LEA.HI.X R11, R0, R11, R3, 0x1, P1 ;  /* 0x0000000b000bb211 */ /* 0x000fe200008f0c03 */
[----:B------:R-:W-:Y:S01]  /*8790*/  @P2 STS.128 [R244+0xe800], RZ ;  /* 0x00e800fff4002388 */ /* 0x000fe20000000c00 */
[----:B------:R-:W-:-:S03]  /*87a0*/  @!P3 LEA R8, P4, R2, R16, 0x1 ;  /* 0x000000100208b211 */ /* 0x000fc600078808ff */
[----:B------:R-:W-:Y:S01]  /*87b0*/  @!PT LDS RZ, [RZ] ;  /* 0x00000000fffff984 */ /* 0x000fe20000000800 */
[----:B------:R-:W-:Y:S01]  /*87c0*/  @!PT LDS RZ, [RZ] ;  /* 0x00000000fffff984 */ /* 0x000fe20000000800 */
[----:B------:R-:W-:Y:S01]  /*87d0*/  @!PT LDS RZ, [RZ] ;  /* 0x00000000fffff984 */ /* 0x000fe20000000800 */
[----:B------:R-:W-:Y:S04]  /*87e0*/  @!P2 LDGSTS.E.BYPASS.LTC128B.128 [R244+0xe800], desc[UR20][R12.64+0x80] ;  /* 0x0e8000800cf4afae */ /* 0x000fe8000b901d54 */
[----:B------:R-:W-:Y:S01]  /*87f0*/  @P3 STS.128 [R244+0xd000], RZ ;  /* 0x00d000fff4003388 */ /* 0x000fe20000000c00 */
[----:B---3--:R-:W-:-:S03]  /*8800*/  @!P2 LEA R6, P1, R0, R14, 0x1 ;  /* 0x0000000e0006a211 */ /* 0x008fc600078208ff */
[----:B------:R-:W-:Y:S01]  /*8810*/  @!PT LDS RZ, [RZ] ;  /* 0x00000000fffff984 */ /* 0x000fe20000000800 */
[----:B------:R-:W-:Y:S01]  /*8820*/  @!PT LDS RZ, [RZ] ;  /* 0x00000000fffff984 */ /* 0x000fe20000000800 */
[----:B------:R-:W-:Y:S01]  /*8830*/  @!PT LDS RZ, [RZ] ;  /* 0x00000000fffff984 */ /* 0x000fe20000000800 */
[----:B------:R-:W-:Y:S01]  /*8840*/  @!P3 LDGSTS.E.BYPASS.LTC128B.128 [R244+0xd000], desc[UR20][R10.64] ;  /* 0x0d0000000af4bfae */ /* 0x000fe2000b901d54 */
[----:B------:R-:W-:-:S03]  /*8850*/  @!P2 LEA.HI.X R7, R0, R15, R3, 0x1, P1 ;  /* 0x0000000f0007a211 */ /* 0x000fc600008f0c03 */
[----:B------:R-:W-:Y:S04]  /*8860*/  @P2 STS.128 [R244+0xf000], RZ ;  /* 0x00f000fff4002388 */ /* 0x000fe80000000c00 */
[----:B------:R-:W-:Y:S01]  /*8870*/  @!PT LDS RZ, [RZ] ;  /* 0x00000000fffff984 */ /* 0x000fe20000000800 */
[----:B------:R-:W-:Y:S01]  /*8880*/  @!PT LDS RZ, [RZ] ;  /* 0x00000000fffff984 */ /* 0x000fe20000000800 */
[----:B------:R-:W-:Y:S01]  /*8890*/  @!PT LDS RZ, [RZ] ;  /* 0x00000000fffff984 */ /* 0x000fe20000000800 */
[----:B------:R-:W-:Y:S01]  /*88a0*/  @!P2 LDGSTS.E.BYPASS.LTC128B.128 [R244+0xf000], desc[UR20][R6.64+0x80] ;  /* 0x0f00008006f4afae */ /* 0x000fe2000b901d54 */
[----:B-1----:R-:W-:-:S03]  /*88b0*/  IADD3.X R5, R3, UR19, RZ, P0, !PT ;  /* 0x0000001303057c10 */ /* 0x002fc600087fe4ff */
[----:B------:R-:W-:Y:S01]  /*88c0*/  @P3 STS.128 [R244+0xd800], RZ ;  /* 0x00d800fff4003388 */ /* 0x000fe20000000c00 */
[C---:B------:R-:W-:Y:S02]  /*88d0*/  @!P2 LEA R4, P0, R2.reuse, R18, 0x1 ;  /* 0x000000120204a211 */ /* 0x040fe400078008ff */
[C-C-:B------:R-:W-:Y:S02]  /*88e0*/  @!P3 LEA.HI.X R9, R2.reuse, R17, R5.reuse, 0x1, P4 ;  /* 0x000000110209b211 */ /* 0x140fe400020f0c05 */
[----:B------:R-:W-:-:S03]  /*88f0*/  @!P2 LEA.HI.X R5, R2, R19, R5, 0x1, P0 ;  /* 0x000000130205a211 */ /* 0x000fc600000f0c05 */
[----:B------:R-:W-:Y:S01]  /*8900*/  @!PT LDS RZ, [RZ] ;  /* 0x00000000fffff984 */ /* 0x000fe20000000800 */
[----:B------:R-:W-:Y:S01]  /*8910*/  @!PT LDS RZ, [RZ] ;  /* 0x00000000fffff984 */ /* 0x000fe20000000800 */
[----:B------:R-:W-:Y:S01]  /*8920*/  @!PT LDS RZ, [RZ] ;  /* 0x00000000fffff984 */ /* 0x000fe20000000800 */
[----:B------:R1:W-:Y:S04]  /*8930*/  @!P3 LDGSTS.E.BYPASS.LTC128B.128 [R244+0xd800], desc[UR20][R8.64] ;  /* 0x0d80000008f4bfae */ /* 0x0003e8000b901d54 */
[----:B------:R-:W-:Y:S04]  /*8940*/  @P2 STS.128 [R244+0xf800], RZ ;  /* 0x00f800fff4002388 */ /* 0x000fe80000000c00 */
[----:B------:R-:W-:Y:S01]  /*8950*/  @!PT LDS RZ, [RZ] ;  /* 0x00000000fffff984 */ /* 0x000fe20000000800 */
[----:B------:R-:W-:Y:S01]  /*8960*/  @!PT LDS RZ, [RZ] ;  /* 0x00000000fffff984 */ /* 0x000fe20000000800 */
[----:B------:R-:W-:Y:S01]  /*8970*/  @!PT LDS RZ, [RZ] ;  /* 0x00000000fffff984 */ /* 0x000fe20000000800 */
[----:B------:R2:W-:Y:S04]  /*8980*/  @!P2 LDGSTS.E.BYPASS.LTC128B.128 [R244+0xf800], desc[UR20][R4.64+0x80] ;  /* 0x0f80008004f4afae */ /* 0x0005e8000b901d54 */
[----:B------:R-:W-:Y:S04]  /*8990*/  LDSM.16.M88.4 R44, [R232+0x8800] ;  /* 0x00880000e82c783b */ /* 0x000fe80000000200 */
[----:B------:R-:W-:Y:S04]  /*89a0*/  LDSM.16.M88.4 R48, [R232+0x8000] ;  /* 0x00800000e830783b */ /* 0x000fe80000000200 */
[----:B------:R-:W-:Y:S04]  /*89b0*/  LDSM.16.M88.4 R40, [R232+0x9000] ;  /* 0x00900000e828783b */ /* 0x000fe80000000200 */
[----:B------:R-:W-:Y:S04]  /*89c0*/  LDSM.16.M88.4 R36, [R232+0x9800] ;  /* 0x00980000e824783b */ /* 0x000fe80000000200 */
[----:B-1----:R-:W-:Y:S04]  /*89d0*/  LDSM.16.M88.4 R8, [R241+0x2000] ;  /* 0x00200000f108783b */ /* 0x002fe80000000200 */
[----:B------:R-:W-:Y:S04]  /*89e0*/  LDSM.16.M88.4 R24, [R239+0x800] ;  /* 0x00080000ef18783b */ /* 0x000fe80000000200 */
[----:B--2---:R-:W1:Y:S04]  /*89f0*/  LDSM.16.M88.4 R4, [R240+0x2000] ;  /* 0x00200000f004783b */ /* 0x004e680000000200 */
[----:B------:R-:W2:Y:S04]  /*8a00*/  LDSM.16.M88.4 R28, [R239] ;  /* 0x00000000ef1c783b */ /* 0x000ea80000000200 */
[----:B------:R-:W3:Y:S04]  /*8a10*/  LDSM.16.M88.4 R20, [R239+0x1000] ;  /* 0x00100000ef14783b */ /* 0x000ee80000000200 */
[----:B------:R-:W4:Y:S04]  /*8a20*/  LDSM.16.M88.4 R16, [R239+0x1800] ;  /* 0x00180000ef10783b */ /* 0x000f280000000200 */
[----:B------:R-:W4:Y:S04]  /*8a30*/  LDSM.16.M88.4 R12, [R240] ;  /* 0x00000000f00c783b */ /* 0x000f280000000200 */
[----:B------:R-:W0:Y:S01]  /*8a40*/  LDGDEPBAR ;  /* 0x00000000000079af */ /* 0x000e220000000000 */
[C---:B-1----:R-:W-:Y:S06]  /*8a50*/  HMMA.16816.F32.BF16 R64, R4.reuse, R44, RZ ;  /* 0x0000002c0440723c */ /* 0x042fec00000418ff */
[C---:B------:R-:W-:Y:S06]  /*8a60*/  HMMA.16816.F32.BF16 R208, R4.reuse, R48, RZ ;  /* 0x0000003004d0723c */ /* 0x040fec00000418ff */
[C---:B------:R-:W-:Y:S06]  /*8a70*/  HMMA.16816.F32.BF16 R60, R4.reuse, R40, RZ ;  /* 0x00000028043c723c */ /* 0x040fec00000418ff */
[C---:B------:R-:W-:Y:S06]  /*8a80*/  HMMA.16816.F32.BF16 R56, R4.reuse, R36, RZ ;  /* 0x000000240438723c */ /* 0x040fec00000418ff */
[C---:B------:R-:W-:Y:S06]  /*8a90*/  HMMA.16816.F32.BF16 R140, R4.reuse, R50, RZ ;  /* 0x00000032048c723c */ /* 0x040fec00000418ff */
[C---:B------:R-:W-:Y:S06]  /*8aa0*/  HMMA.16816.F32.BF16 R216, R4.reuse, R46, RZ ;  /* 0x0000002e04d8723c */ /* 0x040fec00000418ff */
[C---:B------:R-:W-:Y:S06]  /*8ab0*/  HMMA.16816.F32.BF16 R212, R4.reuse, R42, RZ ;  /* 0x0000002a04d4723c */ /* 0x040fec00000418ff */
[----:B------:R-:W-:Y:S06]  /*8ac0*/  HMMA.16816.F32.BF16 R52, R4, R38, RZ ;  /* 0x000000260434723c */ /* 0x000fec00000418ff */
[C---:B------:R-:W-:Y:S06]  /*8ad0*/  HMMA.16816.F32.BF16 R4, R8.reuse, R24, R64 ;  /* 0x000000180804723c */ /* 0x040fec0000041840 */
[C---:B--2---:R-:W-:Y:S06]  /*8ae0*/  HMMA.16816.F32.BF16 R220, R8.reuse, R28, R208 ;  /* 0x0000001c08dc723c */ /* 0x044fec00000418d0 */
[C---:B---3--:R-:W-:Y:S06]  /*8af0*/  HMMA.16816.F32.BF16 R228, R8.reuse, R20, R60 ;  /* 0x0000001408e4723c */ /* 0x048fec000004183c */
[C---:B----4-:R-:W-:Y:S06]  /*8b00*/  HMMA.16816.F32.BF16 R208, R8.reuse, R16, R56 ;  /* 0x0000001008d0723c */ /* 0x050fec0000041838 */
[----:B------:R-:W-:Y:S01]  /*8b10*/  IMAD.MOV.U32 R67, RZ, RZ, R4 ;  /* 0x000000ffff437224 */ /* 0x000fe200078e0004 */
[----:B------:R-:W-:Y:S01]  /*8b20*/  HMMA.16816.F32.BF16 R248, R8, R18, R52 ;  /* 0x0000001208f8723c */ /* 0x000fe20000041834 */
[----:B------:R-:W-:-:S02]  /*8b30*/  IMAD.MOV.U32 R66, RZ, RZ, R5 ;  /* 0x000000ffff427224 */ /* 0x000fc400078e0005 */
[----:B------:R-:W-:Y:S02]  /*8b40*/  IMAD.MOV.U32 R65, RZ, RZ, R6 ;  /* 0x000000ffff417224 */ /* 0x000fe400078e0006 */
[----:B------:R-:W-:Y:S01]  /*8b50*/  IMAD.MOV.U32 R64, RZ, RZ, R7 ;  /* 0x000000ffff407224 */ /* 0x000fe200078e0007 */
[----:B------:R-:W-:Y:S01]  /*8b60*/  HMMA.16816.F32.BF16 R60, R12, R48, RZ ;  /* 0x000000300c3c723c */ /* 0x000fe200000418ff */
[----:B------:R-:W-:Y:S01]  /*8b70*/  IMAD.MOV.U32 R245, RZ, RZ, R220 ;  /* 0x000000fffff57224 */ /* 0x000fe200078e00dc */
[----:B------:R-:W-:Y:S01]  /*8b80*/  MOV R137, R223 ;  /* 0x000000df00897202 */ /* 0x000fe20000000f00 */
[----:B------:R-:W-:Y:S02]  /*8b90*/  IMAD.MOV.U32 R139, RZ, RZ, R221 ;  /* 0x000000ffff8b7224 */ /* 0x000fe400078e00dd */
[----:B------:R-:W-:Y:S01]  /*8ba0*/  IMAD.MOV.U32 R138, RZ, RZ, R222 ;  /* 0x000000ffff8a7224 */ /* 0x000fe200078e00de */
[----:B------:R-:W-:Y:S06]  /*8bb0*/  HMMA.16816.F32.BF16 R4, R8, R30, R140 ;  /* 0x0000001e0804723c */ /* 0x000fec000004188c */
[C---:B------:R-:W-:Y:S06]  /*8bc0*/  HMMA.16816.F32.BF16 R56, R12.reuse, R50, RZ ;  /* 0x000000320c38723c */ /* 0x040fec00000418ff */
[C---:B------:R-:W-:Y:S06]  /*8bd0*/  HMMA.16816.F32.BF16 R52, R12.reuse, R44, RZ ;  /* 0x0000002c0c34723c */ /* 0x040fec00000418ff */
[----:B------:R-:W-:Y:S06]  /*8be0*/  HMMA.16816.F32.BF16 R48, R12, R46, RZ ;  /* 0x0000002e0c30723c */ /* 0x000fec00000418ff */
[----:B------:R-:W-:Y:S01]  /*8bf0*/  IMAD.MOV.U32 R132, RZ, RZ, R4 ;  /* 0x000000ffff847224 */ /* 0x000fe200078e0004 */
[----:B------:R-:W-:Y:S01]  /*8c00*/  MOV R3, R5 ;  /* 0x0000000500037202 */ /* 0x000fe20000000f00 */
[----:B------:R-:W-:Y:S01]  /*8c10*/  IMAD.MOV.U32 R2, RZ, RZ, R6 ;  /* 0x000000ffff027224 */ /* 0x000fe200078e0006 */
[----:B------:R-:W-:Y:S01]  /*8c20*/  HMMA.16816.F32.BF16 R220, R8, R26, R216 ;  /* 0x0000001a08dc723c */ /* 0x000fe200000418d8 */
[----:B------:R-:W-:-:S02]  /*8c30*/  IMAD.MOV.U32 R0, RZ, RZ, R7 ;  /* 0x000000ffff007224 */ /* 0x000fc400078e0007 */
[----:B------:R-:W1:Y:S03]  /*8c40*/  LDSM.16.M88.4 R4, [R241] ;  /* 0x00000000f104783b */ /* 0x000e660000000200 */
[----:B------:R-:W-:Y:S01]  /*8c50*/  HMMA.16816.F32.BF16 R224, R8, R22, R212 ;  /* 0x0000001608e0723c */ /* 0x000fe200000418d4 */
[----:B------:R-:W-:Y:S01]  /*8c60*/  IMAD.MOV.U32 R216, RZ, RZ, R67 ;  /* 0x000000ffffd87224 */ /* 0x000fe200078e0043 */
[----:B------:R-:W-:Y:S01]  /*8c70*/  MOV R219, R64 ;  /* 0x0000004000db7202 */ /* 0x000fe20000000f00 */
[----:B------:R-:W-:Y:S02]  /*8c80*/  IMAD.MOV.U32 R217, RZ, RZ, R66 ;  /* 0x000000ffffd97224 */ /* 0x000fe400078e0042 */
[----:B------:R-:W-:Y:S01]  /*8c90*/  IMAD.MOV.U32 R218, RZ, RZ, R65 ;  /* 0x000000ffffda7224 */ /* 0x000fe200078e0041 */
[----:B------:R-:W-:Y:S01]  /*8ca0*/  HMMA.16816.F32.BF16 R44, R12, R40, RZ ;  /* 0x000000280c2c723c */ /* 0x000fe200000418ff */
[----:B------:R-:W-:-:S02]  /*8cb0*/  IMAD.MOV.U32 R212, RZ, RZ, R245 ;  /* 0x000000ffffd47224 */ /* 0x000fc400078e00f5 */
[----:B------:R-:W-:Y:S02]  /*8cc0*/  IMAD.MOV.U32 R213, RZ, RZ, R139 ;  /* 0x000000ffffd57224 */ /* 0x000fe400078e008b */
[----:B------:R-:W-:Y:S01]  /*8cd0*/  IMAD.MOV.U32 R214, RZ, RZ, R138 ;  /* 0x000000ffffd67224 */ /* 0x000fe200078e008a */
[----:B------:R-:W-:Y:S01]  /*8ce0*/  HMMA.16816.F32.BF16 R40, R12, R42, RZ ;  /* 0x0000002a0c28723c */ /* 0x000fe200000418ff */
[----:B------:R-:W-:-:S05]  /*8cf0*/  IMAD.MOV.U32 R215, RZ, RZ, R137 ;  /* 0x000000ffffd77224 */ /* 0x000fca00078e0089 */
[C---:B------:R-:W-:Y:S06]  /*8d00*/  HMMA.16816.F32.BF16 R8, R12.reuse, R36, RZ ;  /* 0x000000240c08723c */ /* 0x040fec00000418ff */
[----:B------:R-:W-:Y:S06]  /*8d10*/  HMMA.16816.F32.BF16 R12, R12, R38, RZ ;  /* 0x000000260c0c723c */ /* 0x000fec00000418ff */
[C---:B-1----:R-:W-:Y:S06]  /*8d20*/  HMMA.16816.F32.BF16 R64, R4.reuse, R20, R44 ;  /* 0x000000140440723c */ /* 0x042fec000004182c */
[C---:B------:R-:W-:Y:S06]  /*8d30*/  HMMA.16816.F32.BF16 R60, R4.reuse, R28, R60 ;  /* 0x0000001c043c723c */ /* 0x040fec000004183c */
[C---:B------:R-:W-:Y:S06]  /*8d40*/  HMMA.16816.F32.BF16 R44, R4.reuse, R30, R56 ;  /* 0x0000001e042c723c */ /* 0x040fec0000041838 */
[----:B------:R-:W-:Y:S01]  /*8d50*/  HMMA.16816.F32.BF16 R52, R4, R24, R52 ;  /* 0x000000180434723c */ /* 0x000fe20000041834 */
[----:B------:R-:W-:Y:S01]  /*8d60*/  IMAD.MOV.U32 R56, RZ, RZ, R132 ;  /* 0x000000ffff387224 */ /* 0x000fe200078e0084 */
[----:B------:R-:W-:Y:S01]  /*8d70*/  MOV R57, R3 ;  /* 0x0000000300397202 */ /* 0x000fe20000000f00 */
[----:B------:R-:W-:-:S02]  /*8d80*/  IMAD.MOV.U32 R58, RZ, RZ, R2 ;  /* 0x000000ffff3a7224 */ /* 0x000fc400078e0002 */
[----:B------:R-:W-:Y:S01]  /*8d90*/  IMAD.MOV.U32 R59, RZ, RZ, R0 ;  /* 0x000000ffff3b7224 */ /* 0x000fe200078e0000 */
[C---:B------:R-:W-:Y:S01]  /*8da0*/  HMMA.16816.F32.BF16 R140, R4.reuse, R16, R8 ;  /* 0x00000010048c723c */ /* 0x040fe20000041808 */
[----:B------:R-:W-:Y:S05]  /*8db0*/  LDSM.16.M88.4 R8, [R243] ;  /* 0x00000000f308783b */ /* 0x000fea0000000200 */
[C---:B------:R-:W-:Y:S01]  /*8dc0*/  HMMA.16816.F32.BF16 R36, R4.reuse, R26, R48 ;  /* 0x0000001a0424723c */ /* 0x040fe20000041830 */
[----:B------:R-:W1:Y:S05]  /*8dd0*/  LDSM.16.M88.4 R24, [R238+0x8000] ;  /* 0x00800000ee18783b */ /* 0x000e6a0000000200 */
[C---:B------:R-:W-:Y:S01]  /*8de0*/  HMMA.16816.F32.BF16 R40, R4.reuse, R22, R40 ;  /* 0x000000160428723c */ /* 0x040fe20000041828 */
[----:B------:R-:W2:Y:S05]  /*8df0*/  LDSM.16.M88.4 R20, [R238+0x8800] ;  /* 0x00880000ee14783b */ /* 0x000eaa0000000200 */
[----:B------:R-:W-:Y:S01]  /*8e00*/  HMMA.16816.F32.BF16 R28, R4, R18, R12 ;  /* 0x00000012041c723c */ /* 0x000fe2000004180c */
[----:B------:R-:W3:Y:S04]  /*8e10*/  LDSM.16.M88.4 R4, [R243+0x2000] ;  /* 0x00200000f304783b */ /* 0x000ee80000000200 */
[----:B------:R-:W4:Y:S04]  /*8e20*/  LDSM.16.M88.4 R12, [R238+0x9800] ;  /* 0x00980000ee0c783b */ /* 0x000f280000000200 */
[----:B------:R-:W4:Y:S01]  /*8e30*/  LDSM.16.M88.4 R16, [R238+0x9000] ;  /* 0x00900000ee10783b */ /* 0x000f220000000200 */
[C---:B-1----:R-:W-:Y:S06]  /*8e40*/  HMMA.16816.F32.BF16 R60, R8.reuse, R24, R60 ;  /* 0x00000018083c723c */ /* 0x042fec000004183c */
[----:B--2---:R-:W-:Y:S06]  /*8e50*/  HMMA.16816.F32.BF16 R52, R8, R20, R52 ;  /* 0x000000140834723c */ /* 0x004fec0000041834 */
[C---:B---3--:R-:W-:Y:S06]  /*8e60*/  HMMA.16816.F32.BF16 R212, R4.reuse, R24, R212 ;  /* 0x0000001804d4723c */ /* 0x048fec00000418d4 */
[C---:B----4-:R-:W-:Y:S06]  /*8e70*/  HMMA.16816.F32.BF16 R48, R4.reuse, R12, R208 ;  /* 0x0000000c0430723c */ /* 0x050fec00000418d0 */
[C---:B------:R-:W-:Y:S06]  /*8e80*/  HMMA.16816.F32.BF16 R208, R4.reuse, R26, R56 ;  /* 0x0000001a04d0723c */ /* 0x040fec0000041838 */
[C---:B------:R-:W-:Y:S06]  /*8e90*/  HMMA.16816.F32.BF16 R216, R4.reuse, R20, R216 ;  /* 0x0000001404d8723c */ /* 0x040fec00000418d8 */
[C---:B------:R-:W-:Y:S06]  /*8ea0*/  HMMA.16816.F32.BF16 R228, R4.reuse, R16, R228 ;  /* 0x0000001004e4723c */ /* 0x040fec00000418e4 */
[----:B------:R-:W-:Y:S01]  /*8eb0*/  IMAD.MOV.U32 R245, RZ, RZ, R48 ;  /* 0x000000fffff57224 */ /* 0x000fe200078e0030 */
[----:B------:R-:W-:Y:S01]  /*8ec0*/  MOV R137, R51 ;  /* 0x0000003300897202 */ /* 0x000fe20000000f00 */
[----:B------:R-:W-:Y:S01]  /*8ed0*/  IMAD.MOV.U32 R139, RZ, RZ, R49 ;  /* 0x000000ffff8b7224 */ /* 0x000fe200078e0031 */
[----:B------:R-:W-:Y:S01]  /*8ee0*/  HMMA.16816.F32.BF16 R220, R4, R22, R220 ;  /* 0x0000001604dc723c */ /* 0x000fe200000418dc */
[----:B------:R-:W-:-:S05]  /*8ef0*/  IMAD.MOV.U32 R138, RZ, RZ, R50 ;  /* 0x000000ffff8a7224 */ /* 0x000fca00078e0032 */
[C---:B------:R-:W-:Y:S06]  /*8f00*/  HMMA.16816.F32.BF16 R48, R4.reuse, R18, R224 ;  /* 0x000000120430723c */ /* 0x040fec00000418e0 */
[----:B------:R-:W-:Y:S01]  /*8f10*/  HMMA.16816.F32.BF16 R248, R4, R14, R248 ;  /* 0x0000000e04f8723c */ /* 0x000fe200000418f8 */
[----:B------:R-:W-:Y:S05]  /*8f20*/  LDSM.16.M88.4 R4, [R242+0x2000] ;  /* 0x00200000f204783b */ /* 0x000fea0000000200 */
[C---:B------:R-:W-:Y:S01]  /*8f30*/  HMMA.16816.F32.BF16 R56, R8.reuse, R26, R44 ;  /* 0x0000001a0838723c */ /* 0x040fe2000004182c */
[----:B------:R-:W1:Y:S05]  /*8f40*/  LDSM.16.M88.4 R24, [R237] ;  /* 0x00000000ed18783b */ /* 0x000e6a0000000200 */
[C---:B------:R-:W-:Y:S06]  /*8f50*/  HMMA.16816.F32.BF16 R44, R8.reuse, R16, R64 ;  /* 0x00000010082c723c */ /* 0x040fec0000041840 */
[----:B------:R-:W-:Y:S01]  /*8f60*/  IMAD.MOV.U32 R132, RZ, RZ, R48 ;  /* 0x000000ffff847224 */ /* 0x000fe200078e0030 */
[----:B------:R-:W-:Y:S01]  /*8f70*/  HMMA.16816.F32.BF16 R40, R8, R18, R40 ;  /* 0x000000120828723c */ /* 0x000fe20000041828 */
[----:B------:R-:W-:Y:S01]  /*8f80*/  IMAD.MOV.U32 R3, RZ, RZ, R49 ;  /* 0x000000ffff037224 */ /* 0x000fe200078e0031 */
[----:B------:R-:W-:Y:S01]  /*8f90*/  LDSM.16.M88.4 R16, [R237+0x1000] ;  /* 0x00100000ed10783b */ /* 0x000fe20000000200 */
[----:B------:R-:W-:-:S02]  /*8fa0*/  IMAD.MOV.U32 R2, RZ, RZ, R50 ;  /* 0x000000ffff027224 */ /* 0x000fc400078e0032 */
[----:B------:R-:W-:Y:S01]  /*8fb0*/  IMAD.MOV.U32 R0, RZ, RZ, R51 ;  /* 0x000000ffff007224 */ /* 0x000fe200078e0033 */
[C---:B------:R-:W-:Y:S06]  /*8fc0*/  HMMA.16816.F32.BF16 R28, R8.reuse, R14, R28 ;  /* 0x0000000e081c723c */ /* 0x040fec000004181c */
[C---:B------:R-:W-:Y:S01]  /*8fd0*/  HMMA.16816.F32.BF16 R48, R8.reuse, R22, R36 ;  /* 0x000000160830723c */ /* 0x040fe20000041824 */
[----:B------:R-:W2:Y:S05]  /*8fe0*/  LDSM.16.M88.4 R20, [R237+0x800] ;  /* 0x00080000ed14783b */ /* 0x000eaa0000000200 */
[----:B------:R-:W-:Y:S01]  /*8ff0*/  HMMA.16816.F32.BF16 R36, R8, R12, R140 ;  /* 0x0000000c0824723c */ /* 0x000fe2000004188c */
[----:B------:R-:W3:Y:S04]  /*9000*/  LDSM.16.M88.4 R12, [R237+0x1800] ;  /* 0x00180000ed0c783b */ /* 0x000ee80000000200 */
[----:B------:R-:W4:Y:S01]  /*9010*/  LDSM.16.M88.4 R8, [R242] ;  /* 0x00000000f208783b */ /* 0x000f220000000200 */
[C---:B-1----:R-:W-:Y:S06]  /*9020*/  HMMA.16816.F32.BF16 R64, R4.reuse, R26, R208 ;  /* 0x0000001a0440723c */ /* 0x042fec00000418d0 */
[----:B------:R-:W-:Y:S01]  /*9030*/  HMMA.16816.F32.BF16 R224, R4, R24, R212 ;  /* 0x0000001804e0723c */ /* 0x000fe200000418d4 */
[----:B------:R-:W-:Y:S01]  /*9040*/  IMAD.MOV.U32 R208, RZ, RZ, R245 ;  /* 0x000000ffffd07224 */ /* 0x000fe200078e00f5 */
[----:B------:R-:W-:Y:S01]  /*9050*/  MOV R209, R139 ;  /* 0x0000008b00d17202 */ /* 0x000fe20000000f00 */
[----:B------:R-:W-:-:S02]  /*9060*/  IMAD.MOV.U32 R210, RZ, RZ, R138 ;  /* 0x000000ffffd27224 */ /* 0x000fc400078e008a */
[----:B------:R-:W-:Y:S01]  /*9070*/  IMAD.MOV.U32 R211, RZ, RZ, R137 ;  /* 0x000000ffffd37224 */ /* 0x000fe200078e0089 */
[C---:B--2---:R-:W-:Y:S06]  /*9080*/  HMMA.16816.F32.BF16 R140, R4.reuse, R20, R216 ;  /* 0x00000014048c723c */ /* 0x044fec00000418d8 */
[----:B---3--:R-:W-:Y:S01]  /*9090*/  HMMA.16816.F32.BF16 R208, R4, R12, R208 ;  /* 0x0000000c04d0723c */ /* 0x008fe200000418d0 */
[----:B------:R-:W-:Y:S01]  /*90a0*/  IMAD.MOV.U32 R216, RZ, RZ, R132 ;  /* 0x000000ffffd87224 */ /* 0x000fe200078e0084 */
[----:B------:R-:W-:Y:S01]  /*90b0*/  MOV R219, R0 ;  /* 0x0000000000db7202 */ /* 0x000fe20000000f00 */
[----:B------:R-:W-:-:S02]  /*90c0*/  IMAD.MOV.U32 R217, RZ, RZ, R3 ;  /* 0x000000ffffd97224 */ /* 0x000fc400078e0003 */
[----:B------:R-:W-:Y:S01]  /*90d0*/  IMAD.MOV.U32 R218, RZ, RZ, R2 ;  /* 0x000000ffffda7224 */ /* 0x000fe200078e0002 */
[C---:B------:R-:W-:Y:S06]  /*90e0*/  HMMA.16816.F32.BF16 R212, R4.reuse, R22, R220 ;  /* 0x0000001604d4723c */ /* 0x040fec00000418dc */
[C---:B------:R-:W-:Y:S06]  /*90f0*/  HMMA.16816.F32.BF16 R216, R4.reuse, R18, R216 ;  /* 0x0000001204d8723c */ /* 0x040fec00000418d8 */
[C---:B------:R-:W-:Y:S06]  /*9100*/  HMMA.16816.F32.BF16 R220, R4.reuse, R16, R228 ;  /* 0x0000001004dc723c */ /* 0x040fec00000418e4 */
[----:B------:R-:W-:Y:S01]  /*9110*/  MOV R139, R209 ;  /* 0x000000d1008b7202 */ /* 0x000fe20000000f00 */
[----:B------:R-:W-:Y:S01]  /*9120*/  IMAD.MOV.U32 R228, RZ, RZ, R208 ;  /* 0x000000ffffe47224 */ /* 0x000fe200078e00d0 */
[----:B------:R-:W-:Y:S01]  /*9130*/  HMMA.16816.F32.BF16 R248, R4, R14, R248 ;  /* 0x0000000e04f8723c */ /* 0x000fe200000418f8 */
[----:B------:R-:W-:Y:S01]  /*9140*/  IMAD.MOV.U32 R138, RZ, RZ, R210 ;  /* 0x000000ffff8a7224 */ /* 0x000fe200078e00d2 */
[----:B------:R-:W-:Y:S01]  /*9150*/  LDSM.16.M88.4 R4, [R240+0x6000] ;  /* 0x00600000f004783b */ /* 0x000fe20000000200 */
[----:B------:R-:W-:-:S03]  /*9160*/  IMAD.MOV.U32 R137, RZ, RZ, R211 ;  /* 0x000000ffff897224 */ /* 0x000fc600078e00d3 */
[C---:B----4-:R-:W-:Y:S04]  /*9170*/  HMMA.16816.F32.BF16 R208, R8.reuse, R26, R56 ;  /* 0x0000001a08d0723c */ /* 0x050fe80000041838 */
[----:B------:R-:W-:Y:S02]  /*9180*/  IMAD.MOV.U32 R132, RZ, RZ, R216 ;  /* 0x000000ffff847224 */ /* 0x000fe400078e00d8 */
[----:B------:R-:W-:Y:S01]  /*9190*/  IMAD.MOV.U32 R3, RZ, RZ, R217 ;  /* 0x000000ffff037224 */ /* 0x000fe200078e00d9 */
[----:B------:R-:W-:Y:S01]  /*91a0*/  HMMA.16816.F32.BF16 R52, R8, R20, R52 ;  /* 0x000000140834723c */ /* 0x000fe20000041834 */
[----:B------:R-:W-:Y:S02]  /*91b0*/  IMAD.MOV.U32 R2, RZ, RZ, R218 ;  /* 0x000000ffff027224 */ /* 0x000fe400078e00da */
[----:B------:R-:W-:-:S02]  /*91c0*/  IMAD.MOV.U32 R0, RZ, RZ, R219 ;  /* 0x000000ffff007224 */ /* 0x000fc400078e00db */
[----:B------:R-:W-:Y:S01]  /*91d0*/  IMAD.MOV.U32 R56, RZ, RZ, R132 ;  /* 0x000000ffff387224 */ /* 0x000fe200078e0084 */
[C---:B------:R-:W-:Y:S01]  /*91e0*/  HMMA.16816.F32.BF16 R216, R8.reuse, R24, R60 ;  /* 0x0000001808d8723c */ /* 0x040fe2000004183c */
[----:B------:R-:W1:Y:S01]  /*91f0*/  LDSM.16.M88.4 R24, [R232+0xa000] ;  /* 0x00a00000e818783b */ /* 0x000e620000000200 */
[----:B------:R-:W-:Y:S01]  /*9200*/  IMAD.MOV.U32 R57, RZ, RZ, R3 ;  /* 0x000000ffff397224 */ /* 0x000fe200078e0003 */
[----:B------:R-:W-:Y:S01]  /*9210*/  MOV R59, R0 ;  /* 0x00000000003b7202 */ /* 0x000fe20000000f00 */
[----:B------:R-:W-:Y:S02]  /*9220*/  IMAD.MOV.U32 R58, RZ, RZ, R2 ;  /* 0x000000ffff3a7224 */ /* 0x000fe400078e0002 */
        /* <DEDUP_REMOVED lines=10> */
[----:B--2---:R-:W-:Y:S01]  /*92d0*/  HMMA.16816.F32.BF16 R140, R4, R20, R140 ;  /* 0x00000014048c723c */ /* 0x004fe2000004188c */
[----:B------:R-:W-:Y:S01]  /*92e0*/  IMAD.MOV.U32 R224, RZ, RZ, R228 ;  /* 0x000000ffffe07224 */ /* 0x000fe200078e00e4 */
[----:B------:R-:W-:Y:S01]  /*92f0*/  MOV R225, R139 ;  /* 0x0000008b00e17202 */ /* 0x000fe20000000f00 */
[----:B------:R-:W-:-:S02]  /*9300*/  IMAD.MOV.U32 R226, RZ, RZ, R138 ;  /* 0x000000ffffe27224 */ /* 0x000fc400078e008a */
[----:B------:R-:W-:Y:S01]  /*9310*/  IMAD.MOV.U32 R227, RZ, RZ, R137 ;  /* 0x000000ffffe37224 */ /* 0x000fe200078e0089 */
[C---:B------:R-:W-:Y:S06]  /*9320*/  HMMA.16816.F32.BF16 R228, R4.reuse, R26, R64 ;  /* 0x0000001a04e4723c */ /* 0x040fec0000041840 */
[C---:B------:R-:W-:Y:S06]  /*9330*/  HMMA.16816.F32.BF16 R64, R4.reuse, R22, R212 ;  /* 0x000000160440723c */ /* 0x040fec00000418d4 */
[----:B------:R-:W-:Y:S01]  /*9340*/  IMAD.MOV.U32 R132, RZ, RZ, R60 ;  /* 0x000000ffff847224 */ /* 0x000fe200078e003c */
[----:B---3--:R-:W-:Y:S01]  /*9350*/  HMMA.16816.F32.BF16 R212, R4, R12, R224 ;  /* 0x0000000c04d4723c */ /* 0x008fe200000418e0 */
[----:B------:R-:W-:-:S02]  /*9360*/  IMAD.MOV.U32 R3, RZ, RZ, R61 ;  /* 0x000000ffff037224 */ /* 0x000fc400078e003d */
[----:B------:R-:W-:Y:S02]  /*9370*/  IMAD.MOV.U32 R2, RZ, RZ, R62 ;  /* 0x000000ffff027224 */ /* 0x000fe400078e003e */
[----:B------:R-:W-:Y:S01]  /*9380*/  IMAD.MOV.U32 R0, RZ, RZ, R63 ;  /* 0x000000ffff007224 */ /* 0x000fe200078e003f */
[C---:B----4-:R-:W-:Y:S06]  /*9390*/  HMMA.16816.F32.BF16 R56, R4.reuse, R18, R56 ;  /* 0x000000120438723c */ /* 0x050fec0000041838 */
[C---:B------:R-:W-:Y:S06]  /*93a0*/  HMMA.16816.F32.BF16 R60, R4.reuse, R16, R220 ;  /* 0x00000010043c723c */ /* 0x040fec00000418dc */
[----:B------:R-:W-:Y:S01]  /*93b0*/  HMMA.16816.F32.BF16 R248, R4, R14, R248 ;  /* 0x0000000e04f8723c */ /* 0x000fe200000418f8 */
[----:B------:R-:W-:Y:S05]  /*93c0*/  LDSM.16.M88.4 R4, [R241+0x6000] ;  /* 0x00600000f104783b */ /* 0x000fea0000000200 */
[----:B------:R-:W-:Y:S01]  /*93d0*/  HMMA.16816.F32.BF16 R224, R8, R24, R216 ;  /* 0x0000001808e0723c */ /* 0x000fe200000418d8 */
[----:B------:R-:W-:Y:S01]  /*93e0*/  IMAD.MOV.U32 R245, RZ, RZ, R212 ;  /* 0x000000fffff57224 */ /* 0x000fe200078e00d4 */
[----:B------:R-:W-:Y:S01]  /*93f0*/  MOV R137, R215 ;  /* 0x000000d700897202 */ /* 0x000fe20000000f00 */
[----:B------:R-:W-:-:S02]  /*9400*/  IMAD.MOV.U32 R139, RZ, RZ, R213 ;  /* 0x000000ffff8b7224 */ /* 0x000fc400078e00d5 */
[----:B------:R-:W-:Y:S01]  /*9410*/  IMAD.MOV.U32 R138, RZ, RZ, R214 ;  /* 0x000000ffff8a7224 */ /* 0x000fe200078e00d6 */
[C---:B------:R-:W-:Y:S01]  /*9420*/  HMMA.16816.F32.BF16 R220, R8.reuse, R26, R208 ;  /* 0x0000001a08dc723c */ /* 0x040fe200000418d0 */
[----:B------:R-:W1:Y:S01]  /*9430*/  LDSM.16.M88.4 R24, [R239+0x2000] ;  /* 0x00200000ef18783b */ /* 0x000e620000000200 */
[----:B------:R-:W-:Y:S02]  /*9440*/  IMAD.MOV.U32 R216, RZ, RZ, R132 ;  /* 0x000000ffffd87224 */ /* 0x000fe400078e0084 */
[----:B------:R-:W-:Y:S02]  /*9450*/  IMAD.MOV.U32 R217, RZ, RZ, R3 ;  /* 0x000000ffffd97224 */ /* 0x000fe400078e0003 */
[----:B------:R-:W-:Y:S01]  /*9460*/  HMMA.16816.F32.BF16 R212, R8, R20, R52 ;  /* 0x0000001408d4723c */ /* 0x000fe20000041834 */
[----:B------:R-:W-:Y:S02]  /*9470*/  IMAD.MOV.U32 R218, RZ, RZ, R2 ;  /* 0x000000ffffda7224 */ /* 0x000fe400078e0002 */
[----:B------:R-:W-:-:S03]  /*9480*/  IMAD.MOV.U32 R219, RZ, RZ, R0 ;  /* 0x000000ffffdb7224 */ /* 0x000fc600078e0000 */
[C---:B------:R-:W-:Y:S01]  /*9490*/  HMMA.16816.F32.BF16 R208, R8.reuse, R22, R48 ;  /* 0x0000001608d0723c */ /* 0x040fe20000041830 */
[----:B------:R-:W2:Y:S05]  /*94a0*/  LDSM.16.M88.4 R20, [R239+0x2800] ;  /* 0x00280000ef14783b */ /* 0x000eaa0000000200 */
[C---:B------:R-:W-:Y:S06]  /*94b0*/  HMMA.16816.F32.BF16 R44, R8.reuse, R16, R44 ;  /* 0x00000010082c723c */ /* 0x040fec000004182c */
[C---:B------:R-:W-:Y:S01]  /*94c0*/  HMMA.16816.F32.BF16 R40, R8.reuse, R18, R40 ;  /* 0x000000120828723c */ /* 0x040fe20000041828 */
[----:B------:R-:W-:Y:S05]  /*94d0*/  LDSM.16.M88.4 R16, [R239+0x3000] ;  /* 0x00300000ef10783b */ /* 0x000fea0000000200 */
[C---:B------:R-:W-:Y:S06]  /*94e0*/  HMMA.16816.F32.BF16 R36, R8.reuse, R12, R36 ;  /* 0x0000000c0824723c */ /* 0x040fec0000041824 */
[----:B------:R-:W-:Y:S01]  /*94f0*/  HMMA.16816.F32.BF16 R28, R8, R14, R28 ;  /* 0x0000000e081c723c */ /* 0x000fe2000004181c */
[----:B------:R-:W-:Y:S04]  /*9500*/  LDSM.16.M88.4 R12, [R239+0x3800] ;  /* 0x00380000ef0c783b */ /* 0x000fe80000000200 */
[----:B------:R-:W3:Y:S01]  /*9510*/  LDSM.16.M88.4 R8, [R241+0x4000] ;  /* 0x00400000f108783b */ /* 0x000ee20000000200 */
[C---:B-1----:R-:W-:Y:S06]  /*9520*/  HMMA.16816.F32.BF16 R216, R4.reuse, R24, R216 ;  /* 0x0000001804d8723c */ /* 0x042fec00000418d8 */
[----:B--2---:R-:W-:-:S15]  /*9530*/  HMMA.16816.F32.BF16 R140, R4, R20, R140 ;  /* 0x00000014048c723c */ /* 0x004fde000004188c */
[----:B------:R-:W-:-:S03]  /*9540*/  NOP ;  /* 0x0000000000007918 */ /* 0x000fc60000000000 */
[----:B------:R-:W-:Y:S01]  /*9550*/  IMAD.MOV.U32 R52, RZ, RZ, R216 ;  /* 0x000000ffff347224 */ /* 0x000fe200078e00d8 */
[----:B------:R-:W-:Y:S01]  /*9560*/  MOV R51, R217 ;  /* 0x000000d900337202 */ /* 0x000fe20000000f00 */
[----:B------:R-:W-:Y:S02]  /*9570*/  IMAD.MOV.U32 R50, RZ, RZ, R218 ;  /* 0x000000ffff327224 */ /* 0x000fe400078e00da */
[----:B------:R-:W-:Y:S02]  /*9580*/  IMAD.MOV.U32 R49, RZ, RZ, R219 ;  /* 0x000000ffff317224 */ /* 0x000fe400078e00db */
[----:B------:R-:W-:Y:S01]  /*9590*/  HMMA.16816.F32.BF16 R216, R4, R26, R228 ;  /* 0x0000001a04d8723c */ /* 0x000fe200000418e4 */
[----:B------:R-:W-:-:S05]  /*95a0*/  MOV R53, R143 ;  /* 0x0000008f00357202 */ /* 0x000fca0000000f00 */
[----:B------:R-:W-:Y:S01]  /*95b0*/  HMMA.16816.F32.BF16 R228, R4, R22, R64 ;  /* 0x0000001604e4723c */ /* 0x000fe20000041840 */
[----:B------:R-:W-:Y:S02]  /*95c0*/  IMAD.MOV.U32 R55, RZ, RZ, R141 ;  /* 0x000000ffff377224 */ /* 0x000fe400078e008d */
[----:B------:R-:W-:Y:S02]  /*95d0*/  IMAD.MOV.U32 R54, RZ, RZ, R142 ;  /* 0x000000ffff367224 */ /* 0x000fe400078e008e */
[----:B------:R-:W-:Y:S01]  /*95e0*/  IMAD.MOV.U32 R132, RZ, RZ, R140 ;  /* 0x000000ffff847224 */ /* 0x000fe200078e008c */
[----:B---3--:R-:W-:Y:S01]  /*95f0*/  HMMA.16816.F32.BF16 R44, R8, R16, R44 ;  /* 0x00000010082c723c */ /* 0x008fe2000004182c */
[----:B------:R-:W-:Y:S02]  /*9600*/  IMAD.MOV.U32 R64, RZ, RZ, R245 ;  /* 0x000000ffff407224 */ /* 0x000fe400078e00f5 */
[----:B------:R-:W-:Y:S02]  /*9610*/  IMAD.MOV.U32 R65, RZ, RZ, R139 ;  /* 0x000000ffff417224 */ /* 0x000fe400078e008b */
[----:B------:R-:W-:Y:S01]  /*9620*/  IMAD.MOV.U32 R66, RZ, RZ, R138 ;  /* 0x000000ffff427224 */ /* 0x000fe200078e008a */
[----:B------:R-:W-:Y:S01]  /*9630*/  HMMA.16816.F32.BF16 R140, R4, R18, R56 ;  /* 0x00000012048c723c */ /* 0x000fe20000041838 */
[----:B------:R-:W-:-:S05]  /*9640*/  IMAD.MOV.U32 R67, RZ, RZ, R137 ;  /* 0x000000ffff437224 */ /* 0x000fca00078e0089 */
        /* <DEDUP_REMOVED lines=12> */
[----:B------:R-:W-:Y:S01]  /*9710*/  IMAD.MOV.U32 R249, RZ, RZ, R55 ;  /* 0x000000fffff97224 */ /* 0x000fe200078e0037 */
[----:B------:R-:W-:Y:S01]  /*9720*/  LDSM.16.M88.4 R4, [R243+0x6000] ;  /* 0x00600000f304783b */ /* 0x000fe20000000200 */
[----:B------:R-:W-:Y:S01]  /*9730*/  IMAD.MOV.U32 R250, RZ, RZ, R54 ;  /* 0x000000fffffa7224 */ /* 0x000fe200078e0036 */
[----:B------:R-:W-:Y:S01]  /*9740*/  MOV R248, R132 ;  /* 0x0000008400f87202 */ /* 0x000fe20000000f00 */
[----:B------:R-:W-:Y:S01]  /*9750*/  IMAD.MOV.U32 R251, RZ, RZ, R53 ;  /* 0x000000fffffb7224 */ /* 0x000fe200078e0035 */
[C---:B------:R-:W-:Y:S01]  /*9760*/  HMMA.16816.F32.BF16 R40, R8.reuse, R18, R40 ;  /* 0x000000120828723c */ /* 0x040fe20000041828 */
[----:B------:R-:W1:Y:S05]  /*9770*/  LDSM.16.M88.4 R16, [R238+0xa800] ;  /* 0x00a80000ee10783b */ /* 0x000e6a0000000200 */
[C---:B------:R-:W-:Y:S01]  /*9780*/  HMMA.16816.F32.BF16 R52, R8.reuse, R26, R220 ;  /* 0x0000001a0834723c */ /* 0x040fe200000418dc */
[----:B------:R-:W2:Y:S05]  /*9790*/  LDSM.16.M88.4 R24, [R238+0xb800] ;  /* 0x00b80000ee18783b */ /* 0x000eaa0000000200 */
[----:B------:R-:W-:Y:S01]  /*97a0*/  HMMA.16816.F32.BF16 R208, R8, R22, R208 ;  /* 0x0000001608d0723c */ /* 0x000fe200000418d0 */
[----:B------:R-:W-:Y:S01]  /*97b0*/  IMAD.MOV.U32 R220, RZ, RZ, R48 ;  /* 0x000000ffffdc7224 */ /* 0x000fe200078e0030 */
[----:B------:R-:W-:Y:S01]  /*97c0*/  MOV R222, R2 ;  /* 0x0000000200de7202 */ /* 0x000fe20000000f00 */
[----:B------:R-:W-:-:S02]  /*97d0*/  IMAD.MOV.U32 R221, RZ, RZ, R3 ;  /* 0x000000ffffdd7224 */ /* 0x000fc400078e0003 */
[----:B------:R-:W-:Y:S01]  /*97e0*/  IMAD.MOV.U32 R223, RZ, RZ, R0 ;  /* 0x000000ffffdf7224 */ /* 0x000fe200078e0000 */
        /* <DEDUP_REMOVED lines=9> */
[C---:B---3--:R-:W-:Y:S06]  /*9880*/  HMMA.16816.F32.BF16 R224, R4.reuse, R20, R224 ;  /* 0x0000001404e0723c */ /* 0x048fec00000418e0 */
[C---:B------:R-:W-:Y:S06]  /*9890*/  HMMA.16816.F32.BF16 R220, R4.reuse, R22, R220 ;  /* 0x0000001604dc723c */ /* 0x040fec00000418dc */
[C---:B----4-:R-:W-:Y:S06]  /*98a0*/  HMMA.16816.F32.BF16 R216, R4.reuse, R12, R216 ;  /* 0x0000000c04d8723c */ /* 0x050fec00000418d8 */
[----:B------:R-:W-:Y:S01]  /*98b0*/  HMMA.16816.F32.BF16 R248, R4, R14, R140 ;  /* 0x0000000e04f8723c */ /* 0x000fe2000004188c */
[----:B------:R-:W-:Y:S01]  /*98c0*/  IMAD.MOV.U32 R132, RZ, RZ, R64 ;  /* 0x000000ffff847224 */ /* 0x000fe200078e0040 */
[----:B------:R-:W-:Y:S01]  /*98d0*/  MOV R0, R67 ;  /* 0x0000004300007202 */ /* 0x000fe20000000f00 */
[----:B------:R-:W-:-:S02]  /*98e0*/  IMAD.MOV.U32 R3, RZ, RZ, R65 ;  /* 0x000000ffff037224 */ /* 0x000fc400078e0041 */
[----:B------:R-:W-:Y:S01]  /*98f0*/  IMAD.MOV.U32 R2, RZ, RZ, R66 ;  /* 0x000000ffff027224 */ /* 0x000fe200078e0042 */
[----:B------:R-:W-:Y:S06]  /*9900*/  HMMA.16816.F32.BF16 R4, R4, R26, R60 ;  /* 0x0000001a0404723c */ /* 0x000fec000004183c */
[C---:B------:R-:W-:Y:S06]  /*9910*/  HMMA.16816.F32.BF16 R64, R8.reuse, R20, R56 ;  /* 0x000000140840723c */ /* 0x040fec0000041838 */
[C---:B------:R-:W-:Y:S01]  /*9920*/  HMMA.16816.F32.BF16 R52, R8.reuse, R22, R52 ;  /* 0x000000160834723c */ /* 0x040fe20000041834 */
[----:B------:R-:W-:Y:S05]  /*9930*/  LDSM.16.M88.4 R20, [R237+0x2000] ;  /* 0x00200000ed14783b */ /* 0x000fea0000000200 */
[C---:B------:R-:W-:Y:S06]  /*9940*/  HMMA.16816.F32.BF16 R48, R8.reuse, R16, R48 ;  /* 0x000000100830723c */ /* 0x040fec0000041830 */
[----:B------:R-:W-:Y:S01]  /*9950*/  IMAD.MOV.U32 R139, RZ, RZ, R5 ;  /* 0x000000ffff8b7224 */ /* 0x000fe200078e0005 */
[----:B------:R-:W-:Y:S01]  /*9960*/  HMMA.16816.F32.BF16 R56, R8, R18, R208 ;  /* 0x000000120838723c */ /* 0x000fe200000418d0 */
[----:B------:R-:W-:Y:S01]  /*9970*/  IMAD.MOV.U32 R138, RZ, RZ, R6 ;  /* 0x000000ffff8a7224 */ /* 0x000fe200078e0006 */
[----:B------:R-:W-:Y:S01]  /*9980*/  LDSM.16.M88.4 R16, [R237+0x2800] ;  /* 0x00280000ed10783b */ /* 0x000fe20000000200 */
[----:B------:R-:W-:-:S02]  /*9990*/  IMAD.MOV.U32 R137, RZ, RZ, R4 ;  /* 0x000000ffff897224 */ /* 0x000fc400078e0004 */
[----:B------:R-:W-:Y:S01]  /*99a0*/  IMAD.MOV.U32 R252, RZ, RZ, R7 ;  /* 0x000000fffffc7224 */ /* 0x000fe200078e0007 */
[C---:B------:R-:W-:Y:S01]  /*99b0*/  HMMA.16816.F32.BF16 R36, R8.reuse, R24, R36 ;  /* 0x000000180824723c */ /* 0x040fe20000041824 */
[----:B------:R-:W1:Y:S05]  /*99c0*/  LDSM.16.M88.4 R4, [R242+0x4000] ;  /* 0x00400000f204783b */ /* 0x000e6a0000000200 */
[C---:B------:R-:W-:Y:S01]  /*99d0*/  HMMA.16816.F32.BF16 R28, R8.reuse, R26, R28 ;  /* 0x0000001a081c723c */ /* 0x040fe2000004181c */
[----:B------:R-:W2:Y:S05]  /*99e0*/  LDSM.16.M88.4 R24, [R237+0x3800] ;  /* 0x00380000ed18783b */ /* 0x000eaa0000000200 */
[C---:B------:R-:W-:Y:S06]  /*99f0*/  HMMA.16816.F32.BF16 R44, R8.reuse, R12, R44 ;  /* 0x0000000c082c723c */ /* 0x040fec000004182c */
[----:B------:R-:W-:Y:S01]  /*9a00*/  HMMA.16816.F32.BF16 R40, R8, R14, R40 ;  /* 0x0000000e0828723c */ /* 0x000fe20000041828 */
[----:B------:R-:W3:Y:S04]  /*9a10*/  LDSM.16.M88.4 R8, [R242+0x6000] ;  /* 0x00600000f208783b */ /* 0x000ee80000000200 */
[----:B------:R-:W4:Y:S01]  /*9a20*/  LDSM.16.M88.4 R12, [R237+0x3000] ;  /* 0x00300000ed0c783b */ /* 0x000f220000000200 */
[----:B------:R-:W-:-:S04]  /*9a30*/  DEPBAR.LE SB0, 0x0 ;  /* 0x000080000000791a */ /* 0x000fc80000000000 */
[C---:B-1----:R-:W-:Y:S06]  /*9a40*/  HMMA.16816.F32.BF16 R64, R4.reuse, R20, R64 ;  /* 0x000000140440723c */ /* 0x042fec0000041840 */
[C---:B------:R-:W-:Y:S06]  /*9a50*/  HMMA.16816.F32.BF16 R60, R4.reuse, R22, R52 ;  /* 0x00000016043c723c */ /* 0x040fec0000041834 */
[C---:B------:R-:W-:Y:S06]  /*9a60*/  HMMA.16816.F32.BF16 R52, R4.reuse, R16, R48 ;  /* 0x000000100434723c */ /* 0x040fec0000041830 */
[C---:B--2---:R-:W-:Y:S06]  /*9a70*/  HMMA.16816.F32.BF16 R140, R4.reuse, R24, R36 ;  /* 0x00000018048c723c */ /* 0x044fec0000041824 */
[----:B------:R-:W-:Y:S06]  /*9a80*/  HMMA.16816.F32.BF16 R48, R4, R18, R56 ;  /* 0x000000120430723c */ /* 0x000fec0000041838 */
[----:B---3--:R-:W-:Y:S06]  /*9a90*/  HMMA.16816.F32.BF16 R36, R8, R20, R224 ;  /* 0x000000140824723c */ /* 0x008fec00000418e0 */
[----:B------:R-:W-:Y:S01]  /*9aa0*/  HMMA.16816.F32.BF16 R56, R4, R26, R28 ;  /* 0x0000001a0438723c */ /* 0x000fe2000004181c */
[----:B------:R-:W-:Y:S01]  /*9ab0*/  IMAD.MOV.U32 R225, RZ, RZ, R137 ;  /* 0x000000ffffe17224 */ /* 0x000fe200078e0089 */
[----:B------:R-:W-:Y:S01]  /*9ac0*/  MOV R226, R139 ;  /* 0x0000008b00e27202 */ /* 0x000fe20000000f00 */
[----:B------:R-:W-:-:S03]  /*9ad0*/  IMAD.MOV.U32 R227, RZ, RZ, R138 ;  /* 0x000000ffffe37224 */ /* 0x000fc600078e008a */
[C---:B------:R-:W-:Y:S06]  /*9ae0*/  HMMA.16816.F32.BF16 R28, R8.reuse, R22, R220 ;  /* 0x00000016081c723c */ /* 0x040fec00000418dc */
[----:B------:R-:W-:Y:S01]  /*9af0*/  HMMA.16816.F32.BF16 R20, R8, R16, R212 ;  /* 0x000000100814723c */ /* 0x000fe200000418d4 */
[----:B------:R-:W-:Y:S02]  /*9b00*/  IMAD.MOV.U32 R223, RZ, RZ, R0 ;  /* 0x000000ffffdf7224 */ /* 0x000fe400078e0000 */
[----:B------:R-:W-:Y:S01]  /*9b10*/  FMUL.FTZ R0, R64, UR29 ;  /* 0x0000001d40007c20 */ /* 0x000fe20008410000 */
[----:B------:R-:W-:Y:S01]  /*9b20*/  IMAD.MOV.U32 R220, RZ, RZ, R132 ;  /* 0x000000ffffdc7224 */ /* 0x000fe200078e0084 */
[----:B------:R-:W-:Y:S01]  /*9b30*/  MOV R222, R2 ;  /* 0x0000000200de7202 */ /* 0x000fe20000000f00 */
[----:B------:R-:W-:Y:S01]  /*9b40*/  IMAD.MOV.U32 R221, RZ, RZ, R3 ;  /* 0x000000ffffdd7224 */ /* 0x000fe200078e0003 */
[----:B------:R1:W-:Y:S01]  /*9b50*/  MUFU.TANH R247, R0 ;  /* 0x0000000000f77308 */ /* 0x0003e20000002400 */
[----:B----4-:R-:W-:Y:S01]  /*9b60*/  HMMA.16816.F32.BF16 R44, R4, R12, R44 ;  /* 0x0000000c042c723c */ /* 0x010fe2000004182c */
[----:B------:R-:W2:Y:S03]  /*9b70*/  S2R R3, SR_TID.X ;  /* 0x0000000000037919 */ /* 0x000ea60000002100 */
[----:B------:R-:W-:-:S02]  /*9b80*/  FMUL.FTZ R59, R59, UR29 ;  /* 0x0000001d3b3b7c20 */ /* 0x000fc40008410000 */
[----:B------:R-:W-:Y:S04]  /*9b90*/  HMMA.16816.F32.BF16 R40, R4, R14, R40 ;  /* 0x0000000e0428723c */ /* 0x000fe80000041828 */
[----:B------:R-:W-:Y:S02]  /*9ba0*/  MUFU.TANH R59, R59 ;  /* 0x0000003b003b7308 */ /* 0x000fe40000002400 */
[----:B------:R-:W-:Y:S01]  /*9bb0*/  HMMA.16816.F32.BF16 R4, R8, R12, R216 ;  /* 0x0000000c0804723c */ /* 0x000fe200000418d8 */
[----:B-1----:R-:W-:-:S05]  /*9bc0*/  FMUL.FTZ R0, R65, UR29 ;  /* 0x0000001d41007c20 */ /* 0x002fca0008410000 */
[C---:B------:R-:W-:Y:S01]  /*9bd0*/  HMMA.16816.F32.BF16 R16, R8.reuse, R18, R228 ;  /* 0x000000120810723c */ /* 0x040fe200000418e4 */
[----:B------:R1:W3:Y:S05]  /*9be0*/  MUFU.TANH R211, R0 ;  /* 0x0000000000d37308 */ /* 0x0002ea0000002400 */
[----:B------:R-:W-:Y:S01]  /*9bf0*/  HMMA.16816.F32.BF16 R12, R8, R14, R248 ;  /* 0x0000000e080c723c */ /* 0x000fe200000418f8 */
[----:B--2---:R-:W-:-:S11]  /*9c00*/  IMAD.SHL.U32 R3, R3, 0x2, RZ ;  /* 0x0000000203037824 */ /* 0x004fd600078e00ff */
[----:B------:R-:W-:Y:S01]  /*9c10*/  FMUL.FTZ R2, R7, UR29 ;  /* 0x0000001d07027c20 */ /* 0x000fe20008410000 */
[----:B-1----:R-:W-:Y:S01]  /*9c20*/  FMUL.FTZ R0, R66, UR29 ;  /* 0x0000001d42007c20 */ /* 0x002fe20008410000 */
[----:B------:R-:W-:-:S03]  /*9c30*/  LOP3.LUT R3, R3, 0x6, RZ, 0xc0, !PT ;  /* 0x0000000603037812 */ /* 0x000fc600078ec0ff */
[----:B------:R1:W-:Y:S07]  /*9c40*/  MUFU.TANH R246, R0 ;  /* 0x0000000000f67308 */ /* 0x0003ee0000002400 */
[----:B------:R-:W-:Y:S01]  /*9c50*/  FMUL.FTZ R15, R15, UR29 ;  /* 0x0000001d0f0f7c20 */ /* 0x000fe20008410000 */
[----:B-1----:R-:W-:-:S04]  /*9c60*/  FMUL.FTZ R0, R67, UR29 ;  /* 0x0000001d43007c20 */ /* 0x002fc80008410000 */
[----:B------:R1:W2:Y:S02]  /*9c70*/  MUFU.TANH R209, R0 ;  /* 0x0000000000d17308 */ /* 0x0002a40000002400 */
        /* <DEDUP_REMOVED lines=69> */
[----:B-1----:R-:W-:Y:S02]  /*a0d0*/  FMUL.FTZ R0, R6, UR29 ;  /* 0x0000001d06007c20 */ /* 0x002fe40008410000 */
[----:B------:R-:W-:Y:S04]  /*a0e0*/  HMMA.16816.F32.BF16 R4, R8, R24, R220 ;  /* 0x000000180804723c */ /* 0x000fe800000418dc */
[----:B------:R-:W-:Y:S03]  /*a0f0*/  MUFU.TANH R24, R15 ;  /* 0x0000000f00187308 */ /* 0x000fe60000002400 */
[----:B------:R-:W-:Y:S01]  /*a100*/  IMAD.MOV.U32 R220, RZ, RZ, R225 ;  /* 0x000000ffffdc7224 */ /* 0x000fe200078e00e1 */
[----:B------:R-:W-:-:S04]  /*a110*/  MOV R221, R226 ;  /* 0x000000e200dd7202 */ /* 0x000fc80000000f00 */
[----:B------:R1:W4:Y:S01]  /*a120*/  MUFU.TANH R47, R0 ;  /* 0x00000000002f7308 */ /* 0x0003220000002400 */
[----:B------:R-:W-:Y:S02]  /*a130*/  IMAD.MOV.U32 R222, RZ, RZ, R227 ;  /* 0x000000ffffde7224 */ /* 0x000fe400078e00e3 */
[----:B------:R-:W-:-:S07]  /*a140*/  IMAD.MOV.U32 R223, RZ, RZ, R252 ;  /* 0x000000ffffdf7224 */ /* 0x000fce00078e00fc */
[----:B------:R-:W-:Y:S02]  /*a150*/  HMMA.16816.F32.BF16 R8, R8, R26, R220 ;  /* 0x0000001a0808723c */ /* 0x000fe400000418dc */
[----:B------:R-:W-:Y:S01]  /*a160*/  FMUL.FTZ R4, R4, UR29 ;  /* 0x0000001d04047c20 */ /* 0x000fe20008410000 */
[----:B------:R-:W-:Y:S01]  /*a170*/  FMUL.FTZ R7, R7, UR29 ;  /* 0x0000001d07077c20 */ /* 0x000fe20008410000 */
[----:B-1----:R-:W-:Y:S02]  /*a180*/  IMAD.U32 R0, RZ, RZ, UR12 ;  /* 0x0000000cff007e24 */ /* 0x002fe4000f8e00ff */
[----:B------:R-:W-:Y:S02]  /*a190*/  FMUL.FTZ R6, R6, UR29 ;  /* 0x0000001d06067c20 */ /* 0x000fe40008410000 */
[----:B------:R-:W-:Y:S02]  /*a1a0*/  IMAD R0, R0, 0x40, R3 ;  /* 0x0000004000007824 */ /* 0x000fe400078e0203 */
[----:B------:R-:W-:-:S02]  /*a1b0*/  FMUL.FTZ R3, R40, UR29 ;  /* 0x0000001d28037c20 */ /* 0x000fc40008410000 */
[----:B------:R-:W-:Y:S01]  /*a1c0*/  MUFU.TANH R6, R6 ;  /* 0x0000000600067308 */ /* 0x000fe20000002400 */
[----:B------:R-:W-:-:S04]  /*a1d0*/  IADD3 R2, R0, 0x1, RZ ;  /* 0x0000000100027810 */ /* 0x000fc80007ffe0ff */
[----:B------:R-:W-:-:S03]  /*a1e0*/  ISETP.GE.AND P6, PT, R2, R32, PT ;  /* 0x000000200200720c */ /* 0x000fc60003fc6270 */
[----:B------:R1:W1:Y:S01]  /*a1f0*/  MUFU.TANH R44, R3 ;  /* 0x00000003002c7308 */ /* 0x0002620000002400 */
[----:B------:R-:W-:-:S03]  /*a200*/  ISETP.GE.AND P5, PT, R2, R33, PT ;  /* 0x000000210200720c */ /* 0x000fc60003fa6270 */
[----:B------:R-:W-:Y:S01]  /*a210*/  FMUL.FTZ R10, R10, UR29 ;  /* 0x0000001d0a0a7c20 */ /* 0x000fe20008410000 */
[----:B------:R-:W-:Y:S01]  /*a220*/  BAR.SYNC.DEFER_BLOCKING 0x0 ;  /* 0x0000000000007b1d */ /* 0x000fe20000010000 */
[C---:B------:R-:W-:Y:S01]  /*a230*/  ISETP.GE.AND P4, PT, R2.reuse, R35, PT ;  /* 0x000000230200720c */ /* 0x040fe20003f86270 */
[----:B------:R-:W-:Y:S01]  /*a240*/  FMUL.FTZ R9, R9, UR29 ;  /* 0x0000001d09097c20 */ /* 0x000fe20008410000 */
[----:B------:R-:W-:Y:S01]  /*a250*/  ISETP.GE.AND P1, PT, R2, R34, PT ;  /* 0x000000220200720c */ /* 0x000fe20003f26270 */
[----:B------:R-:W-:Y:S01]  /*a260*/  VIADD R2, R0, 0x8 ;  /* 0x0000000800027836 */ /* 0x000fe20000000000 */
[----:B---3--:R-:W-:Y:S01]  /*a270*/  FSEL R22, R211, -INF , !P6 ;  /* 0xff800000d3167808 */ /* 0x008fe20007000000 */
[----:B------:R-:W-:Y:S01]  /*a280*/  FMUL.FTZ R11, R11, UR29 ;  /* 0x0000001d0b0b7c20 */ /* 0x000fe20008410000 */
[----:B--2---:R-:W-:Y:S02]  /*a290*/  FSEL R29, R209, -INF , !P5 ;  /* 0xff800000d11d7808 */ /* 0x004fe40006800000 */
[----:B----4-:R-:W-:-:S02]  /*a2a0*/  FSEL R36, R36, -INF , !P4 ;  /* 0xff80000024247808 */ /* 0x010fc40006000000 */
[C---:B------:R-:W-:Y:S02]  /*a2b0*/  ISETP.GE.AND P0, PT, R2.reuse, R32, PT ;  /* 0x000000200200720c */ /* 0x040fe40003f06270 */
[C---:B------:R-:W-:Y:S01]  /*a2c0*/  ISETP.GE.AND P6, PT, R2.reuse, R33, PT ;  /* 0x000000210200720c */ /* 0x040fe20003fc6270 */
[----:B-1----:R-:W-:Y:S01]  /*a2d0*/  FMUL.FTZ R3, R41, UR29 ;  /* 0x0000001d29037c20 */ /* 0x002fe20008410000 */
[C---:B------:R-:W-:Y:S02]  /*a2e0*/  ISETP.GE.AND P5, PT, R2.reuse, R35, PT ;  /* 0x000000230200720c */ /* 0x040fe40003fa6270 */
[----:B------:R-:W-:Y:S01]  /*a2f0*/  ISETP.GE.AND P4, PT, R2, R34, PT ;  /* 0x000000220200720c */ /* 0x000fe20003f86270 */
[----:B------:R1:W-:Y:S01]  /*a300*/  MUFU.TANH R48, R3 ;  /* 0x0000000300307308 */ /* 0x0003e20000002400 */
[----:B------:R-:W-:Y:S01]  /*a310*/  VIADD R2, R0, 0x9 ;  /* 0x0000000900027836 */ /* 0x000fe20000000000 */
[----:B------:R-:W-:Y:S02]  /*a320*/  FSEL R38, R38, -INF , !P1 ;  /* 0xff80000026267808 */ /* 0x000fe40004800000 */
[----:B------:R-:W-:-:S02]  /*a330*/  FSEL R21, R137, -INF , !P0 ;  /* 0xff80000089157808 */ /* 0x000fc40004000000 */
[----:B------:R-:W-:Y:S02]  /*a340*/  FSEL R28, R39, -INF , !P6 ;  /* 0xff800000271c7808 */ /* 0x000fe40007000000 */
[----:B------:R-:W-:Y:S02]  /*a350*/  FSEL R31, R37, -INF , !P5 ;  /* 0xff800000251f7808 */ /* 0x000fe40006800000 */
[C---:B------:R-:W-:Y:S02]  /*a360*/  ISETP.GE.AND P1, PT, R2.reuse, R32, PT ;  /* 0x000000200200720c */ /* 0x040fe40003f26270 */
[C---:B------:R-:W-:Y:S02]  /*a370*/  ISETP.GE.AND P0, PT, R2.reuse, R33, PT ;  /* 0x000000210200720c */ /* 0x040fe40003f06270 */
[C---:B------:R-:W-:Y:S02]  /*a380*/  ISETP.GE.AND P6, PT, R2.reuse, R35, PT ;  /* 0x000000230200720c */ /* 0x040fe40003fc6270 */
[----:B------:R-:W-:Y:S01]  /*a390*/  ISETP.GE.AND P5, PT, R2, R34, PT ;  /* 0x000000220200720c */ /* 0x000fe20003fa6270 */
[----:B-1----:R-:W-:Y:S01]  /*a3a0*/  FMUL.FTZ R3, R42, UR29 ;  /* 0x0000001d2a037c20 */ /* 0x002fe20008410000 */
[----:B------:R-:W-:Y:S01]  /*a3b0*/  VIADD R2, R0, 0x10 ;  /* 0x0000001000027836 */ /* 0x000fe20000000000 */
[----:B------:R-:W-:-:S02]  /*a3c0*/  FSEL R37, R30, -INF , !P4 ;  /* 0xff8000001e257808 */ /* 0x000fc40006000000 */
[----:B------:R1:W2:Y:S01]  /*a3d0*/  MUFU.TANH R41, R3 ;  /* 0x0000000300297308 */ /* 0x0002a20000002400 */
[----:B------:R-:W-:Y:S02]  /*a3e0*/  FSEL R20, R214, -INF , !P1 ;  /* 0xff800000d6147808 */ /* 0x000fe40004800000 */
[----:B------:R-:W-:Y:S02]  /*a3f0*/  FSEL R23, R210, -INF , !P0 ;  /* 0xff800000d2177808 */ /* 0x000fe40004000000 */
[C---:B------:R-:W-:Y:S02]  /*a400*/  ISETP.GE.AND P4, PT, R2.reuse, R32, PT ;  /* 0x000000200200720c */ /* 0x040fe40003f86270 */
[C---:B------:R-:W-:Y:S02]  /*a410*/  ISETP.GE.AND P1, PT, R2.reuse, R33, PT ;  /* 0x000000210200720c */ /* 0x040fe40003f26270 */
[----:B------:R-:W-:Y:S02]  /*a420*/  ISETP.GE.AND P0, PT, R2, R35, PT ;  /* 0x000000230200720c */ /* 0x000fe40003f06270 */
[----:B------:R-:W-:-:S02]  /*a430*/  FSEL R30, R138, -INF , !P6 ;  /* 0xff8000008a1e7808 */ /* 0x000fc40007000000 */
[----:B------:R-:W-:Y:S02]  /*a440*/  FSEL R39, R213, -INF , !P5 ;  /* 0xff800000d5277808 */ /* 0x000fe40006800000 */
[----:B------:R-:W-:Y:S01]  /*a450*/  FSEL R214, R212, -INF , !P4 ;  /* 0xff800000d4d67808 */ /* 0x000fe20006000000 */
[----:B-1----:R-:W-:Y:S01]  /*a460*/  FMUL.FTZ R3, R43, UR29 ;  /* 0x0000001d2b037c20 */ /* 0x002fe20008410000 */
[----:B------:R-:W-:Y:S02]  /*a470*/  FSEL R215, R208, -INF , !P1 ;  /* 0xff800000d0d77808 */ /* 0x000fe40004800000 */
[----:B------:R-:W-:Y:S01]  /*a480*/  FSEL R217, R67, -INF , !P0 ;  /* 0xff80000043d97808 */ /* 0x000fe20004000000 */
[----:B------:R1:W-:Y:S01]  /*a490*/  MUFU.TANH R43, R3 ;  /* 0x00000003002b7308 */ /* 0x0003e20000002400 */
[----:B------:R-:W-:Y:S01]  /*a4a0*/  ISETP.GE.AND P6, PT, R2, R34, PT ;  /* 0x000000220200720c */ /* 0x000fe20003fc6270 */
[----:B------:R-:W-:-:S03]  /*a4b0*/  VIADD R2, R0, 0x18 ;  /* 0x0000001800027836 */ /* 0x000fc60000000000 */
[----:B------:R-:W-:Y:S02]  /*a4c0*/  FSEL R218, R64, -INF , !P6 ;  /* 0xff80000040da7808 */ /* 0x000fe40007000000 */
[----:B------:R-:W-:Y:S01]  /*a4d0*/  ISETP.GE.AND P6, PT, R2, R32, PT ;  /* 0x000000200200720c */ /* 0x000fe20003fc6270 */
[----:B-1----:R-:W-:Y:S01]  /*a4e0*/  FMUL.FTZ R3, R12, UR29 ;  /* 0x0000001d0c037c20 */ /* 0x002fe20008410000 */
[----:B------:R-:W-:-:S03]  /*a4f0*/  FMUL.FTZ R12, R140, UR29 ;  /* 0x0000001d8c0c7c20 */ /* 0x000fc60008410000 */
[----:B------:R1:W3:Y:S08]  /*a500*/  MUFU.TANH R40, R3 ;  /* 0x0000000300287308 */ /* 0x0002f00000002400 */
[----:B------:R4:W-:Y:S01]  /*a510*/  MUFU.TANH R17, R12 ;  /* 0x0000000c00117308 */ /* 0x0009e20000002400 */
[----:B-1----:R-:W-:-:S07]  /*a520*/  FMUL.FTZ R3, R13, UR29 ;  /* 0x0000001d0d037c20 */ /* 0x002fce0008410000 */
[----:B------:R1:W-:Y:S01]  /*a530*/  MUFU.TANH R42, R3 ;  /* 0x00000003002a7308 */ /* 0x0003e20000002400 */
[----:B----4-:R-:W-:-:S07]  /*a540*/  FMUL.FTZ R12, R143, UR29 ;  /* 0x0000001d8f0c7c20 */ /* 0x010fce0008410000 */
[----:B------:R-:W-:Y:S08]  /*a550*/  MUFU.TANH R15, R12 ;  /* 0x0000000c000f7308 */ /* 0x000ff00000002400 */
[----:B------:R-:W-:Y:S01]  /*a560*/  MUFU.TANH R12, R7 ;  /* 0x00000007000c7308 */ /* 0x000fe20000002400 */
[----:B-1----:R-:W-:-:S07]  /*a570*/  FMUL.FTZ R3, R14, UR29 ;  /* 0x0000001d0e037c20 */ /* 0x002fce0008410000 */
[----:B------:R1:W4:Y:S08]  /*a580*/  MUFU.TANH R19, R3 ;  /* 0x0000000300137308 */ /* 0x0003300000002400 */
[----:B------:R2:W-:Y:S01]  /*a590*/  MUFU.TANH R14, R4 ;  /* 0x00000004000e7308 */ /* 0x0005e20000002400 */
[----:B-1----:R-:W-:-:S05]  /*a5a0*/  VIADD R3, R0, 0x11 ;  /* 0x0000001100037836 */ /* 0x002fca0000000000 */
[C---:B------:R-:W-:Y:S02]  /*a5b0*/  ISETP.GE.AND P5, PT, R3.reuse, R32, PT ;  /* 0x000000200300720c */ /* 0x040fe40003fa6270 */
[C---:B------:R-:W-:Y:S01]  /*a5c0*/  ISETP.GE.AND P4, PT, R3.reuse, R33, PT ;  /* 0x000000210300720c */ /* 0x040fe20003f86270 */
[----:B--2---:R-:W-:Y:S01]  /*a5d0*/  FMUL.FTZ R4, R58, UR29 ;  /* 0x0000001d3a047c20 */ /* 0x004fe20008410000 */
[C---:B------:R-:W-:Y:S02]  /*a5e0*/  ISETP.GE.AND P1, PT, R3.reuse, R35, PT ;  /* 0x000000230300720c */ /* 0x040fe40003f26270 */
[----:B------:R-:W-:Y:S01]  /*a5f0*/  ISETP.GE.AND P0, PT, R3, R34, PT ;  /* 0x000000220300720c */ /* 0x000fe20003f06270 */
[----:B------:R-:W-:Y:S01]  /*a600*/  FMUL.FTZ R3, R141, UR29 ;  /* 0x0000001d8d037c20 */ /* 0x000fe20008410000 */
[----:B------:R-:W-:Y:S01]  /*a610*/  FSEL R210, R216, -INF , !P5 ;  /* 0xff800000d8d27808 */ /* 0x000fe20006800000 */
[----:B------:R-:W-:Y:S01]  /*a620*/  MUFU.TANH R4, R4 ;  /* 0x0000000400047308 */ /* 0x000fe20000002400 */
[----:B------:R-:W-:-:S02]  /*a630*/  FSEL R212, R139, -INF , !P4 ;  /* 0xff8000008bd47808 */ /* 0x000fc40006000000 */
[----:B------:R-:W-:Y:S02]  /*a640*/  FSEL R213, R132, -INF , !P1 ;  /* 0xff80000084d57808 */ /* 0x000fe40004800000 */
[C---:B------:R-:W-:Y:S02]  /*a650*/  ISETP.GE.AND P5, PT, R2.reuse, R33, PT ;  /* 0x000000210200720c */ /* 0x040fe40003fa6270 */
[C---:B------:R-:W-:Y:S01]  /*a660*/  ISETP.GE.AND P4, PT, R2.reuse, R35, PT ;  /* 0x000000230200720c */ /* 0x040fe20003f86270 */
[----:B------:R1:W-:Y:S01]  /*a670*/  MUFU.TANH R18, R3 ;  /* 0x0000000300127308 */ /* 0x0003e20000002400 */
[----:B------:R-:W-:Y:S02]  /*a680*/  ISETP.GE.AND P1, PT, R2, R34, PT ;  /* 0x000000220200720c */ /* 0x000fe40003f26270 */
[----:B------:R-:W-:Y:S02]  /*a690*/  IADD3 R2, R0, 0x19, RZ ;  /* 0x0000001900027810 */ /* 0x000fe40007ffe0ff */
[----:B------:R-:W-:-:S02]  /*a6a0*/  FSEL R216, R66, -INF , !P0 ;  /* 0xff80000042d87808 */ /* 0x000fc40004000000 */
[----:B------:R-:W-:Y:S02]  /*a6b0*/  FSEL R143, R62, -INF , !P5 ;  /* 0xff8000003e8f7808 */ /* 0x000fe40006800000 */
[C---:B------:R-:W-:Y:S02]  /*a6c0*/  ISETP.GE.AND P0, PT, R2.reuse, R32, PT ;  /* 0x000000200200720c */ /* 0x040fe40003f06270 */
[----:B------:R-:W-:Y:S02]  /*a6d0*/  ISETP.GE.AND P5, PT, R2, R35, PT ;  /* 0x000000230200720c */ /* 0x000fe40003fa6270 */
[----:B------:R-:W-:Y:S02]  /*a6e0*/  FSEL R209, R60, -INF , !P4 ;  /* 0xff8000003cd17808 */ /* 0x000fe40006000000 */
[----:B------:R-:W-:Y:S01]  /*a6f0*/  FSEL R211, R54, -INF , !P1 ;  /* 0xff80000036d37808 */ /* 0x000fe20004800000 */
[----:B-1----:R-:W-:Y:S01]  /*a700*/  FMUL.FTZ R3, R142, UR29 ;  /* 0x0000001d8e037c20 */ /* 0x002fe20008410000 */
[----:B------:R-:W-:-:S02]  /*a710*/  FSEL R142, R65, -INF , !P6 ;  /* 0xff800000418e7808 */ /* 0x000fc40007000000 */
[C---:B------:R-:W-:Y:S01]  /*a720*/  ISETP.GE.AND P6, PT, R2.reuse, R33, PT ;  /* 0x000000210200720c */ /* 0x040fe20003fc6270 */
[----:B------:R1:W2:Y:S01]  /*a730*/  MUFU.TANH R16, R3 ;  /* 0x0000000300107308 */ /* 0x0002a20000002400 */
[----:B------:R-:W-:Y:S02]  /*a740*/  FSEL R132, R219, -INF , !P0 ;  /* 0xff800000db847808 */ /* 0x000fe40004000000 */
[----:B------:R-:W-:Y:S02]  /*a750*/  FSEL R140, R63, -INF , !P6 ;  /* 0xff8000003f8c7808 */ /* 0x000fe40007000000 */
[----:B------:R-:W-:Y:S02]  /*a760*/  FSEL R141, R61, -INF , !P5 ;  /* 0xff8000003d8d7808 */ /* 0x000fe40006800000 */
[----:B------:R-:W-:Y:S01]  /*a770*/  ISETP.GE.AND P4, PT, R2, R34, PT ;  /* 0x000000220200720c */ /* 0x000fe20003f86270 */
[----:B------:R-:W-:-:S03]  /*a780*/  VIADD R2, R0, 0x21 ;  /* 0x0000002100027836 */ /* 0x000fc60000000000 */
[----:B------:R-:W-:Y:S02]  /*a790*/  FSEL R208, R55, -INF , !P4 ;  /* 0xff80000037d07808 */ /* 0x000fe40006000000 */
[----:B------:R-:W-:Y:S01]  /*a7a0*/  ISETP.GE.AND P4, PT, R2, R32, PT ;  /* 0x000000200200720c */ /* 0x000fe20003f86270 */
[----:B-1----:R-:W-:-:S03]  /*a7b0*/  VIADD R3, R0, 0x20 ;  /* 0x0000002000037836 */ /* 0x002fc60000000000 */
[----:B------:R-:W-:Y:S02]  /*a7c0*/  FSEL R248, R53, -INF , !P4 ;  /* 0xff80000035f87808 */ /* 0x000fe40006000000 */
[C---:B------:R-:W-:Y:S02]  /*a7d0*/  ISETP.GE.AND P1, PT, R3.reuse, R32, PT ;  /* 0x000000200300720c */ /* 0x040fe40003f26270 */
[C---:B------:R-:W-:Y:S02]  /*a7e0*/  ISETP.GE.AND P0, PT, R3.reuse, R33, PT ;  /* 0x000000210300720c */ /* 0x040fe40003f06270 */
[C---:B------:R-:W-:Y:S02]  /*a7f0*/  ISETP.GE.AND P6, PT, R3.reuse, R35, PT ;  /* 0x000000230300720c */ /* 0x040fe40003fc6270 */
[----:B------:R-:W-:Y:S01]  /*a800*/  ISETP.GE.AND P5, PT, R3, R34, PT ;  /* 0x000000220300720c */ /* 0x000fe20003fa6270 */
[----:B------:R-:W-:Y:S01]  /*a810*/  FMUL.FTZ R3, R5, UR29 ;  /* 0x0000001d05037c20 */ /* 0x000fe20008410000 */
[----:B------:R-:W-:-:S02]  /*a820*/  FSEL R52, R52, -INF , !P1 ;  /* 0xff80000034347808 */ /* 0x000fc40004800000 */
[----:B------:R-:W-:Y:S01]  /*a830*/  FSEL R67, R50, -INF , !P0 ;  /* 0xff80000032437808 */ /* 0x000fe20004000000 */
[----:B------:R1:W-:Y:S01]  /*a840*/  MUFU.TANH R13, R3 ;  /* 0x00000003000d7308 */ /* 0x0003e20000002400 */
[C---:B------:R-:W-:Y:S02]  /*a850*/  ISETP.GE.AND P1, PT, R2.reuse, R33, PT ;  /* 0x000000210200720c */ /* 0x040fe40003f26270 */
[----:B------:R-:W-:Y:S02]  /*a860*/  ISETP.GE.AND P0, PT, R2, R35, PT ;  /* 0x000000230200720c */ /* 0x000fe40003f06270 */
[----:B------:R-:W-:Y:S02]  /*a870*/  FSEL R252, R46, -INF , !P6 ;  /* 0xff8000002efc7808 */ /* 0x000fe40007000000 */
[----:B------:R-:W-:Y:S01]  /*a880*/  ISETP.GE.AND P6, PT, R2, R34, PT ;  /* 0x000000220200720c */ /* 0x000fe20003fc6270 */
[----:B------:R-:W-:Y:S01]  /*a890*/  VIADD R2, R0, 0x29 ;  /* 0x0000002900027836 */ /* 0x000fe20000000000 */
[----:B------:R-:W-:-:S02]  /*a8a0*/  FSEL R47, R47, -INF , !P5 ;  /* 0xff8000002f2f7808 */ /* 0x000fc40006800000 */
[----:B------:R-:W-:Y:S02]  /*a8b0*/  FSEL R249, R51, -INF , !P1 ;  /* 0xff80000033f97808 */ /* 0x000fe40004800000 */
[----:B------:R-:W-:Y:S01]  /*a8c0*/  FSEL R138, R49, -INF , !P0 ;  /* 0xff800000318a7808 */ /* 0x000fe20004000000 */
[----:B-1----:R-:W-:-:S05]  /*a8d0*/  VIADD R3, R0, 0x28 ;  /* 0x0000002800037836 */ /* 0x002fca0000000000 */
[C---:B------:R-:W-:Y:S02]  /*a8e0*/  ISETP.GE.AND P5, PT, R3.reuse, R32, PT ;  /* 0x000000200300720c */ /* 0x040fe40003fa6270 */
[C---:B------:R-:W-:Y:S02]  /*a8f0*/  ISETP.GE.AND P4, PT, R3.reuse, R33, PT ;  /* 0x000000210300720c */ /* 0x040fe40003f86270 */
[C---:B------:R-:W-:Y:S02]  /*a900*/  ISETP.GE.AND P1, PT, R3.reuse, R35, PT ;  /* 0x000000230300720c */ /* 0x040fe40003f26270 */
[----:B------:R-:W-:Y:S02]  /*a910*/  ISETP.GE.AND P0, PT, R3, R34, PT ;  /* 0x000000220300720c */ /* 0x000fe40003f06270 */
[----:B------:R-:W-:Y:S02]  /*a920*/  FSEL R3, R45, -INF , !P6 ;  /* 0xff8000002d037808 */ /* 0x000fe40007000000 */
[----:B------:R-:W-:-:S02]  /*a930*/  FSEL R227, R44, -INF , !P5 ;  /* 0xff8000002ce37808 */ /* 0x000fc40006800000 */
[----:B------:R-:W-:Y:S01]  /*a940*/  FSEL R228, R41, -INF , !P4 ;  /* 0xff80000029e47808 */ /* 0x000fe20006000000 */
[----:B------:R1:W-:Y:S01]  /*a950*/  STL [R1+0x4], R3 ;  /* 0x0000040301007387 */ /* 0x0003e20000100800 */
[----:B---3--:R-:W-:Y:S02]  /*a960*/  FSEL R230, R40, -INF , !P1 ;  /* 0xff80000028e67808 */ /* 0x008fe40004800000 */
[C---:B------:R-:W-:Y:S02]  /*a970*/  ISETP.GE.AND P6, PT, R2.reuse, R32, PT ;  /* 0x000000200200720c */ /* 0x040fe40003fc6270 */
[C---:B------:R-:W-:Y:S02]  /*a980*/  ISETP.GE.AND P5, PT, R2.reuse, R33, PT ;  /* 0x000000210200720c */ /* 0x040fe40003fa6270 */
[C---:B------:R-:W-:Y:S02]  /*a990*/  ISETP.GE.AND P4, PT, R2.reuse, R35, PT ;  /* 0x000000230200720c */ /* 0x040fe40003f86270 */
[----:B------:R-:W-:-:S02]  /*a9a0*/  ISETP.GE.AND P1, PT, R2, R34, PT ;  /* 0x000000220200720c */ /* 0x000fc40003f26270 */
[----:B------:R-:W-:Y:S02]  /*a9b0*/  IADD3 R2, R0, 0x30, RZ ;  /* 0x0000003000027810 */ /* 0x000fe40007ffe0ff */
[----:B----4-:R-:W-:Y:S02]  /*a9c0*/  FSEL R250, R19, -INF , !P0 ;  /* 0xff80000013fa7808 */ /* 0x010fe40004000000 */
[----:B------:R-:W-:Y:S02]  /*a9d0*/  FSEL R49, R48, -INF , !P6 ;  /* 0xff80000030317808 */ /* 0x000fe40007000000 */
[----:B------:R-:W-:Y:S02]  /*a9e0*/  FSEL R220, R43, -INF , !P5 ;  /* 0xff8000002bdc7808 */ /* 0x000fe40006800000 */
[C---:B------:R-:W-:Y:S02]  /*a9f0*/  ISETP.GE.AND P0, PT, R2.reuse, R32, PT ;  /* 0x000000200200720c */ /* 0x040fe40003f06270 */
[----:B------:R-:W-:-:S02]  /*aa00*/  ISETP.GE.AND P6, PT, R2, R33, PT ;  /* 0x000000210200720c */ /* 0x000fc40003fc6270 */
[----:B------:R-:W-:Y:S01]  /*aa10*/  ISETP.GE.AND P5, PT, R2, R35, PT ;  /* 0x000000230200720c */ /* 0x000fe20003fa6270 */
[----:B-1----:R-:W-:Y:S01]  /*aa20*/  FMUL.FTZ R3, R56, UR29 ;  /* 0x0000001d38037c20 */ /* 0x002fe20008410000 */
[----:B------:R-:W-:Y:S02]  /*aa30*/  FSEL R231, R24, -INF , !P1 ;  /* 0xff80000018e77808 */ /* 0x000fe40004800000 */
[----:B------:R-:W-:Y:S01]  /*aa40*/  FSEL R221, R17, -INF , !P0 ;  /* 0xff80000011dd7808 */ /* 0x000fe20004000000 */
[----:B------:R1:W3:Y:S01]  /*aa50*/  MUFU.TANH R7, R3 ;  /* 0x0000000300077308 */ /* 0x0002e20000002400 */
[----:B--2---:R-:W-:Y:S02]  /*aa60*/  FSEL R225, R16, -INF , !P6 ;  /* 0xff80000010e17808 */ /* 0x004fe40007000000 */
[----:B------:R-:W-:Y:S02]  /*aa70*/  FSEL R251, R14, -INF , !P5 ;  /* 0xff8000000efb7808 */ /* 0x000fe40006800000 */
[----:B------:R-:W-:-:S02]  /*aa80*/  FSEL R223, R42, -INF , !P4 ;  /* 0xff8000002adf7808 */ /* 0x000fc40006000000 */
[----:B------:R-:W-:Y:S01]  /*aa90*/  ISETP.GE.AND P4, PT, R2, R34, PT ;  /* 0x000000220200720c */ /* 0x000fe20003f86270 */
[----:B------:R-:W-:-:S03]  /*aaa0*/  VIADD R2, R0, 0x38 ;  /* 0x0000003800027836 */ /* 0x000fc60000000000 */
[----:B------:R-:W-:Y:S02]  /*aab0*/  FSEL R46, R6, -INF , !P4 ;  /* 0xff800000062e7808 */ /* 0x000fe40006000000 */
[----:B------:R-:W-:Y:S01]  /*aac0*/  ISETP.GE.AND P4, PT, R2, R32, PT ;  /* 0x000000200200720c */ /* 0x000fe20003f86270 */
[----:B-1----:R-:W-:-:S03]  /*aad0*/  FMUL.FTZ R3, R57, UR29 ;  /* 0x0000001d39037c20 */ /* 0x002fc60008410000 */
[----:B---3--:R-:W-:Y:S02]  /*aae0*/  FSEL R50, R7, -INF , !P4 ;  /* 0xff80000007327808 */ /* 0x008fe40006000000 */
[C---:B------:R-:W-:Y:S01]  /*aaf0*/  ISETP.GE.AND P4, PT, R0.reuse, R33, PT ;  /* 0x000000210000720c */ /* 0x040fe20003f86270 */
[----:B------:R1:W-:Y:S02]  /*ab00*/  MUFU.TANH R5, R3 ;  /* 0x0000000300057308 */ /* 0x0003e40000002400 */
[----:B-1----:R-:W-:-:S05]  /*ab10*/  VIADD R3, R0, 0x31 ;  /* 0x0000003100037836 */ /* 0x002fca0000000000 */
[C---:B------:R-:W-:Y:S02]  /*ab20*/  ISETP.GE.AND P1, PT, R3.reuse, R32, PT ;  /* 0x000000200300720c */ /* 0x040fe40003f26270 */
[C---:B------:R-:W-:Y:S02]  /*ab30*/  ISETP.GE.AND P0, PT, R3.reuse, R33, PT ;  /* 0x000000210300720c */ /* 0x040fe40003f06270 */
[CC--:B------:R-:W-:Y:S02]  /*ab40*/  ISETP.GE.AND P6, PT, R3.reuse, R35.reuse, PT ;  /* 0x000000230300720c */ /* 0x0c0fe40003fc6270 */
[----:B------:R-:W-:Y:S01]  /*ab50*/  ISETP.GE.AND P5, PT, R3, R34, PT ;  /* 0x000000220300720c */ /* 0x000fe20003fa6270 */
[----:B------:R-:W-:Y:S01]  /*ab60*/  FMUL.FTZ R3, R8, UR29 ;  /* 0x0000001d08037c20 */ /* 0x000fe20008410000 */
[----:B------:R-:W-:Y:S02]  /*ab70*/  FSEL R222, R15, -INF , !P0 ;  /* 0xff8000000fde7808 */ /* 0x000fe40004000000 */
[----:B------:R-:W-:-:S02]  /*ab80*/  ISETP.GE.AND P0, PT, R2, R35, PT ;  /* 0x000000230200720c */ /* 0x000fc40003f06270 */
[----:B------:R-:W-:Y:S01]  /*ab90*/  FSEL R219, R18, -INF , !P1 ;  /* 0xff80000012db7808 */ /* 0x000fe20004800000 */
[----:B------:R-:W1:Y:S01]  /*aba0*/  MUFU.TANH R3, R3 ;  /* 0x0000000300037308 */ /* 0x000e620000002400 */
[----:B------:R-:W-:Y:S02]  /*abb0*/  FSEL R229, R13, -INF , !P6 ;  /* 0xff8000000de57808 */ /* 0x000fe40007000000 */
[C---:B------:R-:W-:Y:S02]  /*abc0*/  ISETP.GE.AND P1, PT, R2.reuse, R33, PT ;  /* 0x000000210200720c */ /* 0x040fe40003f26270 */
[----:B------:R-:W-:Y:S02]  /*abd0*/  ISETP.GE.AND P6, PT, R2, R34, PT ;  /* 0x000000220200720c */ /* 0x000fe40003fc6270 */
[----:B------:R-:W-:Y:S01]  /*abe0*/  FSEL R51, R4, -INF , !P1 ;  /* 0xff80000004337808 */ /* 0x000fe20004800000 */
[----:B------:R-:W2:Y:S01]  /*abf0*/  MUFU.TANH R2, R10 ;  /* 0x0000000a00027308 */ /* 0x000ea20000002400 */
[----:B------:R-:W-:-:S02]  /*ac00*/  FSEL R45, R12, -INF , !P5 ;  /* 0xff8000000c2d7808 */ /* 0x000fc40006800000 */
[C---:B------:R-:W-:Y:S02]  /*ac10*/  ISETP.GE.AND P5, PT, R0.reuse, R32, PT ;  /* 0x000000200000720c */ /* 0x040fe40003fa6270 */
[C---:B------:R-:W-:Y:S02]  /*ac20*/  ISETP.GE.AND P1, PT, R0.reuse, R35, PT ;  /* 0x000000230000720c */ /* 0x040fe40003f26270 */
[----:B------:R-:W-:Y:S01]  /*ac30*/  FSEL R12, R247, -INF , !P5 ;  /* 0xff800000f70c7808 */ /* 0x000fe20006800000 */
[----:B------:R-:W3:Y:S01]  /*ac40*/  MUFU.TANH R4, R9 ;  /* 0x0000000900047308 */ /* 0x000ee20000002400 */
[----:B-1----:R-:W-:Y:S02]  /*ac50*/  FSEL R226, R3, -INF , !P0 ;  /* 0xff80000003e27808 */ /* 0x002fe40004000000 */
[C---:B------:R-:W-:Y:S01]  /*ac60*/  ISETP.GE.AND P0, PT, R0.reuse, R34, PT ;  /* 0x000000220000720c */ /* 0x040fe20003f06270 */
[----:B------:R-:W-:Y:S01]  /*ac70*/  VIADD R0, R0, 0x39 ;  /* 0x0000003900007836 */ /* 0x000fe20000000000 */
[----:B------:R-:W-:-:S02]  /*ac80*/  FSEL R13, R246, -INF , !P4 ;  /* 0xff800000f60d7808 */ /* 0x000fc40006000000 */
[----:B------:R-:W-:Y:S01]  /*ac90*/  FSEL R19, R224, -INF , !P0 ;  /* 0xff800000e0137808 */ /* 0x000fe20004000000 */
[----:B------:R-:W1:Y:S01]  /*aca0*/  MUFU.TANH R3, R11 ;  /* 0x0000000b00037308 */ /* 0x000e620000002400 */
[----:B------:R-:W-:Y:S02]  /*acb0*/  PLOP3.LUT P0, PT, PT, PT, UP0, 0x80, 0x0 ;  /* 0x000000000000781c */ /* 0x000fe40003f0f008 */
[----:B--2---:R-:W-:Y:S02]  /*acc0*/  FSEL R137, R2, -INF , !P6 ;  /* 0xff80000002897808 */ /* 0x004fe40007000000 */
[----:B------:R-:W-:Y:S02]  /*acd0*/  FSEL R18, R245, -INF , !P1 ;  /* 0xff800000f5127808 */ /* 0x000fe40004800000 */
[C---:B------:R-:W-:Y:S02]  /*ace0*/  ISETP.GE.AND P6, PT, R0.reuse, R32, PT ;  /* 0x000000200000720c */ /* 0x040fe40003fc6270 */
[----:B------:R-:W-:-:S02]  /*acf0*/  ISETP.GE.AND P5, PT, R0, R33, PT ;  /* 0x000000210000720c */ /* 0x000fc40003fa6270 */
[C---:B------:R-:W-:Y:S02]  /*ad00*/  ISETP.GE.AND P4, PT, R0.reuse, R35, PT ;  /* 0x000000230000720c */ /* 0x040fe40003f86270 */
[----:B------:R-:W-:Y:S02]  /*ad10*/  ISETP.GE.AND P1, PT, R0, R34, PT ;  /* 0x000000220000720c */ /* 0x000fe40003f26270 */
[----:B------:R-:W-:Y:S02]  /*ad20*/  FSEL R27, R5, -INF , !P6 ;  /* 0xff800000051b7808 */ /* 0x000fe40007000000 */
[----:B------:R-:W-:Y:S02]  /*ad30*/  FSEL R48, R59, -INF , !P5 ;  /* 0xff8000003b307808 */ /* 0x000fe40006800000 */
[----:B---3--:R-:W-:Y:S02]  /*ad40*/  FSEL R224, R4, -INF , !P4 ;  /* 0xff80000004e07808 */ /* 0x008fe40006000000 */
[----:B-1----:R-:W-:Y:S01]  /*ad50*/  FSEL R44, R3, -INF , !P1 ;  /* 0xff800000032c7808 */ /* 0x002fe20004800000 */
[----:B------:R-:W-:Y:S06]  /*ad60*/  @!P0 BRA `(.L_x_320) ;  /* 0x00000004005c8947 */ /* 0x000fec0003800000 */
[----:B------:R-:W2:Y:S04]  /*ad70*/  LDL.64 R62, [R1+0x68] ;  /* 0x00006800013e7983 */ /* 0x000ea80000100a00 */
[----:B------:R-:W3:Y:S01]  /*ad80*/  LDL.64 R64, [R1+0x60] ;  /* 0x0000600001407983 */ /* 0x000ee20000100a00 */
[----:B------:R-:W-:Y:S01]  /*ad90*/  UIADD3 UR5, UR18, -0x3, URZ ;  /* 0xfffffffd12057890 */ /* 0x000fe2000fffe03f */
[----:B------:R-:W1:Y:S01]  /*ada0*/  @!P3 LDC.64 R6, c[0x0][0x218] ;  /* 0x00008600ff06bb82 */ /* 0x000e620000000a00 */
        /* <DEDUP_REMOVED lines=13> */
[----:B------:R-:W4:Y:S08]  /*ae80*/  @!P3 LDC.64 R8, c[0x0][0x218] ;  /* 0x00008600ff08bb82 */ /* 0x000f300000000a00 */
[----:B------:R-:W4:Y:S01]  /*ae90*/  @!P3 LDC.64 R14, c[0x0][0x218] ;  /* 0x00008600ff0ebb82 */ /* 0x000f220000000a00 */
[----:B--2---:R-:W-:-:S04]  /*aea0*/  LEA R0, P1, R0, R62, 0x6 ;  /* 0x0000003e00007211 */ /* 0x004fc800078230ff */
[----:B---3--:R-:W-:Y:S02]  /*aeb0*/  LEA.HI.X R3, R2, R65, R3, 0x6, P1 ;  /* 0x0000004102037211 */ /* 0x008fe400008f3403 */
[C---:B-1----:R-:W-:Y:S02]  /*aec0*/  @!P3 LEA R6, P4, R0.reuse, R6, 0x1 ;  /* 0x000000060006b211 */ /* 0x042fe400078808ff */
[C---:B-----5:R-:W-:Y:S02]  /*aed0*/  @!P2 LEA R4, P1, R0.reuse, R4, 0x1 ;  /* 0x000000040004a211 */ /* 0x060fe400078208ff */
[C-C-:B------:R-:W-:Y:S02]  /*aee0*/  @!P3 LEA.HI.X R7, R0.reuse, R7, R3.reuse, 0x1, P4 ;  /* 0x000000070007b211 */ /* 0x140fe400020f0c03 */
[C---:B------:R-:W-:Y:S02]  /*aef0*/  @!P2 LEA.HI.X R5, R0.reuse, R5, R3, 0x1, P1 ;  /* 0x000000050005a211 */ /* 0x040fe400008f0c03 */
[----:B------:R-:W-:Y:S01]  /*af00*/  IADD3 R2, P4, R0, UR26, RZ ;  /* 0x0000001a00027c10 */ /* 0x000fe2000ff9e0ff */
[----:B------:R-:W-:Y:S01]  /*af10*/  @!PT LDS RZ, [RZ] ;  /* 0x00000000fffff984 */ /* 0x000fe20000000800 */
[----:B------:R-:W-:Y:S01]  /*af20*/  @!PT LDS RZ, [RZ] ;  /* 0x00000000fffff984 */ /* 0x000fe20000000800 */
[----:B------:R-:W-:Y:S01]  /*af30*/  @!PT LDS RZ, [RZ] ;  /* 0x00000000fffff984 */ /* 0x000fe20000000800 */
[----:B------:R1:W-:Y:S03]  /*af40*/  @!P3 LDGSTS.E.BYPASS.LTC128B.128 [R244+0x8000], desc[UR20][R6.64] ;  /* 0x0800000006f4bfae */ /* 0x0003e6000b901d54 */
        /* <DEDUP_REMOVED lines=8> */
[----:B------:R2:W-:Y:S01]  /*afd0*/  @P3 STS.128 [R244+0x8800], RZ ;  /* 0x008800fff4003388 */ /* 0x0005e20000000c00 */
[----:B-1----:R-:W1:Y:S01]  /*afe0*/  @!P2 LDC.64 R6, c[0x0][0x218] ;  /* 0x00008600ff06ab82 */ /* 0x002e620000000a00 */
[----:B---3--:R-:W-:-:S04]  /*aff0*/  @!P3 LEA R4, P1, R2, R16, 0x1 ;  /* 0x000000100204b211 */ /* 0x008fc800078208ff */
[C---:B------:R-:W-:Y:S02]  /*b000*/  @!P3 LEA.HI.X R5, R2.reuse, R17, R3, 0x1, P1 ;  /* 0x000000110205b211 */ /* 0x040fe400008f0c03 */
[----:B------:R-:W-:-:S03]  /*b010*/  IADD3 R0, P1, R2, UR26, RZ ;  /* 0x0000001a02007c10 */ /* 0x000fc6000ff3e0ff */
[----:B------:R-:W-:Y:S01]  /*b020*/  @!PT LDS RZ, [RZ] ;  /* 0x00000000fffff984 */ /* 0x000fe20000000800 */
[----:B------:R-:W-:Y:S01]  /*b030*/  @!PT LDS RZ, [RZ] ;  /* 0x00000000fffff984 */ /* 0x000fe20000000800 */
[----:B------:R-:W-:Y:S01]  /*b040*/  @!PT LDS RZ, [RZ] ;  /* 0x00000000fffff984 */ /* 0x000fe20000000800 */
[----:B------:R3:W-:Y:S01]  /*b050*/  @!P3 LDGSTS.E.BYPASS.LTC128B.128 [R244+0x8800], desc[UR20][R4.64] ;  /* 0x0880000004f4bfae */ /* 0x0007e2000b901d54 */
[----:B------:R-:W-:Y:S02]  /*b060*/  IADD3.X R3, R3, UR25, RZ, P1, !PT ;  /* 0x0000001903037c10 */ /* 0x000fe40008ffe4ff */
[C---:B------:R-:W-:Y:S01]  /*b070*/  @!P3 LEA R8, P5, R0.reuse, R8, 0x1 ;  /* 0x000000080008b211 */ /* 0x040fe200078a08ff */
[----:B------:R2:W-:Y:S01]  /*b080*/  @P2 STS.128 [R244+0xa800], RZ ;  /* 0x00a800fff4002388 */ /* 0x0005e20000000c00 */
[C---:B------:R-:W-:Y:S02]  /*b090*/  IADD3 R2, P4, R0.reuse, UR26, RZ ;  /* 0x0000001a00027c10 */ /* 0x040fe4000ff9e0ff */
[C---:B-1----:R-:W-:Y:S01]  /*b0a0*/  @!P2 LEA R6, P1, R0.reuse, R6, 0x1 ;  /* 0x000000060006a211 */ /* 0x042fe200078208ff */
[----:B------:R-:W-:Y:S01]  /*b0b0*/  @!PT LDS RZ, [RZ] ;  /* 0x00000000fffff984 */ /* 0x000fe20000000800 */
[----:B------:R-:W-:Y:S01]  /*b0c0*/  @!PT LDS RZ, [RZ] ;  /* 0x00000000fffff984 */ /* 0x000fe20000000800 */
[----:B------:R-:W-:Y:S01]  /*b0d0*/  @!PT LDS RZ, [RZ] ;  /* 0x00000000fffff984 */ /* 0x000fe20000000800 */
[----:B------:R2:W-:Y:S01]  /*b0e0*/  @!P2 LDGSTS.E.BYPASS.LTC128B.128 [R244+0xa800], desc[UR20][R10.64+0x80] ;  /* 0x0a8000800af4afae */ /* 0x0005e2000b901d54 */
[C-C-:B------:R-:W-:Y:S02]  /*b0f0*/  @!P3 LEA.HI.X R9, R0.reuse, R9, R3.reuse, 0x1, P5 ;  /* 0x000000090009b211 */ /* 0x140fe400028f0c03 */
[----:B------:R-:W-:Y:S01]  /*b100*/  @!P2 LEA.HI.X R7, R0, R7, R3, 0x1, P1 ;  /* 0x000000070007a211 */ /* 0x000fe200008f0c03 */
[----:B------:R2:W-:Y:S01]  /*b110*/  @P3 STS.128 [R244+0x9000], RZ ;  /* 0x009000fff4003388 */ /* 0x0005e20000000c00 */
[----:B------:R-:W-:-:S03]  /*b120*/  IADD3.X R3, R3, UR25, RZ, P4, !PT ;  /* 0x0000001903037c10 */ /* 0x000fc6000a7fe4ff */
        /* <DEDUP_REMOVED lines=8> */
[----:B------:R2:W-:Y:S01]  /*b1b0*/  @!P2 LDGSTS.E.BYPASS.LTC128B.128 [R244+0xb000], desc[UR20][R6.64+0x80] ;  /* 0x0b00008006f4afae */ /* 0x0005e2000b901d54 */
[----:B---3--:R-:W-:-:S03]  /*b1c0*/  @!P3 LEA R4, P1, R2, R14, 0x1 ;  /* 0x0000000e0204b211 */ /* 0x008fc600078208ff */
[----:B------:R2:W-:Y:S01]  /*b1d0*/  @P3 STS.128 [R244+0x9800], RZ ;  /* 0x009800fff4003388 */ /* 0x0005e20000000c00 */
        /* <DEDUP_REMOVED lines=8> */
[----:B--2---:R-:W-:-:S04]  /*b260*/  LEA R4, P1, R2, UR4, 0x1 ;  /* 0x0000000402047c11 */ /* 0x004fc8000f8208ff */
[----:B------:R-:W-:-:S05]  /*b270*/  LEA.HI.X R5, R2, UR5, R3, 0x1, P1 ;  /* 0x0000000502057c11 */ /* 0x000fca00088f0c03 */
[----:B------:R-:W-:Y:S01]  /*b280*/  @!PT LDS RZ, [RZ] ;  /* 0x00000000fffff984 */ /* 0x000fe20000000800 */
[----:B------:R-:W-:Y:S01]  /*b290*/  @!PT LDS RZ, [RZ] ;  /* 0x00000000fffff984 */ /* 0x000fe20000000800 */
[----:B------:R-:W-:Y:S01]  /*b2a0*/  @!PT LDS RZ, [RZ] ;  /* 0x00000000fffff984 */ /* 0x000fe20000000800 */
[----:B------:R1:W-:Y:S04]  /*b2b0*/  LDGSTS.E.BYPASS.LTC128B.128 [R244+0xb800], desc[UR20][R4.64+0x80] ;  /* 0x0b80008004f47fae */ /* 0x0003e8000b901d54 */
.L_x_322:
[----:B------:R-:W-:Y:S05]  /*b2c0*/  BSYNC B0 ;  /* 0x0000000000007941 */ /* 0x000fea0003800000 */
.L_x_321:
[----:B------:R-:W0:Y:S02]  /*b2d0*/  LDGDEPBAR ;  /* 0x00000000000079af */ /* 0x000e240000000000 */
.L_x_320:
[----:B------:R-:W-:Y:S01]  /*b2e0*/  STL [R1+0x94], R237 ;  /* 0x000094ed01007387 */ /* 0x000fe20000100800 */
[----:B------:R-:W-:Y:S02]  /*b2f0*/  MOV R58, R52 ;  /* 0x00000034003a7202 */ /* 0x000fe40000000f00 */
[----:B------:R-:W-:Y:S01]  /*b300*/  MOV R56, R252 ;  /* 0x000000fc00387202 */ /* 0x000fe20000000f00 */
[----:B------:R3:W-:Y:S01]  /*b310*/  STL [R1+0x90], R232 ;  /* 0x000090e801007387 */ /* 0x0007e20000100800 */
[----:B------:R-:W-:-:S03]  /*b320*/  MOV R57, R138 ;  /* 0x0000008a00397202 */ /* 0x000fc60000000f00 */
[----:B---3--:R-:W3:Y:S01]  /*b330*/  LDL.LU R232, [R1+0x4] ;  /* 0x0000040001e87983 */ /* 0x008ee20000300800 */
[----:B------:R-:W-:-:S03]  /*b340*/  FMNMX.FTZ R0, R136, R12, !PT ;  /* 0x0000000c88007209 */ /* 0x000fc60007810000 */
[----:B------:R-:W-:Y:S01]  /*b350*/  STL [R1+0x8c], R35 ;  /* 0x00008c2301007387 */ /* 0x000fe20000100800 */
[----:B------:R-:W-:-:S03]  /*b360*/  FMNMX.FTZ R0, R22, R0, !PT ;  /* 0x0000000016007209 */ /* 0x000fc60007810000 */
[----:B------:R-:W-:Y:S01]  /*b370*/  STL [R1+0x88], R34 ;  /* 0x0000882201007387 */ /* 0x000fe20000100800 */
[----:B------:R-:W-:-:S03]  /*b380*/  FMNMX.FTZ R0, R21, R0, !PT ;  /* 0x0000000015007209 */ /* 0x000fc60007810000 */
[----:B------:R-:W-:Y:S01]  /*b390*/  STL [R1+0x84], R33 ;  /* 0x0000842101007387 */ /* 0x000fe20000100800 */
[----:B------:R-:W-:-:S03]  /*b3a0*/  FMNMX.FTZ R0, R20, R0, !PT ;  /* 0x0000000014007209 */ /* 0x000fc60007810000 */
[----:B------:R-:W-:Y:S01]  /*b3b0*/  STL [R1+0x80], R32 ;  /* 0x0000802001007387 */ /* 0x000fe20000100800 */
        /* <DEDUP_REMOVED lines=15> */
[----:B-12---:R-:W-:Y:S02]  /*b4b0*/  FMNMX.FTZ R5, R221, R3, !PT ;  /* 0x00000003dd057209 */ /* 0x006fe40007810000 */
        /* <DEDUP_REMOVED lines=10> */
[----:B------:R-:W-:Y:S01]  /*b560*/  FMNMX.FTZ R4, R249, R4, !PT ;  /* 0x00000004f9047209 */ /* 0x000fe20007810000 */
[----:B------:R-:W1:Y:S01]  /*b570*/  SHFL.BFLY PT, R6, R0, 0x2, 0x1f ;  /* 0x0c401f0000067f89 */ /* 0x000e6200000e0000 */
        /* <DEDUP_REMOVED lines=23> */
[----:B------:R-:W-:Y:S01]  /*b6f0*/  FMNMX.FTZ R4, R251, R4, !PT ;  /* 0x00000004fb047209 */ /* 0x000fe20007810000 */
[----:B------:R-:W2:Y:S01]  /*b700*/  SHFL.BFLY PT, R5, R3, 0x2, 0x1f ;  /* 0x0c401f0003057f89 */ /* 0x000ea200000e0000 */
[----:B------:R-:W-:-:S02]  /*b710*/  FMNMX.FTZ R2, R47, R2, !PT ;  /* 0x000000022f027209 */ /* 0x000fc40007810000 */
[----:B------:R-:W-:-:S04]  /*b720*/  FMNMX.FTZ R4, R229, R4, !PT ;  /* 0x00000004e5047209 */ /* 0x000fc80007810000 */
[----:B------:R-:W-:-:S04]  /*b730*/  FMNMX.FTZ R4, R226, R4, !PT ;  /* 0x00000004e2047209 */ /* 0x000fc80007810000 */
[----:B------:R-:W-:-:S05]  /*b740*/  FMNMX.FTZ R4, R224, R4, !PT ;  /* 0x00000004e0047209 */ /* 0x000fca0007810000 */
[----:B------:R-:W4:Y:S01]  /*b750*/  SHFL.BFLY PT, R8, R4, 0x2, 0x1f ;  /* 0x0c401f0004087f89 */ /* 0x000f2200000e0000 */
[----:B-1----:R-:W-:Y:S02]  /*b760*/  FMNMX.FTZ R252, R0, R6, !PT ;  /* 0x0000000600fc7209 */ /* 0x002fe40007810000 */
[----:B--2---:R-:W-:Y:S02]  /*b770*/  FMNMX.FTZ R3, R3, R5, !PT ;  /* 0x0000000503037209 */ /* 0x004fe40007810000 */
[----:B------:R-:W-:-:S03]  /*b780*/  FSETP.NEU.FTZ.AND P6, PT, R252, -INF , PT ;  /* 0xff800000fc00780b */ /* 0x000fc60003fdd000 */
[----:B------:R-:W1:Y:S01]  /*b790*/  SHFL.BFLY PT, R7, R3, 0x1, 0x1f ;  /* 0x0c201f0003077f89 */ /* 0x000e6200000e0000 */
[----:B----4-:R-:W-:-:S05]  /*b7a0*/  FMNMX.FTZ R4, R4, R8, !PT ;  /* 0x0000000804047209 */ /* 0x010fca0007810000 */
[----:B------:R-:W2:Y:S01]  /*b7b0*/  SHFL.BFLY PT, R8, R4, 0x1, 0x1f ;  /* 0x0c201f0004087f89 */ /* 0x000ea200000e0000 */
[----:B-1----:R-:W-:-:S04]  /*b7c0*/  FMNMX.FTZ R247, R3, R7, !PT ;  /* 0x0000000703f77209 */ /* 0x002fc80007810000 */
[C---:B------:R-:W-:Y:S01]  /*b7d0*/  FSETP.NEU.FTZ.AND P5, PT, R247.reuse, -INF , PT ;  /* 0xff800000f700780b */ /* 0x040fe20003fbd000 */
[----:B------:R-:W-:-:S05]  /*b7e0*/  FMUL.FTZ R3, R247, UR10 ;  /* 0x0000000af7037c20 */ /* 0x000fca0008410000 */
[----:B------:R-:W-:Y:S02]  /*b7f0*/  FSEL R3, R3, RZ, P5 ;  /* 0x000000ff03037208 */ /* 0x000fe40002800000 */
[----:B--2---:R-:W-:-:S03]  /*b800*/  FMNMX.FTZ R246, R4, R8, !PT ;  /* 0x0000000804f67209 */ /* 0x004fc60007810000 */
[--C-:B------:R-:W-:Y:S01]  /*b810*/  FFMA.FTZ R4, R29, UR10, -R3.reuse ;  /* 0x0000000a1d047c23 */ /* 0x100fe20008010803 */
[C---:B------:R-:W-:Y:S01]  /*b820*/  FSETP.NEU.FTZ.AND P4, PT, R246.reuse, -INF , PT ;  /* 0xff800000f600780b */ /* 0x040fe20003f9d000 */
[----:B------:R-:W-:Y:S02]  /*b830*/  FMUL.FTZ R24, R246, UR10 ;  /* 0x0000000af6187c20 */ /* 0x000fe40008410000 */
[----:B------:R1:W-:Y:S03]  /*b840*/  MUFU.EX2 R60, R4 ;  /* 0x00000004003c7308 */ /* 0x0003e60000000800 */
[----:B------:R-:W-:Y:S01]  /*b850*/  FSEL R24, R24, RZ, P4 ;  /* 0x000000ff18187208 */ /* 0x000fe20002000000 */
[----:B-1----:R-:W-:-:S04]  /*b860*/  FFMA.FTZ R4, R28, UR10, -R3 ;  /* 0x0000000a1c047c23 */ /* 0x002fc80008010803 */
[----:B------:R1:W-:Y:S02]  /*b870*/  MUFU.EX2 R40, R4 ;  /* 0x0000000400287308 */ /* 0x0003e40000000800 */
[----:B-1----:R-:W-:Y:S01]  /*b880*/  FFMA.FTZ R4, R23, UR10, -R3 ;  /* 0x0000000a17047c23 */ /* 0x002fe20008010803 */
[----:B---3--:R-:W-:-:S04]  /*b890*/  FMNMX.FTZ R2, R232, R2, !PT ;  /* 0x00000002e8027209 */ /* 0x008fc80007810000 */
[----:B------:R-:W-:-:S04]  /*b8a0*/  FMNMX.FTZ R2, R250, R2, !PT ;  /* 0x00000002fa027209 */ /* 0x000fc80007810000 */
[----:B------:R-:W-:-:S04]  /*b8b0*/  FMNMX.FTZ R2, R231, R2, !PT ;  /* 0x00000002e7027209 */ /* 0x000fc80007810000 */
[----:B------:R-:W-:Y:S01]  /*b8c0*/  FMNMX.FTZ R0, R46, R2, !PT ;  /* 0x000000022e007209 */ /* 0x000fe20007810000 */
[----:B------:R-:W-:-:S03]  /*b8d0*/  FMUL.FTZ R2, R252, UR10 ;  /* 0x0000000afc027c20 */ /* 0x000fc60008410000 */
[----:B------:R-:W-:Y:S02]  /*b8e0*/  FMNMX.FTZ R0, R45, R0, !PT ;  /* 0x000000002d007209 */ /* 0x000fe40007810000 */
[----:B------:R-:W-:Y:S02]  /*b8f0*/  FSEL R2, R2, RZ, P6 ;  /* 0x000000ff02027208 */ /* 0x000fe40003000000 */
[----:B------:R-:W-:-:S03]  /*b900*/  FMNMX.FTZ R0, R137, R0, !PT ;  /* 0x0000000089007209 */ /* 0x000fc60007810000 */
[----:B------:R-:W-:Y:S01]  /*b910*/  FFMA.FTZ R5, R12, UR10, -R2 ;  /* 0x0000000a0c057c23 */ /* 0x000fe20008010802 */
[----:B------:R-:W-:-:S03]  /*b920*/  FMNMX.FTZ R0, R44, R0, !PT ;  /* 0x000000002c007209 */ /* 0x000fc60007810000 */
[----:B------:R1:W-:Y:S02]  /*b930*/  MUFU.EX2 R237, R5 ;  /* 0x0000000500ed7308 */ /* 0x0003e40000000800 */
[----:B------:R-:W2:Y:S01]  /*b940*/  SHFL.BFLY PT, R6, R0, 0x2, 0x1f ;  /* 0x0c401f0000067f89 */ /* 0x000ea200000e0000 */
[----:B-1----:R-:W-:-:S05]  /*b950*/  FFMA.FTZ R5, R22, UR10, -R2 ;  /* 0x0000000a16057c23 */ /* 0x002fca0008010802 */
[----:B------:R1:W3:Y:S01]  /*b960*/  MUFU.EX2 R138, R5 ;  /* 0x00000005008a7308 */ /* 0x0002e20000000800 */
[----:B--2---:R-:W-:Y:S02]  /*b970*/  FMNMX.FTZ R0, R0, R6, !PT ;  /* 0x0000000600007209 */ /* 0x004fe40007810000 */
[----:B------:R-:W-:Y:S01]  /*b980*/  FSEL R6, R247, RZ, P5 ;  /* 0x000000fff7067208 */ /* 0x000fe20002800000 */
[----:B-1----:R-:W-:Y:S01]  /*b990*/  FFMA.FTZ R5, R21, UR10, -R2 ;  /* 0x0000000a15057c23 */ /* 0x002fe20008010802 */
[----:B---3--:R-:W-:-:S03]  /*b9a0*/  F2FP.BF16.F32.PACK_AB R8, R138, R237 ;  /* 0x000000ed8a08723e */ /* 0x008fc600000010ff */
[----:B------:R1:W2:Y:S08]  /*b9b0*/  MUFU.EX2 R21, R4 ;  /* 0x0000000400157308 */ /* 0x0002b00000000800 */
[----:B------:R3:W-:Y:S01]  /*b9c0*/  MUFU.EX2 R43, R5 ;  /* 0x00000005002b7308 */ /* 0x0007e20000000800 */
[----:B-1----:R-:W-:Y:S01]  /*b9d0*/  FFMA.FTZ R4, R18, UR10, -R24 ;  /* 0x0000000a12047c23 */ /* 0x002fe20008010818 */
[----:B--2---:R-:W-:-:S06]  /*b9e0*/  F2FP.BF16.F32.PACK_AB R11, R21, R40 ;  /* 0x00000028150b723e */ /* 0x004fcc00000010ff */
[----:B------:R1:W-:Y:S01]  /*b9f0*/  MUFU.EX2 R34, R4 ;  /* 0x0000000400227308 */ /* 0x0003e20000000800 */
[----:B---3--:R-:W-:Y:S01]  /*ba00*/  FFMA.FTZ R5, R20, UR10, -R2 ;  /* 0x0000000a14057c23 */ /* 0x008fe20008010802 */
[----:B------:R-:W-:-:S06]  /*ba10*/  MOV R20, R67 ;  /* 0x0000004300147202 */ /* 0x000fcc0000000f00 */
[----:B------:R2:W3:Y:S01]  /*ba20*/  MUFU.EX2 R22, R5 ;  /* 0x0000000500167308 */ /* 0x0004e20000000800 */
[----:B-1----:R-:W-:Y:S01]  /*ba30*/  FSEL R4, R252, RZ, P6 ;  /* 0x000000fffc047208 */ /* 0x002fe20003000000 */
[----:B--2---:R-:W-:Y:S01]  /*ba40*/  FFMA.FTZ R5, R13, UR10, -R3 ;  /* 0x0000000a0d057c23 */ /* 0x004fe20008010803 */
[----:B---3--:R-:W-:Y:S01]  /*ba50*/  F2FP.BF16.F32.PACK_AB R10, R22, R43 ;  /* 0x0000002b160a723e */ /* 0x008fe200000010ff */
[----:B------:R-:W-:Y:S04]  /*ba60*/  LDSM.16.MT88.4 R12, [R233+0xc000] ;  /* 0x00c00000e90c783b */ /* 0x000fe80000004200 */
[----:B------:R1:W2:Y:S02]  /*ba70*/  MUFU.EX2 R35, R5 ;  /* 0x0000000500237308 */ /* 0x0002a40000000800 */
[----:B-1----:R-:W1:Y:S01]  /*ba80*/  SHFL.BFLY PT, R5, R0, 0x1, 0x1f ;  /* 0x0c201f0000057f89 */ /* 0x002e6200000e0000 */
[----:B--2---:R-:W-:-:S02]  /*ba90*/  F2FP.BF16.F32.PACK_AB R9, R60, R35 ;  /* 0x000000233c09723e */ /* 0x004fc400000010ff */
[----:B-1----:R-:W-:Y:S01]  /*baa0*/  FMNMX.FTZ R245, R0, R5, !PT ;  /* 0x0000000500f57209 */ /* 0x002fe20007810000 */
[----:B------:R-:W-:Y:S01]  /*bab0*/  FFMA.FTZ R0, R36, UR10, -R24 ;  /* 0x0000000a24007c23 */ /* 0x000fe20008010818 */
[----:B------:R-:W-:Y:S01]  /*bac0*/  FADD.FTZ R5, R136, -R4 ;  /* 0x8000000488057221 */ /* 0x000fe20000010000 */
[----:B------:R-:W-:Y:S02]  /*bad0*/  FSEL R4, R246, RZ, P4 ;  /* 0x000000fff6047208 */ /* 0x000fe40002000000 */
[----:B------:R1:W-:Y:S01]  /*bae0*/  MUFU.EX2 R42, R0 ;  /* 0x00000000002a7308 */ /* 0x0003e20000000800 */
[C---:B------:R-:W-:Y:S01]  /*baf0*/  FMUL.FTZ R28, R245.reuse, UR10 ;  /* 0x0000000af51c7c20 */ /* 0x040fe20008410000 */
[----:B------:R-:W-:Y:S01]  /*bb00*/  FSETP.NEU.FTZ.AND P1, PT, R245, -INF , PT ;  /* 0xff800000f500780b */ /* 0x000fe20003f3d000 */
[----:B------:R-:W-:Y:S01]  /*bb10*/  FADD.FTZ R4, R134, -R4 ;  /* 0x8000000486047221 */ /* 0x000fe20000010000 */
[----:B------:R-:W-:Y:S01]  /*bb20*/  FMUL.FTZ R5, R5, UR10 ;  /* 0x0000000a05057c20 */ /* 0x000fe20008410000 */
[----:B------:R-:W-:-:S02]  /*bb30*/  MOV R134, R57 ;  /* 0x0000003900867202 */ /* 0x000fc40000000f00 */
[----:B------:R-:W-:Y:S01]  /*bb40*/  FSEL R28, R28, RZ, P1 ;  /* 0x000000ff1c1c7208 */ /* 0x000fe20000800000 */
[----:B------:R-:W-:Y:S01]  /*bb50*/  FMUL.FTZ R4, R4, UR10 ;  /* 0x0000000a04047c20 */ /* 0x000fe20008410000 */
[----:B------:R-:W2:Y:S01]  /*bb60*/  MUFU.EX2 R25, R5 ;  /* 0x0000000500197308 */ /* 0x000ea20000000800 */
[----:B------:R-:W-:Y:S01]  /*bb70*/  MOV R136, R44 ;  /* 0x0000002c00887202 */ /* 0x000fe20000000f00 */
[----:B-1----:R-:W-:-:S06]  /*bb80*/  FFMA.FTZ R0, R31, UR10, -R24 ;  /* 0x0000000a1f007c23 */ /* 0x002fcc0008010818 */
[----:B------:R-:W1:Y:S01]  /*bb90*/  MUFU.EX2 R29, R4 ;  /* 0x00000004001d7308 */ /* 0x000e620000000800 */
[----:B------:R-:W-:-:S07]  /*bba0*/  MOV R31, R46 ;  /* 0x0000002e001f7202 */ /* 0x000fce0000000f00 */
[----:B------:R3:W-:Y:S01]  /*bbb0*/  MUFU.EX2 R32, R0 ;  /* 0x0000000000207308 */ /* 0x0007e20000000800 */
        /* <DEDUP_REMOVED lines=8> */
[-C--:B-1----:R-:W-:Y:S01]  /*bc40*/  FMUL.FTZ R144, R144, R29.reuse ;  /* 0x0000001d90907220 */ /* 0x082fe20000410000 */
[-C--:B------:R-:W-:Y:S01]  /*bc50*/  FMUL.FTZ R145, R145, R29.reuse ;  /* 0x0000001d91917220 */ /* 0x080fe20000410000 */
[----:B------:R-:W-:Y:S01]  /*bc60*/  F2FP.BF16.F32.PACK_AB R4, R42, R34 ;  /* 0x000000222a04723e */ /* 0x000fe200000010ff */
[-C--:B------:R-:W-:Y:S01]  /*bc70*/  FMUL.FTZ R156, R156, R29.reuse ;  /* 0x0000001d9c9c7220 */ /* 0x080fe20000410000 */
[-C--:B------:R-:W-:Y:S01]  /*bc80*/  FMUL.FTZ R157, R157, R29.reuse ;  /* 0x0000001d9d9d7220 */ /* 0x080fe20000410000 */
[-C--:B------:R-:W-:Y:S01]  /*bc90*/  FMUL.FTZ R180, R180, R29.reuse ;  /* 0x0000001db4b47220 */ /* 0x080fe20000410000 */
[----:B------:R-:W-:Y:S01]  /*bca0*/  FMUL.FTZ R181, R181, R29 ;  /* 0x0000001db5b57220 */ /* 0x000fe20000410000 */
[-C--:B------:R-:W-:Y:S01]  /*bcb0*/  FMUL.FTZ R184, R184, R25.reuse ;  /* 0x00000019b8b87220 */ /* 0x080fe20000410000 */
[----:B---3--:R-:W-:Y:S01]  /*bcc0*/  FFMA.FTZ R0, R30, UR10, -R24 ;  /* 0x0000000a1e007c23 */ /* 0x008fe20008010818 */
[----:B------:R-:W-:Y:S01]  /*bcd0*/  FMUL.FTZ R185, R185, R25 ;  /* 0x00000019b9b97220 */ /* 0x000fe20000410000 */
[-C--:B------:R-:W-:Y:S01]  /*bce0*/  FMUL.FTZ R188, R188, R29.reuse ;  /* 0x0000001dbcbc7220 */ /* 0x080fe20000410000 */
[----:B------:R-:W-:Y:S01]  /*bcf0*/  FMUL.FTZ R189, R189, R29 ;  /* 0x0000001dbdbd7220 */ /* 0x000fe20000410000 */
[----:B------:R1:W-:Y:S01]  /*bd00*/  MUFU.EX2 R23, R0 ;  /* 0x0000000000177308 */ /* 0x0003e20000000800 */
        /* <DEDUP_REMOVED lines=16> */
[--C-:B-1----:R-:W-:Y:S01]  /*be10*/  FFMA.FTZ R0, R19, UR10, -R28.reuse ;  /* 0x0000000a13007c23 */ /* 0x102fe2000801081c */
[-C--:B------:R-:W-:Y:S01]  /*be20*/  FMUL.FTZ R196, R196, R29.reuse ;  /* 0x0000001dc4c47220 */ /* 0x080fe20000410000 */
[----:B------:R-:W1:Y:S01]  /*be30*/  LDSM.16.MT88.4 R16, [R234+0xc000] ;  /* 0x00c00000ea10783b */ /* 0x000e620000004200 */
[----:B------:R-:W-:Y:S01]  /*be40*/  FMUL.FTZ R197, R197, R29 ;  /* 0x0000001dc5c57220 */ /* 0x000fe20000410000 */
[----:B------:R2:W-:Y:S01]  /*be50*/  MUFU.EX2 R33, R0 ;  /* 0x0000000000217308 */ /* 0x0005e20000000800 */
[-C--:B------:R-:W-:Y:S01]  /*be60*/  FMUL.FTZ R200, R200, R25.reuse ;  /* 0x00000019c8c87220 */ /* 0x080fe20000410000 */
[----:B------:R-:W-:Y:S01]  /*be70*/  FMUL.FTZ R201, R201, R25 ;  /* 0x00000019c9c97220 */ /* 0x000fe20000410000 */
        /* <DEDUP_REMOVED lines=18> */
[----:B------:R2:W3:Y:S01]  /*bfa0*/  MUFU.EX2 R41, R0 ;  /* 0x0000000000297308 */ /* 0x0004e20000000800 */
        /* <DEDUP_REMOVED lines=9> */
[----:B--2---:R-:W-:Y:S01]  /*c040*/  FFMA.FTZ R0, R37, UR10, -R28 ;  /* 0x0000000a25007c23 */ /* 0x004fe2000801081c */
[----:B---3--:R-:W-:-:S03]  /*c050*/  F2FP.BF16.F32.PACK_AB R5, R41, R33 ;  /* 0x000000212905723e */ /* 0x008fc600000010ff */
[----:B------:R2:W-:Y:S02]  /*c060*/  MUFU.EX2 R139, R0 ;  /* 0x00000000008b7308 */ /* 0x0005e40000000800 */
[----:B--2---:R-:W-:Y:S01]  /*c070*/  FADD.FTZ R0, R135, -R6 ;  /* 0x8000000687007221 */ /* 0x004fe20000010000 */
[----:B------:R-:W-:Y:S02]  /*c080*/  F2FP.BF16.F32.PACK_AB R6, R23, R32 ;  /* 0x000000201706723e */ /* 0x000fe400000010ff */
[----:B------:R-:W-:Y:S01]  /*c090*/  MOV R135, R58 ;  /* 0x0000003a00877202 */ /* 0x000fe20000000f00 */
[----:B------:R-:W-:Y:S01]  /*c0a0*/  FMUL.FTZ R26, R0, UR10 ;  /* 0x0000000a001a7c20 */ /* 0x000fe20008410000 */
[----:B------:R-:W-:-:S05]  /*c0b0*/  FSEL R0, R245, RZ, P1 ;  /* 0x000000fff5007208 */ /* 0x000fca0000800000 */
[----:B------:R-:W-:Y:S01]  /*c0c0*/  FADD.FTZ R0, R133, -R0 ;  /* 0x8000000085007221 */ /* 0x000fe20000010000 */
[----:B------:R-:W2:Y:S01]  /*c0d0*/  MUFU.EX2 R26, R26 ;  /* 0x0000001a001a7308 */ /* 0x000ea20000000800 */
[----:B------:R-:W-:Y:S02]  /*c0e0*/  MOV R133, R56 ;  /* 0x0000003800857202 */ /* 0x000fe40000000f00 */
[----:B------:R-:W-:-:S05]  /*c0f0*/  FMUL.FTZ R0, R0, UR10 ;  /* 0x0000000a00007c20 */ /* 0x000fca0008410000 */
        /* <DEDUP_REMOVED lines=9> */
[----:B---3--:R-:W-:Y:S01]  /*c190*/  FFMA.FTZ R0, R39, UR10, -R28 ;  /* 0x0000000a27007c23 */ /* 0x008fe2000801081c */
[-C--:B----4-:R-:W-:Y:S01]  /*c1a0*/  FMUL.FTZ R146, R146, R30.reuse ;  /* 0x0000001e92927220 */ /* 0x090fe20000410000 */
[-C--:B------:R-:W-:Y:S01]  /*c1b0*/  FMUL.FTZ R147, R147, R30.reuse ;  /* 0x0000001e93937220 */ /* 0x080fe20000410000 */
[-C--:B------:R-:W-:Y:S01]  /*c1c0*/  FMUL.FTZ R158, R158, R30.reuse ;  /* 0x0000001e9e9e7220 */ /* 0x080fe20000410000 */
[----:B------:R-:W2:Y:S01]  /*c1d0*/  MUFU.EX2 R59, R0 ;  /* 0x00000000003b7308 */ /* 0x000ea20000000800 */
[-C--:B------:R-:W-:Y:S01]  /*c1e0*/  FMUL.FTZ R159, R159, R30.reuse ;  /* 0x0000001e9f9f7220 */ /* 0x080fe20000410000 */
[C---:B------:R-:W-:Y:S01]  /*c1f0*/  HMMA.16816.F32.BF16 R148, R8.reuse, R12, R148 ;  /* 0x0000000c0894723c */ /* 0x040fe20000041894 */
[-C--:B------:R-:W-:Y:S01]  /*c200*/  FMUL.FTZ R182, R182, R30.reuse ;  /* 0x0000001eb6b67220 */ /* 0x080fe20000410000 */
[----:B------:R-:W-:Y:S01]  /*c210*/  FMUL.FTZ R183, R183, R30 ;  /* 0x0000001eb7b77220 */ /* 0x000fe20000410000 */
[----:B------:R-:W-:Y:S01]  /*c220*/  FMUL.FTZ R186, R186, R26 ;  /* 0x0000001ababa7220 */ /* 0x000fe20000410000 */
[-C--:B------:R-:W-:Y:S01]  /*c230*/  FMUL.FTZ R190, R190, R30.reuse ;  /* 0x0000001ebebe7220 */ /* 0x080fe20000410000 */
[----:B------:R-:W-:Y:S01]  /*c240*/  FMUL.FTZ R191, R191, R30 ;  /* 0x0000001ebfbf7220 */ /* 0x000fe20000410000 */
[C---:B------:R-:W-:Y:S01]  /*c250*/  HMMA.16816.F32.BF16 R52, R8.reuse, R14, R152 ;  /* 0x0000000e0834723c */ /* 0x040fe20000041898 */
[-C--:B------:R-:W-:Y:S01]  /*c260*/  FMUL.FTZ R187, R187, R26.reuse ;  /* 0x0000001abbbb7220 */ /* 0x080fe20000410000 */
[-C--:B------:R-:W-:Y:S01]  /*c270*/  FMUL.FTZ R162, R162, R26.reuse ;  /* 0x0000001aa2a27220 */ /* 0x080fe20000410000 */
[----:B------:R-:W-:Y:S01]  /*c280*/  FMUL.FTZ R163, R163, R26 ;  /* 0x0000001aa3a37220 */ /* 0x000fe20000410000 */
[-C--:B------:R-:W-:Y:S01]  /*c290*/  FMUL.FTZ R166, R166, R30.reuse ;  /* 0x0000001ea6a67220 */ /* 0x080fe20000410000 */
[-C--:B------:R-:W-:Y:S01]  /*c2a0*/  FMUL.FTZ R167, R167, R30.reuse ;  /* 0x0000001ea7a77220 */ /* 0x080fe20000410000 */
[----:B------:R-:W-:Y:S01]  /*c2b0*/  FMUL.FTZ R174, R174, R30 ;  /* 0x0000001eaeae7220 */ /* 0x000fe20000410000 */
[----:B------:R-:W-:Y:S01]  /*c2c0*/  MOV R152, R60 ;  /* 0x0000003c00987202 */ /* 0x000fe20000000f00 */
[----:B------:R-:W-:Y:S01]  /*c2d0*/  FMUL.FTZ R175, R175, R30 ;  /* 0x0000001eafaf7220 */ /* 0x000fe20000410000 */
[----:B--2---:R-:W-:Y:S01]  /*c2e0*/  F2FP.BF16.F32.PACK_AB R7, R59, R139 ;  /* 0x0000008b3b07723e */ /* 0x004fe200000010ff */
[----:B-1----:R-:W-:Y:S01]  /*c2f0*/  HMMA.16816.F32.BF16 R60, R8, R18, R168 ;  /* 0x00000012083c723c */ /* 0x002fe200000418a8 */
[--C-:B------:R-:W-:Y:S01]  /*c300*/  FFMA.FTZ R0, R214, UR10, -R2.reuse ;  /* 0x0000000ad6007c23 */ /* 0x100fe20008010802 */
[-C--:B------:R-:W-:Y:S01]  /*c310*/  FMUL.FTZ R70, R70, R26.reuse ;  /* 0x0000001a46467220 */ /* 0x080fe20000410000 */
[----:B------:R-:W-:Y:S01]  /*c320*/  FMUL.FTZ R71, R71, R26 ;  /* 0x0000001a47477220 */ /* 0x000fe20000410000 */
[-C--:B------:R-:W-:Y:S01]  /*c330*/  FMUL.FTZ R74, R74, R30.reuse ;  /* 0x0000001e4a4a7220 */ /* 0x080fe20000410000 */
[----:B------:R1:W-:Y:S01]  /*c340*/  MUFU.EX2 R170, R0 ;  /* 0x0000000000aa7308 */ /* 0x0003e20000000800 */
[C---:B------:R-:W-:Y:S01]  /*c350*/  HMMA.16816.F32.BF16 R144, R4.reuse, R12, R144 ;  /* 0x0000000c0490723c */ /* 0x040fe20000041890 */
[----:B------:R-:W-:Y:S01]  /*c360*/  MOV R171, R59 ;  /* 0x0000003b00ab7202 */ /* 0x000fe20000000f00 */
[----:B------:R-:W-:Y:S01]  /*c370*/  FMUL.FTZ R75, R75, R30 ;  /* 0x0000001e4b4b7220 */ /* 0x000fe20000410000 */
[----:B------:R-:W-:Y:S01]  /*c380*/  FMUL.FTZ R82, R82, R26 ;  /* 0x0000001a52527220 */ /* 0x000fe20000410000 */
[-C--:B------:R-:W-:Y:S01]  /*c390*/  FMUL.FTZ R78, R78, R30.reuse ;  /* 0x0000001e4e4e7220 */ /* 0x080fe20000410000 */
[----:B------:R-:W-:Y:S01]  /*c3a0*/  FMUL.FTZ R79, R79, R30 ;  /* 0x0000001e4f4f7220 */ /* 0x000fe20000410000 */
[----:B------:R-:W-:Y:S01]  /*c3b0*/  HMMA.16816.F32.BF16 R156, R4, R14, R156 ;  /* 0x0000000e049c723c */ /* 0x000fe2000004189c */
[----:B------:R-:W2:Y:S01]  /*c3c0*/  LDSM.16.MT88.4 R12, [R236+0xc000] ;  /* 0x00c00000ec0c783b */ /* 0x000ea20000004200 */
[-C--:B------:R-:W-:Y:S01]  /*c3d0*/  FMUL.FTZ R83, R83, R26.reuse ;  /* 0x0000001a53537220 */ /* 0x080fe20000410000 */
[-C--:B------:R-:W-:Y:S01]  /*c3e0*/  FMUL.FTZ R194, R194, R26.reuse ;  /* 0x0000001ac2c27220 */ /* 0x080fe20000410000 */
[----:B------:R-:W-:Y:S01]  /*c3f0*/  FMUL.FTZ R195, R195, R26 ;  /* 0x0000001ac3c37220 */ /* 0x000fe20000410000 */
[-C--:B------:R-:W-:Y:S01]  /*c400*/  FMUL.FTZ R198, R198, R30.reuse ;  /* 0x0000001ec6c67220 */ /* 0x080fe20000410000 */
[-C--:B------:R-:W-:Y:S01]  /*c410*/  HMMA.16816.F32.BF16 R160, R8, R16.reuse, R160 ;  /* 0x0000001008a0723c */ /* 0x080fe200000418a0 */
[----:B------:R-:W-:Y:S01]  /*c420*/  FMUL.FTZ R199, R199, R30 ;  /* 0x0000001ec7c77220 */ /* 0x000fe20000410000 */
[----:B------:R-:W-:Y:S01]  /*c430*/  FMUL.FTZ R202, R202, R26 ;  /* 0x0000001acaca7220 */ /* 0x000fe20000410000 */
[-C--:B------:R-:W-:Y:S01]  /*c440*/  FMUL.FTZ R206, R206, R30.reuse ;  /* 0x0000001ecece7220 */ /* 0x080fe20000410000 */
[----:B-1----:R-:W-:Y:S01]  /*c450*/  FFMA.FTZ R0, R210, UR10, -R2 ;  /* 0x0000000ad2007c23 */ /* 0x002fe20008010802 */
[----:B------:R-:W-:Y:S01]  /*c460*/  FMUL.FTZ R207, R207, R30 ;  /* 0x0000001ecfcf7220 */ /* 0x000fe20000410000 */
[C---:B------:R-:W-:Y:S01]  /*c470*/  HMMA.16816.F32.BF16 R164, R4.reuse, R16, R164 ;  /* 0x0000001004a4723c */ /* 0x040fe200000418a4 */
[----:B------:R-:W-:Y:S01]  /*c480*/  FMUL.FTZ R203, R203, R26 ;  /* 0x0000001acbcb7220 */ /* 0x000fe20000410000 */
[----:B------:R-:W-:Y:S01]  /*c490*/  MOV R153, R43 ;  /* 0x0000002b00997202 */ /* 0x000fe20000000f00 */
[----:B------:R-:W-:Y:S01]  /*c4a0*/  FMUL.FTZ R90, R90, R30 ;  /* 0x0000001e5a5a7220 */ /* 0x000fe20000410000 */
[----:B------:R-:W-:Y:S01]  /*c4b0*/  MOV R154, R42 ;  /* 0x0000002a009a7202 */ /* 0x000fe20000000f00 */
[-C--:B------:R-:W-:Y:S01]  /*c4c0*/  FMUL.FTZ R91, R91, R30.reuse ;  /* 0x0000001e5b5b7220 */ /* 0x080fe20000410000 */
[----:B------:R-:W-:Y:S01]  /*c4d0*/  HMMA.16816.F32.BF16 R64, R4, R18, R172 ;  /* 0x000000120440723c */ /* 0x000fe200000418ac */
[----:B------:R-:W1:Y:S01]  /*c4e0*/  LDSM.16.MT88.4 R16, [R235+0xc000] ;  /* 0x00c00000eb10783b */ /* 0x000e620000004200 */
[----:B------:R-:W-:Y:S01]  /*c4f0*/  MOV R155, R41 ;  /* 0x00000029009b7202 */ /* 0x000fe20000000f00 */
[-C--:B------:R-:W-:Y:S01]  /*c500*/  FMUL.FTZ R94, R94, R30.reuse ;  /* 0x0000001e5e5e7220 */ /* 0x080fe20000410000 */
[----:B------:R-:W-:Y:S01]  /*c510*/  FMUL.FTZ R95, R95, R30 ;  /* 0x0000001e5f5f7220 */ /* 0x000fe20000410000 */
[-C--:B------:R-:W-:Y:S01]  /*c520*/  FMUL.FTZ R86, R86, R26.reuse ;  /* 0x0000001a56567220 */ /* 0x080fe20000410000 */
[-C--:B------:R-:W-:Y:S01]  /*c530*/  FMUL.FTZ R87, R87, R26.reuse ;  /* 0x0000001a57577220 */ /* 0x080fe20000410000 */
[----:B------:R-:W-:Y:S01]  /*c540*/  MOV R175, R139 ;  /* 0x0000008b00af7202 */ /* 0x000fe20000000f00 */
[-C--:B------:R-:W-:Y:S01]  /*c550*/  FMUL.FTZ R98, R98, R26.reuse ;  /* 0x0000001a62627220 */ /* 0x080fe20000410000 */
        /* <DEDUP_REMOVED lines=14> */
[-C--:B--2---:R-:W-:Y:S01]  /*c640*/  HMMA.16816.F32.BF16 R56, R8, R12.reuse, R176 ;  /* 0x0000000c0838723c */ /* 0x084fe200000418b0 */
[----:B------:R2:W-:Y:S01]  /*c650*/  MUFU.EX2 R176, R0 ;  /* 0x0000000000b07308 */ /* 0x0005e20000000800 */
[-C--:B------:R-:W-:Y:S01]  /*c660*/  FMUL.FTZ R114, R114, R26.reuse ;  /* 0x0000001a72727220 */ /* 0x080fe20000410000 */
[-C--:B------:R-:W-:Y:S01]  /*c670*/  FMUL.FTZ R115, R115, R26.reuse ;  /* 0x0000001a73737220 */ /* 0x080fe20000410000 */
[-C--:B------:R-:W-:Y:S01]  /*c680*/  FMUL.FTZ R118, R118, R26.reuse ;  /* 0x0000001a76767220 */ /* 0x080fe20000410000 */
[----:B------:R-:W-:Y:S01]  /*c690*/  FMUL.FTZ R119, R119, R26 ;  /* 0x0000001a77777220 */ /* 0x000fe20000410000 */
[C---:B------:R-:W-:Y:S01]  /*c6a0*/  HMMA.16816.F32.BF16 R36, R4.reuse, R12, R180 ;  /* 0x0000000c0424723c */ /* 0x040fe200000418b4 */
[----:B------:R-:W-:Y:S01]  /*c6b0*/  MOV R177, R20 ;  /* 0x0000001400b17202 */ /* 0x000fe20000000f00 */
[-C--:B------:R-:W-:Y:S01]  /*c6c0*/  FMUL.FTZ R130, R130, R26.reuse ;  /* 0x0000001a82827220 */ /* 0x080fe20000410000 */
[----:B------:R-:W-:Y:S01]  /*c6d0*/  MOV R20, R47 ;  /* 0x0000002f00147202 */ /* 0x000fe20000000f00 */
[----:B------:R-:W-:Y:S01]  /*c6e0*/  FMUL.FTZ R131, R131, R26 ;  /* 0x0000001a83837220 */ /* 0x000fe20000410000 */
[----:B------:R-:W-:Y:S01]  /*c6f0*/  MOV R179, R138 ;  /* 0x0000008a00b37202 */ /* 0x000fe20000000f00 */
[----:B------:R-:W-:Y:S01]  /*c700*/  HMMA.16816.F32.BF16 R188, R4, R14, R188 ;  /* 0x0000000e04bc723c */ /* 0x000fe200000418bc */
[----:B------:R-:W-:-:S02]  /*c710*/  MOV R181, R45 ;  /* 0x0000002d00b57202 */ /* 0x000fc40000000f00 */
[----:B------:R-:W-:-:S03]  /*c720*/  MOV R180, R40 ;  /* 0x0000002800b47202 */ /* 0x000fc60000000f00 */
[----:B------:R-:W-:Y:S01]  /*c730*/  HMMA.16816.F32.BF16 R184, R8, R14, R184 ;  /* 0x0000000e08b8723c */ /* 0x000fe200000418b8 */
[----:B------:R-:W3:Y:S01]  /*c740*/  LDSM.16.MT88.4 R12, [R233+0xe000] ;  /* 0x00e00000e90c783b */ /* 0x000ee20000004200 */
[----:B--2---:R-:W-:-:S04]  /*c750*/  FFMA.FTZ R0, R142, UR10, -R2 ;  /* 0x0000000a8e007c23 */ /* 0x004fc80008010802 */
[-C--:B-1----:R-:W-:Y:S06]  /*c760*/  HMMA.16816.F32.BF16 R192, R8, R16.reuse, R192 ;  /* 0x0000001008c0723c */ /* 0x082fec00000418c0 */
[C---:B------:R-:W-:Y:S06]  /*c770*/  HMMA.16816.F32.BF16 R196, R4.reuse, R16, R196 ;  /* 0x0000001004c4723c */ /* 0x040fec00000418c4 */
[-C--:B------:R-:W-:Y:S06]  /*c780*/  HMMA.16816.F32.BF16 R204, R4, R18.reuse, R204 ;  /* 0x0000001204cc723c */ /* 0x080fec00000418cc */
[C---:B------:R-:W-:Y:S01]  /*c790*/  HMMA.16816.F32.BF16 R200, R8.reuse, R18, R200 ;  /* 0x0000001208c8723c */ /* 0x040fe200000418c8 */
[----:B------:R-:W1:Y:S05]  /*c7a0*/  LDSM.16.MT88.4 R16, [R236+0xe000] ;  /* 0x00e00000ec10783b */ /* 0x000e6a0000004200 */
[----:B---3--:R-:W-:Y:S01]  /*c7b0*/  HMMA.16816.F32.BF16 R44, R8, R12, R68 ;  /* 0x0000000c082c723c */ /* 0x008fe20000041844 */
[----:B------:R2:W-:Y:S05]  /*c7c0*/  MUFU.EX2 R68, R0 ;  /* 0x0000000000447308 */ /* 0x0005ea0000000800 */
[----:B------:R-:W-:Y:S01]  /*c7d0*/  HMMA.16816.F32.BF16 R40, R4, R14, R76 ;  /* 0x0000000e0428723c */ /* 0x000fe2000004184c */
[----:B------:R-:W-:-:S02]  /*c7e0*/  MOV R71, R136 ;  /* 0x0000008800477202 */ /* 0x000fc40000000f00 */
[----:B------:R-:W-:Y:S02]  /*c7f0*/  MOV R69, R137 ;  /* 0x0000008900457202 */ /* 0x000fe40000000f00 */
[----:B------:R-:W-:Y:S01]  /*c800*/  MOV R70, R20 ;  /* 0x0000001400467202 */ /* 0x000fe20000000f00 */
[----:B------:R-:W-:Y:S01]  /*c810*/  HMMA.16816.F32.BF16 R136, R4, R12, R72 ;  /* 0x0000000c0488723c */ /* 0x000fe20000041848 */
[----:B------:R-:W3:Y:S01]  /*c820*/  LDSM.16.MT88.4 R20, [R235+0xe000] ;  /* 0x00e00000eb14783b */ /* 0x000ee20000004200 */
[----:B--2---:R-:W-:-:S04]  /*c830*/  FFMA.FTZ R0, R132, UR10, -R2 ;  /* 0x0000000a84007c23 */ /* 0x004fc80008010802 */
[----:B------:R-:W-:Y:S01]  /*c840*/  HMMA.16816.F32.BF16 R80, R8, R14, R80 ;  /* 0x0000000e0850723c */ /* 0x000fe20000041850 */
[----:B------:R-:W2:Y:S01]  /*c850*/  LDSM.16.MT88.4 R12, [R234+0xe000] ;  /* 0x00e00000ea0c783b */ /* 0x000ea20000004200 */
[----:B------:R-:W-:Y:S01]  /*c860*/  MOV R74, R69 ;  /* 0x00000045004a7202 */ /* 0x000fe20000000f00 */
[----:B------:R4:W2:Y:S01]  /*c870*/  MUFU.EX2 R183, R0 ;  /* 0x0000000000b77308 */ /* 0x0008a20000000800 */
[----:B------:R-:W-:Y:S02]  /*c880*/  MOV R69, R71 ;  /* 0x0000004700457202 */ /* 0x000fe40000000f00 */
[----:B------:R-:W-:Y:S01]  /*c890*/  MOV R71, R177 ;  /* 0x000000b100477202 */ /* 0x000fe20000000f00 */
[----:B-1----:R-:W-:Y:S01]  /*c8a0*/  HMMA.16816.F32.BF16 R104, R4, R16, R104 ;  /* 0x000000100468723c */ /* 0x002fe20000041868 */
[----:B------:R-:W-:-:S05]  /*c8b0*/  MOV R210, R74 ;  /* 0x0000004a00d27202 */ /* 0x000fca0000000f00 */
[----:B------:R-:W-:Y:S06]  /*c8c0*/  HMMA.16816.F32.BF16 R108, R4, R18, R108 ;  /* 0x00000012046c723c */ /* 0x000fec000004186c */
[----:B------:R-:W-:Y:S01]  /*c8d0*/  HMMA.16816.F32.BF16 R100, R8, R16, R100 ;  /* 0x000000100864723c */ /* 0x000fe20000041864 */
[----:B----4-:R-:W-:Y:S01]  /*c8e0*/  FFMA.FTZ R0, R215, UR10, -R3 ;  /* 0x0000000ad7007c23 */ /* 0x010fe20008010803 */
[----:B------:R-:W-:-:S03]  /*c8f0*/  MOV R215, R69 ;  /* 0x0000004500d77202 */ /* 0x000fc60000000f00 */
[----:B------:R1:W-:Y:S01]  /*c900*/  MUFU.EX2 R169, R0 ;  /* 0x0000000000a97308 */ /* 0x0003e20000000800 */
[----:B------:R-:W-:Y:S01]  /*c910*/  HMMA.16816.F32.BF16 R112, R8, R18, R112 ;  /* 0x000000120870723c */ /* 0x000fe20000041870 */
[----:B------:R-:W-:Y:S05]  /*c920*/  LDSM.16.MT88.4 R16, [R234+0xc800] ;  /* 0x00c80000ea10783b */ /* 0x000fea0000004200 */
[C---:B---3--:R-:W-:Y:S06]  /*c930*/  HMMA.16816.F32.BF16 R120, R4.reuse, R20, R120 ;  /* 0x000000140478723c */ /* 0x048fec0000041878 */
[----:B------:R-:W-:Y:S01]  /*c940*/  HMMA.16816.F32.BF16 R124, R4, R22, R124 ;  /* 0x00000016047c723c */ /* 0x000fe2000004187c */
[----:B-1----:R-:W-:-:S04]  /*c950*/  FFMA.FTZ R0, R212, UR10, -R3 ;  /* 0x0000000ad4007c23 */ /* 0x002fc80008010803 */
[----:B------:R1:W-:Y:S01]  /*c960*/  MUFU.EX2 R75, R0 ;  /* 0x00000000004b7308 */ /* 0x0003e20000000800 */
[C---:B--2---:R-:W-:Y:S06]  /*c970*/  HMMA.16816.F32.BF16 R88, R4.reuse, R12, R88 ;  /* 0x0000000c0458723c */ /* 0x044fec0000041858 */
[----:B------:R-:W-:Y:S06]  /*c980*/  HMMA.16816.F32.BF16 R92, R4, R14, R92 ;  /* 0x0000000e045c723c */ /* 0x000fec000004185c */
[----:B------:R-:W-:Y:S01]  /*c990*/  HMMA.16816.F32.BF16 R84, R8, R12, R84 ;  /* 0x0000000c0854723c */ /* 0x000fe20000041854 */
[----:B-1----:R-:W-:-:S05]  /*c9a0*/  FFMA.FTZ R0, R143, UR10, -R3 ;  /* 0x0000000a8f007c23 */ /* 0x002fca0008010803 */
[C---:B------:R-:W-:Y:S01]  /*c9b0*/  HMMA.16816.F32.BF16 R96, R8.reuse, R14, R96 ;  /* 0x0000000e0860723c */ /* 0x040fe20000041860 */
[----:B------:R-:W1:Y:S01]  /*c9c0*/  LDSM.16.MT88.4 R12, [R233+0xc800] ;  /* 0x00c80000e90c783b */ /* 0x000e620000004200 */
[----:B------:R2:W-:Y:S04]  /*c9d0*/  MUFU.EX2 R178, R0 ;  /* 0x0000000000b27308 */ /* 0x0005e80000000800 */
[C---:B------:R-:W-:Y:S06]  /*c9e0*/  HMMA.16816.F32.BF16 R116, R8.reuse, R20, R116 ;  /* 0x000000140874723c */ /* 0x040fec0000041874 */
[----:B------:R-:W-:Y:S01]  /*c9f0*/  HMMA.16816.F32.BF16 R128, R8, R22, R128 ;  /* 0x000000160880723c */ /* 0x000fe20000041880 */
[----:B------:R-:W3:Y:S01]  /*ca00*/  LDSM.16.MT88.4 R20, [R234+0xe800] ;  /* 0x00e80000ea14783b */ /* 0x000ee20000004200 */
[----:B--2---:R-:W-:-:S05]  /*ca10*/  FFMA.FTZ R0, R140, UR10, -R3 ;  /* 0x0000000a8c007c23 */ /* 0x004fca0008010803 */
[----:B------:R-:W-:Y:S01]  /*ca20*/  F2FP.BF16.F32.PACK_AB R10, R183, R68 ;  /* 0x00000044b70a723e */ /* 0x000fe200000010ff */
[----:B------:R2:W4:Y:S02]  /*ca30*/  MUFU.EX2 R182, R0 ;  /* 0x0000000000b67308 */ /* 0x0005240000000800 */
[----:B--2---:R-:W-:Y:S01]  /*ca40*/  FFMA.FTZ R0, R217, UR10, -R24 ;  /* 0x0000000ad9007c23 */ /* 0x004fe20008010818 */
[----:B----4-:R-:W-:Y:S02]  /*ca50*/  F2FP.BF16.F32.PACK_AB R11, R182, R178 ;  /* 0x000000b2b60b723e */ /* 0x010fe400000010ff */
[----:B------:R-:W-:-:S03]  /*ca60*/  MOV R217, R134 ;  /* 0x0000008600d97202 */ /* 0x000fc60000000f00 */
[----:B------:R2:W-:Y:S02]  /*ca70*/  MUFU.EX2 R168, R0 ;  /* 0x0000000000a87308 */ /* 0x0005e40000000800 */
[----:B--2---:R-:W-:Y:S01]  /*ca80*/  FFMA.FTZ R0, R213, UR10, -R24 ;  /* 0x0000000ad5007c23 */ /* 0x004fe20008010818 */
[----:B------:R-:W-:Y:S02]  /*ca90*/  MOV R213, R75 ;  /* 0x0000004b00d57202 */ /* 0x000fe40000000f00 */
[----:B------:R-:W-:-:S03]  /*caa0*/  MOV R75, R70 ;  /* 0x00000046004b7202 */ /* 0x000fc60000000f00 */
[----:B------:R2:W-:Y:S01]  /*cab0*/  MUFU.EX2 R212, R0 ;  /* 0x0000000000d47308 */ /* 0x0005e20000000800 */
[----:B------:R-:W-:Y:S02]  /*cac0*/  MOV R70, R181 ;  /* 0x000000b500467202 */ /* 0x000fe40000000f00 */
[----:B------:R-:W-:Y:S02]  /*cad0*/  F2FP.BF16.F32.PACK_AB R9, R213, R169 ;  /* 0x000000a9d509723e */ /* 0x000fe400000010ff */
[----:B------:R-:W-:Y:S01]  /*cae0*/  MOV R214, R70 ;  /* 0x0000004600d67202 */ /* 0x000fe20000000f00 */
[----:B--2---:R-:W-:-:S04]  /*caf0*/  FFMA.FTZ R0, R209, UR10, -R24 ;  /* 0x0000000ad1007c23 */ /* 0x004fc80008010818 */
[----:B------:R2:W-:Y:S02]  /*cb00*/  MUFU.EX2 R177, R0 ;  /* 0x0000000000b17308 */ /* 0x0005e40000000800 */
[----:B--2---:R-:W-:-:S06]  /*cb10*/  FFMA.FTZ R0, R141, UR10, -R24 ;  /* 0x0000000a8d007c23 */ /* 0x004fcc0008010818 */
[----:B------:R2:W4:Y:S02]  /*cb20*/  MUFU.EX2 R181, R0 ;  /* 0x0000000000b57308 */ /* 0x0005240000000800 */
[----:B--2---:R-:W-:Y:S01]  /*cb30*/  FFMA.FTZ R0, R218, UR10, -R28 ;  /* 0x0000000ada007c23 */ /* 0x004fe2000801081c */
[----:B----4-:R-:W-:Y:S02]  /*cb40*/  F2FP.BF16.F32.PACK_AB R6, R181, R177 ;  /* 0x000000b1b506723e */ /* 0x010fe400000010ff */
[----:B------:R-:W-:-:S03]  /*cb50*/  MOV R218, R133 ;  /* 0x0000008500da7202 */ /* 0x000fc60000000f00 */
[----:B------:R2:W-:Y:S02]  /*cb60*/  MUFU.EX2 R209, R0 ;  /* 0x0000000000d17308 */ /* 0x0005e40000000800 */
[----:B--2---:R-:W-:Y:S01]  /*cb70*/  FFMA.FTZ R0, R216, UR10, -R28 ;  /* 0x0000000ad8007c23 */ /* 0x004fe2000801081c */
[----:B------:R-:W-:-:S05]  /*cb80*/  MOV R216, R180 ;  /* 0x000000b400d87202 */ /* 0x000fca0000000f00 */
[----:B------:R2:W4:Y:S02]  /*cb90*/  MUFU.EX2 R4, R0 ;  /* 0x0000000000047308 */ /* 0x0005240000000800 */
[----:B--2---:R-:W-:Y:S01]  /*cba0*/  FFMA.FTZ R0, R211, UR10, -R28 ;  /* 0x0000000ad3007c23 */ /* 0x004fe2000801081c */
[----:B------:R-:W-:-:S05]  /*cbb0*/  MOV R211, R176 ;  /* 0x000000b000d37202 */ /* 0x000fca0000000f00 */
[----:B------:R2:W-:Y:S01]  /*cbc0*/  MUFU.EX2 R176, R0 ;  /* 0x0000000000b07308 */ /* 0x0005e20000000800 */
[----:B------:R-:W-:-:S07]  /*cbd0*/  F2FP.BF16.F32.PACK_AB R8, R211, R170 ;  /* 0x000000aad308723e */ /* 0x000fce00000010ff */
[C---:B-1----:R-:W-:Y:S06]  /*cbe0*/  HMMA.16816.F32.BF16 R148, R8.reuse, R12, R148 ;  /* 0x0000000c0894723c */ /* 0x042fec0000041894 */
[C---:B------:R-:W-:Y:S01]  /*cbf0*/  HMMA.16816.F32.BF16 R52, R8.reuse, R14, R52 ;  /* 0x0000000e0834723c */ /* 0x040fe20000041834 */
[----:B--2---:R-:W-:Y:S01]  /*cc00*/  FFMA.FTZ R0, R208, UR10, -R28 ;  /* 0x0000000ad0007c23 */ /* 0x004fe2000801081c */
[----:B----4-:R-:W-:Y:S02]  /*cc10*/  MOV R208, R4 ;  /* 0x0000000400d07202 */ /* 0x010fe40000000f00 */
[----:B------:R-:W-:Y:S01]  /*cc20*/  F2FP.BF16.F32.PACK_AB R4, R212, R168 ;  /* 0x000000a8d404723e */ /* 0x000fe200000010ff */
[----:B------:R-:W1:Y:S01]  /*cc30*/  MUFU.EX2 R180, R0 ;  /* 0x0000000000b47308 */ /* 0x000e620000000800 */
[----:B------:R-:W-:Y:S01]  /*cc40*/  F2FP.BF16.F32.PACK_AB R5, R208, R209 ;  /* 0x000000d1d005723e */ /* 0x000fe200000010ff */
[C---:B------:R-:W-:Y:S06]  /*cc50*/  HMMA.16816.F32.BF16 R76, R8.reuse, R16, R160 ;  /* 0x00000010084c723c */ /* 0x040fec00000418a0 */
[----:B------:R-:W-:Y:S01]  /*cc60*/  HMMA.16816.F32.BF16 R60, R8, R18, R60 ;  /* 0x00000012083c723c */ /* 0x000fe2000004183c */
[----:B------:R-:W-:-:S02]  /*cc70*/  MOV R162, R75 ;  /* 0x0000004b00a27202 */ /* 0x000fc40000000f00 */
[----:B------:R-:W-:Y:S02]  /*cc80*/  MOV R163, R68 ;  /* 0x0000004400a37202 */ /* 0x000fe40000000f00 */
[----:B------:R-:W-:Y:S01]  /*cc90*/  MOV R161, R71 ;  /* 0x0000004700a17202 */ /* 0x000fe20000000f00 */
[C---:B---3--:R-:W-:Y:S01]  /*cca0*/  HMMA.16816.F32.BF16 R84, R8.reuse, R20, R84 ;  /* 0x000000140854723c */ /* 0x048fe20000041854 */
[----:B------:R-:W-:Y:S02]  /*ccb0*/  MOV R160, R162 ;  /* 0x000000a200a07202 */ /* 0x000fe40000000f00 */
[----:B-1----:R-:W-:Y:S02]  /*ccc0*/  F2FP.BF16.F32.PACK_AB R7, R180, R176 ;  /* 0x000000b0b407723e */ /* 0x002fe400000010ff */
[----:B------:R-:W-:Y:S01]  /*ccd0*/  MOV R0, R135 ;  /* 0x0000008700007202 */ /* 0x000fe20000000f00 */
[----:B------:R-:W-:Y:S04]  /*cce0*/  HMMA.16816.F32.BF16 R96, R8, R22, R96 ;  /* 0x000000160860723c */ /* 0x000fe80000041860 */
[----:B------:R-:W-:-:S02]  /*ccf0*/  FFMA.FTZ R0, R0, UR10, -R2 ;  /* 0x0000000a00007c23 */ /* 0x000fc40008010802 */
        /* <DEDUP_REMOVED lines=8> */
[----:B------:R-:W-:Y:S01]  /*cd80*/  MOV R162, R216 ;  /* 0x000000d800a27202 */ /* 0x000fe20000000f00 */
[----:B------:R-:W-:Y:S04]  /*cd90*/  LDSM.16.MT88.4 R20, [R233+0xd000] ;  /* 0x00d00000e914783b */ /* 0x000fe80000004200 */
        /* <DEDUP_REMOVED lines=13> */
[----:B------:R-:W-:Y:S01]  /*ce70*/  HMMA.16816.F32.BF16 R80, R8, R14, R80 ;  /* 0x0000000e0850723c */ /* 0x000fe20000041850 */
[----:B------:R-:W1:Y:S05]  /*ce80*/  LDSM.16.MT88.4 R12, [R235+0xe800] ;  /* 0x00e80000eb0c783b */ /* 0x000e6a0000004200 */
[C---:B--2---:R-:W-:Y:S06]  /*ce90*/  HMMA.16816.F32.BF16 R104, R4.reuse, R16, R104 ;  /* 0x000000100468723c */ /* 0x044fec0000041868 */
[----:B------:R-:W-:Y:S06]  /*cea0*/  HMMA.16816.F32.BF16 R108, R4, R18, R108 ;  /* 0x00000012046c723c */ /* 0x000fec000004186c */
[C---:B------:R-:W-:Y:S06]  /*ceb0*/  HMMA.16816.F32.BF16 R100, R8.reuse, R16, R100 ;  /* 0x000000100864723c */ /* 0x040fec0000041864 */
[----:B------:R-:W-:Y:S01]  /*cec0*/  HMMA.16816.F32.BF16 R112, R8, R18, R112 ;  /* 0x000000120870723c */ /* 0x000fe20000041870 */
[----:B------:R-:W2:Y:S05]  /*ced0*/  LDSM.16.MT88.4 R16, [R234+0xd000] ;  /* 0x00d00000ea10783b */ /* 0x000eaa0000004200 */
[C---:B-1----:R-:W-:Y:S06]  /*cee0*/  HMMA.16816.F32.BF16 R120, R4.reuse, R12, R120 ;  /* 0x0000000c0478723c */ /* 0x042fec0000041878 */
[----:B------:R-:W-:Y:S01]  /*cef0*/  HMMA.16816.F32.BF16 R124, R4, R14, R124 ;  /* 0x0000000e047c723c */ /* 0x000fe2000004187c */
[----:B------:R1:W-:Y:S05]  /*cf00*/  MUFU.EX2 R4, R0 ;  /* 0x0000000000047308 */ /* 0x0003ea0000000800 */
[C---:B------:R-:W-:Y:S06]  /*cf10*/  HMMA.16816.F32.BF16 R116, R8.reuse, R12, R116 ;  /* 0x0000000c0874723c */ /* 0x040fec0000041874 */
[----:B------:R-:W-:Y:S01]  /*cf20*/  HMMA.16816.F32.BF16 R128, R8, R14, R128 ;  /* 0x0000000e0880723c */ /* 0x000fe20000041880 */
[----:B------:R-:W3:Y:S01]  /*cf30*/  LDSM.16.MT88.4 R12, [R236+0xd000] ;  /* 0x00d00000ec0c783b */ /* 0x000ee20000004200 */
[----:B-1----:R-:W-:-:S04]  /*cf40*/  FFMA.FTZ R0, R248, UR10, -R2 ;  /* 0x0000000af8007c23 */ /* 0x002fc80008010802 */
[----:B------:R1:W-:Y:S02]  /*cf50*/  MUFU.EX2 R5, R0 ;  /* 0x0000000000057308 */ /* 0x0003e40000000800 */
[----:B-1----:R-:W-:-:S06]  /*cf60*/  FFMA.FTZ R0, R227, UR10, -R2 ;  /* 0x0000000ae3007c23 */ /* 0x002fcc0008010802 */
[----:B------:R1:W-:Y:S02]  /*cf70*/  MUFU.EX2 R6, R0 ;  /* 0x0000000000067308 */ /* 0x0003e40000000800 */
[----:B-1----:R-:W-:-:S06]  /*cf80*/  FFMA.FTZ R0, R49, UR10, -R2 ;  /* 0x0000000a31007c23 */ /* 0x002fcc0008010802 */
[----:B------:R1:W4:Y:S02]  /*cf90*/  MUFU.EX2 R7, R0 ;  /* 0x0000000000077308 */ /* 0x0003240000000800 */
[--C-:B-1----:R-:W-:Y:S02]  /*cfa0*/  FFMA.FTZ R0, R161, UR10, -R3.reuse ;  /* 0x0000000aa1007c23 */ /* 0x102fe40008010803 */
[----:B------:R-:W2:Y:S04]  /*cfb0*/  LDL.LU R161, [R1+0x20] ;  /* 0x0000200001a17983 */ /* 0x000ea80000300800 */
[----:B------:R1:W-:Y:S02]  /*cfc0*/  MUFU.EX2 R227, R0 ;  /* 0x0000000000e37308 */ /* 0x0003e40000000800 */
[----:B-1----:R-:W-:-:S06]  /*cfd0*/  FFMA.FTZ R0, R249, UR10, -R3 ;  /* 0x0000000af9007c23 */ /* 0x002fcc0008010803 */
[----:B------:R1:W3:Y:S02]  /*cfe0*/  MUFU.EX2 R248, R0 ;  /* 0x0000000000f87308 */ /* 0x0002e40000000800 */
[----:B-1----:R-:W-:-:S06]  /*cff0*/  FFMA.FTZ R0, R228, UR10, -R3 ;  /* 0x0000000ae4007c23 */ /* 0x002fcc0008010803 */
[----:B------:R1:W-:Y:S02]  /*d000*/  MUFU.EX2 R228, R0 ;  /* 0x0000000000e47308 */ /* 0x0003e40000000800 */
[----:B-1----:R-:W-:-:S06]  /*d010*/  FFMA.FTZ R0, R220, UR10, -R3 ;  /* 0x0000000adc007c23 */ /* 0x002fcc0008010803 */
[----:B------:R1:W3:Y:S02]  /*d020*/  MUFU.EX2 R249, R0 ;  /* 0x0000000000f97308 */ /* 0x0002e40000000800 */
[----:B-1----:R-:W-:-:S06]  /*d030*/  FFMA.FTZ R0, R218, UR10, -R24 ;  /* 0x0000000ada007c23 */ /* 0x002fcc0008010818 */
[----:B------:R1:W-:Y:S02]  /*d040*/  MUFU.EX2 R216, R0 ;  /* 0x0000000000d87308 */ /* 0x0003e40000000800 */
[----:B-1----:R-:W-:-:S06]  /*d050*/  FFMA.FTZ R0, R217, UR10, -R24 ;  /* 0x0000000ad9007c23 */ /* 0x002fcc0008010818 */
[----:B------:R1:W-:Y:S02]  /*d060*/  MUFU.EX2 R217, R0 ;  /* 0x0000000000d97308 */ /* 0x0003e40000000800 */
[----:B-1----:R-:W-:Y:S01]  /*d070*/  FFMA.FTZ R0, R230, UR10, -R24 ;  /* 0x0000000ae6007c23 */ /* 0x002fe20008010818 */
[--C-:B------:R-:W-:Y:S01]  /*d080*/  FFMA.FTZ R47, R221, UR10, -R2.reuse ;  /* 0x0000000add2f7c23 */ /* 0x100fe20008010802 */
[--C-:B------:R-:W-:Y:S01]  /*d090*/  FFMA.FTZ R46, R219, UR10, -R2.reuse ;  /* 0x0000000adb2e7c23 */ /* 0x100fe20008010802 */
[----:B------:R-:W-:-:S03]  /*d0a0*/  FFMA.FTZ R45, R50, UR10, -R2 ;  /* 0x0000000a322d7c23 */ /* 0x000fc60008010802 */
[----:B------:R1:W-:Y:S01]  /*d0b0*/  MUFU.EX2 R218, R0 ;  /* 0x0000000000da7308 */ /* 0x0003e20000000800 */
[----:B------:R-:W-:Y:S01]  /*d0c0*/  FFMA.FTZ R44, R27, UR10, -R2 ;  /* 0x0000000a1b2c7c23 */ /* 0x000fe20008010802 */
[----:B--2---:R-:W-:Y:S01]  /*d0d0*/  FFMA.FTZ R49, R161, R25, R237 ;  /* 0x00000019a1317223 */ /* 0x004fe200000100ed */
[----:B-1----:R-:W-:Y:S01]  /*d0e0*/  FFMA.FTZ R0, R223, UR10, -R24 ;  /* 0x0000000adf007c23 */ /* 0x002fe20008010818 */
[----:B------:R1:W5:Y:S01]  /*d0f0*/  LDL.LU R237, [R1+0x94] ;  /* 0x0000940001ed7983 */ /* 0x0003620000300800 */
[----:B------:R-:W-:-:S03]  /*d100*/  MOV R161, R163 ;  /* 0x000000a300a17202 */ /* 0x000fc60000000f00 */
[----:B------:R2:W1:Y:S01]  /*d110*/  MUFU.EX2 R220, R0 ;  /* 0x0000000000dc7308 */ /* 0x0004620000000800 */
[----:B------:R-:W3:Y:S01]  /*d120*/  LDL.LU R167, [R1+0x24] ;  /* 0x0000240001a77983 */ /* 0x000ee20000300800 */
[----:B------:R-:W-:Y:S01]  /*d130*/  MOV R163, R214 ;  /* 0x000000d600a37202 */ /* 0x000fe20000000f00 */
[--C-:B------:R-:W-:Y:S01]  /*d140*/  FFMA.FTZ R2, R231, UR10, -R28.reuse ;  /* 0x0000000ae7027c23 */ /* 0x100fe2000801081c */
[----:B------:R-:W-:Y:S01]  /*d150*/  FFMA.FTZ R40, R48, UR10, -R3 ;  /* 0x0000000a30287c23 */ /* 0x000fe20008010803 */
[----:B------:R-:W-:Y:S02]  /*d160*/  MOV R166, R213 ;  /* 0x000000d500a67202 */ /* 0x000fe40000000f00 */
[----:B----4-:R-:W-:Y:S02]  /*d170*/  MOV R230, R7 ;  /* 0x0000000700e67202 */ /* 0x010fe40000000f00 */
[----:B------:R-:W-:Y:S01]  /*d180*/  MOV R223, R6 ;  /* 0x0000000600df7202 */ /* 0x000fe20000000f00 */
[----:B--2---:R-:W-:Y:S01]  /*d190*/  FFMA.FTZ R0, R160, UR10, -R28 ;  /* 0x0000000aa0007c23 */ /* 0x004fe2000801081c */
[----:B------:R-:W-:-:S02]  /*d1a0*/  MOV R160, R162 ;  /* 0x000000a200a07202 */ /* 0x000fc40000000f00 */
[----:B------:R-:W-:Y:S02]  /*d1b0*/  MOV R162, R215 ;  /* 0x000000d700a27202 */ /* 0x000fe40000000f00 */
[----:B------:R2:W-:Y:S08]  /*d1c0*/  MUFU.EX2 R215, R0 ;  /* 0x0000000000d77308 */ /* 0x0005f00000000800 */
[----:B------:R-:W-:Y:S01]  /*d1d0*/  MUFU.EX2 R213, R2 ;  /* 0x0000000200d57308 */ /* 0x000fe20000000800 */
[----:B--2---:R-:W-:Y:S01]  /*d1e0*/  FFMA.FTZ R0, R232, UR10, -R28 ;  /* 0x0000000ae8007c23 */ /* 0x004fe2000801081c */
[----:B------:R-:W-:-:S02]  /*d1f0*/  MOV R221, R5 ;  /* 0x0000000500dd7202 */ /* 0x000fc40000000f00 */
[----:B------:R-:W-:-:S04]  /*d200*/  MOV R165, R211 ;  /* 0x000000d300a57202 */ /* 0x000fc80000000f00 */
[----:B------:R2:W4:Y:S01]  /*d210*/  MUFU.EX2 R214, R0 ;  /* 0x0000000000d67308 */ /* 0x0005220000000800 */
[----:B------:R-:W-:Y:S01]  /*d220*/  MOV R219, R4 ;  /* 0x0000000400db7202 */ /* 0x000fe20000000f00 */
[----:B------:R-:W-:Y:S01]  /*d230*/  FFMA.FTZ R43, R225, UR10, -R3 ;  /* 0x0000000ae12b7c23 */ /* 0x000fe20008010803 */
[----:B---3--:R-:W-:Y:S02]  /*d240*/  F2FP.BF16.F32.PACK_AB R9, R248, R227 ;  /* 0x000000e3f809723e */ /* 0x008fe400000010ff */
[----:B------:R-:W-:Y:S02]  /*d250*/  F2FP.BF16.F32.PACK_AB R10, R230, R223 ;  /* 0x000000dfe60a723e */ /* 0x000fe400000010ff */
[----:B------:R-:W-:Y:S02]  /*d260*/  F2FP.BF16.F32.PACK_AB R11, R249, R228 ;  /* 0x000000e4f90b723e */ /* 0x000fe400000010ff */
[----:B-1----:R-:W-:Y:S02]  /*d270*/  F2FP.BF16.F32.PACK_AB R6, R220, R218 ;  /* 0x000000dadc06723e */ /* 0x002fe400000010ff */
[----:B------:R-:W-:-:S02]  /*d280*/  MOV R185, R160 ;  /* 0x000000a000b97202 */ /* 0x000fc40000000f00 */
[----:B------:R-:W-:Y:S02]  /*d290*/  MOV R186, R161 ;  /* 0x000000a100ba7202 */ /* 0x000fe40000000f00 */
[----:B------:R-:W-:Y:S02]  /*d2a0*/  MOV R187, R162 ;  /* 0x000000a200bb7202 */ /* 0x000fe40000000f00 */
[----:B------:R-:W-:Y:S01]  /*d2b0*/  MOV R164, R163 ;  /* 0x000000a300a47202 */ /* 0x000fe20000000f00 */
[----:B--2---:R-:W-:Y:S01]  /*d2c0*/  FFMA.FTZ R0, R250, UR10, -R28 ;  /* 0x0000000afa007c23 */ /* 0x004fe2000801081c */
[----:B------:R-:W-:Y:S01]  /*d2d0*/  F2FP.BF16.F32.PACK_AB R8, R221, R219 ;  /* 0x000000dbdd08723e */ /* 0x000fe200000010ff */
[--C-:B------:R-:W-:Y:S01]  /*d2e0*/  FFMA.FTZ R42, R222, UR10, -R3.reuse ;  /* 0x0000000ade2a7c23 */ /* 0x100fe20008010803 */
[----:B------:R-:W-:Y:S01]  /*d2f0*/  F2FP.BF16.F32.PACK_AB R4, R217, R216 ;  /* 0x000000d8d904723e */ /* 0x000fe200000010ff */
[----:B------:R-:W-:Y:S01]  /*d300*/  FFMA.FTZ R41, R51, UR10, -R3 ;  /* 0x0000000a33297c23 */ /* 0x000fe20008010803 */
[----:B----4-:R-:W-:Y:S01]  /*d310*/  F2FP.BF16.F32.PACK_AB R5, R214, R215 ;  /* 0x000000d7d605723e */ /* 0x010fe200000010ff */
[--C-:B------:R-:W-:Y:S01]  /*d320*/  FFMA.FTZ R2, R226, UR10, -R24.reuse ;  /* 0x0000000ae2027c23 */ /* 0x100fe20008010818 */
[----:B------:R-:W-:Y:S01]  /*d330*/  MOV R211, R31 ;  /* 0x0000001f00d37202 */ /* 0x000fe20000000f00 */
[C---:B------:R-:W-:Y:S01]  /*d340*/  HMMA.16816.F32.BF16 R160, R8.reuse, R16, R76 ;  /* 0x0000001008a0723c */ /* 0x040fe2000004184c */
[----:B------:R-:W-:Y:S01]  /*d350*/  MOV R50, R186 ;  /* 0x000000ba00327202 */ /* 0x000fe20000000f00 */
[--C-:B------:R-:W-:Y:S01]  /*d360*/  FFMA.FTZ R31, R251, UR10, -R24.reuse ;  /* 0x0000000afb1f7c23 */ /* 0x100fe20008010818 */
[----:B------:R-:W-:Y:S01]  /*d370*/  MOV R186, R165 ;  /* 0x000000a500ba7202 */ /* 0x000fe20000000f00 */
[----:B------:R-:W-:Y:S01]  /*d380*/  FFMA.FTZ R3, R229, UR10, -R24 ;  /* 0x0000000ae5037c23 */ /* 0x000fe20008010818 */
[----:B------:R-:W-:Y:S01]  /*d390*/  MOV R226, R210 ;  /* 0x000000d200e27202 */ /* 0x000fe20000000f00 */
[----:B------:R-:W-:Y:S01]  /*d3a0*/  HMMA.16816.F32.BF16 R148, R8, R20, R148 ;  /* 0x000000140894723c */ /* 0x000fe20000041894 */
[----:B------:R-:W-:Y:S01]  /*d3b0*/  MOV R79, R185 ;  /* 0x000000b9004f7202 */ /* 0x000fe20000000f00 */
[----:B------:R1:W5:Y:S01]  /*d3c0*/  LDL.LU R232, [R1+0x90] ;  /* 0x0000900001e87983 */ /* 0x0003620000300800 */
[----:B------:R-:W-:-:S02]  /*d3d0*/  MOV R76, R187 ;  /* 0x000000bb004c7202 */ /* 0x000fc40000000f00 */
[----:B------:R-:W-:Y:S01]  /*d3e0*/  MOV R77, R164 ;  /* 0x000000a4004d7202 */ /* 0x000fe20000000f00 */
[----:B------:R-:W-:Y:S01]  /*d3f0*/  HMMA.16816.F32.BF16 R52, R8, R22, R52 ;  /* 0x000000160834723c */ /* 0x000fe20000041834 */
[----:B------:R-:W-:Y:S02]  /*d400*/  MOV R185, R166 ;  /* 0x000000a600b97202 */ /* 0x000fe40000000f00 */
[----:B------:R-:W-:Y:S02]  /*d410*/  MOV R78, R208 ;  /* 0x000000d0004e7202 */ /* 0x000fe40000000f00 */
[----:B------:R-:W-:Y:S02]  /*d420*/  MOV R187, R209 ;  /* 0x000000d100bb7202 */ /* 0x000fe40000000f00 */
[----:B------:R-:W-:Y:S02]  /*d430*/  MOV R225, R180 ;  /* 0x000000b400e17202 */ /* 0x000fe40000000f00 */
[----:B------:R-:W-:-:S02]  /*d440*/  MOV R222, R181 ;  /* 0x000000b500de7202 */ /* 0x000fc40000000f00 */
[----:B------:R-:W-:Y:S02]  /*d450*/  MOV R250, R182 ;  /* 0x000000b600fa7202 */ /* 0x000fe40000000f00 */
[----:B------:R-:W-:Y:S02]  /*d460*/  MOV R231, R183 ;  /* 0x000000b700e77202 */ /* 0x000fe40000000f00 */
[----:B------:R-:W-:Y:S02]  /*d470*/  MOV R251, R176 ;  /* 0x000000b000fb7202 */ /* 0x000fe40000000f00 */
[----:B------:R-:W-:Y:S02]  /*d480*/  MOV R229, R177 ;  /* 0x000000b100e57202 */ /* 0x000fe40000000f00 */
[----:B------:R-:W-:Y:S01]  /*d490*/  MOV R51, R178 ;  /* 0x000000b200337202 */ /* 0x000fe20000000f00 */
[----:B------:R-:W-:Y:S01]  /*d4a0*/  FFMA.FTZ R48, R167, R26, R35 ;  /* 0x0000001aa7307223 */ /* 0x000fe20000010023 */
[----:B------:R-:W-:Y:S01]  /*d4b0*/  MOV R167, R212 ;  /* 0x000000d400a77202 */ /* 0x000fe20000000f00 */
[----:B------:R1:W5:Y:S01]  /*d4c0*/  LDL.LU R35, [R1+0x8c] ;  /* 0x00008c0001237983 */ /* 0x0003620000300800 */
[----:B------:R-:W2:Y:S02]  /*d4d0*/  MUFU.EX2 R212, R0 ;  /* 0x0000000000d47308 */ /* 0x000ea40000000800 */
[----:B------:R-:W-:-:S02]  /*d4e0*/  MOV R184, R167 ;  /* 0x000000a700b87202 */ /* 0x000fc40000000f00 */
[----:B--2---:R-:W-:Y:S01]  /*d4f0*/  F2FP.BF16.F32.PACK_AB R7, R213, R212 ;  /* 0x000000d4d507723e */ /* 0x004fe200000010ff */
[----:B------:R-:W-:Y:S01]  /*d500*/  FFMA.FTZ R0, R224, UR10, -R24 ;  /* 0x0000000ae0007c23 */ /* 0x000fe20008010818 */
[----:B------:R-:W-:Y:S01]  /*d510*/  MOV R224, R211 ;  /* 0x000000d300e07202 */ /* 0x000fe20000000f00 */
[----:B------:R-:W-:Y:S01]  /*d520*/  LDSM.16.MT88.4 R24, [R235+0xd000] ;  /* 0x00d00000eb18783b */ /* 0x000fe20000004200 */
[----:B------:R-:W-:Y:S06]  /*d530*/  HMMA.16816.F32.BF16 R208, R8, R18, R60 ;  /* 0x0000001208d0723c */ /* 0x000fec000004183c */
[C---:B------:R-:W-:Y:S06]  /*d540*/  HMMA.16816.F32.BF16 R144, R4.reuse, R20, R144 ;  /* 0x000000140490723c */ /* 0x040fec0000041890 */
[C---:B------:R-:W-:Y:S01]  /*d550*/  HMMA.16816.F32.BF16 R156, R4.reuse, R22, R156 ;  /* 0x00000016049c723c */ /* 0x040fe2000004189c */
[----:B------:R-:W2:Y:S05]  /*d560*/  LDSM.16.MT88.4 R20, [R233+0xf000] ;  /* 0x00f00000e914783b */ /* 0x000eaa0000004200 */
[C---:B------:R-:W-:Y:S06]  /*d570*/  HMMA.16816.F32.BF16 R164, R4.reuse, R16, R68 ;  /* 0x0000001004a4723c */ /* 0x040fec0000041844 */
[----:B------:R-:W-:Y:S01]  /*d580*/  HMMA.16816.F32.BF16 R64, R4, R18, R64 ;  /* 0x000000120440723c */ /* 0x000fe20000041840 */
[----:B------:R-:W-:Y:S01]  /*d590*/  MOV R71, R179 ;  /* 0x000000b300477202 */ /* 0x000fe20000000f00 */
[----:B------:R-:W3:Y:S04]  /*d5a0*/  LDSM.16.MT88.4 R16, [R234+0xf000] ;  /* 0x00f00000ea10783b */ /* 0x000ee80000004200 */
[-C--:B------:R-:W-:Y:S06]  /*d5b0*/  HMMA.16816.F32.BF16 R176, R8, R12.reuse, R56 ;  /* 0x0000000c08b0723c */ /* 0x080fec0000041838 */
[C---:B------:R-:W-:Y:S01]  /*d5c0*/  HMMA.16816.F32.BF16 R180, R4.reuse, R12, R36 ;  /* 0x0000000c04b4723c */ /* 0x040fe20000041824 */
[----:B------:R-:W-:Y:S05]  /*d5d0*/  LDSM.16.MT88.4 R36, [R235+0xf000] ;  /* 0x00f00000eb24783b */ /* 0x000fea0000004200 */
[-C--:B------:R-:W-:Y:S06]  /*d5e0*/  HMMA.16816.F32.BF16 R188, R4, R14.reuse, R188 ;  /* 0x0000000e04bc723c */ /* 0x080fec00000418bc */
[----:B------:R-:W-:Y:S01]  /*d5f0*/  HMMA.16816.F32.BF16 R60, R8, R14, R72 ;  /* 0x0000000e083c723c */ /* 0x000fe20000041848 */
[----:B------:R-:W4:Y:S01]  /*d600*/  LDSM.16.MT88.4 R12, [R236+0xf000] ;  /* 0x00f00000ec0c783b */ /* 0x000f220000004200 */
[----:B------:R-:W-:-:S02]  /*d610*/  MOV R69, R76 ;  /* 0x0000004c00457202 */ /* 0x000fc40000000f00 */
[----:B------:R-:W-:Y:S02]  /*d620*/  MOV R70, R77 ;  /* 0x0000004d00467202 */ /* 0x000fe40000000f00 */
[C---:B--2---:R-:W-:Y:S07]  /*d630*/  HMMA.16816.F32.BF16 R72, R4.reuse, R20, R136 ;  /* 0x000000140448723c */ /* 0x044fee0000041888 */
[----:B------:R-:W-:Y:S01]  /*d640*/  MOV R137, R71 ;  /* 0x0000004700897202 */ /* 0x000fe20000000f00 */
[----:B------:R-:W-:Y:S01]  /*d650*/  HMMA.16816.F32.BF16 R196, R4, R24, R196 ;  /* 0x0000001804c4723c */ /* 0x000fe200000418c4 */
[----:B------:R-:W-:-:S02]  /*d660*/  MOV R71, R78 ;  /* 0x0000004e00477202 */ /* 0x000fc40000000f00 */
[----:B------:R-:W-:-:S03]  /*d670*/  MOV R138, R79 ;  /* 0x0000004f008a7202 */ /* 0x000fc60000000f00 */
[C---:B------:R-:W-:Y:S06]  /*d680*/  HMMA.16816.F32.BF16 R204, R4.reuse, R26, R204 ;  /* 0x0000001a04cc723c */ /* 0x040fec00000418cc */
[C---:B------:R-:W-:Y:S06]  /*d690*/  HMMA.16816.F32.BF16 R76, R4.reuse, R22, R132 ;  /* 0x00000016044c723c */ /* 0x040fec0000041884 */
[C---:B---3--:R-:W-:Y:S06]  /*d6a0*/  HMMA.16816.F32.BF16 R88, R4.reuse, R16, R88 ;  /* 0x000000100458723c */ /* 0x048fec0000041858 */
[C---:B------:R-:W-:Y:S06]  /*d6b0*/  HMMA.16816.F32.BF16 R92, R4.reuse, R18, R92 ;  /* 0x00000012045c723c */ /* 0x040fec000004185c */
[C---:B----4-:R-:W-:Y:S06]  /*d6c0*/  HMMA.16816.F32.BF16 R104, R4.reuse, R12, R104 ;  /* 0x0000000c0468723c */ /* 0x050fec0000041868 */
[C---:B------:R-:W-:Y:S06]  /*d6d0*/  HMMA.16816.F32.BF16 R108, R4.reuse, R14, R108 ;  /* 0x0000000e046c723c */ /* 0x040fec000004186c */
[C---:B------:R-:W-:Y:S06]  /*d6e0*/  HMMA.16816.F32.BF16 R120, R4.reuse, R36, R120 ;  /* 0x000000240478723c */ /* 0x040fec0000041878 */
[----:B------:R-:W-:Y:S01]  /*d6f0*/  HMMA.16816.F32.BF16 R56, R4, R38, R124 ;  /* 0x000000260438723c */ /* 0x000fe2000004187c */
[----:B------:R-:W2:Y:S04]  /*d700*/  LDL.LU R6, [R1+0x28] ;  /* 0x0000280001067983 */ /* 0x000ea80000300800 */
[----:B------:R-:W3:Y:S02]  /*d710*/  LDL.LU R7, [R1+0x30] ;  /* 0x0000300001077983 */ /* 0x000ee40000300800 */
[----:B------:R-:W-:Y:S01]  /*d720*/  MOV R124, R224 ;  /* 0x000000e0007c7202 */ /* 0x000fe20000000f00 */
[----:B------:R-:W-:Y:S01]  /*d730*/  MUFU.EX2 R135, R44 ;  /* 0x0000002c00877308 */ /* 0x000fe20000000800 */
[----:B------:R-:W-:-:S02]  /*d740*/  MOV R126, R70 ;  /* 0x00000046007e7202 */ /* 0x000fc40000000f00 */
[----:B------:R-:W-:Y:S02]  /*d750*/  MOV R125, R226 ;  /* 0x000000e2007d7202 */ /* 0x000fe40000000f00 */
[----:B------:R-:W-:-:S03]  /*d760*/  MOV R226, R51 ;  /* 0x0000003300e27202 */ /* 0x000fc60000000f00 */
[----:B------:R4:W-:Y:S01]  /*d770*/  MUFU.EX2 R44, R0 ;  /* 0x00000000002c7308 */ /* 0x0009e20000000800 */
[----:B------:R-:W-:Y:S02]  /*d780*/  MOV R4, R125 ;  /* 0x0000007d00047202 */ /* 0x000fe40000000f00 */
[----:B------:R-:W-:-:S05]  /*d790*/  MOV R127, R69 ;  /* 0x00000045007f7202 */ /* 0x000fca0000000f00 */
[----:B------:R-:W-:Y:S01]  /*d7a0*/  MUFU.EX2 R51, R43 ;  /* 0x0000002b00337308 */ /* 0x000fe20000000800 */
[----:B----4-:R-:W-:-:S07]  /*d7b0*/  FFMA.FTZ R0, R124, UR10, -R28 ;  /* 0x0000000a7c007c23 */ /* 0x010fce000801081c */
[----:B------:R-:W-:Y:S01]  /*d7c0*/  MUFU.EX2 R43, R31 ;  /* 0x0000001f002b7308 */ /* 0x000fe20000000800 */
[----:B------:R-:W-:-:S07]  /*d7d0*/  MOV R124, R137 ;  /* 0x00000089007c7202 */ /* 0x000fce0000000f00 */
[----:B------:R4:W-:Y:S01]  /*d7e0*/  MUFU.EX2 R31, R0 ;  /* 0x00000000001f7308 */ /* 0x0009e20000000800 */
[----:B------:R-:W-:Y:S02]  /*d7f0*/  MOV R5, R127 ;  /* 0x0000007f00057202 */ /* 0x000fe40000000f00 */
[----:B------:R-:W-:-:S05]  /*d800*/  MOV R137, R153 ;  /* 0x0000009900897202 */ /* 0x000fca0000000f00 */
[----:B------:R-:W-:Y:S01]  /*d810*/  MUFU.EX2 R132, R40 ;  /* 0x0000002800847308 */ /* 0x000fe20000000800 */
[----:B----4-:R-:W-:-:S07]  /*d820*/  FFMA.FTZ R0, R126, UR10, -R28 ;  /* 0x0000000a7e007c23 */ /* 0x010fce000801081c */
[----:B------:R4:W-:Y:S08]  /*d830*/  MUFU.EX2 R40, R0 ;  /* 0x0000000000287308 */ /* 0x0009f00000000800 */
[----:B------:R-:W-:Y:S01]  /*d840*/  MUFU.EX2 R134, R47 ;  /* 0x0000002f00867308 */ /* 0x000fe20000000800 */
[----:B----4-:R-:W-:Y:S01]  /*d850*/  FFMA.FTZ R0, R4, UR10, -R28 ;  /* 0x0000000a04007c23 */ /* 0x010fe2000801081c */
[----:B------:R-:W-:-:S06]  /*d860*/  FADD.FTZ R4, R124, R49 ;  /* 0x000000317c047221 */ /* 0x000fcc0000010000 */
[----:B------:R-:W-:Y:S08]  /*d870*/  MUFU.EX2 R136, R46 ;  /* 0x0000002e00887308 */ /* 0x000ff00000000800 */
[----:B------:R-:W-:Y:S08]  /*d880*/  MUFU.EX2 R133, R45 ;  /* 0x0000002d00857308 */ /* 0x000ff00000000800 */
[----:B------:R-:W-:Y:S08]  /*d890*/  MUFU.EX2 R47, R42 ;  /* 0x0000002a002f7308 */ /* 0x000ff00000000800 */
[----:B------:R-:W-:Y:S08]  /*d8a0*/  MUFU.EX2 R46, R2 ;  /* 0x00000002002e7308 */ /* 0x000ff00000000800 */
[----:B------:R4:W1:Y:S08]  /*d8b0*/  MUFU.EX2 R45, R3 ;  /* 0x00000003002d7308 */ /* 0x0008700000000800 */
[----:B------:R-:W-:Y:S01]  /*d8c0*/  MUFU.EX2 R42, R0 ;  /* 0x00000000002a7308 */ /* 0x000fe20000000800 */
[----:B----4-:R-:W-:Y:S01]  /*d8d0*/  FFMA.FTZ R3, R5, UR10, -R28 ;  /* 0x0000000a05037c23 */ /* 0x010fe2000801081c */
[----:B------:R-:W-:Y:S01]  /*d8e0*/  MOV R224, R50 ;  /* 0x0000003200e07202 */ /* 0x000fe20000000f00 */
[----:B------:R-:W-:Y:S05]  /*d8f0*/  HMMA.16816.F32.BF16 R116, R8, R36, R116 ;  /* 0x000000240874723c */ /* 0x000fea0000041874 */
[----:B------:R-:W4:Y:S08]  /*d900*/  MUFU.EX2 R50, R41 ;  /* 0x0000002900327308 */ /* 0x000f300000000800 */
[----:B------:R4:W3:Y:S01]  /*d910*/  MUFU.EX2 R41, R3 ;  /* 0x0000000300297308 */ /* 0x0008e20000000800 */
[----:B------:R-:W-:-:S02]  /*d920*/  MOV R126, R154 ;  /* 0x0000009a007e7202 */ /* 0x000fc40000000f00 */
[----:B------:R-:W-:Y:S02]  /*d930*/  MOV R125, R152 ;  /* 0x00000098007d7202 */ /* 0x000fe40000000f00 */
[----:B------:R-:W-:Y:S01]  /*d940*/  MOV R127, R155 ;  /* 0x0000009b007f7202 */ /* 0x000fe20000000f00 */
[----:B------:R-:W-:Y:S01]  /*d950*/  HMMA.16816.F32.BF16 R192, R8, R24, R192 ;  /* 0x0000001808c0723c */ /* 0x000fe200000418c0 */
[----:B------:R-:W-:Y:S01]  /*d960*/  MOV R139, R71 ;  /* 0x00000047008b7202 */ /* 0x000fe20000000f00 */
[----:B------:R-:W-:Y:S01]  /*d970*/  LDSM.16.MT88.4 R152, [R233+0xd800] ;  /* 0x00d80000e998783b */ /* 0x000fe20000004200 */
[----:B-1----:R-:W-:-:S03]  /*d980*/  F2FP.BF16.F32.PACK_AB R124, R45, R43 ;  /* 0x0000002b2d7c723e */ /* 0x002fc600000010ff */
[C---:B------:R-:W-:Y:S06]  /*d990*/  HMMA.16816.F32.BF16 R68, R8.reuse, R20, R140 ;  /* 0x000000140844723c */ /* 0x040fec000004188c */
[----:B------:R-:W-:Y:S01]  /*d9a0*/  HMMA.16816.F32.BF16 R84, R8, R16, R84 ;  /* 0x000000100854723c */ /* 0x000fe20000041854 */
[----:B----4-:R-:W-:Y:S01]  /*d9b0*/  FADD.FTZ R3, R125, R48 ;  /* 0x000000307d037221 */ /* 0x010fe20000010000 */
[----:B------:R-:W-:-:S04]  /*d9c0*/  F2FP.BF16.F32.PACK_AB R125, R40, R31 ;  /* 0x0000001f287d723e */ /* 0x000fc800000010ff */
[----:B------:R-:W-:Y:S01]  /*d9d0*/  HMMA.16816.F32.BF16 R100, R8, R12, R100 ;  /* 0x0000000c0864723c */ /* 0x000fe20000041864 */
[----:B------:R-:W-:-:S05]  /*d9e0*/  FADD.FTZ R28, R138, R3 ;  /* 0x000000038a1c7221 */ /* 0x000fca0000010000 */
[C---:B------:R-:W-:Y:S06]  /*d9f0*/  HMMA.16816.F32.BF16 R24, R8.reuse, R26, R200 ;  /* 0x0000001a0818723c */ /* 0x040fec00000418c8 */
[C---:B------:R-:W-:Y:S06]  /*da00*/  HMMA.16816.F32.BF16 R20, R8.reuse, R22, R80 ;  /* 0x000000160814723c */ /* 0x040fec0000041850 */
[C---:B------:R-:W-:Y:S06]  /*da10*/  HMMA.16816.F32.BF16 R16, R8.reuse, R18, R96 ;  /* 0x000000120810723c */ /* 0x040fec0000041860 */
[C---:B------:R-:W-:Y:S01]  /*da20*/  HMMA.16816.F32.BF16 R12, R8.reuse, R14, R112 ;  /* 0x0000000e080c723c */ /* 0x040fe20000041870 */
[----:B------:R-:W-:Y:S01]  /*da30*/  MOV R3, R174 ;  /* 0x000000ae00037202 */ /* 0x000fe20000000f00 */
[----:B------:R-:W-:Y:S04]  /*da40*/  LDSM.16.MT88.4 R200, [R235+0xd800] ;  /* 0x00d80000ebc8783b */ /* 0x000fe80000004200 */
[----:B------:R-:W-:Y:S01]  /*da50*/  HMMA.16816.F32.BF16 R8, R8, R38, R128 ;  /* 0x000000260808723c */ /* 0x000fe20000041880 */
[----:B------:R-:W-:Y:S01]  /*da60*/  MOV R36, R173 ;  /* 0x000000ad00247202 */ /* 0x000fe20000000f00 */
[----:B------:R-:W-:Y:S01]  /*da70*/  LDSM.16.MT88.4 R80, [R233+0xf800] ;  /* 0x00f80000e950783b */ /* 0x000fe20000004200 */
[----:B------:R-:W-:-:S02]  /*da80*/  MOV R37, R172 ;  /* 0x000000ac00257202 */ /* 0x000fc40000000f00 */
[----:B------:R-:W-:Y:S01]  /*da90*/  MOV R48, R171 ;  /* 0x000000ab00307202 */ /* 0x000fe20000000f00 */
[----:B------:R-:W-:Y:S01]  /*daa0*/  LDSM.16.MT88.4 R96, [R234+0xf800] ;  /* 0x00f80000ea60783b */ /* 0x000fe20000004200 */
[----:B------:R-:W-:Y:S02]  /*dab0*/  F2FP.BF16.F32.PACK_AB R128, R136, R134 ;  /* 0x000000868880723e */ /* 0x000fe400000010ff */
[----:B------:R-:W-:Y:S01]  /*dac0*/  F2FP.BF16.F32.PACK_AB R129, R47, R51 ;  /* 0x000000332f81723e */ /* 0x000fe200000010ff */
[----:B------:R-:W-:Y:S01]  /*dad0*/  LDSM.16.MT88.4 R112, [R236+0xf800] ;  /* 0x00f80000ec70783b */ /* 0x000fe20000004200 */
[----:B------:R-:W-:Y:S02]  /*dae0*/  F2FP.BF16.F32.PACK_AB R130, R135, R133 ;  /* 0x000000858782723e */ /* 0x000fe400000010ff */
[----:B------:R-:W-:Y:S02]  /*daf0*/  F2FP.BF16.F32.PACK_AB R131, R132, R50 ;  /* 0x000000328483723e */ /* 0x000fe400000010ff */
[----:B------:R-:W-:-:S02]  /*db00*/  MOV R49, R170 ;  /* 0x000000aa00317202 */ /* 0x000fc40000000f00 */
[----:B------:R-:W-:Y:S02]  /*db10*/  MOV R140, R169 ;  /* 0x000000a9008c7202 */ /* 0x000fe40000000f00 */
[----:B------:R-:W-:Y:S02]  /*db20*/  MOV R141, R168 ;  /* 0x000000a8008d7202 */ /* 0x000fe40000000f00 */
[----:B------:R-:W-:Y:S01]  /*db30*/  MOV R142, R187 ;  /* 0x000000bb008e7202 */ /* 0x000fe20000000f00 */
[----:B------:R-:W-:Y:S01]  /*db40*/  LDSM.16.MT88.4 R168, [R234+0xd800] ;  /* 0x00d80000eaa8783b */ /* 0x000fe20000004200 */
[----:B------:R-:W-:Y:S02]  /*db50*/  MOV R143, R186 ;  /* 0x000000ba008f7202 */ /* 0x000fe40000000f00 */
[----:B------:R-:W-:Y:S01]  /*db60*/  MOV R138, R184 ;  /* 0x000000b8008a7202 */ /* 0x000fe20000000f00 */
[----:B--2---:R-:W-:Y:S01]  /*db70*/  FFMA.FTZ R2, R6, R29, R34 ;  /* 0x0000001d06027223 */ /* 0x004fe20000010022 */
[----:B------:R-:W-:Y:S01]  /*db80*/  FADD.FTZ R29, R137, R4 ;  /* 0x00000004891d7221 */ /* 0x000fe20000010000 */
[----:B------:R1:W5:Y:S01]  /*db90*/  LDL.LU R34, [R1+0x88] ;  /* 0x0000880001227983 */ /* 0x0003620000300800 */
[----:B---3--:R-:W-:-:S03]  /*dba0*/  FFMA.FTZ R0, R7, R30, R33 ;  /* 0x0000001e07007223 */ /* 0x008fc60000010021 */
[----:B------:R-:W2:Y:S01]  /*dbb0*/  LDSM.16.MT88.4 R4, [R235+0xf800] ;  /* 0x00f80000eb04783b */ /* 0x000ea20000004200 */
[----:B------:R-:W-:Y:S01]  /*dbc0*/  FADD.FTZ R2, R126, R2 ;  /* 0x000000027e027221 */ /* 0x000fe20000010000 */
[----:B------:R-:W-:Y:S01]  /*dbd0*/  FADD.FTZ R30, R127, R0 ;  /* 0x000000007f1e7221 */ /* 0x000fe20000010000 */
[----:B------:R-:W-:Y:S01]  /*dbe0*/  F2FP.BF16.F32.PACK_AB R126, R44, R46 ;  /* 0x0000002e2c7e723e */ /* 0x000fe200000010ff */
[----:B------:R-:W-:Y:S01]  /*dbf0*/  FADD.FTZ R3, R3, R29 ;  /* 0x0000001d03037221 */ /* 0x000fe20000010000 */
[----:B------:R-:W-:Y:S01]  /*dc00*/  F2FP.BF16.F32.PACK_AB R127, R41, R42 ;  /* 0x0000002a297f723e */ /* 0x000fe200000010ff */
[----:B------:R-:W-:Y:S01]  /*dc10*/  FADD.FTZ R0, R32, R2 ;  /* 0x0000000220007221 */ /* 0x000fe20000010000 */
[----:B------:R-:W-:Y:S01]  /*dc20*/  MOV R2, R175 ;  /* 0x000000af00027202 */ /* 0x000fe20000000f00 */
[----:B------:R-:W-:Y:S01]  /*dc30*/  FADD.FTZ R3, R49, R3 ;  /* 0x0000000331037221 */ /* 0x000fe20000010000 */
[----:B------:R-:W-:Y:S01]  /*dc40*/  MOV R137, R185 ;  /* 0x000000b900897202 */ /* 0x000fe20000000f00 */
[----:B------:R-:W-:Y:S01]  /*dc50*/  FADD.FTZ R0, R37, R0 ;  /* 0x0000000025007221 */ /* 0x000fe20000010000 */
[----:B------:R-:W3:Y:S01]  /*dc60*/  LDSM.16.MT88.4 R184, [R236+0xd800] ;  /* 0x00d80000ecb8783b */ /* 0x000ee20000004200 */
[----:B------:R-:W-:-:S02]  /*dc70*/  FADD.FTZ R3, R143, R3 ;  /* 0x000000038f037221 */ /* 0x000fc40000010000 */
[----:B------:R-:W-:Y:S01]  /*dc80*/  FADD.FTZ R0, R141, R0 ;  /* 0x000000008d007221 */ /* 0x000fe20000010000 */
[----:B------:R1:W5:Y:S03]  /*dc90*/  LDL.LU R33, [R1+0x84] ;  /* 0x0000840001217983 */ /* 0x0003660000300800 */
[----:B------:R-:W-:Y:S01]  /*dca0*/  FADD.FTZ R0, R138, R0 ;  /* 0x000000008a007221 */ /* 0x000fe20000010000 */
[----:B------:R1:W5:Y:S01]  /*dcb0*/  LDL.LU R32, [R1+0x80] ;  /* 0x0000800001207983 */ /* 0x0003620000300800 */
[-C--:B--2---:R-:W-:Y:S06]  /*dcc0*/  HMMA.16816.F32.BF16 R120, R124, R4.reuse, R120 ;  /* 0x000000047c78723c */ /* 0x084fec0000041878 */
[----:B------:R-:W-:Y:S07]  /*dcd0*/  HMMA.16816.F32.BF16 R116, R128, R4, R116 ;  /* 0x000000048074723c */ /* 0x000fee0000041874 */
[----:B------:R-:W-:Y:S01]  /*dce0*/  FADD.FTZ R4, R2, R30 ;  /* 0x0000001e02047221 */ /* 0x000fe20000010000 */
[----:B------:R-:W-:-:S03]  /*dcf0*/  FADD.FTZ R2, R36, R28 ;  /* 0x0000001c24027221 */ /* 0x000fc60000010000 */
[----:B------:R-:W-:Y:S01]  /*dd00*/  FADD.FTZ R4, R48, R4 ;  /* 0x0000000430047221 */ /* 0x000fe20000010000 */
[----:B------:R-:W-:-:S03]  /*dd10*/  FADD.FTZ R2, R140, R2 ;  /* 0x000000028c027221 */ /* 0x000fc60000010000 */
        /* <DEDUP_REMOVED lines=47> */
[----:B------:R-:W-:Y:S01]  /*e010*/  HMMA.16816.F32.BF16 R148, R128, R152, R148 ;  /* 0x000000988094723c */ /* 0x000fe20000041894 */
[----:B------:R-:W-:-:S05]  /*e020*/  MOV R135, R247 ;  /* 0x000000f700877202 */ /* 0x000fca0000000f00 */
[----:B------:R-:W-:Y:S01]  /*e030*/  HMMA.16816.F32.BF16 R144, R124, R152, R144 ;  /* 0x000000987c90723c */ /* 0x000fe20000041890 */
[----:B------:R-:W-:-:S05]  /*e040*/  MOV R136, R252 ;  /* 0x000000fc00887202 */ /* 0x000fca0000000f00 */
[----:B------:R-:W-:Y:S01]  /*e050*/  HMMA.16816.F32.BF16 R156, R124, R154, R156 ;  /* 0x0000009a7c9c723c */ /* 0x000fe2000004189c */
[----:B------:R-:W-:-:S05]  /*e060*/  MOV R133, R245 ;  /* 0x000000f500857202 */ /* 0x000fca0000000f00 */
[----:B------:R-:W-:Y:S01]  /*e070*/  HMMA.16816.F32.BF16 R164, R124, R168, R164 ;  /* 0x000000a87ca4723c */ /* 0x000fe200000418a4 */
[----:B------:R-:W-:-:S05]  /*e080*/  MOV R134, R246 ;  /* 0x000000f600867202 */ /* 0x000fca0000000f00 */
[C---:B------:R-:W-:Y:S06]  /*e090*/  HMMA.16816.F32.BF16 R172, R124.reuse, R170, R64 ;  /* 0x000000aa7cac723c */ /* 0x040fec0000041840 */
        /* <DEDUP_REMOVED lines=30> */
[----:B------:R-:W1:Y:S01]  /*e280*/  @!P3 LDC.64 R6, c[0x0][0x220] ;  /* 0x00008800ff06bb82 */ /* 0x000e620000000a00 */
[----:B------:R-:W-:-:S04]  /*e290*/  DEPBAR.LE SB0, 0x0 ;  /* 0x000080000000791a */ /* 0x000fc80000000000 */
[----:B------:R-:W-:-:S03]  /*e2a0*/  USHF.R.S32.HI UR5, URZ, 0x1f, UR4 ;  /* 0x0000001f3f057899 */ /* 0x000fc60008011404 */
[----:B------:R-:W-:Y:S01]  /*e2b0*/  BAR.SYNC.DEFER_BLOCKING 0x0 ;  /* 0x0000000000007b1d */ /* 0x000fe20000010000 */
[----:B------:R-:W-:-:S07]  /*e2c0*/  UIMAD UR5, UR5, UR6, URZ ;  /* 0x00000006050572a4 */ /* 0x000fce000f8e023f */
[----:B------:R-:W4:Y:S01]  /*e2d0*/  @!P2 LDC.64 R8, c[0x0][0x220] ;  /* 0x00008800ff08ab82 */ /* 0x000f220000000a00 */
[----:B------:R-:W-:Y:S02]  /*e2e0*/  UIMAD.WIDE.U32 UR12, UR4, UR6, URZ ;  /* 0x00000006040c72a5 */ /* 0x000fe4000f8e003f */
[----:B------:R-:W-:-:S05]  /*e2f0*/  UIMAD UR5, UR4, UR7, UR5 ;  /* 0x00000007040572a4 */ /* 0x000fca000f8e0205 */
[----:B------:R-:W4:Y:S01]  /*e300*/  @!P3 LDC.64 R10, c[0x0][0x220] ;  /* 0x00008800ff0abb82 */ /* 0x000f220000000a00 */
[----:B------:R-:W-:Y:S01]  /*e310*/  UIADD3 UR5, UR13, UR5, URZ ;  /* 0x000000050d057290 */ /* 0x000fe2000fffe03f */
[----:B------:R-:W-:-:S06]  /*e320*/  IMAD.U32 R2, RZ, RZ, UR12 ;  /* 0x0000000cff027e24 */ /* 0x000fcc000f8e00ff */
[----:B------:R-:W4:Y:S01]  /*e330*/  @!P3 LDC.64 R14, c[0x0][0x220] ;  /* 0x00008800ff0ebb82 */ /* 0x000f220000000a00 */
[----:B------:R-:W-:Y:S02]  /*e340*/  IMAD.U32 R3, RZ, RZ, UR13 ;  /* 0x0000000dff037e24 */ /* 0x000fe4000f8e00ff */
[----:B------:R-:W-:-:S05]  /*e350*/  IMAD.U32 R3, RZ, RZ, UR5 ;  /* 0x00000005ff037e24 */ /* 0x000fca000f8e00ff */
[----:B------:R-:W4:Y:S08]  /*e360*/  @!P2 LDC.64 R12, c[0x0][0x220] ;  /* 0x00008800ff0cab82 */ /* 0x000f300000000a00 */
[----:B------:R-:W4:Y:S08]  /*e370*/  @!P2 LDC.64 R16, c[0x0][0x220] ;  /* 0x00008800ff10ab82 */ /* 0x000f300000000a00 */
[----:B------:R-:W4:Y:S08]  /*e380*/  @!P3 LDC.64 R18, c[0x0][0x220] ;  /* 0x00008800ff12bb82 */ /* 0x000f300000000a00 */
[----:B------:R-:W4:Y:S01]  /*e390*/  @!P2 LDC.64 R20, c[0x0][0x220] ;  /* 0x00008800ff14ab82 */ /* 0x000f220000000a00 */
[----:B------:R-:W-:Y:S01]  /*e3a0*/  @P3 STS.128 [R244+0xc000], RZ ;  /* 0x00c000fff4003388 */ /* 0x000fe20000000c00 */
[----:B--2---:R-:W-:-:S04]  /*e3b0*/  LEA R0, P0, R2, R230, 0x6 ;  /* 0x000000e602007211 */ /* 0x004fc800078030ff */
[----:B---3--:R-:W-:Y:S02]  /*e3c0*/  LEA.HI.X R3, R2, R223, R3, 0x6, P0 ;  /* 0x000000df02037211 */ /* 0x008fe400000f3403 */
[C---:B-1----:R-:W-:Y:S02]  /*e3d0*/  @!P3 LEA R6, P1, R0.reuse, R6, 0x1 ;  /* 0x000000060006b211 */ /* 0x042fe400078208ff */
[C---:B----4-:R-:W-:Y:S02]  /*e3e0*/  @!P2 LEA R8, P0, R0.reuse, R8, 0x1 ;  /* 0x000000080008a211 */ /* 0x050fe400078008ff */
[C-C-:B------:R-:W-:Y:S02]  /*e3f0*/  @!P3 LEA.HI.X R7, R0.reuse, R7, R3.reuse, 0x1, P1 ;  /* 0x000000070007b211 */ /* 0x140fe400008f0c03 */
[C---:B------:R-:W-:Y:S02]  /*e400*/  IADD3 R2, P1, R0.reuse, UR28, RZ ;  /* 0x0000001c00027c10 */ /* 0x040fe4000ff3e0ff */
[----:B------:R-:W-:Y:S01]  /*e410*/  @!P2 LEA.HI.X R9, R0, R9, R3, 0x1, P0 ;  /* 0x000000090009a211 */ /* 0x000fe200000f0c03 */
[----:B------:R-:W-:Y:S01]  /*e420*/  @!PT LDS RZ, [RZ] ;  /* 0x00000000fffff984 */ /* 0x000fe20000000800 */
[----:B------:R-:W-:Y:S01]  /*e430*/  @!PT LDS RZ, [RZ] ;  /* 0x00000000fffff984 */ /* 0x000fe20000000800 */
[----:B------:R-:W-:Y:S01]  /*e440*/  @!PT LDS RZ, [RZ] ;  /* 0x00000000fffff984 */ /* 0x000fe20000000800 */
[----:B------:R1:W-:Y:S01]  /*e450*/  @!P3 LDGSTS.E.BYPASS.LTC128B.128 [R244+0xc000], desc[UR20][R6.64] ;  /* 0x0c00000006f4bfae */ /* 0x0003e2000b901d54 */
[----:B------:R-:W-:-:S02]  /*e460*/  @!P3 LEA R10, P0, R2, R10, 0x1 ;  /* 0x0000000a020ab211 */ /* 0x000fc400078008ff */
[----:B------:R-:W-:Y:S02]  /*e470*/  IADD3.X R5, R3, UR19, RZ, P1, !PT ;  /* 0x0000001303057c10 */ /* 0x000fe40008ffe4ff */
[C---:B------:R-:W-:Y:S02]  /*e480*/  IADD3 R0, P4, R2.reuse, UR28, RZ ;  /* 0x0000001c02007c10 */ /* 0x040fe4000ff9e0ff */
[----:B------:R-:W-:Y:S02]  /*e490*/  @!P3 LEA.HI.X R11, R2, R11, R5, 0x1, P0 ;  /* 0x0000000b020bb211 */ /* 0x000fe400000f0c05 */
[----:B------:R-:W-:Y:S02]  /*e4a0*/  @!P3 LEA R14, P1, R0, R14, 0x1 ;  /* 0x0000000e000eb211 */ /* 0x000fe400078208ff */
[----:B------:R-:W-:Y:S02]  /*e4b0*/  IADD3.X R4, R5, UR19, RZ, P4, !PT ;  /* 0x0000001305047c10 */ /* 0x000fe4000a7fe4ff */
[----:B------:R-:W-:-:S02]  /*e4c0*/  @!P2 LEA R12, P0, R2, R12, 0x1 ;  /* 0x0000000c020ca211 */ /* 0x000fc400078008ff */
[C---:B------:R-:W-:Y:S01]  /*e4d0*/  IADD3 R3, P5, R0.reuse, UR28, RZ ;  /* 0x0000001c00037c10 */ /* 0x040fe2000ffbe0ff */
[----:B------:R-:W-:Y:S01]  /*e4e0*/  @P2 STS.128 [R244+0xe000], RZ ;  /* 0x00e000fff4002388 */ /* 0x000fe20000000c00 */
[----:B------:R-:W-:Y:S02]  /*e4f0*/  @!P3 LEA.HI.X R15, R0, R15, R4, 0x1, P1 ;  /* 0x0000000f000fb211 */ /* 0x000fe400008f0c04 */
[----:B------:R-:W-:Y:S01]  /*e500*/  @!P2 LEA.HI.X R13, R2, R13, R5, 0x1, P0 ;  /* 0x0000000d020da211 */ /* 0x000fe200000f0c05 */
[----:B------:R-:W-:Y:S01]  /*e510*/  @!PT LDS RZ, [RZ] ;  /* 0x00000000fffff984 */ /* 0x000fe20000000800 */
[----:B------:R-:W-:Y:S01]  /*e520*/  @!PT LDS RZ, [RZ] ;  /* 0x00000000fffff984 */ /* 0x000fe20000000800 */
[----:B------:R-:W-:Y:S01]  /*e530*/  @!PT LDS RZ, [RZ] ;  /* 0x00000000fffff984 */ /* 0x000fe20000000800 */
[----:B------:R2:W-:Y:S01]  /*e540*/  @!P2 LDGSTS.E.BYPASS.LTC128B.128 [R244+0xe000], desc[UR20][R8.64+0x80] ;  /* 0x0e00008008f4afae */ /* 0x0005e2000b901d54 */
[----:B------:R-:W-:-:S03]  /*e550*/  IADD3.X R5, R4, UR19, RZ, P5, !PT ;  /* 0x0000001304057c10 */ /* 0x000fc6000affe4ff */
[----:B------:R-:W-:Y:S01]  /*e560*/  @P3 STS.128 [R244+0xc800], RZ ;  /* 0x00c800fff4003388 */ /* 0x000fe20000000c00 */
[----:B-1----:R-:W-:-:S03]  /*e570*/  @!P2 LEA R6, P1, R0, R16, 0x1 ;  /* 0x000000100006a211 */ /* 0x002fc600078208ff */
[----:B------:R-:W-:Y:S01]  /*e580*/  @!PT LDS RZ, [RZ] ;  /* 0x00000000fffff984 */ /* 0x000fe20000000800 */
[----:B------:R-:W-:Y:S01]  /*e590*/  @!PT LDS RZ, [RZ] ;  /* 0x00000000fffff984 */ /* 0x000fe20000000800 */
[----:B------:R-:W-:Y:S01]  /*e5a0*/  @!PT LDS RZ, [RZ] ;  /* 0x00000000fffff984 */ /* 0x000fe20000000800 */
[----:B------:R-:W-:Y:S01]  /*e5b0*/  @!P3 LDGSTS.E.BYPASS.LTC128B.128 [R244+0xc800], desc[UR20][R10.64] ;  /* 0x0c8000000af4bfae */ /* 0x000fe2000b901d54 */
[C---:B------:R-:W-:Y:S02]  /*e5c0*/  @!P2 LEA R2, P0, R3.reuse, R20, 0x1 ;  /* 0x000000140302a211 */ /* 0x040fe400078008ff */
        /* <DEDUP_REMOVED lines=10> */
[----:B------:R-:W-:Y:S01]  /*e670*/  @!P3 LDGSTS.E.BYPASS.LTC128B.128 [R244+0xd000], desc[UR20][R14.64] ;  /* 0x0d0000000ef4bfae */ /* 0x000fe2000b901d54 */
[----:B--2---:R-:W-:-:S03]  /*e680*/  @!P3 LEA R8, P4, R3, R18, 0x1 ;  /* 0x000000120308b211 */ /* 0x004fc600078808ff */
[----:B------:R-:W-:Y:S01]  /*e690*/  @P2 STS.128 [R244+0xf000], RZ ;  /* 0x00f000fff4002388 */ /* 0x000fe20000000c00 */
[----:B------:R-:W-:-:S03]  /*e6a0*/  @!P3 LEA.HI.X R9, R3, R19, R5, 0x1, P4 ;  /* 0x000000130309b211 */ /* 0x000fc600020f0c05 */
[----:B------:R-:W-:Y:S01]  /*e6b0*/  @!PT LDS RZ, [RZ] ;  /* 0x00000000fffff984 */ /* 0x000fe20000000800 */
[----:B------:R-:W-:Y:S01]  /*e6c0*/  @!PT LDS RZ, [RZ] ;  /* 0x00000000fffff984 */ /* 0x000fe20000000800 */
[----:B------:R-:W-:Y:S01]  /*e6d0*/  @!PT LDS RZ, [RZ] ;  /* 0x00000000fffff984 */ /* 0x000fe20000000800 */
[----:B------:R1:W-:Y:S01]  /*e6e0*/  @!P2 LDGSTS.E.BYPASS.LTC128B.128 [R244+0xf000], desc[UR20][R6.64+0x80] ;  /* 0x0f00008006f4afae */ /* 0x0003e2000b901d54 */
[----:B------:R-:W-:-:S03]  /*e6f0*/  @!P2 LEA.HI.X R3, R3, R21, R5, 0x1, P0 ;  /* 0x000000150303a211 */ /* 0x000fc600000f0c05 */
[----:B------:R-:W-:Y:S04]  /*e700*/  @P3 STS.128 [R244+0xd800], RZ ;  /* 0x00d800fff4003388 */ /* 0x000fe80000000c00 */
        /* <DEDUP_REMOVED lines=9> */
[----:B-----5:R-:W-:Y:S04]  /*e7a0*/  LDSM.16.M88.4 R48, [R232+0x8000] ;  /* 0x00800000e830783b */ /* 0x020fe80000000200 */
[----:B------:R-:W-:Y:S04]  /*e7b0*/  LDSM.16.M88.4 R36, [R232+0x9800] ;  /* 0x00980000e824783b */ /* 0x000fe80000000200 */
[----:B-1----:R-:W1:Y:S04]  /*e7c0*/  LDSM.16.M88.4 R4, [R240+0x2000] ;  /* 0x00200000f004783b */ /* 0x002e680000000200 */
[----:B------:R-:W-:Y:S04]  /*e7d0*/  LDSM.16.M88.4 R28, [R239] ;  /* 0x00000000ef1c783b */ /* 0x000fe80000000200 */
[----:B--2---:R-:W-:Y:S04]  /*e7e0*/  LDSM.16.M88.4 R8, [R241+0x2000] ;  /* 0x00200000f108783b */ /* 0x004fe80000000200 */
[----:B------:R-:W2:Y:S04]  /*e7f0*/  LDSM.16.M88.4 R44, [R232+0x8800] ;  /* 0x00880000e82c783b */ /* 0x000ea80000000200 */
[----:B------:R-:W4:Y:S04]  /*e800*/  LDSM.16.M88.4 R40, [R232+0x9000] ;  /* 0x00900000e828783b */ /* 0x000f280000000200 */
[----:B------:R-:W3:Y:S04]  /*e810*/  LDSM.16.M88.4 R16, [R239+0x1800] ;  /* 0x00180000ef10783b */ /* 0x000ee80000000200 */
[----:B------:R-:W-:Y:S04]  /*e820*/  LDSM.16.M88.4 R24, [R239+0x800] ;  /* 0x00080000ef18783b */ /* 0x000fe80000000200 */
[----:B------:R-:W3:Y:S04]  /*e830*/  LDSM.16.M88.4 R20, [R239+0x1000] ;  /* 0x00100000ef14783b */ /* 0x000ee80000000200 */
[----:B------:R-:W3:Y:S01]  /*e840*/  LDSM.16.M88.4 R12, [R240] ;  /* 0x00000000f00c783b */ /* 0x000ee20000000200 */
[----:B------:R-:W-:-:S03]  /*e850*/  UIADD3 UR12, UR18, -0x3, URZ ;  /* 0xfffffffd120c7890 */ /* 0x000fc6000fffe03f */
[----:B------:R-:W0:Y:S01]  /*e860*/  LDGDEPBAR ;  /* 0x00000000000079af */ /* 0x000e220000000000 */
[C---:B-1----:R-:W-:Y:S06]  /*e870*/  HMMA.16816.F32.BF16 R132, R4.reuse, R50, RZ ;  /* 0x000000320484723c */ /* 0x042fec00000418ff */
[C---:B------:R-:W-:Y:S06]  /*e880*/  HMMA.16816.F32.BF16 R136, R4.reuse, R48, RZ ;  /* 0x000000300488723c */ /* 0x040fec00000418ff */
[C---:B------:R-:W-:Y:S06]  /*e890*/  HMMA.16816.F32.BF16 R56, R4.reuse, R36, RZ ;  /* 0x000000240438723c */ /* 0x040fec00000418ff */
[----:B--2---:R-:W-:Y:S06]  /*e8a0*/  HMMA.16816.F32.BF16 R208, R4, R46, RZ ;  /* 0x0000002e04d0723c */ /* 0x004fec00000418ff */
[----:B------:R-:W-:Y:S06]  /*e8b0*/  HMMA.16816.F32.BF16 R212, R8, R30, R132 ;  /* 0x0000001e08d4723c */ /* 0x000fec0000041884 */
[C---:B----4-:R-:W-:Y:S06]  /*e8c0*/  HMMA.16816.F32.BF16 R60, R4.reuse, R40, RZ ;  /* 0x00000028043c723c */ /* 0x050fec00000418ff */
[C---:B------:R-:W-:Y:S06]  /*e8d0*/  HMMA.16816.F32.BF16 R52, R4.reuse, R38, RZ ;  /* 0x000000260434723c */ /* 0x040fec00000418ff */
[C---:B------:R-:W-:Y:S06]  /*e8e0*/  HMMA.16816.F32.BF16 R64, R4.reuse, R44, RZ ;  /* 0x0000002c0440723c */ /* 0x040fec00000418ff */
[----:B------:R-:W-:Y:S01]  /*e8f0*/  HMMA.16816.F32.BF16 R140, R4, R42, RZ ;  /* 0x0000002a048c723c */ /* 0x000fe200000418ff */
[----:B------:R-:W1:Y:S01]  /*e900*/  LDSM.16.M88.4 R4, [R241] ;  /* 0x00000000f104783b */ /* 0x000e620000000200 */
[----:B---3--:R-:W-:-:S04]  /*e910*/  IMAD.MOV.U32 R3, RZ, RZ, R213 ;  /* 0x000000ffff037224 */ /* 0x008fc800078e00d5 */
[----:B------:R-:W-:Y:S01]  /*e920*/  HMMA.16816.F32.BF16 R248, R8, R28, R136 ;  /* 0x0000001c08f8723c */ /* 0x000fe20000041888 */
[----:B------:R-:W-:Y:S02]  /*e930*/  IMAD.MOV.U32 R2, RZ, RZ, R214 ;  /* 0x000000ffff027224 */ /* 0x000fe400078e00d6 */
[----:B------:R-:W-:-:S03]  /*e940*/  IMAD.MOV.U32 R0, RZ, RZ, R215 ;  /* 0x000000ffff007224 */ /* 0x000fc600078e00d7 */
[C---:B------:R-:W-:Y:S07]  /*e950*/  HMMA.16816.F32.BF16 R136, R8.reuse, R16, R56 ;  /* 0x000000100888723c */ /* 0x040fee0000041838 */
[----:B------:R-:W-:Y:S01]  /*e960*/  IMAD.MOV.U32 R56, RZ, RZ, R212 ;  /* 0x000000ffff387224 */ /* 0x000fe200078e00d4 */
[C---:B------:R-:W-:Y:S06]  /*e970*/  HMMA.16816.F32.BF16 R220, R8.reuse, R20, R60 ;  /* 0x0000001408dc723c */ /* 0x040fec000004183c */
[C---:B------:R-:W-:Y:S06]  /*e980*/  HMMA.16816.F32.BF16 R212, R8.reuse, R26, R208 ;  /* 0x0000001a08d4723c */ /* 0x040fec00000418d0 */
[----:B------:R-:W-:Y:S01]  /*e990*/  HMMA.16816.F32.BF16 R228, R8, R18, R52 ;  /* 0x0000001208e4723c */ /* 0x000fe20000041834 */
[----:B------:R-:W-:-:S05]  /*e9a0*/  IMAD.MOV.U32 R211, RZ, RZ, R56 ;  /* 0x000000ffffd37224 */ /* 0x000fca00078e0038 */
[C---:B------:R-:W-:Y:S06]  /*e9b0*/  HMMA.16816.F32.BF16 R60, R12.reuse, R48, RZ ;  /* 0x000000300c3c723c */ /* 0x040fec00000418ff */
[C---:B------:R-:W-:Y:S06]  /*e9c0*/  HMMA.16816.F32.BF16 R56, R12.reuse, R50, RZ ;  /* 0x000000320c38723c */ /* 0x040fec00000418ff */
[C---:B------:R-:W-:Y:S06]  /*e9d0*/  HMMA.16816.F32.BF16 R52, R12.reuse, R44, RZ ;  /* 0x0000002c0c34723c */ /* 0x040fec00000418ff */
[----:B------:R-:W-:Y:S06]  /*e9e0*/  HMMA.16816.F32.BF16 R48, R12, R46, RZ ;  /* 0x0000002e0c30723c */ /* 0x000fec00000418ff */
[C---:B------:R-:W-:Y:S06]  /*e9f0*/  HMMA.16816.F32.BF16 R216, R8.reuse, R24, R64 ;  /* 0x0000001808d8723c */ /* 0x040fec0000041840 */
[----:B------:R-:W-:Y:S06]  /*ea00*/  HMMA.16816.F32.BF16 R224, R8, R22, R140 ;  /* 0x0000001608e0723c */ /* 0x000fec000004188c */
[C---:B------:R-:W-:Y:S06]  /*ea10*/  HMMA.16816.F32.BF16 R44, R12.reuse, R40, RZ ;  /* 0x000000280c2c723c */ /* 0x040fec00000418ff */
[C---:B------:R-:W-:Y:S06]  /*ea20*/  HMMA.16816.F32.BF16 R40, R12.reuse, R42, RZ ;  /* 0x0000002a0c28723c */ /* 0x040fec00000418ff */
[C---:B------:R-:W-:Y:S06]  /*ea30*/  HMMA.16816.F32.BF16 R8, R12.reuse, R36, RZ ;  /* 0x000000240c08723c */ /* 0x040fec00000418ff */
[----:B------:R-:W-:Y:S06]  /*ea40*/  HMMA.16816.F32.BF16 R12, R12, R38, RZ ;  /* 0x000000260c0c723c */ /* 0x000fec00000418ff */
[C---:B-1----:R-:W-:Y:S06]  /*ea50*/  HMMA.16816.F32.BF16 R64, R4.reuse, R20, R44 ;  /* 0x000000140440723c */ /* 0x042fec000004182c */
[C---:B------:R-:W-:Y:S06]  /*ea60*/  HMMA.16816.F32.BF16 R60, R4.reuse, R28, R60 ;  /* 0x0000001c043c723c */ /* 0x040fec000004183c */
[C---:B------:R-:W-:Y:S06]  /*ea70*/  HMMA.16816.F32.BF16 R44, R4.reuse, R30, R56 ;  /* 0x0000001e042c723c */ /* 0x040fec0000041838 */
[C---:B------:R-:W-:Y:S06]  /*ea80*/  HMMA.16816.F32.BF16 R52, R4.reuse, R24, R52 ;  /* 0x000000180434723c */ /* 0x040fec0000041834 */
        /* <DEDUP_REMOVED lines=10> */
[----:B------:R-:W-:-:S02]  /*eb30*/  IMAD.MOV.U32 R56, RZ, RZ, R211 ;  /* 0x000000ffff387224 */ /* 0x000fc400078e00d3 */
[----:B------:R-:W-:Y:S02]  /*eb40*/  IMAD.MOV.U32 R57, RZ, RZ, R3 ;  /* 0x000000ffff397224 */ /* 0x000fe400078e0003 */
[----:B------:R-:W-:Y:S02]  /*eb50*/  IMAD.MOV.U32 R58, RZ, RZ, R2 ;  /* 0x000000ffff3a7224 */ /* 0x000fe400078e0002 */
[----:B------:R-:W-:Y:S01]  /*eb60*/  IMAD.MOV.U32 R59, RZ, RZ, R0 ;  /* 0x000000ffff3b7224 */ /* 0x000fe200078e0000 */
[C---:B-1----:R-:W-:Y:S06]  /*eb70*/  HMMA.16816.F32.BF16 R60, R8.reuse, R24, R60 ;  /* 0x00000018083c723c */ /* 0x042fec000004183c */
[----:B--2---:R-:W-:Y:S06]  /*eb80*/  HMMA.16816.F32.BF16 R52, R8, R20, R52 ;  /* 0x000000140834723c */ /* 0x004fec0000041834 */
[C---:B---3--:R-:W-:Y:S06]  /*eb90*/  HMMA.16816.F32.BF16 R140, R4.reuse, R24, R248 ;  /* 0x00000018048c723c */ /* 0x048fec00000418f8 */
[C---:B----4-:R-:W-:Y:S06]  /*eba0*/  HMMA.16816.F32.BF16 R248, R4.reuse, R12, R136 ;  /* 0x0000000c04f8723c */ /* 0x050fec0000041888 */
[C---:B------:R-:W-:Y:S06]  /*ebb0*/  HMMA.16816.F32.BF16 R136, R4.reuse, R26, R56 ;  /* 0x0000001a0488723c */ /* 0x040fec0000041838 */
[C---:B------:R-:W-:Y:S06]  /*ebc0*/  HMMA.16816.F32.BF16 R208, R4.reuse, R20, R216 ;  /* 0x0000001404d0723c */ /* 0x040fec00000418d8 */
[C---:B------:R-:W-:Y:S06]  /*ebd0*/  HMMA.16816.F32.BF16 R220, R4.reuse, R16, R220 ;  /* 0x0000001004dc723c */ /* 0x040fec00000418dc */
[C---:B------:R-:W-:Y:S06]  /*ebe0*/  HMMA.16816.F32.BF16 R212, R4.reuse, R22, R212 ;  /* 0x0000001604d4723c */ /* 0x040fec00000418d4 */
[C---:B------:R-:W-:Y:S06]  /*ebf0*/  HMMA.16816.F32.BF16 R224, R4.reuse, R18, R224 ;  /* 0x0000001204e0723c */ /* 0x040fec00000418e0 */
[----:B------:R-:W-:Y:S01]  /*ec00*/  HMMA.16816.F32.BF16 R228, R4, R14, R228 ;  /* 0x0000000e04e4723c */ /* 0x000fe200000418e4 */
[----:B------:R-:W-:Y:S05]  /*ec10*/  LDSM.16.M88.4 R4, [R242+0x2000] ;  /* 0x00200000f204783b */ /* 0x000fea0000000200 */
[C---:B------:R-:W-:Y:S01]  /*ec20*/  HMMA.16816.F32.BF16 R56, R8.reuse, R26, R44 ;  /* 0x0000001a0838723c */ /* 0x040fe2000004182c */
[----:B------:R-:W1:Y:S05]  /*ec30*/  LDSM.16.M88.4 R24, [R237] ;  /* 0x00000000ed18783b */ /* 0x000e6a0000000200 */
        /* <DEDUP_REMOVED lines=10> */
[C---:B--2---:R-:W-:Y:S06]  /*ece0*/  HMMA.16816.F32.BF16 R140, R4.reuse, R22, R212 ;  /* 0x00000016048c723c */ /* 0x044fec00000418d4 */
[C---:B------:R-:W-:Y:S06]  /*ecf0*/  HMMA.16816.F32.BF16 R64, R4.reuse, R26, R136 ;  /* 0x0000001a0440723c */ /* 0x040fec0000041888 */
        /* <DEDUP_REMOVED lines=43> */
[----:B--2---:R-:W-:-:S12]  /*efb0*/  HMMA.16816.F32.BF16 R248, R4, R20, R132 ;  /* 0x0000001404f8723c */ /* 0x004fd80000041884 */
[----:B------:R-:W-:Y:S02]  /*efc0*/  IMAD.MOV.U32 R208, RZ, RZ, R216 ;  /* 0x000000ffffd07224 */ /* 0x000fe400078e00d8 */
[----:B------:R-:W-:Y:S02]  /*efd0*/  IMAD.MOV.U32 R39, RZ, RZ, R217 ;  /* 0x000000ffff277224 */ /* 0x000fe400078e00d9 */
[----:B------:R-:W-:Y:S02]  /*efe0*/  IMAD.MOV.U32 R38, RZ, RZ, R218 ;  /* 0x000000ffff267224 */ /* 0x000fe400078e00da */
[----:B------:R-:W-:Y:S02]  /*eff0*/  IMAD.MOV.U32 R36, RZ, RZ, R224 ;  /* 0x000000ffff247224 */ /* 0x000fe400078e00e0 */
[----:B------:R-:W-:Y:S02]  /*f000*/  IMAD.MOV.U32 R3, RZ, RZ, R225 ;  /* 0x000000ffff037224 */ /* 0x000fe400078e00e1 */
[----:B------:R-:W-:-:S02]  /*f010*/  IMAD.MOV.U32 R2, RZ, RZ, R226 ;  /* 0x000000ffff027224 */ /* 0x000fc400078e00e2 */
[----:B------:R-:W-:Y:S02]  /*f020*/  IMAD.MOV.U32 R0, RZ, RZ, R227 ;  /* 0x000000ffff007224 */ /* 0x000fe400078e00e3 */
[----:B------:R-:W-:Y:S01]  /*f030*/  HMMA.16816.F32.BF16 R224, R4, R22, R64 ;  /* 0x0000001604e0723c */ /* 0x000fe20000041840 */
[----:B------:R-:W-:-:S05]  /*f040*/  IMAD.MOV.U32 R37, RZ, RZ, R219 ;  /* 0x000000ffff257224 */ /* 0x000fca00078e00db */
[----:B---3--:R-:W-:Y:S01]  /*f050*/  HMMA.16816.F32.BF16 R216, R4, R16, R60 ;  /* 0x0000001004d8723c */ /* 0x008fe2000004183c */
[----:B------:R-:W-:-:S05]  /*f060*/  IMAD.MOV.U32 R67, RZ, RZ, R208 ;  /* 0x000000ffff437224 */ /* 0x000fca00078e00d0 */
        /* <DEDUP_REMOVED lines=8> */
[----:B------:R-:W-:Y:S01]  /*f0f0*/  HMMA.16816.F32.BF16 R44, R8, R18, R44 ;  /* 0x00000012082c723c */ /* 0x000fe2000004182c */
[----:B------:R-:W2:Y:S01]  /*f100*/  LDSM.16.M88.4 R16, [R238+0xa800] ;  /* 0x00a80000ee10783b */ /* 0x000ea20000000200 */
[----:B------:R-:W-:-:S04]  /*f110*/  IMAD.MOV.U32 R228, RZ, RZ, R67 ;  /* 0x000000ffffe47224 */ /* 0x000fc800078e0043 */
[----:B------:R-:W-:Y:S07]  /*f120*/  HMMA.16816.F32.BF16 R64, R8, R24, R220 ;  /* 0x000000180840723c */ /* 0x000fee00000418dc */
[----:B------:R-:W-:Y:S02]  /*f130*/  IMAD.MOV.U32 R220, RZ, RZ, R36 ;  /* 0x000000ffffdc7224 */ /* 0x000fe400078e0024 */
[----:B------:R-:W-:Y:S02]  /*f140*/  IMAD.MOV.U32 R221, RZ, RZ, R3 ;  /* 0x000000ffffdd7224 */ /* 0x000fe400078e0003 */
[----:B------:R-:W-:-:S02]  /*f150*/  IMAD.MOV.U32 R222, RZ, RZ, R2 ;  /* 0x000000ffffde7224 */ /* 0x000fc400078e0002 */
[----:B------:R-:W-:-:S07]  /*f160*/  IMAD.MOV.U32 R223, RZ, RZ, R0 ;  /* 0x000000ffffdf7224 */ /* 0x000fce00078e0000 */
[----:B-1----:R-:W-:Y:S01]  /*f170*/  HMMA.16816.F32.BF16 R220, R4, R20, R220 ;  /* 0x0000001404dc723c */ /* 0x002fe200000418dc */
[----:B------:R-:W-:Y:S02]  /*f180*/  IMAD.MOV.U32 R229, RZ, RZ, R39 ;  /* 0x000000ffffe57224 */ /* 0x000fe400078e0027 */
[----:B------:R-:W-:Y:S02]  /*f190*/  IMAD.MOV.U32 R230, RZ, RZ, R38 ;  /* 0x000000ffffe67224 */ /* 0x000fe400078e0026 */
[----:B------:R-:W-:Y:S01]  /*f1a0*/  IMAD.MOV.U32 R231, RZ, RZ, R37 ;  /* 0x000000ffffe77224 */ /* 0x000fe200078e0025 */
[C---:B------:R-:W-:Y:S06]  /*f1b0*/  HMMA.16816.F32.BF16 R40, R8.reuse, R12, R40 ;  /* 0x0000000c0828723c */ /* 0x040fec0000041828 */
[C---:B------:R-:W-:Y:S01]  /*f1c0*/  HMMA.16816.F32.BF16 R36, R8.reuse, R14, R28 ;  /* 0x0000000e0824723c */ /* 0x040fe2000004181c */
[----:B------:R-:W1:Y:S05]  /*f1d0*/  LDSM.16.M88.4 R12, [R238+0xb000] ;  /* 0x00b00000ee0c783b */ /* 0x000e6a0000000200 */
[----:B------:R-:W-:Y:S01]  /*f1e0*/  HMMA.16816.F32.BF16 R136, R8, R26, R136 ;  /* 0x0000001a0888723c */ /* 0x000fe20000041888 */
[----:B------:R-:W3:Y:S04]  /*f1f0*/  LDSM.16.M88.4 R24, [R238+0xb800] ;  /* 0x00b80000ee18783b */ /* 0x000ee80000000200 */
[----:B------:R-:W4:Y:S01]  /*f200*/  LDSM.16.M88.4 R8, [R243+0x4000] ;  /* 0x00400000f308783b */ /* 0x000f220000000200 */
[----:B------:R-:W-:Y:S01]  /*f210*/  IMAD.MOV.U32 R28, RZ, RZ, R220 ;  /* 0x000000ffff1c7224 */ /* 0x000fe200078e00dc */
[----:B------:R-:W-:Y:S01]  /*f220*/  HMMA.16816.F32.BF16 R212, R4, R22, R228 ;  /* 0x0000001604d4723c */ /* 0x000fe200000418e4 */
[----:B------:R-:W-:-:S02]  /*f230*/  IMAD.MOV.U32 R3, RZ, RZ, R221 ;  /* 0x000000ffff037224 */ /* 0x000fc400078e00dd */
[----:B------:R-:W-:Y:S02]  /*f240*/  IMAD.MOV.U32 R2, RZ, RZ, R222 ;  /* 0x000000ffff027224 */ /* 0x000fe400078e00de */
[----:B------:R-:W-:Y:S02]  /*f250*/  IMAD.MOV.U32 R0, RZ, RZ, R223 ;  /* 0x000000ffff007224 */ /* 0x000fe400078e00df */
[C---:B--2---:R-:W-:Y:S06]  /*f260*/  HMMA.16816.F32.BF16 R220, R4.reuse, R16, R248 ;  /* 0x0000001004dc723c */ /* 0x044fec00000418f8 */
[C---:B------:R-:W-:Y:S11]  /*f270*/  HMMA.16816.F32.BF16 R248, R4.reuse, R18, R224 ;  /* 0x0000001204f8723c */ /* 0x040ff600000418e0 */
[----:B------:R-:W-:Y:S01]  /*f280*/  IMAD.MOV.U32 R48, RZ, RZ, R212 ;  /* 0x000000ffff307224 */ /* 0x000fe200078e00d4 */
[----:B-1----:R-:W-:Y:S06]  /*f290*/  HMMA.16816.F32.BF16 R228, R4, R12, R216 ;  /* 0x0000000c04e4723c */ /* 0x002fec00000418d8 */
[----:B------:R-:W-:-:S02]  /*f2a0*/  IMAD.MOV.U32 R212, RZ, RZ, R220 ;  /* 0x000000ffffd47224 */ /* 0x000fc400078e00dc */
[----:B------:R-:W-:Y:S02]  /*f2b0*/  IMAD.MOV.U32 R51, RZ, RZ, R221 ;  /* 0x000000ffff337224 */ /* 0x000fe400078e00dd */
[----:B------:R-:W-:Y:S02]  /*f2c0*/  IMAD.MOV.U32 R50, RZ, RZ, R222 ;  /* 0x000000ffff327224 */ /* 0x000fe400078e00de */
[----:B------:R-:W-:Y:S01]  /*f2d0*/  IMAD.MOV.U32 R49, RZ, RZ, R223 ;  /* 0x000000ffff317224 */ /* 0x000fe200078e00df */
[----:B---3--:R-:W-:Y:S01]  /*f2e0*/  HMMA.16816.F32.BF16 R216, R4, R26, R132 ;  /* 0x0000001a04d8723c */ /* 0x008fe20000041884 */
[----:B------:R-:W-:Y:S02]  /*f2f0*/  IMAD.MOV.U32 R31, RZ, RZ, R213 ;  /* 0x000000ffff1f7224 */ /* 0x000fe400078e00d5 */
[----:B------:R-:W-:Y:S02]  /*f300*/  IMAD.MOV.U32 R30, RZ, RZ, R214 ;  /* 0x000000ffff1e7224 */ /* 0x000fe400078e00d6 */
[----:B------:R-:W-:-:S02]  /*f310*/  IMAD.MOV.U32 R29, RZ, RZ, R215 ;  /* 0x000000ffff1d7224 */ /* 0x000fc400078e00d7 */
[----:B------:R-:W-:Y:S02]  /*f320*/  IMAD.MOV.U32 R132, RZ, RZ, R212 ;  /* 0x000000ffff847224 */ /* 0x000fe400078e00d4 */
[----:B------:R-:W-:Y:S02]  /*f330*/  IMAD.MOV.U32 R133, RZ, RZ, R51 ;  /* 0x000000ffff857224 */ /* 0x000fe400078e0033 */
[----:B------:R-:W-:Y:S02]  /*f340*/  IMAD.MOV.U32 R134, RZ, RZ, R50 ;  /* 0x000000ffff867224 */ /* 0x000fe400078e0032 */
[----:B------:R-:W-:Y:S01]  /*f350*/  IMAD.MOV.U32 R135, RZ, RZ, R49 ;  /* 0x000000ffff877224 */ /* 0x000fe200078e0031 */
[C---:B------:R-:W-:Y:S06]  /*f360*/  HMMA.16816.F32.BF16 R224, R4.reuse, R14, R208 ;  /* 0x0000000e04e0723c */ /* 0x040fec00000418d0 */
[----:B------:R-:W-:Y:S06]  /*f370*/  HMMA.16816.F32.BF16 R220, R4, R24, R140 ;  /* 0x0000001804dc723c */ /* 0x000fec000004188c */
[----:B----4-:R-:W-:Y:S01]  /*f380*/  HMMA.16816.F32.BF16 R140, R8, R18, R56 ;  /* 0x00000012088c723c */ /* 0x010fe20000041838 */
[----:B------:R-:W-:-:S05]  /*f390*/  IMAD.MOV.U32 R7, RZ, RZ, R48 ;  /* 0x000000ffff077224 */ /* 0x000fca00078e0030 */
[C---:B------:R-:W-:Y:S01]  /*f3a0*/  HMMA.16816.F32.BF16 R48, R8.reuse, R20, R64 ;  /* 0x000000140830723c */ /* 0x040fe20000041840 */
[----:B------:R-:W-:Y:S02]  /*f3b0*/  IMAD.MOV.U32 R56, RZ, RZ, R132 ;  /* 0x000000ffff387224 */ /* 0x000fe400078e0084 */
[----:B------:R-:W-:Y:S02]  /*f3c0*/  IMAD.MOV.U32 R57, RZ, RZ, R133 ;  /* 0x000000ffff397224 */ /* 0x000fe400078e0085 */
[----:B------:R-:W-:Y:S01]  /*f3d0*/  IMAD.MOV.U32 R58, RZ, RZ, R134 ;  /* 0x000000ffff3a7224 */ /* 0x000fe200078e0086 */
[C---:B------:R-:W-:Y:S01]  /*f3e0*/  HMMA.16816.F32.BF16 R212, R8.reuse, R22, R136 ;  /* 0x0000001608d4723c */ /* 0x040fe20000041888 */
[----:B------:R-:W-:Y:S01]  /*f3f0*/  IMAD.MOV.U32 R59, RZ, RZ, R135 ;  /* 0x000000ffff3b7224 */ /* 0x000fe200078e0087 */
[----:B------:R-:W-:Y:S04]  /*f400*/  LDSM.16.M88.4 R20, [R237+0x3800] ;  /* 0x00380000ed14783b */ /* 0x000fe80000000200 */
[C---:B------:R-:W-:Y:S06]  /*f410*/  HMMA.16816.F32.BF16 R132, R8.reuse, R14, R44 ;  /* 0x0000000e0884723c */ /* 0x040fec000004182c */
[----:B------:R-:W-:Y:S01]  /*f420*/  HMMA.16816.F32.BF16 R64, R8, R24, R40 ;  /* 0x000000180840723c */ /* 0x000fe20000041828 */
[----:B------:R-:W-:-:S02]  /*f430*/  IMAD.MOV.U32 R45, RZ, RZ, R31 ;  /* 0x000000ffff2d7224 */ /* 0x000fc400078e001f */
[----:B------:R-:W-:Y:S02]  /*f440*/  IMAD.MOV.U32 R46, RZ, RZ, R30 ;  /* 0x000000ffff2e7224 */ /* 0x000fe400078e001e */
[----:B------:R-:W-:Y:S01]  /*f450*/  IMAD.MOV.U32 R47, RZ, RZ, R29 ;  /* 0x000000ffff2f7224 */ /* 0x000fe200078e001d */
[----:B------:R-:W-:Y:S01]  /*f460*/  HMMA.16816.F32.BF16 R136, R8, R12, R52 ;  /* 0x0000000c0888723c */ /* 0x000fe20000041834 */
[----:B------:R-:W-:Y:S01]  /*f470*/  IMAD.MOV.U32 R40, RZ, RZ, R28 ;  /* 0x000000ffff287224 */ /* 0x000fe200078e001c */
[----:B------:R-:W-:Y:S04]  /*f480*/  LDSM.16.M88.4 R12, [R242+0x4000] ;  /* 0x00400000f20c783b */ /* 0x000fe80000000200 */
[----:B------:R-:W1:Y:S01]  /*f490*/  LDSM.16.M88.4 R28, [R237+0x2000] ;  /* 0x00200000ed1c783b */ /* 0x000e620000000200 */
[----:B------:R-:W-:-:S03]  /*f4a0*/  IMAD.MOV.U32 R44, RZ, RZ, R7 ;  /* 0x000000ffff2c7224 */ /* 0x000fc600078e0007 */
[----:B------:R-:W2:Y:S01]  /*f4b0*/  LDSM.16.M88.4 R4, [R242+0x6000] ;  /* 0x00600000f204783b */ /* 0x000ea20000000200 */
[C---:B------:R-:W-:Y:S03]  /*f4c0*/  HMMA.16816.F32.BF16 R208, R8.reuse, R16, R60 ;  /* 0x0000001008d0723c */ /* 0x040fe6000004183c */
[----:B------:R-:W3:Y:S03]  /*f4d0*/  LDSM.16.M88.4 R16, [R237+0x2800] ;  /* 0x00280000ed10783b */ /* 0x000ee60000000200 */
[----:B------:R-:W-:Y:S01]  /*f4e0*/  HMMA.16816.F32.BF16 R60, R8, R26, R36 ;  /* 0x0000001a083c723c */ /* 0x000fe20000041824 */
[----:B------:R-:W4:Y:S01]  /*f4f0*/  LDSM.16.M88.4 R8, [R237+0x3000] ;  /* 0x00300000ed08783b */ /* 0x000f220000000200 */
[----:B------:R-:W-:Y:S01]  /*f500*/  IMAD.MOV.U32 R41, RZ, RZ, R3 ;  /* 0x000000ffff297224 */ /* 0x000fe200078e0003 */
[----:B------:R-:W-:Y:S01]  /*f510*/  UISETP.GE.AND UP0, UPT, UR18, 0x4, UPT ;  /* 0x000000041200788c */ /* 0x000fe2000bf06270 */
[----:B------:R-:W-:Y:S01]  /*f520*/  IMAD.MOV.U32 R42, RZ, RZ, R2 ;  /* 0x000000ffff2a7224 */ /* 0x000fe200078e0002 */
[----:B------:R-:W-:-:S04]  /*f530*/  DEPBAR.LE SB0, 0x0 ;  /* 0x000080000000791a */ /* 0x000fc80000000000 */
[----:B------:R-:W-:Y:S01]  /*f540*/  IMAD.MOV.U32 R43, RZ, RZ, R0 ;  /* 0x000000ffff2b7224 */ /* 0x000fe200078e0000 */
[-C--:B-1----:R-:W-:Y:S06]  /*f550*/  HMMA.16816.F32.BF16 R52, R12, R28.reuse, R48 ;  /* 0x0000001c0c34723c */ /* 0x082fec0000041830 */
[C---:B--2---:R-:W-:Y:S06]  /*f560*/  HMMA.16816.F32.BF16 R48, R4.reuse, R28, R40 ;  /* 0x0000001c0430723c */ /* 0x044fec0000041828 */
[C---:B---3--:R-:W-:Y:S06]  /*f570*/  HMMA.16816.F32.BF16 R40, R4.reuse, R16, R56 ;  /* 0x000000100428723c */ /* 0x048fec0000041838 */
[C---:B------:R-:W-:Y:S06]  /*f580*/  HMMA.16816.F32.BF16 R44, R4.reuse, R30, R44 ;  /* 0x0000001e042c723c */ /* 0x040fec000004182c */
[----:B------:R-:W-:Y:S01]  /*f590*/  FMUL.FTZ R0, R52, UR29 ;  /* 0x0000001d34007c20 */ /* 0x000fe20008410000 */
[C---:B------:R-:W-:Y:S06]  /*f5a0*/  HMMA.16816.F32.BF16 R36, R4.reuse, R18, R248 ;  /* 0x000000120424723c */ /* 0x040fec00000418f8 */
[C---:B----4-:R-:W-:Y:S06]  /*f5b0*/  HMMA.16816.F32.BF16 R56, R4.reuse, R8, R228 ;  /* 0x000000080438723c */ /* 0x050fec00000418e4 */
[C---:B------:R-:W-:Y:S06]  /*f5c0*/  HMMA.16816.F32.BF16 R224, R4.reuse, R10, R224 ;  /* 0x0000000a04e0723c */ /* 0x040fec00000418e0 */
[C---:B------:R-:W-:Y:S06]  /*f5d0*/  HMMA.16816.F32.BF16 R220, R4.reuse, R20, R220 ;  /* 0x0000001404dc723c */ /* 0x040fec00000418dc */
[----:B------:R-:W-:Y:S06]  /*f5e0*/  HMMA.16816.F32.BF16 R216, R4, R22, R216 ;  /* 0x0000001604d8723c */ /* 0x000fec00000418d8 */
[C---:B------:R-:W-:Y:S01]  /*f5f0*/  HMMA.16816.F32.BF16 R4, R12.reuse, R8, R136 ;  /* 0x000000080c04723c */ /* 0x040fe20000041888 */
[----:B------:R1:W2:Y:S05]  /*f600*/  MUFU.TANH R138, R0 ;  /* 0x00000000008a7308 */ /* 0x0002aa0000002400 */
[----:B------:R-:W-:Y:S01]  /*f610*/  HMMA.16816.F32.BF16 R28, R12, R30, R212 ;  /* 0x0000001e0c1c723c */ /* 0x000fe200000418d4 */
[----:B-1----:R-:W-:-:S04]  /*f620*/  FMUL.FTZ R0, R53, UR29 ;  /* 0x0000001d35007c20 */ /* 0x002fc80008410000 */
[----:B------:R1:W3:Y:S01]  /*f630*/  MUFU.TANH R136, R0 ;  /* 0x0000000000887308 */ /* 0x0002e20000002400 */
[----:B------:R-:W-:Y:S01]  /*f640*/  HMMA.16816.F32.BF16 R24, R12, R16, R208 ;  /* 0x000000100c18723c */ /* 0x000fe200000418d0 */
        /* <DEDUP_REMOVED lines=11> */
[----:B------:R1:W-:Y:S01]  /*f700*/  MUFU.TANH R248, R0 ;  /* 0x0000000000f87308 */ /* 0x0003e20000002400 */
[----:B------:R-:W-:Y:S01]  /*f710*/  HMMA.16816.F32.BF16 R16, R12, R18, R140 ;  /* 0x000000120c10723c */ /* 0x000fe2000004188c */
        /* <DEDUP_REMOVED lines=44> */
[----:B------:R-:W2:Y:S01]  /*f9e0*/  S2R R3, SR_TID.X ;  /* 0x0000000000037919 */ /* 0x000ea20000002100 */
        /* <DEDUP_REMOVED lines=9> */
[----:B------:R1:W-:Y:S01]  /*fa80*/  MUFU.TANH R40, R0 ;  /* 0x0000000000287308 */ /* 0x0003e20000002400 */
[----:B------:R-:W-:Y:S01]  /*fa90*/  HMMA.16816.F32.BF16 R8, R12, R10, R132 ;  /* 0x0000000a0c08723c */ /* 0x000fe20000041884 */
[----:B-1----:R-:W-:-:S06]  /*faa0*/  FMUL.FTZ R0, R7, UR29 ;  /* 0x0000001d07007c20 */ /* 0x002fcc0008410000 */
[----:B------:R1:W-:Y:S01]  /*fab0*/  MUFU.TANH R39, R0 ;  /* 0x0000000000277308 */ /* 0x0003e20000002400 */
[----:B--2---:R-:W-:Y:S02]  /*fac0*/  IMAD.SHL.U32 R3, R3, 0x2, RZ ;  /* 0x0000000203037824 */ /* 0x004fe400078e00ff */
[----:B-1----:R-:W-:-:S05]  /*fad0*/  FMUL.FTZ R0, R56, UR29 ;  /* 0x0000001d38007c20 */ /* 0x002fca0008410000 */
[----:B------:R1:W-:Y:S01]  /*fae0*/  MUFU.TANH R54, R0 ;  /* 0x0000000000367308 */ /* 0x0003e20000002400 */
[----:B------:R-:W-:Y:S01]  /*faf0*/  HMMA.16816.F32.BF16 R16, R12, R20, R64 ;  /* 0x000000140c10723c */ /* 0x000fe20000041840 */
[----:B------:R-:W-:Y:S01]  /*fb00*/  LOP3.LUT R3, R3, 0x6, RZ, 0xc0, !PT ;  /* 0x0000000603037812 */ /* 0x000fe200078ec0ff */
[----:B-1----:R-:W-:-:S05]  /*fb10*/  FMUL.FTZ R0, R57, UR29 ;  /* 0x0000001d39007c20 */ /* 0x002fca0008410000 */
[----:B------:R1:W-:Y:S02]  /*fb20*/  MUFU.TANH R53, R0 ;  /* 0x0000000000357308 */ /* 0x0003e40000002400 */
[----:B-1----:R-:W-:-:S06]  /*fb30*/  FMUL.FTZ R0, R58, UR29 ;  /* 0x0000001d3a007c20 */ /* 0x002fcc0008410000 */
[----:B------:R1:W-:Y:S01]  /*fb40*/  MUFU.TANH R52, R0 ;  /* 0x0000000000347308 */ /* 0x0003e20000002400 */
[----:B------:R-:W-:Y:S01]  /*fb50*/  HMMA.16816.F32.BF16 R20, R12, R22, R60 ;  /* 0x000000160c14723c */ /* 0x000fe2000004183c */
[----:B-1----:R-:W-:-:S06]  /*fb60*/  FMUL.FTZ R0, R59, UR29 ;  /* 0x0000001d3b007c20 */ /* 0x002fcc0008410000 */
[----:B------:R1:W-:Y:S01]  /*fb70*/  MUFU.TANH R47, R0 ;  /* 0x00000000002f7308 */ /* 0x0003e20000002400 */
[----:B------:R-:W-:Y:S01]  /*fb80*/  FMUL.FTZ R2, R8, UR29 ;  /* 0x0000001d08027c20 */ /* 0x000fe20008410000 */
[----:B-1----:R-:W-:-:S04]  /*fb90*/  IMAD.U32 R0, RZ, RZ, UR12 ;  /* 0x0000000cff007e24 */ /* 0x002fc8000f8e00ff */
[----:B------:R-:W-:-:S04]  /*fba0*/  IMAD R0, R0, 0x40, R3 ;  /* 0x0000004000007824 */ /* 0x000fc800078e0203 */
[C---:B------:R-:W-:Y:S01]  /*fbb0*/  VIADD R15, R0.reuse, 0x1 ;  /* 0x00000001000f7836 */ /* 0x040fe20000000000 */
[CC--:B------:R-:W-:Y:S01]  /*fbc0*/  ISETP.GE.AND P0, PT, R0.reuse, R32.reuse, PT ;  /* 0x000000200000720c */ /* 0x0c0fe20003f06270 */
[C---:B------:R-:W-:Y:S02]  /*fbd0*/  VIADD R14, R0.reuse, 0x8 ;  /* 0x00000008000e7836 */ /* 0x040fe40000000000 */
[----:B------:R-:W-:Y:S01]  /*fbe0*/  VIADD R13, R0, 0x9 ;  /* 0x00000009000d7836 */ /* 0x000fe20000000000 */
[-C--:B------:R-:W-:Y:S01]  /*fbf0*/  ISETP.GE.AND P6, PT, R15, R32.reuse, PT ;  /* 0x000000200f00720c */ /* 0x080fe20003fc6270 */
[----:B------:R1:W2:Y:S01]  /*fc00*/  MUFU.TANH R37, R2 ;  /* 0x0000000200257308 */ /* 0x0002a20000002400 */
[----:B------:R-:W-:Y:S01]  /*fc10*/  FMUL.FTZ R31, R11, UR29 ;  /* 0x0000001d0b1f7c20 */ /* 0x000fe20008410000 */
[----:B------:R-:W-:Y:S01]  /*fc20*/  FSEL R24, R138, -INF , !P0 ;  /* 0xff8000008a187808 */ /* 0x000fe20004000000 */
[----:B------:R-:W-:Y:S01]  /*fc30*/  VIADD R12, R0, 0x10 ;  /* 0x00000010000c7836 */ /* 0x000fe20000000000 */
[----:B---3--:R-:W-:Y:S01]  /*fc40*/  FSEL R25, R136, -INF , !P6 ;  /* 0xff80000088197808 */ /* 0x008fe20007000000 */
[----:B------:R-:W-:Y:S01]  /*fc50*/  VIADD R11, R0, 0x11 ;  /* 0x00000011000b7836 */ /* 0x000fe20000000000 */
[----:B------:R-:W-:-:S02]  /*fc60*/  ISETP.GE.AND P0, PT, R14, R32, PT ;  /* 0x000000200e00720c */ /* 0x000fc40003f06270 */
[----:B------:R-:W-:Y:S01]  /*fc70*/  ISETP.GE.AND P6, PT, R13, R32, PT ;  /* 0x000000200d00720c */ /* 0x000fe20003fc6270 */
[----:B------:R-:W-:Y:S01]  /*fc80*/  FMUL.FTZ R3, R10, UR29 ;  /* 0x0000001d0a037c20 */ /* 0x000fe20008410000 */
[----:B----4-:R-:W-:Y:S01]  /*fc90*/  FSEL R26, R48, -INF , !P0 ;  /* 0xff800000301a7808 */ /* 0x010fe20004000000 */
[----:B-1----:R-:W-:Y:S01]  /*fca0*/  FMUL.FTZ R2, R9, UR29 ;  /* 0x0000001d09027c20 */ /* 0x002fe20008410000 */
[----:B------:R-:W-:-:S03]  /*fcb0*/  FSEL R27, R28, -INF , !P6 ;  /* 0xff8000001c1b7808 */ /* 0x000fc60007000000 */
[----:B------:R1:W3:Y:S01]  /*fcc0*/  MUFU.TANH R30, R2 ;  /* 0x00000002001e7308 */ /* 0x0002e20000002400 */
[----:B------:R-:W-:Y:S01]  /*fcd0*/  VIADD R10, R0, 0x18 ;  /* 0x00000018000a7836 */ /* 0x000fe20000000000 */
[-C--:B------:R-:W-:Y:S01]  /*fce0*/  ISETP.GE.AND P0, PT, R12, R32.reuse, PT ;  /* 0x000000200c00720c */ /* 0x080fe20003f06270 */
[C---:B------:R-:W-:Y:S01]  /*fcf0*/  VIADD R9, R0.reuse, 0x19 ;  /* 0x0000001900097836 */ /* 0x040fe20000000000 */
[-C--:B------:R-:W-:Y:S01]  /*fd00*/  ISETP.GE.AND P6, PT, R11, R32.reuse, PT ;  /* 0x000000200b00720c */ /* 0x080fe20003fc6270 */
[C---:B------:R-:W-:Y:S01]  /*fd10*/  VIADD R8, R0.reuse, 0x20 ;  /* 0x0000002000087836 */ /* 0x040fe20000000000 */
[----:B------:R-:W-:Y:S01]  /*fd20*/  FSEL R229, R45, -INF , !P0 ;  /* 0xff8000002de57808 */ /* 0x000fe20004000000 */
[----:B------:R-:W-:Y:S01]  /*fd30*/  VIADD R7, R0, 0x21 ;  /* 0x0000002100077836 */ /* 0x000fe20000000000 */
[----:B------:R-:W-:Y:S02]  /*fd40*/  FSEL R228, R44, -INF , !P6 ;  /* 0xff8000002ce47808 */ /* 0x000fe40007000000 */
[-C--:B------:R-:W-:Y:S01]  /*fd50*/  ISETP.GE.AND P0, PT, R10, R32.reuse, PT ;  /* 0x000000200a00720c */ /* 0x080fe20003f06270 */
[----:B-1----:R-:W-:Y:S01]  /*fd60*/  FMUL.FTZ R2, R16, UR29 ;  /* 0x0000001d10027c20 */ /* 0x002fe20008410000 */
[----:B------:R-:W-:-:S03]  /*fd70*/  ISETP.GE.AND P6, PT, R9, R32, PT ;  /* 0x000000200900720c */ /* 0x000fc60003fc6270 */
[----:B------:R1:W4:Y:S01]  /*fd80*/  MUFU.TANH R29, R2 ;  /* 0x00000002001d7308 */ /* 0x0003220000002400 */
[----:B------:R-:W-:Y:S01]  /*fd90*/  FSEL R139, R41, -INF , !P0 ;  /* 0xff800000298b7808 */ /* 0x000fe20004000000 */
[----:B------:R-:W-:Y:S01]  /*fda0*/  VIADD R6, R0, 0x28 ;  /* 0x0000002800067836 */ /* 0x000fe20000000000 */
[----:B------:R-:W-:Y:S01]  /*fdb0*/  FSEL R138, R42, -INF , !P6 ;  /* 0xff8000002a8a7808 */ /* 0x000fe20007000000 */
[----:B------:R-:W-:Y:S01]  /*fdc0*/  VIADD R5, R0, 0x29 ;  /* 0x0000002900057836 */ /* 0x000fe20000000000 */
[----:B------:R-:W-:-:S03]  /*fdd0*/  ISETP.GE.AND P0, PT, R8, R32, PT ;  /* 0x000000200800720c */ /* 0x000fc60003f06270 */
[----:B------:R2:W-:Y:S01]  /*fde0*/  MUFU.TANH R36, R3 ;  /* 0x0000000300247308 */ /* 0x0005e20000002400 */
[----:B------:R-:W-:Y:S01]  /*fdf0*/  ISETP.GE.AND P6, PT, R7, R32, PT ;  /* 0x000000200700720c */ /* 0x000fe20003fc6270 */
[----:B-1----:R-:W-:-:S06]  /*fe00*/  FMUL.FTZ R2, R17, UR29 ;  /* 0x0000001d11027c20 */ /* 0x002fcc0008410000 */
[----:B------:R1:W4:Y:S01]  /*fe10*/  MUFU.TANH R28, R2 ;  /* 0x00000002001c7308 */ /* 0x0003220000002400 */
[----:B--2---:R-:W-:Y:S01]  /*fe20*/  FMUL.FTZ R3, R21, UR29 ;  /* 0x0000001d15037c20 */ /* 0x004fe20008410000 */
[----:B------:R-:W-:-:S06]  /*fe30*/  FSEL R45, R4, -INF , !P0 ;  /* 0xff800000042d7808 */ /* 0x000fcc0004000000 */
[----:B------:R2:W-:Y:S01]  /*fe40*/  MUFU.TANH R17, R3 ;  /* 0x0000000300117308 */ /* 0x0005e20000002400 */
[----:B------:R-:W-:Y:S01]  /*fe50*/  FSEL R58, R38, -INF , !P6 ;  /* 0xff800000263a7808 */ /* 0x000fe20007000000 */
[----:B------:R-:W-:Y:S02]  /*fe60*/  VIADD R4, R0, 0x30 ;  /* 0x0000003000047836 */ /* 0x000fe40000000000 */
[----:B-1----:R-:W-:Y:S01]  /*fe70*/  FMUL.FTZ R2, R20, UR29 ;  /* 0x0000001d14027c20 */ /* 0x002fe20008410000 */
[----:B------:R-:W-:-:S03]  /*fe80*/  ISETP.GE.AND P0, PT, R6, R32, PT ;  /* 0x000000200600720c */ /* 0x000fc60003f06270 */
[----:B------:R1:W4:Y:S01]  /*fe90*/  MUFU.TANH R16, R2 ;  /* 0x0000000200107308 */ /* 0x0003220000002400 */
[----:B------:R-:W-:Y:S01]  /*fea0*/  ISETP.GE.AND P6, PT, R5, R32, PT ;  /* 0x000000200500720c */ /* 0x000fe20003fc6270 */
[C---:B--2---:R-:W-:Y:S01]  /*feb0*/  VIADD R3, R0.reuse, 0x31 ;  /* 0x0000003100037836 */ /* 0x044fe20000000000 */
[C---:B------:R-:W-:Y:S02]  /*fec0*/  ISETP.GE.AND P5, PT, R0.reuse, R33, PT ;  /* 0x000000210000720c */ /* 0x040fe40003fa6270 */
[C---:B------:R-:W-:Y:S02]  /*fed0*/  ISETP.GE.AND P4, PT, R0.reuse, R35, PT ;  /* 0x000000230000720c */ /* 0x040fe40003f86270 */
[----:B------:R-:W-:Y:S02]  /*fee0*/  ISETP.GE.AND P1, PT, R0, R34, PT ;  /* 0x000000220000720c */ /* 0x000fe40003f26270 */
[----:B------:R-:W-:Y:S02]  /*fef0*/  FSEL R59, R37, -INF , !P0 ;  /* 0xff800000253b7808 */ /* 0x000fe40004000000 */
[----:B---3--:R-:W-:-:S02]  /*ff00*/  FSEL R56, R30, -INF , !P6 ;  /* 0xff8000001e387808 */ /* 0x008fc40007000000 */
[-C--:B------:R-:W-:Y:S01]  /*ff10*/  ISETP.GE.AND P0, PT, R4, R32.reuse, PT ;  /* 0x000000200400720c */ /* 0x080fe20003f06270 */
[C---:B-1----:R-:W-:Y:S01]  /*ff20*/  VIADD R2, R0.reuse, 0x38 ;  /* 0x0000003800027836 */ /* 0x042fe20000000000 */
[-C--:B------:R-:W-:Y:S01]  /*ff30*/  ISETP.GE.AND P6, PT, R3, R32.reuse, PT ;  /* 0x000000200300720c */ /* 0x080fe20003fc6270 */
[----:B------:R-:W-:Y:S01]  /*ff40*/  VIADD R0, R0, 0x39 ;  /* 0x0000003900007836 */ /* 0x000fe20000000000 */
[----:B----4-:R-:W-:Y:S02]  /*ff50*/  FSEL R133, R29, -INF , !P0 ;  /* 0xff8000001d857808 */ /* 0x010fe40004000000 */
[----:B------:R-:W-:Y:S01]  /*ff60*/  FSEL R57, R28, -INF , !P6 ;  /* 0xff8000001c397808 */ /* 0x000fe20007000000 */
[----:B------:R-:W-:Y:S01]  /*ff70*/  BAR.SYNC.DEFER_BLOCKING 0x0 ;  /* 0x0000000000007b1d */ /* 0x000fe20000010000 */
[-C--:B------:R-:W-:Y:S02]  /*ff80*/  ISETP.GE.AND P0, PT, R2, R32.reuse, PT ;  /* 0x000000200200720c */ /* 0x080fe40003f06270 */
[----:B------:R-:W-:Y:S01]  /*ff90*/  ISETP.GE.AND P6, PT, R0, R32, PT ;  /* 0x000000200000720c */ /* 0x000fe20003fc6270 */
[----:B------:R-:W-:Y:S01]  /*ffa0*/  FMUL.FTZ R18, R18, UR29 ;  /* 0x0000001d12127c20 */ /* 0x000fe20008410000 */
[----:B------:R-:W-:-:S02]  /*ffb0*/  FSEL R135, R16, -INF , !P0 ;  /* 0xff80000010877808 */ /* 0x000fc40004000000 */
[----:B------:R-:W-:Y:S01]  /*ffc0*/  FSEL R134, R17, -INF , !P6 ;  /* 0xff80000011867808 */ /* 0x000fe20007000000 */
[----:B------:R1:W-:Y:S01]  /*ffd0*/  MUFU.TANH R29, R18 ;  /* 0x00000012001d7308 */ /* 0x0003e20000002400 */
[-C--:B------:R-:W-:Y:S01]  /*ffe0*/  ISETP.GE.AND P0, PT, R15, R33.reuse, PT ;  /* 0x000000210f00720c */ /* 0x080fe20003f06270 */
[----:B------:R-:W-:Y:S01]  /*fff0*/  FMUL.FTZ R19, R19, UR29 ;  /* 0x0000001d13137c20 */ /* 0x000fe20008410000 */
[----:B------:R-:W-:Y:S01]  /*10000*/  ISETP.GE.AND P6, PT, R14, R33, PT ;  /* 0x000000210e00720c */ /* 0x000fe20003fc6270 */
[----:B------:R-:W-:Y:S01]  /*10010*/  FMUL.FTZ R22, R22, UR29 ;  /* 0x0000001d16167c20 */ /* 0x000fe20008410000 */
[----:B------:R-:W-:-:S03]  /*10020*/  FSEL R20, R211, -INF , !P0 ;  /* 0xff800000d3147808 */ /* 0x000fc60004000000 */
[----:B------:R-:W2:Y:S01]  /*10030*/  MUFU.TANH R31, R31 ;  /* 0x0000001f001f7308 */ /* 0x000ea20000002400 */
[----:B------:R-:W-:Y:S01]  /*10040*/  FSEL R21, R142, -INF , !P6 ;  /* 0xff8000008e157808 */ /* 0x000fe20007000000 */
[----:B------:R-:W-:Y:S01]  /*10050*/  FMUL.FTZ R23, R23, UR29 ;  /* 0x0000001d17177c20 */ /* 0x000fe20008410000 */
[-C--:B------:R-:W-:Y:S02]  /*10060*/  ISETP.GE.AND P0, PT, R12, R33.reuse, PT ;  /* 0x000000210c00720c */ /* 0x080fe40003f06270 */
[-C--:B------:R-:W-:Y:S02]  /*10070*/  ISETP.GE.AND P6, PT, R11, R33.reuse, PT ;  /* 0x000000210b00720c */ /* 0x080fe40003fc6270 */
[----:B-1----:R-:W-:Y:S02]  /*10080*/  FSEL R18, R212, -INF , !P5 ;  /* 0xff800000d4127808 */ /* 0x002fe40006800000 */
[----:B------:R-:W-:Y:S01]  /*10090*/  ISETP.GE.AND P5, PT, R13, R33, PT ;  /* 0x000000210d00720c */ /* 0x000fe20003fa6270 */
[----:B------:R-:W1:Y:S01]  /*100a0*/  MUFU.TANH R19, R19 ;  /* 0x0000001300137308 */ /* 0x000e620000002400 */
[----:B------:R-:W-:-:S02]  /*100b0*/  FSEL R67, R49, -INF , !P0 ;  /* 0xff80000031437808 */ /* 0x000fc40004000000 */
[----:B------:R-:W-:Y:S02]  /*100c0*/  FSEL R28, R141, -INF , !P5 ;  /* 0xff8000008d1c7808 */ /* 0x000fe40006800000 */
[----:B------:R-:W-:-:S03]  /*100d0*/  ISETP.GE.AND P5, PT, R10, R33, PT ;  /* 0x000000210a00720c */ /* 0x000fc60003fa6270 */
[----:B------:R3:W4:Y:S01]  /*100e0*/  MUFU.TANH R17, R22 ;  /* 0x0000001600117308 */ /* 0x0007220000002400 */
[----:B------:R-:W-:Y:S02]  /*100f0*/  FSEL R137, R137, -INF , !P6 ;  /* 0xff80000089897808 */ /* 0x000fe40007000000 */
[-C--:B------:R-:W-:Y:S02]  /*10100*/  ISETP.GE.AND P0, PT, R9, R33.reuse, PT ;  /* 0x000000210900720c */ /* 0x080fe40003f06270 */
[----:B------:R-:W-:-:S03]  /*10110*/  ISETP.GE.AND P6, PT, R8, R33, PT ;  /* 0x000000210800720c */ /* 0x000fc60003fc6270 */
[----:B------:R1:W4:Y:S01]  /*10120*/  MUFU.TANH R16, R23 ;  /* 0x0000001700107308 */ /* 0x0003220000002400 */
[----:B------:R-:W-:Y:S02]  /*10130*/  FSEL R132, R46, -INF , !P5 ;  /* 0xff8000002e847808 */ /* 0x000fe40006800000 */
[-C--:B------:R-:W-:Y:S02]  /*10140*/  ISETP.GE.AND P5, PT, R7, R33.reuse, PT ;  /* 0x000000210700720c */ /* 0x080fe40003fa6270 */
[----:B------:R-:W-:Y:S02]  /*10150*/  FSEL R66, R43, -INF , !P0 ;  /* 0xff8000002b427808 */ /* 0x000fe40004000000 */
[----:B------:R-:W-:Y:S02]  /*10160*/  FSEL R40, R40, -INF , !P6 ;  /* 0xff80000028287808 */ /* 0x000fe40007000000 */
[-C--:B------:R-:W-:Y:S01]  /*10170*/  ISETP.GE.AND P0, PT, R6, R33.reuse, PT ;  /* 0x000000210600720c */ /* 0x080fe20003f06270 */
[----:B---3--:R-:W-:Y:S01]  /*10180*/  FMUL.FTZ R22, R224, UR29 ;  /* 0x0000001de0167c20 */ /* 0x008fe20008410000 */
[----:B------:R-:W-:-:S02]  /*10190*/  ISETP.GE.AND P6, PT, R5, R33, PT ;  /* 0x000000210500720c */ /* 0x000fc40003fc6270 */
[----:B------:R-:W-:Y:S01]  /*101a0*/  FSEL R41, R36, -INF , !P0 ;  /* 0xff80000024297808 */ /* 0x000fe20004000000 */
[----:B------:R3:W4:Y:S01]  /*101b0*/  MUFU.TANH R37, R22 ;  /* 0x0000001600257308 */ /* 0x0007220000002400 */
[----:B--2---:R-:W-:Y:S02]  /*101c0*/  FSEL R251, R31, -INF , !P6 ;  /* 0xff8000001ffb7808 */ /* 0x004fe40007000000 */
[----:B-1----:R-:W-:Y:S02]  /*101d0*/  FSEL R23, R39, -INF , !P5 ;  /* 0xff80000027177808 */ /* 0x002fe40006800000 */
[-C--:B------:R-:W-:Y:S02]  /*101e0*/  ISETP.GE.AND P5, PT, R4, R33.reuse, PT ;  /* 0x000000210400720c */ /* 0x080fe40003fa6270 */
[-C--:B------:R-:W-:Y:S02]  /*101f0*/  ISETP.GE.AND P0, PT, R3, R33.reuse, PT ;  /* 0x000000210300720c */ /* 0x080fe40003f06270 */
[----:B------:R-:W-:-:S02]  /*10200*/  ISETP.GE.AND P6, PT, R2, R33, PT ;  /* 0x000000210200720c */ /* 0x000fc40003fc6270 */
[----:B------:R-:W-:Y:S02]  /*10210*/  FSEL R44, R29, -INF , !P5 ;  /* 0xff8000001d2c7808 */ /* 0x000fe40006800000 */
[----:B------:R-:W-:Y:S01]  /*10220*/  ISETP.GE.AND P5, PT, R0, R33, PT ;  /* 0x000000210000720c */ /* 0x000fe20003fa6270 */
[----:B---3--:R-:W-:Y:S01]  /*10230*/  FMUL.FTZ R22, R225, UR29 ;  /* 0x0000001de1167c20 */ /* 0x008fe20008410000 */
[----:B------:R-:W-:Y:S02]  /*10240*/  FSEL R43, R19, -INF , !P0 ;  /* 0xff800000132b7808 */ /* 0x000fe40004000000 */
[----:B----4-:R-:W-:Y:S01]  /*10250*/  FSEL R42, R17, -INF , !P6 ;  /* 0xff800000112a7808 */ /* 0x010fe20007000000 */
[----:B------:R1:W-:Y:S01]  /*10260*/  MUFU.TANH R36, R22 ;  /* 0x0000001600247308 */ /* 0x0003e20000002400 */
[C---:B------:R-:W-:Y:S02]  /*10270*/  ISETP.GE.AND P0, PT, R15.reuse, R35, PT ;  /* 0x000000230f00720c */ /* 0x040fe40003f06270 */
[----:B------:R-:W-:Y:S01]  /*10280*/  ISETP.GE.AND P6, PT, R15, R34, PT ;  /* 0x000000220f00720c */ /* 0x000fe20003fc6270 */
[----:B------:R-:W-:Y:S01]  /*10290*/  FMUL.FTZ R15, R227, UR29 ;  /* 0x0000001de30f7c20 */ /* 0x000fe20008410000 */
[----:B------:R-:W-:-:S02]  /*102a0*/  FSEL R227, R16, -INF , !P5 ;  /* 0xff80000010e37808 */ /* 0x000fc40006800000 */
[----:B------:R-:W-:Y:S02]  /*102b0*/  FSEL R19, R249, -INF , !P4 ;  /* 0xff800000f9137808 */ /* 0x000fe40006000000 */
[C---:B------:R-:W-:Y:S02]  /*102c0*/  ISETP.GE.AND P5, PT, R14.reuse, R35, PT ;  /* 0x000000230e00720c */ /* 0x040fe40003fa6270 */
[----:B------:R-:W-:Y:S01]  /*102d0*/  ISETP.GE.AND P4, PT, R14, R34, PT ;  /* 0x000000220e00720c */ /* 0x000fe20003f86270 */
[----:B------:R2:W-:Y:S01]  /*102e0*/  STL [R1], R23 ;  /* 0x0000001701007387 */ /* 0x0005e20000100800 */
[----:B-1----:R-:W-:Y:S01]  /*102f0*/  FMUL.FTZ R22, R226, UR29 ;  /* 0x0000001de2167c20 */ /* 0x002fe20008410000 */
[----:B------:R-:W-:-:S03]  /*10300*/  FSEL R29, R215, -INF , !P5 ;  /* 0xff800000d71d7808 */ /* 0x000fc60006800000 */
[----:B------:R1:W3:Y:S01]  /*10310*/  MUFU.TANH R17, R22 ;  /* 0x0000001600117308 */ /* 0x0002e20000002400 */
[----:B------:R-:W-:Y:S02]  /*10320*/  FSEL R32, R213, -INF , !P4 ;  /* 0xff800000d5207808 */ /* 0x000fe40006000000 */
[----:B------:R-:W-:Y:S02]  /*10330*/  ISETP.GE.AND P5, PT, R12, R34, PT ;  /* 0x000000220c00720c */ /* 0x000fe40003fa6270 */
[----:B------:R-:W-:Y:S02]  /*10340*/  ISETP.GE.AND P4, PT, R11, R35, PT ;  /* 0x000000230b00720c */ /* 0x000fe40003f86270 */
[----:B------:R-:W-:Y:S02]  /*10350*/  FSEL R31, R248, -INF , !P6 ;  /* 0xff800000f81f7808 */ /* 0x000fe40007000000 */
[----:B------:R-:W-:Y:S02]  /*10360*/  FSEL R65, R143, -INF , !P5 ;  /* 0xff8000008f417808 */ /* 0x000fe40006800000 */
[----:B--2---:R-:W-:-:S02]  /*10370*/  FSEL R23, R250, -INF , !P0 ;  /* 0xff800000fa177808 */ /* 0x004fc40004000000 */
[----:B-1----:R-:W-:Y:S02]  /*10380*/  FSEL R22, R231, -INF , !P1 ;  /* 0xff800000e7167808 */ /* 0x002fe40004800000 */
[C---:B------:R-:W-:Y:S02]  /*10390*/  ISETP.GE.AND P1, PT, R13.reuse, R35, PT ;  /* 0x000000230d00720c */ /* 0x040fe40003f26270 */
[-C--:B------:R-:W-:Y:S02]  /*103a0*/  ISETP.GE.AND P0, PT, R13, R34.reuse, PT ;  /* 0x000000220d00720c */ /* 0x080fe40003f06270 */
[----:B------:R-:W-:Y:S02]  /*103b0*/  FSEL R30, R230, -INF , !P1 ;  /* 0xff800000e61e7808 */ /* 0x000fe40004800000 */
[----:B------:R-:W-:Y:S02]  /*103c0*/  FSEL R33, R214, -INF , !P0 ;  /* 0xff800000d6217808 */ /* 0x000fe40004000000 */
[----:B------:R-:W-:-:S02]  /*103d0*/  ISETP.GE.AND P1, PT, R11, R34, PT ;  /* 0x000000220b00720c */ /* 0x000fc40003f26270 */
[-C--:B------:R-:W-:Y:S02]  /*103e0*/  ISETP.GE.AND P0, PT, R10, R35.reuse, PT ;  /* 0x000000230a00720c */ /* 0x080fe40003f06270 */
[----:B------:R-:W-:Y:S02]  /*103f0*/  FSEL R38, R210, -INF , !P4 ;  /* 0xff800000d2267808 */ /* 0x000fe40006000000 */
[-C--:B------:R-:W-:Y:S02]  /*10400*/  ISETP.GE.AND P6, PT, R12, R35.reuse, PT ;  /* 0x000000230c00720c */ /* 0x080fe40003fc6270 */
[C---:B------:R-:W-:Y:S02]  /*10410*/  ISETP.GE.AND P5, PT, R9.reuse, R35, PT ;  /* 0x000000230900720c */ /* 0x040fe40003fa6270 */
[----:B------:R-:W-:Y:S01]  /*10420*/  ISETP.GE.AND P4, PT, R9, R34, PT ;  /* 0x000000220900720c */ /* 0x000fe20003f86270 */
[----:B------:R-:W-:Y:S01]  /*10430*/  FMUL.FTZ R9, R223, UR29 ;  /* 0x0000001ddf097c20 */ /* 0x000fe20008410000 */
[----:B------:R-:W-:-:S02]  /*10440*/  FSEL R64, R208, -INF , !P1 ;  /* 0xff800000d0407808 */ /* 0x000fc40004800000 */
[----:B------:R-:W-:Y:S02]  /*10450*/  FSEL R48, R55, -INF , !P0 ;  /* 0xff80000037307808 */ /* 0x000fe40004000000 */
[----:B------:R-:W-:Y:S02]  /*10460*/  FSEL R39, R209, -INF , !P6 ;  /* 0xff800000d1277808 */ /* 0x000fe40007000000 */
[C---:B------:R-:W-:Y:S02]  /*10470*/  ISETP.GE.AND P1, PT, R8.reuse, R35, PT ;  /* 0x000000230800720c */ /* 0x040fe40003f26270 */
[-C--:B------:R-:W-:Y:S02]  /*10480*/  ISETP.GE.AND P0, PT, R8, R34.reuse, PT ;  /* 0x000000220800720c */ /* 0x080fe40003f06270 */
[----:B------:R-:W-:Y:S01]  /*10490*/  ISETP.GE.AND P6, PT, R10, R34, PT ;  /* 0x000000220a00720c */ /* 0x000fe20003fc6270 */
[----:B------:R-:W1:Y:S01]  /*104a0*/  MUFU.TANH R8, R9 ;  /* 0x0000000900087308 */ /* 0x000e620000002400 */
[----:B------:R-:W-:Y:S01]  /*104b0*/  FMUL.FTZ R13, R220, UR29 ;  /* 0x0000001ddc0d7c20 */ /* 0x000fe20008410000 */
[----:B------:R-:W-:Y:S01]  /*104c0*/  FMUL.FTZ R12, R221, UR29 ;  /* 0x0000001ddd0c7c20 */ /* 0x000fe20008410000 */
[----:B------:R-:W-:-:S02]  /*104d0*/  FSEL R50, R50, -INF , !P4 ;  /* 0xff80000032327808 */ /* 0x000fc40006000000 */
[----:B------:R-:W-:Y:S02]  /*104e0*/  ISETP.GE.AND P4, PT, R6, R35, PT ;  /* 0x000000230600720c */ /* 0x000fe40003f86270 */
[----:B------:R-:W-:Y:S02]  /*104f0*/  FSEL R220, R54, -INF , !P1 ;  /* 0xff80000036dc7808 */ /* 0x000fe40004800000 */
[----:B------:R-:W-:Y:S02]  /*10500*/  FSEL R221, R52, -INF , !P0 ;  /* 0xff80000034dd7808 */ /* 0x000fe40004000000 */
[----:B------:R-:W-:Y:S02]  /*10510*/  FSEL R51, R51, -INF , !P6 ;  /* 0xff80000033337808 */ /* 0x000fe40007000000 */
[----:B------:R-:W-:Y:S02]  /*10520*/  FSEL R49, R140, -INF , !P5 ;  /* 0xff8000008c317808 */ /* 0x000fe40006800000 */
[----:B------:R-:W-:-:S02]  /*10530*/  ISETP.GE.AND P1, PT, R6, R34, PT ;  /* 0x000000220600720c */ /* 0x000fc40003f26270 */
[-C--:B------:R-:W-:Y:S02]  /*10540*/  ISETP.GE.AND P0, PT, R5, R35.reuse, PT ;  /* 0x000000230500720c */ /* 0x080fe40003f06270 */
[C---:B------:R-:W-:Y:S02]  /*10550*/  ISETP.GE.AND P6, PT, R7.reuse, R35, PT ;  /* 0x000000230700720c */ /* 0x040fe40003fc6270 */
[----:B------:R-:W-:Y:S01]  /*10560*/  ISETP.GE.AND P5, PT, R7, R34, PT ;  /* 0x000000220700720c */ /* 0x000fe20003fa6270 */
[----:B------:R-:W-:Y:S01]  /*10570*/  FMUL.FTZ R7, R216, UR29 ;  /* 0x0000001dd8077c20 */ /* 0x000fe20008410000 */
[----:B------:R-:W-:Y:S01]  /*10580*/  FMUL.FTZ R11, R222, UR29 ;  /* 0x0000001dde0b7c20 */ /* 0x000fe20008410000 */
[----:B------:R-:W-:Y:S01]  /*10590*/  FMUL.FTZ R6, R217, UR29 ;  /* 0x0000001dd9067c20 */ /* 0x000fe20008410000 */
[----:B------:R-:W-:Y:S02]  /*105a0*/  FSEL R216, R37, -INF , !P4 ;  /* 0xff80000025d87808 */ /* 0x000fe40006000000 */
[----:B---3--:R-:W-:-:S02]  /*105b0*/  FSEL R223, R17, -INF , !P1 ;  /* 0xff80000011df7808 */ /* 0x008fc40004800000 */
[----:B------:R-:W-:Y:S02]  /*105c0*/  FSEL R37, R36, -INF , !P0 ;  /* 0xff80000024257808 */ /* 0x000fe40004000000 */
[----:B------:R-:W-:Y:S02]  /*105d0*/  FSEL R217, R53, -INF , !P6 ;  /* 0xff80000035d97808 */ /* 0x000fe40007000000 */
[C---:B------:R-:W-:Y:S02]  /*105e0*/  ISETP.GE.AND P1, PT, R3.reuse, R35, PT ;  /* 0x000000230300720c */ /* 0x040fe40003f26270 */
[-C--:B------:R-:W-:Y:S01]  /*105f0*/  ISETP.GE.AND P0, PT, R3, R34.reuse, PT ;  /* 0x000000220300720c */ /* 0x080fe20003f06270 */
[----:B------:R-:W-:Y:S01]  /*10600*/  FMUL.FTZ R3, R219, UR29 ;  /* 0x0000001ddb037c20 */ /* 0x000fe20008410000 */
[----:B------:R-:W-:Y:S01]  /*10610*/  ISETP.GE.AND P6, PT, R5, R34, PT ;  /* 0x000000220500720c */ /* 0x000fe20003fc6270 */
[----:B------:R-:W2:Y:S01]  /*10620*/  MUFU.TANH R15, R15 ;  /* 0x0000000f000f7308 */ /* 0x000ea20000002400 */
[----:B------:R-:W-:-:S02]  /*10630*/  FSEL R222, R47, -INF , !P5 ;  /* 0xff8000002fde7808 */ /* 0x000fc40006800000 */
[----:B------:R-:W-:-:S05]  /*10640*/  ISETP.GE.AND P5, PT, R4, R35, PT ;  /* 0x000000230400720c */ /* 0x000fca0003fa6270 */
[----:B------:R-:W3:Y:S01]  /*10650*/  MUFU.TANH R13, R13 ;  /* 0x0000000d000d7308 */ /* 0x000ee20000002400 */
[----:B------:R-:W-:-:S07]  /*10660*/  ISETP.GE.AND P4, PT, R4, R34, PT ;  /* 0x000000220400720c */ /* 0x000fce0003f86270 */
[----:B------:R-:W-:Y:S01]  /*10670*/  MUFU.TANH R12, R12 ;  /* 0x0000000c000c7308 */ /* 0x000fe20000002400 */
[----:B-1----:R-:W-:-:S07]  /*10680*/  FSEL R230, R8, -INF , !P0 ;  /* 0xff80000008e67808 */ /* 0x002fce0004000000 */
[----:B------:R-:W1:Y:S01]  /*10690*/  MUFU.TANH R10, R11 ;  /* 0x0000000b000a7308 */ /* 0x000e620000002400 */
[----:B------:R-:W-:-:S07]  /*106a0*/  PLOP3.LUT P0, PT, PT, PT, UP0, 0x80, 0x0 ;  /* 0x000000000000781c */ /* 0x000fce0003f0f008 */
[----:B------:R4:W-:Y:S08]  /*106b0*/  MUFU.TANH R5, R6 ;  /* 0x0000000600057308 */ /* 0x0009f00000002400 */
[----:B------:R-:W1:Y:S01]  /*106c0*/  MUFU.TANH R7, R7 ;  /* 0x0000000700077308 */ /* 0x000e620000002400 */
[----:B----4-:R-:W-:-:S07]  /*106d0*/  FMUL.FTZ R6, R218, UR29 ;  /* 0x0000001dda067c20 */ /* 0x010fce0008410000 */
[----:B------:R-:W-:Y:S08]  /*106e0*/  MUFU.TANH R3, R3 ;  /* 0x0000000300037308 */ /* 0x000ff00000002400 */
[----:B------:R-:W4:Y:S01]  /*106f0*/  MUFU.TANH R4, R6 ;  /* 0x0000000600047308 */ /* 0x000f220000002400 */
[----:B--2---:R-:W-:Y:S02]  /*10700*/  FSEL R218, R15, -INF , !P6 ;  /* 0xff8000000fda7808 */ /* 0x004fe40007000000 */
[----:B---3--:R-:W-:-:S02]  /*10710*/  FSEL R226, R13, -INF , !P5 ;  /* 0xff8000000de27808 */ /* 0x008fc40006800000 */
[----:B-1----:R-:W-:Y:S02]  /*10720*/  FSEL R248, R10, -INF , !P4 ;  /* 0xff8000000af87808 */ /* 0x002fe40006000000 */
[----:B------:R-:W-:Y:S02]  /*10730*/  FSEL R225, R12, -INF , !P1 ;  /* 0xff8000000ce17808 */ /* 0x000fe40004800000 */
[-C--:B------:R-:W-:Y:S02]  /*10740*/  ISETP.GE.AND P6, PT, R2, R35.reuse, PT ;  /* 0x000000230200720c */ /* 0x080fe40003fc6270 */
[----:B------:R-:W-:Y:S02]  /*10750*/  ISETP.GE.AND P5, PT, R0, R35, PT ;  /* 0x000000230000720c */ /* 0x000fe40003fa6270 */
[-C--:B------:R-:W-:Y:S02]  /*10760*/  ISETP.GE.AND P4, PT, R2, R34.reuse, PT ;  /* 0x000000220200720c */ /* 0x080fe40003f86270 */
[----:B------:R-:W-:-:S02]  /*10770*/  ISETP.GE.AND P1, PT, R0, R34, PT ;  /* 0x000000220000720c */ /* 0x000fc40003f26270 */
[----:B------:R-:W-:Y:S02]  /*10780*/  FSEL R224, R7, -INF , !P6 ;  /* 0xff80000007e07808 */ /* 0x000fe40007000000 */
[----:B------:R-:W-:Y:S02]  /*10790*/  FSEL R219, R5, -INF , !P5 ;  /* 0xff80000005db7808 */ /* 0x000fe40006800000 */
[----:B----4-:R-:W-:Y:S02]  /*107a0*/  FSEL R231, R4, -INF , !P4 ;  /* 0xff80000004e77808 */ /* 0x010fe40006000000 */
[----:B------:R-:W-:Y:S01]  /*107b0*/  FSEL R249, R3, -INF , !P1 ;  /* 0xff80000003f97808 */ /* 0x000fe20004800000 */
        /* <DEDUP_REMOVED lines=19> */
[----:B------:R-:W4:Y:S08]  /*108f0*/  @!P2 LDC.64 R16, c[0x0][0x218] ;  /* 0x00008600ff10ab82 */ /* 0x000f300000000a00 */
[----:B------:R-:W4:Y:S01]  /*10900*/  @!P3 LDC.64 R14, c[0x0][0x218] ;  /* 0x00008600ff0ebb82 */ /* 0x000f220000000a00 */
[----:B--2---:R-:W-:-:S04]  /*10910*/  LEA R0, P1, R0, R60, 0x6 ;  /* 0x0000003c00007211 */ /* 0x004fc800078230ff */
[----:B---3--:R-:W-:Y:S02]  /*10920*/  LEA.HI.X R3, R2, R63, R3, 0x6, P1 ;  /* 0x0000003f02037211 */ /* 0x008fe400008f3403 */
[C---:B-1----:R-:W-:Y:S02]  /*10930*/  @!P3 LEA R4, P1, R0.reuse, R4, 0x1 ;  /* 0x000000040004b211 */ /* 0x042fe400078208ff */
[C---:B------:R-:W-:Y:S02]  /*10940*/  IADD3 R2, P4, R0.reuse, UR26, RZ ;  /* 0x0000001a00027c10 */ /* 0x040fe4000ff9e0ff */
[----:B------:R-:W-:-:S05]  /*10950*/  @!P3 LEA.HI.X R5, R0, R5, R3, 0x1, P1 ;  /* 0x000000050005b211 */ /* 0x000fca00008f0c03 */
[----:B------:R-:W-:Y:S01]  /*10960*/  @!PT LDS RZ, [RZ] ;  /* 0x00000000fffff984 */ /* 0x000fe20000000800 */
[----:B------:R-:W-:Y:S01]  /*10970*/  @!PT LDS RZ, [RZ] ;  /* 0x00000000fffff984 */ /* 0x000fe20000000800 */
[----:B------:R-:W-:Y:S01]  /*10980*/  @!PT LDS RZ, [RZ] ;  /* 0x00000000fffff984 */ /* 0x000fe20000000800 */
[----:B------:R5:W-:Y:S04]  /*10990*/  @!P3 LDGSTS.E.BYPASS.LTC128B.128 [R244+0x8000], desc[UR20][R4.64] ;  /* 0x0800000004f4bfae */ /* 0x000be8000b901d54 */
[----:B------:R1:W-:Y:S01]  /*109a0*/  @P2 STS.128 [R244+0xa000], RZ ;  /* 0x00a000fff4002388 */ /* 0x0003e20000000c00 */
[----:B-----5:R-:W-:-:S04]  /*109b0*/  @!P2 LEA R4, P1, R0, R6, 0x1 ;  /* 0x000000060004a211 */ /* 0x020fc800078208ff */
[----:B------:R-:W-:Y:S02]  /*109c0*/  @!P2 LEA.HI.X R5, R0, R7, R3, 0x1, P1 ;  /* 0x000000070005a211 */ /* 0x000fe400008f0c03 */
[C---:B----4-:R-:W-:Y:S02]  /*109d0*/  @!P3 LEA R6, P1, R2.reuse, R8, 0x1 ;  /* 0x000000080206b211 */ /* 0x050fe400078208ff */
[----:B------:R-:W-:Y:S01]  /*109e0*/  IADD3.X R3, R3, UR25, RZ, P4, !PT ;  /* 0x0000001903037c10 */ /* 0x000fe2000a7fe4ff */
[----:B------:R-:W-:Y:S01]  /*109f0*/  @!PT LDS RZ, [RZ] ;  /* 0x00000000fffff984 */ /* 0x000fe20000000800 */
[----:B------:R-:W-:Y:S01]  /*10a00*/  @!PT LDS RZ, [RZ] ;  /* 0x00000000fffff984 */ /* 0x000fe20000000800 */
[----:B------:R-:W-:Y:S01]  /*10a10*/  @!PT LDS RZ, [RZ] ;  /* 0x00000000fffff984 */ /* 0x000fe20000000800 */
[----:B------:R2:W-:Y:S01]  /*10a20*/  @!P2 LDGSTS.E.BYPASS.LTC128B.128 [R244+0xa000], desc[UR20][R4.64+0x80] ;  /* 0x0a00008004f4afae */ /* 0x0005e2000b901d54 */
[C---:B------:R-:W-:Y:S02]  /*10a30*/  @!P2 LEA R10, P4, R2.reuse, R10, 0x1 ;  /* 0x0000000a020aa211 */ /* 0x040fe400078808ff */
[C---:B------:R-:W-:Y:S01]  /*10a40*/  @!P3 LEA.HI.X R7, R2.reuse, R9, R3, 0x1, P1 ;  /* 0x000000090207b211 */ /* 0x040fe200008f0c03 */
[----:B------:R1:W-:Y:S01]  /*10a50*/  @P3 STS.128 [R244+0x8800], RZ ;  /* 0x008800fff4003388 */ /* 0x0003e20000000c00 */
[----:B------:R-:W-:-:S02]  /*10a60*/  IADD3 R0, P1, R2, UR26, RZ ;  /* 0x0000001a02007c10 */ /* 0x000fc4000ff3e0ff */
[----:B------:R-:W-:Y:S01]  /*10a70*/  @!P2 LEA.HI.X R11, R2, R11, R3, 0x1, P4 ;  /* 0x0000000b020ba211 */ /* 0x000fe200020f0c03 */
[----:B------:R-:W-:Y:S01]  /*10a80*/  @!PT LDS RZ, [RZ] ;  /* 0x00000000fffff984 */ /* 0x000fe20000000800 */
[----:B------:R-:W-:Y:S01]  /*10a90*/  @!PT LDS RZ, [RZ] ;  /* 0x00000000fffff984 */ /* 0x000fe20000000800 */
[----:B------:R-:W-:Y:S01]  /*10aa0*/  @!PT LDS RZ, [RZ] ;  /* 0x00000000fffff984 */ /* 0x000fe20000000800 */
[----:B------:R3:W-:Y:S01]  /*10ab0*/  @!P3 LDGSTS.E.BYPASS.LTC128B.128 [R244+0x8800], desc[UR20][R6.64] ;  /* 0x0880000006f4bfae */ /* 0x0007e2000b901d54 */
[C---:B------:R-:W-:Y:S02]  /*10ac0*/  IADD3 R2, P5, R0.reuse, UR26, RZ ;  /* 0x0000001a00027c10 */ /* 0x040fe4000ffbe0ff */
[----:B------:R-:W-:Y:S01]  /*10ad0*/  IADD3.X R3, R3, UR25, RZ, P1, !PT ;  /* 0x0000001903037c10 */ /* 0x000fe20008ffe4ff */
[----:B------:R1:W-:Y:S01]  /*10ae0*/  @P2 STS.128 [R244+0xa800], RZ ;  /* 0x00a800fff4002388 */ /* 0x0003e20000000c00 */
[C---:B------:R-:W-:Y:S02]  /*10af0*/  @!P3 LEA R8, P6, R0.reuse, R12, 0x1 ;  /* 0x0000000c0008b211 */ /* 0x040fe400078c08ff */
[----:B------:R-:W-:Y:S01]  /*10b00*/  IADD3.X R12, R3, UR25, RZ, P5, !PT ;  /* 0x00000019030c7c10 */ /* 0x000fe2000affe4ff */
        /* <DEDUP_REMOVED lines=9> */
[----:B------:R1:W-:Y:S01]  /*10ba0*/  @!P3 LDGSTS.E.BYPASS.LTC128B.128 [R244+0x9000], desc[UR20][R8.64] ;  /* 0x0900000008f4bfae */ /* 0x0003e2000b901d54 */
[----:B--2---:R-:W-:-:S03]  /*10bb0*/  @!P2 LEA R4, P1, R0, R16, 0x1 ;  /* 0x000000100004a211 */ /* 0x004fc600078208ff */
[----:B------:R1:W-:Y:S01]  /*10bc0*/  @P2 STS.128 [R244+0xb000], RZ ;  /* 0x00b000fff4002388 */ /* 0x0003e20000000c00 */
[----:B------:R-:W-:Y:S02]  /*10bd0*/  @!P2 LEA.HI.X R5, R0, R17, R3, 0x1, P1 ;  /* 0x000000110005a211 */ /* 0x000fe400008f0c03 */
[----:B---3--:R-:W-:-:S03]  /*10be0*/  @!P3 LEA R6, P4, R2, R14, 0x1 ;  /* 0x0000000e0206b211 */ /* 0x008fc600078808ff */
        /* <DEDUP_REMOVED lines=19> */
.L_x_325:
[----:B------:R-:W-:Y:S05]  /*10d20*/  BSYNC B0 ;  /* 0x0000000000007941 */ /* 0x000fea0003800000 */
.L_x_324:
[----:B------:R-:W0:Y:S02]  /*10d30*/  LDGDEPBAR ;  /* 0x00000000000079af */ /* 0x000e240000000000 */
.L_x_323:
[----:B------:R-:W3:Y:S01]  /*10d40*/  LDL.LU R250, [R1] ;  /* 0x0000000001fa7983 */ /* 0x000ee20000300800 */
[----:B------:R-:W-:Y:S02]  /*10d50*/  FMNMX.FTZ R0, R252, R24, !PT ;  /* 0x00000018fc007209 */ /* 0x000fe40007810000 */
[----:B------:R-:W-:Y:S01]  /*10d60*/  MOV R140, R58 ;  /* 0x0000003a008c7202 */ /* 0x000fe20000000f00 */
[----:B------:R-:W-:Y:S01]  /*10d70*/  LDSM.16.MT88.4 R12, [R234+0xc000] ;  /* 0x00c00000ea0c783b */ /* 0x000fe20000004200 */
[----:B------:R-:W-:Y:S02]  /*10d80*/  FMNMX.FTZ R0, R25, R0, !PT ;  /* 0x0000000019007209 */ /* 0x000fe40007810000 */
[----:B------:R-:W-:Y:S02]  /*10d90*/  MOV R143, R59 ;  /* 0x0000003b008f7202 */ /* 0x000fe40000000f00 */
        /* <DEDUP_REMOVED lines=35> */
[----:B------:R-:W-:Y:S01]  /*10fd0*/  FMNMX.FTZ R2, R48, R2, !PT ;  /* 0x0000000230027209 */ /* 0x000fe20007810000 */
[----:B-12---:R-:W1:Y:S01]  /*10fe0*/  SHFL.BFLY PT, R5, R136, 0x2, 0x1f ;  /* 0x0c401f0088057f89 */ /* 0x006e6200000e0000 */
[----:B------:R-:W-:Y:S02]  /*10ff0*/  FMNMX.FTZ R0, R32, R0, !PT ;  /* 0x0000000020007209 */ /* 0x000fe40007810000 */
[----:B------:R-:W-:Y:S02]  /*11000*/  FMNMX.FTZ R2, R49, R2, !PT ;  /* 0x0000000231027209 */ /* 0x000fe40007810000 */
[----:B------:R-:W-:Y:S02]  /*11010*/  FMNMX.FTZ R0, R33, R0, !PT ;  /* 0x0000000021007209 */ /* 0x000fe40007810000 */
[----:B------:R-:W-:-:S02]  /*11020*/  FMNMX.FTZ R2, R220, R2, !PT ;  /* 0x00000002dc027209 */ /* 0x000fc40007810000 */
[----:B-1----:R-:W-:Y:S01]  /*11030*/  FMNMX.FTZ R136, R136, R5, !PT ;  /* 0x0000000588887209 */ /* 0x002fe20007810000 */
[----:B------:R-:W-:Y:S04]  /*11040*/  STL [R1+0x8c], R239 ;  /* 0x00008cef01007387 */ /* 0x000fe80000100800 */
[----:B------:R-:W-:Y:S04]  /*11050*/  STL [R1+0x88], R238 ;  /* 0x000088ee01007387 */ /* 0x000fe80000100800 */
[----:B------:R-:W-:Y:S04]  /*11060*/  STL [R1+0x84], R237 ;  /* 0x000084ed01007387 */ /* 0x000fe80000100800 */
[----:B------:R-:W-:Y:S01]  /*11070*/  STL [R1+0x80], R232 ;  /* 0x000080e801007387 */ /* 0x000fe20000100800 */
[----:B---3--:R-:W-:-:S04]  /*11080*/  FMNMX.FTZ R3, R250, R3, !PT ;  /* 0x00000003fa037209 */ /* 0x008fc80007810000 */
        /* <DEDUP_REMOVED lines=11> */
[----:B------:R-:W-:Y:S01]  /*11140*/  FMNMX.FTZ R134, R37, R134, !PT ;  /* 0x0000008625867209 */ /* 0x000fe20007810000 */
[----:B------:R-:W1:Y:S01]  /*11150*/  SHFL.BFLY PT, R3, R0, 0x2, 0x1f ;  /* 0x0c401f0000037f89 */ /* 0x000e6200000e0000 */
[----:B------:R-:W-:Y:S02]  /*11160*/  FMNMX.FTZ R2, R50, R2, !PT ;  /* 0x0000000232027209 */ /* 0x000fe40007810000 */
[----:B------:R-:W-:-:S02]  /*11170*/  FMNMX.FTZ R134, R226, R134, !PT ;  /* 0x00000086e2867209 */ /* 0x000fc40007810000 */
[----:B------:R-:W-:Y:S02]  /*11180*/  FMNMX.FTZ R2, R221, R2, !PT ;  /* 0x00000002dd027209 */ /* 0x000fe40007810000 */
[----:B------:R-:W-:Y:S01]  /*11190*/  FMNMX.FTZ R134, R225, R134, !PT ;  /* 0x00000086e1867209 */ /* 0x000fe20007810000 */
[----:B------:R-:W2:Y:S01]  /*111a0*/  SHFL.BFLY PT, R4, R136, 0x1, 0x1f ;  /* 0x0c201f0088047f89 */ /* 0x000ea200000e0000 */
[----:B------:R-:W-:Y:S02]  /*111b0*/  FMNMX.FTZ R2, R222, R2, !PT ;  /* 0x00000002de027209 */ /* 0x000fe40007810000 */
[----:B------:R-:W-:Y:S02]  /*111c0*/  FMNMX.FTZ R134, R224, R134, !PT ;  /* 0x00000086e0867209 */ /* 0x000fe40007810000 */
[----:B------:R-:W-:Y:S02]  /*111d0*/  FMNMX.FTZ R2, R223, R2, !PT ;  /* 0x00000002df027209 */ /* 0x000fe40007810000 */
[----:B------:R-:W-:-:S02]  /*111e0*/  FMNMX.FTZ R134, R219, R134, !PT ;  /* 0x00000086db867209 */ /* 0x000fc40007810000 */
[----:B------:R-:W-:-:S03]  /*111f0*/  FMNMX.FTZ R2, R218, R2, !PT ;  /* 0x00000002da027209 */ /* 0x000fc60007810000 */
[----:B------:R-:W3:Y:S01]  /*11200*/  SHFL.BFLY PT, R5, R134, 0x2, 0x1f ;  /* 0x0c401f0086057f89 */ /* 0x000ee200000e0000 */
[----:B------:R-:W-:Y:S02]  /*11210*/  FMNMX.FTZ R2, R248, R2, !PT ;  /* 0x00000002f8027209 */ /* 0x000fe40007810000 */
[----:B-1----:R-:W-:Y:S02]  /*11220*/  FMNMX.FTZ R0, R0, R3, !PT ;  /* 0x0000000300007209 */ /* 0x002fe40007810000 */
[----:B------:R-:W-:-:S03]  /*11230*/  FMNMX.FTZ R2, R230, R2, !PT ;  /* 0x00000002e6027209 */ /* 0x000fc60007810000 */
[----:B------:R-:W1:Y:S01]  /*11240*/  SHFL.BFLY PT, R135, R0, 0x1, 0x1f ;  /* 0x0c201f0000877f89 */ /* 0x000e6200000e0000 */
[----:B------:R-:W-:Y:S02]  /*11250*/  FMNMX.FTZ R2, R231, R2, !PT ;  /* 0x00000002e7027209 */ /* 0x000fe40007810000 */
[----:B--2---:R-:W-:Y:S02]  /*11260*/  FMNMX.FTZ R136, R136, R4, !PT ;  /* 0x0000000488887209 */ /* 0x004fe40007810000 */
[----:B------:R-:W-:Y:S02]  /*11270*/  FMNMX.FTZ R133, R249, R2, !PT ;  /* 0x00000002f9857209 */ /* 0x000fe40007810000 */
[C---:B------:R-:W-:Y:S01]  /*11280*/  FSETP.NEU.FTZ.AND P4, PT, R136.reuse, -INF , PT ;  /* 0xff8000008800780b */ /* 0x040fe20003f9d000 */
[----:B------:R-:W-:Y:S02]  /*11290*/  FMUL.FTZ R3, R136, UR10 ;  /* 0x0000000a88037c20 */ /* 0x000fe40008410000 */
[----:B------:R-:W2:Y:S03]  /*112a0*/  SHFL.BFLY PT, R4, R133, 0x2, 0x1f ;  /* 0x0c401f0085047f89 */ /* 0x000ea600000e0000 */
[----:B------:R-:W-:-:S02]  /*112b0*/  FSEL R3, R3, RZ, P4 ;  /* 0x000000ff03037208 */ /* 0x000fc40002000000 */
[----:B---3--:R-:W-:-:S03]  /*112c0*/  FMNMX.FTZ R134, R134, R5, !PT ;  /* 0x0000000586867209 */ /* 0x008fc60007810000 */
[--C-:B------:R-:W-:Y:S02]  /*112d0*/  FFMA.FTZ R2, R24, UR10, -R3.reuse ;  /* 0x0000000a18027c23 */ /* 0x100fe40008010803 */
[----:B------:R-:W3:Y:S02]  /*112e0*/  SHFL.BFLY PT, R5, R134, 0x1, 0x1f ;  /* 0x0c201f0086057f89 */ /* 0x000ee400000e0000 */
[----:B------:R4:W-:Y:S01]  /*112f0*/  MUFU.EX2 R239, R2 ;  /* 0x0000000200ef7308 */ /* 0x0009e20000000800 */
[----:B-1----:R-:W-:Y:S01]  /*11300*/  FMNMX.FTZ R135, R0, R135, !PT ;  /* 0x0000008700877209 */ /* 0x002fe20007810000 */
[----:B------:R-:W-:-:S03]  /*11310*/  FFMA.FTZ R0, R26, UR10, -R3 ;  /* 0x0000000a1a007c23 */ /* 0x000fc60008010803 */
[----:B------:R-:W-:-:S03]  /*11320*/  FSETP.NEU.FTZ.AND P3, PT, R135, -INF , PT ;  /* 0xff8000008700780b */ /* 0x000fc60003f7d000 */
[----:B------:R1:W-:Y:S01]  /*11330*/  MUFU.EX2 R55, R0 ;  /* 0x0000000000377308 */ /* 0x0003e20000000800 */
[----:B----4-:R-:W-:-:S07]  /*11340*/  FFMA.FTZ R2, R25, UR10, -R3 ;  /* 0x0000000a19027c23 */ /* 0x010fce0008010803 */
[----:B------:R4:W-:Y:S01]  /*11350*/  MUFU.EX2 R7, R2 ;  /* 0x0000000200077308 */ /* 0x0009e20000000800 */
[----:B--2---:R-:W-:Y:S01]  /*11360*/  FMNMX.FTZ R133, R133, R4, !PT ;  /* 0x0000000485857209 */ /* 0x004fe20007810000 */
[----:B-1----:R-:W-:-:S04]  /*11370*/  FFMA.FTZ R0, R27, UR10, -R3 ;  /* 0x0000000a1b007c23 */ /* 0x002fc80008010803 */
[----:B------:R-:W1:Y:S02]  /*11380*/  SHFL.BFLY PT, R4, R133, 0x1, 0x1f ;  /* 0x0c201f0085047f89 */ /* 0x000e6400000e0000 */
[----:B------:R2:W-:Y:S01]  /*11390*/  MUFU.EX2 R52, R0 ;  /* 0x0000000000347308 */ /* 0x0005e20000000800 */
[----:B----4-:R-:W-:-:S05]  /*113a0*/  FMUL.FTZ R2, R135, UR10 ;  /* 0x0000000a87027c20 */ /* 0x010fca0008410000 */
[----:B------:R-:W-:-:S05]  /*113b0*/  FSEL R2, R2, RZ, P3 ;  /* 0x000000ff02027208 */ /* 0x000fca0001800000 */
[----:B--2---:R-:W-:Y:S01]  /*113c0*/  FFMA.FTZ R0, R18, UR10, -R2 ;  /* 0x0000000a12007c23 */ /* 0x004fe20008010802 */
[----:B---3--:R-:W-:-:S03]  /*113d0*/  FMNMX.FTZ R134, R134, R5, !PT ;  /* 0x0000000586867209 */ /* 0x008fc60007810000 */
[----:B------:R2:W-:Y:S01]  /*113e0*/  MUFU.EX2 R238, R0 ;  /* 0x0000000000ee7308 */ /* 0x0005e20000000800 */
[C---:B------:R-:W-:Y:S01]  /*113f0*/  FSETP.NEU.FTZ.AND P2, PT, R134.reuse, -INF , PT ;  /* 0xff8000008600780b */ /* 0x040fe20003f5d000 */
[----:B------:R-:W-:-:S05]  /*11400*/  FMUL.FTZ R24, R134, UR10 ;  /* 0x0000000a86187c20 */ /* 0x000fca0008410000 */
[----:B------:R-:W-:Y:S01]  /*11410*/  FSEL R24, R24, RZ, P2 ;  /* 0x000000ff18187208 */ /* 0x000fe20001000000 */
[----:B--2---:R-:W-:-:S04]  /*11420*/  FFMA.FTZ R0, R20, UR10, -R2 ;  /* 0x0000000a14007c23 */ /* 0x004fc80008010802 */
[----:B------:R2:W3:Y:S01]  /*11430*/  MUFU.EX2 R8, R0 ;  /* 0x0000000000087308 */ /* 0x0004e20000000800 */
[----:B-1----:R-:W-:Y:S01]  /*11440*/  FMNMX.FTZ R133, R133, R4, !PT ;  /* 0x0000000485857209 */ /* 0x002fe20007810000 */
[----:B--2---:R-:W-:-:S06]  /*11450*/  FFMA.FTZ R0, R21, UR10, -R2 ;  /* 0x0000000a15007c23 */ /* 0x004fcc0008010802 */
[----:B------:R1:W-:Y:S01]  /*11460*/  MUFU.EX2 R54, R0 ;  /* 0x0000000000367308 */ /* 0x0003e20000000800 */
[----:B------:R-:W-:Y:S01]  /*11470*/  FSETP.NEU.FTZ.AND P1, PT, R133, -INF , PT ;  /* 0xff8000008500780b */ /* 0x000fe20003f3d000 */
[----:B-1----:R-:W-:-:S06]  /*11480*/  FFMA.FTZ R0, R28, UR10, -R2 ;  /* 0x0000000a1c007c23 */ /* 0x002fcc0008010802 */
[----:B------:R1:W-:Y:S01]  /*11490*/  MUFU.EX2 R53, R0 ;  /* 0x0000000000357308 */ /* 0x0003e20000000800 */
[----:B------:R-:W-:Y:S01]  /*114a0*/  FMUL.FTZ R28, R133, UR10 ;  /* 0x0000000a851c7c20 */ /* 0x000fe20008410000 */
[----:B-1----:R-:W-:-:S04]  /*114b0*/  FFMA.FTZ R0, R19, UR10, -R24 ;  /* 0x0000000a13007c23 */ /* 0x002fc80008010818 */
[----:B------:R-:W-:Y:S01]  /*114c0*/  FSEL R28, R28, RZ, P1 ;  /* 0x000000ff1c1c7208 */ /* 0x000fe20000800000 */
[----:B------:R-:W1:Y:S01]  /*114d0*/  LDSM.16.MT88.4 R16, [R233+0xc000] ;  /* 0x00c00000e910783b */ /* 0x000e620000004200 */
[----:B------:R2:W-:Y:S02]  /*114e0*/  MUFU.EX2 R237, R0 ;  /* 0x0000000000ed7308 */ /* 0x0005e40000000800 */
[----:B--2---:R-:W-:-:S06]  /*114f0*/  FFMA.FTZ R0, R23, UR10, -R24 ;  /* 0x0000000a17007c23 */ /* 0x004fcc0008010818 */
[----:B------:R2:W-:Y:S02]  /*11500*/  MUFU.EX2 R27, R0 ;  /* 0x00000000001b7308 */ /* 0x0005e40000000800 */
[----:B--2---:R-:W-:-:S06]  /*11510*/  FFMA.FTZ R0, R29, UR10, -R24 ;  /* 0x0000000a1d007c23 */ /* 0x004fcc0008010818 */
[----:B------:R2:W-:Y:S02]  /*11520*/  MUFU.EX2 R142, R0 ;  /* 0x00000000008e7308 */ /* 0x0005e40000000800 */
[----:B--2---:R-:W-:-:S06]  /*11530*/  FFMA.FTZ R0, R30, UR10, -R24 ;  /* 0x0000000a1e007c23 */ /* 0x004fcc0008010818 */
[----:B------:R2:W4:Y:S02]  /*11540*/  MUFU.EX2 R6, R0 ;  /* 0x0000000000067308 */ /* 0x0005240000000800 */
[----:B--2---:R-:W-:-:S06]  /*11550*/  FFMA.FTZ R0, R22, UR10, -R28 ;  /* 0x0000000a16007c23 */ /* 0x004fcc000801081c */
[----:B------:R2:W-:Y:S01]  /*11560*/  MUFU.EX2 R232, R0 ;  /* 0x0000000000e87308 */ /* 0x0005e20000000800 */
[----:B------:R-:W-:Y:S01]  /*11570*/  FSEL R4, R136, RZ, P4 ;  /* 0x000000ff88047208 */ /* 0x000fe20002000000 */
[----:B--2---:R-:W-:-:S06]  /*11580*/  FFMA.FTZ R0, R31, UR10, -R28 ;  /* 0x0000000a1f007c23 */ /* 0x004fcc000801081c */
[----:B------:R2:W-:Y:S01]  /*11590*/  MUFU.EX2 R141, R0 ;  /* 0x00000000008d7308 */ /* 0x0005e20000000800 */
[----:B------:R-:W-:Y:S01]  /*115a0*/  FADD.FTZ R4, R252, -R4 ;  /* 0x80000004fc047221 */ /* 0x000fe20000010000 */
[----:B--2---:R-:W-:-:S06]  /*115b0*/  FFMA.FTZ R0, R32, UR10, -R28 ;  /* 0x0000000a20007c23 */ /* 0x004fcc000801081c */
[----:B------:R2:W-:Y:S01]  /*115c0*/  MUFU.EX2 R20, R0 ;  /* 0x0000000000147308 */ /* 0x0005e20000000800 */
[----:B------:R-:W-:Y:S01]  /*115d0*/  FMUL.FTZ R29, R4, UR10 ;  /* 0x0000000a041d7c20 */ /* 0x000fe20008410000 */
[----:B------:R-:W-:Y:S02]  /*115e0*/  FSEL R4, R134, RZ, P2 ;  /* 0x000000ff86047208 */ /* 0x000fe40001000000 */
[----:B--2---:R-:W-:-:S05]  /*115f0*/  FSEL R0, R135, RZ, P3 ;  /* 0x000000ff87007208 */ /* 0x004fca0001800000 */
[----:B------:R-:W-:-:S04]  /*11600*/  FADD.FTZ R0, R247, -R0 ;  /* 0x80000000f7007221 */ /* 0x000fc80000010000 */
[----:B------:R-:W-:Y:S01]  /*11610*/  FMUL.FTZ R30, R0, UR10 ;  /* 0x0000000a001e7c20 */ /* 0x000fe20008410000 */
[----:B------:R-:W-:-:S05]  /*11620*/  FSEL R0, R133, RZ, P1 ;  /* 0x000000ff85007208 */ /* 0x000fca0000800000 */
[----:B------:R-:W-:Y:S01]  /*11630*/  FADD.FTZ R0, R245, -R0 ;  /* 0x80000000f5007221 */ /* 0x000fe20000010000 */
[----:B------:R-:W-:-:S03]  /*11640*/  FADD.FTZ R4, R246, -R4 ;  /* 0x80000004f6047221 */ /* 0x000fc60000010000 */
[----:B------:R-:W-:Y:S01]  /*11650*/  FMUL.FTZ R0, R0, UR10 ;  /* 0x0000000a00007c20 */ /* 0x000fe20008410000 */
[----:B------:R-:W-:-:S03]  /*11660*/  FMUL.FTZ R4, R4, UR10 ;  /* 0x0000000a04047c20 */ /* 0x000fc60008410000 */
[----:B------:R2:W-:Y:S08]  /*11670*/  MUFU.EX2 R36, R0 ;  /* 0x0000000000247308 */ /* 0x0005f00000000800 */
[----:B------:R-:W1:Y:S01]  /*11680*/  MUFU.EX2 R29, R29 ;  /* 0x0000001d001d7308 */ /* 0x000e620000000800 */
[----:B--2---:R-:W-:-:S07]  /*11690*/  FFMA.FTZ R0, R33, UR10, -R28 ;  /* 0x0000000a21007c23 */ /* 0x004fce000801081c */
[----:B------:R-:W2:Y:S08]  /*116a0*/  MUFU.EX2 R30, R30 ;  /* 0x0000001e001e7308 */ /* 0x000eb00000000800 */
[----:B------:R-:W2:Y:S08]  /*116b0*/  MUFU.EX2 R31, R4 ;  /* 0x00000004001f7308 */ /* 0x000eb00000000800 */
[----:B------:R-:W2:Y:S01]  /*116c0*/  MUFU.EX2 R21, R0 ;  /* 0x0000000000157308 */ /* 0x000ea20000000800 */
[----:B---3--:R-:W-:-:S02]  /*116d0*/  MOV R252, R8 ;  /* 0x0000000800fc7202 */ /* 0x008fc40000000f00 */
[----:B------:R-:W-:Y:S02]  /*116e0*/  MOV R246, R7 ;  /* 0x0000000700f67202 */ /* 0x000fe40000000f00 */
[----:B----4-:R-:W-:Y:S01]  /*116f0*/  MOV R245, R6 ;  /* 0x0000000600f57202 */ /* 0x010fe20000000f00 */
[----:B-1----:R-:W-:Y:S01]  /*11700*/  FMUL.FTZ R148, R148, R29 ;  /* 0x0000001d94947220 */ /* 0x002fe20000410000 */
[----:B------:R-:W-:Y:S01]  /*11710*/  F2FP.BF16.F32.PACK_AB R8, R246, R239 ;  /* 0x000000eff608723e */ /* 0x000fe200000010ff */
[----:B------:R-:W-:Y:S01]  /*11720*/  FMUL.FTZ R149, R149, R29 ;  /* 0x0000001d95957220 */ /* 0x000fe20000410000 */
[-C--:B--2---:R-:W-:Y:S01]  /*11730*/  FMUL.FTZ R150, R150, R30.reuse ;  /* 0x0000001e96967220 */ /* 0x084fe20000410000 */
[----:B------:R-:W-:Y:S01]  /*11740*/  FMUL.FTZ R151, R151, R30 ;  /* 0x0000001e97977220 */ /* 0x000fe20000410000 */
[----:B------:R-:W-:Y:S01]  /*11750*/  F2FP.BF16.F32.PACK_AB R9, R252, R238 ;  /* 0x000000eefc09723e */ /* 0x000fe200000010ff */
[----:B------:R-:W-:Y:S01]  /*11760*/  FMUL.FTZ R144, R144, R31 ;  /* 0x0000001f90907220 */ /* 0x000fe20000410000 */
[----:B------:R-:W-:Y:S01]  /*11770*/  F2FP.BF16.F32.PACK_AB R10, R52, R55 ;  /* 0x00000037340a723e */ /* 0x000fe200000010ff */
[----:B------:R-:W-:Y:S01]  /*11780*/  FMUL.FTZ R145, R145, R31 ;  /* 0x0000001f91917220 */ /* 0x000fe20000410000 */
[----:B------:R-:W-:Y:S01]  /*11790*/  F2FP.BF16.F32.PACK_AB R11, R53, R54 ;  /* 0x00000036350b723e */ /* 0x000fe200000010ff */
[-C--:B------:R-:W-:Y:S01]  /*117a0*/  FMUL.FTZ R146, R146, R36.reuse ;  /* 0x0000002492927220 */ /* 0x080fe20000410000 */
        /* <DEDUP_REMOVED lines=29> */
[-C--:B------:R-:W-:Y:S06]  /*11980*/  HMMA.16816.F32.BF16 R148, R8, R16.reuse, R148 ;  /* 0x000000100894723c */ /* 0x080fec0000041894 */
[C---:B------:R-:W-:Y:S06]  /*11990*/  HMMA.16816.F32.BF16 R144, R4.reuse, R16, R144 ;  /* 0x000000100490723c */ /* 0x040fec0000041890 */
[-C--:B------:R-:W-:Y:S06]  /*119a0*/  HMMA.16816.F32.BF16 R156, R4, R18.reuse, R156 ;  /* 0x00000012049c723c */ /* 0x080fec000004189c */
[C---:B------:R-:W-:Y:S01]  /*119b0*/  HMMA.16816.F32.BF16 R208, R8.reuse, R18, R152 ;  /* 0x0000001208d0723c */ /* 0x040fe20000041898 */
[----:B------:R-:W1:Y:S05]  /*119c0*/  LDSM.16.MT88.4 R16, [R236+0xc000] ;  /* 0x00c00000ec10783b */ /* 0x000e6a0000004200 */
[-C--:B------:R-:W-:Y:S06]  /*119d0*/  HMMA.16816.F32.BF16 R212, R8, R12.reuse, R160 ;  /* 0x0000000c08d4723c */ /* 0x080fec00000418a0 */
[C---:B------:R-:W-:Y:S06]  /*119e0*/  HMMA.16816.F32.BF16 R164, R4.reuse, R12, R164 ;  /* 0x0000000c04a4723c */ /* 0x040fec00000418a4 */
[-C--:B------:R-:W-:Y:S06]  /*119f0*/  HMMA.16816.F32.BF16 R172, R4, R14.reuse, R172 ;  /* 0x0000000e04ac723c */ /* 0x080fec00000418ac */
[----:B------:R-:W-:Y:S01]  /*11a00*/  HMMA.16816.F32.BF16 R60, R8, R14, R168 ;  /* 0x0000000e083c723c */ /* 0x000fe200000418a8 */
[----:B------:R-:W2:Y:S01]  /*11a10*/  LDSM.16.MT88.4 R12, [R235+0xc000] ;  /* 0x00c00000eb0c783b */ /* 0x000ea20000004200 */
        /* <DEDUP_REMOVED lines=33> */
[----:B-1----:R-:W-:Y:S01]  /*11c30*/  HMMA.16816.F32.BF16 R56, R8, R16, R176 ;  /* 0x000000100838723c */ /* 0x002fe200000418b0 */
[----:B------:R-:W-:Y:S02]  /*11c40*/  MOV R170, R55 ;  /* 0x0000003700aa7202 */ /* 0x000fe40000000f00 */
[----:B------:R-:W-:-:S03]  /*11c50*/  MOV R168, R54 ;  /* 0x0000003600a87202 */ /* 0x000fc60000000f00 */
[----:B------:R-:W-:Y:S01]  /*11c60*/  HMMA.16816.F32.BF16 R188, R4, R18, R188 ;  /* 0x0000001204bc723c */ /* 0x000fe200000418bc */
[----:B------:R-:W-:Y:S02]  /*11c70*/  MOV R178, R53 ;  /* 0x0000003500b27202 */ /* 0x000fe40000000f00 */
[----:B------:R-:W-:-:S03]  /*11c80*/  MOV R177, R52 ;  /* 0x0000003400b17202 */ /* 0x000fc60000000f00 */
[----:B------:R-:W-:Y:S06]  /*11c90*/  HMMA.16816.F32.BF16 R52, R4, R16, R180 ;  /* 0x000000100434723c */ /* 0x000fec00000418b4 */
[C---:B------:R-:W-:Y:S01]  /*11ca0*/  HMMA.16816.F32.BF16 R184, R8.reuse, R18, R184 ;  /* 0x0000001208b8723c */ /* 0x040fe200000418b8 */
[----:B------:R-:W1:Y:S05]  /*11cb0*/  LDSM.16.MT88.4 R16, [R234+0xe000] ;  /* 0x00e00000ea10783b */ /* 0x000e6a0000004200 */
[-C--:B--2---:R-:W-:Y:S06]  /*11cc0*/  HMMA.16816.F32.BF16 R192, R8, R12.reuse, R192 ;  /* 0x0000000c08c0723c */ /* 0x084fec00000418c0 */
[C---:B------:R-:W-:Y:S06]  /*11cd0*/  HMMA.16816.F32.BF16 R196, R4.reuse, R12, R196 ;  /* 0x0000000c04c4723c */ /* 0x040fec00000418c4 */
[-C--:B------:R-:W-:Y:S06]  /*11ce0*/  HMMA.16816.F32.BF16 R204, R4, R14.reuse, R204 ;  /* 0x0000000e04cc723c */ /* 0x080fec00000418cc */
[----:B------:R-:W-:Y:S01]  /*11cf0*/  HMMA.16816.F32.BF16 R200, R8, R14, R200 ;  /* 0x0000000e08c8723c */ /* 0x000fe200000418c8 */
[----:B------:R-:W2:Y:S01]  /*11d00*/  LDSM.16.MT88.4 R12, [R233+0xe000] ;  /* 0x00e00000e90c783b */ /* 0x000ea20000004200 */
        /* <DEDUP_REMOVED lines=12> */
[----:B------:R-:W-:Y:S01]  /*11dd0*/  FFMA.FTZ R0, R229, UR10, -R3 ;  /* 0x0000000ae5007c23 */ /* 0x000fe20008010803 */
[-C--:B------:R-:W-:Y:S01]  /*11de0*/  FMUL.FTZ R92, R92, R31.reuse ;  /* 0x0000001f5c5c7220 */ /* 0x080fe20000410000 */
[----:B------:R-:W-:Y:S01]  /*11df0*/  FMUL.FTZ R93, R93, R31 ;  /* 0x0000001f5d5d7220 */ /* 0x000fe20000410000 */
[-C--:B------:R-:W-:Y:S01]  /*11e00*/  FMUL.FTZ R94, R94, R36.reuse ;  /* 0x000000245e5e7220 */ /* 0x080fe20000410000 */
[----:B------:R-:W-:Y:S01]  /*11e10*/  FMUL.FTZ R95, R95, R36 ;  /* 0x000000245f5f7220 */ /* 0x000fe20000410000 */
[----:B------:R3:W-:Y:S01]  /*11e20*/  MUFU.EX2 R169, R0 ;  /* 0x0000000000a97308 */ /* 0x0007e20000000800 */
[----:B------:R-:W-:Y:S01]  /*11e30*/  MOV R179, R143 ;  /* 0x0000008f00b37202 */ /* 0x000fe20000000f00 */
[----:B-1----:R-:W-:Y:S01]  /*11e40*/  HMMA.16816.F32.BF16 R152, R4, R16, R88 ;  /* 0x000000100498723c */ /* 0x002fe20000041858 */
[----:B------:R-:W-:-:S02]  /*11e50*/  MOV R183, R142 ;  /* 0x0000008e00b77202 */ /* 0x000fc40000000f00 */
[----:B------:R-:W-:Y:S02]  /*11e60*/  MOV R181, R141 ;  /* 0x0000008d00b57202 */ /* 0x000fe40000000f00 */
[----:B------:R-:W-:Y:S02]  /*11e70*/  MOV R180, R140 ;  /* 0x0000008c00b47202 */ /* 0x000fe40000000f00 */
[----:B------:R-:W-:Y:S02]  /*11e80*/  MOV R90, R46 ;  /* 0x0000002e005a7202 */ /* 0x000fe40000000f00 */
[----:B------:R-:W-:Y:S02]  /*11e90*/  MOV R91, R44 ;  /* 0x0000002c005b7202 */ /* 0x000fe40000000f00 */
[----:B------:R-:W-:Y:S01]  /*11ea0*/  MOV R25, R35 ;  /* 0x0000002300197202 */ /* 0x000fe20000000f00 */
[----:B---3--:R-:W-:Y:S01]  /*11eb0*/  FFMA.FTZ R0, R228, UR10, -R3 ;  /* 0x0000000ae4007c23 */ /* 0x008fe20008010803 */
[C---:B--2---:R-:W-:Y:S06]  /*11ec0*/  HMMA.16816.F32.BF16 R160, R4.reuse, R12, R72 ;  /* 0x0000000c04a0723c */ /* 0x044fec0000041848 */
[----:B------:R-:W-:Y:S01]  /*11ed0*/  HMMA.16816.F32.BF16 R140, R4, R14, R76 ;  /* 0x0000000e048c723c */ /* 0x000fe2000004184c */
[----:B------:R-:W-:-:S06]  /*11ee0*/  MOV R74, R45 ;  /* 0x0000002d004a7202 */ /* 0x000fcc0000000f00 */
[----:B------:R-:W-:Y:S02]  /*11ef0*/  MOV R76, R47 ;  /* 0x0000002f004c7202 */ /* 0x000fe40000000f00 */
[----:B------:R-:W-:Y:S01]  /*11f00*/  HMMA.16816.F32.BF16 R44, R4, R18, R92 ;  /* 0x00000012042c723c */ /* 0x000fe2000004185c */
[----:B------:R1:W-:Y:S01]  /*11f10*/  MUFU.EX2 R93, R0 ;  /* 0x00000000005d7308 */ /* 0x0003e20000000800 */
[----:B------:R-:W-:Y:S02]  /*11f20*/  MOV R77, R25 ;  /* 0x00000019004d7202 */ /* 0x000fe40000000f00 */
[----:B------:R-:W-:Y:S02]  /*11f30*/  MOV R247, R34 ;  /* 0x0000002200f77202 */ /* 0x000fe40000000f00 */
[----:B------:R-:W2:Y:S01]  /*11f40*/  LDSM.16.MT88.4 R32, [R235+0xe000] ;  /* 0x00e00000eb20783b */ /* 0x000ea20000004200 */
[----:B------:R-:W-:Y:S01]  /*11f50*/  MOV R78, R27 ;  /* 0x0000001b004e7202 */ /* 0x000fe20000000f00 */
[----:B-1----:R-:W-:-:S04]  /*11f60*/  FFMA.FTZ R0, R139, UR10, -R3 ;  /* 0x0000000a8b007c23 */ /* 0x002fc80008010803 */
[----:B------:R1:W-:Y:S02]  /*11f70*/  MUFU.EX2 R25, R0 ;  /* 0x0000000000197308 */ /* 0x0003e40000000800 */
[----:B-1----:R-:W-:-:S06]  /*11f80*/  FFMA.FTZ R0, R138, UR10, -R3 ;  /* 0x0000000a8a007c23 */ /* 0x002fcc0008010803 */
[----:B------:R1:W-:Y:S01]  /*11f90*/  MUFU.EX2 R27, R0 ;  /* 0x00000000001b7308 */ /* 0x0003e20000000800 */
[----:B------:R-:W-:Y:S02]  /*11fa0*/  MOV R176, R20 ;  /* 0x0000001400b07202 */ /* 0x000fe40000000f00 */
[----:B------:R-:W-:Y:S01]  /*11fb0*/  MOV R229, R177 ;  /* 0x000000b100e57202 */ /* 0x000fe20000000f00 */
[----:B-1----:R-:W-:-:S04]  /*11fc0*/  FFMA.FTZ R0, R67, UR10, -R2 ;  /* 0x0000000a43007c23 */ /* 0x002fc80008010802 */
[----:B------:R1:W-:Y:S01]  /*11fd0*/  MUFU.EX2 R182, R0 ;  /* 0x0000000000b67308 */ /* 0x0003e20000000800 */
[----:B------:R-:W-:Y:S01]  /*11fe0*/  MOV R228, R176 ;  /* 0x000000b000e47202 */ /* 0x000fe20000000f00 */
[----:B-1----:R-:W-:-:S06]  /*11ff0*/  FFMA.FTZ R0, R137, UR10, -R2 ;  /* 0x0000000a89007c23 */ /* 0x002fcc0008010802 */
[----:B------:R1:W3:Y:S02]  /*12000*/  MUFU.EX2 R88, R0 ;  /* 0x0000000000587308 */ /* 0x0002e40000000800 */
[----:B-1----:R-:W-:-:S06]  /*12010*/  FFMA.FTZ R0, R132, UR10, -R2 ;  /* 0x0000000a84007c23 */ /* 0x002fcc0008010802 */
[----:B------:R1:W-:Y:S01]  /*12020*/  MUFU.EX2 R177, R0 ;  /* 0x0000000000b17308 */ /* 0x0003e20000000800 */
[----:B------:R-:W-:Y:S01]  /*12030*/  FMUL.FTZ R120, R120, R31 ;  /* 0x0000001f78787220 */ /* 0x000fe20000410000 */
[----:B-1----:R-:W-:-:S06]  /*12040*/  FFMA.FTZ R0, R66, UR10, -R2 ;  /* 0x0000000a42007c23 */ /* 0x002fcc0008010802 */
[----:B------:R1:W-:Y:S01]  /*12050*/  MUFU.EX2 R176, R0 ;  /* 0x0000000000b07308 */ /* 0x0003e20000000800 */
[----:B------:R-:W-:Y:S01]  /*12060*/  FMUL.FTZ R121, R121, R31 ;  /* 0x0000001f79797220 */ /* 0x000fe20000410000 */
[-C--:B------:R-:W-:Y:S01]  /*12070*/  FMUL.FTZ R122, R122, R36.reuse ;  /* 0x000000247a7a7220 */ /* 0x080fe20000410000 */
[----:B------:R-:W-:Y:S01]  /*12080*/  FMUL.FTZ R123, R123, R36 ;  /* 0x000000247b7b7220 */ /* 0x000fe20000410000 */
[-C--:B------:R-:W-:Y:S01]  /*12090*/  FMUL.FTZ R116, R116, R29.reuse ;  /* 0x0000001d74747220 */ /* 0x080fe20000410000 */
[----:B------:R-:W-:Y:S01]  /*120a0*/  FMUL.FTZ R117, R117, R29 ;  /* 0x0000001d75757220 */ /* 0x000fe20000410000 */
[----:B------:R-:W-:Y:S01]  /*120b0*/  FMUL.FTZ R118, R118, R30 ;  /* 0x0000001e76767220 */ /* 0x000fe20000410000 */
[----:B-1----:R-:W-:-:S04]  /*120c0*/  FFMA.FTZ R0, R39, UR10, -R24 ;  /* 0x0000000a27007c23 */ /* 0x002fc80008010818 */
[----:B------:R1:W-:Y:S01]  /*120d0*/  MUFU.EX2 R137, R0 ;  /* 0x0000000000897308 */ /* 0x0003e20000000800 */
[----:B------:R-:W-:Y:S01]  /*120e0*/  FMUL.FTZ R119, R119, R30 ;  /* 0x0000001e77777220 */ /* 0x000fe20000410000 */
[----:B------:R-:W-:Y:S02]  /*120f0*/  MOV R92, R180 ;  /* 0x000000b4005c7202 */ /* 0x000fe40000000f00 */
[----:B------:R-:W-:Y:S02]  /*12100*/  MOV R180, R183 ;  /* 0x000000b700b47202 */ /* 0x000fe40000000f00 */
[----:B------:R-:W-:Y:S01]  /*12110*/  MOV R183, R178 ;  /* 0x000000b200b77202 */ /* 0x000fe20000000f00 */
[----:B------:R-:W-:Y:S01]  /*12120*/  FMUL.FTZ R68, R68, R29 ;  /* 0x0000001d44447220 */ /* 0x000fe20000410000 */
[----:B------:R-:W-:Y:S01]  /*12130*/  MOV R171, R21 ;  /* 0x0000001500ab7202 */ /* 0x000fe20000000f00 */
[----:B------:R-:W-:Y:S01]  /*12140*/  FMUL.FTZ R69, R69, R29 ;  /* 0x0000001d45457220 */ /* 0x000fe20000410000 */
[----:B------:R-:W4:Y:S01]  /*12150*/  LDSM.16.MT88.4 R20, [R236+0xe000] ;  /* 0x00e00000ec14783b */ /* 0x000f220000004200 */
[----:B-1----:R-:W-:-:S04]  /*12160*/  FFMA.FTZ R0, R38, UR10, -R24 ;  /* 0x0000000a26007c23 */ /* 0x002fc80008010818 */
[----:B------:R1:W4:Y:S01]  /*12170*/  MUFU.EX2 R138, R0 ;  /* 0x00000000008a7308 */ /* 0x0003220000000800 */
[-C--:B------:R-:W-:Y:S01]  /*12180*/  FMUL.FTZ R70, R70, R30.reuse ;  /* 0x0000001e46467220 */ /* 0x080fe20000410000 */
[-C--:B------:R-:W-:Y:S01]  /*12190*/  FMUL.FTZ R71, R71, R30.reuse ;  /* 0x0000001e47477220 */ /* 0x080fe20000410000 */
[-C--:B------:R-:W-:Y:S01]  /*121a0*/  FMUL.FTZ R80, R80, R29.reuse ;  /* 0x0000001d50507220 */ /* 0x080fe20000410000 */
[----:B------:R-:W-:Y:S01]  /*121b0*/  FMUL.FTZ R81, R81, R29 ;  /* 0x0000001d51517220 */ /* 0x000fe20000410000 */
[-C--:B------:R-:W-:Y:S01]  /*121c0*/  FMUL.FTZ R82, R82, R30.reuse ;  /* 0x0000001e52527220 */ /* 0x080fe20000410000 */
[----:B------:R-:W-:Y:S01]  /*121d0*/  FMUL.FTZ R83, R83, R30 ;  /* 0x0000001e53537220 */ /* 0x000fe20000410000 */
[----:B--2---:R-:W-:Y:S01]  /*121e0*/  HMMA.16816.F32.BF16 R120, R4, R32, R120 ;  /* 0x000000200478723c */ /* 0x004fe20000041878 */
[----:B-1----:R-:W-:-:S04]  /*121f0*/  FFMA.FTZ R0, R48, UR10, -R24 ;  /* 0x0000000a30007c23 */ /* 0x002fc80008010818 */
[----:B------:R1:W-:Y:S01]  /*12200*/  MUFU.EX2 R178, R0 ;  /* 0x0000000000b27308 */ /* 0x0003e20000000800 */
[C---:B------:R-:W-:Y:S01]  /*12210*/  HMMA.16816.F32.BF16 R116, R8.reuse, R32, R116 ;  /* 0x000000200874723c */ /* 0x040fe20000041874 */
[----:B------:R-:W-:Y:S02]  /*12220*/  MOV R79, R247 ;  /* 0x000000f7004f7202 */ /* 0x000fe40000000f00 */
[----:B------:R-:W-:Y:S02]  /*12230*/  MOV R72, R43 ;  /* 0x0000002b00487202 */ /* 0x000fe40000000f00 */
[----:B------:R-:W-:Y:S01]  /*12240*/  MOV R73, R42 ;  /* 0x0000002a00497202 */ /* 0x000fe20000000f00 */
[----:B------:R-:W-:Y:S01]  /*12250*/  HMMA.16816.F32.BF16 R80, R8, R14, R80 ;  /* 0x0000000e0850723c */ /* 0x000fe20000041850 */
[----:B------:R-:W-:Y:S02]  /*12260*/  MOV R75, R41 ;  /* 0x00000029004b7202 */ /* 0x000fe40000000f00 */
[----:B------:R-:W-:Y:S01]  /*12270*/  MOV R247, R40 ;  /* 0x0000002800f77202 */ /* 0x000fe20000000f00 */
[----:B-1----:R-:W-:-:S02]  /*12280*/  FFMA.FTZ R0, R49, UR10, -R24 ;  /* 0x0000000a31007c23 */ /* 0x002fc40008010818 */
[----:B------:R-:W-:Y:S01]  /*12290*/  HMMA.16816.F32.BF16 R40, R8, R12, R68 ;  /* 0x0000000c0828723c */ /* 0x000fe20000041844 */
[----:B------:R-:W1:Y:S01]  /*122a0*/  LDSM.16.MT88.4 R12, [R233+0xc800] ;  /* 0x00c80000e90c783b */ /* 0x000e620000004200 */
[----:B------:R2:W-:Y:S01]  /*122b0*/  MUFU.EX2 R32, R0 ;  /* 0x0000000000207308 */ /* 0x0005e20000000800 */
[----:B------:R-:W-:Y:S02]  /*122c0*/  MOV R67, R26 ;  /* 0x0000001a00437202 */ /* 0x000fe40000000f00 */
[----:B------:R-:W-:Y:S01]  /*122d0*/  MOV R139, R179 ;  /* 0x000000b3008b7202 */ /* 0x000fe20000000f00 */
[----:B--2---:R-:W-:-:S04]  /*122e0*/  FFMA.FTZ R0, R65, UR10, -R28 ;  /* 0x0000000a41007c23 */ /* 0x004fc8000801081c */
[----:B------:R2:W-:Y:S02]  /*122f0*/  MUFU.EX2 R33, R0 ;  /* 0x0000000000217308 */ /* 0x0005e40000000800 */
[----:B--2---:R-:W-:-:S06]  /*12300*/  FFMA.FTZ R0, R64, UR10, -R28 ;  /* 0x0000000a40007c23 */ /* 0x004fcc000801081c */
[----:B------:R2:W1:Y:S02]  /*12310*/  MUFU.EX2 R26, R0 ;  /* 0x00000000001a7308 */ /* 0x0004640000000800 */
[----:B--2---:R-:W-:-:S06]  /*12320*/  FFMA.FTZ R0, R51, UR10, -R28 ;  /* 0x0000000a33007c23 */ /* 0x004fcc000801081c */
[----:B------:R2:W-:Y:S01]  /*12330*/  MUFU.EX2 R179, R0 ;  /* 0x0000000000b37308 */ /* 0x0005e20000000800 */
[-C--:B------:R-:W-:Y:S01]  /*12340*/  FMUL.FTZ R104, R104, R31.reuse ;  /* 0x0000001f68687220 */ /* 0x080fe20000410000 */
[-C--:B------:R-:W-:Y:S01]  /*12350*/  FMUL.FTZ R105, R105, R31.reuse ;  /* 0x0000001f69697220 */ /* 0x080fe20000410000 */
[-C--:B------:R-:W-:Y:S01]  /*12360*/  FMUL.FTZ R108, R108, R31.reuse ;  /* 0x0000001f6c6c7220 */ /* 0x080fe20000410000 */
[----:B------:R-:W-:Y:S01]  /*12370*/  FMUL.FTZ R109, R109, R31 ;  /* 0x0000001f6d6d7220 */ /* 0x000fe20000410000 */
[----:B--2---:R-:W-:-:S04]  /*12380*/  FFMA.FTZ R0, R50, UR10, -R28 ;  /* 0x0000000a32007c23 */ /* 0x004fc8000801081c */
[----:B------:R-:W2:Y:S01]  /*12390*/  MUFU.EX2 R38, R0 ;  /* 0x0000000000267308 */ /* 0x000ea20000000800 */
        /* <DEDUP_REMOVED lines=28> */
[----:B---3--:R-:W-:Y:S01]  /*12560*/  MOV R132, R88 ;  /* 0x0000005800847202 */ /* 0x008fe20000000f00 */
[C---:B----4-:R-:W-:Y:S06]  /*12570*/  HMMA.16816.F32.BF16 R104, R4.reuse, R20, R104 ;  /* 0x000000140468723c */ /* 0x050fec0000041868 */
[C---:B------:R-:W-:Y:S06]  /*12580*/  HMMA.16816.F32.BF16 R108, R4.reuse, R22, R108 ;  /* 0x00000016046c723c */ /* 0x040fec000004186c */
[----:B------:R-:W-:Y:S06]  /*12590*/  HMMA.16816.F32.BF16 R124, R4, R34, R124 ;  /* 0x00000022047c723c */ /* 0x000fec000004187c */
[----:B------:R-:W-:Y:S01]  /*125a0*/  HMMA.16816.F32.BF16 R84, R8, R16, R84 ;  /* 0x000000100854723c */ /* 0x000fe20000041854 */
[----:B------:R-:W-:-:S02]  /*125b0*/  F2FP.BF16.F32.PACK_AB R4, R138, R137 ;  /* 0x000000898a04723e */ /* 0x000fc400000010ff */
[----:B-1----:R-:W-:Y:S02]  /*125c0*/  F2FP.BF16.F32.PACK_AB R5, R26, R33 ;  /* 0x000000211a05723e */ /* 0x002fe400000010ff */
[----:B------:R-:W-:Y:S01]  /*125d0*/  F2FP.BF16.F32.PACK_AB R6, R32, R178 ;  /* 0x000000b22006723e */ /* 0x000fe200000010ff */
[C---:B------:R-:W-:Y:S01]  /*125e0*/  HMMA.16816.F32.BF16 R96, R8.reuse, R18, R96 ;  /* 0x000000120860723c */ /* 0x040fe20000041860 */
[----:B--2---:R-:W-:Y:S01]  /*125f0*/  F2FP.BF16.F32.PACK_AB R7, R38, R179 ;  /* 0x000000b32607723e */ /* 0x004fe200000010ff */
[----:B------:R-:W-:Y:S04]  /*12600*/  LDSM.16.MT88.4 R16, [R236+0xc800] ;  /* 0x00c80000ec10783b */ /* 0x000fe80000004200 */
[C---:B------:R-:W-:Y:S06]  /*12610*/  HMMA.16816.F32.BF16 R100, R8.reuse, R20, R100 ;  /* 0x000000140864723c */ /* 0x040fec0000041864 */
[C---:B------:R-:W-:Y:S01]  /*12620*/  HMMA.16816.F32.BF16 R112, R8.reuse, R22, R112 ;  /* 0x000000160870723c */ /* 0x040fe20000041870 */
[----:B------:R-:W1:Y:S05]  /*12630*/  LDSM.16.MT88.4 R20, [R234+0xc800] ;  /* 0x00c80000ea14783b */ /* 0x000e6a0000004200 */
[----:B------:R-:W-:Y:S07]  /*12640*/  HMMA.16816.F32.BF16 R128, R8, R34, R128 ;  /* 0x000000220880723c */ /* 0x000fee0000041880 */
[----:B------:R-:W-:-:S02]  /*12650*/  F2FP.BF16.F32.PACK_AB R8, R93, R169 ;  /* 0x000000a95d08723e */ /* 0x000fc400000010ff */
[----:B------:R-:W-:Y:S02]  /*12660*/  F2FP.BF16.F32.PACK_AB R9, R132, R182 ;  /* 0x000000b68409723e */ /* 0x000fe400000010ff */
[----:B------:R-:W-:Y:S02]  /*12670*/  F2FP.BF16.F32.PACK_AB R10, R27, R25 ;  /* 0x000000191b0a723e */ /* 0x000fe400000010ff */
[----:B------:R-:W-:Y:S01]  /*12680*/  F2FP.BF16.F32.PACK_AB R11, R176, R177 ;  /* 0x000000b1b00b723e */ /* 0x000fe200000010ff */
[-C--:B------:R-:W-:Y:S06]  /*12690*/  HMMA.16816.F32.BF16 R144, R4, R12.reuse, R144 ;  /* 0x0000000c0490723c */ /* 0x080fec0000041890 */
[----:B------:R-:W-:Y:S06]  /*126a0*/  HMMA.16816.F32.BF16 R148, R8, R12, R148 ;  /* 0x0000000c0894723c */ /* 0x000fec0000041894 */
[-C--:B------:R-:W-:Y:S06]  /*126b0*/  HMMA.16816.F32.BF16 R156, R4, R14.reuse, R156 ;  /* 0x0000000e049c723c */ /* 0x080fec000004189c */
[----:B------:R-:W-:Y:S01]  /*126c0*/  HMMA.16816.F32.BF16 R48, R8, R14, R208 ;  /* 0x0000000e0830723c */ /* 0x000fe200000418d0 */
[----:B------:R-:W2:Y:S01]  /*126d0*/  LDSM.16.MT88.4 R12, [R235+0xc800] ;  /* 0x00c80000eb0c783b */ /* 0x000ea20000004200 */
[----:B------:R-:W-:-:S02]  /*126e0*/  MOV R89, R76 ;  /* 0x0000004c00597202 */ /* 0x000fc40000000f00 */
[----:B------:R-:W-:Y:S02]  /*126f0*/  MOV R88, R77 ;  /* 0x0000004d00587202 */ /* 0x000fe40000000f00 */
[-C--:B-1----:R-:W-:Y:S01]  /*12700*/  HMMA.16816.F32.BF16 R68, R4, R20.reuse, R164 ;  /* 0x000000140444723c */ /* 0x082fe200000418a4 */
[----:B------:R-:W-:Y:S02]  /*12710*/  MOV R95, R78 ;  /* 0x0000004e005f7202 */ /* 0x000fe40000000f00 */
[----:B------:R-:W-:Y:S02]  /*12720*/  MOV R94, R79 ;  /* 0x0000004f005e7202 */ /* 0x000fe40000000f00 */
[----:B------:R-:W-:Y:S01]  /*12730*/  MOV R210, R72 ;  /* 0x0000004800d27202 */ /* 0x000fe20000000f00 */
[----:B------:R-:W-:Y:S01]  /*12740*/  HMMA.16816.F32.BF16 R76, R8, R20, R212 ;  /* 0x00000014084c723c */ /* 0x000fe200000418d4 */
[----:B------:R-:W-:Y:S02]  /*12750*/  MOV R165, R67 ;  /* 0x0000004300a57202 */ /* 0x000fe40000000f00 */
[----:B------:R-:W-:-:S02]  /*12760*/  MOV R39, R73 ;  /* 0x0000004900277202 */ /* 0x000fc40000000f00 */
[----:B------:R-:W-:Y:S01]  /*12770*/  MOV R0, R74 ;  /* 0x0000004a00007202 */ /* 0x000fe20000000f00 */
[----:B------:R-:W-:Y:S01]  /*12780*/  HMMA.16816.F32.BF16 R64, R4, R22, R172 ;  /* 0x000000160440723c */ /* 0x000fe200000418ac */
[----:B------:R-:W-:-:S05]  /*12790*/  MOV R166, R75 ;  /* 0x0000004b00a67202 */ /* 0x000fca0000000f00 */
[C---:B------:R-:W-:Y:S01]  /*127a0*/  HMMA.16816.F32.BF16 R60, R8.reuse, R22, R60 ;  /* 0x00000016083c723c */ /* 0x040fe2000004183c */
[----:B------:R-:W1:Y:S05]  /*127b0*/  LDSM.16.MT88.4 R20, [R233+0xe800] ;  /* 0x00e80000e914783b */ /* 0x000e6a0000004200 */
[----:B------:R-:W-:Y:S01]  /*127c0*/  HMMA.16816.F32.BF16 R56, R8, R16, R56 ;  /* 0x000000100838723c */ /* 0x000fe20000041838 */
[----:B------:R-:W-:-:S05]  /*127d0*/  MOV R208, R33 ;  /* 0x0000002100d07202 */ /* 0x000fca0000000f00 */
[C---:B------:R-:W-:Y:S01]  /*127e0*/  HMMA.16816.F32.BF16 R52, R4.reuse, R16, R52 ;  /* 0x000000100434723c */ /* 0x040fe20000041834 */
[----:B------:R-:W-:Y:S02]  /*127f0*/  MOV R211, R32 ;  /* 0x0000002000d37202 */ /* 0x000fe40000000f00 */
[----:B------:R-:W-:Y:S03]  /*12800*/  LDSM.16.MT88.4 R32, [R235+0xe800] ;  /* 0x00e80000eb20783b */ /* 0x000fe60000004200 */
[-C--:B------:R-:W-:Y:S06]  /*12810*/  HMMA.16816.F32.BF16 R188, R4, R18.reuse, R188 ;  /* 0x0000001204bc723c */ /* 0x080fec00000418bc */
[C---:B------:R-:W-:Y:S01]  /*12820*/  HMMA.16816.F32.BF16 R72, R8.reuse, R18, R184 ;  /* 0x000000120848723c */ /* 0x040fe200000418b8 */
[----:B------:R-:W3:Y:S05]  /*12830*/  LDSM.16.MT88.4 R16, [R234+0xe800] ;  /* 0x00e80000ea10783b */ /* 0x000eea0000004200 */
[-C--:B--2---:R-:W-:Y:S06]  /*12840*/  HMMA.16816.F32.BF16 R192, R8, R12.reuse, R192 ;  /* 0x0000000c08c0723c */ /* 0x084fec00000418c0 */
[C---:B------:R-:W-:Y:S06]  /*12850*/  HMMA.16816.F32.BF16 R196, R4.reuse, R12, R196 ;  /* 0x0000000c04c4723c */ /* 0x040fec00000418c4 */
[-C--:B------:R-:W-:Y:S06]  /*12860*/  HMMA.16816.F32.BF16 R204, R4, R14.reuse, R204 ;  /* 0x0000000e04cc723c */ /* 0x080fec00000418cc */
[----:B------:R-:W-:Y:S01]  /*12870*/  HMMA.16816.F32.BF16 R200, R8, R14, R200 ;  /* 0x0000000e08c8723c */ /* 0x000fe200000418c8 */
[----:B------:R-:W2:Y:S01]  /*12880*/  LDSM.16.MT88.4 R12, [R236+0xe800] ;  /* 0x00e80000ec0c783b */ /* 0x000ea20000004200 */
[----:B------:R-:W-:Y:S01]  /*12890*/  MOV R164, R139 ;  /* 0x0000008b00a47202 */ /* 0x000fe20000000f00 */
[----:B------:R-:W-:Y:S01]  /*128a0*/  FFMA.FTZ R0, R0, UR10, -R3 ;  /* 0x0000000a00007c23 */ /* 0x000fe20008010803 */
[----:B------:R-:W-:-:S02]  /*128b0*/  MOV R175, R92 ;  /* 0x0000005c00af7202 */ /* 0x000fc40000000f00 */
[----:B------:R-:W-:Y:S02]  /*128c0*/  MOV R209, R93 ;  /* 0x0000005d00d17202 */ /* 0x000fe40000000f00 */
[----:B------:R-:W-:Y:S02]  /*128d0*/  MOV R215, R94 ;  /* 0x0000005e00d77202 */ /* 0x000fe40000000f00 */
[----:B------:R-:W-:Y:S02]  /*128e0*/  MOV R139, R95 ;  /* 0x0000005f008b7202 */ /* 0x000fe40000000f00 */
[----:B-1----:R-:W-:Y:S01]  /*128f0*/  HMMA.16816.F32.BF16 R92, R4, R22, R140 ;  /* 0x00000016045c723c */ /* 0x002fe2000004188c */
[----:B------:R-:W-:-:S05]  /*12900*/  MOV R214, R88 ;  /* 0x0000005800d67202 */ /* 0x000fca0000000f00 */
[C---:B---3--:R-:W-:Y:S01]  /*12910*/  HMMA.16816.F32.BF16 R140, R4.reuse, R18, R44 ;  /* 0x00000012048c723c */ /* 0x048fe2000004182c */
[----:B------:R1:W-:Y:S01]  /*12920*/  MUFU.EX2 R46, R0 ;  /* 0x00000000002e7308 */ /* 0x0003e20000000800 */
[----:B------:R-:W-:Y:S02]  /*12930*/  MOV R213, R89 ;  /* 0x0000005900d57202 */ /* 0x000fe40000000f00 */
[----:B------:R-:W-:Y:S02]  /*12940*/  MOV R212, R90 ;  /* 0x0000005a00d47202 */ /* 0x000fe40000000f00 */
[----:B------:R-:W-:Y:S01]  /*12950*/  MOV R167, R91 ;  /* 0x0000005b00a77202 */ /* 0x000fe20000000f00 */
[C---:B------:R-:W-:Y:S06]  /*12960*/  HMMA.16816.F32.BF16 R152, R4.reuse, R16, R152 ;  /* 0x000000100498723c */ /* 0x040fec0000041898 */
[----:B------:R-:W-:Y:S01]  /*12970*/  HMMA.16816.F32.BF16 R88, R4, R20, R160 ;  /* 0x000000140458723c */ /* 0x000fe200000418a0 */
[----:B-1----:R-:W-:-:S05]  /*12980*/  FFMA.FTZ R0, R175, UR10, -R3 ;  /* 0x0000000aaf007c23 */ /* 0x002fca0008010803 */
[C---:B------:R-:W-:Y:S06]  /*12990*/  HMMA.16816.F32.BF16 R120, R4.reuse, R32, R120 ;  /* 0x000000200478723c */ /* 0x040fec0000041878 */
[C---:B--2---:R-:W-:Y:S06]  /*129a0*/  HMMA.16816.F32.BF16 R104, R4.reuse, R12, R104 ;  /* 0x0000000c0468723c */ /* 0x044fec0000041868 */
[C---:B------:R-:W-:Y:S06]  /*129b0*/  HMMA.16816.F32.BF16 R108, R4.reuse, R14, R108 ;  /* 0x0000000e046c723c */ /* 0x040fec000004186c */
[----:B------:R-:W-:Y:S01]  /*129c0*/  HMMA.16816.F32.BF16 R124, R4, R34, R124 ;  /* 0x00000022047c723c */ /* 0x000fe2000004187c */
[----:B------:R1:W-:Y:S02]  /*129d0*/  MUFU.EX2 R4, R0 ;  /* 0x0000000000047308 */ /* 0x0003e40000000800 */
[----:B-1----:R-:W-:-:S06]  /*129e0*/  FFMA.FTZ R0, R164, UR10, -R3 ;  /* 0x0000000aa4007c23 */ /* 0x002fcc0008010803 */
[----:B------:R1:W-:Y:S01]  /*129f0*/  MUFU.EX2 R5, R0 ;  /* 0x0000000000057308 */ /* 0x0003e20000000800 */
[----:B------:R-:W-:Y:S01]  /*12a00*/  MOV R175, R214 ;  /* 0x000000d600af7202 */ /* 0x000fe20000000f00 */
[----:B-1----:R-:W-:-:S06]  /*12a10*/  FFMA.FTZ R0, R165, UR10, -R3 ;  /* 0x0000000aa5007c23 */ /* 0x002fcc0008010803 */
[----:B------:R1:W2:Y:S01]  /*12a20*/  MUFU.EX2 R6, R0 ;  /* 0x0000000000067308 */ /* 0x0002a20000000800 */
[----:B------:R-:W-:Y:S02]  /*12a30*/  MOV R214, R138 ;  /* 0x0000008a00d67202 */ /* 0x000fe40000000f00 */
        /* <DEDUP_REMOVED lines=9> */
[----:B------:R-:W-:Y:S02]  /*12ad0*/  MOV R166, R167 ;  /* 0x000000a700a67202 */ /* 0x000fe40000000f00 */
[----:B------:R-:W-:Y:S02]  /*12ae0*/  MOV R165, R212 ;  /* 0x000000d400a57202 */ /* 0x000fe40000000f00 */
[----:B------:R-:W-:Y:S01]  /*12af0*/  MOV R167, R208 ;  /* 0x000000d000a77202 */ /* 0x000fe20000000f00 */
[----:B-1----:R-:W-:-:S04]  /*12b00*/  FFMA.FTZ R0, R251, UR10, -R2 ;  /* 0x0000000afb007c23 */ /* 0x002fc80008010802 */
[----:B------:R1:W-:Y:S01]  /*12b10*/  MUFU.EX2 R251, R0 ;  /* 0x0000000000fb7308 */ /* 0x0003e20000000800 */
[----:B------:R-:W-:Y:S02]  /*12b20*/  MOV R212, R209 ;  /* 0x000000d100d47202 */ /* 0x000fe40000000f00 */
[----:B------:R-:W-:Y:S02]  /*12b30*/  MOV R208, R229 ;  /* 0x000000e500d07202 */ /* 0x000fe40000000f00 */
        /* <DEDUP_REMOVED lines=8> */
[----:B------:R1:W3:Y:S01]  /*12bc0*/  MUFU.EX2 R229, R0 ;  /* 0x0000000000e57308 */ /* 0x0002e20000000800 */
[----:B------:R-:W-:Y:S01]  /*12bd0*/  MOV R164, R213 ;  /* 0x000000d500a47202 */ /* 0x000fe20000000f00 */
[----:B------:R-:W-:Y:S01]  /*12be0*/  HMMA.16816.F32.BF16 R84, R8, R16, R84 ;  /* 0x000000100854723c */ /* 0x000fe20000041854 */
[----:B------:R-:W-:Y:S02]  /*12bf0*/  MOV R213, R132 ;  /* 0x0000008400d57202 */ /* 0x000fe40000000f00 */
[----:B------:R-:W-:-:S03]  /*12c00*/  MOV R132, R246 ;  /* 0x000000f600847202 */ /* 0x000fc60000000f00 */
[----:B------:R-:W-:Y:S01]  /*12c10*/  HMMA.16816.F32.BF16 R96, R8, R18, R96 ;  /* 0x000000120860723c */ /* 0x000fe20000041860 */
[----:B------:R-:W4:Y:S01]  /*12c20*/  LDSM.16.MT88.4 R16, [R234+0xd000] ;  /* 0x00d00000ea10783b */ /* 0x000f220000004200 */
[----:B-1----:R-:W-:-:S04]  /*12c30*/  FFMA.FTZ R0, R216, UR10, -R24 ;  /* 0x0000000ad8007c23 */ /* 0x002fc80008010818 */
[----:B------:R1:W-:Y:S01]  /*12c40*/  MUFU.EX2 R245, R0 ;  /* 0x0000000000f57308 */ /* 0x0003e20000000800 */
[C---:B------:R-:W-:Y:S06]  /*12c50*/  HMMA.16816.F32.BF16 R160, R8.reuse, R20, R40 ;  /* 0x0000001408a0723c */ /* 0x040fec0000041828 */
[C---:B------:R-:W-:Y:S01]  /*12c60*/  HMMA.16816.F32.BF16 R80, R8.reuse, R22, R80 ;  /* 0x000000160850723c */ /* 0x040fe20000041850 */
[----:B------:R-:W4:Y:S05]  /*12c70*/  LDSM.16.MT88.4 R20, [R233+0xd000] ;  /* 0x00d00000e914783b */ /* 0x000f2a0000004200 */
[----:B------:R-:W-:Y:S01]  /*12c80*/  HMMA.16816.F32.BF16 R100, R8, R12, R100 ;  /* 0x0000000c0864723c */ /* 0x000fe20000041864 */
[----:B-1----:R-:W-:-:S05]  /*12c90*/  FFMA.FTZ R0, R37, UR10, -R24 ;  /* 0x0000000a25007c23 */ /* 0x002fca0008010818 */
[----:B------:R-:W-:Y:S01]  /*12ca0*/  HMMA.16816.F32.BF16 R112, R8, R14, R112 ;  /* 0x0000000e0870723c */ /* 0x000fe20000041870 */
[----:B------:R-:W1:Y:S01]  /*12cb0*/  LDSM.16.MT88.4 R12, [R236+0xd000] ;  /* 0x00d00000ec0c783b */ /* 0x000e620000004200 */
[----:B------:R2:W-:Y:S01]  /*12cc0*/  MUFU.EX2 R246, R0 ;  /* 0x0000000000f67308 */ /* 0x0005e20000000800 */
[--C-:B------:R-:W-:Y:S01]  /*12cd0*/  FFMA.FTZ R40, R210, UR10, -R2.reuse ;  /* 0x0000000ad2287c23 */ /* 0x100fe20008010802 */
[----:B------:R-:W-:Y:S01]  /*12ce0*/  MOV R210, R38 ;  /* 0x0000002600d27202 */ /* 0x000fe20000000f00 */
[--C-:B------:R-:W-:Y:S01]  /*12cf0*/  FFMA.FTZ R41, R166, UR10, -R2.reuse ;  /* 0x0000000aa6297c23 */ /* 0x100fe20008010802 */
[--C-:B------:R-:W-:Y:S01]  /*12d00*/  FFMA.FTZ R39, R39, UR10, -R2.reuse ;  /* 0x0000000a27277c23 */ /* 0x100fe20008010802 */
[----:B------:R-:W-:Y:S01]  /*12d10*/  FFMA.FTZ R38, R227, UR10, -R2 ;  /* 0x0000000ae3267c23 */ /* 0x000fe20008010802 */
[--C-:B------:R-:W-:Y:S01]  /*12d20*/  FFMA.FTZ R2, R218, UR10, -R28.reuse ;  /* 0x0000000ada027c23 */ /* 0x100fe2000801081c */
[----:B--2---:R-:W-:-:S04]  /*12d30*/  FFMA.FTZ R0, R221, UR10, -R28 ;  /* 0x0000000add007c23 */ /* 0x004fc8000801081c */
[----:B------:R2:W-:Y:S01]  /*12d40*/  MUFU.EX2 R221, R0 ;  /* 0x0000000000dd7308 */ /* 0x0005e20000000800 */
[----:B------:R-:W-:Y:S02]  /*12d50*/  MOV R172, R138 ;  /* 0x0000008a00ac7202 */ /* 0x000fe40000000f00 */
[----:B------:R-:W-:-:S05]  /*12d60*/  MOV R47, R139 ;  /* 0x0000008b002f7202 */ /* 0x000fca0000000f00 */
[----:B------:R-:W-:Y:S01]  /*12d70*/  MUFU.EX2 R139, R2 ;  /* 0x00000002008b7308 */ /* 0x000fe20000000800 */
[----:B--2---:R-:W-:-:S07]  /*12d80*/  FFMA.FTZ R0, R222, UR10, -R28 ;  /* 0x0000000ade007c23 */ /* 0x004fce000801081c */
[----:B------:R2:W4:Y:S02]  /*12d90*/  MUFU.EX2 R220, R0 ;  /* 0x0000000000dc7308 */ /* 0x0005240000000800 */
[----:B--2---:R-:W-:-:S06]  /*12da0*/  FFMA.FTZ R0, R223, UR10, -R28 ;  /* 0x0000000adf007c23 */ /* 0x004fcc000801081c */
[----:B------:R-:W2:Y:S01]  /*12db0*/  MUFU.EX2 R138, R0 ;  /* 0x00000000008a7308 */ /* 0x000ea20000000800 */
[----:B------:R-:W-:Y:S02]  /*12dc0*/  MOV R222, R6 ;  /* 0x0000000600de7202 */ /* 0x000fe40000000f00 */
[----:B------:R-:W-:Y:S02]  /*12dd0*/  MOV R227, R5 ;  /* 0x0000000500e37202 */ /* 0x000fe40000000f00 */
[----:B------:R-:W-:Y:S01]  /*12de0*/  MOV R223, R4 ;  /* 0x0000000400df7202 */ /* 0x000fe20000000f00 */
[C---:B------:R-:W-:Y:S01]  /*12df0*/  HMMA.16816.F32.BF16 R116, R8.reuse, R32, R116 ;  /* 0x000000200874723c */ /* 0x040fe20000041874 */
[----:B---3--:R-:W-:Y:S02]  /*12e00*/  F2FP.BF16.F32.PACK_AB R4, R229, R228 ;  /* 0x000000e4e504723e */ /* 0x008fe400000010ff */
[----:B----4-:R-:W-:Y:S02]  /*12e10*/  F2FP.BF16.F32.PACK_AB R5, R220, R221 ;  /* 0x000000dddc05723e */ /* 0x010fe400000010ff */
[----:B------:R-:W-:Y:S01]  /*12e20*/  F2FP.BF16.F32.PACK_AB R6, R246, R245 ;  /* 0x000000f5f606723e */ /* 0x000fe200000010ff */
[----:B------:R-:W-:Y:S01]  /*12e30*/  HMMA.16816.F32.BF16 R128, R8, R34, R128 ;  /* 0x000000220880723c */ /* 0x000fe20000041880 */
[--C-:B------:R-:W-:Y:S01]  /*12e40*/  FFMA.FTZ R45, R174, UR10, -R3.reuse ;  /* 0x0000000aae2d7c23 */ /* 0x100fe20008010803 */
[----:B--2---:R-:W-:Y:S01]  /*12e50*/  F2FP.BF16.F32.PACK_AB R7, R139, R138 ;  /* 0x0000008a8b07723e */ /* 0x004fe200000010ff */
[----:B------:R-:W-:-:S04]  /*12e60*/  FFMA.FTZ R44, R175, UR10, -R3 ;  /* 0x0000000aaf2c7c23 */ /* 0x000fc80008010803 */
[----:B------:R-:W-:Y:S01]  /*12e70*/  F2FP.BF16.F32.PACK_AB R8, R223, R46 ;  /* 0x0000002edf08723e */ /* 0x000fe200000010ff */
[--C-:B------:R-:W-:Y:S01]  /*12e80*/  FFMA.FTZ R43, R164, UR10, -R3.reuse ;  /* 0x0000000aa42b7c23 */ /* 0x100fe20008010803 */
[----:B------:R-:W-:Y:S01]  /*12e90*/  F2FP.BF16.F32.PACK_AB R9, R250, R247 ;  /* 0x000000f7fa09723e */ /* 0x000fe200000010ff */
[----:B------:R-:W-:Y:S01]  /*12ea0*/  FFMA.FTZ R42, R165, UR10, -R3 ;  /* 0x0000000aa52a7c23 */ /* 0x000fe20008010803 */
[----:B------:R-:W-:Y:S02]  /*12eb0*/  F2FP.BF16.F32.PACK_AB R10, R222, R227 ;  /* 0x000000e3de0a723e */ /* 0x000fe400000010ff */
[----:B------:R-:W-:Y:S01]  /*12ec0*/  F2FP.BF16.F32.PACK_AB R11, R251, R252 ;  /* 0x000000fcfb0b723e */ /* 0x000fe200000010ff */
[--C-:B------:R-:W-:Y:S01]  /*12ed0*/  FFMA.FTZ R37, R226, UR10, -R24.reuse ;  /* 0x0000000ae2257c23 */ /* 0x100fe20008010818 */
[----:B------:R-:W-:Y:S01]  /*12ee0*/  MOV R187, R167 ;  /* 0x000000a700bb7202 */ /* 0x000fe20000000f00 */
[--C-:B------:R-:W-:Y:S01]  /*12ef0*/  FFMA.FTZ R3, R225, UR10, -R24.reuse ;  /* 0x0000000ae1037c23 */ /* 0x100fe20008010818 */
[----:B------:R-:W-:Y:S01]  /*12f00*/  MOV R186, R212 ;  /* 0x000000d400ba7202 */ /* 0x000fe20000000f00 */
[--C-:B------:R-:W-:Y:S01]  /*12f10*/  FFMA.FTZ R2, R224, UR10, -R24.reuse ;  /* 0x0000000ae0027c23 */ /* 0x100fe20008010818 */
[----:B------:R-:W-:Y:S01]  /*12f20*/  MOV R185, R213 ;  /* 0x000000d500b97202 */ /* 0x000fe20000000f00 */
[----:B------:R-:W-:Y:S01]  /*12f30*/  HMMA.16816.F32.BF16 R164, R4, R16, R68 ;  /* 0x0000001004a4723c */ /* 0x000fe20000041844 */
[----:B------:R-:W-:Y:S01]  /*12f40*/  MOV R184, R214 ;  /* 0x000000d600b87202 */ /* 0x000fe20000000f00 */
[----:B------:R-:W-:Y:S01]  /*12f50*/  FFMA.FTZ R0, R219, UR10, -R24 ;  /* 0x0000000adb007c23 */ /* 0x000fe20008010818 */
[----:B------:R-:W-:Y:S01]  /*12f60*/  MOV R175, R215 ;  /* 0x000000d700af7202 */ /* 0x000fe20000000f00 */
[----:B------:R-:W-:Y:S01]  /*12f70*/  LDSM.16.MT88.4 R32, [R235+0xf000] ;  /* 0x00f00000eb20783b */ /* 0x000fe20000004200 */
        /* <DEDUP_REMOVED lines=9> */
[----:B------:R-:W-:Y:S01]  /*13010*/  HMMA.16816.F32.BF16 R156, R4, R22, R156 ;  /* 0x00000016049c723c */ /* 0x000fe2000004189c */
[----:B------:R-:W-:-:S02]  /*13020*/  MOV R70, R179 ;  /* 0x000000b300467202 */ /* 0x000fc40000000f00 */
[----:B------:R-:W-:-:S03]  /*13030*/  MOV R71, R27 ;  /* 0x0000001b00477202 */ /* 0x000fc60000000f00 */
[C---:B------:R-:W-:Y:S01]  /*13040*/  HMMA.16816.F32.BF16 R48, R8.reuse, R22, R48 ;  /* 0x000000160830723c */ /* 0x040fe20000041830 */
[----:B------:R-:W2:Y:S05]  /*13050*/  LDSM.16.MT88.4 R20, [R233+0xf000] ;  /* 0x00f00000e914783b */ /* 0x000eaa0000004200 */
[C---:B------:R-:W-:Y:S06]  /*13060*/  HMMA.16816.F32.BF16 R212, R8.reuse, R18, R60 ;  /* 0x0000001208d4723c */ /* 0x040fec000004183c */
[----:B------:R-:W-:Y:S01]  /*13070*/  HMMA.16816.F32.BF16 R216, R8, R16, R76 ;  /* 0x0000001008d8723c */ /* 0x000fe2000004184c */
[----:B------:R-:W-:-:S02]  /*13080*/  MOV R62, R26 ;  /* 0x0000001a003e7202 */ /* 0x000fc40000000f00 */
[----:B------:R-:W-:Y:S02]  /*13090*/  MOV R63, R25 ;  /* 0x00000019003f7202 */ /* 0x000fe40000000f00 */
[----:B------:R-:W3:Y:S01]  /*130a0*/  LDSM.16.MT88.4 R24, [R235+0xd000] ;  /* 0x00d00000eb18783b */ /* 0x000ee20000004200 */
[----:B------:R-:W-:Y:S03]  /*130b0*/  HMMA.16816.F32.BF16 R64, R4, R18, R64 ;  /* 0x000000120440723c */ /* 0x000fe60000041840 */
[----:B------:R-:W4:Y:S03]  /*130c0*/  LDSM.16.MT88.4 R16, [R234+0xf000] ;  /* 0x00f00000ea10783b */ /* 0x000f260000004200 */
[-C--:B-1----:R-:W-:Y:S06]  /*130d0*/  HMMA.16816.F32.BF16 R176, R8, R12.reuse, R56 ;  /* 0x0000000c08b0723c */ /* 0x082fec0000041838 */
[C---:B------:R-:W-:Y:S06]  /*130e0*/  HMMA.16816.F32.BF16 R52, R4.reuse, R12, R52 ;  /* 0x0000000c0434723c */ /* 0x040fec0000041834 */
[-C--:B------:R-:W-:Y:S06]  /*130f0*/  HMMA.16816.F32.BF16 R188, R4, R14.reuse, R188 ;  /* 0x0000000e04bc723c */ /* 0x080fec00000418bc */
[----:B------:R-:W-:Y:S01]  /*13100*/  HMMA.16816.F32.BF16 R208, R8, R14, R72 ;  /* 0x0000000e08d0723c */ /* 0x000fe20000041848 */
[----:B------:R-:W1:Y:S05]  /*13110*/  LDSM.16.MT88.4 R12, [R236+0xf000] ;  /* 0x00f00000ec0c783b */ /* 0x000e6a0000004200 */
[C---:B--2---:R-:W-:Y:S06]  /*13120*/  HMMA.16816.F32.BF16 R72, R4.reuse, R20, R88 ;  /* 0x000000140448723c */ /* 0x044fec0000041858 */
[C---:B------:R-:W-:Y:S06]  /*13130*/  HMMA.16816.F32.BF16 R76, R4.reuse, R22, R92 ;  /* 0x00000016044c723c */ /* 0x040fec000004185c */
[C---:B---3--:R-:W-:Y:S06]  /*13140*/  HMMA.16816.F32.BF16 R196, R4.reuse, R24, R196 ;  /* 0x0000001804c4723c */ /* 0x048fec00000418c4 */
[C---:B------:R-:W-:Y:S06]  /*13150*/  HMMA.16816.F32.BF16 R204, R4.reuse, R26, R204 ;  /* 0x0000001a04cc723c */ /* 0x040fec00000418cc */
[C---:B----4-:R-:W-:Y:S01]  /*13160*/  HMMA.16816.F32.BF16 R88, R4.reuse, R16, R152 ;  /* 0x000000100458723c */ /* 0x050fe20000041898 */
[----:B------:R-:W2:Y:S05]  /*13170*/  LDSM.16.MT88.4 R152, [R233+0xd800] ;  /* 0x00d80000e998783b */ /* 0x000eaa0000004200 */
[C---:B------:R-:W-:Y:S06]  /*13180*/  HMMA.16816.F32.BF16 R92, R4.reuse, R18, R140 ;  /* 0x00000012045c723c */ /* 0x040fec000004188c */
[C---:B-1----:R-:W-:Y:S06]  /*13190*/  HMMA.16816.F32.BF16 R104, R4.reuse, R12, R104 ;  /* 0x0000000c0468723c */ /* 0x042fec0000041868 */
[C---:B------:R-:W-:Y:S06]  /*131a0*/  HMMA.16816.F32.BF16 R108, R4.reuse, R14, R108 ;  /* 0x0000000e046c723c */ /* 0x040fec000004186c */
[C---:B------:R-:W-:Y:S06]  /*131b0*/  HMMA.16816.F32.BF16 R120, R4.reuse, R32, R120 ;  /* 0x000000200478723c */ /* 0x040fec0000041878 */
[----:B------:R-:W-:Y:S01]  /*131c0*/  HMMA.16816.F32.BF16 R56, R4, R34, R124 ;  /* 0x000000220438723c */ /* 0x000fe2000004187c */
[----:B------:R-:W3:Y:S06]  /*131d0*/  LDL.LU R5, [R1+0x20] ;  /* 0x0000200001057983 */ /* 0x000eec0000300800 */
[----:B------:R-:W-:-:S02]  /*131e0*/  MOV R6, R132 ;  /* 0x0000008400067202 */ /* 0x000fc40000000f00 */
[----:B------:R-:W-:Y:S01]  /*131f0*/  MUFU.EX2 R132, R42 ;  /* 0x0000002a00847308 */ /* 0x000fe20000000800 */
[----:B------:R-:W-:Y:S02]  /*13200*/  MOV R127, R62 ;  /* 0x0000003e007f7202 */ /* 0x000fe40000000f00 */
[----:B------:R-:W-:Y:S02]  /*13210*/  MOV R126, R63 ;  /* 0x0000003f007e7202 */ /* 0x000fe40000000f00 */
[----:B------:R-:W-:Y:S03]  /*13220*/  HMMA.16816.F32.BF16 R60, R8, R26, R200 ;  /* 0x0000001a083c723c */ /* 0x000fe600000418c8 */
[----:B------:R-:W-:Y:S08]  /*13230*/  MUFU.EX2 R42, R40 ;  /* 0x00000028002a7308 */ /* 0x000ff00000000800 */
[----:B------:R3:W-:Y:S02]  /*13240*/  MUFU.EX2 R40, R3 ;  /* 0x0000000300287308 */ /* 0x0007e40000000800 */
[----:B---3--:R-:W-:-:S02]  /*13250*/  FFMA.FTZ R3, R5, R29, R239 ;  /* 0x0000001d05037223 */ /* 0x008fc400000100ef */
[----:B------:R1:W5:Y:S04]  /*13260*/  LDL.LU R239, [R1+0x8c] ;  /* 0x00008c0001ef7983 */ /* 0x0003680000300800 */
[----:B------:R-:W3:Y:S04]  /*13270*/  LDL.LU R203, [R1+0x24] ;  /* 0x0000240001cb7983 */ /* 0x000ee80000300800 */
[----:B------:R-:W4:Y:S04]  /*13280*/  LDL.LU R4, [R1+0x28] ;  /* 0x0000280001047983 */ /* 0x000f280000300800 */
[----:B------:R-:W4:Y:S01]  /*13290*/  LDL.LU R5, [R1+0x30] ;  /* 0x0000300001057983 */ /* 0x000f220000300800 */
[----:B------:R-:W-:-:S02]  /*132a0*/  MOV R143, R224 ;  /* 0x000000e0008f7202 */ /* 0x000fc40000000f00 */
[----:B------:R-:W-:Y:S02]  /*132b0*/  MOV R224, R225 ;  /* 0x000000e100e07202 */ /* 0x000fe40000000f00 */
[----:B------:R-:W-:Y:S02]  /*132c0*/  MOV R225, R226 ;  /* 0x000000e200e17202 */ /* 0x000fe40000000f00 */
[----:B------:R-:W-:Y:S02]  /*132d0*/  MOV R226, R46 ;  /* 0x0000002e00e27202 */ /* 0x000fe40000000f00 */
[----:B------:R-:W-:Y:S01]  /*132e0*/  MUFU.EX2 R46, R43 ;  /* 0x0000002b002e7308 */ /* 0x000fe20000000800 */
[C---:B------:R-:W-:Y:S07]  /*132f0*/  HMMA.16816.F32.BF16 R100, R8.reuse, R12, R100 ;  /* 0x0000000c0864723c */ /* 0x040fee0000041864 */
[----:B------:R-:W-:Y:S01]  /*13300*/  MUFU.EX2 R43, R39 ;  /* 0x00000027002b7308 */ /* 0x000fe20000000800 */
[----:B------:R-:W-:Y:S01]  /*13310*/  MOV R125, R68 ;  /* 0x00000044007d7202 */ /* 0x000fe20000000f00 */
[C---:B------:R-:W-:Y:S06]  /*13320*/  HMMA.16816.F32.BF16 R192, R8.reuse, R24, R192 ;  /* 0x0000001808c0723c */ /* 0x040fec00000418c0 */
[----:B------:R2:W-:Y:S01]  /*13330*/  MUFU.EX2 R39, R0 ;  /* 0x0000000000277308 */ /* 0x0005e20000000800 */
[----:B------:R-:W-:Y:S01]  /*13340*/  MOV R140, R69 ;  /* 0x00000045008c7202 */ /* 0x000fe20000000f00 */
[----:B------:R-:W-:Y:S01]  /*13350*/  HMMA.16816.F32.BF16 R24, R8, R22, R80 ;  /* 0x000000160818723c */ /* 0x000fe20000041850 */
[----:B------:R-:W-:-:S02]  /*13360*/  MOV R141, R70 ;  /* 0x00000046008d7202 */ /* 0x000fc40000000f00 */
[----:B------:R-:W-:-:S03]  /*13370*/  MOV R142, R71 ;  /* 0x00000047008e7202 */ /* 0x000fc60000000f00 */
[----:B------:R-:W-:Y:S01]  /*13380*/  HMMA.16816.F32.BF16 R84, R8, R16, R84 ;  /* 0x000000100854723c */ /* 0x000fe20000041854 */
[----:B------:R-:W-:Y:S02]  /*13390*/  MOV R124, R47 ;  /* 0x0000002f007c7202 */ /* 0x000fe40000000f00 */
[----:B------:R-:W-:-:S03]  /*133a0*/  MOV R7, R172 ;  /* 0x000000ac00077202 */ /* 0x000fc60000000f00 */
[C---:B------:R-:W-:Y:S01]  /*133b0*/  HMMA.16816.F32.BF16 R116, R8.reuse, R32, R116 ;  /* 0x000000200874723c */ /* 0x040fe20000041874 */
[----:B--2---:R-:W-:Y:S01]  /*133c0*/  FFMA.FTZ R0, R248, UR10, -R28 ;  /* 0x0000000af8007c23 */ /* 0x004fe2000801081c */
[----:B------:R-:W-:Y:S01]  /*133d0*/  FADD.FTZ R3, R6, R3 ;  /* 0x0000000306037221 */ /* 0x000fe20000010000 */
[----:B------:R-:W-:Y:S01]  /*133e0*/  MOV R29, R186 ;  /* 0x000000ba001d7202 */ /* 0x000fe20000000f00 */
[----:B------:R-:W2:Y:S01]  /*133f0*/  LDSM.16.MT88.4 R80, [R233+0xf800] ;  /* 0x00f80000e950783b */ /* 0x000ea20000004200 */
[----:B------:R1:W-:Y:S01]  /*13400*/  MUFU.EX2 R13, R0 ;  /* 0x00000000000d7308 */ /* 0x0003e20000000800 */
[----:B------:R-:W-:Y:S01]  /*13410*/  HMMA.16816.F32.BF16 R68, R8, R20, R160 ;  /* 0x000000140844723c */ /* 0x000fe200000418a0 */
[----:B------:R-:W-:-:S05]  /*13420*/  MOV R172, R137 ;  /* 0x0000008900ac7202 */ /* 0x000fca0000000f00 */
[C---:B------:R-:W-:Y:S01]  /*13430*/  HMMA.16816.F32.BF16 R20, R8.reuse, R18, R96 ;  /* 0x000000120814723c */ /* 0x040fe20000041860 */
[----:B------:R-:W-:Y:S05]  /*13440*/  MUFU.EX2 R47, R45 ;  /* 0x0000002d002f7308 */ /* 0x000fea0000000800 */
[----:B------:R-:W-:Y:S01]  /*13450*/  HMMA.16816.F32.BF16 R32, R8, R34, R128 ;  /* 0x000000220820723c */ /* 0x000fe20000041880 */
[----:B------:R-:W-:Y:S01]  /*13460*/  MOV R248, R125 ;  /* 0x0000007d00f87202 */ /* 0x000fe20000000f00 */
[----:B------:R-:W2:Y:S01]  /*13470*/  LDSM.16.MT88.4 R96, [R234+0xf800] ;  /* 0x00f80000ea60783b */ /* 0x000ea20000004200 */
[----:B-1----:R-:W-:-:S03]  /*13480*/  FFMA.FTZ R0, R230, UR10, -R28 ;  /* 0x0000000ae6007c23 */ /* 0x002fc6000801081c */
[----:B------:R-:W-:Y:S01]  /*13490*/  HMMA.16816.F32.BF16 R16, R8, R14, R112 ;  /* 0x0000000e0810723c */ /* 0x000fe20000041870 */
[----:B------:R-:W-:Y:S08]  /*134a0*/  MUFU.EX2 R45, R38 ;  /* 0x00000026002d7308 */ /* 0x000ff00000000800 */
[----:B------:R-:W1:Y:S01]  /*134b0*/  MUFU.EX2 R137, R44 ;  /* 0x0000002c00897308 */ /* 0x000e620000000800 */
[----:B------:R-:W-:Y:S01]  /*134c0*/  MOV R11, R169 ;  /* 0x000000a9000b7202 */ /* 0x000fe20000000f00 */
[----:B------:R-:W2:Y:S01]  /*134d0*/  LDSM.16.MT88.4 R112, [R236+0xf800] ;  /* 0x00f80000ec70783b */ /* 0x000ea20000004200 */
[----:B------:R-:W-:-:S02]  /*134e0*/  MOV R10, R170 ;  /* 0x000000aa000a7202 */ /* 0x000fc40000000f00 */
[----:B------:R-:W-:-:S03]  /*134f0*/  MOV R9, R171 ;  /* 0x000000ab00097202 */ /* 0x000fc60000000f00 */
[----:B------:R1:W-:Y:S08]  /*13500*/  MUFU.EX2 R14, R0 ;  /* 0x00000000000e7308 */ /* 0x0003f00000000800 */
[----:B------:R-:W-:Y:S01]  /*13510*/  MUFU.EX2 R38, R37 ;  /* 0x0000002500267308 */ /* 0x000fe20000000800 */
[----:B-1----:R-:W-:-:S07]  /*13520*/  FFMA.FTZ R0, R231, UR10, -R28 ;  /* 0x0000000ae7007c23 */ /* 0x002fce000801081c */
[----:B------:R-:W1:Y:S08]  /*13530*/  MUFU.EX2 R44, R41 ;  /* 0x00000029002c7308 */ /* 0x000e700000000800 */
[----:B------:R2:W-:Y:S08]  /*13540*/  MUFU.EX2 R37, R0 ;  /* 0x0000000000257308 */ /* 0x0005f00000000800 */
[----:B------:R-:W1:Y:S01]  /*13550*/  MUFU.EX2 R41, R2 ;  /* 0x0000000200297308 */ /* 0x000e620000000800 */
[----:B--2---:R-:W-:-:S07]  /*13560*/  FFMA.FTZ R0, R249, UR10, -R28 ;  /* 0x0000000af9007c23 */ /* 0x004fce000801081c */
[----:B------:R-:W2:Y:S01]  /*13570*/  MUFU.EX2 R15, R0 ;  /* 0x00000000000f7308 */ /* 0x000ea20000000800 */
[----:B------:R-:W-:Y:S02]  /*13580*/  MOV R230, R126 ;  /* 0x0000007e00e67202 */ /* 0x000fe40000000f00 */
[----:B------:R-:W-:Y:S02]  /*13590*/  MOV R231, R127 ;  /* 0x0000007f00e77202 */ /* 0x000fe40000000f00 */
[----:B------:R-:W-:Y:S02]  /*135a0*/  F2FP.BF16.F32.PACK_AB R128, R137, R47 ;  /* 0x0000002f8980723e */ /* 0x000fe400000010ff */
[----:B-1----:R-:W-:Y:S02]  /*135b0*/  F2FP.BF16.F32.PACK_AB R129, R42, R44 ;  /* 0x0000002c2a81723e */ /* 0x002fe400000010ff */
[----:B------:R-:W-:Y:S02]  /*135c0*/  F2FP.BF16.F32.PACK_AB R125, R14, R13 ;  /* 0x0000000d0e7d723e */ /* 0x000fe400000010ff */
[----:B------:R-:W-:-:S02]  /*135d0*/  F2FP.BF16.F32.PACK_AB R130, R132, R46 ;  /* 0x0000002e8482723e */ /* 0x000fc400000010ff */
[----:B------:R-:W-:Y:S02]  /*135e0*/  F2FP.BF16.F32.PACK_AB R131, R45, R43 ;  /* 0x0000002b2d83723e */ /* 0x000fe400000010ff */
[----:B------:R-:W-:Y:S02]  /*135f0*/  F2FP.BF16.F32.PACK_AB R126, R39, R41 ;  /* 0x00000029277e723e */ /* 0x000fe400000010ff */
[----:B--2---:R-:W-:-:S03]  /*13600*/  F2FP.BF16.F32.PACK_AB R127, R15, R37 ;  /* 0x000000250f7f723e */ /* 0x004fc600000010ff */
[C---:B------:R-:W-:Y:S01]  /*13610*/  HMMA.16816.F32.BF16 R148, R128.reuse, R152, R148 ;  /* 0x000000988094723c */ /* 0x040fe20000041894 */
[----:B------:R-:W-:Y:S02]  /*13620*/  MOV R8, R181 ;  /* 0x000000b500087202 */ /* 0x000fe40000000f00 */
[----:B------:R-:W-:Y:S02]  /*13630*/  MOV R249, R185 ;  /* 0x000000b900f97202 */ /* 0x000fe40000000f00 */
[----:B------:R-:W-:Y:S01]  /*13640*/  MOV R28, R184 ;  /* 0x000000b8001c7202 */ /* 0x000fe20000000f00 */
[----:B------:R-:W-:Y:S01]  /*13650*/  HMMA.16816.F32.BF16 R68, R128, R80, R68 ;  /* 0x000000508044723c */ /* 0x000fe20000041844 */
[----:B------:R-:W-:-:S05]  /*13660*/  @UP0 UIADD3 UR18, UR18, -0x4, URZ ;  /* 0xfffffffc12120890 */ /* 0x000fca000fffe03f */
[C---:B------:R-:W-:Y:S06]  /*13670*/  HMMA.16816.F32.BF16 R84, R128.reuse, R96, R84 ;  /* 0x000000608054723c */ /* 0x040fec0000041854 */
[----:B------:R-:W-:Y:S01]  /*13680*/  HMMA.16816.F32.BF16 R100, R128, R112, R100 ;  /* 0x000000708064723c */ /* 0x000fe20000041864 */
[----:B---3--:R-:W-:Y:S01]  /*13690*/  FFMA.FTZ R2, R203, R30, R238 ;  /* 0x0000001ecb027223 */ /* 0x008fe200000100ee */
[----:B----4-:R-:W-:Y:S01]  /*136a0*/  FFMA.FTZ R12, R5, R36, R232 ;  /* 0x00000024050c7223 */ /* 0x010fe200000100e8 */
[----:B------:R-:W-:Y:S01]  /*136b0*/  MOV R36, R182 ;  /* 0x000000b600247202 */ /* 0x000fe20000000f00 */
[----:B------:R-:W-:Y:S01]  /*136c0*/  FFMA.FTZ R0, R4, R31, R237 ;  /* 0x0000001f04007223 */ /* 0x000fe200000100ed */
[----:B------:R-:W-:Y:S01]  /*136d0*/  MOV R182, R168 ;  /* 0x000000a800b67202 */ /* 0x000fe20000000f00 */
[----:B------:R-:W-:Y:S04]  /*136e0*/  LDSM.16.MT88.4 R200, [R235+0xd800] ;  /* 0x00d80000ebc8783b */ /* 0x000fe80000004200 */
[----:B------:R-:W1:Y:S01]  /*136f0*/  LDSM.16.MT88.4 R168, [R234+0xd800] ;  /* 0x00d80000eaa8783b */ /* 0x000e620000004200 */
[----:B------:R-:W-:-:S03]  /*13700*/  FADD.FTZ R2, R7, R2 ;  /* 0x0000000207027221 */ /* 0x000fc60000010000 */
[----:B------:R-:W2:Y:S01]  /*13710*/  LDSM.16.MT88.4 R4, [R235+0xf800] ;  /* 0x00f80000eb04783b */ /* 0x000ea20000004200 */
[----:B------:R-:W-:Y:S01]  /*13720*/  FADD.FTZ R0, R124, R0 ;  /* 0x000000007c007221 */ /* 0x000fe20000010000 */
[----:B------:R-:W-:Y:S02]  /*13730*/  F2FP.BF16.F32.PACK_AB R124, R40, R38 ;  /* 0x00000026287c723e */ /* 0x000fe400000010ff */
[----:B------:R-:W-:Y:S01]  /*13740*/  MOV R31, R172 ;  /* 0x000000ac001f7202 */ /* 0x000fe20000000f00 */
[----:B------:R3:W5:Y:S04]  /*13750*/  LDL.LU R238, [R1+0x88] ;  /* 0x0000880001ee7983 */ /* 0x0007680000300800 */
[C---:B------:R-:W-:Y:S01]  /*13760*/  HMMA.16816.F32.BF16 R144, R124.reuse, R152, R144 ;  /* 0x000000987c90723c */ /* 0x040fe20000041890 */
[----:B------:R-:W-:Y:S01]  /*13770*/  FADD.FTZ R8, R8, R12 ;  /* 0x0000000c08087221 */ /* 0x000fe20000010000 */
[----:B------:R-:W-:Y:S01]  /*13780*/  MOV R30, R187 ;  /* 0x000000bb001e7202 */ /* 0x000fe20000000f00 */
[----:B------:R3:W5:Y:S03]  /*13790*/  LDL.LU R237, [R1+0x84] ;  /* 0x0000840001ed7983 */ /* 0x0007660000300800 */
[-C--:B------:R-:W-:Y:S01]  /*137a0*/  HMMA.16816.F32.BF16 R156, R124, R154.reuse, R156 ;  /* 0x0000009a7c9c723c */ /* 0x080fe2000004189c */
[----:B------:R-:W4:Y:S04]  /*137b0*/  LDSM.16.MT88.4 R184, [R236+0xd800] ;  /* 0x00d80000ecb8783b */ /* 0x000f280000004200 */
[----:B------:R3:W5:Y:S01]  /*137c0*/  LDL.LU R232, [R1+0x80] ;  /* 0x0000800001e87983 */ /* 0x0007620000300800 */
[----:B------:R-:W-:Y:S07]  /*137d0*/  HMMA.16816.F32.BF16 R152, R128, R154, R48 ;  /* 0x0000009a8098723c */ /* 0x000fee0000041830 */
[----:B------:R-:W-:-:S02]  /*137e0*/  MOV R51, R173 ;  /* 0x000000ad00337202 */ /* 0x000fc40000000f00 */
[----:B------:R-:W-:Y:S02]  /*137f0*/  MOV R50, R174 ;  /* 0x000000ae00327202 */ /* 0x000fe40000000f00 */
[----:B------:R-:W-:Y:S02]  /*13800*/  MOV R49, R175 ;  /* 0x000000af00317202 */ /* 0x000fe40000000f00 */
[----:B-1----:R-:W-:Y:S01]  /*13810*/  HMMA.16816.F32.BF16 R172, R124, R170, R64 ;  /* 0x000000aa7cac723c */ /* 0x002fe20000041840 */
[----:B------:R-:W-:-:S06]  /*13820*/  MOV R48, R180 ;  /* 0x000000b400307202 */ /* 0x000fcc0000000f00 */
[----:B------:R-:W-:Y:S02]  /*13830*/  MOV R66, R182 ;  /* 0x000000b600427202 */ /* 0x000fe40000000f00 */
[----:B------:R-:W-:Y:S01]  /*13840*/  MOV R67, R183 ;  /* 0x000000b700437202 */ /* 0x000fe20000000f00 */
[-C--:B--2---:R-:W-:Y:S02]  /*13850*/  HMMA.16816.F32.BF16 R120, R124, R4.reuse, R120 ;  /* 0x000000047c78723c */ /* 0x084fe40000041878 */
[----:B------:R-:W-:Y:S01]  /*13860*/  FADD.FTZ R3, R66, R3 ;  /* 0x0000000342037221 */ /* 0x000fe20000010000 */
[----:B------:R-:W-:Y:S01]  /*13870*/  FADD.FTZ R0, R48, R0 ;  /* 0x0000000030007221 */ /* 0x000fe20000010000 */
[----:B------:R-:W-:Y:S02]  /*13880*/  FADD.FTZ R2, R67, R2 ;  /* 0x0000000243027221 */ /* 0x000fe40000010000 */
[----:B------:R-:W-:Y:S01]  /*13890*/  HMMA.16816.F32.BF16 R116, R128, R4, R116 ;  /* 0x000000048074723c */ /* 0x000fe20000041874 */
[----:B------:R-:W-:Y:S01]  /*138a0*/  FADD.FTZ R3, R50, R3 ;  /* 0x0000000332037221 */ /* 0x000fe20000010000 */
[----:B------:R-:W-:Y:S01]  /*138b0*/  FADD.FTZ R2, R51, R2 ;  /* 0x0000000233027221 */ /* 0x000fe20000010000 */
[----:B------:R-:W-:-:S04]  /*138c0*/  FADD.FTZ R0, R9, R0 ;  /* 0x0000000009007221 */ /* 0x000fc80000010000 */
        /* <DEDUP_REMOVED lines=54> */
[C---:B------:R-:W-:Y:S06]  /*13c30*/  HMMA.16816.F32.BF16 R164, R124.reuse, R168, R164 ;  /* 0x000000a87ca4723c */ /* 0x040fec00000418a4 */
[C---:B----4-:R-:W-:Y:S06]  /*13c40*/  HMMA.16816.F32.BF16 R180, R124.reuse, R184, R52 ;  /* 0x000000b87cb4723c */ /* 0x050fec0000041834 */
        /* <DEDUP_REMOVED lines=21> */
[----:B---3--:R-:W-:-:S15]  /*13da0*/  @P0 BRA `(.L_x_326) ;  /* 0x0000000000040947 */ /* 0x008fde0003800000 */
.L_x_319:
[----:B------:R-:W-:-:S12]  /*13db0*/  UIADD3 UR18, UR12, -0x1, URZ ;  /* 0xffffffff0c127890 */ /* 0x000fd8000fffe03f */
.L_x_326:
[----:B------:R-:W-:-:S13]  /*13dc0*/  ISETP.LE.AND P0, PT, RZ, UR18, PT ;  /* 0x00000012ff007c0c */ /* 0x000fda000bf03270 */
[----:B------:R-:W-:Y:S05]  /*13dd0*/  @!P0 BRA `(.L_x_327) ;  /* 0x0000004c00e08947 */ /* 0x000fea0003800000 */
[----:B------:R-:W1:Y:S01]  /*13de0*/  S2R R2, SR_TID.X ;  /* 0x0000000000027919 */ /* 0x000e620000002100 */
[----:B------:R-:W-:Y:S01]  /*13df0*/  ULDC UR4, c[0x0][0x2d0] ;  /* 0x0000b40000047ab9 */ /* 0x000fe20000000800 */
[----:B------:R-:W-:Y:S01]  /*13e00*/  MOV R132, R135 ;  /* 0x0000008700847202 */ /* 0x000fe20000000f00 */
[----:B-----5:R-:W-:Y:S01]  /*13e10*/  IMAD.MOV.U32 R139, RZ, RZ, R134 ;  /* 0x000000ffff8b7224 */ /* 0x020fe200078e0086 */
[----:B------:R-:W-:Y:S01]  /*13e20*/  MOV R140, R133 ;  /* 0x00000085008c7202 */ /* 0x000fe20000000f00 */
[----:B------:R-:W-:Y:S01]  /*13e30*/  ULDC UR8, c[0x0][0x2d0] ;  /* 0x0000b40000087ab9 */ /* 0x000fe20000000800 */
        /* <DEDUP_REMOVED lines=13> */
[----:B--2---:R-:W-:Y:S04]  /*13f10*/  @!P3 STL.64 [R1+0x50], R6 ;  /* 0x000050060100b387 */ /* 0x004fe80000100a00 */
[----:B---3--:R2:W-:Y:S01]  /*13f20*/  @!P3 STL.64 [R1+0x48], R2 ;  /* 0x000048020100b387 */ /* 0x0085e20000100a00 */
[----:B-1----:R-:W1:Y:S01]  /*13f30*/  @!P3 LDC.64 R4, c[0x0][0x220] ;  /* 0x00008800ff04bb82 */ /* 0x002e620000000a00 */
[----:B--2---:R-:W-:-:S02]  /*13f40*/  IMAD.MOV.U32 R3, RZ, RZ, R136 ;  /* 0x000000ffff037224 */ /* 0x004fc400078e0088 */
[----:B-1----:R1:W-:Y:S04]  /*13f50*/  @!P3 STL.64 [R1+0x40], R4 ;  /* 0x000040040100b387 */ /* 0x0023e80000100a00 */
[----:B------:R-:W2:Y:S04]  /*13f60*/  LDL.LU.64 R6, [R1+0x70] ;  /* 0x0000700001067983 */ /* 0x000ea80000300a00 */
[----:B-1----:R-:W2:Y:S02]  /*13f70*/  LDL.LU.64 R4, [R1+0x78] ;  /* 0x0000780001047983 */ /* 0x002ea40000300a00 */
[----:B--2---:R-:W-:-:S05]  /*13f80*/  MOV R5, R7 ;  /* 0x0000000700057202 */ /* 0x004fca0000000f00 */
[----:B------:R1:W-:Y:S01]  /*13f90*/  STL.64 [R1+0x38], R4 ;  /* 0x0000380401007387 */ /* 0x0003e20000100a00 */
[----:B------:R-:W-:Y:S05]  /*13fa0*/  BRA `(.L_x_328) ;  /* 0x0000000400547947 */ /* 0x000fea0003800000 */
.L_x_330:
[----:B------:R-:W2:Y:S01]  /*13fb0*/  LDL.64 R16, [R1+0x68] ;  /* 0x0000680001107983 */ /* 0x000ea20000100a00 */
[----:B---3--:R-:W1:Y:S01]  /*13fc0*/  @!P3 LDC.64 R8, c[0x0][0x218] ;  /* 0x00008600ff08bb82 */ /* 0x008e620000000a00 */
[----:B------:R-:W-:Y:S02]  /*13fd0*/  UIADD3 UR10, UR18, -0x1, URZ ;  /* 0xffffffff120a7890 */ /* 0x000fe4000fffe03f */
[----:B------:R-:W3:Y:S02]  /*13fe0*/  LDL.64 R14, [R1+0x60] ;  /* 0x00006000010e7983 */ /* 0x000ee40000100a00 */
[----:B------:R-:W-:Y:S02]  /*13ff0*/  USHF.R.S32.HI UR9, URZ, 0x1f, UR10 ;  /* 0x0000001f3f097899 */ /* 0x000fe4000801140a */
[----:B------:R1:W-:Y:S01]  /*14000*/  @P3 STS.128 [R244+0x8000], RZ ;  /* 0x008000fff4003388 */ /* 0x0003e20000000c00 */
[----:B------:R-:W-:Y:S01]  /*14010*/  UIMAD.WIDE.U32 UR12, UR10, UR6, URZ ;  /* 0x000000060a0c72a5 */ /* 0x000fe2000f8e003f */
[----:B------:R-:W5:Y:S01]  /*14020*/  @!P2 LDC.64 R10, c[0x0][0x218] ;  /* 0x00008600ff0aab82 */ /* 0x000f620000000a00 */
[----:B------:R-:W-:Y:S04]  /*14030*/  UIMAD UR9, UR9, UR6, URZ ;  /* 0x00000006090972a4 */ /* 0x000fe8000f8e023f */
[----:B------:R-:W-:Y:S01]  /*14040*/  UIMAD UR9, UR10, UR7, UR9 ;  /* 0x000000070a0972a4 */ /* 0x000fe2000f8e0209 */
[----:B------:R-:W-:Y:S02]  /*14050*/  IMAD.U32 R0, RZ, RZ, UR12 ;  /* 0x0000000cff007e24 */ /* 0x000fe4000f8e00ff */
[----:B------:R-:W4:Y:S01]  /*14060*/  @!P3 LDC.64 R12, c[0x0][0x218] ;  /* 0x00008600ff0cbb82 */ /* 0x000f220000000a00 */
[----:B------:R-:W-:Y:S01]  /*14070*/  UIADD3 UR9, UR13, UR9, URZ ;  /* 0x000000090d097290 */ /* 0x000fe2000fffe03f */
[----:B------:R-:W-:Y:S05]  /*14080*/  IMAD.U32 R2, RZ, RZ, UR12 ;  /* 0x0000000cff027e24 */ /* 0x000fea000f8e00ff */
[----:B------:R-:W-:Y:S01]  /*14090*/  IMAD.U32 R4, RZ, RZ, UR9 ;  /* 0x00000009ff047e24 */ /* 0x000fe2000f8e00ff */
[----:B------:R-:W4:Y:S08]  /*140a0*/  @!P2 LDC.64 R18, c[0x0][0x218] ;  /* 0x00008600ff12ab82 */ /* 0x000f300000000a00 */
[----:B------:R-:W4:Y:S08]  /*140b0*/  @!P3 LDC.64 R22, c[0x0][0x218] ;  /* 0x00008600ff16bb82 */ /* 0x000f300000000a00 */
[----:B------:R-:W4:Y:S01]  /*140c0*/  @!P2 LDC.64 R20, c[0x0][0x218] ;  /* 0x00008600ff14ab82 */ /* 0x000f220000000a00 */
[----:B--2---:R-:W-:Y:S07]  /*140d0*/  LEA R0, P0, R0, R16, 0x6 ;  /* 0x0000001000007211 */ /* 0x004fee00078030ff */
[----:B------:R-:W2:Y:S01]  /*140e0*/  @!P3 LDC.64 R16, c[0x0][0x218] ;  /* 0x00008600ff10bb82 */ /* 0x000ea20000000a00 */
[----:B---3--:R-:W-:Y:S02]  /*140f0*/  LEA.HI.X R4, R2, R15, R4, 0x6, P0 ;  /* 0x0000000f02047211 */ /* 0x008fe400000f3404 */
[C---:B-1----:R-:W-:Y:S02]  /*14100*/  @!P3 LEA R8, P1, R0.reuse, R8, 0x1 ;  /* 0x000000080008b211 */ /* 0x042fe400078208ff */
[C---:B-----5:R-:W-:Y:S03]  /*14110*/  @!P2 LEA R10, P0, R0.reuse, R10, 0x1 ;  /* 0x0000000a000aa211 */ /* 0x060fe600078008ff */
[----:B------:R-:W1:Y:S01]  /*14120*/  @!P2 LDC.64 R14, c[0x0][0x218] ;  /* 0x00008600ff0eab82 */ /* 0x000e620000000a00 */
[C-C-:B------:R-:W-:Y:S02]  /*14130*/  @!P3 LEA.HI.X R9, R0.reuse, R9, R4.reuse, 0x1, P1 ;  /* 0x000000090009b211 */ /* 0x140fe400008f0c04 */
[C---:B------:R-:W-:Y:S02]  /*14140*/  @!P2 LEA.HI.X R11, R0.reuse, R11, R4, 0x1, P0 ;  /* 0x0000000b000ba211 */ /* 0x040fe400000f0c04 */
[----:B------:R-:W-:Y:S01]  /*14150*/  IADD3 R2, P1, R0, UR26, RZ ;  /* 0x0000001a00027c10 */ /* 0x000fe2000ff3e0ff */
[----:B------:R-:W-:Y:S01]  /*14160*/  @!PT LDS RZ, [RZ] ;  /* 0x00000000fffff984 */ /* 0x000fe20000000800 */
[----:B------:R-:W-:Y:S01]  /*14170*/  @!PT LDS RZ, [RZ] ;  /* 0x00000000fffff984 */ /* 0x000fe20000000800 */
[----:B------:R-:W-:Y:S01]  /*14180*/  @!PT LDS RZ, [RZ] ;  /* 0x00000000fffff984 */ /* 0x000fe20000000800 */
[----:B------:R3:W-:Y:S03]  /*14190*/  @!P3 LDGSTS.E.BYPASS.LTC128B.128 [R244+0x8000], desc[UR20][R8.64] ;  /* 0x0800000008f4bfae */ /* 0x0007e6000b901d54 */
[----:B----4-:R-:W-:Y:S01]  /*141a0*/  @!P3 LEA R12, P0, R2, R12, 0x1 ;  /* 0x0000000c020cb211 */ /* 0x010fe200078008ff */
[----:B------:R4:W-:Y:S01]  /*141b0*/  @P2 STS.128 [R244+0xa000], RZ ;  /* 0x00a000fff4002388 */ /* 0x0009e20000000c00 */
[----:B------:R-:W-:Y:S02]  /*141c0*/  IADD3.X R6, R4, UR25, RZ, P1, !PT ;  /* 0x0000001904067c10 */ /* 0x000fe40008ffe4ff */
[C---:B------:R-:W-:Y:S01]  /*141d0*/  IADD3 R0, P5, R2.reuse, UR26, RZ ;  /* 0x0000001a02007c10 */ /* 0x040fe2000ffbe0ff */
[----:B------:R-:W-:Y:S01]  /*141e0*/  @!PT LDS RZ, [RZ] ;  /* 0x00000000fffff984 */ /* 0x000fe20000000800 */
[----:B------:R-:W-:Y:S01]  /*141f0*/  @!PT LDS RZ, [RZ] ;  /* 0x00000000fffff984 */ /* 0x000fe20000000800 */
[----:B------:R-:W-:Y:S01]  /*14200*/  @!PT LDS RZ, [RZ] ;  /* 0x00000000fffff984 */ /* 0x000fe20000000800 */
[----:B------:R5:W-:Y:S01]  /*14210*/  @!P2 LDGSTS.E.BYPASS.LTC128B.128 [R244+0xa000], desc[UR20][R10.64+0x80] ;  /* 0x0a0000800af4afae */ /* 0x000be2000b901d54 */
[--C-:B------:R-:W-:Y:S02]  /*14220*/  @!P3 LEA.HI.X R13, R2, R13, R6.reuse, 0x1, P0 ;  /* 0x0000000d020db211 */ /* 0x100fe400000f0c06 */
[----:B--2---:R-:W-:Y:S01]  /*14230*/  @!P3 LEA R16, P1, R0, R16, 0x1 ;  /* 0x000000100010b211 */ /* 0x004fe200078208ff */
        /* <DEDUP_REMOVED lines=8> */
[C---:B-1----:R-:W-:Y:S01]  /*142c0*/  @!P2 LEA R14, P0, R2.reuse, R14, 0x1 ;  /* 0x0000000e020ea211 */ /* 0x042fe200078008ff */
[----:B------:R4:W-:Y:S03]  /*142d0*/  @P2 STS.128 [R244+0xa800], RZ ;  /* 0x00a800fff4002388 */ /* 0x0009e60000000c00 */
[----:B------:R-:W-:Y:S02]  /*142e0*/  @!P2 LEA.HI.X R15, R2, R15, R6, 0x1, P0 ;  /* 0x0000000f020fa211 */ /* 0x000fe400000f0c06 */
[----:B------:R-:W-:Y:S02]  /*142f0*/  @!P2 LEA R6, P0, R4, R20, 0x1 ;  /* 0x000000140406a211 */ /* 0x000fe400078008ff */
[C---:B---3--:R-:W-:Y:S01]  /*14300*/  @!P2 LEA R8, P1, R0.reuse, R18, 0x1 ;  /* 0x000000120008a211 */ /* 0x048fe200078208ff */
[----:B------:R-:W-:Y:S01]  /*14310*/  @!PT LDS RZ, [RZ] ;  /* 0x00000000fffff984 */ /* 0x000fe20000000800 */
[----:B------:R-:W-:Y:S01]  /*14320*/  @!PT LDS RZ, [RZ] ;  /* 0x00000000fffff984 */ /* 0x000fe20000000800 */
[----:B------:R-:W-:Y:S01]  /*14330*/  @!PT LDS RZ, [RZ] ;  /* 0x00000000fffff984 */ /* 0x000fe20000000800 */
[----:B------:R4:W-:Y:S01]  /*14340*/  @!P2 LDGSTS.E.BYPASS.LTC128B.128 [R244+0xa800], desc[UR20][R14.64+0x80] ;  /* 0x0a8000800ef4afae */ /* 0x0009e2000b901d54 */
[----:B------:R-:W-:Y:S02]  /*14350*/  IADD3.X R2, R5, UR25, RZ, P6, !PT ;  /* 0x0000001905027c10 */ /* 0x000fe4000b7fe4ff */
[----:B------:R-:W-:Y:S01]  /*14360*/  @!P2 LEA.HI.X R9, R0, R19, R5, 0x1, P1 ;  /* 0x000000130009a211 */ /* 0x000fe200008f0c05 */
[----:B------:R4:W-:Y:S01]  /*14370*/  @P3 STS.128 [R244+0x9000], RZ ;  /* 0x009000fff4003388 */ /* 0x0009e20000000c00 */
[C-C-:B------:R-:W-:Y:S02]  /*14380*/  @!P2 LEA.HI.X R7, R4.reuse, R21, R2.reuse, 0x1, P0 ;  /* 0x000000150407a211 */ /* 0x140fe400000f0c02 */
[C---:B-----5:R-:W-:Y:S01]  /*14390*/  @!P3 LEA R10, P5, R4.reuse, R22, 0x1 ;  /* 0x00000016040ab211 */ /* 0x060fe200078a08ff */
[----:B------:R-:W-:Y:S01]  /*143a0*/  @!PT LDS RZ, [RZ] ;  /* 0x00000000fffff984 */ /* 0x000fe20000000800 */
[----:B------:R-:W-:Y:S01]  /*143b0*/  @!PT LDS RZ, [RZ] ;  /* 0x00000000fffff984 */ /* 0x000fe20000000800 */
[----:B------:R-:W-:Y:S01]  /*143c0*/  @!PT LDS RZ, [RZ] ;  /* 0x00000000fffff984 */ /* 0x000fe20000000800 */
[----:B------:R4:W-:Y:S03]  /*143d0*/  @!P3 LDGSTS.E.BYPASS.LTC128B.128 [R244+0x9000], desc[UR20][R16.64] ;  /* 0x0900000010f4bfae */ /* 0x0009e6000b901d54 */
[----:B------:R-:W-:Y:S01]  /*143e0*/  @!P3 LEA.HI.X R11, R4, R23, R2, 0x1, P5 ;  /* 0x00000017040bb211 */ /* 0x000fe200028f0c02 */
        /* <DEDUP_REMOVED lines=17> */
.L_x_328:
[----:B--2---:R-:W2:Y:S01]  /*14500*/  LDL R0, [R1+0x2c] ;  /* 0x00002c0001007983 */ /* 0x004ea20000100800 */
[----:B------:R-:W-:Y:S04]  /*14510*/  DEPBAR.LE SB0, 0x0 ;  /* 0x000080000000791a */ /* 0x000fe80000000000 */
[----:B------:R-:W3:Y:S01]  /*14520*/  LDL.64 R10, [R1+0x38] ;  /* 0x00003800010a7983 */ /* 0x000ee20000100a00 */
[----:B------:R-:W-:Y:S01]  /*14530*/  USHF.R.S32.HI UR10, URZ, 0x1f, UR18 ;  /* 0x0000001f3f0a7899 */ /* 0x000fe20008011412 */
[----:B-1----:R-:W-:Y:S01]  /*14540*/  IMAD.U32 R4, RZ, RZ, UR18 ;  /* 0x00000012ff047e24 */ /* 0x002fe2000f8e00ff */
[----:B------:R-:W-:Y:S03]  /*14550*/  UIMAD UR9, UR22, UR18, URZ ;  /* 0x00000012160972a4 */ /* 0x000fe6000f8e023f */
[----:B------:R-:W4:Y:S01]  /*14560*/  LDL R2, [R1+0x58] ;  /* 0x0000580001027983 */ /* 0x000f220000100800 */
[----:B------:R-:W-:Y:S03]  /*14570*/  UIMAD UR9, UR10, UR27, UR9 ;  /* 0x0000001b0a0972a4 */ /* 0x000fe6000f8e0209 */
[----:B-----5:R-:W5:Y:S04]  /*14580*/  LDL R6, [R1+0x5c] ;  /* 0x00005c0001067983 */ /* 0x020f680000100800 */
[----:B------:R-:W5:Y:S04]  /*14590*/  LDL R22, [R1+0x50] ;  /* 0x0000500001167983 */ /* 0x000f680000100800 */
[----:B------:R-:W5:Y:S04]  /*145a0*/  LDL R13, [R1+0x54] ;  /* 0x00005400010d7983 */ /* 0x000f680000100800 */
[----:B------:R-:W5:Y:S04]  /*145b0*/  LDL R12, [R1+0x48] ;  /* 0x00004800010c7983 */ /* 0x000f680000100800 */
[----:B------:R-:W5:Y:S04]  /*145c0*/  LDL R7, [R1+0x4c] ;  /* 0x00004c0001077983 */ /* 0x000f680000100800 */
[----:B------:R-:W5:Y:S04]  /*145d0*/  LDL R21, [R1+0x40] ;  /* 0x0000400001157983 */ /* 0x000f680000100800 */
[----:B------:R-:W5:Y:S01]  /*145e0*/  LDL R20, [R1+0x44] ;  /* 0x0000440001147983 */ /* 0x000f620000100800 */
[----:B------:R-:W-:Y:S06]  /*145f0*/  BAR.SYNC.DEFER_BLOCKING 0x0 ;  /* 0x0000000000007b1d */ /* 0x000fec0000010000 */
[----:B------:R-:W-:Y:S01]  /*14600*/  @P3 STS.128 [R244+0xc000], RZ ;  /* 0x00c000fff4003388 */ /* 0x000fe20000000c00 */
[----:B--2---:R-:W-:Y:S01]  /*14610*/  ISETP.GE.AND P2, PT, R0, UR8, PT ;  /* 0x0000000800007c0c */ /* 0x004fe2000bf46270 */
[----:B---3--:R-:W-:Y:S04]  /*14620*/  IMAD.WIDE.U32 R4, R4, UR27, R10 ;  /* 0x0000001b04047c25 */ /* 0x008fe8000f8e000a */
[----:B------:R-:W-:Y:S01]  /*14630*/  VIADD R0, R5, UR9 ;  /* 0x0000000905007c36 */ /* 0x000fe20008000000 */
[C---:B----4-:R-:W-:Y:S07]  /*14640*/  @!P3 LEA R10, P4, R4.reuse, R2, 0x1 ;  /* 0x00000002040ab211 */ /* 0x050fee00078808ff */
[----:B------:R-:W1:Y:S01]  /*14650*/  @!P2 LDC.64 R8, c[0x0][0x220] ;  /* 0x00008800ff08ab82 */ /* 0x000e620000000a00 */
[C---:B------:R-:W-:Y:S02]  /*14660*/  IADD3 R2, P1, R4.reuse, UR28, RZ ;  /* 0x0000001c04027c10 */ /* 0x040fe4000ff3e0ff */
[--C-:B-----5:R-:W-:Y:S02]  /*14670*/  @!P3 LEA.HI.X R11, R4, R6, R0.reuse, 0x1, P4 ;  /* 0x00000006040bb211 */ /* 0x120fe400020f0c00 */
[----:B------:R-:W-:Y:S03]  /*14680*/  IADD3.X R6, R0, UR19, RZ, P1, !PT ;  /* 0x0000001300067c10 */ /* 0x000fe60008ffe4ff */
[----:B------:R-:W2:Y:S01]  /*14690*/  @!P2 LDC.64 R14, c[0x0][0x220] ;  /* 0x00008800ff0eab82 */ /* 0x000ea20000000a00 */
[----:B------:R-:W-:Y:S01]  /*146a0*/  @!PT LDS RZ, [RZ] ;  /* 0x00000000fffff984 */ /* 0x000fe20000000800 */
[----:B------:R-:W-:Y:S01]  /*146b0*/  @!PT LDS RZ, [RZ] ;  /* 0x00000000fffff984 */ /* 0x000fe20000000800 */
[----:B------:R-:W-:Y:S01]  /*146c0*/  @!PT LDS RZ, [RZ] ;  /* 0x00000000fffff984 */ /* 0x000fe20000000800 */
[----:B------:R-:W-:Y:S07]  /*146d0*/  @!P3 LDGSTS.E.BYPASS.LTC128B.128 [R244+0xc000], desc[UR20][R10.64] ;  /* 0x0c0000000af4bfae */ /* 0x000fee000b901d54 */
[----:B------:R-:W3:Y:S01]  /*146e0*/  @!P2 LDC.64 R16, c[0x0][0x220] ;  /* 0x00008800ff10ab82 */ /* 0x000ee20000000a00 */
[----:B------:R-:W-:Y:S07]  /*146f0*/  @P2 STS.128 [R244+0xe000], RZ ;  /* 0x00e000fff4002388 */ /* 0x000fee0000000c00 */
[----:B------:R-:W4:Y:S01]  /*14700*/  @!P2 LDC.64 R18, c[0x0][0x220] ;  /* 0x00008800ff12ab82 */ /* 0x000f220000000a00 */
[C---:B-1----:R-:W-:Y:S04]  /*14710*/  @!P2 LEA R8, P0, R4.reuse, R8, 0x1 ;  /* 0x000000080408a211 */ /* 0x042fe800078008ff */
[----:B------:R-:W-:Y:S02]  /*14720*/  @!P2 LEA.HI.X R9, R4, R9, R0, 0x1, P0 ;  /* 0x000000090409a211 */ /* 0x000fe400000f0c00 */
[C---:B------:R-:W-:Y:S02]  /*14730*/  @!P3 LEA R4, P0, R2.reuse, R22, 0x1 ;  /* 0x000000160204b211 */ /* 0x040fe400078008ff */
[C---:B------:R-:W-:Y:S01]  /*14740*/  IADD3 R0, P1, R2.reuse, UR28, RZ ;  /* 0x0000001c02007c10 */ /* 0x040fe2000ff3e0ff */
[----:B------:R-:W-:Y:S01]  /*14750*/  @!PT LDS RZ, [RZ] ;  /* 0x00000000fffff984 */ /* 0x000fe20000000800 */
[----:B------:R-:W-:Y:S01]  /*14760*/  @!PT LDS RZ, [RZ] ;  /* 0x00000000fffff984 */ /* 0x000fe20000000800 */
[----:B------:R-:W-:Y:S01]  /*14770*/  @!PT LDS RZ, [RZ] ;  /* 0x00000000fffff984 */ /* 0x000fe20000000800 */
[----:B------:R-:W-:Y:S01]  /*14780*/  @!P2 LDGSTS.E.BYPASS.LTC128B.128 [R244+0xe000], desc[UR20][R8.64+0x80] ;  /* 0x0e00008008f4afae */ /* 0x000fe2000b901d54 */
[C-C-:B------:R-:W-:Y:S02]  /*14790*/  @!P3 LEA.HI.X R5, R2.reuse, R13, R6.reuse, 0x1, P0 ;  /* 0x0000000d0205b211 */ /* 0x140fe400000f0c06 */
[C---:B--2---:R-:W-:Y:S04]  /*147a0*/  @!P2 LEA R14, P0, R2.reuse, R14, 0x1 ;  /* 0x0000000e020ea211 */ /* 0x044fe800078008ff */
[----:B------:R-:W-:Y:S01]  /*147b0*/  @!P2 LEA.HI.X R15, R2, R15, R6, 0x1, P0 ;  /* 0x0000000f020fa211 */ /* 0x000fe200000f0c06 */
[----:B------:R-:W-:Y:S01]  /*147c0*/  @P3 STS.128 [R244+0xc800], RZ ;  /* 0x00c800fff4003388 */ /* 0x000fe20000000c00 */
[----:B------:R-:W-:Y:S07]  /*147d0*/  @!P3 LEA R12, P0, R0, R12, 0x1 ;  /* 0x0000000c000cb211 */ /* 0x000fee00078008ff */
[----:B------:R-:W-:Y:S01]  /*147e0*/  @!PT LDS RZ, [RZ] ;  /* 0x00000000fffff984 */ /* 0x000fe20000000800 */
[----:B------:R-:W-:Y:S01]  /*147f0*/  @!PT LDS RZ, [RZ] ;  /* 0x00000000fffff984 */ /* 0x000fe20000000800 */
[----:B------:R-:W-:Y:S01]  /*14800*/  @!PT LDS RZ, [RZ] ;  /* 0x00000000fffff984 */ /* 0x000fe20000000800 */
[----:B------:R1:W-:Y:S08]  /*14810*/  @!P3 LDGSTS.E.BYPASS.LTC128B.128 [R244+0xc800], desc[UR20][R4.64] ;  /* 0x0c80000004f4bfae */ /* 0x0003f0000b901d54 */
[----:B------:R-:W-:Y:S08]  /*14820*/  @P2 STS.128 [R244+0xe800], RZ ;  /* 0x00e800fff4002388 */ /* 0x000ff00000000c00 */
[----:B------:R-:W-:Y:S01]  /*14830*/  @!PT LDS RZ, [RZ] ;  /* 0x00000000fffff984 */ /* 0x000fe20000000800 */
[----:B------:R-:W-:Y:S01]  /*14840*/  @!PT LDS RZ, [RZ] ;  /* 0x00000000fffff984 */ /* 0x000fe20000000800 */
[----:B------:R-:W-:Y:S01]  /*14850*/  @!PT LDS RZ, [RZ] ;  /* 0x00000000fffff984 */ /* 0x000fe20000000800 */
[----:B------:R-:W-:Y:S08]  /*14860*/  @!P2 LDGSTS.E.BYPASS.LTC128B.128 [R244+0xe800], desc[UR20][R14.64+0x80] ;  /* 0x0e8000800ef4afae */ /* 0x000ff0000b901d54 */
[----:B------:R-:W-:Y:S01]  /*14870*/  @P3 STS.128 [R244+0xd000], RZ ;  /* 0x00d000fff4003388 */ /* 0x000fe20000000c00 */
[----:B-1----:R-:W-:Y:S02]  /*14880*/  IADD3.X R5, R6, UR19, RZ, P1, !PT ;  /* 0x0000001306057c10 */ /* 0x002fe40008ffe4ff */
[C---:B---3--:R-:W-:Y:S02]  /*14890*/  @!P2 LEA R8, P1, R0.reuse, R16, 0x1 ;  /* 0x000000100008a211 */ /* 0x048fe400078208ff */
[C-C-:B------:R-:W-:Y:S02]  /*148a0*/  @!P3 LEA.HI.X R13, R0.reuse, R7, R5.reuse, 0x1, P0 ;  /* 0x00000007000db211 */ /* 0x140fe400000f0c05 */
[C---:B------:R-:W-:Y:S02]  /*148b0*/  @!P2 LEA.HI.X R9, R0.reuse, R17, R5, 0x1, P1 ;  /* 0x000000110009a211 */ /* 0x040fe400008f0c05 */
[----:B------:R-:W-:Y:S01]  /*148c0*/  IADD3 R4, P4, R0, UR28, RZ ;  /* 0x0000001c00047c10 */ /* 0x000fe2000ff9e0ff */
[----:B------:R-:W-:Y:S01]  /*148d0*/  @!PT LDS RZ, [RZ] ;  /* 0x00000000fffff984 */ /* 0x000fe20000000800 */
[----:B------:R-:W-:Y:S01]  /*148e0*/  @!PT LDS RZ, [RZ] ;  /* 0x00000000fffff984 */ /* 0x000fe20000000800 */
[----:B------:R-:W-:Y:S01]  /*148f0*/  @!PT LDS RZ, [RZ] ;  /* 0x00000000fffff984 */ /* 0x000fe20000000800 */
[----:B------:R-:W-:Y:S03]  /*14900*/  @!P3 LDGSTS.E.BYPASS.LTC128B.128 [R244+0xd000], desc[UR20][R12.64] ;  /* 0x0d0000000cf4bfae */ /* 0x000fe6000b901d54 */
[----:B------:R-:W-:Y:S02]  /*14910*/  IADD3.X R2, R5, UR19, RZ, P4, !PT ;  /* 0x0000001305027c10 */ /* 0x000fe4000a7fe4ff */
[C---:B------:R-:W-:Y:S02]  /*14920*/  @!P3 LEA R10, P4, R4.reuse, R21, 0x1 ;  /* 0x00000015040ab211 */ /* 0x040fe400078808ff */
[C---:B----4-:R-:W-:Y:S01]  /*14930*/  @!P2 LEA R6, P0, R4.reuse, R18, 0x1 ;  /* 0x000000120406a211 */ /* 0x050fe200078008ff */
[----:B------:R-:W-:Y:S01]  /*14940*/  @P2 STS.128 [R244+0xf000], RZ ;  /* 0x00f000fff4002388 */ /* 0x000fe20000000c00 */
[C-C-:B------:R-:W-:Y:S02]  /*14950*/  @!P3 LEA.HI.X R11, R4.reuse, R20, R2.reuse, 0x1, P4 ;  /* 0x00000014040bb211 */ /* 0x140fe400020f0c02 */
[----:B------:R-:W-:Y:S02]  /*14960*/  @!P2 LEA.HI.X R7, R4, R19, R2, 0x1, P0 ;  /* 0x000000130407a211 */ /* 0x000fe400000f0c02 */
[----:B------:R-:W-:Y:S03]  /*14970*/  ISETP.LT.AND P4, PT, RZ, UR18, PT ;  /* 0x00000012ff007c0c */ /* 0x000fe6000bf81270 */
[----:B------:R-:W-:Y:S01]  /*14980*/  @!PT LDS RZ, [RZ] ;  /* 0x00000000fffff984 */ /* 0x000fe20000000800 */
[----:B------:R-:W-:Y:S01]  /*14990*/  @!PT LDS RZ, [RZ] ;  /* 0x00000000fffff984 */ /* 0x000fe20000000800 */
[----:B------:R-:W-:Y:S01]  /*149a0*/  @!PT LDS RZ, [RZ] ;  /* 0x00000000fffff984 */ /* 0x000fe20000000800 */
[----:B------:R-:W-:Y:S08]  /*149b0*/  @!P2 LDGSTS.E.BYPASS.LTC128B.128 [R244+0xf000], desc[UR20][R8.64+0x80] ;  /* 0x0f00008008f4afae */ /* 0x000ff0000b901d54 */
[----:B------:R-:W-:Y:S08]  /*149c0*/  @P3 STS.128 [R244+0xd800], RZ ;  /* 0x00d800fff4003388 */ /* 0x000ff00000000c00 */
        /* <DEDUP_REMOVED lines=8> */
[----:B------:R1:W-:Y:S08]  /*14a50*/  @!P2 LDGSTS.E.BYPASS.LTC128B.128 [R244+0xf800], desc[UR20][R6.64+0x80] ;  /* 0x0f80008006f4afae */ /* 0x0003f0000b901d54 */
[----:B------:R-:W-:Y:S08]  /*14a60*/  LDSM.16.M88.4 R64, [R240] ;  /* 0x00000000f040783b */ /* 0x000ff00000000200 */
        /* <DEDUP_REMOVED lines=14> */
[----:B------:R-:W-:Y:S03]  /*14b50*/  LDSM.16.M88.4 R224, [R239+0x1000] ;  /* 0x00100000efe0783b */ /* 0x000fe60000000200 */
[C---:B------:R-:W-:Y:S05]  /*14b60*/  HMMA.16816.F32.BF16 R24, R60.reuse, R32, RZ ;  /* 0x000000203c18723c */ /* 0x040fea00000418ff */
[----:B------:R-:W-:Y:S01]  /*14b70*/  LDSM.16.M88.4 R228, [R239+0x1800] ;  /* 0x00180000efe4783b */ /* 0x000fe20000000200 */
        /* <DEDUP_REMOVED lines=10> */
[----:B------:R-:W3:Y:S05]  /*14c20*/  LDSM.16.M88.4 R208, [R239+0x800] ;  /* 0x00080000efd0783b */ /* 0x000eea0000000200 */
        /* <DEDUP_REMOVED lines=137> */
[----:B------:R-:W-:Y:S01]  /*154c0*/  MUFU.TANH R210, R4 ;  /* 0x0000000400d27308 */ /* 0x000fe20000002400 */
        /* <DEDUP_REMOVED lines=11> */
[----:B------:R-:W-:Y:S01]  /*15580*/  FMUL.FTZ R18, R18, UR5 ;  /* 0x0000000512127c20 */ /* 0x000fe20008410000 */
[----:B------:R-:W-:Y:S01]  /*15590*/  FMUL.FTZ R17, R17, UR5 ;  /* 0x0000000511117c20 */ /* 0x000fe20008410000 */
[----:B------:R-:W-:Y:S07]  /*155a0*/  FMUL.FTZ R19, R19, UR5 ;  /* 0x0000000513137c20 */ /* 0x000fee0008410000 */
[----:B------:R-:W-:Y:S10]  /*155b0*/  MUFU.TANH R220, R8 ;  /* 0x0000000800dc7308 */ /* 0x000ff40000002400 */
[----:B------:R-:W-:Y:S01]  /*155c0*/  MUFU.TANH R221, R10 ;  /* 0x0000000a00dd7308 */ /* 0x000fe20000002400 */
[----:B-1----:R-:W1:Y:S09]  /*155d0*/  LDSM.16.M88.4 R4, [R237+0x2800] ;  /* 0x00280000ed04783b */ /* 0x002e720000000200 */
[----:B------:R-:W-:Y:S10]  /*155e0*/  MUFU.TANH R229, R9 ;  /* 0x0000000900e57308 */ /* 0x000ff40000002400 */
[----:B------:R2:W-:Y:S10]  /*155f0*/  MUFU.TANH R225, R11 ;  /* 0x0000000b00e17308 */ /* 0x0005f40000002400 */
[----:B------:R-:W-:Y:S10]  /*15600*/  MUFU.TANH R223, R12 ;  /* 0x0000000c00df7308 */ /* 0x000ff40000002400 */
[----:B------:R-:W-:Y:S01]  /*15610*/  MUFU.TANH R227, R13 ;  /* 0x0000000d00e37308 */ /* 0x000fe20000002400 */
[----:B--2---:R-:W2:Y:S09]  /*15620*/  LDSM.16.M88.4 R8, [R237+0x3000] ;  /* 0x00300000ed08783b */ /* 0x004eb20000000200 */
[----:B------:R-:W-:Y:S01]  /*15630*/  MUFU.TANH R224, R224 ;  /* 0x000000e000e07308 */ /* 0x000fe20000002400 */
[-C--:B-1----:R-:W-:Y:S06]  /*15640*/  HMMA.16816.F32.BF16 R20, R216, R4.reuse, R20 ;  /* 0x00000004d814723c */ /* 0x082fec0000041814 */
[C---:B------:R-:W-:Y:S03]  /*15650*/  HMMA.16816.F32.BF16 R24, R212.reuse, R4, R24 ;  /* 0x00000004d418723c */ /* 0x040fe60000041818 */
[----:B------:R-:W-:Y:S03]  /*15660*/  MUFU.TANH R143, R16 ;  /* 0x00000010008f7308 */ /* 0x000fe60000002400 */
        /* <DEDUP_REMOVED lines=11> */
[----:B------:R-:W3:Y:S01]  /*15720*/  MUFU.TANH R246, R20 ;  /* 0x0000001400f67308 */ /* 0x000ee20000002400 */
[----:B------:R-:W-:Y:S01]  /*15730*/  BAR.SYNC.DEFER_BLOCKING 0x0 ;  /* 0x0000000000007b1d */ /* 0x000fe20000010000 */
[-C--:B--2---:R-:W-:Y:S05]  /*15740*/  HMMA.16816.F32.BF16 R36, R216, R8.reuse, R36 ;  /* 0x00000008d824723c */ /* 0x084fea0000041824 */
        /* <DEDUP_REMOVED lines=9> */
[----:B------:R3:W-:Y:S01]  /*157e0*/  MUFU.TANH R249, R34 ;  /* 0x0000002200f97308 */ /* 0x0007e20000002400 */
[----:B------:R-:W-:Y:S01]  /*157f0*/  FMUL.FTZ R37, R37, UR5 ;  /* 0x0000000525257c20 */ /* 0x000fe20008410000 */
[-C--:B-1----:R-:W-:Y:S08]  /*15800*/  HMMA.16816.F32.BF16 R52, R216, R4.reuse, R52 ;  /* 0x00000004d834723c */ /* 0x082ff00000041834 */
[----:B------:R-:W1:Y:S03]  /*15810*/  MUFU.TANH R0, R31 ;  /* 0x0000001f00007308 */ /* 0x000e660000002400 */
[----:B------:R-:W-:Y:S01]  /*15820*/  FMUL.FTZ R43, R43, UR5 ;  /* 0x000000052b2b7c20 */ /* 0x000fe20008410000 */
[----:B------:R-:W-:Y:S01]  /*15830*/  FMUL.FTZ R42, R42, UR5 ;  /* 0x000000052a2a7c20 */ /* 0x000fe20008410000 */
[C---:B------:R-:W-:Y:S04]  /*15840*/  HMMA.16816.F32.BF16 R56, R212.reuse, R4, R56 ;  /* 0x00000004d438723c */ /* 0x040fe80000041838 */
[----:B------:R-:W-:Y:S01]  /*15850*/  FMUL.FTZ R46, R46, UR5 ;  /* 0x000000052e2e7c20 */ /* 0x000fe20008410000 */
[----:B------:R-:W4:Y:S01]  /*15860*/  MUFU.TANH R2, R37 ;  /* 0x0000002500027308 */ /* 0x000f220000002400 */
[----:B------:R-:W-:Y:S01]  /*15870*/  FMUL.FTZ R44, R44, UR5 ;  /* 0x000000052c2c7c20 */ /* 0x000fe20008410000 */
[----:B------:R-:W-:Y:S01]  /*15880*/  FMUL.FTZ R47, R47, UR5 ;  /* 0x000000052f2f7c20 */ /* 0x000fe20008410000 */
[----:B------:R-:W-:Y:S01]  /*15890*/  FMUL.FTZ R45, R45, UR5 ;  /* 0x000000052d2d7c20 */ /* 0x000fe20008410000 */
[-C--:B------:R-:W-:Y:S03]  /*158a0*/  HMMA.16816.F32.BF16 R60, R212, R6.reuse, R60 ;  /* 0x00000006d43c723c */ /* 0x080fe6000004183c */
[----:B---3--:R-:W-:Y:S03]  /*158b0*/  IMAD.MOV.U32 R34, RZ, RZ, R246 ;  /* 0x000000ffff227224 */ /* 0x008fe600078e00f6 */
[----:B------:R2:W-:Y:S01]  /*158c0*/  MUFU.TANH R12, R46 ;  /* 0x0000002e000c7308 */ /* 0x0005e20000002400 */
[----:B------:R-:W-:Y:S01]  /*158d0*/  FMUL.FTZ R48, R48, UR5 ;  /* 0x0000000530307c20 */ /* 0x000fe20008410000 */
[----:B------:R-:W-:Y:S03]  /*158e0*/  FMUL.FTZ R50, R50, UR5 ;  /* 0x0000000532327c20 */ /* 0x000fe60008410000 */
[----:B------:R-:W-:Y:S01]  /*158f0*/  FMUL.FTZ R52, R52, UR5 ;  /* 0x0000000534347c20 */ /* 0x000fe20008410000 */
[----:B------:R-:W-:Y:S01]  /*15900*/  FMUL.FTZ R51, R51, UR5 ;  /* 0x0000000533337c20 */ /* 0x000fe20008410000 */
[----:B------:R-:W-:Y:S03]  /*15910*/  HMMA.16816.F32.BF16 R64, R216, R6, R64 ;  /* 0x00000006d840723c */ /* 0x000fe60000041840 */
[----:B------:R3:W-:Y:S01]  /*15920*/  MUFU.TANH R246, R33 ;  /* 0x0000002100f67308 */ /* 0x0007e20000002400 */
[----:B------:R-:W-:Y:S01]  /*15930*/  FMUL.FTZ R26, R26, UR5 ;  /* 0x000000051a1a7c20 */ /* 0x000fe20008410000 */
[----:B------:R-:W-:Y:S01]  /*15940*/  FMUL.FTZ R32, R32, UR5 ;  /* 0x0000000520207c20 */ /* 0x000fe20008410000 */
[----:B------:R-:W-:Y:S01]  /*15950*/  FMUL.FTZ R21, R21, UR5 ;  /* 0x0000000515157c20 */ /* 0x000fe20008410000 */
[----:B------:R-:W-:Y:S01]  /*15960*/  FMNMX.FTZ R4, R210, R3, !PT ;  /* 0x00000003d2047209 */ /* 0x000fe20007810000 */
[----:B------:R-:W-:Y:S05]  /*15970*/  FMUL.FTZ R27, R27, UR5 ;  /* 0x000000051b1b7c20 */ /* 0x000fea0008410000 */
[----:B------:R-:W-:Y:S01]  /*15980*/  MUFU.TANH R13, R44 ;  /* 0x0000002c000d7308 */ /* 0x000fe20000002400 */
[----:B--2---:R-:W-:Y:S02]  /*15990*/  IMAD.MOV.U32 R46, RZ, RZ, R245 ;  /* 0x000000ffff2e7224 */ /* 0x004fe400078e00f5 */
[----:B------:R-:W-:Y:S01]  /*159a0*/  FMUL.FTZ R28, R28, UR5 ;  /* 0x000000051c1c7c20 */ /* 0x000fe20008410000 */
[----:B------:R-:W-:Y:S01]  /*159b0*/  FMNMX.FTZ R5, R220, R139, !PT ;  /* 0x0000008bdc057209 */ /* 0x000fe20007810000 */
[----:B------:R-:W-:Y:S01]  /*159c0*/  FMUL.FTZ R49, R49, UR5 ;  /* 0x0000000531317c20 */ /* 0x000fe20008410000 */
[----:B------:R-:W-:Y:S01]  /*159d0*/  FMNMX.FTZ R7, R226, R4, !PT ;  /* 0x00000004e2077209 */ /* 0x000fe20007810000 */
[----:B------:R-:W-:Y:S01]  /*159e0*/  FMUL.FTZ R36, R36, UR5 ;  /* 0x0000000524247c20 */ /* 0x000fe20008410000 */
[----:B------:R-:W-:Y:S02]  /*159f0*/  FMNMX.FTZ R6, R221, R140, !PT ;  /* 0x0000008cdd067209 */ /* 0x000fe40007810000 */
[----:B------:R1:W-:Y:S01]  /*15a00*/  MUFU.TANH R245, R52 ;  /* 0x0000003400f57308 */ /* 0x0003e20000002400 */
[----:B---3--:R-:W-:Y:S01]  /*15a10*/  IMAD.MOV.U32 R33, RZ, RZ, R250 ;  /* 0x000000ffff217224 */ /* 0x008fe200078e00fa */
        /* <DEDUP_REMOVED lines=14> */
[----:B------:R-:W2:Y:S01]  /*15b00*/  MUFU.TANH R137, R25 ;  /* 0x0000001900897308 */ /* 0x000ea20000002400 */
[----:B-1----:R-:W-:Y:S02]  /*15b10*/  IMAD.MOV.U32 R52, RZ, RZ, R0 ;  /* 0x000000ffff347224 */ /* 0x002fe400078e0000 */
[----:B------:R-:W-:Y:S01]  /*15b20*/  FMUL.FTZ R0, R63, UR5 ;  /* 0x000000053f007c20 */ /* 0x000fe20008410000 */
[----:B------:R-:W-:Y:S01]  /*15b30*/  FMUL.FTZ R58, R58, UR5 ;  /* 0x000000053a3a7c20 */ /* 0x000fe20008410000 */
[----:B------:R-:W-:Y:S01]  /*15b40*/  FMUL.FTZ R59, R59, UR5 ;  /* 0x000000053b3b7c20 */ /* 0x000fe20008410000 */
[----:B------:R-:W-:Y:S01]  /*15b50*/  FMUL.FTZ R60, R60, UR5 ;  /* 0x000000053c3c7c20 */ /* 0x000fe20008410000 */
[----:B------:R-:W-:Y:S01]  /*15b60*/  FMUL.FTZ R61, R61, UR5 ;  /* 0x000000053d3d7c20 */ /* 0x000fe20008410000 */
[----:B------:R-:W-:Y:S02]  /*15b70*/  FMUL.FTZ R62, R62, UR5 ;  /* 0x000000053e3e7c20 */ /* 0x000fe40008410000 */
[----:B------:R2:W-:Y:S01]  /*15b80*/  MUFU.TANH R44, R50 ;  /* 0x00000032002c7308 */ /* 0x0005e20000002400 */
[----:B----4-:R-:W-:Y:S01]  /*15b90*/  IMAD.MOV.U32 R48, RZ, RZ, R2 ;  /* 0x000000ffff307224 */ /* 0x010fe200078e0002 */
[----:B------:R-:W-:Y:S01]  /*15ba0*/  FMNMX.FTZ R2, R211, R132, !PT ;  /* 0x00000084d3027209 */ /* 0x000fe20007810000 */
[----:B------:R-:W-:Y:S01]  /*15bb0*/  FMUL.FTZ R66, R66, UR5 ;  /* 0x0000000542427c20 */ /* 0x000fe20008410000 */
[----:B------:R-:W-:Y:S01]  /*15bc0*/  FMUL.FTZ R65, R65, UR5 ;  /* 0x0000000541417c20 */ /* 0x000fe20008410000 */
[----:B------:R-:W-:Y:S01]  /*15bd0*/  FMUL.FTZ R67, R67, UR5 ;  /* 0x0000000543437c20 */ /* 0x000fe20008410000 */
[----:B------:R-:W-:Y:S04]  /*15be0*/  FMNMX.FTZ R4, R224, R2, !PT ;  /* 0x00000002e0047209 */ /* 0x000fe80007810000 */
[----:B------:R-:W1:Y:S01]  /*15bf0*/  MUFU.TANH R142, R17 ;  /* 0x00000011008e7308 */ /* 0x000e620000002400 */
[----:B------:R-:W-:Y:S02]  /*15c00*/  FMNMX.FTZ R2, R229, R5, !PT ;  /* 0x00000005e5027209 */ /* 0x000fe40007810000 */
[----:B------:R-:W-:Y:S02]  /*15c10*/  FMNMX.FTZ R5, R225, R6, !PT ;  /* 0x00000006e1057209 */ /* 0x000fe40007810000 */
[----:B------:R-:W-:Y:S02]  /*15c20*/  FMNMX.FTZ R6, R209, R4, !PT ;  /* 0x00000004d1067209 */ /* 0x000fe40007810000 */
[----:B------:R-:W-:Y:S03]  /*15c30*/  FMNMX.FTZ R4, R223, R2, !PT ;  /* 0x00000002df047209 */ /* 0x000fe60007810000 */
[----:B------:R-:W-:Y:S01]  /*15c40*/  MUFU.TANH R14, R43 ;  /* 0x0000002b000e7308 */ /* 0x000fe20000002400 */
[----:B--2---:R-:W-:Y:S01]  /*15c50*/  IMAD.MOV.U32 R50, RZ, RZ, R137 ;  /* 0x000000ffff327224 */ /* 0x004fe200078e0089 */
[----:B------:R-:W-:Y:S02]  /*15c60*/  FMNMX.FTZ R2, R228, R5, !PT ;  /* 0x00000005e4027209 */ /* 0x000fe40007810000 */
[----:B------:R-:W-:Y:S06]  /*15c70*/  FMNMX.FTZ R4, R227, R4, !PT ;  /* 0x00000004e3047209 */ /* 0x000fec0007810000 */
[----:B------:R-:W2:Y:S01]  /*15c80*/  MUFU.TANH R135, R24 ;  /* 0x0000001800877308 */ /* 0x000ea20000002400 */
[----:B-1----:R-:W-:Y:S09]  /*15c90*/  FMNMX.FTZ R7, R142, R7, !PT ;  /* 0x000000078e077209 */ /* 0x002ff20007810000 */
[----:B------:R2:W-:Y:S10]  /*15ca0*/  MUFU.TANH R43, R51 ;  /* 0x00000033002b7308 */ /* 0x0005f40000002400 */
[----:B------:R-:W1:Y:S10]  /*15cb0*/  MUFU.TANH R141, R19 ;  /* 0x00000013008d7308 */ /* 0x000e740000002400 */
[----:B------:R-:W3:Y:S01]  /*15cc0*/  MUFU.TANH R222, R15 ;  /* 0x0000000f00de7308 */ /* 0x000ee20000002400 */
[----:B--2---:R-:W-:Y:S09]  /*15cd0*/  IMAD.MOV.U32 R51, RZ, RZ, R135 ;  /* 0x000000ffff337224 */ /* 0x004ff200078e0087 */
[----:B------:R-:W2:Y:S01]  /*15ce0*/  MUFU.TANH R134, R26 ;  /* 0x0000001a00867308 */ /* 0x000ea20000002400 */
[----:B-1----:R-:W-:Y:S02]  /*15cf0*/  FMNMX.FTZ R5, R141, R6, !PT ;  /* 0x000000068d057209 */ /* 0x002fe40007810000 */
[----:B------:R-:W-:Y:S02]  /*15d00*/  FMNMX.FTZ R6, R34, R7, !PT ;  /* 0x0000000722067209 */ /* 0x000fe40007810000 */
[----:B------:R-:W-:Y:S05]  /*15d10*/  FMNMX.FTZ R5, R33, R5, !PT ;  /* 0x0000000521057209 */ /* 0x000fea0007810000 */
[----:B------:R-:W1:Y:S01]  /*15d20*/  MUFU.TANH R247, R23 ;  /* 0x0000001700f77308 */ /* 0x000e620000002400 */
[----:B---3--:R-:W-:Y:S02]  /*15d30*/  FMNMX.FTZ R8, R222, R2, !PT ;  /* 0x00000002de087209 */ /* 0x008fe40007810000 */
[----:B------:R-:W-:Y:S07]  /*15d40*/  FMNMX.FTZ R2, R51, R4, !PT ;  /* 0x0000000433027209 */ /* 0x000fee0007810000 */
[----:B------:R1:W-:Y:S01]  /*15d50*/  MUFU.TANH R230, R32 ;  /* 0x0000002000e67308 */ /* 0x0003e20000002400 */
[----:B--2---:R-:W-:Y:S09]  /*15d60*/  IMAD.MOV.U32 R30, RZ, RZ, R134 ;  /* 0x000000ffff1e7224 */ /* 0x004ff200078e0086 */
[----:B------:R-:W2:Y:S10]  /*15d70*/  MUFU.TANH R248, R21 ;  /* 0x0000001500f87308 */ /* 0x000eb40000002400 */
[----:B------:R-:W3:Y:S01]  /*15d80*/  MUFU.TANH R15, R42 ;  /* 0x0000002a000f7308 */ /* 0x000ee20000002400 */
[----:B-1----:R-:W-:Y:S05]  /*15d90*/  IMAD.MOV.U32 R32, RZ, RZ, R247 ;  /* 0x000000ffff207224 */ /* 0x002fea00078e00f7 */
[----:B------:R-:W-:Y:S04]  /*15da0*/  FMNMX.FTZ R5, R32, R5, !PT ;  /* 0x0000000520057209 */ /* 0x000fe80007810000 */
[----:B------:R-:W1:Y:S01]  /*15db0*/  MUFU.TANH R133, R27 ;  /* 0x0000001b00857308 */ /* 0x000e620000002400 */
[----:B--2---:R-:W-:Y:S02]  /*15dc0*/  FMNMX.FTZ R4, R248, R6, !PT ;  /* 0x00000006f8047209 */ /* 0x004fe40007810000 */
[----:B------:R-:W-:Y:S02]  /*15dd0*/  FMNMX.FTZ R6, R50, R2, !PT ;  /* 0x0000000232067209 */ /* 0x000fe40007810000 */
[----:B------:R-:W-:Y:S02]  /*15de0*/  FMNMX.FTZ R4, R230, R4, !PT ;  /* 0x00000004e6047209 */ /* 0x000fe40007810000 */
[----:B------:R-:W-:Y:S03]  /*15df0*/  FMNMX.FTZ R2, R249, R5, !PT ;  /* 0x00000005f9027209 */ /* 0x000fe60007810000 */
[----:B------:R1:W2:Y:S01]  /*15e00*/  MUFU.TANH R136, R28 ;  /* 0x0000001c00887308 */ /* 0x0002a20000002400 */
[----:B---3--:R3:W-:Y:S01]  /*15e10*/  STL [R1+0x14], R15 ;  /* 0x0000140f01007387 */ /* 0x0087e20000100800 */
[----:B------:R-:W-:Y:S03]  /*15e20*/  FMNMX.FTZ R4, R246, R4, !PT ;  /* 0x00000004f6047209 */ /* 0x000fe60007810000 */
[----:B------:R3:W-:Y:S05]  /*15e30*/  STL [R1+0x18], R14 ;  /* 0x0000180e01007387 */ /* 0x0007ea0000100800 */
[----:B------:R4:W-:Y:S01]  /*15e40*/  MUFU.TANH R137, R0 ;  /* 0x0000000000897308 */ /* 0x0009e20000002400 */
[----:B------:R3:W-:Y:S04]  /*15e50*/  STL [R1+0xc], R13 ;  /* 0x00000c0d01007387 */ /* 0x0007e80000100800 */
[----:B------:R3:W-:Y:S05]  /*15e60*/  STL [R1+0x1c], R12 ;  /* 0x00001c0c01007387 */ /* 0x0007ea0000100800 */
[----:B------:R2:W-:Y:S01]  /*15e70*/  MUFU.TANH R252, R49 ;  /* 0x0000003100fc7308 */ /* 0x0005e20000002400 */
[----:B-1----:R-:W-:Y:S09]  /*15e80*/  IMAD.MOV.U32 R28, RZ, RZ, R133 ;  /* 0x000000ffff1c7224 */ /* 0x002ff200078e0085 */
[----:B------:R-:W1:Y:S01]  /*15e90*/  MUFU.TANH R16, R36 ;  /* 0x0000002400107308 */ /* 0x000e620000002400 */
[----:B----4-:R-:W-:Y:S04]  /*15ea0*/  FMNMX.FTZ R0, R30, R8, !PT ;  /* 0x000000081e007209 */ /* 0x010fe80007810000 */
[----:B------:R-:W-:Y:S05]  /*15eb0*/  FMNMX.FTZ R0, R28, R0, !PT ;  /* 0x000000001c007209 */ /* 0x000fea0007810000 */
[----:B------:R1:W-:Y:S01]  /*15ec0*/  MUFU.TANH R9, R47 ;  /* 0x0000002f00097308 */ /* 0x0003e20000002400 */
[----:B--2---:R-:W-:Y:S05]  /*15ed0*/  IMAD.MOV.U32 R49, RZ, RZ, R136 ;  /* 0x000000ffff317224 */ /* 0x004fea00078e0088 */
[----:B------:R-:W-:Y:S04]  /*15ee0*/  FMNMX.FTZ R5, R49, R6, !PT ;  /* 0x0000000631057209 */ /* 0x000fe80007810000 */
[----:B------:R-:W2:Y:S01]  /*15ef0*/  MUFU.TANH R251, R35 ;  /* 0x0000002300fb7308 */ /* 0x000ea20000002400 */
[----:B------:R-:W-:Y:S09]  /*15f00*/  FMNMX.FTZ R6, R46, R0, !PT ;  /* 0x000000002e067209 */ /* 0x000ff20007810000 */
[----:B------:R-:W-:Y:S01]  /*15f10*/  MUFU.TANH R138, R29 ;  /* 0x0000001d008a7308 */ /* 0x000fe20000002400 */
[----:B-1----:R-:W-:Y:S05]  /*15f20*/  IMAD.MOV.U32 R47, RZ, RZ, R16 ;  /* 0x000000ffff2f7224 */ /* 0x002fea00078e0010 */
[----:B------:R-:W-:Y:S04]  /*15f30*/  FMNMX.FTZ R4, R47, R4, !PT ;  /* 0x000000042f047209 */ /* 0x000fe80007810000 */
[----:B------:R-:W1:Y:S01]  /*15f40*/  MUFU.TANH R10, R45 ;  /* 0x0000002d000a7308 */ /* 0x000e620000002400 */
[----:B--2---:R-:W-:Y:S02]  /*15f50*/  FMNMX.FTZ R0, R251, R2, !PT ;  /* 0x00000002fb007209 */ /* 0x004fe40007810000 */
[----:B------:R-:W-:Y:S04]  /*15f60*/  FMNMX.FTZ R4, R48, R4, !PT ;  /* 0x0000000430047209 */ /* 0x000fe80007810000 */
[----:B------:R-:W-:Y:S03]  /*15f70*/  FMNMX.FTZ R4, R250, R4, !PT ;  /* 0x00000004fa047209 */ /* 0x000fe60007810000 */
[----:B------:R-:W2:Y:S01]  /*15f80*/  MUFU.TANH R29, R38 ;  /* 0x00000026001d7308 */ /* 0x000ea20000002400 */
[----:B------:R-:W-:Y:S04]  /*15f90*/  FMNMX.FTZ R4, R252, R4, !PT ;  /* 0x00000004fc047209 */ /* 0x000fe80007810000 */
[----:B------:R-:W-:Y:S05]  /*15fa0*/  FMNMX.FTZ R4, R245, R4, !PT ;  /* 0x00000004f5047209 */ /* 0x000fea0007810000 */
[----:B------:R-:W4:Y:S01]  /*15fb0*/  MUFU.TANH R27, R39 ;  /* 0x00000027001b7308 */ /* 0x000f220000002400 */
[----:B-1----:R3:W-:Y:S01]  /*15fc0*/  STL [R1+0x8], R10 ;  /* 0x0000080a01007387 */ /* 0x0027e20000100800 */
[----:B------:R-:W-:Y:S03]  /*15fd0*/  IMAD.MOV.U32 R45, RZ, RZ, R138 ;  /* 0x000000ffff2d7224 */ /* 0x000fe600078e008a */
[----:B------:R3:W-:Y:S02]  /*15fe0*/  STL [R1+0x10], R9 ;  /* 0x0000100901007387 */ /* 0x0007e40000100800 */
[----:B------:R-:W-:Y:S03]  /*15ff0*/  FMNMX.FTZ R5, R45, R5, !PT ;  /* 0x000000052d057209 */ /* 0x000fe60007810000 */
[----:B------:R-:W1:Y:S01]  /*16000*/  MUFU.TANH R31, R40 ;  /* 0x00000028001f7308 */ /* 0x000e620000002400 */
[----:B--2---:R-:W-:Y:S02]  /*16010*/  FMNMX.FTZ R2, R29, R0, !PT ;  /* 0x000000001d027209 */ /* 0x004fe40007810000 */
[----:B------:R-:W-:Y:S04]  /*16020*/  FMNMX.FTZ R0, R52, R6, !PT ;  /* 0x0000000634007209 */ /* 0x000fe80007810000 */
[----:B------:R-:W-:Y:S03]  /*16030*/  FMNMX.FTZ R0, R15, R0, !PT ;  /* 0x000000000f007209 */ /* 0x000fe60007810000 */
[----:B------:R-:W2:Y:S01]  /*16040*/  MUFU.TANH R35, R41 ;  /* 0x0000002900237308 */ /* 0x000ea20000002400 */
[----:B----4-:R-:W-:Y:S02]  /*16050*/  FMNMX.FTZ R2, R27, R2, !PT ;  /* 0x000000021b027209 */ /* 0x010fe40007810000 */
[----:B------:R-:W-:Y:S02]  /*16060*/  FMNMX.FTZ R6, R14, R0, !PT ;  /* 0x000000000e067209 */ /* 0x000fe40007810000 */
[----:B------:R-:W-:Y:S05]  /*16070*/  FMNMX.FTZ R2, R44, R2, !PT ;  /* 0x000000022c027209 */ /* 0x000fea0007810000 */
[----:B------:R-:W4:Y:S01]  /*16080*/  MUFU.TANH R41, R54 ;  /* 0x0000003600297308 */ /* 0x000f220000002400 */
[----:B-1----:R-:W-:Y:S02]  /*16090*/  FMNMX.FTZ R5, R31, R5, !PT ;  /* 0x000000051f057209 */ /* 0x002fe40007810000 */
[----:B------:R-:W-:Y:S07]  /*160a0*/  FMNMX.FTZ R0, R43, R2, !PT ;  /* 0x000000022b007209 */ /* 0x000fee0007810000 */
[----:B------:R-:W1:Y:S01]  /*160b0*/  MUFU.TANH R231, R53 ;  /* 0x0000003500e77308 */ /* 0x000e620000002400 */
[----:B--2---:R-:W-:Y:S04]  /*160c0*/  FMNMX.FTZ R5, R35, R5, !PT ;  /* 0x0000000523057209 */ /* 0x004fe80007810000 */
[----:B------:R-:W-:Y:S02]  /*160d0*/  FMNMX.FTZ R2, R13, R5, !PT ;  /* 0x000000050d027209 */ /* 0x000fe40007810000 */
[----:B------:R-:W-:Y:S03]  /*160e0*/  FMNMX.FTZ R5, R12, R6, !PT ;  /* 0x000000060c057209 */ /* 0x000fe60007810000 */
[----:B------:R-:W2:Y:S01]  /*160f0*/  MUFU.TANH R247, R55 ;  /* 0x0000003700f77308 */ /* 0x000ea20000002400 */
[----:B----4-:R-:W-:Y:S02]  /*16100*/  FMNMX.FTZ R0, R41, R0, !PT ;  /* 0x0000000029007209 */ /* 0x010fe40007810000 */
[----:B------:R-:W-:Y:S02]  /*16110*/  FMNMX.FTZ R2, R10, R2, !PT ;  /* 0x000000020a027209 */ /* 0x000fe40007810000 */
[----:B------:R-:W-:Y:S05]  /*16120*/  FMNMX.FTZ R26, R9, R5, !PT ;  /* 0x00000005091a7209 */ /* 0x000fea0007810000 */
[----:B------:R-:W4:Y:S01]  /*16130*/  MUFU.TANH R214, R64 ;  /* 0x0000004000d67308 */ /* 0x000f220000002400 */
[----:B-1----:R-:W-:Y:S09]  /*16140*/  FMNMX.FTZ R4, R231, R4, !PT ;  /* 0x00000004e7047209 */ /* 0x002ff20007810000 */
[----:B------:R-:W1:Y:S01]  /*16150*/  MUFU.TANH R219, R56 ;  /* 0x0000003800db7308 */ /* 0x000e620000002400 */
[----:B--2---:R-:W-:Y:S09]  /*16160*/  FMNMX.FTZ R0, R247, R0, !PT ;  /* 0x00000000f7007209 */ /* 0x004ff20007810000 */
[----:B------:R-:W-:Y:S01]  /*16170*/  MUFU.TANH R218, R57 ;  /* 0x0000003900da7308 */ /* 0x000fe20000002400 */
[----:B----4-:R-:W-:Y:S09]  /*16180*/  FMNMX.FTZ R136, R214, R4, !PT ;  /* 0x00000004d6887209 */ /* 0x010ff20007810000 */
[----:B------:R-:W-:Y:S01]  /*16190*/  MUFU.TANH R40, R58 ;  /* 0x0000003a00287308 */ /* 0x000fe20000002400 */
[----:B-1----:R-:W-:Y:S09]  /*161a0*/  FMNMX.FTZ R24, R219, R2, !PT ;  /* 0x00000002db187209 */ /* 0x002ff20007810000 */
[----:B------:R-:W-:Y:S10]  /*161b0*/  MUFU.TANH R42, R59 ;  /* 0x0000003b002a7308 */ /* 0x000ff40000002400 */
[----:B------:R-:W-:Y:S10]  /*161c0*/  MUFU.TANH R217, R60 ;  /* 0x0000003c00d97308 */ /* 0x000ff40000002400 */
[----:B------:R-:W-:Y:S10]  /*161d0*/  MUFU.TANH R216, R61 ;  /* 0x0000003d00d87308 */ /* 0x000ff40000002400 */
[----:B------:R-:W-:Y:S10]  /*161e0*/  MUFU.TANH R138, R62 ;  /* 0x0000003e008a7308 */ /* 0x000ff40000002400 */
[----:B------:R-:W1:Y:S10]  /*161f0*/  MUFU.TANH R215, R66 ;  /* 0x0000004200d77308 */ /* 0x000e740000002400 */
[----:B------:R-:W2:Y:S10]  /*16200*/  MUFU.TANH R212, R65 ;  /* 0x0000004100d47308 */ /* 0x000eb40000002400 */
[----:B------:R3:W4:Y:S01]  /*16210*/  MUFU.TANH R213, R67 ;  /* 0x0000004300d57308 */ /* 0x0007220000002400 */
[----:B-1----:R-:W-:Y:S02]  /*16220*/  FMNMX.FTZ R25, R215, R0, !PT ;  /* 0x00000000d7197209 */ /* 0x002fe40007810000 */
[----:B--2---:R-:W-:Y:S01]  /*16230*/  FMNMX.FTZ R136, R212, R136, !PT ;  /* 0x00000088d4887209 */ /* 0x004fe20007810000 */
[----:B------:R-:W-:Y:S06]  /*16240*/  @P4 BRA `(.L_x_330) ;  /* 0xffffffdc00584947 */ /* 0x000fec000383ffff */
.L_x_329:
[----:B----4-:R-:W-:Y:S01]  /*16250*/  SHFL.BFLY PT, R6, R136, 0x2, 0x1f ;  /* 0x0c401f0088067f89 */ /* 0x010fe200000e0000 */
[----:B------:R-:W-:Y:S01]  /*16260*/  FMNMX.FTZ R5, R213, R25, !PT ;  /* 0x00000019d5057209 */ /* 0x000fe20007810000 */
[----:B------:R-:W-:Y:S01]  /*16270*/  UIADD3 UR18, UR18, -0x1, URZ ;  /* 0xffffffff12127890 */ /* 0x000fe2000fffe03f */
[----:B------:R-:W-:Y:S05]  /*16280*/  FMNMX.FTZ R2, R218, R24, !PT ;  /* 0x00000018da027209 */ /* 0x000fea0007810000 */
[----:B------:R-:W-:Y:S01]  /*16290*/  STL [R1+0xa0], R244 ;  /* 0x0000a0f401007387 */ /* 0x000fe20000100800 */
[----:B------:R-:W-:Y:S02]  /*162a0*/  FMNMX.FTZ R0, R40, R26, !PT ;  /* 0x0000001a28007209 */ /* 0x000fe40007810000 */
[----:B------:R-:W-:Y:S01]  /*162b0*/  FMNMX.FTZ R2, R217, R2, !PT ;  /* 0x00000002d9027209 */ /* 0x000fe20007810000 */
[----:B------:R-:W-:Y:S01]  /*162c0*/  SHFL.BFLY PT, R7, R5, 0x2, 0x1f ;  /* 0x0c401f0005077f89 */ /* 0x000fe200000e0000 */
[----:B------:R-:W-:Y:S02]  /*162d0*/  FMNMX.FTZ R0, R42, R0, !PT ;  /* 0x000000002a007209 */ /* 0x000fe40007810000 */
[----:B------:R-:W-:Y:S05]  /*162e0*/  FMNMX.FTZ R4, R216, R2, !PT ;  /* 0x00000002d8047209 */ /* 0x000fea0007810000 */
[----:B------:R-:W-:Y:S01]  /*162f0*/  STL [R1+0x9c], R243 ;  /* 0x00009cf301007387 */ /* 0x000fe20000100800 */
[----:B------:R-:W-:Y:S03]  /*16300*/  FMNMX.FTZ R0, R138, R0, !PT ;  /* 0x000000008a007209 */ /* 0x000fe60007810000 */
[----:B------:R-:W-:Y:S01]  /*16310*/  SHFL.BFLY PT, R134, R4, 0x2, 0x1f ;  /* 0x0c401f0004867f89 */ /* 0x000fe200000e0000 */
[----:B------:R-:W-:Y:S07]  /*16320*/  FMNMX.FTZ R0, R137, R0, !PT ;  /* 0x0000000089007209 */ /* 0x000fee0007810000 */
[----:B------:R-:W-:Y:S04]  /*16330*/  STL [R1+0x98], R242 ;  /* 0x000098f201007387 */ /* 0x000fe80000100800 */
[----:B------:R-:W1:Y:S08]  /*16340*/  SHFL.BFLY PT, R2, R0, 0x2, 0x1f ;  /* 0x0c401f0000027f89 */ /* 0x000e7000000e0000 */
[----:B------:R-:W-:Y:S04]  /*16350*/  STL [R1+0x94], R241 ;  /* 0x000094f101007387 */ /* 0x000fe80000100800 */
[----:B------:R-:W-:Y:S04]  /*16360*/  STL [R1+0x90], R240 ;  /* 0x000090f001007387 */ /* 0x000fe80000100800 */
[----:B------:R-:W-:Y:S04]  /*16370*/  STL [R1+0x8c], R239 ;  /* 0x00008cef01007387 */ /* 0x000fe80000100800 */
[----:B------:R-:W-:Y:S04]  /*16380*/  STL [R1+0x88], R238 ;  /* 0x000088ee01007387 */ /* 0x000fe80000100800 */
[----:B------:R-:W-:Y:S01]  /*16390*/  STL [R1+0x84], R237 ;  /* 0x000084ed01007387 */ /* 0x000fe20000100800 */
[----:B-1----:R-:W-:Y:S03]  /*163a0*/  FMNMX.FTZ R2, R0, R2, !PT ;  /* 0x0000000200027209 */ /* 0x002fe60007810000 */
[----:B------:R1:W-:Y:S01]  /*163b0*/  STL [R1+0x80], R232 ;  /* 0x000080e801007387 */ /* 0x0003e20000100800 */
[----:B------:R-:W-:Y:S02]  /*163c0*/  FMNMX.FTZ R136, R136, R6, !PT ;  /* 0x0000000688887209 */ /* 0x000fe40007810000 */
[----:B------:R-:W-:Y:S01]  /*163d0*/  FMNMX.FTZ R5, R5, R7, !PT ;  /* 0x0000000705057209 */ /* 0x000fe20007810000 */
[----:B------:R-:W-:Y:S01]  /*163e0*/  LDSM.16.MT88.4 R20, [R233+0xc000] ;  /* 0x00c00000e914783b */ /* 0x000fe20000004200 */
[----:B------:R-:W-:Y:S07]  /*163f0*/  FMNMX.FTZ R134, R4, R134, !PT ;  /* 0x0000008604867209 */ /* 0x000fee0007810000 */
[----:B------:R-:W2:Y:S08]  /*16400*/  SHFL.BFLY PT, R6, R136, 0x1, 0x1f ;  /* 0x0c201f0088067f89 */ /* 0x000eb000000e0000 */
[----:B------:R-:W4:Y:S08]  /*16410*/  SHFL.BFLY PT, R135, R5, 0x1, 0x1f ;  /* 0x0c201f0005877f89 */ /* 0x000f3000000e0000 */
[----:B------:R-:W3:Y:S08]  /*16420*/  SHFL.BFLY PT, R7, R134, 0x1, 0x1f ;  /* 0x0c201f0086077f89 */ /* 0x000ef000000e0000 */
[----:B------:R-:W3:Y:S01]  /*16430*/  SHFL.BFLY PT, R4, R2, 0x1, 0x1f ;  /* 0x0c201f0002047f89 */ /* 0x000ee200000e0000 */
[----:B-1----:R-:W-:Y:S07]  /*16440*/  MOV R232, R34 ;  /* 0x0000002200e87202 */ /* 0x002fee0000000f00 */
[----:B------:R-:W1:Y:S01]  /*16450*/  LDSM.16.MT88.4 R36, [R234+0xc000] ;  /* 0x00c00000ea24783b */ /* 0x000e620000004200 */
[----:B--2---:R-:W-:Y:S02]  /*16460*/  FMNMX.FTZ R136, R136, R6, !PT ;  /* 0x0000000688887209 */ /* 0x004fe40007810000 */
[----:B----4-:R-:W-:Y:S03]  /*16470*/  FMNMX.FTZ R135, R5, R135, !PT ;  /* 0x0000008705877209 */ /* 0x010fe60007810000 */
[C---:B------:R-:W-:Y:S01]  /*16480*/  FADD.FTZ R0, -R136.reuse, R3 ;  /* 0x0000000388007221 */ /* 0x040fe20000010100 */
[----:B------:R-:W-:Y:S01]  /*16490*/  FSETP.NEU.FTZ.AND P0, PT, R136, -INF , PT ;  /* 0xff8000008800780b */ /* 0x000fe20003f1d000 */
[----:B------:R2:W-:Y:S01]  /*164a0*/  STL [R1+0xa4], R136 ;  /* 0x0000a48801007387 */ /* 0x0005e20000100800 */
[----:B---3--:R-:W-:Y:S01]  /*164b0*/  FMNMX.FTZ R134, R134, R7, !PT ;  /* 0x0000000786867209 */ /* 0x008fe20007810000 */
[----:B------:R-:W-:Y:S01]  /*164c0*/  FMUL.FTZ R3, R0, UR4 ;  /* 0x0000000400037c20 */ /* 0x000fe20008410000 */
[C---:B------:R-:W-:Y:S01]  /*164d0*/  FADD.FTZ R0, -R135.reuse, R132 ;  /* 0x0000008487007221 */ /* 0x040fe20000010100 */
[----:B------:R-:W-:Y:S01]  /*164e0*/  FMUL.FTZ R208, R135, UR4 ;  /* 0x0000000487d07c20 */ /* 0x000fe20008410000 */
[----:B------:R-:W-:Y:S01]  /*164f0*/  FMNMX.FTZ R133, R2, R4, !PT ;  /* 0x0000000402857209 */ /* 0x000fe20007810000 */
[----:B------:R3:W4:Y:S02]  /*16500*/  MUFU.EX2 R132, R3 ;  /* 0x0000000300847308 */ /* 0x0007240000000800 */
        /* <DEDUP_REMOVED lines=8> */
[----:B------:R-:W3:Y:S01]  /*16590*/  MUFU.EX2 R3, R3 ;  /* 0x0000000300037308 */ /* 0x000ee20000000800 */
[----:B------:R-:W-:Y:S01]  /*165a0*/  FSETP.NEU.FTZ.AND P0, PT, R135, -INF , PT ;  /* 0xff8000008700780b */ /* 0x000fe20003f1d000 */
[----:B------:R-:W-:Y:S01]  /*165b0*/  FMUL.FTZ R0, R0, UR4 ;  /* 0x0000000400007c20 */ /* 0x000fe20008410000 */
[----:B------:R-:W-:Y:S01]  /*165c0*/  FMUL.FTZ R65, R132, R201 ;  /* 0x000000c984417220 */ /* 0x000fe20000410000 */
[--C-:B------:R-:W-:Y:S01]  /*165d0*/  FFMA.FTZ R4, R210, UR4, -R139.reuse ;  /* 0x00000004d2047c23 */ /* 0x100fe2000801088b */
[----:B------:R-:W-:Y:S01]  /*165e0*/  FSEL R208, R208, RZ, P0 ;  /* 0x000000ffd0d07208 */ /* 0x000fe20000000000 */
[----:B------:R-:W-:Y:S01]  /*165f0*/  FMUL.FTZ R210, R133, UR4 ;  /* 0x0000000485d27c20 */ /* 0x000fe20008410000 */
        /* <DEDUP_REMOVED lines=10> */
[C---:B---3--:R-:W-:Y:S01]  /*166a0*/  FMUL.FTZ R18, R3.reuse, R154 ;  /* 0x0000009a03127220 */ /* 0x048fe20000410000 */
[C---:B------:R-:W-:Y:S01]  /*166b0*/  FMUL.FTZ R19, R3.reuse, R155 ;  /* 0x0000009b03137220 */ /* 0x040fe20000410000 */
[C---:B------:R-:W-:Y:S01]  /*166c0*/  FMUL.FTZ R34, R3.reuse, R170 ;  /* 0x000000aa03227220 */ /* 0x040fe20000410000 */
[----:B------:R-:W-:Y:S01]  /*166d0*/  LDSM.16.MT88.4 R152, [R233+0xe000] ;  /* 0x00e00000e998783b */ /* 0x000fe20000004200 */
[C---:B------:R-:W-:Y:S01]  /*166e0*/  FMUL.FTZ R66, R3.reuse, R202 ;  /* 0x000000ca03427220 */ /* 0x040fe20000410000 */
[C---:B------:R-:W-:Y:S01]  /*166f0*/  FMUL.FTZ R67, R3.reuse, R203 ;  /* 0x000000cb03437220 */ /* 0x040fe20000410000 */
[C---:B------:R-:W-:Y:S03]  /*16700*/  FMUL.FTZ R70, R3.reuse, R70 ;  /* 0x0000004603467220 */ /* 0x040fe60000410000 */
[----:B------:R-:W3:Y:S01]  /*16710*/  MUFU.EX2 R2, R2 ;  /* 0x0000000200027308 */ /* 0x000ee20000000800 */
[--C-:B----4-:R-:W-:Y:S01]  /*16720*/  FFMA.FTZ R4, R226, UR4, -R139.reuse ;  /* 0x00000004e2047c23 */ /* 0x110fe2000801088b */
[C---:B------:R-:W-:Y:S01]  /*16730*/  FMUL.FTZ R71, R3.reuse, R71 ;  /* 0x0000004703477220 */ /* 0x040fe20000410000 */
[C---:B------:R-:W-:Y:S01]  /*16740*/  FMUL.FTZ R82, R3.reuse, R82 ;  /* 0x0000005203527220 */ /* 0x040fe20000410000 */
[C---:B------:R-:W-:Y:S01]  /*16750*/  FMUL.FTZ R83, R3.reuse, R83 ;  /* 0x0000005303537220 */ /* 0x040fe20000410000 */
[C---:B------:R-:W-:Y:S01]  /*16760*/  FMUL.FTZ R85, R132.reuse, R85 ;  /* 0x0000005584557220 */ /* 0x040fe20000410000 */
[C---:B------:R-:W-:Y:S01]  /*16770*/  FMUL.FTZ R86, R3.reuse, R86 ;  /* 0x0000005603567220 */ /* 0x040fe20000410000 */
[C---:B------:R-:W-:Y:S03]  /*16780*/  FMUL.FTZ R87, R3.reuse, R87 ;  /* 0x0000005703577220 */ /* 0x040fe60000410000 */
[----:B--2---:R2:W-:Y:S01]  /*16790*/  MUFU.EX2 R136, R4 ;  /* 0x0000000400887308 */ /* 0x0045e20000000800 */
[C---:B-1----:R-:W-:Y:S01]  /*167a0*/  FMUL.FTZ R6, R3.reuse, R150 ;  /* 0x0000009603067220 */ /* 0x042fe20000410000 */
[C---:B------:R-:W-:Y:S01]  /*167b0*/  FMUL.FTZ R96, R132.reuse, R96 ;  /* 0x0000006084607220 */ /* 0x040fe20000410000 */
[C---:B------:R-:W-:Y:S01]  /*167c0*/  FMUL.FTZ R97, R132.reuse, R97 ;  /* 0x0000006184617220 */ /* 0x040fe20000410000 */
[C---:B------:R-:W-:Y:S01]  /*167d0*/  FMUL.FTZ R98, R3.reuse, R98 ;  /* 0x0000006203627220 */ /* 0x040fe20000410000 */
[----:B------:R-:W-:Y:S01]  /*167e0*/  FMUL.FTZ R99, R3, R99 ;  /* 0x0000006303637220 */ /* 0x000fe20000410000 */
[C---:B------:R-:W-:Y:S01]  /*167f0*/  FMUL.FTZ R100, R132.reuse, R100 ;  /* 0x0000006484647220 */ /* 0x040fe20000410000 */
[----:B------:R-:W-:Y:S03]  /*16800*/  FMUL.FTZ R101, R132, R101 ;  /* 0x0000006584657220 */ /* 0x000fe60000410000 */
[----:B------:R-:W1:Y:S01]  /*16810*/  MUFU.EX2 R0, R0 ;  /* 0x0000000000007308 */ /* 0x000e620000000800 */
[C---:B---3--:R-:W-:Y:S01]  /*16820*/  FMUL.FTZ R9, R2.reuse, R145 ;  /* 0x0000009102097220 */ /* 0x048fe20000410000 */
[C---:B------:R-:W-:Y:S01]  /*16830*/  FMUL.FTZ R13, R2.reuse, R157 ;  /* 0x0000009d020d7220 */ /* 0x040fe20000410000 */
[C---:B------:R-:W-:Y:S01]  /*16840*/  FMUL.FTZ R24, R2.reuse, R164 ;  /* 0x000000a402187220 */ /* 0x040fe20000410000 */
[C---:B------:R-:W-:Y:S01]  /*16850*/  FMUL.FTZ R25, R2.reuse, R165 ;  /* 0x000000a502197220 */ /* 0x040fe20000410000 */
[----:B------:R-:W-:Y:S01]  /*16860*/  MOV R165, R45 ;  /* 0x0000002d00a57202 */ /* 0x000fe20000000f00 */
[C---:B------:R-:W-:Y:S01]  /*16870*/  FMUL.FTZ R45, R2.reuse, R189 ;  /* 0x000000bd022d7220 */ /* 0x040fe20000410000 */
[----:B------:R-:W-:Y:S01]  /*16880*/  MOV R164, R46 ;  /* 0x0000002e00a47202 */ /* 0x000fe20000000f00 */
[----:B------:R-:W-:Y:S01]  /*16890*/  FMUL.FTZ R56, R2, R196 ;  /* 0x000000c402387220 */ /* 0x000fe20000410000 */
[--C-:B--2---:R-:W-:Y:S01]  /*168a0*/  FFMA.FTZ R4, R211, UR4, -R208.reuse ;  /* 0x00000004d3047c23 */ /* 0x104fe200080108d0 */
[----:B------:R-:W-:Y:S01]  /*168b0*/  MOV R157, R48 ;  /* 0x00000030009d7202 */ /* 0x000fe20000000f00 */
[----:B------:R-:W-:Y:S01]  /*168c0*/  FMUL.FTZ R48, R132, R184 ;  /* 0x000000b884307220 */ /* 0x000fe20000410000 */
[C---:B------:R-:W-:Y:S01]  /*168d0*/  FMUL.FTZ R57, R2.reuse, R197 ;  /* 0x000000c502397220 */ /* 0x040fe20000410000 */
[----:B------:R2:W-:Y:S01]  /*168e0*/  MUFU.EX2 R226, R4 ;  /* 0x0000000400e27308 */ /* 0x0005e20000000800 */
[C---:B------:R-:W-:Y:S01]  /*168f0*/  FMUL.FTZ R60, R2.reuse, R204 ;  /* 0x000000cc023c7220 */ /* 0x040fe20000410000 */
[C---:B------:R-:W-:Y:S01]  /*16900*/  FMUL.FTZ R61, R2.reuse, R205 ;  /* 0x000000cd023d7220 */ /* 0x040fe20000410000 */
[----:B------:R-:W-:Y:S01]  /*16910*/  FMUL.FTZ R72, R2, R72 ;  /* 0x0000004802487220 */ /* 0x000fe20000410000 */
[C---:B-1----:R-:W-:Y:S01]  /*16920*/  FMUL.FTZ R11, R0.reuse, R147 ;  /* 0x00000093000b7220 */ /* 0x042fe20000410000 */
[C---:B------:R-:W-:Y:S01]  /*16930*/  FMUL.FTZ R14, R0.reuse, R158 ;  /* 0x0000009e000e7220 */ /* 0x040fe20000410000 */
[C---:B------:R-:W-:Y:S01]  /*16940*/  FMUL.FTZ R15, R0.reuse, R159 ;  /* 0x0000009f000f7220 */ /* 0x040fe20000410000 */
[C---:B------:R-:W-:Y:S01]  /*16950*/  FMUL.FTZ R26, R0.reuse, R166 ;  /* 0x000000a6001a7220 */ /* 0x040fe20000410000 */
[----:B------:R-:W-:Y:S01]  /*16960*/  MOV R166, R52 ;  /* 0x0000003400a67202 */ /* 0x000fe20000000f00 */
[----:B------:R-:W-:Y:S01]  /*16970*/  FMUL.FTZ R46, R0, R190 ;  /* 0x000000be002e7220 */ /* 0x000fe20000410000 */
[----:B------:R-:W1:Y:S01]  /*16980*/  LDSM.16.MT88.4 R52, [R236+0xc000] ;  /* 0x00c00000ec34783b */ /* 0x000e620000004200 */
[----:B------:R-:W-:Y:S01]  /*16990*/  MOV R159, R41 ;  /* 0x00000029009f7202 */ /* 0x000fe20000000f00 */
[----:B------:R-:W-:Y:S01]  /*169a0*/  FMUL.FTZ R41, R2, R181 ;  /* 0x000000b502297220 */ /* 0x000fe20000410000 */
[----:B------:R-:W-:Y:S01]  /*169b0*/  MOV R158, R47 ;  /* 0x0000002f009e7202 */ /* 0x000fe20000000f00 */
[C---:B------:R-:W-:Y:S01]  /*169c0*/  FMUL.FTZ R47, R0.reuse, R191 ;  /* 0x000000bf002f7220 */ /* 0x040fe20000410000 */
[C---:B------:R-:W-:Y:S01]  /*169d0*/  FMUL.FTZ R58, R0.reuse, R198 ;  /* 0x000000c6003a7220 */ /* 0x040fe20000410000 */
[----:B------:R-:W-:Y:S01]  /*169e0*/  FMUL.FTZ R59, R0, R199 ;  /* 0x000000c7003b7220 */ /* 0x000fe20000410000 */
[--C-:B--2---:R-:W-:Y:S01]  /*169f0*/  FFMA.FTZ R4, R224, UR4, -R208.reuse ;  /* 0x00000004e0047c23 */ /* 0x104fe200080108d0 */
[----:B------:R-:W-:Y:S01]  /*16a00*/  MOV R224, R8 ;  /* 0x0000000800e07202 */ /* 0x000fe20000000f00 */
[----:B------:R-:W-:Y:S01]  /*16a10*/  FMUL.FTZ R8, R2, R144 ;  /* 0x0000009002087220 */ /* 0x000fe20000410000 */
[----:B------:R-:W-:Y:S01]  /*16a20*/  FMUL.FTZ R62, R0, R206 ;  /* 0x000000ce003e7220 */ /* 0x000fe20000410000 */
[----:B------:R2:W3:Y:S01]  /*16a30*/  MUFU.EX2 R244, R4 ;  /* 0x0000000400f47308 */ /* 0x0004e20000000800 */
[----:B------:R-:W-:Y:S01]  /*16a40*/  F2FP.BF16.F32.PACK_AB R140, R136, R224 ;  /* 0x000000e0888c723e */ /* 0x000fe200000010ff */
        /* <DEDUP_REMOVED lines=15> */
[--C-:B--2---:R-:W-:Y:S01]  /*16b40*/  FFMA.FTZ R4, R143, UR4, -R139.reuse ;  /* 0x000000048f047c23 */ /* 0x104fe2000801088b */
[----:B---3--:R-:W-:Y:S01]  /*16b50*/  F2FP.BF16.F32.PACK_AB R141, R244, R226 ;  /* 0x000000e2f48d723e */ /* 0x008fe200000010ff */
[----:B------:R-:W-:Y:S01]  /*16b60*/  FMUL.FTZ R95, R0, R95 ;  /* 0x0000005f005f7220 */ /* 0x000fe20000410000 */
[C---:B------:R-:W-:Y:S01]  /*16b70*/  FMUL.FTZ R102, R3.reuse, R102 ;  /* 0x0000006603667220 */ /* 0x040fe20000410000 */
[----:B------:R2:W-:Y:S01]  /*16b80*/  MUFU.EX2 R242, R4 ;  /* 0x0000000400f27308 */ /* 0x0005e20000000800 */
[C---:B------:R-:W-:Y:S01]  /*16b90*/  FMUL.FTZ R103, R3.reuse, R103 ;  /* 0x0000006703677220 */ /* 0x040fe20000410000 */
[C---:B------:R-:W-:Y:S01]  /*16ba0*/  FMUL.FTZ R104, R2.reuse, R104 ;  /* 0x0000006802687220 */ /* 0x040fe20000410000 */
[----:B------:R-:W-:Y:S01]  /*16bb0*/  FMUL.FTZ R105, R2, R105 ;  /* 0x0000006902697220 */ /* 0x000fe20000410000 */
[C---:B------:R-:W-:Y:S01]  /*16bc0*/  FMUL.FTZ R106, R0.reuse, R106 ;  /* 0x0000006a006a7220 */ /* 0x040fe20000410000 */
[----:B------:R-:W-:Y:S01]  /*16bd0*/  FMUL.FTZ R107, R0, R107 ;  /* 0x0000006b006b7220 */ /* 0x000fe20000410000 */
[----:B------:R-:W3:Y:S01]  /*16be0*/  LDL.LU R170, [R1+0x14] ;  /* 0x0000140001aa7983 */ /* 0x000ee20000300800 */
[C---:B------:R-:W-:Y:S01]  /*16bf0*/  FMUL.FTZ R108, R2.reuse, R108 ;  /* 0x0000006c026c7220 */ /* 0x040fe20000410000 */
[----:B------:R-:W-:Y:S01]  /*16c00*/  FMUL.FTZ R109, R2, R109 ;  /* 0x0000006d026d7220 */ /* 0x000fe20000410000 */
[C---:B------:R-:W-:Y:S01]  /*16c10*/  FMUL.FTZ R110, R0.reuse, R110 ;  /* 0x0000006e006e7220 */ /* 0x040fe20000410000 */
[----:B------:R-:W-:Y:S01]  /*16c20*/  FMUL.FTZ R111, R0, R111 ;  /* 0x0000006f006f7220 */ /* 0x000fe20000410000 */
[C---:B------:R-:W-:Y:S01]  /*16c30*/  FMUL.FTZ R112, R132.reuse, R112 ;  /* 0x0000007084707220 */ /* 0x040fe20000410000 */
[C---:B------:R-:W-:Y:S01]  /*16c40*/  FMUL.FTZ R113, R132.reuse, R113 ;  /* 0x0000007184717220 */ /* 0x040fe20000410000 */
[C---:B------:R-:W-:Y:S01]  /*16c50*/  FMUL.FTZ R114, R3.reuse, R114 ;  /* 0x0000007203727220 */ /* 0x040fe20000410000 */
[C---:B------:R-:W-:Y:S01]  /*16c60*/  FMUL.FTZ R115, R3.reuse, R115 ;  /* 0x0000007303737220 */ /* 0x040fe20000410000 */
[C---:B------:R-:W-:Y:S01]  /*16c70*/  FMUL.FTZ R116, R132.reuse, R116 ;  /* 0x0000007484747220 */ /* 0x040fe20000410000 */
[----:B------:R-:W-:Y:S01]  /*16c80*/  FMUL.FTZ R117, R132, R117 ;  /* 0x0000007584757220 */ /* 0x000fe20000410000 */
[--C-:B--2---:R-:W-:Y:S01]  /*16c90*/  FFMA.FTZ R4, R142, UR4, -R139.reuse ;  /* 0x000000048e047c23 */ /* 0x104fe2000801088b */
[C---:B------:R-:W-:Y:S01]  /*16ca0*/  FMUL.FTZ R118, R3.reuse, R118 ;  /* 0x0000007603767220 */ /* 0x040fe20000410000 */
[C---:B------:R-:W-:Y:S01]  /*16cb0*/  FMUL.FTZ R119, R3.reuse, R119 ;  /* 0x0000007703777220 */ /* 0x040fe20000410000 */
[C---:B------:R-:W-:Y:S01]  /*16cc0*/  FMUL.FTZ R120, R2.reuse, R120 ;  /* 0x0000007802787220 */ /* 0x040fe20000410000 */
[----:B------:R2:W4:Y:S01]  /*16cd0*/  MUFU.EX2 R239, R4 ;  /* 0x0000000400ef7308 */ /* 0x0005220000000800 */
        /* <DEDUP_REMOVED lines=16> */
[----:B--2---:R-:W-:Y:S01]  /*16de0*/  FFMA.FTZ R4, R209, UR4, -R208 ;  /* 0x00000004d1047c23 */ /* 0x004fe200080108d0 */
[----:B------:R-:W-:Y:S01]  /*16df0*/  FMUL.FTZ R209, R134, UR4 ;  /* 0x0000000486d17c20 */ /* 0x000fe20008410000 */
[----:B----4-:R-:W-:Y:S02]  /*16e00*/  F2FP.BF16.F32.PACK_AB R142, R239, R242 ;  /* 0x000000f2ef8e723e */ /* 0x010fe400000010ff */
[----:B------:R2:W4:Y:S02]  /*16e10*/  MUFU.EX2 R241, R4 ;  /* 0x0000000400f17308 */ /* 0x0005240000000800 */
[----:B------:R-:W-:Y:S02]  /*16e20*/  FSEL R209, R209, RZ, P0 ;  /* 0x000000ffd1d17208 */ /* 0x000fe40000000000 */
[----:B------:R-:W-:Y:S03]  /*16e30*/  FSETP.NEU.FTZ.AND P0, PT, R133, -INF , PT ;  /* 0xff8000008500780b */ /* 0x000fe60003f1d000 */
[--C-:B------:R-:W-:Y:S01]  /*16e40*/  FFMA.FTZ R5, R220, UR4, -R209.reuse ;  /* 0x00000004dc057c23 */ /* 0x100fe200080108d1 */
[----:B------:R-:W-:Y:S01]  /*16e50*/  FSEL R210, R210, RZ, P0 ;  /* 0x000000ffd2d27208 */ /* 0x000fe20000000000 */
[--C-:B------:R-:W-:Y:S01]  /*16e60*/  FFMA.FTZ R10, R227, UR4, -R209.reuse ;  /* 0x00000004e30a7c23 */ /* 0x100fe200080108d1 */
[----:B------:R-:W-:Y:S01]  /*16e70*/  MOV R227, R31 ;  /* 0x0000001f00e37202 */ /* 0x000fe20000000f00 */
[----:B------:R1:W-:Y:S01]  /*16e80*/  MUFU.EX2 R211, R5 ;  /* 0x0000000500d37308 */ /* 0x0003e20000000800 */
[----:B------:R-:W-:Y:S01]  /*16e90*/  FMUL.FTZ R31, R0, R175 ;  /* 0x000000af001f7220 */ /* 0x000fe20000410000 */
[--C-:B------:R-:W-:Y:S01]  /*16ea0*/  FFMA.FTZ R12, R228, UR4, -R210.reuse ;  /* 0x00000004e40c7c23 */ /* 0x100fe200080108d2 */
[----:B------:R-:W-:Y:S01]  /*16eb0*/  MOV R175, R32 ;  /* 0x0000002000af7202 */ /* 0x000fe20000000f00 */
[----:B------:R-:W-:Y:S01]  /*16ec0*/  FMUL.FTZ R32, R132, R168 ;  /* 0x000000a884207220 */ /* 0x000fe20000410000 */
[----:B------:R-:W-:Y:S01]  /*16ed0*/  MOV R228, R35 ;  /* 0x0000002300e47202 */ /* 0x000fe20000000f00 */
[--C-:B--2---:R-:W-:Y:S01]  /*16ee0*/  FFMA.FTZ R4, R229, UR4, -R209.reuse ;  /* 0x00000004e5047c23 */ /* 0x104fe200080108d1 */
[----:B----4-:R-:W-:Y:S03]  /*16ef0*/  F2FP.BF16.F32.PACK_AB R143, R238, R241 ;  /* 0x000000f1ee8f723e */ /* 0x010fe600000010ff */
[----:B------:R2:W-:Y:S01]  /*16f00*/  MUFU.EX2 R7, R10 ;  /* 0x0000000a00077308 */ /* 0x0005e20000000800 */
[----:B------:R-:W-:Y:S01]  /*16f10*/  MOV R168, R33 ;  /* 0x0000002100a87202 */ /* 0x000fe20000000f00 */
[----:B------:R-:W-:Y:S01]  /*16f20*/  FMUL.FTZ R33, R132, R169 ;  /* 0x000000a984217220 */ /* 0x000fe20000410000 */
[----:B------:R-:W-:Y:S01]  /*16f30*/  FMUL.FTZ R35, R3, R171 ;  /* 0x000000ab03237220 */ /* 0x000fe20000410000 */
[----:B------:R-:W-:Y:S01]  /*16f40*/  MOV R229, R42 ;  /* 0x0000002a00e57202 */ /* 0x000fe20000000f00 */
[----:B------:R-:W-:Y:S01]  /*16f50*/  FMUL.FTZ R42, R0, R182 ;  /* 0x000000b6002a7220 */ /* 0x000fe20000410000 */
[----:B------:R-:W4:Y:S01]  /*16f60*/  LDL.LU R169, [R1+0xc] ;  /* 0x00000c0001a97983 */ /* 0x000f220000300800 */
[----:B------:R-:W-:Y:S03]  /*16f70*/  MOV R181, R228 ;  /* 0x000000e400b57202 */ /* 0x000fe60000000f00 */
[----:B------:R2:W2:Y:S01]  /*16f80*/  MUFU.EX2 R243, R4 ;  /* 0x0000000400f37308 */ /* 0x0004a20000000800 */
[----:B-1----:R-:W-:Y:S01]  /*16f90*/  FMUL.FTZ R5, R132, R149 ;  /* 0x0000009584057220 */ /* 0x002fe20000410000 */
[----:B------:R-:W-:Y:S08]  /*16fa0*/  MOV R182, R227 ;  /* 0x000000e300b67202 */ /* 0x000ff00000000f00 */
[----:B------:R-:W-:Y:S01]  /*16fb0*/  MUFU.EX2 R245, R245 ;  /* 0x000000f500f57308 */ /* 0x000fe20000000800 */
[----:B--2---:R-:W-:Y:S09]  /*16fc0*/  FMUL.FTZ R10, R0, R146 ;  /* 0x00000092000a7220 */ /* 0x004ff20000410000 */
[----:B------:R-:W-:Y:S01]  /*16fd0*/  MUFU.EX2 R247, R247 ;  /* 0x000000f700f77308 */ /* 0x000fe20000000800 */
[--C-:B------:R-:W-:Y:S01]  /*16fe0*/  FFMA.FTZ R4, R221, UR4, -R210.reuse ;  /* 0x00000004dd047c23 */ /* 0x100fe200080108d2 */
[----:B------:R-:W-:Y:S08]  /*16ff0*/  F2FP.BF16.F32.PACK_AB R144, R243, R211 ;  /* 0x000000d3f390723e */ /* 0x000ff000000010ff */
[----:B------:R1:W-:Y:S02]  /*17000*/  MUFU.EX2 R220, R4 ;  /* 0x0000000400dc7308 */ /* 0x0003e40000000800 */
[--C-:B-1----:R-:W-:Y:S01]  /*17010*/  FFMA.FTZ R4, R225, UR4, -R210.reuse ;  /* 0x00000004e1047c23 */ /* 0x102fe200080108d2 */
[----:B------:R-:W-:Y:S01]  /*17020*/  MOV R225, R40 ;  /* 0x0000002800e17202 */ /* 0x000fe20000000f00 */
[C---:B------:R-:W-:Y:S06]  /*17030*/  FMUL.FTZ R40, R2.reuse, R180 ;  /* 0x000000b402287220 */ /* 0x040fec0000410000 */
[----:B------:R1:W2:Y:S02]  /*17040*/  MUFU.EX2 R221, R4 ;  /* 0x0000000400dd7308 */ /* 0x0002a40000000800 */
[--C-:B-1----:R-:W-:Y:S01]  /*17050*/  FFMA.FTZ R4, R223, UR4, -R209.reuse ;  /* 0x00000004df047c23 */ /* 0x102fe200080108d1 */
[----:B--2---:R-:W-:Y:S07]  /*17060*/  F2FP.BF16.F32.PACK_AB R145, R221, R220 ;  /* 0x000000dcdd91723e */ /* 0x004fee00000010ff */
[----:B------:R1:W-:Y:S10]  /*17070*/  MUFU.EX2 R223, R12 ;  /* 0x0000000c00df7308 */ /* 0x0003f40000000800 */
[----:B------:R2:W2:Y:S01]  /*17080*/  MUFU.EX2 R240, R4 ;  /* 0x0000000400f07308 */ /* 0x0004a20000000800 */
[----:B-1----:R-:W-:Y:S01]  /*17090*/  FMUL.FTZ R12, R2, R156 ;  /* 0x0000009c020c7220 */ /* 0x002fe20000410000 */
[----:B------:R-:W-:Y:S01]  /*170a0*/  MOV R156, R49 ;  /* 0x00000031009c7202 */ /* 0x000fe20000000f00 */
[----:B------:R-:W-:Y:S04]  /*170b0*/  FMUL.FTZ R49, R132, R185 ;  /* 0x000000b984317220 */ /* 0x000fe80000410000 */
[--C-:B------:R-:W-:Y:S01]  /*170c0*/  FFMA.FTZ R156, R156, UR4, -R209.reuse ;  /* 0x000000049c9c7c23 */ /* 0x100fe200080108d1 */
[----:B--2---:R-:W-:Y:S01]  /*170d0*/  FFMA.FTZ R4, R222, UR4, -R210 ;  /* 0x00000004de047c23 */ /* 0x004fe200080108d2 */
[----:B------:R-:W-:Y:S01]  /*170e0*/  MOV R222, R7 ;  /* 0x0000000700de7202 */ /* 0x000fe20000000f00 */
[----:B------:R-:W-:Y:S01]  /*170f0*/  FMUL.FTZ R7, R3, R151 ;  /* 0x0000009703077220 */ /* 0x000fe20000410000 */
[----:B------:R-:W-:Y:S02]  /*17100*/  MUFU.EX2 R185, R156 ;  /* 0x0000009c00b97308 */ /* 0x000fe40000000800 */
[----:B------:R-:W-:Y:S08]  /*17110*/  F2FP.BF16.F32.PACK_AB R146, R222, R240 ;  /* 0x000000f0de92723e */ /* 0x000ff000000010ff */
        /* <DEDUP_REMOVED lines=12> */
[----:B------:R-:W-:Y:S03]  /*171e0*/  FMUL.FTZ R23, R3, R163 ;  /* 0x000000a303177220 */ /* 0x000fe60000410000 */
[----:B------:R-:W-:Y:S01]  /*171f0*/  MOV R162, R27 ;  /* 0x0000001b00a27202 */ /* 0x000fe20000000f00 */
[----:B------:R-:W-:Y:S01]  /*17200*/  FMUL.FTZ R27, R0, R167 ;  /* 0x000000a7001b7220 */ /* 0x000fe20000410000 */
[--C-:B------:R-:W-:Y:S01]  /*17210*/  FFMA.FTZ R161, R161, UR4, -R208.reuse ;  /* 0x00000004a1a17c23 */ /* 0x100fe200080108d0 */
[----:B------:R-:W-:Y:S01]  /*17220*/  MOV R167, R28 ;  /* 0x0000001c00a77202 */ /* 0x000fe20000000f00 */
[-C--:B------:R-:W-:Y:S02]  /*17230*/  HMMA.16816.F32.BF16 R20, R140, R36.reuse, R20 ;  /* 0x000000248c14723c */ /* 0x080fe40000041814 */
[----:B------:R-:W-:Y:S01]  /*17240*/  MUFU.EX2 R196, R161 ;  /* 0x000000a100c47308 */ /* 0x000fe20000000800 */
[C---:B------:R-:W-:Y:S01]  /*17250*/  FMUL.FTZ R28, R2.reuse, R172 ;  /* 0x000000ac021c7220 */ /* 0x040fe20000410000 */
[----:B------:R-:W-:Y:S01]  /*17260*/  MOV R163, R29 ;  /* 0x0000001d00a37202 */ /* 0x000fe20000000f00 */
[----:B------:R-:W-:Y:S01]  /*17270*/  FMUL.FTZ R29, R2, R173 ;  /* 0x000000ad021d7220 */ /* 0x000fe20000410000 */
[C---:B------:R-:W-:Y:S05]  /*17280*/  HMMA.16816.F32.BF16 R24, R144.reuse, R36, R24 ;  /* 0x000000249018723c */ /* 0x040fea0000041818 */
[----:B------:R-:W-:Y:S01]  /*17290*/  MOV R172, R30 ;  /* 0x0000001e00ac7202 */ /* 0x000fe20000000f00 */
[----:B------:R-:W-:Y:S01]  /*172a0*/  FMUL.FTZ R30, R0, R174 ;  /* 0x000000ae001e7220 */ /* 0x000fe20000410000 */
[--C-:B------:R-:W-:Y:S01]  /*172b0*/  FFMA.FTZ R163, R163, UR4, -R208.reuse ;  /* 0x00000004a3a37c23 */ /* 0x100fe200080108d0 */
[--C-:B------:R-:W-:Y:S03]  /*172c0*/  FFMA.FTZ R162, R162, UR4, -R208.reuse ;  /* 0x00000004a2a27c23 */ /* 0x100fe600080108d0 */
[C---:B------:R-:W-:Y:S01]  /*172d0*/  FMUL.FTZ R36, R132.reuse, R176 ;  /* 0x000000b084247220 */ /* 0x040fe20000410000 */
[----:B------:R-:W-:Y:S01]  /*172e0*/  FMUL.FTZ R37, R132, R177 ;  /* 0x000000b184257220 */ /* 0x000fe20000410000 */
[-C--:B------:R-:W-:Y:S03]  /*172f0*/  HMMA.16816.F32.BF16 R28, R144, R38.reuse, R28 ;  /* 0x00000026901c723c */ /* 0x080fe6000004181c */
[----:B------:R-:W-:Y:S01]  /*17300*/  FMUL.FTZ R43, R0, R183 ;  /* 0x000000b7002b7220 */ /* 0x000fe20000410000 */
[----:B------:R-:W-:Y:S01]  /*17310*/  MOV R160, R44 ;  /* 0x0000002c00a07202 */ /* 0x000fe20000000f00 */
[----:B------:R-:W-:Y:S01]  /*17320*/  FMUL.FTZ R44, R2, R188 ;  /* 0x000000bc022c7220 */ /* 0x000fe20000410000 */
[C---:B------:R-:W-:Y:S01]  /*17330*/  HMMA.16816.F32.BF16 R32, R140.reuse, R38, R32 ;  /* 0x000000268c20723c */ /* 0x040fe20000041820 */
[----:B------:R-:W-:Y:S04]  /*17340*/  MUFU.EX2 R188, R162 ;  /* 0x000000a200bc7308 */ /* 0x000fe80000000800 */
[----:B------:R-:W-:Y:S01]  /*17350*/  MOV R174, R51 ;  /* 0x0000003300ae7202 */ /* 0x000fe20000000f00 */
[C---:B------:R-:W-:Y:S01]  /*17360*/  FMUL.FTZ R51, R3.reuse, R187 ;  /* 0x000000bb03337220 */ /* 0x040fe20000410000 */
[C---:B------:R-:W-:Y:S01]  /*17370*/  FMUL.FTZ R38, R3.reuse, R178 ;  /* 0x000000b203267220 */ /* 0x040fe20000410000 */
[C---:B------:R-:W-:Y:S03]  /*17380*/  FMUL.FTZ R39, R3.reuse, R179 ;  /* 0x000000b303277220 */ /* 0x040fe60000410000 */
[----:B------:R-:W-:Y:S01]  /*17390*/  MOV R173, R50 ;  /* 0x0000003200ad7202 */ /* 0x000fe20000000f00 */
[C---:B------:R-:W-:Y:S01]  /*173a0*/  FMUL.FTZ R50, R3.reuse, R186 ;  /* 0x000000ba03327220 */ /* 0x040fe20000410000 */
[----:B------:R-:W-:Y:S02]  /*173b0*/  FFMA.FTZ R160, R160, UR4, -R208 ;  /* 0x00000004a0a07c23 */ /* 0x000fe400080108d0 */
[-C--:B------:R-:W-:Y:S02]  /*173c0*/  HMMA.16816.F32.BF16 R36, R140, R52.reuse, R36 ;  /* 0x000000348c24723c */ /* 0x080fe40000041824 */
[----:B------:R4:W-:Y:S04]  /*173d0*/  MUFU.EX2 R178, R160 ;  /* 0x000000a000b27308 */ /* 0x0009e80000000800 */
[C---:B------:R-:W-:Y:S06]  /*173e0*/  HMMA.16816.F32.BF16 R40, R144.reuse, R52, R40 ;  /* 0x000000349028723c */ /* 0x040fec0000041828 */
[-C--:B------:R-:W-:Y:S05]  /*173f0*/  HMMA.16816.F32.BF16 R44, R144, R54.reuse, R44 ;  /* 0x00000036902c723c */ /* 0x080fea000004182c */
[C---:B------:R-:W-:Y:S01]  /*17400*/  FMUL.FTZ R52, R132.reuse, R192 ;  /* 0x000000c084347220 */ /* 0x040fe20000410000 */
[C---:B------:R-:W-:Y:S01]  /*17410*/  HMMA.16816.F32.BF16 R48, R140.reuse, R54, R48 ;  /* 0x000000368c30723c */ /* 0x040fe20000041830 */
[----:B------:R-:W-:Y:S04]  /*17420*/  MUFU.EX2 R192, R163 ;  /* 0x000000a300c07308 */ /* 0x000fe80000000800 */
[----:B------:R-:W-:Y:S02]  /*17430*/  FMUL.FTZ R53, R132, R193 ;  /* 0x000000c184357220 */ /* 0x000fe40000410000 */
[C---:B------:R-:W-:Y:S01]  /*17440*/  FMUL.FTZ R54, R3.reuse, R194 ;  /* 0x000000c203367220 */ /* 0x040fe20000410000 */
[----:B------:R-:W-:Y:S07]  /*17450*/  FMUL.FTZ R55, R3, R195 ;  /* 0x000000c303377220 */ /* 0x000fee0000410000 */
[-C--:B-1----:R-:W-:Y:S06]  /*17460*/  HMMA.16816.F32.BF16 R52, R140, R148.reuse, R52 ;  /* 0x000000948c34723c */ /* 0x082fec0000041834 */
        /* <DEDUP_REMOVED lines=10> */
[C---:B------:R-:W-:Y:S05]  /*17510*/  HMMA.16816.F32.BF16 R88, R144.reuse, R148, R88 ;  /* 0x000000949058723c */ /* 0x040fea0000041858 */
[----:B----4-:R-:W-:Y:S01]  /*17520*/  FFMA.FTZ R160, R169, UR4, -R209 ;  /* 0x00000004a9a07c23 */ /* 0x010fe200080108d1 */
[-C--:B------:R-:W-:Y:S05]  /*17530*/  HMMA.16816.F32.BF16 R92, R144, R150.reuse, R92 ;  /* 0x00000096905c723c */ /* 0x080fea000004185c */
[--C-:B------:R-:W-:Y:S01]  /*17540*/  FFMA.FTZ R148, R232, UR4, -R139.reuse ;  /* 0x00000004e8947c23 */ /* 0x100fe2000801088b */
[C---:B------:R-:W-:Y:S03]  /*17550*/  HMMA.16816.F32.BF16 R96, R140.reuse, R150, R96 ;  /* 0x000000968c60723c */ /* 0x040fe60000041860 */
[----:B------:R1:W-:Y:S02]  /*17560*/  MUFU.EX2 R232, R148 ;  /* 0x0000009400e87308 */ /* 0x0003e40000000800 */
[--C-:B------:R-:W-:Y:S01]  /*17570*/  FFMA.FTZ R149, R230, UR4, -R139.reuse ;  /* 0x00000004e6957c23 */ /* 0x100fe2000801088b */
[-C--:B--2---:R-:W-:Y:S07]  /*17580*/  HMMA.16816.F32.BF16 R100, R140, R152.reuse, R100 ;  /* 0x000000988c64723c */ /* 0x084fee0000041864 */
[----:B------:R-:W-:Y:S01]  /*17590*/  MUFU.EX2 R206, R149 ;  /* 0x0000009500ce7308 */ /* 0x000fe20000000800 */
[C---:B------:R-:W-:Y:S04]  /*175a0*/  HMMA.16816.F32.BF16 R104, R144.reuse, R152, R104 ;  /* 0x000000989068723c */ /* 0x040fe80000041868 */
[----:B------:R-:W-:Y:S02]  /*175b0*/  FFMA.FTZ R169, R229, UR4, -R210 ;  /* 0x00000004e5a97c23 */ /* 0x000fe400080108d2 */
[-C--:B------:R-:W-:Y:S05]  /*175c0*/  HMMA.16816.F32.BF16 R108, R144, R154.reuse, R108 ;  /* 0x0000009a906c723c */ /* 0x080fea000004186c */
[----:B-1----:R-:W-:Y:S01]  /*175d0*/  FFMA.FTZ R148, R248, UR4, -R139 ;  /* 0x00000004f8947c23 */ /* 0x002fe2000801088b */
[C---:B------:R-:W-:Y:S01]  /*175e0*/  HMMA.16816.F32.BF16 R112, R140.reuse, R154, R112 ;  /* 0x0000009a8c70723c */ /* 0x040fe20000041870 */
[----:B------:R-:W-:Y:S04]  /*175f0*/  MUFU.EX2 R248, R215 ;  /* 0x000000d700f87308 */ /* 0x000fe80000000800 */
[--C-:B------:R-:W-:Y:S06]  /*17600*/  FFMA.FTZ R152, R249, UR4, -R208.reuse ;  /* 0x00000004f9987c23 */ /* 0x100fec00080108d0 */
[----:B------:R1:W2:Y:S10]  /*17610*/  MUFU.EX2 R177, R148 ;  /* 0x0000009400b17308 */ /* 0x0002b40000000800 */
[----:B------:R4:W-:Y:S10]  /*17620*/  MUFU.EX2 R207, R152 ;  /* 0x0000009800cf7308 */ /* 0x0009f40000000800 */
[----:B------:R-:W-:Y:S01]  /*17630*/  MUFU.EX2 R249, R214 ;  /* 0x000000d600f97308 */ /* 0x000fe20000000800 */
[--C-:B-1----:R-:W-:Y:S02]  /*17640*/  FFMA.FTZ R148, R168, UR4, -R208.reuse ;  /* 0x00000004a8947c23 */ /* 0x102fe400080108d0 */
[----:B------:R-:W3:Y:S07]  /*17650*/  LDL.LU R168, [R1+0x8] ;  /* 0x0000080001a87983 */ /* 0x000eee0000300800 */
[----:B------:R1:W-:Y:S01]  /*17660*/  MUFU.EX2 R204, R148 ;  /* 0x0000009400cc7308 */ /* 0x0003e20000000800 */
[--C-:B----4-:R-:W-:Y:S01]  /*17670*/  FFMA.FTZ R152, R251, UR4, -R208.reuse ;  /* 0x00000004fb987c23 */ /* 0x110fe200080108d0 */
[----:B-1----:R-:W-:Y:S01]  /*17680*/  FFMA.FTZ R148, R175, UR4, -R208 ;  /* 0x00000004af947c23 */ /* 0x002fe200080108d0 */
[----:B------:R-:W-:Y:S07]  /*17690*/  MOV R175, R174 ;  /* 0x000000ae00af7202 */ /* 0x000fee0000000f00 */
[----:B------:R1:W4:Y:S01]  /*176a0*/  MUFU.EX2 R176, R148 ;  /* 0x0000009400b07308 */ /* 0x0003220000000800 */
[----:B------:R-:W-:Y:S09]  /*176b0*/  FFMA.FTZ R153, R175, UR4, -R209 ;  /* 0x00000004af997c23 */ /* 0x000ff200080108d1 */
[----:B------:R2:W-:Y:S10]  /*176c0*/  MUFU.EX2 R175, R152 ;  /* 0x0000009800af7308 */ /* 0x0005f40000000800 */
[----:B------:R4:W-:Y:S01]  /*176d0*/  MUFU.EX2 R180, R153 ;  /* 0x0000009900b47308 */ /* 0x0009e20000000800 */
[----:B-1----:R-:W-:Y:S09]  /*176e0*/  FFMA.FTZ R148, R246, UR4, -R139 ;  /* 0x00000004f6947c23 */ /* 0x002ff2000801088b */
[----:B------:R1:W1:Y:S01]  /*176f0*/  MUFU.EX2 R174, R148 ;  /* 0x0000009400ae7308 */ /* 0x0002620000000800 */
[----:B--2---:R-:W-:Y:S01]  /*17700*/  FFMA.FTZ R152, R173, UR4, -R209 ;  /* 0x00000004ad987c23 */ /* 0x004fe200080108d1 */
[----:B------:R-:W-:Y:S01]  /*17710*/  MOV R173, R166 ;  /* 0x000000a600ad7202 */ /* 0x000fe20000000f00 */
[--C-:B------:R-:W-:Y:S07]  /*17720*/  FFMA.FTZ R166, R157, UR4, -R139.reuse ;  /* 0x000000049da67c23 */ /* 0x100fee000801088b */
[----:B------:R2:W-:Y:S01]  /*17730*/  MUFU.EX2 R199, R152 ;  /* 0x0000009800c77308 */ /* 0x0005e20000000800 */
[--C-:B----4-:R-:W-:Y:S01]  /*17740*/  FFMA.FTZ R153, R167, UR4, -R210.reuse ;  /* 0x00000004a7997c23 */ /* 0x110fe200080108d2 */
[----:B------:R-:W-:Y:S08]  /*17750*/  FFMA.FTZ R167, R158, UR4, -R139 ;  /* 0x000000049ea77c23 */ /* 0x000ff0000801088b */
[----:B------:R-:W-:Y:S01]  /*17760*/  MUFU.EX2 R205, R153 ;  /* 0x0000009900cd7308 */ /* 0x000fe20000000800 */
[----:B-1----:R-:W1:Y:S09]  /*17770*/  LDSM.16.MT88.4 R148, [R235+0xe000] ;  /* 0x00e00000eb94783b */ /* 0x002e720000004200 */
[----:B------:R-:W-:Y:S01]  /*17780*/  MUFU.EX2 R246, R231 ;  /* 0x000000e700f67308 */ /* 0x000fe20000000800 */
[----:B--2---:R-:W-:Y:S01]  /*17790*/  FFMA.FTZ R152, R172, UR4, -R210 ;  /* 0x00000004ac987c23 */ /* 0x004fe200080108d2 */
[----:B------:R-:W-:Y:S02]  /*177a0*/  MOV R172, R159 ;  /* 0x0000009f00ac7202 */ /* 0x000fe40000000f00 */
[----:B------:R-:W-:Y:S03]  /*177b0*/  LDSM.16.MT88.4 R156, [R234+0xc800] ;  /* 0x00c80000ea9c783b */ /* 0x000fe60000004200 */
[--C-:B------:R-:W-:Y:S03]  /*177c0*/  FFMA.FTZ R171, R172, UR4, -R208.reuse ;  /* 0x00000004acab7c23 */ /* 0x100fe600080108d0 */
[----:B------:R2:W4:Y:S01]  /*177d0*/  MUFU.EX2 R183, R152 ;  /* 0x0000009800b77308 */ /* 0x0005220000000800 */
[----:B------:R-:W-:Y:S01]  /*177e0*/  FFMA.FTZ R208, R213, UR4, -R208 ;  /* 0x00000004d5d07c23 */ /* 0x000fe200080108d0 */
[----:B------:R-:W3:Y:S04]  /*177f0*/  LDL.LU R172, [R1+0x18] ;  /* 0x0000180001ac7983 */ /* 0x000ee80000300800 */
[----:B------:R-:W3:Y:S04]  /*17800*/  LDL.LU R228, [R1+0x1c] ;  /* 0x00001c0001e47983 */ /* 0x000ee80000300800 */
[----:B------:R-:W-:Y:S01]  /*17810*/  MUFU.EX2 R231, R171 ;  /* 0x000000ab00e77308 */ /* 0x000fe20000000800 */
[----:B------:R-:W3:Y:S04]  /*17820*/  LDL.LU R227, [R1+0x10] ;  /* 0x0000100001e37983 */ /* 0x000ee80000300800 */
[----:B------:R-:W3:Y:S05]  /*17830*/  LDL.LU R201, [R1+0x20] ;  /* 0x0000200001c97983 */ /* 0x000eea0000300800 */
[----:B------:R4:W-:Y:S01]  /*17840*/  MUFU.EX2 R189, R166 ;  /* 0x000000a600bd7308 */ /* 0x0009e20000000800 */
[----:B------:R-:W3:Y:S04]  /*17850*/  LDL.LU R187, [R1+0x24] ;  /* 0x0000240001bb7983 */ /* 0x000ee80000300800 */
[----:B------:R-:W3:Y:S01]  /*17860*/  LDL.LU R186, [R1+0x28] ;  /* 0x0000280001ba7983 */ /* 0x000ee20000300800 */
[-C--:B-1----:R-:W-:Y:S03]  /*17870*/  HMMA.16816.F32.BF16 R116, R140, R148.reuse, R116 ;  /* 0x000000948c74723c */ /* 0x082fe60000041874 */
[----:B--2---:R-:W1:Y:S03]  /*17880*/  LDSM.16.MT88.4 R152, [R233+0xc800] ;  /* 0x00c80000e998783b */ /* 0x004e660000004200 */
[C---:B------:R-:W-:Y:S05]  /*17890*/  HMMA.16816.F32.BF16 R120, R144.reuse, R148, R120 ;  /* 0x000000949078723c */ /* 0x040fea0000041878 */
[--C-:B----4-:R-:W-:Y:S01]  /*178a0*/  FFMA.FTZ R166, R219, UR4, -R209.reuse ;  /* 0x00000004dba67c23 */ /* 0x110fe200080108d1 */
[-C--:B------:R-:W-:Y:S03]  /*178b0*/  HMMA.16816.F32.BF16 R124, R144, R150.reuse, R124 ;  /* 0x00000096907c723c */ /* 0x080fe6000004187c */
[----:B------:R-:W-:Y:S02]  /*178c0*/  MUFU.EX2 R230, R166 ;  /* 0x000000a600e67308 */ /* 0x000fe40000000800 */
[----:B------:R-:W-:Y:S01]  /*178d0*/  FFMA.FTZ R148, R165, UR4, -R209 ;  /* 0x00000004a5947c23 */ /* 0x000fe200080108d1 */
[----:B------:R-:W-:Y:S05]  /*178e0*/  HMMA.16816.F32.BF16 R128, R140, R150, R128 ;  /* 0x000000968c80723c */ /* 0x000fea0000041880 */
[--C-:B------:R-:W-:Y:S01]  /*178f0*/  FFMA.FTZ R149, R164, UR4, -R210.reuse ;  /* 0x00000004a4957c23 */ /* 0x100fe200080108d2 */
[--C-:B------:R-:W-:Y:S01]  /*17900*/  FFMA.FTZ R144, R173, UR4, -R210.reuse ;  /* 0x00000004ad907c23 */ /* 0x100fe200080108d2 */
[----:B------:R-:W2:Y:S01]  /*17910*/  MUFU.EX2 R200, R148 ;  /* 0x0000009400c87308 */ /* 0x000ea20000000800 */
[----:B------:R-:W-:Y:S03]  /*17920*/  F2FP.BF16.F32.PACK_AB R140, R177, R232 ;  /* 0x000000e8b18c723e */ /* 0x000fe600000010ff */
[----:B------:R-:W-:Y:S01]  /*17930*/  F2FP.BF16.F32.PACK_AB R141, R176, R204 ;  /* 0x000000ccb08d723e */ /* 0x000fe200000010ff */
[--C-:B------:R-:W-:Y:S01]  /*17940*/  FFMA.FTZ R165, R250, UR4, -R139.reuse ;  /* 0x00000004faa57c23 */ /* 0x100fe2000801088b */
[----:B------:R-:W-:Y:S01]  /*17950*/  F2FP.BF16.F32.PACK_AB R142, R174, R206 ;  /* 0x000000ceae8e723e */ /* 0x000fe200000010ff */
[--C-:B------:R-:W-:Y:S03]  /*17960*/  FFMA.FTZ R164, R252, UR4, -R139.reuse ;  /* 0x00000004fca47c23 */ /* 0x100fe6000801088b */
[----:B------:R4:W-:Y:S01]  /*17970*/  MUFU.EX2 R184, R149 ;  /* 0x0000009500b87308 */ /* 0x0009e20000000800 */
[----:B------:R-:W-:Y:S01]  /*17980*/  F2FP.BF16.F32.PACK_AB R143, R175, R207 ;  /* 0x000000cfaf8f723e */ /* 0x000fe200000010ff */
[----:B------:R-:W-:Y:S01]  /*17990*/  FFMA.FTZ R139, R212, UR4, -R139 ;  /* 0x00000004d48b7c23 */ /* 0x000fe2000801088b */
[----:B------:R-:W-:Y:S01]  /*179a0*/  F2FP.BF16.F32.PACK_AB R145, R205, R183 ;  /* 0x000000b7cd91723e */ /* 0x000fe200000010ff */
[----:B------:R-:W-:Y:S01]  /*179b0*/  LDSM.16.MT88.4 R212, [R233+0xf800] ;  /* 0x00f80000e9d4783b */ /* 0x000fe20000004200 */
[-C--:B------:R-:W-:Y:S05]  /*179c0*/  MOV R219, R185.reuse ;  /* 0x000000b900db7202 */ /* 0x080fea0000000f00 */
[----:B------:R-:W4:Y:S01]  /*179d0*/  MUFU.EX2 R193, R144 ;  /* 0x0000009000c17308 */ /* 0x000f220000000800 */
[----:B--2---:R-:W-:Y:S01]  /*179e0*/  F2FP.BF16.F32.PACK_AB R146, R200, R185 ;  /* 0x000000b9c892723e */ /* 0x004fe200000010ff */
[-C--:B-1----:R-:W-:Y:S08]  /*179f0*/  HMMA.16816.F32.BF16 R4, R140, R152.reuse, R4 ;  /* 0x000000988c04723c */ /* 0x082ff00000041804 */
[----:B------:R-:W-:Y:S01]  /*17a00*/  MUFU.EX2 R179, R165 ;  /* 0x000000a500b37308 */ /* 0x000fe20000000800 */
[----:B----4-:R-:W1:Y:S09]  /*17a10*/  LDSM.16.MT88.4 R148, [R236+0xc800] ;  /* 0x00c80000ec94783b */ /* 0x010e720000004200 */
[----:B------:R-:W-:Y:S01]  /*17a20*/  MUFU.EX2 R195, R164 ;  /* 0x000000a400c37308 */ /* 0x000fe20000000800 */
[----:B------:R-:W-:Y:S02]  /*17a30*/  F2FP.BF16.F32.PACK_AB R147, R193, R184 ;  /* 0x000000b8c193723e */ /* 0x000fe400000010ff */
[----:B------:R-:W-:Y:S07]  /*17a40*/  F2FP.BF16.F32.PACK_AB R144, R199, R180 ;  /* 0x000000b4c790723e */ /* 0x000fee00000010ff */
[----:B------:R2:W-:Y:S01]  /*17a50*/  MUFU.EX2 R252, R160 ;  /* 0x000000a000fc7308 */ /* 0x0005e20000000800 */
[C---:B------:R-:W-:Y:S06]  /*17a60*/  HMMA.16816.F32.BF16 R8, R144.reuse, R152, R8 ;  /* 0x000000989008723c */ /* 0x040fec0000041808 */
[-C--:B------:R-:W-:Y:S03]  /*17a70*/  HMMA.16816.F32.BF16 R12, R144, R154.reuse, R12 ;  /* 0x0000009a900c723c */ /* 0x080fe6000004180c */
[----:B------:R-:W-:Y:S03]  /*17a80*/  MUFU.EX2 R251, R139 ;  /* 0x0000008b00fb7308 */ /* 0x000fe60000000800 */
[C---:B------:R-:W-:Y:S01]  /*17a90*/  HMMA.16816.F32.BF16 R16, R140.reuse, R154, R16 ;  /* 0x0000009a8c10723c */ /* 0x040fe20000041810 */
[----:B------:R-:W4:Y:S06]  /*17aa0*/  LDSM.16.MT88.4 R152, [R235+0xc800] ;  /* 0x00c80000eb98783b */ /* 0x000f2c0000004200 */
[----:B------:R-:W-:Y:S01]  /*17ab0*/  MUFU.EX2 R250, R208 ;  /* 0x000000d000fa7308 */ /* 0x000fe20000000800 */
[-C--:B------:R-:W-:Y:S01]  /*17ac0*/  HMMA.16816.F32.BF16 R20, R140, R156.reuse, R20 ;  /* 0x0000009c8c14723c */ /* 0x080fe20000041814 */
[----:B--2---:R-:W-:Y:S08]  /*17ad0*/  LDSM.16.MT88.4 R160, [R236+0xd000] ;  /* 0x00d00000eca0783b */ /* 0x004ff00000004200 */
[----:B------:R2:W-:Y:S01]  /*17ae0*/  MUFU.EX2 R173, R167 ;  /* 0x000000a700ad7308 */ /* 0x0005e20000000800 */
[C---:B------:R-:W-:Y:S06]  /*17af0*/  HMMA.16816.F32.BF16 R24, R144.reuse, R156, R24 ;  /* 0x0000009c9018723c */ /* 0x040fec0000041818 */
[-C--:B------:R-:W-:Y:S06]  /*17b00*/  HMMA.16816.F32.BF16 R28, R144, R158.reuse, R28 ;  /* 0x0000009e901c723c */ /* 0x080fec000004181c */
[C---:B------:R-:W-:Y:S01]  /*17b10*/  HMMA.16816.F32.BF16 R32, R140.reuse, R158, R32 ;  /* 0x0000009e8c20723c */ /* 0x040fe20000041820 */
[----:B------:R-:W-:Y:S04]  /*17b20*/  LDSM.16.MT88.4 R156, [R234+0xd000] ;  /* 0x00d00000ea9c783b */ /* 0x000fe80000004200 */
[--C-:B--2---:R-:W-:Y:S01]  /*17b30*/  FFMA.FTZ R167, R225, UR4, -R210.reuse ;  /* 0x00000004e1a77c23 */ /* 0x104fe200080108d2 */
[-C--:B-1----:R-:W-:Y:S06]  /*17b40*/  HMMA.16816.F32.BF16 R36, R140, R148.reuse, R36 ;  /* 0x000000948c24723c */ /* 0x082fec0000041824 */
[C---:B------:R-:W-:Y:S06]  /*17b50*/  HMMA.16816.F32.BF16 R40, R144.reuse, R148, R40 ;  /* 0x000000949028723c */ /* 0x040fec0000041828 */
        /* <DEDUP_REMOVED lines=13> */
[-C--:B--2---:R-:W-:Y:S05]  /*17c30*/  HMMA.16816.F32.BF16 R84, R140, R152.reuse, R84 ;  /* 0x000000988c54723c */ /* 0x084fea0000041854 */
[--C-:B---3--:R-:W-:Y:S01]  /*17c40*/  FFMA.FTZ R165, R168, UR4, -R209.reuse ;  /* 0x00000004a8a57c23 */ /* 0x108fe200080108d1 */
[C---:B------:R-:W-:Y:S03]  /*17c50*/  HMMA.16816.F32.BF16 R88, R144.reuse, R152, R88 ;  /* 0x000000989058723c */ /* 0x040fe60000041858 */
[----:B------:R2:W-:Y:S02]  /*17c60*/  MUFU.EX2 R197, R165 ;  /* 0x000000a500c57308 */ /* 0x0005e40000000800 */
[--C-:B------:R-:W-:Y:S01]  /*17c70*/  FFMA.FTZ R168, R218, UR4, -R209.reuse ;  /* 0x00000004daa87c23 */ /* 0x100fe200080108d1 */
[-C--:B------:R-:W-:Y:S07]  /*17c80*/  HMMA.16816.F32.BF16 R92, R144, R154.reuse, R92 ;  /* 0x0000009a905c723c */ /* 0x080fee000004185c */
[----:B------:R-:W3:Y:S01]  /*17c90*/  MUFU.EX2 R229, R168 ;  /* 0x000000a800e57308 */ /* 0x000ee20000000800 */
[C---:B------:R-:W-:Y:S01]  /*17ca0*/  HMMA.16816.F32.BF16 R96, R140.reuse, R154, R96 ;  /* 0x0000009a8c60723c */ /* 0x040fe20000041860 */
[----:B------:R-:W4:Y:S03]  /*17cb0*/  LDSM.16.MT88.4 R152, [R235+0xe800] ;  /* 0x00e80000eb98783b */ /* 0x000f260000004200 */
[----:B--2---:R-:W-:Y:S02]  /*17cc0*/  MOV R165, R200 ;  /* 0x000000c800a57202 */ /* 0x004fe40000000f00 */
[----:B---3--:R-:W-:Y:S01]  /*17cd0*/  F2FP.BF16.F32.PACK_AB R208, R229, R230 ;  /* 0x000000e6e5d0723e */ /* 0x008fe200000010ff */
[-C--:B-1----:R-:W-:Y:S06]  /*17ce0*/  HMMA.16816.F32.BF16 R100, R140, R148.reuse, R100 ;  /* 0x000000948c64723c */ /* 0x082fec0000041864 */
[C---:B------:R-:W-:Y:S06]  /*17cf0*/  HMMA.16816.F32.BF16 R104, R144.reuse, R148, R104 ;  /* 0x000000949068723c */ /* 0x040fec0000041868 */
[-C--:B------:R-:W-:Y:S05]  /*17d00*/  HMMA.16816.F32.BF16 R108, R144, R150.reuse, R108 ;  /* 0x00000096906c723c */ /* 0x080fea000004186c */
[--C-:B------:R-:W-:Y:S01]  /*17d10*/  FFMA.FTZ R148, R182, UR4, -R209.reuse ;  /* 0x00000004b6947c23 */ /* 0x100fe200080108d1 */
[C---:B------:R-:W-:Y:S03]  /*17d20*/  HMMA.16816.F32.BF16 R112, R140.reuse, R150, R112 ;  /* 0x000000968c70723c */ /* 0x040fe60000041870 */
[----:B------:R1:W-:Y:S03]  /*17d30*/  MUFU.EX2 R191, R148 ;  /* 0x0000009400bf7308 */ /* 0x0003e60000000800 */
[-C--:B----4-:R-:W-:Y:S06]  /*17d40*/  HMMA.16816.F32.BF16 R116, R140, R152.reuse, R116 ;  /* 0x000000988c74723c */ /* 0x090fec0000041874 */
[C---:B------:R-:W-:Y:S06]  /*17d50*/  HMMA.16816.F32.BF16 R120, R144.reuse, R152, R120 ;  /* 0x000000989078723c */ /* 0x040fec0000041878 */
[-C--:B------:R-:W-:Y:S05]  /*17d60*/  HMMA.16816.F32.BF16 R124, R144, R154.reuse, R124 ;  /* 0x0000009a907c723c */ /* 0x080fea000004187c */
[--C-:B-1----:R-:W-:Y:S01]  /*17d70*/  FFMA.FTZ R148, R181, UR4, -R209.reuse ;  /* 0x00000004b5947c23 */ /* 0x102fe200080108d1 */
[----:B------:R-:W-:Y:S03]  /*17d80*/  HMMA.16816.F32.BF16 R128, R140, R154, R128 ;  /* 0x0000009a8c80723c */ /* 0x000fe60000041880 */
[----:B------:R1:W2:Y:S02]  /*17d90*/  MUFU.EX2 R182, R148 ;  /* 0x0000009400b67308 */ /* 0x0002a40000000800 */
[----:B------:R-:W-:Y:S02]  /*17da0*/  F2FP.BF16.F32.PACK_AB R146, R197, R252 ;  /* 0x000000fcc592723e */ /* 0x000fe400000010ff */
[----:B------:R-:W-:Y:S01]  /*17db0*/  F2FP.BF16.F32.PACK_AB R140, R189, R173 ;  /* 0x000000adbd8c723e */ /* 0x000fe200000010ff */
[--C-:B------:R-:W-:Y:S03]  /*17dc0*/  FFMA.FTZ R152, R172, UR4, -R210.reuse ;  /* 0x00000004ac987c23 */ /* 0x100fe600080108d2 */
[--C-:B------:R-:W-:Y:S01]  /*17dd0*/  FFMA.FTZ R172, R138, UR4, -R210.reuse ;  /* 0x000000048aac7c23 */ /* 0x100fe200080108d2 */
[----:B------:R-:W-:Y:S01]  /*17de0*/  F2FP.BF16.F32.PACK_AB R141, R188, R192 ;  /* 0x000000c0bc8d723e */ /* 0x000fe200000010ff */
[--C-:B------:R-:W-:Y:S01]  /*17df0*/  FFMA.FTZ R164, R228, UR4, -R210.reuse ;  /* 0x00000004e4a47c23 */ /* 0x100fe200080108d2 */
[----:B------:R-:W-:Y:S01]  /*17e00*/  MUFU.EX2 R181, R152 ;  /* 0x0000009800b57308 */ /* 0x000fe20000000800 */
[----:B------:R-:W-:Y:S01]  /*17e10*/  F2FP.BF16.F32.PACK_AB R142, R195, R179 ;  /* 0x000000b3c38e723e */ /* 0x000fe200000010ff */
[--C-:B------:R-:W-:Y:S01]  /*17e20*/  FFMA.FTZ R153, R227, UR4, -R210.reuse ;  /* 0x00000004e3997c23 */ /* 0x100fe200080108d2 */
[----:B------:R-:W-:Y:S01]  /*17e30*/  F2FP.BF16.F32.PACK_AB R143, R196, R178 ;  /* 0x000000b2c48f723e */ /* 0x000fe200000010ff */
[--C-:B-1----:R-:W-:Y:S01]  /*17e40*/  FFMA.FTZ R148, R170, UR4, -R210.reuse ;  /* 0x00000004aa947c23 */ /* 0x102fe200080108d2 */
[----:B--2---:R-:W-:Y:S01]  /*17e50*/  F2FP.BF16.F32.PACK_AB R144, R182, R191 ;  /* 0x000000bfb690723e */ /* 0x004fe200000010ff */
[--C-:B------:R-:W-:Y:S04]  /*17e60*/  FFMA.FTZ R170, R217, UR4, -R209.reuse ;  /* 0x00000004d9aa7c23 */ /* 0x100fe800080108d1 */
[----:B------:R1:W-:Y:S01]  /*17e70*/  MUFU.EX2 R198, R153 ;  /* 0x0000009900c67308 */ /* 0x0003e20000000800 */
[----:B------:R-:W-:Y:S01]  /*17e80*/  FFMA.FTZ R210, R137, UR4, -R210 ;  /* 0x0000000489d27c23 */ /* 0x000fe200080108d2 */
[----:B------:R-:W-:Y:S01]  /*17e90*/  FFMA.FTZ R209, R216, UR4, -R209 ;  /* 0x00000004d8d17c23 */ /* 0x000fe200080108d1 */
[----:B------:R-:W-:Y:S01]  /*17ea0*/  FFMA.FTZ R137, R3, R187, R226 ;  /* 0x000000bb03897223 */ /* 0x000fe200000100e2 */
[----:B------:R-:W-:Y:S02]  /*17eb0*/  FFMA.FTZ R132, R132, R201, R224 ;  /* 0x000000c984847223 */ /* 0x000fe400000100e0 */
[----:B------:R-:W-:Y:S01]  /*17ec0*/  LDSM.16.MT88.4 R200, [R235+0xd800] ;  /* 0x00d80000ebc8783b */ /* 0x000fe20000004200 */
[----:B------:R-:W-:Y:S03]  /*17ed0*/  FFMA.FTZ R138, R2, R186, R211 ;  /* 0x000000ba028a7223 */ /* 0x000fe600000100d3 */
[----:B------:R-:W2:Y:S01]  /*17ee0*/  MUFU.EX2 R190, R148 ;  /* 0x0000009400be7308 */ /* 0x000ea20000000800 */
[----:B------:R-:W-:Y:S01]  /*17ef0*/  FADD.FTZ R3, R136, R132 ;  /* 0x0000008488037221 */ /* 0x000fe20000010000 */
[----:B------:R-:W-:Y:S03]  /*17f00*/  FADD.FTZ R132, R243, R138 ;  /* 0x0000008af3847221 */ /* 0x000fe60000010000 */
[----:B------:R-:W-:Y:S01]  /*17f10*/  FADD.FTZ R3, R242, R3 ;  /* 0x00000003f2037221 */ /* 0x000fe20000010000 */
[----:B------:R-:W3:Y:S01]  /*17f20*/  LDL.LU R2, [R1+0x30] ;  /* 0x0000300001027983 */ /* 0x000ee20000300800 */
[----:B------:R-:W-:Y:S03]  /*17f30*/  FADD.FTZ R138, R240, R132 ;  /* 0x00000084f08a7221 */ /* 0x000fe60000010000 */
[----:B------:R-:W4:Y:S01]  /*17f40*/  MUFU.EX2 R194, R164 ;  /* 0x000000a400c27308 */ /* 0x000f220000000800 */
[----:B-1----:R-:W-:Y:S09]  /*17f50*/  LDSM.16.MT88.4 R152, [R235+0xd000] ;  /* 0x00d00000eb98783b */ /* 0x002ff20000004200 */
[----:B------:R-:W-:Y:S01]  /*17f60*/  MUFU.EX2 R227, R169 ;  /* 0x000000a900e37308 */ /* 0x000fe20000000800 */
[----:B--2---:R-:W-:Y:S01]  /*17f70*/  F2FP.BF16.F32.PACK_AB R145, R181, R190 ;  /* 0x000000beb591723e */ /* 0x004fe200000010ff */
[----:B------:R-:W1:Y:S08]  /*17f80*/  LDSM.16.MT88.4 R148, [R233+0xd000] ;  /* 0x00d00000e994783b */ /* 0x000e700000004200 */
[----:B------:R2:W-:Y:S01]  /*17f90*/  MUFU.EX2 R226, R170 ;  /* 0x000000aa00e27308 */ /* 0x0005e20000000800 */
[----:B----4-:R-:W-:Y:S01]  /*17fa0*/  F2FP.BF16.F32.PACK_AB R147, R198, R194 ;  /* 0x000000c2c693723e */ /* 0x010fe200000010ff */
[----:B------:R-:W4:Y:S01]  /*17fb0*/  LDL.LU R136, [R1+0xa4] ;  /* 0x0000a40001887983 */ /* 0x000f220000300800 */
[----:B------:R-:W-:Y:S03]  /*17fc0*/  MOV R164, R184 ;  /* 0x000000b800a47202 */ /* 0x000fe60000000f00 */
[----:B------:R-:W-:Y:S04]  /*17fd0*/  LDSM.16.MT88.4 R184, [R236+0xd800] ;  /* 0x00d80000ecb8783b */ /* 0x000fe80000004200 */
[----:B------:R-:W1:Y:S10]  /*17fe0*/  MUFU.EX2 R225, R209 ;  /* 0x000000d100e17308 */ /* 0x000e740000000800 */
[----:B------:R1:W-:Y:S01]  /*17ff0*/  MUFU.EX2 R139, R210 ;  /* 0x000000d2008b7308 */ /* 0x0003e20000000800 */
[----:B--2---:R-:W-:Y:S09]  /*18000*/  LDSM.16.MT88.4 R168, [R234+0xd800] ;  /* 0x00d80000eaa8783b */ /* 0x004ff20000004200 */
[----:B------:R-:W2:Y:S10]  /*18010*/  MUFU.EX2 R224, R172 ;  /* 0x000000ac00e07308 */ /* 0x000eb40000000800 */
[----:B------:R-:W2:Y:S01]  /*18020*/  MUFU.EX2 R228, R167 ;  /* 0x000000a700e47308 */ /* 0x000ea20000000800 */
[----:B-1----:R-:W-:Y:S01]  /*18030*/  F2FP.BF16.F32.PACK_AB R210, R225, R226 ;  /* 0x000000e2e1d2723e */ /* 0x002fe200000010ff */
[-C--:B------:R-:W-:Y:S06]  /*18040*/  HMMA.16816.F32.BF16 R4, R140, R148.reuse, R4 ;  /* 0x000000948c04723c */ /* 0x080fec0000041804 */
[C---:B------:R-:W-:Y:S05]  /*18050*/  HMMA.16816.F32.BF16 R8, R144.reuse, R148, R8 ;  /* 0x000000949008723c */ /* 0x040fea0000041808 */
[----:B--2---:R-:W-:Y:S01]  /*18060*/  F2FP.BF16.F32.PACK_AB R211, R139, R224 ;  /* 0x000000e08bd3723e */ /* 0x004fe200000010ff */
[-C--:B------:R-:W-:Y:S05]  /*18070*/  HMMA.16816.F32.BF16 R12, R144, R150.reuse, R12 ;  /* 0x00000096900c723c */ /* 0x080fea000004180c */
[----:B------:R-:W-:Y:S01]  /*18080*/  F2FP.BF16.F32.PACK_AB R209, R227, R228 ;  /* 0x000000e4e3d1723e */ /* 0x000fe200000010ff */
[C---:B------:R-:W-:Y:S01]  /*18090*/  HMMA.16816.F32.BF16 R16, R140.reuse, R150, R16 ;  /* 0x000000968c10723c */ /* 0x040fe20000041810 */
[----:B------:R-:W1:Y:S05]  /*180a0*/  LDSM.16.MT88.4 R148, [R233+0xf000] ;  /* 0x00f00000e994783b */ /* 0x000e6a0000004200 */
[-C--:B------:R-:W-:Y:S06]  /*180b0*/  HMMA.16816.F32.BF16 R20, R140, R156.reuse, R20 ;  /* 0x0000009c8c14723c */ /* 0x080fec0000041814 */
[C---:B------:R-:W-:Y:S06]  /*180c0*/  HMMA.16816.F32.BF16 R24, R144.reuse, R156, R24 ;  /* 0x0000009c9018723c */ /* 0x040fec0000041818 */
[-C--:B------:R-:W-:Y:S06]  /*180d0*/  HMMA.16816.F32.BF16 R28, R144, R158.reuse, R28 ;  /* 0x0000009e901c723c */ /* 0x080fec000004181c */
[C---:B------:R-:W-:Y:S01]  /*180e0*/  HMMA.16816.F32.BF16 R32, R140.reuse, R158, R32 ;  /* 0x0000009e8c20723c */ /* 0x040fe20000041820 */
[----:B------:R-:W2:Y:S05]  /*180f0*/  LDSM.16.MT88.4 R156, [R234+0xf000] ;  /* 0x00f00000ea9c783b */ /* 0x000eaa0000004200 */
        /* <DEDUP_REMOVED lines=13> */
[C---:B------:R-:W-:Y:S06]  /*181d0*/  HMMA.16816.F32.BF16 R80, R140.reuse, R150, R80 ;  /* 0x000000968c50723c */ /* 0x040fec0000041850 */
[-C--:B--2---:R-:W-:Y:S06]  /*181e0*/  HMMA.16816.F32.BF16 R84, R140, R156.reuse, R84 ;  /* 0x0000009c8c54723c */ /* 0x084fec0000041854 */
[C---:B------:R-:W-:Y:S06]  /*181f0*/  HMMA.16816.F32.BF16 R88, R144.reuse, R156, R88 ;  /* 0x0000009c9058723c */ /* 0x040fec0000041858 */
[-C--:B------:R-:W-:Y:S06]  /*18200*/  HMMA.16816.F32.BF16 R92, R144, R158.reuse, R92 ;  /* 0x0000009e905c723c */ /* 0x080fec000004185c */
[C---:B------:R-:W-:Y:S06]  /*18210*/  HMMA.16816.F32.BF16 R96, R140.reuse, R158, R96 ;  /* 0x0000009e8c60723c */ /* 0x040fec0000041860 */
        /* <DEDUP_REMOVED lines=11> */
[----:B------:R-:W-:Y:S02]  /*182d0*/  F2FP.BF16.F32.PACK_AB R142, R251, R249 ;  /* 0x000000f9fb8e723e */ /* 0x000fe400000010ff */
[----:B------:R-:W-:Y:S07]  /*182e0*/  F2FP.BF16.F32.PACK_AB R143, R250, R248 ;  /* 0x000000f8fa8f723e */ /* 0x000fee00000010ff */
[-C--:B-1----:R-:W-:Y:S06]  /*182f0*/  HMMA.16816.F32.BF16 R148, R140, R160.reuse, R4 ;  /* 0x000000a08c94723c */ /* 0x082fec0000041804 */
[C---:B------:R-:W-:Y:S05]  /*18300*/  HMMA.16816.F32.BF16 R144, R208.reuse, R160, R8 ;  /* 0x000000a0d090723c */ /* 0x040fea0000041808 */
[----:B------:R-:W-:Y:S01]  /*18310*/  MOV R7, R164 ;  /* 0x000000a400077202 */ /* 0x000fe20000000f00 */
[-C--:B------:R-:W-:Y:S05]  /*18320*/  HMMA.16816.F32.BF16 R156, R208, R162.reuse, R12 ;  /* 0x000000a2d09c723c */ /* 0x080fea000004180c */
[----:B------:R-:W-:Y:S01]  /*18330*/  MOV R8, R165 ;  /* 0x000000a500087202 */ /* 0x000fe20000000f00 */
[C---:B------:R-:W-:Y:S05]  /*18340*/  HMMA.16816.F32.BF16 R152, R140.reuse, R162, R16 ;  /* 0x000000a28c98723c */ /* 0x040fea0000041810 */
[----:B------:R-:W-:Y:S01]  /*18350*/  MOV R11, R198 ;  /* 0x000000c6000b7202 */ /* 0x000fe20000000f00 */
[-C--:B------:R-:W-:Y:S05]  /*18360*/  HMMA.16816.F32.BF16 R160, R140, R168.reuse, R20 ;  /* 0x000000a88ca0723c */ /* 0x080fea0000041814 */
[----:B------:R-:W-:Y:S01]  /*18370*/  MOV R15, R197 ;  /* 0x000000c5000f7202 */ /* 0x000fe20000000f00 */
[C---:B------:R-:W-:Y:S05]  /*18380*/  HMMA.16816.F32.BF16 R164, R208.reuse, R168, R24 ;  /* 0x000000a8d0a4723c */ /* 0x040fea0000041818 */
[----:B------:R-:W-:Y:S02]  /*18390*/  MOV R19, R178 ;  /* 0x000000b200137202 */ /* 0x000fe40000000f00 */
[----:B------:R-:W-:Y:S04]  /*183a0*/  MOV R25, R175 ;  /* 0x000000af00197202 */ /* 0x000fe80000000f00 */
[----:B------:R-:W-:Y:S01]  /*183b0*/  MOV R24, R174 ;  /* 0x000000ae00187202 */ /* 0x000fe20000000f00 */
[----:B---3--:R-:W-:Y:S01]  /*183c0*/  FFMA.FTZ R0, R0, R2, R220 ;  /* 0x0000000200007223 */ /* 0x008fe200000100dc */
[----:B------:R-:W-:Y:S01]  /*183d0*/  MOV R26, R173 ;  /* 0x000000ad001a7202 */ /* 0x000fe20000000f00 */
[----:B------:R-:W-:Y:S01]  /*183e0*/  FADD.FTZ R2, R244, R137 ;  /* 0x00000089f4027221 */ /* 0x000fe20000010000 */
[-C--:B------:R-:W-:Y:S01]  /*183f0*/  HMMA.16816.F32.BF16 R172, R208, R170.reuse, R28 ;  /* 0x000000aad0ac723c */ /* 0x080fe2000004181c */
[----:B------:R2:W5:Y:S02]  /*18400*/  LDL.LU R244, [R1+0xa0] ;  /* 0x0000a00001f47983 */ /* 0x0005640000300800 */
[----:B------:R-:W-:Y:S01]  /*18410*/  FADD.FTZ R0, R221, R0 ;  /* 0x00000000dd007221 */ /* 0x000fe20000010000 */
[----:B------:R-:W-:Y:S01]  /*18420*/  FADD.FTZ R2, R241, R2 ;  /* 0x00000002f1027221 */ /* 0x000fe20000010000 */
[----:B------:R2:W5:Y:S01]  /*18430*/  LDL.LU R243, [R1+0x9c] ;  /* 0x00009c0001f37983 */ /* 0x0005620000300800 */
[C---:B------:R-:W-:Y:S03]  /*18440*/  HMMA.16816.F32.BF16 R168, R140.reuse, R170, R32 ;  /* 0x000000aa8ca8723c */ /* 0x040fe60000041820 */
[----:B------:R2:W5:Y:S02]  /*18450*/  LDL.LU R242, [R1+0x98] ;  /* 0x0000980001f27983 */ /* 0x0005640000300800 */
[----:B------:R-:W-:Y:S01]  /*18460*/  MOV R18, R179 ;  /* 0x000000b300127202 */ /* 0x000fe20000000f00 */
[----:B------:R-:W-:Y:S01]  /*18470*/  FADD.FTZ R132, R223, R0 ;  /* 0x00000000df847221 */ /* 0x000fe20000010000 */
[----:B------:R-:W-:Y:S01]  /*18480*/  MOV R10, R177 ;  /* 0x000000b1000a7202 */ /* 0x000fe20000000f00 */
[----:B------:R2:W5:Y:S03]  /*18490*/  LDL.LU R241, [R1+0x94] ;  /* 0x0000940001f17983 */ /* 0x0005660000300800 */
[----:B------:R-:W-:Y:S01]  /*184a0*/  MOV R9, R176 ;  /* 0x000000b000097202 */ /* 0x000fe20000000f00 */
[----:B------:R2:W5:Y:S01]  /*184b0*/  LDL.LU R240, [R1+0x90] ;  /* 0x0000900001f07983 */ /* 0x0005620000300800 */
[-C--:B------:R-:W-:Y:S03]  /*184c0*/  HMMA.16816.F32.BF16 R176, R140, R184.reuse, R36 ;  /* 0x000000b88cb0723c */ /* 0x080fe60000041824 */
[----:B------:R-:W-:Y:S01]  /*184d0*/  MOV R32, R183 ;  /* 0x000000b700207202 */ /* 0x000fe20000000f00 */
[----:B------:R-:W-:Y:S01]  /*184e0*/  FADD.FTZ R137, R239, R3 ;  /* 0x00000003ef897221 */ /* 0x000fe20000010000 */
[----:B------:R-:W-:Y:S01]  /*184f0*/  MOV R33, R199 ;  /* 0x000000c700217202 */ /* 0x000fe20000000f00 */
[----:B------:R2:W5:Y:S01]  /*18500*/  LDL.LU R239, [R1+0x8c] ;  /* 0x00008c0001ef7983 */ /* 0x0005620000300800 */
[----:B------:R-:W-:Y:S01]  /*18510*/  MOV R39, R180 ;  /* 0x000000b400277202 */ /* 0x000fe20000000f00 */
[----:B------:R-:W-:Y:S02]  /*18520*/  FADD.FTZ R3, R238, R2 ;  /* 0x00000002ee037221 */ /* 0x000fe40000010000 */
[----:B------:R2:W5:Y:S01]  /*18530*/  LDL.LU R238, [R1+0x88] ;  /* 0x0000880001ee7983 */ /* 0x0005620000300800 */
[----:B------:R-:W-:Y:S02]  /*18540*/  MOV R0, R219 ;  /* 0x000000db00007202 */ /* 0x000fe40000000f00 */
[----:B------:R-:W-:Y:S01]  /*18550*/  MOV R34, R204 ;  /* 0x000000cc00227202 */ /* 0x000fe20000000f00 */
[----:B------:R-:W1:Y:S01]  /*18560*/  LDSM.16.MT88.4 R216, [R234+0xf800] ;  /* 0x00f80000ead8783b */ /* 0x000e620000004200 */
        /* <DEDUP_REMOVED lines=10> */
[----:B------:R-:W-:Y:S01]  /*18610*/  LDSM.16.MT88.4 R4, [R235+0xf800] ;  /* 0x00f80000eb04783b */ /* 0x000fe20000004200 */
[----:B------:R-:W-:Y:S02]  /*18620*/  MOV R35, R28 ;  /* 0x0000001c00237202 */ /* 0x000fe40000000f00 */
        /* <DEDUP_REMOVED lines=8> */
[----:B------:R-:W-:Y:S01]  /*186b0*/  FADD.FTZ R9, R9, R3 ;  /* 0x0000000309097221 */ /* 0x000fe20000010000 */
[----:B------:R-:W-:Y:S02]  /*186c0*/  MOV R34, R35 ;  /* 0x0000002300227202 */ /* 0x000fe40000000f00 */
[----:B------:R-:W-:Y:S02]  /*186d0*/  MOV R24, R25 ;  /* 0x0000001900187202 */ /* 0x000fe40000000f00 */
[----:B------:R-:W-:Y:S02]  /*186e0*/  MOV R35, R28 ;  /* 0x0000001c00237202 */ /* 0x000fe40000000f00 */
[----:B------:R-:W-:Y:S02]  /*186f0*/  MOV R25, R8 ;  /* 0x0000000800197202 */ /* 0x000fe40000000f00 */
[----:B------:R-:W-:Y:S01]  /*18700*/  MOV R28, R29 ;  /* 0x0000001d001c7202 */ /* 0x000fe20000000f00 */
[----:B------:R-:W-:Y:S01]  /*18710*/  FADD.FTZ R9, R35, R9 ;  /* 0x0000000923097221 */ /* 0x000fe20000010000 */
        /* <DEDUP_REMOVED lines=14> */
[C---:B------:R-:W-:Y:S04]  /*18800*/  HMMA.16816.F32.BF16 R180, R208.reuse, R184, R40 ;  /* 0x000000b8d0b4723c */ /* 0x040fe80000041828 */
[----:B------:R-:W-:Y:S01]  /*18810*/  MOV R21, R190 ;  /* 0x000000be00157202 */ /* 0x000fe20000000f00 */
[----:B------:R-:W-:Y:S01]  /*18820*/  FADD.FTZ R10, R10, R8 ;  /* 0x000000080a0a7221 */ /* 0x000fe20000010000 */
[----:B------:R-:W-:Y:S02]  /*18830*/  MOV R23, R188 ;  /* 0x000000bc00177202 */ /* 0x000fe40000000f00 */
[----:B------:R-:W-:Y:S03]  /*18840*/  MOV R20, R191 ;  /* 0x000000bf00147202 */ /* 0x000fe60000000f00 */
[----:B------:R-:W-:Y:S01]  /*18850*/  MOV R22, R189 ;  /* 0x000000bd00167202 */ /* 0x000fe20000000f00 */
[----:B------:R-:W-:Y:S01]  /*18860*/  FADD.FTZ R3, R34, R10 ;  /* 0x0000000a22037221 */ /* 0x000fe20000010000 */
[-C--:B------:R-:W-:Y:S03]  /*18870*/  HMMA.16816.F32.BF16 R188, R208, R186.reuse, R44 ;  /* 0x000000bad0bc723c */ /* 0x080fe6000004182c */
[----:B------:R-:W-:Y:S02]  /*18880*/  MOV R193, R222 ;  /* 0x000000de00c17202 */ /* 0x000fe40000000f00 */
[----:B------:R-:W3:Y:S01]  /*18890*/  LDSM.16.MT88.4 R220, [R236+0xf800] ;  /* 0x00f80000ecdc783b */ /* 0x000ee20000004200 */
[C---:B------:R-:W-:Y:S05]  /*188a0*/  HMMA.16816.F32.BF16 R184, R140.reuse, R186, R48 ;  /* 0x000000ba8cb8723c */ /* 0x040fea0000041830 */
[----:B------:R-:W-:Y:S02]  /*188b0*/  MOV R13, R195 ;  /* 0x000000c3000d7202 */ /* 0x000fe40000000f00 */
[----:B------:R-:W-:Y:S04]  /*188c0*/  MOV R12, R194 ;  /* 0x000000c2000c7202 */ /* 0x000fe80000000f00 */
[----:B------:R-:W-:Y:S02]  /*188d0*/  MOV R27, R192 ;  /* 0x000000c0001b7202 */ /* 0x000fe40000000f00 */
[----:B------:R-:W-:Y:S02]  /*188e0*/  MOV R0, R193 ;  /* 0x000000c100007202 */ /* 0x000fe40000000f00 */
[-C--:B------:R-:W-:Y:S03]  /*188f0*/  HMMA.16816.F32.BF16 R192, R140, R200.reuse, R52 ;  /* 0x000000c88cc0723c */ /* 0x080fe60000041834 */
[----:B------:R-:W-:Y:S01]  /*18900*/  MOV R14, R196 ;  /* 0x000000c4000e7202 */ /* 0x000fe20000000f00 */
[----:B------:R-:W-:Y:S01]  /*18910*/  FADD.FTZ R0, R0, R138 ;  /* 0x0000008a00007221 */ /* 0x000fe20000010000 */
        /* <DEDUP_REMOVED lines=46> */
[----:B------:R-:W-:Y:S03]  /*18c00*/  MOV R140, R133 ;  /* 0x00000085008c7202 */ /* 0x000fe60000000f00 */
        /* <DEDUP_REMOVED lines=18> */
[----:B------:R2:W-:Y:S01]  /*18d30*/  STL [R1+0x30], R0 ;  /* 0x0000300001007387 */ /* 0x0005e20000100800 */
[----:B----4-:R-:W-:Y:S01]  /*18d40*/  MOV R3, R136 ;  /* 0x0000008800037202 */ /* 0x010fe20000000f00 */
[----:B------:R-:W-:Y:S06]  /*18d50*/  @P4 BRA `(.L_x_328) ;  /* 0xffffffb400e84947 */ /* 0x000fec000383ffff */
.L_x_327:
[----:B------:R-:W2:Y:S04]  /*18d60*/  LDL.LU R8, [R1+0x20] ;  /* 0x0000200001087983 */ /* 0x000ea80000300800 */
[----:B------:R-:W3:Y:S04]  /*18d70*/  LDL.LU R7, [R1+0x24] ;  /* 0x0000240001077983 */ /* 0x000ee80000300800 */
[----:B------:R-:W4:Y:S04]  /*18d80*/  LDL.LU R6, [R1+0x28] ;  /* 0x0000280001067983 */ /* 0x000f280000300800 */
[----:B------:R-:W4:Y:S01]  /*18d90*/  LDL.LU R5, [R1+0x30] ;  /* 0x0000300001057983 */ /* 0x000f220000300800 */
[----:B------:R-:W1:Y:S01]  /*18da0*/  S2UR UR7, SR_CTAID.X ;  /* 0x00000000000779c3 */ /* 0x000e620000002500 */
[----:B------:R-:W-:Y:S01]  /*18db0*/  UISETP.NE.AND UP0, UPT, UR15, -0x1, UPT ;  /* 0xffffffff0f00788c */ /* 0x000fe2000bf05270 */
[----:B------:R-:W-:Y:S01]  /*18dc0*/  MOV R67, 0x40 ;  /* 0x0000004000437802 */ /* 0x000fe20000000f00 */
[----:B------:R-:W1:Y:S01]  /*18dd0*/  S2R R140, SR_TID.X ;  /* 0x00000000008c7919 */ /* 0x000e620000002100 */
[----:B------:R-:W1:Y:S04]  /*18de0*/  S2R R142, SR_TID.X ;  /* 0x00000000008e7919 */ /* 0x000e680000002100 */
[----:B------:R-:W1:Y:S04]  /*18df0*/  S2UR UR8, SR_CgaCtaId ;  /* 0x00000000000879c3 */ /* 0x000e680000008800 */
[----:B------:R-:W-:-:S02]  /*18e00*/  @UP0 ULDC.64 UR4, c[0x0][0x298] ;  /* 0x0000a60000040ab9 */ /* 0x000fc40000000a00 */
[----:B------:R-:W-:-:S03]  /*18e10*/  @UP0 UIMAD.WIDE.U32 UR10, UR15, UR4, URZ ;  /* 0x000000040f0a02a5 */ /* 0x000fc6000f8e003f */
[----:B------:R-:W-:Y:S01]  /*18e20*/  UMOV UR4, 0x400 ;  /* 0x0000040000047882 */ /* 0x000fe20000000000 */
[----:B-1----:R-:W-:Y:S02]  /*18e30*/  UIMAD UR6, UR7, -0x80, UR17 ;  /* 0xffffff80070678a4 */ /* 0x002fe4000f8e0211 */
[----:B------:R-:W-:Y:S02]  /*18e40*/  ULEA UR4, UR8, UR4, 0x18 ;  /* 0x0000000408047291 */ /* 0x000fe4000f8ec03f */
[----:B------:R-:W-:Y:S01]  /*18e50*/  @UP0 UIMAD UR8, UR15, UR5, UR11 ;  /* 0x000000050f0802a4 */ /* 0x000fe2000f8e020b */
[----:B------:R-:W-:Y:S02]  /*18e60*/  SHF.R.S32.HI R132, RZ, 0x1f, R140 ;  /* 0x0000001fff847819 */ /* 0x000fe4000001148c */
[----:B------:R-:W-:-:S04]  /*18e70*/  SHF.R.S32.HI R141, RZ, 0x1f, R142 ;  /* 0x0000001fff8d7819 */ /* 0x000fc8000001148e */
[----:B------:R-:W-:Y:S01]  /*18e80*/  LEA.HI R141, R141, R142, RZ, 0x3 ;  /* 0x0000008e8d8d7211 */ /* 0x000fe200078f18ff */
[----:B--2---:R-:W1:Y:S04]  /*18e90*/  SHFL.BFLY PT, R2, R8, 0x2, 0x1f ;  /* 0x0c401f0008027f89 */ /* 0x004e6800000e0000 */
[----:B---3--:R-:W2:Y:S04]  /*18ea0*/  SHFL.BFLY PT, R4, R7, 0x2, 0x1f ;  /* 0x0c401f0007047f89 */ /* 0x008ea800000e0000 */
[----:B----4-:R-:W3:Y:S04]  /*18eb0*/  SHFL.BFLY PT, R3, R6, 0x2, 0x1f ;  /* 0x0c401f0006037f89 */ /* 0x010ee800000e0000 */
[----:B------:R-:W4:Y:S01]  /*18ec0*/  SHFL.BFLY PT, R0, R5, 0x2, 0x1f ;  /* 0x0c401f0005007f89 */ /* 0x000f2200000e0000 */
[----:B-1----:R-:W-:Y:S01]  /*18ed0*/  FADD.FTZ R2, R2, R8 ;  /* 0x0000000802027221 */ /* 0x002fe20000010000 */
[----:B--2---:R-:W-:-:S04]  /*18ee0*/  FADD.FTZ R4, R4, R7 ;  /* 0x0000000704047221 */ /* 0x004fc80000010000 */
[----:B------:R-:W1:Y:S01]  /*18ef0*/  SHFL.BFLY PT, R8, R2, 0x1, 0x1f ;  /* 0x0c201f0002087f89 */ /* 0x000e6200000e0000 */
[----:B---3--:R-:W-:-:S03]  /*18f00*/  FADD.FTZ R3, R3, R6 ;  /* 0x0000000603037221 */ /* 0x008fc60000010000 */
[----:B------:R-:W2:Y:S01]  /*18f10*/  SHFL.BFLY PT, R7, R4, 0x1, 0x1f ;  /* 0x0c201f0004077f89 */ /* 0x000ea200000e0000 */
[----:B----4-:R-:W-:-:S03]  /*18f20*/  FADD.FTZ R0, R0, R5 ;  /* 0x0000000500007221 */ /* 0x010fc60000010000 */
[----:B------:R-:W3:Y:S04]  /*18f30*/  SHFL.BFLY PT, R6, R3, 0x1, 0x1f ;  /* 0x0c201f0003067f89 */ /* 0x000ee800000e0000 */
[----:B------:R-:W4:Y:S01]  /*18f40*/  SHFL.BFLY PT, R5, R0, 0x1, 0x1f ;  /* 0x0c201f0000057f89 */ /* 0x000f2200000e0000 */
[----:B-1----:R-:W-:Y:S01]  /*18f50*/  FADD.FTZ R2, R2, R8 ;  /* 0x0000000802027221 */ /* 0x002fe20000010000 */
[----:B--2---:R-:W-:-:S04]  /*18f60*/  FADD.FTZ R137, R4, R7 ;  /* 0x0000000704897221 */ /* 0x004fc80000010000 */
[----:B------:R-:W-:Y:S02]  /*18f70*/  FSETP.NE.FTZ.AND P6, PT, R2, RZ, PT ;  /* 0x000000ff0200720b */ /* 0x000fe40003fd5000 */
[----:B------:R-:W-:Y:S01]  /*18f80*/  LOP3.LUT R4, R141, 0xfffffff8, RZ, 0xc0, !PT ;  /* 0xfffffff88d047812 */ /* 0x000fe200078ec0ff */
[----:B---3-5:R-:W-:Y:S01]  /*18f90*/  FADD.FTZ R138, R3, R6 ;  /* 0x00000006038a7221 */ /* 0x028fe20000010000 */
[----:B------:R-:W-:Y:S02]  /*18fa0*/  LEA.HI R3, R132, R140, RZ, 0x2 ;  /* 0x0000008c84037211 */ /* 0x000fe400078f10ff */
[----:B------:R-:W-:Y:S01]  /*18fb0*/  IADD3 R142, -R4, R142, RZ ;  /* 0x0000008e048e7210 */ /* 0x000fe20007ffe1ff */
[----:B----4-:R-:W-:Y:S01]  /*18fc0*/  FADD.FTZ R139, R0, R5 ;  /* 0x00000005008b7221 */ /* 0x010fe20000010000 */
[----:B------:R-:W-:Y:S02]  /*18fd0*/  MOV R0, 0x3f800000 ;  /* 0x3f80000000007802 */ /* 0x000fe40000000f00 */
[----:B------:R-:W-:-:S02]  /*18fe0*/  LEA.HI R5, R132, R140, RZ, 0x5 ;  /* 0x0000008c84057211 */ /* 0x000fc400078f28ff */
[----:B------:R-:W-:Y:S02]  /*18ff0*/  LOP3.LUT R8, R3, 0x3ffffffc, RZ, 0xc0, !PT ;  /* 0x3ffffffc03087812 */ /* 0x000fe400078ec0ff */
[----:B------:R-:W1:Y:S01]  /*19000*/  @P6 MUFU.RCP R0, R2 ;  /* 0x0000000200006308 */ /* 0x000e620000001000 */
[----:B------:R-:W-:Y:S02]  /*19010*/  LOP3.LUT R6, R5, 0xffffffe0, RZ, 0xc0, !PT ;  /* 0xffffffe005067812 */ /* 0x000fe400078ec0ff */
[-C--:B------:R-:W-:Y:S02]  /*19020*/  LEA.HI R132, R132, R140.reuse, RZ, 0x3 ;  /* 0x0000008c84847211 */ /* 0x080fe400078f18ff */
[-C--:B------:R-:W-:Y:S02]  /*19030*/  IADD3 R8, -R8, R140.reuse, RZ ;  /* 0x0000008c08087210 */ /* 0x080fe40007ffe1ff */
[----:B------:R-:W-:Y:S02]  /*19040*/  IADD3 R140, -R6, R140, RZ ;  /* 0x0000008c068c7210 */ /* 0x000fe40007ffe1ff */
[----:B------:R-:W-:-:S02]  /*19050*/  SHF.R.S32.HI R4, RZ, 0x2, R3 ;  /* 0x00000002ff047819 */ /* 0x000fc40000011403 */
[----:B------:R-:W-:Y:S02]  /*19060*/  SHF.R.S32.HI R6, RZ, 0x1f, R3 ;  /* 0x0000001fff067819 */ /* 0x000fe40000011403 */
[----:B------:R-:W-:Y:S02]  /*19070*/  SHF.R.S32.HI R5, RZ, 0x5, R5 ;  /* 0x00000005ff057819 */ /* 0x000fe40000011405 */
[----:B------:R-:W-:Y:S02]  /*19080*/  LEA.HI R6, R6, R4, RZ, 0x3 ;  /* 0x0000000406067211 */ /* 0x000fe400078f18ff */
[----:B------:R-:W-:Y:S01]  /*19090*/  FSETP.NE.FTZ.AND P3, PT, R137, RZ, PT ;  /* 0x000000ff8900720b */ /* 0x000fe20003f75000 */
[C---:B-1----:R-:W-:Y:S01]  /*190a0*/  FMUL.FTZ R148, R0.reuse, R148 ;  /* 0x0000009400947220 */ /* 0x042fe20000410000 */
[----:B------:R-:W-:Y:S01]  /*190b0*/  SHF.R.S32.HI R7, RZ, 0x3, R132 ;  /* 0x00000003ff077819 */ /* 0x000fe20000011484 */
[C---:B------:R-:W-:Y:S01]  /*190c0*/  FMUL.FTZ R149, R0.reuse, R149 ;  /* 0x0000009500957220 */ /* 0x040fe20000410000 */
[----:B------:R-:W-:Y:S01]  /*190d0*/  LEA R8, R5, R8, 0x9 ;  /* 0x0000000805087211 */ /* 0x000fe200078e48ff */
[----:B------:R-:W-:Y:S01]  /*190e0*/  FMUL.FTZ R152, R0, R152 ;  /* 0x0000009800987220 */ /* 0x000fe20000410000 */
[----:B------:R-:W-:Y:S01]  /*190f0*/  LOP3.LUT R5, R6, 0xfffffff8, RZ, 0xc0, !PT ;  /* 0xfffffff806057812 */ /* 0x000fe200078ec0ff */
[C---:B------:R-:W-:Y:S01]  /*19100*/  FMUL.FTZ R153, R0.reuse, R153 ;  /* 0x0000009900997220 */ /* 0x040fe20000410000 */
[----:B------:R-:W-:Y:S01]  /*19110*/  ISETP.GE.AND P0, PT, R7, UR6, PT ;  /* 0x0000000607007c0c */ /* 0x000fe2000bf06270 */
        /* <DEDUP_REMOVED lines=28> */
[----:B------:R-:W-:-:S02]  /*192e0*/  MOV R3, 0x3f800000 ;  /* 0x3f80000000037802 */ /* 0x000fc40000000f00 */
[----:B------:R-:W-:Y:S02]  /*192f0*/  IADD3 R0, R4, -R5, RZ ;  /* 0x8000000504007210 */ /* 0x000fe40007ffe0ff */
[----:B------:R-:W1:Y:S01]  /*19300*/  @P6 LDC R5, c[0x0][0x2e8] ;  /* 0x0000ba00ff056b82 */ /* 0x000e620000000800 */
[----:B------:R-:W-:Y:S01]  /*19310*/  MOV R80, 0x20 ;  /* 0x0000002000507802 */ /* 0x000fe20000000f00 */
[----:B------:R-:W2:Y:S01]  /*19320*/  @P3 MUFU.RCP R3, R137 ;  /* 0x0000008900033308 */ /* 0x000ea20000001000 */
[C---:B------:R-:W-:Y:S02]  /*19330*/  SHF.L.U32 R21, R0.reuse, 0x6, RZ ;  /* 0x0000000600157819 */ /* 0x040fe400000006ff */
[----:B------:R-:W-:Y:S02]  /*19340*/  R2P PR, R0, 0x6 ;  /* 0x0000000600007804 */ /* 0x000fe40000000000 */
[----:B------:R-:W-:Y:S02]  /*19350*/  LOP3.LUT R21, R21, 0x1c0, RZ, 0xc0, !PT ;  /* 0x000001c015157812 */ /* 0x000fe400078ec0ff */
[----:B------:R-:W-:-:S02]  /*19360*/  PLOP3.LUT P5, PT, PT, PT, UP0, 0x80, 0x0 ;  /* 0x000000000000781c */ /* 0x000fc40003faf008 */
[----:B------:R-:W-:Y:S02]  /*19370*/  LOP3.LUT R4, R0, 0x1, RZ, 0xc0, !PT ;  /* 0x0000000100047812 */ /* 0x000fe400078ec0ff */
[----:B------:R3:W4:Y:S01]  /*19380*/  @P6 MUFU.LG2 R0, R2 ;  /* 0x0000000200006308 */ /* 0x0007220000000c00 */
[----:B------:R-:W-:Y:S02]  /*19390*/  LEA.HI R21, R21, R21, RZ, 0x1d ;  /* 0x0000001515157211 */ /* 0x000fe400078fe8ff */
[----:B------:R-:W-:Y:S02]  /*193a0*/  ISETP.NE.U32.AND P4, PT, R4, 0x1, PT ;  /* 0x000000010400780c */ /* 0x000fe40003f85070 */
[----:B------:R-:W-:Y:S01]  /*193b0*/  LEA R21, R8, R21, 0x1 ;  /* 0x0000001508157211 */ /* 0x000fe200078e08ff */
[C---:B--2---:R-:W-:Y:S01]  /*193c0*/  FMUL.FTZ R150, R3.reuse, R150 ;  /* 0x0000009603967220 */ /* 0x044fe20000410000 */
[C---:B------:R-:W-:Y:S01]  /*193d0*/  FMUL.FTZ R151, R3.reuse, R151 ;  /* 0x0000009703977220 */ /* 0x040fe20000410000 */
[----:B------:R-:W-:Y:S01]  /*193e0*/  FMUL.FTZ R154, R3, R154 ;  /* 0x0000009a039a7220 */ /* 0x000fe20000410000 */
[----:B------:R-:W-:Y:S01]  /*193f0*/  LEA R21, R21, UR4, 0x1 ;  /* 0x0000000415157c11 */ /* 0x000fe2000f8e08ff */
[C---:B------:R-:W-:Y:S01]  /*19400*/  FMUL.FTZ R155, R3.reuse, R155 ;  /* 0x0000009b039b7220 */ /* 0x040fe20000410000 */
[C---:B------:R-:W-:Y:S01]  /*19410*/  FMUL.FTZ R162, R3.reuse, R162 ;  /* 0x000000a203a27220 */ /* 0x040fe20000410000 */
[C---:B------:R-:W-:Y:S01]  /*19420*/  FMUL.FTZ R9, R3.reuse, R163 ;  /* 0x000000a303097220 */ /* 0x040fe20000410000 */
[C---:B------:R-:W-:Y:S01]  /*19430*/  FMUL.FTZ R170, R3.reuse, R170 ;  /* 0x000000aa03aa7220 */ /* 0x040fe20000410000 */
[----:B------:R-:W-:Y:S01]  /*19440*/  FMUL.FTZ R6, R3, R171 ;  /* 0x000000ab03067220 */ /* 0x000fe20000410000 */
[----:B------:R-:W-:-:S02]  /*19450*/  SEL R80, R80, 0xffffffe0, !P1 ;  /* 0xffffffe050507807 */ /* 0x000fc40004800000 */
[----:B------:R-:W-:Y:S01]  /*19460*/  SEL R67, R67, 0xffffffc0, !P2 ;  /* 0xffffffc043437807 */ /* 0x000fe20005000000 */
[----:B---34-:R-:W-:Y:S06]  /*19470*/  @P5 BRA `(.L_x_331) ;  /* 0x00000000001c5947 */ /* 0x018fec0003800000 */
[----:B------:R-:W2:Y:S01]  /*19480*/  S2UR UR9, SR_CTAID.Y ;  /* 0x00000000000979c3 */ /* 0x000ea20000002600 */
[----:B------:R-:W-:Y:S01]  /*19490*/  ULDC.64 UR4, c[0x0][0x290] ;  /* 0x0000a40000047ab9 */ /* 0x000fe20000000a00 */
[----:B--2---:R-:W-:Y:S02]  /*194a0*/  USHF.R.S32.HI UR8, URZ, 0x1f, UR9 ;  /* 0x0000001f3f087899 */ /* 0x004fe40008011409 */
[----:B------:R-:W-:Y:S02]  /*194b0*/  UIMAD.WIDE.U32 UR10, UR9, UR4, URZ ;  /* 0x00000004090a72a5 */ /* 0x000fe4000f8e003f */
[----:B------:R-:W-:-:S04]  /*194c0*/  UIMAD UR8, UR8, UR4, URZ ;  /* 0x00000004080872a4 */ /* 0x000fc8000f8e023f */
[----:B------:R-:W-:-:S04]  /*194d0*/  UIMAD UR8, UR9, UR5, UR8 ;  /* 0x00000005090872a4 */ /* 0x000fc8000f8e0208 */
[----:B------:R-:W-:-:S12]  /*194e0*/  UIADD3 UR8, UR11, UR8, URZ ;  /* 0x000000080b087290 */ /* 0x000fd8000fffe03f */
.L_x_331:
[----:B------:R-:W-:Y:S01]  /*194f0*/  ULDC.U8 UR4, c[0x0][0x3d8] ;  /* 0x0000f60000047ab9 */ /* 0x000fe20000000000 */
[----:B------:R-:W-:Y:S01]  /*19500*/  ULDC.U8 UR9, c[0x0][0x3d9] ;  /* 0x0000f64000097ab9 */ /* 0x000fe20000000000 */
[----:B------:R-:W-:Y:S01]  /*19510*/  ISETP.NE.AND P2, PT, RZ, UR4, PT ;  /* 0x00000004ff007c0c */ /* 0x000fe2000bf45270 */
[----:B------:R-:W-:Y:S01]  /*19520*/  @P6 FMUL.FTZ R0, R0, 0.69314718246459960938 ;  /* 0x3f31721800006820 */ /* 0x000fe20000410000 */
[----:B------:R-:W-:Y:S01]  /*19530*/  MOV R81, 0x7f800000 ;  /* 0x7f80000000517802 */ /* 0x000fe20000000f00 */
[C---:B------:R-:W-:Y:S01]  /*19540*/  FMUL.FTZ R178, R3.reuse, R178 ;  /* 0x000000b203b27220 */ /* 0x040fe20000410000 */
[----:B------:R-:W-:Y:S01]  /*19550*/  ISETP.NE.OR P1, PT, RZ, UR9, !P2 ;  /* 0x00000009ff007c0c */ /* 0x000fe2000d725670 */
[----:B-1----:R-:W-:Y:S01]  /*19560*/  @P6 FFMA.FTZ R81, R136, R5, R0 ;  /* 0x0000000588516223 */ /* 0x002fe20000010000 */
        /* <DEDUP_REMOVED lines=16> */
.L_x_332:
[----:B------:R-:W-:Y:S01]  /*19670*/  ISETP.NE.AND P1, PT, RZ, UR9, PT ;  /* 0x00000009ff007c0c */ /* 0x000fe2000bf25270 */
[----:B------:R-:W-:Y:S01]  /*19680*/  FMUL.FTZ R26, R3, R195 ;  /* 0x000000c3031a7220 */ /* 0x000fe20000410000 */
[----:B------:R-:W-:Y:S01]  /*19690*/  IADD3 R20, R21, -0x10, RZ ;  /* 0xfffffff015147810 */ /* 0x000fe20007ffe0ff */
[----:B------:R-:W-:Y:S01]  /*196a0*/  FMUL.FTZ R202, R3, R202 ;  /* 0x000000ca03ca7220 */ /* 0x000fe20000410000 */
        /* <DEDUP_REMOVED lines=8> */
[C---:B------:R-:W-:Y:S01]  /*19730*/  FMUL.FTZ R46, R3.reuse, R83 ;  /* 0x00000053032e7220 */ /* 0x040fe20000410000 */
[----:B------:R-:W-:Y:S01]  /*19740*/  @!P1 PLOP3.LUT P4, PT, P2, PT, PT, 0x80, 0x0 ;  /* 0x000000000000981c */ /* 0x000fe2000178f070 */
[----:B------:R-:W-:Y:S01]  /*19750*/  FMUL.FTZ R86, R3, R86 ;  /* 0x0000005603567220 */ /* 0x000fe20000410000 */
[----:B------:R-:W-:Y:S01]  /*19760*/  FSETP.NE.FTZ.AND P2, PT, R139, RZ, PT ;  /* 0x000000ff8b00720b */ /* 0x000fe20003f55000 */
        /* <DEDUP_REMOVED lines=12> */
[----:B------:R-:W2:Y:S01]  /*19830*/  @P2 MUFU.RCP R0, R139 ;  /* 0x0000008b00002308 */ /* 0x000ea20000001000 */
[----:B------:R-:W-:Y:S01]  /*19840*/  F2FP.BF16.F32.PACK_AB R5, R149, R148 ;  /* 0x000000949505723e */ /* 0x000fe200000010ff */
[----:B------:R-:W-:Y:S01]  /*19850*/  BSSY B0, `(.L_x_333) ;  /* 0x000012c000007945 */ /* 0x000fe20003800000 */
        /* <DEDUP_REMOVED lines=66> */
[----:B------:R1:W-:Y:S01]  /*19c80*/  STS [R21], R5 ;  /* 0x0000000515007388 */ /* 0x0003e20000000800 */
        /* <DEDUP_REMOVED lines=22> */
[----:B------:R-:W-:Y:S02]  /*19df0*/  F2FP.BF16.F32.PACK_AB R16, R16, R184 ;  /* 0x000000b81010723e */ /* 0x000fe400000010ff */
[----:B------:R-:W-:Y:S02]  /*19e00*/  F2FP.BF16.F32.PACK_AB R15, R15, R186 ;  /* 0x000000ba0f0f723e */ /* 0x000fe400000010ff */
[----:B-1----:R-:W-:Y:S02]  /*19e10*/  IADD3 R5, R67, R20, RZ ;  /* 0x0000001443057210 */ /* 0x002fe40007ffe0ff */
[----:B--2---:R-:W-:-:S02]  /*19e20*/  IADD3 R0, R21, R80, RZ ;  /* 0x0000005015007210 */ /* 0x004fc40007ffe0ff */
[----:B------:R-:W-:Y:S02]  /*19e30*/  F2FP.BF16.F32.PACK_AB R17, R17, R180 ;  /* 0x000000b41111723e */ /* 0x000fe400000010ff */
[----:B---3--:R-:W-:Y:S01]  /*19e40*/  IADD3 R13, R80, R20, RZ ;  /* 0x00000014500d7210 */ /* 0x008fe20007ffe0ff */
[----:B------:R1:W-:Y:S01]  /*19e50*/  STS [R0], R10 ;  /* 0x0000000a00007388 */ /* 0x0003e20000000800 */
[----:B------:R-:W-:Y:S01]  /*19e60*/  F2FP.BF16.F32.PACK_AB R25, R183, R25 ;  /* 0x00000019b719723e */ /* 0x000fe200000010ff */
[----:B------:R-:W-:Y:S01]  /*19e70*/  IMAD.IADD R2, R0, 0x1, R67 ;  /* 0x0000000100027824 */ /* 0x000fe200078e0243 */
[----:B----4-:R-:W-:Y:S01]  /*19e80*/  IADD3 R3, R21, R67, RZ ;  /* 0x0000004315037210 */ /* 0x010fe20007ffe0ff */
[----:B------:R-:W-:Y:S01]  /*19e90*/  STS [R0+0x400], R9 ;  /* 0x0004000900007388 */ /* 0x000fe20000000800 */
[----:B------:R-:W-:Y:S02]  /*19ea0*/  F2FP.BF16.F32.PACK_AB R24, R24, R188 ;  /* 0x000000bc1818723e */ /* 0x000fe400000010ff */
[----:B------:R-:W-:Y:S01]  /*19eb0*/  F2FP.BF16.F32.PACK_AB R28, R191, R28 ;  /* 0x0000001cbf1c723e */ /* 0x000fe200000010ff */
[----:B------:R2:W-:Y:S01]  /*19ec0*/  STS [R13], R7 ;  /* 0x000000070d007388 */ /* 0x0005e20000000800 */
[----:B------:R-:W-:Y:S01]  /*19ed0*/  F2FP.BF16.F32.PACK_AB R27, R27, R192 ;  /* 0x000000c01b1b723e */ /* 0x000fe200000010ff */
[----:B-----5:R-:W3:Y:S01]  /*19ee0*/  @P2 LDC R12, c[0x0][0x2e8] ;  /* 0x0000ba00ff0c2b82 */ /* 0x020ee20000000800 */
[----:B------:R-:W-:Y:S01]  /*19ef0*/  F2FP.BF16.F32.PACK_AB R26, R26, R194 ;  /* 0x000000c21a1a723e */ /* 0x000fe200000010ff */
[----:B------:R4:W-:Y:S01]  /*19f00*/  STS [R13+0x400], R6 ;  /* 0x000400060d007388 */ /* 0x0009e20000000800 */
[----:B------:R-:W-:-:S02]  /*19f10*/  F2FP.BF16.F32.PACK_AB R55, R55, R200 ;  /* 0x000000c83737723e */ /* 0x000fc400000010ff */
[----:B------:R-:W-:Y:S01]  /*19f20*/  F2FP.BF16.F32.PACK_AB R54, R54, R202 ;  /* 0x000000ca3636723e */ /* 0x000fe200000010ff */
[----:B------:R5:W-:Y:S01]  /*19f30*/  STS [R0+0x2000], R8 ;  /* 0x0020000800007388 */ /* 0x000be20000000800 */
[----:B------:R-:W-:Y:S01]  /*19f40*/  IADD3 R4, R13, R67, RZ ;  /* 0x000000430d047210 */ /* 0x000fe20007ffe0ff */
[----:B------:R-:W3:Y:S01]  /*19f50*/  @!P1 LDC R11, c[0x0][0x270] ;  /* 0x00009c00ff0b9b82 */ /* 0x000ee20000000800 */
[----:B------:R-:W-:Y:S01]  /*19f60*/  F2FP.BF16.F32.PACK_AB R57, R57, R196 ;  /* 0x000000c43939723e */ /* 0x000fe200000010ff */
[----:B------:R-:W-:Y:S01]  /*19f70*/  STS [R0+0x2400], R14 ;  /* 0x0024000e00007388 */ /* 0x000fe20000000800 */
[----:B------:R-:W-:Y:S02]  /*19f80*/  F2FP.BF16.F32.PACK_AB R56, R199, R56 ;  /* 0x00000038c738723e */ /* 0x000fe400000010ff */
[----:B------:R-:W-:Y:S01]  /*19f90*/  F2FP.BF16.F32.PACK_AB R53, R53, R204 ;  /* 0x000000cc3535723e */ /* 0x000fe200000010ff */
[----:B------:R-:W-:Y:S01]  /*19fa0*/  STS [R13+0x2000], R23 ;  /* 0x002000170d007388 */ /* 0x000fe20000000800 */
[----:B------:R-:W-:Y:S01]  /*19fb0*/  F2FP.BF16.F32.PACK_AB R52, R207, R52 ;  /* 0x00000034cf34723e */ /* 0x000fe200000010ff */
[----:B-1----:R-:W1:Y:S01]  /*19fc0*/  @P3 LDC R10, c[0x0][0x2e8] ;  /* 0x0000ba00ff0a3b82 */ /* 0x002e620000000800 */
[----:B------:R-:W-:Y:S01]  /*19fd0*/  F2FP.BF16.F32.PACK_AB R51, R51, R31 ;  /* 0x0000001f3333723e */ /* 0x000fe200000010ff */
[----:B------:R-:W-:Y:S01]  /*19fe0*/  STS [R13+0x2400], R22 ;  /* 0x002400160d007388 */ /* 0x000fe20000000800 */
[----:B------:R-:W-:-:S02]  /*19ff0*/  F2FP.BF16.F32.PACK_AB R50, R50, R70 ;  /* 0x000000463232723e */ /* 0x000fc400000010ff */
[----:B------:R-:W-:Y:S01]  /*1a000*/  F2FP.BF16.F32.PACK_AB R47, R47, R35 ;  /* 0x000000232f2f723e */ /* 0x000fe200000010ff */
[----:B------:R3:W-:Y:S01]  /*1a010*/  STS [R3], R19 ;  /* 0x0000001303007388 */ /* 0x0007e20000000800 */
[----:B------:R-:W-:Y:S01]  /*1a020*/  F2FP.BF16.F32.PACK_AB R46, R46, R82 ;  /* 0x000000522e2e723e */ /* 0x000fe200000010ff */
[----:B--2---:R-:W2:Y:S01]  /*1a030*/  @P1 LDC R7, c[0x0][0x2c0] ;  /* 0x0000b000ff071b82 */ /* 0x004ea20000000800 */
[----:B------:R-:W-:Y:S01]  /*1a040*/  F2FP.BF16.F32.PACK_AB R49, R49, R72 ;  /* 0x000000483131723e */ /* 0x000fe200000010ff */
[----:B------:R-:W-:Y:S01]  /*1a050*/  STS [R3+0x400], R18 ;  /* 0x0004001203007388 */ /* 0x000fe20000000800 */
[----:B------:R-:W-:Y:S02]  /*1a060*/  F2FP.BF16.F32.PACK_AB R48, R75, R48 ;  /* 0x000000304b30723e */ /* 0x000fe400000010ff */
[----:B------:R-:W-:Y:S01]  /*1a070*/  F2FP.BF16.F32.PACK_AB R45, R45, R76 ;  /* 0x0000004c2d2d723e */ /* 0x000fe200000010ff */
[----:B------:R3:W-:Y:S01]  /*1a080*/  STS [R5], R16 ;  /* 0x0000001005007388 */ /* 0x0007e20000000800 */
[----:B------:R-:W-:Y:S01]  /*1a090*/  F2FP.BF16.F32.PACK_AB R44, R79, R44 ;  /* 0x0000002c4f2c723e */ /* 0x000fe200000010ff */
[----:B----4-:R-:W4:Y:S01]  /*1a0a0*/  @!P1 LDC R6, c[0x0][0x2c4] ;  /* 0x0000b100ff069b82 */ /* 0x010f220000000800 */
[----:B------:R-:W-:Y:S01]  /*1a0b0*/  F2FP.BF16.F32.PACK_AB R43, R43, R84 ;  /* 0x000000542b2b723e */ /* 0x000fe200000010ff */
[----:B------:R-:W-:Y:S01]  /*1a0c0*/  STS [R5+0x400], R15 ;  /* 0x0004000f05007388 */ /* 0x000fe20000000800 */
        /* <DEDUP_REMOVED lines=11> */
[----:B------:R-:W-:Y:S01]  /*1a180*/  @!P1 IMAD.MOV.U32 R7, RZ, RZ, 0x1 ;  /* 0x00000001ff079424 */ /* 0x000fe200078e00ff */
[----:B------:R-:W-:Y:S01]  /*1a190*/  F2FP.BF16.F32.PACK_AB R35, R101, R100 ;  /* 0x000000646523723e */ /* 0x000fe200000010ff */
[----:B------:R-:W-:Y:S01]  /*1a1a0*/  STS [R5+0x2400], R28 ;  /* 0x0024001c05007388 */ /* 0x000fe20000000800 */
[----:B------:R-:W-:-:S02]  /*1a1b0*/  F2FP.BF16.F32.PACK_AB R34, R34, R102 ;  /* 0x000000662222723e */ /* 0x000fc400000010ff */
[----:B------:R-:W-:Y:S01]  /*1a1c0*/  F2FP.BF16.F32.PACK_AB R31, R113, R112 ;  /* 0x00000070711f723e */ /* 0x000fe200000010ff */
[----:B------:R-:W-:Y:S01]  /*1a1d0*/  STS [R2], R27 ;  /* 0x0000001b02007388 */ /* 0x000fe20000000800 */
[----:B------:R-:W-:Y:S01]  /*1a1e0*/  F2FP.BF16.F32.PACK_AB R30, R30, R114 ;  /* 0x000000721e1e723e */ /* 0x000fe200000010ff */
[----:B----4-:R-:W4:Y:S01]  /*1a1f0*/  @P4 LDC R6, c[0x0][0x2e4] ;  /* 0x0000b900ff064b82 */ /* 0x010f220000000800 */
[----:B------:R-:W-:Y:S01]  /*1a200*/  F2FP.BF16.F32.PACK_AB R33, R33, R104 ;  /* 0x000000682121723e */ /* 0x000fe200000010ff */
[----:B------:R-:W-:Y:S01]  /*1a210*/  STS [R2+0x400], R26 ;  /* 0x0004001a02007388 */ /* 0x000fe20000000800 */
[----:B------:R-:W-:Y:S02]  /*1a220*/  F2FP.BF16.F32.PACK_AB R32, R107, R32 ;  /* 0x000000206b20723e */ /* 0x000fe400000010ff */
[----:B------:R-:W-:Y:S01]  /*1a230*/  F2FP.BF16.F32.PACK_AB R29, R29, R108 ;  /* 0x0000006c1d1d723e */ /* 0x000fe200000010ff */
[----:B------:R-:W-:Y:S01]  /*1a240*/  STS [R4], R55 ;  /* 0x0000003704007388 */ /* 0x000fe20000000800 */
        /* <DEDUP_REMOVED lines=16> */
[----:B-1----:R-:W-:Y:S01]  /*1a350*/  MOV R17, 0x7f800000 ;  /* 0x7f80000000117802 */ /* 0x002fe20000000f00 */
[----:B------:R-:W-:Y:S01]  /*1a360*/  STS [R21+0x4000], R51 ;  /* 0x0040003315007388 */ /* 0x000fe20000000800 */
[----:B------:R-:W-:-:S03]  /*1a370*/  SHF.L.U32 R23, R142, 0x3, RZ ;  /* 0x000000038e177819 */ /* 0x000fc600000006ff */
[----:B------:R-:W-:Y:S04]  /*1a380*/  STS [R21+0x4400], R50 ;  /* 0x0044003215007388 */ /* 0x000fe80000000800 */
        /* <DEDUP_REMOVED lines=8> */
[----:B------:R-:W-:Y:S04]  /*1a410*/  STS [R13+0x4000], R39 ;  /* 0x004000270d007388 */ /* 0x000fe80000000800 */
[----:B------:R-:W-:Y:S04]  /*1a420*/  STS [R13+0x4400], R38 ;  /* 0x004400260d007388 */ /* 0x000fe80000000800 */
[----:B------:R-:W-:Y:S04]  /*1a430*/  STS [R0+0x6000], R41 ;  /* 0x0060002900007388 */ /* 0x000fe80000000800 */
[----:B------:R3:W-:Y:S01]  /*1a440*/  STS [R0+0x6400], R40 ;  /* 0x0064002800007388 */ /* 0x0007e20000000800 */
[----:B-1----:R-:W-:-:S03]  /*1a450*/  SHF.R.S32.HI R20, RZ, 0x3, R141 ;  /* 0x00000003ff147819 */ /* 0x002fc6000001148d */
[----:B------:R-:W-:Y:S04]  /*1a460*/  STS [R13+0x6000], R37 ;  /* 0x006000250d007388 */ /* 0x000fe80000000800 */
[----:B------:R-:W-:Y:S04]  /*1a470*/  STS [R13+0x6400], R36 ;  /* 0x006400240d007388 */ /* 0x000fe80000000800 */
[----:B------:R-:W-:Y:S04]  /*1a480*/  STS [R3+0x4000], R35 ;  /* 0x0040002303007388 */ /* 0x000fe80000000800 */
[----:B------:R-:W-:Y:S04]  /*1a490*/  STS [R3+0x4400], R34 ;  /* 0x0044002203007388 */ /* 0x000fe80000000800 */
[----:B------:R-:W-:Y:S04]  /*1a4a0*/  STS [R5+0x4000], R31 ;  /* 0x0040001f05007388 */ /* 0x000fe80000000800 */
[----:B------:R-:W-:Y:S01]  /*1a4b0*/  STS [R5+0x4400], R30 ;  /* 0x0044001e05007388 */ /* 0x000fe20000000800 */
[----:B---3--:R-:W-:Y:S01]  /*1a4c0*/  @P1 MOV R0, 0x1 ;  /* 0x0000000100001802 */ /* 0x008fe20000000f00 */
[----:B----4-:R-:W-:-:S02]  /*1a4d0*/  @!P1 IMAD R0, R6, R11, RZ ;  /* 0x0000000b06009224 */ /* 0x010fc400078e02ff */
[----:B------:R-:W-:Y:S01]  /*1a4e0*/  STS [R3+0x6000], R33 ;  /* 0x0060002103007388 */ /* 0x000fe20000000800 */
[----:B------:R-:W1:Y:S03]  /*1a4f0*/  @P5 LDC R11, c[0x0][0x2e8] ;  /* 0x0000ba00ff0b5b82 */ /* 0x000e660000000800 */
        /* <DEDUP_REMOVED lines=9> */
[----:B---3--:R-:W3:Y:S01]  /*1a590*/  @P3 MUFU.LG2 R5, R137 ;  /* 0x0000008900053308 */ /* 0x008ee20000000c00 */
[----:B------:R-:W5:Y:S02]  /*1a5a0*/  S2R R14, SR_CTAID.Y ;  /* 0x00000000000e7919 */ /* 0x000f640000002600 */
[----:B------:R-:W-:Y:S04]  /*1a5b0*/  STS [R4+0x6000], R64 ;  /* 0x0060004004007388 */ /* 0x000fe80000000800 */
[----:B------:R1:W-:Y:S01]  /*1a5c0*/  STS [R4+0x6400], R63 ;  /* 0x0064003f04007388 */ /* 0x0003e20000000800 */
[----:B------:R-:W-:Y:S06]  /*1a5d0*/  BAR.SYNC.DEFER_BLOCKING 0x0 ;  /* 0x0000000000007b1d */ /* 0x000fec0000010000 */
[----:B------:R-:W1:Y:S01]  /*1a5e0*/  S2R R28, SR_CTAID.Z ;  /* 0x00000000001c7919 */ /* 0x000e620000002700 */
[----:B----4-:R-:W-:-:S04]  /*1a5f0*/  LEA.HI.SX32 R2, R132, 0x10, 0x1d ;  /* 0x0000001084027811 */ /* 0x010fc800078feaff */
[----:B------:R-:W-:Y:S01]  /*1a600*/  ISETP.GE.AND P4, PT, R2, UR6, PT ;  /* 0x0000000602007c0c */ /* 0x000fe2000bf86270 */
[----:B---3--:R-:W-:Y:S01]  /*1a610*/  @P3 FMUL.FTZ R2, R5, 0.69314718246459960938 ;  /* 0x3f31721805023820 */ /* 0x008fe20000410000 */
[----:B------:R-:W-:-:S03]  /*1a620*/  LEA.HI.SX32 R5, R132, 0x20, 0x1d ;  /* 0x0000002084057811 */ /* 0x000fc600078feaff */
[----:B------:R-:W-:Y:S01]  /*1a630*/  @P3 FFMA.FTZ R19, R135, R10, R2 ;  /* 0x0000000a87133223 */ /* 0x000fe20000010002 */
[----:B--2---:R-:W-:Y:S01]  /*1a640*/  IMAD R2, R7, UR7, RZ ;  /* 0x0000000707027c24 */ /* 0x004fe2000f8e02ff */
[----:B------:R-:W-:Y:S01]  /*1a650*/  ISETP.GE.AND P3, PT, R5, UR6, PT ;  /* 0x0000000605007c0c */ /* 0x000fe2000bf66270 */
[----:B-----5:R-:W-:Y:S01]  /*1a660*/  IMAD R3, R14, R0, RZ ;  /* 0x000000000e037224 */ /* 0x020fe200078e02ff */
[----:B-1----:R-:W1:Y:S01]  /*1a670*/  @P5 MUFU.LG2 R4, R138 ;  /* 0x0000008a00045308 */ /* 0x002e620000000c00 */
[----:B------:R-:W-:Y:S01]  /*1a680*/  @P1 IMAD R0, R9, R8, RZ ;  /* 0x0000000809001224 */ /* 0x000fe200078e02ff */
[----:B------:R2:W3:Y:S01]  /*1a690*/  LDS.128 R24, [R244+0x3800] ;  /* 0x00380000f4187984 */ /* 0x0004e20000000c00 */
[----:B------:R-:W-:Y:S02]  /*1a6a0*/  @!P1 MOV R0, R6 ;  /* 0x0000000600009202 */ /* 0x000fe40000000f00 */
[----:B------:R-:W-:Y:S02]  /*1a6b0*/  SEL R3, R3, RZ, !P6 ;  /* 0x000000ff03037207 */ /* 0x000fe40007000000 */
[----:B------:R-:W-:Y:S01]  /*1a6c0*/  LOP3.LUT P6, RZ, R140, 0x3, RZ, 0xc0, !PT ;  /* 0x000000038cff7812 */ /* 0x000fe200078cc0ff */
[----:B------:R-:W4:Y:S01]  /*1a6d0*/  @P2 MUFU.LG2 R8, R139 ;  /* 0x0000008b00082308 */ /* 0x000f220000000c00 */
[----:B------:R-:W-:Y:S01]  /*1a6e0*/  SHF.L.U32 R2, R2, 0x7, RZ ;  /* 0x0000000702027819 */ /* 0x000fe200000006ff */
[----:B-1----:R-:W-:Y:S01]  /*1a6f0*/  @P5 FMUL.FTZ R4, R4, 0.69314718246459960938 ;  /* 0x3f31721804045820 */ /* 0x002fe20000410000 */
[----:B------:R-:W-:Y:S01]  /*1a700*/  IMAD R3, R28, R0, R3 ;  /* 0x000000001c037224 */ /* 0x000fe200078e0203 */
[----:B------:R-:W-:-:S02]  /*1a710*/  IADD3 R0, R20, 0x30, RZ ;  /* 0x0000003014007810 */ /* 0x000fc40007ffe0ff */
[----:B------:R-:W-:Y:S02]  /*1a720*/  @P5 FFMA.FTZ R16, R134, R11, R4 ;  /* 0x0000000b86105223 */ /* 0x000fe40000010004 */
[----:B------:R-:W-:Y:S01]  /*1a730*/  ISETP.GE.AND P1, PT, R0, UR14, PT ;  /* 0x0000000e00007c0c */ /* 0x000fe2000bf26270 */
[----:B----4-:R-:W-:Y:S01]  /*1a740*/  @P2 FMUL.FTZ R5, R8, 0.69314718246459960938 ;  /* 0x3f31721808052820 */ /* 0x010fe20000410000 */
[----:B------:R-:W-:-:S03]  /*1a750*/  SHF.R.S32.HI R0, RZ, 0x1f, R2 ;  /* 0x0000001fff007819 */ /* 0x000fc60000011402 */
[----:B------:R-:W-:Y:S01]  /*1a760*/  @P2 FFMA.FTZ R17, R133, R12, R5 ;  /* 0x0000000c85112223 */ /* 0x000fe20000010005 */
[--C-:B------:R-:W-:Y:S02]  /*1a770*/  IADD3 R5, P5, P2, R2, R68, R3.reuse ;  /* 0x0000004402057210 */ /* 0x100fe40007abe003 */
        /* <DEDUP_REMOVED lines=20> */
[----:B------:R-:W-:-:S04]  /*1a8c0*/  ISETP.GE.AND P0, PT, R2, UR14, PT ;  /* 0x0000000e02007c0c */ /* 0x000fc8000bf06270 */
[----:B------:R-:W-:-:S09]  /*1a8d0*/  ISETP.GE.AND P1, PT, R11, UR14, PT ;  /* 0x0000000e0b007c0c */ /* 0x000fd2000bf26270 */
[----:B------:R-:W-:-:S04]  /*1a8e0*/  @!P0 IMAD R0, R2, R7, RZ ;  /* 0x0000000702008224 */ /* 0x000fc800078e02ff */
[----:B------:R-:W-:Y:S01]  /*1a8f0*/  @!P1 IMAD R3, R11, R7, RZ ;  /* 0x000000070b039224 */ /* 0x000fe200078e02ff */
[----:B------:R-:W-:-:S04]  /*1a900*/  @!P0 IADD3 R6, P2, R0, R5, RZ ;  /* 0x0000000500068210 */ /* 0x000fc80007f5e0ff */
[----:B------:R-:W-:Y:S01]  /*1a910*/  @!P0 LEA.HI.X.SX32 R9, R0, R4, 0x1, P2 ;  /* 0x0000000400098211 */ /* 0x000fe200010f0eff */
[----:B------:R-:W-:Y:S01]  /*1a920*/  VIADD R0, R2, 0x40 ;  /* 0x0000004002007836 */ /* 0x000fe20000000000 */
[----:B------:R-:W-:-:S04]  /*1a930*/  @!P1 IADD3 R10, P2, R3, R5, RZ ;  /* 0x00000005030a9210 */ /* 0x000fc80007f5e0ff */
[----:B------:R-:W-:Y:S02]  /*1a940*/  ISETP.GE.AND P6, PT, R0, UR14, PT ;  /* 0x0000000e00007c0c */ /* 0x000fe4000bfc6270 */
[----:B------:R-:W-:-:S11]  /*1a950*/  @!P1 LEA.HI.X.SX32 R14, R3, R4, 0x1, P2 ;  /* 0x00000004030e9211 */ /* 0x000fd600010f0eff */
        /* <DEDUP_REMOVED lines=27> */
.L_x_334:
[----:B------:R-:W-:Y:S05]  /*1ab10*/  BSYNC B0 ;  /* 0x0000000000007941 */ /* 0x000fea0003800000 */
.L_x_333:
[----:B------:R1:W5:Y:S01]  /*1ab20*/  LDL R29, [R1+0x2c] ;  /* 0x00002c00011d7983 */ /* 0x0003620000100800 */
[C---:B--2---:R-:W-:Y:S01]  /*1ab30*/  VIADD R3, R20.reuse, 0x40 ;  /* 0x0000004014037836 */ /* 0x044fe20000000000 */
[----:B------:R-:W-:Y:S01]  /*1ab40*/  SHF.R.S32.HI R4, RZ, 0x1f, R23 ;  /* 0x0000001fff047819 */ /* 0x000fe20000011417 */
[----:B------:R-:W-:Y:S01]  /*1ab50*/  VIADD R0, R20, 0x50 ;  /* 0x0000005014007836 */ /* 0x000fe20000000000 */
[----:B------:R1:W2:Y:S01]  /*1ab60*/  LDS.128 R16, [R244] ;  /* 0x00000000f4107984 */ /* 0x0002a20000000c00 */
[----:B------:R-:W-:Y:S01]  /*1ab70*/  IADD3 R2, P2, R23, UR10, RZ ;  /* 0x0000000a17027c10 */ /* 0x000fe2000ff5e0ff */
[----:B------:R-:W-:Y:S01]  /*1ab80*/  ULDC.64 UR4, c[0x0][0x2a0] ;  /* 0x0000a80000047ab9 */ /* 0x000fe20000000a00 */
[----:B------:R-:W-:Y:S01]  /*1ab90*/  SHF.R.S32.HI R5, RZ, 0x1f, R28 ;  /* 0x0000001fff057819 */ /* 0x000fe2000001141c */
[----:B------:R1:W4:Y:S01]  /*1aba0*/  LDS.128 R12, [R244+0x4000] ;  /* 0x00400000f40c7984 */ /* 0x0003220000000c00 */
[----:B------:R-:W-:Y:S01]  /*1abb0*/  ISETP.GE.AND P5, PT, R3, UR14, PT ;  /* 0x0000000e03007c0c */ /* 0x000fe2000bfa6270 */
[----:B------:R-:W-:Y:S01]  /*1abc0*/  BSSY B0, `(.L_x_335) ;  /* 0x000001a000007945 */ /* 0x000fe20003800000 */
[----:B------:R-:W-:Y:S01]  /*1abd0*/  IADD3.X R3, R4, UR8, RZ, P2, !PT ;  /* 0x0000000804037c10 */ /* 0x000fe200097fe4ff */
[----:B------:R-:W-:Y:S01]  /*1abe0*/  VIADD R22, R20, 0x60 ;  /* 0x0000006014167836 */ /* 0x000fe20000000000 */
[----:B------:R-:W-:Y:S01]  /*1abf0*/  ISETP.GE.AND P2, PT, R0, UR14, PT ;  /* 0x0000000e00007c0c */ /* 0x000fe2000bf46270 */
[----:B------:R-:W-:Y:S01]  /*1ac00*/  IMAD R0, R5, UR4, RZ ;  /* 0x0000000405007c24 */ /* 0x000fe2000f8e02ff */
[----:B------:R-:W-:Y:S01]  /*1ac10*/  SHF.R.S32.HI R21, RZ, 0x1f, R20 ;  /* 0x0000001fff157819 */ /* 0x000fe20000011414 */
[----:B------:R-:W-:Y:S01]  /*1ac20*/  IMAD.WIDE.U32 R10, R28, UR4, R2 ;  /* 0x000000041c0a7c25 */ /* 0x000fe2000f8e0002 */
[----:B------:R-:W-:-:S03]  /*1ac30*/  MOV R6, UR16 ;  /* 0x0000001000067c02 */ /* 0x000fc60008000f00 */
[----:B------:R-:W-:Y:S02]  /*1ac40*/  IMAD R0, R28, UR5, R0 ;  /* 0x000000051c007c24 */ /* 0x000fe4000f8e0200 */
[----:B------:R-:W-:-:S03]  /*1ac50*/  IMAD.WIDE R6, R6, 0x80, R20 ;  /* 0x0000008006067825 */ /* 0x000fc600078e0214 */
[----:B------:R-:W-:Y:S01]  /*1ac60*/  IADD3 R9, R11, R0, RZ ;  /* 0x000000000b097210 */ /* 0x000fe20007ffe0ff */
[----:B------:R-:W-:Y:S06]  /*1ac70*/  @P0 BRA `(.L_x_336) ;  /* 0x0000000000380947 */ /* 0x000fec0003800000 */
[----:B------:R-:W-:Y:S01]  /*1ac80*/  ULDC.64 UR4, c[0x0][0x298] ;  /* 0x0000a60000047ab9 */ /* 0x000fe20000000a00 */
[----:B------:R-:W-:Y:S02]  /*1ac90*/  IMAD.MOV.U32 R8, RZ, RZ, R10 ;  /* 0x000000ffff087224 */ /* 0x000fe400078e000a */
[----:B------:R-:W-:Y:S02]  /*1aca0*/  IMAD R0, R7, UR4, RZ ;  /* 0x0000000407007c24 */ /* 0x000fe4000f8e02ff */
[----:B------:R-:W-:-:S04]  /*1acb0*/  IMAD.WIDE.U32 R4, R6, UR4, R8 ;  /* 0x0000000406047c25 */ /* 0x000fc8000f8e0008 */
[----:B------:R-:W-:Y:S01]  /*1acc0*/  IMAD R0, R6, UR5, R0 ;  /* 0x0000000506007c24 */ /* 0x000fe2000f8e0200 */
[----:B------:R-:W-:Y:S02]  /*1acd0*/  ULDC.64 UR4, c[0x0][0x280] ;  /* 0x0000a00000047ab9 */ /* 0x000fe40000000a00 */
[C---:B------:R-:W-:Y:S01]  /*1ace0*/  LEA R2, P0, R4.reuse, UR4, 0x1 ;  /* 0x0000000404027c11 */ /* 0x040fe2000f8008ff */
[----:B------:R-:W-:Y:S01]  /*1acf0*/  ULDC UR4, c[0x0][0x2d0] ;  /* 0x0000b40000047ab9 */ /* 0x000fe20000000800 */
[----:B------:R-:W-:Y:S02]  /*1ad00*/  IADD3 R0, R5, R0, RZ ;  /* 0x0000000005007210 */ /* 0x000fe40007ffe0ff */
[----:B------:R-:W-:Y:S02]  /*1ad10*/  ISETP.GE.AND P6, PT, R23, UR4, PT ;  /* 0x0000000417007c0c */ /* 0x000fe4000bfc6270 */
[----:B------:R-:W-:Y:S02]  /*1ad20*/  LEA.HI.X R3, R4, UR5, R0, 0x1, P0 ;  /* 0x0000000504037c11 */ /* 0x000fe400080f0c00 */
[----:B-----5:R-:W-:-:S09]  /*1ad30*/  ISETP.GE.AND P0, PT, R29, UR4, PT ;  /* 0x000000041d007c0c */ /* 0x020fd2000bf06270 */
[----:B--2---:R2:W-:Y:S04]  /*1ad40*/  @!P6 STG.E.128 desc[UR20][R2.64], R16 ;  /* 0x000000100200e986 */ /* 0x0045e8000c101d14 */
[----:B----4-:R2:W-:Y:S02]  /*1ad50*/  @!P0 STG.E.128 desc[UR20][R2.64+0x80], R12 ;  /* 0x0000800c02008986 */ /* 0x0105e4000c101d14 */
.L_x_336:
[----:B------:R-:W-:Y:S05]  /*1ad60*/  BSYNC B0 ;  /* 0x0000000000007941 */ /* 0x000fea0003800000 */
.L_x_335:
[----:B--2---:R2:W1:Y:S01]  /*1ad70*/  LDS.128 R16, [R244+0x800] ;  /* 0x00080000f4107984 */ /* 0x0044620000000c00 */
[----:B------:R-:W-:Y:S01]  /*1ad80*/  BSSY B0, `(.L_x_337) ;  /* 0x0000016000007945 */ /* 0x000fe20003800000 */
[----:B------:R-:W-:Y:S02]  /*1ad90*/  ISETP.GE.AND P0, PT, R22, UR14, PT ;  /* 0x0000000e16007c0c */ /* 0x000fe4000bf06270 */
[----:B----4-:R2:W4:Y:S01]  /*1ada0*/  LDS.128 R12, [R244+0x4800] ;  /* 0x00480000f40c7984 */ /* 0x0105220000000c00 */
[----:B------:R-:W-:Y:S01]  /*1adb0*/  IADD3 R20, R20, 0x70, RZ ;  /* 0x0000007014147810 */ /* 0x000fe20007ffe0ff */
        /* <DEDUP_REMOVED lines=10> */
[C---:B------:R-:W-:Y:S01]  /*1ae60*/  LEA R2, P4, R4.reuse, UR4, 0x1 ;  /* 0x0000000404027c11 */ /* 0x040fe2000f8808ff */
[----:B------:R-:W-:Y:S01]  /*1ae70*/  IMAD.IADD R0, R5, 0x1, R0 ;  /* 0x0000000105007824 */ /* 0x000fe200078e0200 */
[----:B------:R-:W-:Y:S02]  /*1ae80*/  ULDC UR4, c[0x0][0x2d0] ;  /* 0x0000b40000047ab9 */ /* 0x000fe40000000800 */
[----:B------:R-:W-:Y:S02]  /*1ae90*/  ISETP.GE.AND P6, PT, R23, UR4, PT ;  /* 0x0000000417007c0c */ /* 0x000fe4000bfc6270 */
[----:B------:R-:W-:Y:S02]  /*1aea0*/  LEA.HI.X R3, R4, UR5, R0, 0x1, P4 ;  /* 0x0000000504037c11 */ /* 0x000fe4000a0f0c00 */
[----:B-----5:R-:W-:-:S09]  /*1aeb0*/  ISETP.GE.AND P4, PT, R29, UR4, PT ;  /* 0x000000041d007c0c */ /* 0x020fd2000bf86270 */
[----:B-1----:R1:W-:Y:S04]  /*1aec0*/  @!P6 STG.E.128 desc[UR20][R2.64], R16 ;  /* 0x000000100200e986 */ /* 0x0023e8000c101d14 */
[----:B----4-:R1:W-:Y:S02]  /*1aed0*/  @!P4 STG.E.128 desc[UR20][R2.64+0x80], R12 ;  /* 0x0000800c0200c986 */ /* 0x0103e4000c101d14 */
.L_x_338:
[----:B------:R-:W-:Y:S05]  /*1aee0*/  BSYNC B0 ;  /* 0x0000000000007941 */ /* 0x000fea0003800000 */
.L_x_337:
[----:B-1----:R1:W1:Y:S01]  /*1aef0*/  LDS.128 R16, [R244+0x1000] ;  /* 0x00100000f4107984 */ /* 0x0022620000000c00 */
[----:B------:R-:W-:Y:S01]  /*1af00*/  BSSY B0, `(.L_x_339) ;  /* 0x0000015000007945 */ /* 0x000fe20003800000 */
[----:B------:R-:W-:Y:S02]  /*1af10*/  ISETP.GE.AND P4, PT, R20, UR14, PT ;  /* 0x0000000e14007c0c */ /* 0x000fe4000bf86270 */
[----:B----4-:R4:W1:Y:S01]  /*1af20*/  LDS.128 R12, [R244+0x5000] ;  /* 0x00500000f40c7984 */ /* 0x0108620000000c00 */
[----:B------:R-:W-:Y:S10]  /*1af30*/  @P3 BRA `(.L_x_340) ;  /* 0x0000000000443947 */ /* 0x000ff40003800000 */
        /* <DEDUP_REMOVED lines=16> */
[----:B------:R1:W-:Y:S02]  /*1b040*/  @!P3 STG.E.128 desc[UR20][R2.64+0x80], R12 ;  /* 0x0000800c0200b986 */ /* 0x0003e4000c101d14 */
.L_x_340:
[----:B------:R-:W-:Y:S05]  /*1b050*/  BSYNC B0 ;  /* 0x0000000000007941 */ /* 0x000fea0003800000 */
.L_x_339:
[----:B-1----:R1:W1:Y:S01]  /*1b060*/  LDS.128 R16, [R244+0x1800] ;  /* 0x00180000f4107984 */ /* 0x0022620000000c00 */
[----:B------:R-:W-:Y:S03]  /*1b070*/  BSSY B0, `(.L_x_341) ;  /* 0x0000014000007945 */ /* 0x000fe60003800000 */
[----:B------:R1:W1:Y:S01]  /*1b080*/  LDS.128 R12, [R244+0x5800] ;  /* 0x00580000f40c7984 */ /* 0x0002620000000c00 */
[----:B------:R-:W-:Y:S05]  /*1b090*/  @P1 BRA `(.L_x_342) ;  /* 0x0000000000441947 */ /* 0x000fea0003800000 */
[----:B------:R-:W-:Y:S01]  /*1b0a0*/  IADD3 R0, P1, R6, 0x30, RZ ;  /* 0x0000003006007810 */ /* 0x000fe20007f3e0ff */
[----:B------:R-:W-:Y:S01]  /*1b0b0*/  ULDC.64 UR4, c[0x0][0x298] ;  /* 0x0000a60000047ab9 */ /* 0x000fe20000000a00 */
[----:B------:R-:W-:Y:S01]  /*1b0c0*/  MOV R3, R9 ;  /* 0x0000000900037202 */ /* 0x000fe20000000f00 */
[----:B------:R-:W-:Y:S02]  /*1b0d0*/  ULDC UR6, c[0x0][0x2d0] ;  /* 0x0000b40000067ab9 */ /* 0x000fe40000000800 */
[----:B------:R-:W-:Y:S01]  /*1b0e0*/  IMAD.X R2, RZ, RZ, R7, P1 ;  /* 0x000000ffff027224 */ /* 0x000fe200008e0607 */
[----:B------:R-:W-:Y:S02]  /*1b0f0*/  ISETP.GE.AND P3, PT, R23, UR6, PT ;  /* 0x0000000617007c0c */ /* 0x000fe4000bf66270 */
[----:B-----5:R-:W-:Y:S01]  /*1b100*/  ISETP.GE.AND P1, PT, R29, UR6, PT ;  /* 0x000000061d007c0c */ /* 0x020fe2000bf26270 */
[----:B------:R-:W-:Y:S02]  /*1b110*/  IMAD R20, R2, UR4, RZ ;  /* 0x0000000402147c24 */ /* 0x000fe4000f8e02ff */
[----:B------:R-:W-:-:S04]  /*1b120*/  IMAD.MOV.U32 R2, RZ, RZ, R10 ;  /* 0x000000ffff027224 */ /* 0x000fc800078e000a */
[----:B------:R-:W-:-:S04]  /*1b130*/  IMAD.WIDE.U32 R4, R0, UR4, R2 ;  /* 0x0000000400047c25 */ /* 0x000fc8000f8e0002 */
[----:B------:R-:W-:Y:S01]  /*1b140*/  IMAD R0, R0, UR5, R20 ;  /* 0x0000000500007c24 */ /* 0x000fe2000f8e0214 */
[----:B------:R-:W-:Y:S02]  /*1b150*/  ULDC.64 UR4, c[0x0][0x280] ;  /* 0x0000a00000047ab9 */ /* 0x000fe40000000a00 */
[----:B------:R-:W-:Y:S01]  /*1b160*/  LEA R2, P6, R4, UR4, 0x1 ;  /* 0x0000000404027c11 */ /* 0x000fe2000f8c08ff */
[----:B------:R-:W-:-:S05]  /*1b170*/  IMAD.IADD R0, R5, 0x1, R0 ;  /* 0x0000000105007824 */ /* 0x000fca00078e0200 */
[----:B------:R-:W-:-:S05]  /*1b180*/  LEA.HI.X R3, R4, UR5, R0, 0x1, P6 ;  /* 0x0000000504037c11 */ /* 0x000fca000b0f0c00 */
[----:B-1----:R1:W-:Y:S04]  /*1b190*/  @!P3 STG.E.128 desc[UR20][R2.64], R16 ;  /* 0x000000100200b986 */ /* 0x0023e8000c101d14 */
[----:B------:R1:W-:Y:S02]  /*1b1a0*/  @!P1 STG.E.128 desc[UR20][R2.64+0x80], R12 ;  /* 0x0000800c02009986 */ /* 0x0003e4000c101d14 */
.L_x_342:
[----:B------:R-:W-:Y:S05]  /*1b1b0*/  BSYNC B0 ;  /* 0x0000000000007941 */ /* 0x000fea0003800000 */
.L_x_341:
        /* <DEDUP_REMOVED lines=21> */
.L_x_344:
[----:B------:R-:W-:Y:S05]  /*1b310*/  BSYNC B0 ;  /* 0x0000000000007941 */ /* 0x000fea0003800000 */
.L_x_343:
        /* <DEDUP_REMOVED lines=21> */
.L_x_346:
[----:B------:R-:W-:Y:S05]  /*1b470*/  BSYNC B0 ;  /* 0x0000000000007941 */ /* 0x000fea0003800000 */
.L_x_345:
        /* <DEDUP_REMOVED lines=21> */
.L_x_348:
[----:B------:R-:W-:Y:S05]  /*1b5d0*/  BSYNC B0 ;  /* 0x0000000000007941 */ /* 0x000fea0003800000 */
.L_x_347:
[----:B-12-4-:R-:W1:Y:S01]  /*1b5e0*/  LDS.128 R244, [R244+0x7800] ;  /* 0x00780000f4f47984 */ /* 0x016e620000000c00 */
        /* <DEDUP_REMOVED lines=16> */
[----:B---3--:R2:W-:Y:S01]  /*1b6f0*/  @!P1 STG.E.128 desc[UR20][R2.64], R24 ;  /* 0x0000001802009986 */ /* 0x0085e2000c101d14 */
[----:B------:R-:W-:Y:S05]  /*1b700*/  @P0 EXIT ;  /* 0x000000000000094d */ /* 0x000fea0003800000 */
[----:B-1----:R-:W-:Y:S01]  /*1b710*/  STG.E.128 desc[UR20][R2.64+0x80], R244 ;  /* 0x000080f402007986 */ /* 0x002fe2000c101d14 */
[----:B------:R-:W-:Y:S05]  /*1b720*/  EXIT ;  /* 0x000000000000794d */ /* 0x000fea0003800000 */
.L_x_281:
        /* <DEDUP_REMOVED lines=27> */
[----:B------:R-:W-:Y:S01]  /*1b8e0*/  VIADD R18, R8, 0x20 ;  /* 0x0000002008127836 */ /* 0x000fe20000000000 */
[----:B------:R-:W-:Y:S01]  /*1b8f0*/  @!UP0 UMOV UR12, UR18 ;  /* 0x00000012000c8c82 */ /* 0x000fe20008000000 */
[----:B------:R-:W-:Y:S01]  /*1b900*/  UISETP.NE.AND UP0, UPT, UR10, URZ, !UP2 ;  /* 0x0000003f0a00728c */ /* 0x000fe2000d705270 */
[----:B------:R-:W-:Y:S01]  /*1b910*/  IADD3 R2, P0, R14, UR12, RZ ;  /* 0x0000000c0e027c10 */ /* 0x000fe2000ff1e0ff */
        /* <DEDUP_REMOVED lines=56> */
.L_x_350:
[----:B------:R-:W-:Y:S05]  /*1bca0*/  BSYNC B0 ;  /* 0x0000000000007941 */ /* 0x000fea0003800000 */
.L_x_349:
[----:B------:R-:W-:Y:S01]  /*1bcb0*/  BSSY B0, `(.L_x_351) ;  /* 0x0000015000007945 */ /* 0x000fe20003800000 */
[----:B------:R-:W-:Y:S02]  /*1bcc0*/  ISETP.GE.AND P4, PT, R22, UR17, PT ;  /* 0x0000001116007c0c */ /* 0x000fe4000bf86270 */
[----:B------:R-:W-:Y:S01]  /*1bcd0*/  IADD3 R21, R8, 0x50, RZ ;  /* 0x0000005008157810 */ /* 0x000fe20007ffe0ff */
[----:B------:R-:W-:Y:S05]  /*1bce0*/  @P0 BRA `(.L_x_352) ;  /* 0x0000000000440947 */ /* 0x000fea0003800000 */
[----:B------:R-:W-:Y:S01]  /*1bcf0*/  IADD3 R0, P0, R6, 0x10, RZ ;  /* 0x0000001006007810 */ /* 0x000fe20007f1e0ff */
[----:B------:R-:W-:Y:S01]  /*1bd00*/  ULDC.64 UR4, c[0x0][0x298] ;  /* 0x0000a60000047ab9 */ /* 0x000fe20000000a00 */
[----:B------:R-:W-:Y:S01]  /*1bd10*/  MOV R5, R11 ;  /* 0x0000000b00057202 */ /* 0x000fe20000000f00 */
[----:B------:R-:W-:Y:S01]  /*1bd20*/  IMAD.MOV.U32 R4, RZ, RZ, R12 ;  /* 0x000000ffff047224 */ /* 0x000fe200078e000c */
[----:B------:R-:W-:Y:S01]  /*1bd30*/  ULDC UR7, c[0x0][0x2d0] ;  /* 0x0000b40000077ab9 */ /* 0x000fe20000000800 */
[----:B-1----:R-:W-:Y:S01]  /*1bd40*/  IMAD.X R2, RZ, RZ, R7, P0 ;  /* 0x000000ffff027224 */ /* 0x002fe200000e0607 */
        /* <DEDUP_REMOVED lines=11> */
.L_x_352:
[----:B------:R-:W-:Y:S05]  /*1be00*/  BSYNC B0 ;  /* 0x0000000000007941 */ /* 0x000fea0003800000 */
.L_x_351:
        /* <DEDUP_REMOVED lines=9> */
[----:B-12---:R-:W-:Y:S01]  /*1bea0*/  IMAD.X R2, RZ, RZ, R7, P3 ;  /* 0x000000ffff027224 */ /* 0x006fe200018e0607 */
        /* <DEDUP_REMOVED lines=11> */
.L_x_354:
[----:B------:R-:W-:Y:S05]  /*1bf60*/  BSYNC B0 ;  /* 0x0000000000007941 */ /* 0x000fea0003800000 */
.L_x_353:
        /* <DEDUP_REMOVED lines=9> */
[----:B-123--:R-:W-:Y:S01]  /*1c000*/  IMAD.X R2, RZ, RZ, R7, P2 ;  /* 0x000000ffff027224 */ /* 0x00efe200010e0607 */
        /* <DEDUP_REMOVED lines=11> */
.L_x_356:
[----:B------:R-:W-:Y:S05]  /*1c0c0*/  BSYNC B0 ;  /* 0x0000000000007941 */ /* 0x000fea0003800000 */
.L_x_355:
[----:B------:R-:W-:Y:S01]  /*1c0d0*/  BSSY B0, `(.L_x_357) ;  /* 0x0000014000007945 */ /* 0x000fe20003800000 */
[----:B------:R-:W-:-:S03]  /*1c0e0*/  ISETP.GE.AND P2, PT, R16, UR17, PT ;  /* 0x0000001110007c0c */ /* 0x000fc6000bf46270 */
[----:B------:R-:W-:Y:S10]  /*1c0f0*/  @P4 BRA `(.L_x_358) ;  /* 0x0000000000444947 */ /* 0x000ff40003800000 */
[----:B------:R-:W-:Y:S01]  /*1c100*/  IADD3 R0, P4, R6, 0x40, RZ ;  /* 0x0000004006007810 */ /* 0x000fe20007f9e0ff */
[----:B------:R-:W-:Y:S01]  /*1c110*/  ULDC.64 UR4, c[0x0][0x298] ;  /* 0x0000a60000047ab9 */ /* 0x000fe20000000a00 */
[----:B------:R-:W-:Y:S01]  /*1c120*/  MOV R5, R11 ;  /* 0x0000000b00057202 */ /* 0x000fe20000000f00 */
[----:B------:R-:W-:Y:S01]  /*1c130*/  IMAD.MOV.U32 R4, RZ, RZ, R12 ;  /* 0x000000ffff047224 */ /* 0x000fe200078e000c */
[----:B------:R-:W-:Y:S01]  /*1c140*/  ULDC UR7, c[0x0][0x2d0] ;  /* 0x0000b40000077ab9 */ /* 0x000fe20000000800 */
[----:B-1234-:R-:W-:Y:S01]  /*1c150*/  IMAD.X R2, RZ, RZ, R7, P4 ;  /* 0x000000ffff027224 */ /* 0x01efe200020e0607 */
        /* <DEDUP_REMOVED lines=11> */
.L_x_358:
[----:B------:R-:W-:Y:S05]  /*1c210*/  BSYNC B0 ;  /* 0x0000000000007941 */ /* 0x000fea0003800000 */
.L_x_357:
[----:B------:R-:W-:Y:S01]  /*1c220*/  BSSY B0, `(.L_x_359) ;  /* 0x0000014000007945 */ /* 0x000fe20003800000 */
[----:B------:R-:W-:-:S03]  /*1c230*/  ISETP.GE.OR P5, PT, R8, UR17, P1 ;  /* 0x0000001108007c0c */ /* 0x000fc60008fa6670 */
        /* <DEDUP_REMOVED lines=18> */
.L_x_360:
[----:B------:R-:W-:Y:S05]  /*1c360*/  BSYNC B0 ;  /* 0x0000000000007941 */ /* 0x000fea0003800000 */
.L_x_359:
        /* <DEDUP_REMOVED lines=20> */
.L_x_362:
[----:B------:R-:W-:Y:S05]  /*1c4b0*/  BSYNC B0 ;  /* 0x0000000000007941 */ /* 0x000fea0003800000 */
.L_x_361:
[----:B------:R-:W-:Y:S01]  /*1c4c0*/  BSSY B0, `(.L_x_363) ;  /* 0x0000014000007945 */ /* 0x000fe20003800000 */
[----:B------:R-:W-:-:S03]  /*1c4d0*/  ISETP.GE.OR P6, PT, R18, UR17, P1 ;  /* 0x0000001112007c0c */ /* 0x000fc60008fc6670 */
[----:B------:R-:W-:Y:S10]  /*1c4e0*/  @P2 BRA `(.L_x_364) ;  /* 0x0000000000442947 */ /* 0x000ff40003800000 */
[----:B------:R-:W-:Y:S01]  /*1c4f0*/  IADD3 R0, P2, R6, 0x70, RZ ;  /* 0x0000007006007810 */ /* 0x000fe20007f5e0ff */
[----:B------:R-:W-:Y:S01]  /*1c500*/  ULDC.64 UR4, c[0x0][0x298] ;  /* 0x0000a60000047ab9 */ /* 0x000fe20000000a00 */
[----:B-1234-:R-:W-:Y:S01]  /*1c510*/  MOV R3, R11 ;  /* 0x0000000b00037202 */ /* 0x01efe20000000f00 */
        /* <DEDUP_REMOVED lines=14> */
.L_x_364:
[----:B------:R-:W-:Y:S05]  /*1c600*/  BSYNC B0 ;  /* 0x0000000000007941 */ /* 0x000fea0003800000 */
.L_x_363:
[----:B------:R-:W-:Y:S04]  /*1c610*/  BSSY B0, `(.L_x_365) ;  /* 0x000000a000007945 */ /* 0x000fe80003800000 */
[----:B------:R-:W-:Y:S05]  /*1c620*/  @P5 BRA `(.L_x_366) ;  /* 0x0000000000205947 */ /* 0x000fea0003800000 */
[----:B------:R-:W-:Y:S01]  /*1c630*/  IMAD R0, R8, UR9, RZ ;  /* 0x0000000908007c24 */ /* 0x000fe2000f8e02ff */
[----:B------:R-:W-:-:S04]  /*1c640*/  ULDC.64 UR4, c[0x0][0x2b0] ;  /* 0x0000ac0000047ab9 */ /* 0x000fc80000000a00 */
[----:B-1234-:R-:W-:-:S04]  /*1c650*/  IADD3 R3, P2, R0, UR6, RZ ;  /* 0x0000000600037c10 */ /* 0x01efc8000ff5e0ff */
[----:B------:R-:W-:Y:S02]  /*1c660*/  LEA.HI.X.SX32 R0, R0, UR26, 0x1, P2 ;  /* 0x0000001a00007c11 */ /* 0x000fe400090f0eff */
[----:B------:R-:W-:-:S04]  /*1c670*/  LEA R2, P2, R3, UR4, 0x2 ;  /* 0x0000000403027c11 */ /* 0x000fc8000f8410ff */
[----:B------:R-:W-:Y:S01]  /*1c680*/  LEA.HI.X R3, R3, UR5, R0, 0x2, P2 ;  /* 0x0000000503037c11 */ /* 0x000fe200090f1400 */
[----:B------:R-:W-:-:S05]  /*1c690*/  IMAD.MOV.U32 R0, RZ, RZ, 0x7f800000 ;  /* 0x7f800000ff007424 */ /* 0x000fca00078e00ff */
[----:B------:R1:W-:Y:S03]  /*1c6a0*/  STG.E desc[UR20][R2.64], R0 ;  /* 0x0000000002007986 */ /* 0x0003e6000c101914 */
.L_x_366:
[----:B------:R-:W-:Y:S05]  /*1c6b0*/  BSYNC B0 ;  /* 0x0000000000007941 */ /* 0x000fea0003800000 */
.L_x_365:
        /* <DEDUP_REMOVED lines=9> */
[----:B--234-:R-:W-:-:S04]  /*1c750*/  IADD3 R3, P0, R0, UR6, RZ ;  /* 0x0000000600037c10 */ /* 0x01cfc8000ff1e0ff */
[----:B------:R-:W-:Y:S02]  /*1c760*/  LEA.HI.X.SX32 R0, R0, UR26, 0x1, P0 ;  /* 0x0000001a00007c11 */ /* 0x000fe400080f0eff */
[----:B------:R-:W-:-:S04]  /*1c770*/  LEA R2, P0, R3, UR4, 0x2 ;  /* 0x0000000403027c11 */ /* 0x000fc8000f8010ff */
[----:B------:R-:W-:Y:S01]  /*1c780*/  LEA.HI.X R3, R3, UR5, R0, 0x2, P0 ;  /* 0x0000000503037c11 */ /* 0x000fe200080f1400 */
[----:B------:R-:W-:-:S05]  /*1c790*/  IMAD.MOV.U32 R0, RZ, RZ, 0x7f800000 ;  /* 0x7f800000ff007424 */ /* 0x000fca00078e00ff */
[----:B------:R1:W-:Y:S03]  /*1c7a0*/  STG.E desc[UR20][R2.64], R0 ;  /* 0x0000000002007986 */ /* 0x0003e6000c101914 */
.L_x_368:
[----:B------:R-:W-:Y:S05]  /*1c7b0*/  BSYNC B0 ;  /* 0x0000000000007941 */ /* 0x000fea0003800000 */
.L_x_367:
[----:B------:R-:W-:Y:S04]  /*1c7c0*/  BSSY B0, `(.L_x_369) ;  /* 0x000000a000007945 */ /* 0x000fe80003800000 */
[----:B------:R-:W-:Y:S05]  /*1c7d0*/  @P6 BRA `(.L_x_370) ;  /* 0x0000000000206947 */ /* 0x000fea0003800000 */
        /* <DEDUP_REMOVED lines=8> */
.L_x_370:
[----:B------:R-:W-:Y:S05]  /*1c860*/  BSYNC B0 ;  /* 0x0000000000007941 */ /* 0x000fea0003800000 */
.L_x_369:
        /* <DEDUP_REMOVED lines=10> */
.L_x_372:
[----:B------:R-:W-:Y:S05]  /*1c910*/  BSYNC B0 ;  /* 0x0000000000007941 */ /* 0x000fea0003800000 */
.L_x_371:
        /* <DEDUP_REMOVED lines=10> */
.L_x_374:
[----:B------:R-:W-:Y:S05]  /*1c9c0*/  BSYNC B0 ;  /* 0x0000000000007941 */ /* 0x000fea0003800000 */
.L_x_373:
        /* <DEDUP_REMOVED lines=10> */
.L_x_376:
[----:B------:R-:W-:Y:S05]  /*1ca70*/  BSYNC B0 ;  /* 0x0000000000007941 */ /* 0x000fea0003800000 */
.L_x_375:
        /* <DEDUP_REMOVED lines=10> */
.L_x_378:
[----:B------:R-:W-:Y:S05]  /*1cb20*/  BSYNC B0 ;  /* 0x0000000000007941 */ /* 0x000fea0003800000 */
.L_x_377:
[----:B------:R-:W-:Y:S05]  /*1cb30*/  @P1 EXIT ;  /* 0x000000000000194d */ /* 0x000fea0003800000 */
[----:B-1----:R-:W-:Y:S01]  /*1cb40*/  IMAD R0, R16, UR9, RZ ;  /* 0x0000000910007c24 */ /* 0x002fe2000f8e02ff */
[----:B------:R-:W-:-:S04]  /*1cb50*/  ULDC.64 UR4, c[0x0][0x2b0] ;  /* 0x0000ac0000047ab9 */ /* 0x000fc80000000a00 */
[----:B--234-:R-:W-:-:S04]  /*1cb60*/  IADD3 R3, P0, R0, UR6, RZ ;  /* 0x0000000600037c10 */ /* 0x01cfc8000ff1e0ff */
[----:B------:R-:W-:Y:S02]  /*1cb70*/  LEA.HI.X.SX32 R0, R0, UR26, 0x1, P0 ;  /* 0x0000001a00007c11 */ /* 0x000fe400080f0eff */
[----:B------:R-:W-:-:S04]  /*1cb80*/  LEA R2, P0, R3, UR4, 0x2 ;  /* 0x0000000403027c11 */ /* 0x000fc8000f8010ff */
[----:B------:R-:W-:Y:S01]  /*1cb90*/  LEA.HI.X R3, R3, UR5, R0, 0x2, P0 ;  /* 0x0000000503037c11 */ /* 0x000fe200080f1400 */
[----:B------:R-:W-:-:S05]  /*1cba0*/  IMAD.MOV.U32 R0, RZ, RZ, 0x7f800000 ;  /* 0x7f800000ff007424 */ /* 0x000fca00078e00ff */
[----:B------:R-:W-:Y:S01]  /*1cbb0*/  STG.E desc[UR20][R2.64], R0 ;  /* 0x0000000002007986 */ /* 0x000fe2000c101914 */
[----:B------:R-:W-:Y:S05]  /*1cbc0*/  EXIT ;  /* 0x000000000000794d */ /* 0x000fea0003800000 */
.L_x_379:
        /* <DEDUP_REMOVED lines=11> */
.L_x_1742:


//--------------------- .text._ZN5flash16flash_fwd_kernelI23Flash_fwd_kernel_traitsILi128ELi128ELi64ELi4ELb0ELb0EN7cutlass10bfloat16_tE19Flash_kernel_traitsILi128ELi128ELi64ELi4ES3_EELb0ELb1ELb0ELb1ELb0ELb0ELb0ELb0EEEvNS_16Flash_fwd_paramsE --------------------------
	.section	.text._ZN5flash16flash_fwd_kernelI23Flash_fwd_kernel_traitsILi128ELi128ELi64ELi4ELb0ELb0EN7cutlass10bfloat16_tE19Flash_kernel_traitsILi128ELi128ELi64ELi4ES3_EELb0ELb1ELb0ELb1ELb0ELb0ELb0ELb0EEEvNS_16Flash_fwd_paramsE,"ax",@progbits
	.align	128
        .global         _ZN5flash16flash_fwd_kernelI23Flash_fwd_kernel_traitsILi128ELi128ELi64ELi4ELb0ELb0EN7cutlass10bfloat16_tE19Flash_kernel_traitsILi128ELi128ELi64ELi4ES3_EELb0ELb1ELb0ELb1ELb0ELb0ELb0ELb0EEEvNS_16Flash_fwd_paramsE
        .type           _ZN5flash16flash_fwd_kernelI23Flash_fwd_kernel_traitsILi128ELi128ELi64ELi4ELb0ELb0EN7cutlass10bfloat16_tE19Flash_kernel_traitsILi128ELi128ELi64ELi4ES3_EELb0ELb1ELb0ELb1ELb0ELb0ELb0ELb0EEEvNS_16Flash_fwd_paramsE,@function
        .size           _ZN5flash16flash_fwd_kernelI23Flash_fwd_kernel_traitsILi128ELi128ELi64ELi4ELb0ELb0EN7cutlass10bfloat16_tE19Flash_kernel_traitsILi128ELi128ELi64ELi4ES3_EELb0ELb1ELb0ELb1ELb0ELb0ELb0ELb0EEEvNS_16Flash_fwd_paramsE,(.L_x_1743 - _ZN5flash16flash_fwd_kernelI23Flash_fwd_kernel_traitsILi128ELi128ELi64ELi4ELb0ELb0EN7cutlass10bfloat16_tE19Flash_kernel_traitsILi128ELi128ELi64ELi4ES3_EELb0ELb1ELb0ELb1ELb0ELb0ELb0ELb0EEEvNS_16Flash_fwd_paramsE)
        .other          _ZN5flash16flash_fwd_kernelI23Flash_fwd_kernel_traitsILi128ELi128ELi64ELi4ELb0ELb0EN7cutlass10bfloat16_tE19Flash_kernel_traitsILi128ELi128ELi64ELi4ES3_EELb0ELb1ELb0ELb1ELb0ELb0ELb0ELb0EEEvNS_16Flash_fwd_paramsE,@"STO_CUDA_ENTRY STV_DEFAULT"
_ZN5flash16flash_fwd_kernelI23Flash_fwd_kernel_traitsILi128ELi128ELi64ELi4ELb0ELb0EN7cutlass10bfloat16_tE19Flash_kernel_traitsILi128ELi128ELi64ELi4ES3_EELb0ELb1ELb0ELb1ELb0ELb0ELb0ELb0EEEvNS_16Flash_fwd_paramsE:
.text._ZN5flash16flash_fwd_kernelI23Flash_fwd_kernel_traitsILi128ELi128ELi64ELi4ELb0ELb0EN7cutlass10bfloat16_tE19Flash_kernel_traitsILi128ELi128ELi64ELi4ES3_EELb0ELb1ELb0ELb1ELb0ELb0ELb0ELb0EEEvNS_16Flash_fwd_paramsE:
        /* <DEDUP_REMOVED lines=55> */
.L_x_380:
[----:B------:R-:W-:-:S05]  /*0370*/  ULDC UR7, c[0x0][0x2c8] ;  /* 0x0000b20000077ab9 */ /* 0x000fca0000000800 */
.L_x_381:
        /* <DEDUP_REMOVED lines=42> */
[----:B------:R-:W-:Y:S01]  /*0620*/  UISETP.NE.AND UP0, UPT, UR6, -0x1, UPT ;  /* 0xffffffff0600788c */ /* 0x000fe2000bf05270 */
[----:B------:R-:W-:Y:S01]  /*0630*/  LEA.HI R14, R15, R132, RZ, 0x4 ;  /* 0x000000840f0e7211 */ /* 0x000fe200078f20ff */
[----:B------:R-:W-:Y:S02]  /*0640*/  UIADD3 UR14, -UR25, UR17, URZ ;  /* 0x00000011190e7290 */ /* 0x000fe4000fffe13f */
[----:B------:R-:W-:Y:S02]  /*0650*/  USHF.R.S32.HI UR23, URZ, 0x1f, UR26 ;  /* 0x0000001f3f177899 */ /* 0x000fe4000801141a */
[----:B------:R-:W-:-:S03]  /*0660*/  PLOP3.LUT P1, PT, PT, PT, UP0, 0x80, 0x0 ;  /* 0x000000000000781c */ /* 0x000fc60003f2f008 */
[----:B------:R-:W-:Y:S01]  /*0670*/  @UP1 ULDC.64 UR4, c[0x0][0x240] ;  /* 0x0000900000041ab9 */ /* 0x000fe20000000a00 */
[----:B------:R-:W-:Y:S02]  /*0680*/  @!UP1 USHF.R.S32.HI UR7, URZ, 0x1f, UR24 ;  /* 0x0000001f3f079899 */ /* 0x000fe40008011418 */
[----:B------:R-:W-:Y:S02]  /*0690*/  @UP1 UIMAD.WIDE.U32 UR12, UR15, UR4, URZ ;  /* 0x000000040f0c12a5 */ /* 0x000fe4000f8e003f */
[----:B------:R-:W-:Y:S02]  /*06a0*/  @UP0 UIADD3 UR27, UR11, UR6, URZ ;  /* 0x000000060b1b0290 */ /* 0x000fe4000fffe03f */
[----:B------:R-:W-:Y:S01]  /*06b0*/  @UP1 UIMAD UR10, UR15, UR5, UR13 ;  /* 0x000000050f0a12a4 */ /* 0x000fe2000f8e020d */
[----:B------:R-:W-:Y:S01]  /*06c0*/  @UP0 ULDC.64 UR8, c[0x0][0x248] ;  /* 0x0000920000080ab9 */ /* 0x000fe20000000a00 */
[----:B-1----:R-:W-:Y:S01]  /*06d0*/  IABS R3, R0 ;  /* 0x0000000000037213 */ /* 0x002fe20000000000 */
[----:B------:R-:W-:Y:S01]  /*06e0*/  @!UP1 ULDC.64 UR4, c[0x0][0x228] ;  /* 0x00008a0000049ab9 */ /* 0x000fe20000000a00 */
[----:B------:R-:W-:-:S02]  /*06f0*/  @UP0 UIMAD.WIDE.U32 UR30, UR27, UR8, URZ ;  /* 0x000000081b1e02a5 */ /* 0x000fc4000f8e003f */
[----:B------:R-:W1:Y:S01]  /*0700*/  I2F.RP R5, R3 ;  /* 0x0000000300057306 */ /* 0x000e620000209400 */
[----:B------:R-:W-:Y:S02]  /*0710*/  @!UP1 UIMAD UR7, UR7, UR4, URZ ;  /* 0x00000004070792a4 */ /* 0x000fe4000f8e023f */
[----:B------:R-:W-:Y:S01]  /*0720*/  @!UP1 UIMAD.WIDE.U32 UR28, UR24, UR4, URZ ;  /* 0x00000004181c92a5 */ /* 0x000fe2000f8e003f */
[----:B--2---:R-:W-:Y:S01]  /*0730*/  IABS R4, R4 ;  /* 0x0000000400047213 */ /* 0x004fe20000000000 */
[----:B------:R-:W-:Y:S02]  /*0740*/  @!UP1 UIMAD UR5, UR24, UR5, UR7 ;  /* 0x00000005180592a4 */ /* 0x000fe4000f8e0207 */
[----:B------:R-:W-:Y:S02]  /*0750*/  @UP0 UIMAD UR27, UR27, UR9, URZ ;  /* 0x000000091b1b02a4 */ /* 0x000fe4000f8e023f */
[----:B------:R-:W-:Y:S02]  /*0760*/  @!UP1 UIADD3 UR10, UR29, UR5, URZ ;  /* 0x000000051d0a9290 */ /* 0x000fe4000fffe03f */
[----:B------:R-:W-:Y:S01]  /*0770*/  @UP0 UIADD3 UR27, UR31, UR27, URZ ;  /* 0x0000001b1f1b0290 */ /* 0x000fe2000fffe03f */
[----:B------:R-:W-:Y:S01]  /*0780*/  @!UP1 UMOV UR12, UR28 ;  /* 0x0000001c000c9c82 */ /* 0x000fe20008000000 */
[----:B-1----:R-:W1:Y:S02]  /*0790*/  MUFU.RCP R6, R5 ;  /* 0x0000000500067308 */ /* 0x002e640000001000 */
[----:B-1----:R-:W-:-:S06]  /*07a0*/  VIADD R6, R6, 0xffffffe ;  /* 0x0ffffffe06067836 */ /* 0x002fcc0000000000 */
[----:B------:R-:W1:Y:S02]  /*07b0*/  F2I.FTZ.U32.TRUNC.NTZ R7, R6 ;  /* 0x0000000600077305 */ /* 0x000e64000021f000 */
[----:B-1----:R-:W-:Y:S02]  /*07c0*/  IMAD.MOV R2, RZ, RZ, -R7 ;  /* 0x000000ffff027224 */ /* 0x002fe400078e0a07 */
[----:B------:R-:W-:Y:S02]  /*07d0*/  IMAD.MOV.U32 R6, RZ, RZ, RZ ;  /* 0x000000ffff067224 */ /* 0x000fe400078e00ff */
[----:B------:R-:W-:-:S04]  /*07e0*/  IMAD R2, R2, R3, RZ ;  /* 0x0000000302027224 */ /* 0x000fc800078e02ff */
[----:B------:R-:W-:Y:S01]  /*07f0*/  IMAD.HI.U32 R7, R7, R2, R6 ;  /* 0x0000000207077227 */ /* 0x000fe200078e0006 */
[----:B------:R-:W-:-:S04]  /*0800*/  LEA.HI R2, R15, R132, RZ, 0x3 ;  /* 0x000000840f027211 */ /* 0x000fc800078f18ff */
[----:B------:R-:W-:Y:S01]  /*0810*/  SHF.R.S32.HI R16, RZ, 0x3, R2 ;  /* 0x00000003ff107819 */ /* 0x000fe20000011402 */
[----:B------:R-:W-:-:S03]  /*0820*/  IMAD.HI.U32 R211, R7, R4, RZ ;  /* 0x0000000407d37227 */ /* 0x000fc600078e00ff */
[----:B------:R-:W-:Y:S01]  /*0830*/  SHF.R.S32.HI R17, RZ, 0x1f, R16 ;  /* 0x0000001fff117819 */ /* 0x000fe20000011410 */
[----:B------:R-:W-:Y:S02]  /*0840*/  IMAD.MOV R6, RZ, RZ, -R211 ;  /* 0x000000ffff067224 */ /* 0x000fe400078e0ad3 */
[C---:B------:R-:W-:Y:S02]  /*0850*/  VIADD R5, R16.reuse, 0x50 ;  /* 0x0000005010057836 */ /* 0x040fe40000000000 */
[----:B------:R-:W-:Y:S02]  /*0860*/  IMAD R6, R3, R6, R4 ;  /* 0x0000000603067224 */ /* 0x000fe400078e0204 */
[C---:B------:R-:W-:Y:S01]  /*0870*/  VIADD R4, R16.reuse, 0x40 ;  /* 0x0000004010047836 */ /* 0x040fe20000000000 */
[----:B------:R-:W-:Y:S01]  /*0880*/  ISETP.GE.AND P3, PT, R5, UR14, PT ;  /* 0x0000000e05007c0c */ /* 0x000fe2000bf66270 */
[----:B------:R-:W-:Y:S01]  /*0890*/  IMAD.SHL.U32 R7, R16, 0x40, RZ ;  /* 0x0000004010077824 */ /* 0x000fe200078e00ff */
[----:B------:R-:W-:Y:S01]  /*08a0*/  ISETP.GT.U32.AND P5, PT, R3, R6, PT ;  /* 0x000000060300720c */ /* 0x000fe20003fa4070 */
[----:B------:R-:W-:Y:S01]  /*08b0*/  IMAD.WIDE R22, R23, 0x80, R16 ;  /* 0x0000008017167825 */ /* 0x000fe200078e0210 */
[----:B------:R-:W-:-:S02]  /*08c0*/  LOP3.LUT R5, R2, 0xfffffff8, RZ, 0xc0, !PT ;  /* 0xfffffff802057812 */ /* 0x000fc400078ec0ff */
[----:B------:R-:W-:Y:S01]  /*08d0*/  ISETP.GE.AND P4, PT, R4, UR14, PT ;  /* 0x0000000e04007c0c */ /* 0x000fe2000bf86270 */
[----:B------:R-:W-:Y:S01]  /*08e0*/  VIADD R4, R16, 0x60 ;  /* 0x0000006010047836 */ /* 0x000fe20000000000 */
[----:B------:R-:W-:Y:S01]  /*08f0*/  LOP3.LUT R7, R7, 0x1c0, RZ, 0xc0, !PT ;  /* 0x000001c007077812 */ /* 0x000fe200078ec0ff */
[----:B------:R-:W-:-:S03]  /*0900*/  IMAD.IADD R10, R132, 0x1, -R5 ;  /* 0x00000001840a7824 */ /* 0x000fc600078e0a05 */
[----:B------:R-:W-:Y:S01]  /*0910*/  ISETP.GE.AND P0, PT, R4, UR14, PT ;  /* 0x0000000e04007c0c */ /* 0x000fe2000bf06270 */
[----:B------:R-:W-:Y:S01]  /*0920*/  IMAD.SHL.U32 R48, R10, 0x8, RZ ;  /* 0x000000080a307824 */ /* 0x000fe200078e00ff */
[----:B------:R-:W-:Y:S01]  /*0930*/  LOP3.LUT R4, R0, UR26, RZ, 0x3c, !PT ;  /* 0x0000001a00047c12 */ /* 0x000fe2000f8e3cff */
[----:B------:R-:W-:Y:S02]  /*0940*/  @!P5 IMAD.IADD R6, R6, 0x1, -R3 ;  /* 0x000000010606d824 */ /* 0x000fe400078e0a03 */
[----:B------:R-:W-:Y:S01]  /*0950*/  @!P5 VIADD R211, R211, 0x1 ;  /* 0x00000001d3d3d836 */ /* 0x000fe20000000000 */
[----:B------:R-:W-:Y:S02]  /*0960*/  ISETP.GE.AND P2, PT, R4, RZ, PT ;  /* 0x000000ff0400720c */ /* 0x000fe40003f46270 */
[----:B------:R-:W-:Y:S02]  /*0970*/  ISETP.GE.U32.AND P6, PT, R6, R3, PT ;  /* 0x000000030600720c */ /* 0x000fe40003fc6070 */
[----:B------:R-:W-:-:S02]  /*0980*/  LOP3.LUT R3, R14, 0xfffffff0, RZ, 0xc0, !PT ;  /* 0xfffffff00e037812 */ /* 0x000fc400078ec0ff */
[----:B------:R-:W-:-:S03]  /*0990*/  ISETP.NE.AND P5, PT, R0, RZ, PT ;  /* 0x000000ff0000720c */ /* 0x000fc60003fa5270 */
[----:B------:R-:W-:Y:S01]  /*09a0*/  IMAD.IADD R6, R132, 0x1, -R3 ;  /* 0x0000000184067824 */ /* 0x000fe200078e0a03 */
[----:B------:R-:W-:-:S04]  /*09b0*/  LOP3.LUT R3, R7, 0x38, R48, 0xf8, !PT ;  /* 0x0000003807037812 */ /* 0x000fc800078ef830 */
[----:B------:R-:W-:Y:S01]  /*09c0*/  SHF.R.S32.HI R5, RZ, 0x1f, R6 ;  /* 0x0000001fff057819 */ /* 0x000fe20000011406 */
[----:B------:R-:W-:Y:S06]  /*09d0*/  @P1 BRA `(.L_x_383) ;  /* 0x0000000000301947 */ /* 0x000fec0003800000 */
        /* <DEDUP_REMOVED lines=12> */
.L_x_383:
[----:B------:R-:W-:Y:S01]  /*0aa0*/  @UP0 UIADD3 UR4, UR11, UR6, URZ ;  /* 0x000000060b040290 */ /* 0x000fe2000fffe03f */
[----:B------:R-:W-:Y:S02]  /*0ab0*/  SHF.R.U32.HI R252, RZ, 0x3, R7 ;  /* 0x00000003fffc7819 */ /* 0x000fe40000011607 */
[----:B------:R-:W-:Y:S01]  /*0ac0*/  @UP0 ULDC.64 UR6, c[0x0][0x250] ;  /* 0x0000940000060ab9 */ /* 0x000fe20000000a00 */
[----:B------:R-:W-:Y:S01]  /*0ad0*/  SHF.R.S32.HI R49, RZ, 0x1f, R48 ;  /* 0x0000001fff317819 */ /* 0x000fe20000011430 */
[----:B------:R-:W-:Y:S01]  /*0ae0*/  @UP0 UIMAD.WIDE.U32 UR28, UR4, UR6, URZ ;  /* 0x00000006041c02a5 */ /* 0x000fe2000f8e003f */
[----:B------:R-:W-:Y:S01]  /*0af0*/  LOP3.LUT R252, R3, R252, RZ, 0x3c, !PT ;  /* 0x000000fc03fc7212 */ /* 0x000fe200078e3cff */
[----:B------:R-:W-:Y:S01]  /*0b00*/  @UP0 UIMAD UR4, UR4, UR7, URZ ;  /* 0x00000007040402a4 */ /* 0x000fe2000f8e023f */
[----:B------:R-:W-:Y:S02]  /*0b10*/  LEA.HI R3, R15, R132, RZ, 0x6 ;  /* 0x000000840f037211 */ /* 0x000fe400078f30ff */
[----:B------:R-:W-:Y:S01]  /*0b20*/  LEA.HI R8, R5, R6, RZ, 0x3 ;  /* 0x0000000605087211 */ /* 0x000fe200078f18ff */
[----:B------:R-:W-:Y:S01]  /*0b30*/  @UP0 UIADD3 UR13, UR29, UR4, URZ ;  /* 0x000000041d0d0290 */ /* 0x000fe2000fffe03f */
[----:B------:R-:W-:Y:S11]  /*0b40*/  @P1 BRA `(.L_x_384) ;  /* 0x0000000000301947 */ /* 0x000ff60003800000 */
        /* <DEDUP_REMOVED lines=12> */
.L_x_384:
[----:B------:R-:W-:Y:S01]  /*0c10*/  IMAD R5, R17, UR8, RZ ;  /* 0x0000000811057c24 */ /* 0x000fe2000f8e02ff */
[----:B------:R-:W-:Y:S01]  /*0c20*/  LOP3.LUT R13, R8, 0xfffffff8, RZ, 0xc0, !PT ;  /* 0xfffffff8080d7812 */ /* 0x000fe200078ec0ff */
[C---:B------:R-:W-:Y:S01]  /*0c30*/  IMAD.WIDE.U32 R18, R16.reuse, UR8, R48 ;  /* 0x0000000810127c25 */ /* 0x040fe2000f8e0030 */
[----:B------:R-:W-:Y:S01]  /*0c40*/  ULDC.64 UR4, c[0x0][0x258] ;  /* 0x0000960000047ab9 */ /* 0x000fe20000000a00 */
[----:B------:R-:W-:Y:S01]  /*0c50*/  BSSY B0, `(.L_x_385) ;  /* 0x000004a000007945 */ /* 0x000fe20003800000 */
[----:B------:R-:W-:Y:S01]  /*0c60*/  IADD3 R11, R16, 0x20, RZ ;  /* 0x00000020100b7810 */ /* 0x000fe20007ffe0ff */
[----:B------:R-:W-:Y:S01]  /*0c70*/  IMAD.SHL.U32 R3, R3, 0x8, RZ ;  /* 0x0000000803037824 */ /* 0x000fe200078e00ff */
[----:B------:R-:W-:Y:S01]  /*0c80*/  IADD3 R4, P1, R18, UR30, RZ ;  /* 0x0000001e12047c10 */ /* 0x000fe2000ff3e0ff */
[----:B------:R-:W-:Y:S02]  /*0c90*/  IMAD R2, R16, UR9, R5 ;  /* 0x0000000910027c24 */ /* 0x000fe4000f8e0205 */
[----:B------:R-:W-:Y:S01]  /*0ca0*/  @P6 VIADD R211, R211, 0x1 ;  /* 0x00000001d3d36836 */ /* 0x000fe20000000000 */
[----:B------:R-:W-:Y:S01]  /*0cb0*/  LOP3.LUT R252, R252, 0xfffffe00, R3, 0xf8, !PT ;  /* 0xfffffe00fcfc7812 */ /* 0x000fe200078ef803 */
[----:B------:R-:W-:Y:S01]  /*0cc0*/  IMAD R3, R17, UR6, RZ ;  /* 0x0000000611037c24 */ /* 0x000fe2000f8e02ff */
[----:B------:R-:W-:Y:S01]  /*0cd0*/  IADD3.X R5, R19, UR27, R2, P1, !PT ;  /* 0x0000001b13057c10 */ /* 0x000fe20008ffe402 */
[C---:B------:R-:W-:Y:S01]  /*0ce0*/  IMAD.WIDE.U32 R18, R16.reuse, UR6, R48 ;  /* 0x0000000610127c25 */ /* 0x040fe2000f8e0030 */
[----:B------:R-:W-:Y:S01]  /*0cf0*/  @!P2 IADD3 R211, -R211, RZ, RZ ;  /* 0x000000ffd3d3a210 */ /* 0x000fe20007ffe1ff */
[----:B------:R-:W1:Y:S01]  /*0d00*/  S2UR UR27, SR_CgaCtaId ;  /* 0x00000000001b79c3 */ /* 0x000e620000008800 */
[----:B------:R-:W-:Y:S01]  /*0d10*/  @!P5 LOP3.LUT R211, RZ, R0, RZ, 0x33, !PT ;  /* 0x00000000ffd3d212 */ /* 0x000fe200078e33ff */
[----:B------:R-:W-:Y:S01]  /*0d20*/  IMAD R2, R16, UR7, R3 ;  /* 0x0000000710027c24 */ /* 0x000fe2000f8e0203 */
[----:B------:R-:W-:Y:S01]  /*0d30*/  IADD3 R208, P2, R18, UR28, RZ ;  /* 0x0000001c12d07c10 */ /* 0x000fe2000ff5e0ff */
[----:B------:R-:W-:Y:S01]  /*0d40*/  IMAD.IADD R13, R6, 0x1, -R13 ;  /* 0x00000001060d7824 */ /* 0x000fe200078e0a0d */
[C---:B------:R-:W-:Y:S01]  /*0d50*/  IADD3 R6, P1, R48.reuse, UR12, RZ ;  /* 0x0000000c30067c10 */ /* 0x040fe2000ff3e0ff */
[----:B------:R-:W-:Y:S01]  /*0d60*/  VIADD R138, R48, 0x40 ;  /* 0x00000040308a7836 */ /* 0x000fe20000000000 */
[----:B------:R-:W-:Y:S01]  /*0d70*/  IADD3.X R209, R19, UR13, R2, P2, !PT ;  /* 0x0000000d13d17c10 */ /* 0x000fe200097fe402 */
[----:B------:R-:W-:Y:S01]  /*0d80*/  ULDC.64 UR12, c[0x0][0x260] ;  /* 0x00009800000c7ab9 */ /* 0x000fe20000000a00 */
[----:B------:R-:W-:Y:S01]  /*0d90*/  MOV R18, UR4 ;  /* 0x0000000400127c02 */ /* 0x000fe20008000f00 */
[----:B------:R-:W-:Y:S01]  /*0da0*/  IMAD.WIDE.U32 R30, R211, UR12, R4 ;  /* 0x0000000cd31e7c25 */ /* 0x000fe2000f8e0004 */
[----:B------:R-:W-:Y:S01]  /*0db0*/  SHF.R.S32.HI R0, RZ, 0x1f, R211 ;  /* 0x0000001fff007819 */ /* 0x000fe200000114d3 */
[----:B------:R-:W-:Y:S01]  /*0dc0*/  UIMAD UR4, UR23, UR4, URZ ;  /* 0x00000004170472a4 */ /* 0x000fe2000f8e023f */
[C---:B------:R-:W-:Y:S01]  /*0dd0*/  ISETP.GE.AND P6, PT, R16.reuse, UR14, PT ;  /* 0x0000000e10007c0c */ /* 0x040fe2000bfc6270 */
[----:B------:R-:W-:Y:S01]  /*0de0*/  VIADD R12, R16, 0x10 ;  /* 0x00000010100c7836 */ /* 0x000fe20000000000 */
[----:B------:R2:W-:Y:S01]  /*0df0*/  STL.64 [R1+0x28], R30 ;  /* 0x0000281e01007387 */ /* 0x0005e20000100a00 */
[----:B------:R-:W-:Y:S01]  /*0e00*/  IADD3.X R7, R49, UR10, RZ, P1, !PT ;  /* 0x0000000a31077c10 */ /* 0x000fe20008ffe4ff */
[----:B------:R-:W-:Y:S01]  /*0e10*/  ULDC.64 UR10, c[0x0][0x268] ;  /* 0x00009a00000a7ab9 */ /* 0x000fe20000000a00 */
[C---:B------:R-:W-:Y:S01]  /*0e20*/  IMAD R2, R0.reuse, UR12, RZ ;  /* 0x0000000c00027c24 */ /* 0x040fe2000f8e02ff */
[----:B------:R2:W-:Y:S01]  /*0e30*/  STL [R1+0x20], R138 ;  /* 0x0000208a01007387 */ /* 0x0005e20000100800 */
[----:B------:R-:W-:Y:S01]  /*0e40*/  IMAD R0, R0, UR10, RZ ;  /* 0x0000000a00007c24 */ /* 0x000fe2000f8e02ff */
[----:B------:R-:W-:Y:S01]  /*0e50*/  UIMAD UR5, UR26, UR5, UR4 ;  /* 0x000000051a0572a4 */ /* 0x000fe2000f8e0204 */
[----:B------:R-:W-:Y:S01]  /*0e60*/  ISETP.GE.AND P5, PT, R12, UR14, PT ;  /* 0x0000000e0c007c0c */ /* 0x000fe2000bfa6270 */
[----:B------:R-:W-:Y:S01]  /*0e70*/  IMAD.WIDE.U32 R18, R18, UR26, R6 ;  /* 0x0000001a12127c25 */ /* 0x000fe2000f8e0006 */
[----:B------:R-:W-:-:S02]  /*0e80*/  UMOV UR4, 0x400 ;  /* 0x0000040000047882 */ /* 0x000fc40000000000 */
[----:B-1----:R-:W-:Y:S01]  /*0e90*/  ULEA UR4, UR27, UR4, 0x18 ;  /* 0x000000041b047291 */ /* 0x002fe2000f8ec03f */
[----:B------:R-:W-:Y:S01]  /*0ea0*/  IMAD R2, R211, UR13, R2 ;  /* 0x0000000dd3027c24 */ /* 0x000fe2000f8e0202 */
[----:B------:R-:W-:Y:S01]  /*0eb0*/  R2P PR, R13, 0x6 ;  /* 0x000000060d007804 */ /* 0x000fe20000000000 */
[----:B------:R-:W-:Y:S01]  /*0ec0*/  IMAD.WIDE.U32 R208, R211, UR10, R208 ;  /* 0x0000000ad3d07c25 */ /* 0x000fe2000f8e00d0 */
[----:B------:R-:W-:Y:S02]  /*0ed0*/  IADD3 R21, R19, UR5, RZ ;  /* 0x0000000513157c10 */ /* 0x000fe4000fffe0ff */
[----:B------:R-:W-:Y:S01]  /*0ee0*/  LEA R252, R252, UR4, 0x1 ;  /* 0x00000004fcfc7c11 */ /* 0x000fe2000f8e08ff */
        /* <DEDUP_REMOVED lines=32> */
.L_x_386:
[----:B------:R-:W-:Y:S05]  /*10f0*/  BSYNC B0 ;  /* 0x0000000000007941 */ /* 0x000fea0003800000 */
.L_x_385:
        /* <DEDUP_REMOVED lines=33> */
.L_x_388:
[----:B------:R-:W-:Y:S05]  /*1310*/  BSYNC B0 ;  /* 0x0000000000007941 */ /* 0x000fea0003800000 */
.L_x_387:
        /* <DEDUP_REMOVED lines=34> */
.L_x_390:
[----:B------:R-:W-:Y:S05]  /*1540*/  BSYNC B0 ;  /* 0x0000000000007941 */ /* 0x000fea0003800000 */
.L_x_389:
        /* <DEDUP_REMOVED lines=33> */
.L_x_392:
[----:B------:R-:W-:Y:S05]  /*1760*/  BSYNC B0 ;  /* 0x0000000000007941 */ /* 0x000fea0003800000 */
.L_x_391:
[----:B------:R-:W-:Y:S04]  /*1770*/  BSSY B0, `(.L_x_393) ;  /* 0x000001f000007945 */ /* 0x000fe80003800000 */
        /* <DEDUP_REMOVED lines=30> */
.L_x_394:
[----:B------:R-:W-:Y:S05]  /*1960*/  BSYNC B0 ;  /* 0x0000000000007941 */ /* 0x000fea0003800000 */
.L_x_393:
        /* <DEDUP_REMOVED lines=31> */
.L_x_396:
[----:B------:R-:W-:Y:S05]  /*1b60*/  BSYNC B0 ;  /* 0x0000000000007941 */ /* 0x000fea0003800000 */
.L_x_395:
        /* <DEDUP_REMOVED lines=31> */
.L_x_398:
[----:B------:R-:W-:Y:S05]  /*1d60*/  BSYNC B0 ;  /* 0x0000000000007941 */ /* 0x000fea0003800000 */
.L_x_397:
[----:B------:R-:W-:Y:S01]  /*1d70*/  USHF.L.U32 UR29, UR8, 0x6, URZ ;  /* 0x00000006081d7899 */ /* 0x000fe2000800063f */
[----:B------:R-:W-:Y:S04]  /*1d80*/  BSSY B0, `(.L_x_399) ;  /* 0x000001f000007945 */ /* 0x000fe80003800000 */
[----:B------:R-:W-:Y:S05]  /*1d90*/  @P5 BRA `(.L_x_400) ;  /* 0x0000000000745947 */ /* 0x000fea0003800000 */
[----:B------:R-:W-:Y:S01]  /*1da0*/  ULDC UR5, c[0x0][0x2d0] ;  /* 0x0000b40000057ab9 */ /* 0x000fe20000000800 */
[----:B------:R-:W-:Y:S01]  /*1db0*/  IADD3 R19, P0, R22, 0x70, RZ ;  /* 0x0000007016137810 */ /* 0x000fe20007f1e0ff */
[----:B------:R-:W-:Y:S01]  /*1dc0*/  ULDC.64 UR10, c[0x0][0x240] ;  /* 0x00009000000a7ab9 */ /* 0x000fe20000000a00 */
[----:B------:R-:W-:Y:S01]  /*1dd0*/  ISETP.GE.AND P1, PT, R48, UR5, PT ;  /* 0x0000000530007c0c */ /* 0x000fe2000bf26270 */
[----:B------:R-:W-:Y:S02]  /*1de0*/  IMAD.MOV.U32 R22, RZ, RZ, R18 ;  /* 0x000000ffff167224 */ /* 0x000fe400078e0012 */
[----:B------:R-:W-:Y:S01]  /*1df0*/  IMAD.X R20, RZ, RZ, R23, P0 ;  /* 0x000000ffff147224 */ /* 0x000fe200000e0617 */
[----:B------:R-:W-:Y:S02]  /*1e00*/  MOV R23, R21 ;  /* 0x0000001500177202 */ /* 0x000fe40000000f00 */
[----:B------:R-:W-:Y:S01]  /*1e10*/  ISETP.GE.AND P0, PT, R138, UR5, PT ;  /* 0x000000058a007c0c */ /* 0x000fe2000bf06270 */
[----:B------:R-:W-:-:S02]  /*1e20*/  IMAD R20, R20, UR10, RZ ;  /* 0x0000000a14147c24 */ /* 0x000fc4000f8e02ff */
        /* <DEDUP_REMOVED lines=20> */
.L_x_400:
[----:B------:R-:W-:Y:S05]  /*1f70*/  BSYNC B0 ;  /* 0x0000000000007941 */ /* 0x000fea0003800000 */
.L_x_399:
[----:B------:R-:W-:Y:S01]  /*1f80*/  IMAD.IADD R137, R31, 0x1, R2 ;  /* 0x000000011f897824 */ /* 0x000fe200078e0202 */
[----:B------:R-:W-:Y:S01]  /*1f90*/  MOV R136, R30 ;  /* 0x0000001e00887202 */ /* 0x000fe20000000f00 */
[----:B------:R-:W-:Y:S01]  /*1fa0*/  USHF.L.U64.HI UR30, UR8, 0x6, UR9 ;  /* 0x00000006081e7899 */ /* 0x000fe20008010209 */
[----:B------:R-:W-:Y:S01]  /*1fb0*/  ISETP.GE.AND P0, PT, R16, UR27, PT ;  /* 0x0000001b10007c0c */ /* 0x000fe2000bf06270 */
[----:B------:R-:W-:Y:S01]  /*1fc0*/  USHF.R.S32.HI UR33, URZ, 0x1f, UR28 ;  /* 0x0000001f3f217899 */ /* 0x000fe2000801141c */
[----:B------:R-:W-:Y:S01]  /*1fd0*/  IMAD.U32 R2, RZ, RZ, UR29 ;  /* 0x0000001dff027e24 */ /* 0x000fe2000f8e00ff */
[----:B------:R1:W-:Y:S01]  /*1fe0*/  STL.64 [R1+0x30], R136 ;  /* 0x0000308801007387 */ /* 0x0003e20000100a00 */
[----:B------:R-:W-:Y:S01]  /*1ff0*/  UIMAD UR5, UR30, UR28, URZ ;  /* 0x0000001c1e0572a4 */ /* 0x000fe2000f8e023f */
[----:B------:R-:W-:Y:S01]  /*2000*/  BSSY B0, `(.L_x_401) ;  /* 0x000001c000007945 */ /* 0x000fe20003800000 */
[----:B------:R-:W-:Y:S01]  /*2010*/  IMAD.WIDE.U32 R22, R2, UR28, R136 ;  /* 0x0000001c02167c25 */ /* 0x000fe2000f8e0088 */
[----:B------:R-:W-:Y:S01]  /*2020*/  ISETP.GE.AND P5, PT, R12, UR27, PT ;  /* 0x0000001b0c007c0c */ /* 0x000fe2000bfa6270 */
[----:B------:R-:W-:Y:S01]  /*2030*/  UIMAD UR5, UR33, UR29, UR5 ;  /* 0x0000001d210572a4 */ /* 0x000fe2000f8e0205 */
[----:B------:R-:W-:-:S02]  /*2040*/  ISETP.GE.AND P4, PT, R11, UR27, PT ;  /* 0x0000001b0b007c0c */ /* 0x000fc4000bf86270 */
[----:B------:R-:W-:-:S03]  /*2050*/  ISETP.GE.AND P3, PT, R9, UR27, PT ;  /* 0x0000001b09007c0c */ /* 0x000fc6000bf66270 */
[----:B------:R-:W-:Y:S01]  /*2060*/  VIADD R25, R23, UR5 ;  /* 0x0000000517197c36 */ /* 0x000fe20008000000 */
[----:B------:R-:W-:Y:S09]  /*2070*/  @P0 BRA `(.L_x_402) ;  /* 0x0000000000500947 */ /* 0x000ff20003800000 */
[----:B------:R-:W-:Y:S02]  /*2080*/  ULDC UR5, c[0x0][0x2d0] ;  /* 0x0000b40000057ab9 */ /* 0x000fe40000000800 */
[----:B------:R-:W-:Y:S02]  /*2090*/  ISETP.GE.AND P1, PT, R48, UR5, PT ;  /* 0x0000000530007c0c */ /* 0x000fe4000bf26270 */
[----:B------:R-:W-:-:S11]  /*20a0*/  ISETP.GE.AND P0, PT, R138, UR5, PT ;  /* 0x000000058a007c0c */ /* 0x000fd6000bf06270 */
        /* <DEDUP_REMOVED lines=17> */
.L_x_402:
[----:B------:R-:W-:Y:S05]  /*21c0*/  BSYNC B0 ;  /* 0x0000000000007941 */ /* 0x000fea0003800000 */
.L_x_401:
[----:B------:R-:W-:Y:S01]  /*21d0*/  USHF.L.U64.HI UR31, UR8, 0x4, UR9 ;  /* 0x00000004081f7899 */ /* 0x000fe20008010209 */
[----:B------:R-:W-:Y:S01]  /*21e0*/  BSSY B0, `(.L_x_403) ;  /* 0x0000019000007945 */ /* 0x000fe20003800000 */
[----:B------:R-:W-:-:S03]  /*21f0*/  USHF.L.U32 UR32, UR8, 0x4, URZ ;  /* 0x0000000408207899 */ /* 0x000fc6000800063f */
        /* <DEDUP_REMOVED lines=23> */
.L_x_404:
[----:B------:R-:W-:Y:S05]  /*2370*/  BSYNC B0 ;  /* 0x0000000000007941 */ /* 0x000fea0003800000 */
.L_x_403:
[----:B------:R-:W-:Y:S04]  /*2380*/  BSSY B0, `(.L_x_405) ;  /* 0x000001b000007945 */ /* 0x000fe80003800000 */
        /* <DEDUP_REMOVED lines=26> */
.L_x_406:
[----:B------:R-:W-:Y:S05]  /*2530*/  BSYNC B0 ;  /* 0x0000000000007941 */ /* 0x000fea0003800000 */
.L_x_405:
[----:B------:R-:W-:Y:S04]  /*2540*/  BSSY B0, `(.L_x_407) ;  /* 0x000001b000007945 */ /* 0x000fe80003800000 */
[----:B------:R-:W-:Y:S05]  /*2550*/  @P3 BRA `(.L_x_408) ;  /* 0x0000000000643947 */ /* 0x000fea0003800000 */
        /* <DEDUP_REMOVED lines=25> */
.L_x_408:
[----:B------:R-:W-:Y:S05]  /*26f0*/  BSYNC B0 ;  /* 0x0000000000007941 */ /* 0x000fea0003800000 */
.L_x_407:
[----:B------:R-:W-:Y:S01]  /*2700*/  ULDC.64 UR12, c[0x0][0x3c8] ;  /* 0x0000f200000c7ab9 */ /* 0x000fe20000000a00 */
[----:B------:R-:W0:Y:S01]  /*2710*/  LDGDEPBAR ;  /* 0x00000000000079af */ /* 0x000e220000000000 */
[----:B------:R-:W-:-:S04]  /*2720*/  UISETP.NE.U32.AND UP1, UPT, UR12, URZ, UPT ;  /* 0x0000003f0c00728c */ /* 0x000fc8000bf25070 */
[----:B------:R-:W-:-:S06]  /*2730*/  UISETP.NE.AND.EX UP1, UPT, UR13, URZ, UPT, UP1 ;  /* 0x0000003f0d00728c */ /* 0x000fcc000bf25310 */
[----:B------:R-:W-:-:S05]  /*2740*/  PLOP3.LUT P1, PT, PT, PT, UP1, 0x80, 0x0 ;  /* 0x000000000000781c */ /* 0x000fca0003f2f018 */
[----:B------:R-:W-:Y:S01]  /*2750*/  @UP1 USHF.R.S32.HI UR5, URZ, 0x1f, UR24 ;  /* 0x0000001f3f051899 */ /* 0x000fe20008011418 */
[----:B------:R-:W-:Y:S01]  /*2760*/  @UP1 ULDC.64 UR10, c[0x0][0x3d0] ;  /* 0x0000f400000a1ab9 */ /* 0x000fe20000000a00 */
[----:B------:R-:W-:Y:S02]  /*2770*/  @UP1 UMOV UR34, UR26 ;  /* 0x0000001a00221c82 */ /* 0x000fe40008000000 */
[----:B------:R-:W-:Y:S01]  /*2780*/  @UP1 UIMAD UR5, UR5, UR10, URZ ;  /* 0x0000000a050512a4 */ /* 0x000fe2000f8e023f */
[----:B------:R-:W-:Y:S02]  /*2790*/  @UP1 UMOV UR35, UR23 ;  /* 0x0000001700231c82 */ /* 0x000fe40008000000 */
[----:B------:R-:W-:Y:S01]  /*27a0*/  @UP1 UIMAD.WIDE.U32 UR34, UR24, UR10, UR34 ;  /* 0x0000000a182212a5 */ /* 0x000fe2000f8e0022 */
[----:B------:R-:W-:Y:S01]  /*27b0*/  LEA.HI R15, R15, R132, RZ, 0x5 ;  /* 0x000000840f0f7211 */ /* 0x000fe200078f28ff */
[----:B------:R-:W-:Y:S01]  /*27c0*/  @UP1 UIMAD UR5, UR24, UR11, UR5 ;  /* 0x0000000b180512a4 */ /* 0x000fe2000f8e0205 */
[----:B------:R-:W-:Y:S01]  /*27d0*/  ISETP.GE.AND P4, PT, R11, UR27, PT ;  /* 0x0000001b0b007c0c */ /* 0x000fe2000bf86270 */
[----:B------:R-:W-:Y:S01]  /*27e0*/  @UP1 ULEA UR12, UP0, UR34, UR12, 0x2 ;  /* 0x0000000c220c1291 */ /* 0x000fe2000f80103f */
[----:B------:R-:W-:-:S04]  /*27f0*/  DEPBAR.LE SB0, 0x0 ;  /* 0x000080000000791a */ /* 0x000fc80000000000 */
[----:B------:R-:W-:Y:S01]  /*2800*/  @UP1 UIADD3 UR5, UR35, UR5, URZ ;  /* 0x0000000523051290 */ /* 0x000fe2000fffe03f */
[----:B------:R-:W-:-:S03]  /*2810*/  IMAD.U32 R18, RZ, RZ, UR12 ;  /* 0x0000000cff127e24 */ /* 0x000fc6000f8e00ff */
[----:B------:R-:W-:Y:S01]  /*2820*/  @UP1 ULEA.HI.X UR13, UR34, UR13, UR5, 0x2, UP0 ;  /* 0x0000000d220d1291 */ /* 0x000fe200080f1405 */
[----:B------:R-:W-:Y:S02]  /*2830*/  LOP3.LUT R11, R15, 0xffffffe0, RZ, 0xc0, !PT ;  /* 0xffffffe00f0b7812 */ /* 0x000fe400078ec0ff */
[----:B------:R-:W-:Y:S01]  /*2840*/  ISETP.GE.AND P0, PT, R9, UR27, PT ;  /* 0x0000001b09007c0c */ /* 0x000fe2000bf06270 */
[----:B------:R-:W-:Y:S02]  /*2850*/  @UP1 ULDC UR5, c[0x0][0x2e8] ;  /* 0x0000ba0000051ab9 */ /* 0x000fe40000000800 */
[----:B------:R-:W-:-:S05]  /*2860*/  IMAD.U32 R19, RZ, RZ, UR13 ;  /* 0x0000000dff137e24 */ /* 0x000fca000f8e00ff */
[----:B-1-34-:R1:W3:Y:S01]  /*2870*/  @P1 LDG.E R6, desc[UR20][R18.64] ;  /* 0x0000001412061981 */ /* 0x01a2e2000c1e1900 */
[----:B------:R-:W-:Y:S01]  /*2880*/  IMAD.IADD R9, R132, 0x1, -R11 ;  /* 0x0000000184097824 */ /* 0x000fe200078e0a0b */
[----:B------:R-:W-:Y:S01]  /*2890*/  ISETP.GE.AND P2, PT, R16, UR27, PT ;  /* 0x0000001b10007c0c */ /* 0x000fe2000bf46270 */
[----:B------:R-:W3:Y:S01]  /*28a0*/  @P1 MUFU.RCP R11, UR5 ;  /* 0x00000005000b1d08 */ /* 0x000ee20008001000 */
[----:B------:R-:W-:Y:S01]  /*28b0*/  BAR.SYNC.DEFER_BLOCKING 0x0 ;  /* 0x0000000000007b1d */ /* 0x000fe20000010000 */
[----:B------:R-:W-:Y:S01]  /*28c0*/  SHF.R.S32.HI R7, RZ, 0x4, R14 ;  /* 0x00000004ff077819 */ /* 0x000fe2000001140e */
[----:B------:R-:W-:Y:S01]  /*28d0*/  IMAD.SHL.U32 R51, R8, 0x40, RZ ;  /* 0x0000004008337824 */ /* 0x000fe200078e00ff */
[----:B------:R-:W-:Y:S01]  /*28e0*/  ISETP.GE.AND P5, PT, R12, UR27, PT ;  /* 0x0000001b0c007c0c */ /* 0x000fe2000bfa6270 */
[----:B------:R-:W-:Y:S01]  /*28f0*/  IMAD.SHL.U32 R13, R13, 0x40, RZ ;  /* 0x000000400d0d7824 */ /* 0x000fe200078e00ff */
[----:B------:R-:W-:Y:S01]  /*2900*/  LEA.HI R17, R14, R7, RZ, 0x1 ;  /* 0x000000070e117211 */ /* 0x000fe200078f08ff */
[----:B------:R-:W-:Y:S01]  /*2910*/  USHF.L.U64.HI UR12, UR6, 0x6, UR7 ;  /* 0x00000006060c7899 */ /* 0x000fe20008010207 */
[----:B------:R-:W-:Y:S01]  /*2920*/  SHF.R.S32.HI R14, RZ, 0x1f, R9 ;  /* 0x0000001fff0e7819 */ /* 0x000fe20000011409 */
[----:B------:R-:W-:Y:S01]  /*2930*/  IMAD.SHL.U32 R16, R16, 0x8, RZ ;  /* 0x0000000810107824 */ /* 0x000fe200078e00ff */
[----:B------:R-:W-:Y:S01]  /*2940*/  SHF.R.S32.HI R12, RZ, 0x5, R15 ;  /* 0x00000005ff0c7819 */ /* 0x000fe2000001140f */
[----:B------:R-:W-:Y:S01]  /*2950*/  IMAD.SHL.U32 R15, R10, 0x40, RZ ;  /* 0x000000400a0f7824 */ /* 0x000fe200078e00ff */
[----:B------:R-:W-:Y:S01]  /*2960*/  LEA.HI R14, R14, R9, RZ, 0x2 ;  /* 0x000000090e0e7211 */ /* 0x000fe200078f10ff */
[----:B------:R-:W-:Y:S01]  /*2970*/  USHF.L.U32 UR13, UR6, 0x6, URZ ;  /* 0x00000006060d7899 */ /* 0x000fe2000800063f */
[----:B------:R-:W-:Y:S01]  /*2980*/  LEA R9, R12, UR25, 0x4 ;  /* 0x000000190c097c11 */ /* 0x000fe2000f8e20ff */
[----:B------:R-:W-:Y:S01]  /*2990*/  UIMAD UR10, UR12, UR28, URZ ;  /* 0x0000001c0c0a72a4 */ /* 0x000fe2000f8e023f */
[----:B------:R-:W-:Y:S01]  /*29a0*/  SHF.R.S32.HI R14, RZ, 0x2, R14 ;  /* 0x00000002ff0e7819 */ /* 0x000fe2000001140e */
[----:B------:R-:W-:Y:S01]  /*29b0*/  IMAD.IADD R211, R209, 0x1, R211 ;  /* 0x00000001d1d37824 */ /* 0x000fe200078e02d3 */
[----:B------:R-:W-:Y:S01]  /*29c0*/  LOP3.LUT R15, R15, 0x1c0, RZ, 0xc0, !PT ;  /* 0x000001c00f0f7812 */ /* 0x000fe200078ec0ff */
[----:B------:R-:W-:Y:S01]  /*29d0*/  IMAD.MOV.U32 R210, RZ, RZ, R208 ;  /* 0x000000ffffd27224 */ /* 0x000fe200078e00d0 */
[----:B------:R-:W-:Y:S01]  /*29e0*/  IADD3 R9, R9, 0x1, R14 ;  /* 0x0000000109097810 */ /* 0x000fe20007ffe00e */
[----:B------:R-:W-:Y:S01]  /*29f0*/  UIMAD UR10, UR33, UR13, UR10 ;  /* 0x0000000d210a72a4 */ /* 0x000fe2000f8e020a */
[----:B-1----:R-:W-:Y:S01]  /*2a00*/  LOP3.LUT R18, R17, 0xfffffffe, RZ, 0xc0, !PT ;  /* 0xfffffffe11127812 */ /* 0x002fe200078ec0ff */
[----:B------:R-:W-:Y:S01]  /*2a10*/  UMOV UR5, URZ ;  /* 0x0000003f00057c82 */ /* 0x000fe20008000000 */
[----:B------:R-:W-:Y:S01]  /*2a20*/  LOP3.LUT R51, R51, 0xfffffe00, RZ, 0xc0, !PT ;  /* 0xfffffe0033337812 */ /* 0x000fe200078ec0ff */
[----:B------:R1:W-:Y:S01]  /*2a30*/  @P2 STS.128 [R252+0xc000], RZ ;  /* 0x00c000fffc002388 */ /* 0x0003e20000000c00 */
[----:B------:R-:W-:Y:S01]  /*2a40*/  LOP3.LUT R14, R13, 0x1c0, RZ, 0xc0, !PT ;  /* 0x000001c00d0e7812 */ /* 0x000fe200078ec0ff */
[----:B------:R-:W-:Y:S01]  /*2a50*/  IMAD.IADD R18, R7, 0x1, -R18 ;  /* 0x0000000107127824 */ /* 0x000fe200078e0a12 */
[----:B------:R-:W-:Y:S01]  /*2a60*/  LOP3.LUT R16, R15, 0x8, R16, 0xf8, !PT ;  /* 0x000000080f107812 */ /* 0x000fe200078ef810 */
[----:B------:R1:W-:Y:S01]  /*2a70*/  @P2 STS.128 [R252+0xe000], RZ ;  /* 0x00e000fffc002388 */ /* 0x0003e20000000c00 */
[----:B------:R-:W-:Y:S01]  /*2a80*/  IMAD.U32 R13, RZ, RZ, UR28 ;  /* 0x0000001cff0d7e24 */ /* 0x000fe2000f8e00ff */
[----:B------:R-:W-:Y:S01]  /*2a90*/  SHF.R.U32.HI R15, RZ, 0x3, R15 ;  /* 0x00000003ff0f7819 */ /* 0x000fe2000001160f */
[----:B------:R-:W-:Y:S01]  /*2aa0*/  IMAD.SHL.U32 R7, R18, 0x8, RZ ;  /* 0x0000000812077824 */ /* 0x000fe200078e00ff */
[----:B------:R-:W-:Y:S01]  /*2ab0*/  BSSY B0, `(.L_x_409) ;  /* 0x0000024000007945 */ /* 0x000fe20003800000 */
[----:B------:R-:W-:Y:S01]  /*2ac0*/  IMAD R251, R12, 0x400, R51 ;  /* 0x000004000cfb7824 */ /* 0x000fe200078e0233 */
[----:B------:R-:W-:Y:S01]  /*2ad0*/  LOP3.LUT R15, R16, R15, RZ, 0x3c, !PT ;  /* 0x0000000f100f7212 */ /* 0x000fe200078e3cff */
[----:B------:R-:W-:Y:S01]  /*2ae0*/  IMAD.WIDE.U32 R12, R13, UR13, R210 ;  /* 0x0000000d0d0c7c25 */ /* 0x000fe2000f8e00d2 */
[----:B------:R-:W-:-:S02]  /*2af0*/  LOP3.LUT R7, R14, 0x8, R7, 0xf8, !PT ;  /* 0x000000080e077812 */ /* 0x000fc400078ef807 */
[----:B------:R-:W-:Y:S01]  /*2b00*/  SHF.R.U32.HI R14, RZ, 0x3, R14 ;  /* 0x00000003ff0e7819 */ /* 0x000fe2000001160e */
[----:B------:R-:W-:Y:S02]  /*2b10*/  IMAD R250, R18, 0x200, R15 ;  /* 0x0000020012fa7824 */ /* 0x000fe400078e020f */
[----:B---3--:R-:W-:Y:S01]  /*2b20*/  @P1 FMUL.FTZ R11, R6, R11 ;  /* 0x0000000b060b1220 */ /* 0x008fe20000410000 */
[----:B------:R-:W-:-:S04]  /*2b30*/  IMAD.U32 R6, RZ, RZ, UR19 ;  /* 0x00000013ff067e24 */ /* 0x000fc8000f8e00ff */
[----:B------:R-:W-:Y:S01]  /*2b40*/  @P1 R2UR UR11, R11 ;  /* 0x000000000b0b12ca */ /* 0x000fe200000e0000 */
[----:B------:R-:W-:Y:S01]  /*2b50*/  VIADD R11, R13, UR10 ;  /* 0x0000000a0d0b7c36 */ /* 0x000fe20008000000 */
[----:B------:R-:W-:Y:S02]  /*2b60*/  IADD3 R9, R6, -UR17, R9 ;  /* 0x8000001106097c10 */ /* 0x000fe4000fffe009 */
[----:B------:R-:W-:-:S03]  /*2b70*/  LOP3.LUT R6, R7, R14, RZ, 0x3c, !PT ;  /* 0x0000000e07067212 */ /* 0x000fc600078e3cff */
[----:B------:R-:W-:-:S06]  /*2b80*/  VIADD R50, R9, UR22 ;  /* 0x0000001609327c36 */ /* 0x000fcc0008000000 */
[----:B------:R-:W-:Y:S01]  /*2b90*/  @UP1 UMOV UR5, UR11 ;  /* 0x0000000b00051c82 */ /* 0x000fe20008000000 */
[----:B-1----:R-:W-:Y:S05]  /*2ba0*/  @P2 BRA `(.L_x_410) ;  /* 0x0000000000502947 */ /* 0x002fea0003800000 */
[----:B------:R-:W-:Y:S02]  /*2bb0*/  ULDC UR10, c[0x0][0x2d0] ;  /* 0x0000b400000a7ab9 */ /* 0x000fe40000000800 */
[----:B------:R-:W-:Y:S02]  /*2bc0*/  ISETP.GE.AND P2, PT, R48, UR10, PT ;  /* 0x0000000a30007c0c */ /* 0x000fe4000bf46270 */
[----:B------:R-:W-:-:S11]  /*2bd0*/  ISETP.GE.AND P1, PT, R138, UR10, PT ;  /* 0x0000000a8a007c0c */ /* 0x000fd6000bf26270 */
        /* <DEDUP_REMOVED lines=17> */
.L_x_410:
[----:B------:R-:W-:Y:S05]  /*2cf0*/  BSYNC B0 ;  /* 0x0000000000007941 */ /* 0x000fea0003800000 */
.L_x_409:
        /* <DEDUP_REMOVED lines=29> */
.L_x_412:
[----:B------:R-:W-:Y:S05]  /*2ed0*/  BSYNC B0 ;  /* 0x0000000000007941 */ /* 0x000fea0003800000 */
.L_x_411:
        /* <DEDUP_REMOVED lines=29> */
.L_x_414:
[----:B------:R-:W-:Y:S05]  /*30b0*/  BSYNC B0 ;  /* 0x0000000000007941 */ /* 0x000fea0003800000 */
.L_x_413:
        /* <DEDUP_REMOVED lines=34> */
.L_x_416:
[----:B------:R-:W-:Y:S05]  /*32e0*/  BSYNC B0 ;  /* 0x0000000000007941 */ /* 0x000fea0003800000 */
.L_x_415:
[----:B------:R-:W-:Y:S01]  /*32f0*/  LDSM.16.M88.4 R32, [R251] ;  /* 0x00000000fb20783b */ /* 0x000fe20000000200 */
[--C-:B------:R-:W-:Y:S01]  /*3300*/  IMAD R133, R7, 0x2, R250.reuse ;  /* 0x0000000207857824 */ /* 0x100fe200078e02fa */
[----:B------:R-:W-:Y:S01]  /*3310*/  VIMNMX R227, R50, UR19, PT ;  /* 0x0000001332e37c48 */ /* 0x000fe2000bfe0100 */
[--C-:B------:R-:W-:Y:S01]  /*3320*/  IMAD R249, R5, 0x2, R251.reuse ;  /* 0x0000000205f97824 */ /* 0x100fe200078e02fb */
[----:B------:R-:W-:Y:S01]  /*3330*/  LDSM.16.M88.4 R116, [R251+0x2000] ;  /* 0x00200000fb74783b */ /* 0x000fe20000000200 */
[----:B------:R-:W-:Y:S01]  /*3340*/  IMAD R247, R4, 0x2, R251 ;  /* 0x0000000204f77824 */ /* 0x000fe200078e02fb */
[----:B------:R-:W-:Y:S01]  /*3350*/  LOP3.LUT R6, R6, R51, RZ, 0xfc, !PT ;  /* 0x0000003306067212 */ /* 0x000fe200078efcff */
[----:B------:R-:W-:Y:S01]  /*3360*/  IMAD R243, R3, 0x2, R250 ;  /* 0x0000000203f37824 */ /* 0x000fe200078e02fa */
[----:B------:R-:W5:Y:S01]  /*3370*/  LDSM.16.M88.4 R60, [R250+0x8800] ;  /* 0x00880000fa3c783b */ /* 0x000f620000000200 */
[----:B------:R-:W-:Y:S01]  /*3380*/  VIADD R0, R250, 0x8000 ;  /* 0x00008000fa007836 */ /* 0x000fe20000000000 */
[----:B------:R-:W-:Y:S01]  /*3390*/  UISETP.GE.AND UP0, UPT, UR18, 0x2, UPT ;  /* 0x000000021200788c */ /* 0x000fe2000bf06270 */
[----:B------:R-:W-:Y:S01]  /*33a0*/  IMAD R246, R4, 0x2, R249 ;  /* 0x0000000204f67824 */ /* 0x000fe200078e02f9 */
[----:B------:R-:W4:Y:S01]  /*33b0*/  LDSM.16.M88.4 R76, [R250+0x8000] ;  /* 0x00800000fa4c783b */ /* 0x000f220000000200 */
[----:B------:R-:W-:-:S02]  /*33c0*/  IMAD R248, R7, 0x2, R0 ;  /* 0x0000000207f87824 */ /* 0x000fc400078e0200 */
[----:B------:R-:W-:Y:S01]  /*33d0*/  IMAD.SHL.U32 R132, R132, 0x2, RZ ;  /* 0x0000000284847824 */ /* 0x000fe200078e00ff */
[----:B------:R-:W4:Y:S01]  /*33e0*/  LDSM.16.M88.4 R40, [R250+0x9000] ;  /* 0x00900000fa28783b */ /* 0x000f220000000200 */
[----:B------:R-:W-:Y:S02]  /*33f0*/  IMAD R245, R3, 0x2, R248 ;  /* 0x0000000203f57824 */ /* 0x000fe400078e02f8 */
[----:B------:R-:W-:Y:S01]  /*3400*/  IMAD.U32 R3, RZ, RZ, UR28 ;  /* 0x0000001cff037e24 */ /* 0x000fe2000f8e00ff */
[----:B-1-3--:R-:W1:Y:S01]  /*3410*/  LDSM.16.M88.4 R8, [R250+0x9800] ;  /* 0x00980000fa08783b */ /* 0x00ae620000000200 */
[----:B------:R-:W-:Y:S01]  /*3420*/  LOP3.LUT R134, R132, 0x6, RZ, 0xc0, !PT ;  /* 0x0000000684867812 */ /* 0x000fe200078ec0ff */
[----:B------:R-:W-:Y:S02]  /*3430*/  IMAD.U32 R7, RZ, RZ, UR19 ;  /* 0x00000013ff077e24 */ /* 0x000fe4000f8e00ff */
[----:B------:R-:W-:Y:S02]  /*3440*/  LDSM.16.M88.4 R108, [R249+0x2000] ;  /* 0x00200000f96c783b */ /* 0x000fe40000000200 */
[----:B------:R-:W-:Y:S01]  /*3450*/  IMAD R3, R3, 0x40, R134 ;  /* 0x0000004003037824 */ /* 0x000fe200078e0286 */
[C-C-:B------:R-:W-:Y:S01]  /*3460*/  VIADDMNMX R226, R50.reuse, 0x8, R7.reuse, PT ;  /* 0x0000000832e27846 */ /* 0x140fe20003800107 */
[----:B------:R-:W3:Y:S01]  /*3470*/  LDSM.16.M88.4 R24, [R133+0x8800] ;  /* 0x008800008518783b */ /* 0x000ee20000000200 */
[C-C-:B------:R-:W-:Y:S01]  /*3480*/  VIADDMNMX R225, R50.reuse, 0x40, R7.reuse, PT ;  /* 0x0000004032e17846 */ /* 0x140fe20003800107 */
[C---:B------:R-:W-:Y:S01]  /*3490*/  VIADD R0, R3.reuse, 0x1 ;  /* 0x0000000103007836 */ /* 0x040fe20000000000 */
[----:B------:R-:W-:Y:S01]  /*34a0*/  VIADDMNMX R224, R50, 0x48, R7, PT ;  /* 0x0000004832e07846 */ /* 0x000fe20003800107 */
[----:B------:R-:W3:Y:S01]  /*34b0*/  LDSM.16.M88.4 R16, [R249] ;  /* 0x00000000f910783b */ /* 0x000ee20000000200 */
[----:B------:R-:W-:-:S02]  /*34c0*/  VIADD R7, R3, 0x8 ;  /* 0x0000000803077836 */ /* 0x000fc40000000000 */
[C---:B------:R-:W-:Y:S01]  /*34d0*/  ISETP.GE.AND P1, PT, R0.reuse, R227, PT ;  /* 0x000000e30000720c */ /* 0x040fe20003f26270 */
[----:B------:R-:W3:Y:S01]  /*34e0*/  LDSM.16.M88.4 R104, [R133+0x8000] ;  /* 0x008000008568783b */ /* 0x000ee20000000200 */
[C---:B------:R-:W-:Y:S02]  /*34f0*/  ISETP.GE.AND P0, PT, R0.reuse, R226, PT ;  /* 0x000000e20000720c */ /* 0x040fe40003f06270 */
[C---:B------:R-:W-:Y:S01]  /*3500*/  ISETP.GE.AND P4, PT, R0.reuse, R225, PT ;  /* 0x000000e10000720c */ /* 0x040fe20003f86270 */
[----:B------:R-:W-:Y:S01]  /*3510*/  LDSM.16.M88.4 R100, [R133+0x9000] ;  /* 0x009000008564783b */ /* 0x000fe20000000200 */
[----:B------:R-:W-:Y:S02]  /*3520*/  ISETP.GE.AND P2, PT, R0, R224, PT ;  /* 0x000000e00000720c */ /* 0x000fe40003f46270 */
[----:B------:R-:W-:Y:S01]  /*3530*/  I2FP.F32.S32 R0, R0 ;  /* 0x0000000000007245 */ /* 0x000fe20000201400 */
[----:B------:R-:W3:Y:S01]  /*3540*/  LDSM.16.M88.4 R20, [R133+0x9800] ;  /* 0x009800008514783b */ /* 0x000ee20000000200 */
[----:B------:R-:W-:-:S02]  /*3550*/  ISETP.GE.AND P6, PT, R7, R227, PT ;  /* 0x000000e30700720c */ /* 0x000fc40003fc6270 */
[C---:B------:R-:W-:Y:S01]  /*3560*/  ISETP.GE.AND P5, PT, R7.reuse, R226, PT ;  /* 0x000000e20700720c */ /* 0x040fe20003fa6270 */
[----:B-----5:R-:W-:Y:S01]  /*3570*/  HMMA.16816.F32.BF16 R68, R116, R60, RZ ;  /* 0x0000003c7444723c */ /* 0x020fe200000418ff */
[----:B------:R-:W-:Y:S01]  /*3580*/  LDSM.16.M88.4 R96, [R247+0x2000] ;  /* 0x00200000f760783b */ /* 0x000fe20000000200 */
[----:B------:R-:W-:-:S03]  /*3590*/  ISETP.GE.AND P3, PT, R7, R225, PT ;  /* 0x000000e10700720c */ /* 0x000fc60003f66270 */
[----:B------:R-:W5:Y:S01]  /*35a0*/  LDSM.16.M88.4 R12, [R243+0x8000] ;  /* 0x00800000f30c783b */ /* 0x000f620000000200 */
[----:B------:R-:W-:Y:S03]  /*35b0*/  HMMA.16816.F32.BF16 R64, R116, R62, RZ ;  /* 0x0000003e7440723c */ /* 0x000fe600000418ff */
[----:B------:R-:W-:Y:S03]  /*35c0*/  LDSM.16.M88.4 R92, [R243+0x9000] ;  /* 0x00900000f35c783b */ /* 0x000fe60000000200 */
[C---:B------:R-:W-:Y:S01]  /*35d0*/  HMMA.16816.F32.BF16 R72, R32.reuse, R60, RZ ;  /* 0x0000003c2048723c */ /* 0x040fe200000418ff */
[----:B--2---:R-:W-:Y:S04]  /*35e0*/  LDSM.16.M88.4 R28, [R243+0x9800] ;  /* 0x00980000f31c783b */ /* 0x004fe80000000200 */
[----:B------:R-:W-:Y:S01]  /*35f0*/  LDSM.16.M88.4 R112, [R245+0x800] ;  /* 0x00080000f570783b */ /* 0x000fe20000000200 */
[C---:B------:R-:W-:Y:S03]  /*3600*/  HMMA.16816.F32.BF16 R60, R32.reuse, R62, RZ ;  /* 0x0000003e203c723c */ /* 0x040fe600000418ff */
[----:B------:R-:W-:Y:S03]  /*3610*/  LDSM.16.M88.4 R128, [R249+0x6000] ;  /* 0x00600000f980783b */ /* 0x000fe60000000200 */
[-C--:B----4-:R-:W-:Y:S01]  /*3620*/  HMMA.16816.F32.BF16 R88, R32, R76.reuse, RZ ;  /* 0x0000004c2058723c */ /* 0x090fe200000418ff */
[----:B------:R-:W-:Y:S04]  /*3630*/  LDSM.16.M88.4 R124, [R133+0xb800] ;  /* 0x00b80000857c783b */ /* 0x000fe80000000200 */
[----:B------:R-:W0:Y:S01]  /*3640*/  LDGDEPBAR ;  /* 0x00000000000079af */ /* 0x000e220000000000 */
[C---:B------:R-:W-:Y:S06]  /*3650*/  HMMA.16816.F32.BF16 R84, R116.reuse, R76, RZ ;  /* 0x0000004c7454723c */ /* 0x040fec00000418ff */
[-C--:B------:R-:W-:Y:S06]  /*3660*/  HMMA.16816.F32.BF16 R80, R116, R78.reuse, RZ ;  /* 0x0000004e7450723c */ /* 0x080fec00000418ff */
[----:B------:R-:W-:Y:S06]  /*3670*/  HMMA.16816.F32.BF16 R76, R32, R78, RZ ;  /* 0x0000004e204c723c */ /* 0x000fec00000418ff */
[C---:B------:R-:W-:Y:S06]  /*3680*/  HMMA.16816.F32.BF16 R52, R116.reuse, R40, RZ ;  /* 0x000000287434723c */ /* 0x040fec00000418ff */
[----:B------:R-:W-:Y:S06]  /*3690*/  HMMA.16816.F32.BF16 R44, R116, R42, RZ ;  /* 0x0000002a742c723c */ /* 0x000fec00000418ff */
[----:B------:R-:W-:Y:S06]  /*36a0*/  HMMA.16816.F32.BF16 R56, R32, R40, RZ ;  /* 0x000000282038723c */ /* 0x000fec00000418ff */
[----:B-1----:R-:W-:Y:S06]  /*36b0*/  HMMA.16816.F32.BF16 R120, R116, R8, RZ ;  /* 0x000000087478723c */ /* 0x002fec00000418ff */
[C---:B------:R-:W-:Y:S06]  /*36c0*/  HMMA.16816.F32.BF16 R40, R32.reuse, R42, RZ ;  /* 0x0000002a2028723c */ /* 0x040fec00000418ff */
[----:B------:R-:W-:Y:S06]  /*36d0*/  HMMA.16816.F32.BF16 R36, R32, R8, RZ ;  /* 0x000000082024723c */ /* 0x000fec00000418ff */
[-C--:B------:R-:W-:Y:S06]  /*36e0*/  HMMA.16816.F32.BF16 R116, R116, R10.reuse, RZ ;  /* 0x0000000a7474723c */ /* 0x080fec00000418ff */
[----:B------:R-:W-:Y:S01]  /*36f0*/  HMMA.16816.F32.BF16 R32, R32, R10, RZ ;  /* 0x0000000a2020723c */ /* 0x000fe200000418ff */
[----:B------:R-:W1:Y:S05]  /*3700*/  LDSM.16.M88.4 R8, [R243+0x8800] ;  /* 0x00880000f308783b */ /* 0x000e6a0000000200 */
[C---:B---3--:R-:W-:Y:S06]  /*3710*/  HMMA.16816.F32.BF16 R68, R108.reuse, R24, R68 ;  /* 0x000000186c44723c */ /* 0x048fec0000041844 */
[----:B------:R-:W-:Y:S06]  /*3720*/  HMMA.16816.F32.BF16 R64, R108, R26, R64 ;  /* 0x0000001a6c40723c */ /* 0x000fec0000041840 */
[C---:B------:R-:W-:Y:S06]  /*3730*/  HMMA.16816.F32.BF16 R72, R16.reuse, R24, R72 ;  /* 0x000000181048723c */ /* 0x040fec0000041848 */
[----:B------:R-:W-:Y:S01]  /*3740*/  HMMA.16816.F32.BF16 R60, R16, R26, R60 ;  /* 0x0000001a103c723c */ /* 0x000fe2000004183c */
[----:B------:R-:W2:Y:S05]  /*3750*/  LDSM.16.M88.4 R24, [R247] ;  /* 0x00000000f718783b */ /* 0x000eaa0000000200 */
[C---:B------:R-:W-:Y:S06]  /*3760*/  HMMA.16816.F32.BF16 R84, R108.reuse, R104, R84 ;  /* 0x000000686c54723c */ /* 0x040fec0000041854 */
[----:B------:R-:W-:Y:S06]  /*3770*/  HMMA.16816.F32.BF16 R80, R108, R106, R80 ;  /* 0x0000006a6c50723c */ /* 0x000fec0000041850 */
[C---:B------:R-:W-:Y:S06]  /*3780*/  HMMA.16816.F32.BF16 R88, R16.reuse, R104, R88 ;  /* 0x000000681058723c */ /* 0x040fec0000041858 */
[----:B------:R-:W-:Y:S01]  /*3790*/  HMMA.16816.F32.BF16 R76, R16, R106, R76 ;  /* 0x0000006a104c723c */ /* 0x000fe2000004184c */
[----:B------:R-:W-:Y:S05]  /*37a0*/  LDSM.16.M88.4 R104, [R251+0x4000] ;  /* 0x00400000fb68783b */ /* 0x000fea0000000200 */
[C---:B------:R-:W-:Y:S06]  /*37b0*/  HMMA.16816.F32.BF16 R120, R108.reuse, R20, R120 ;  /* 0x000000146c78723c */ /* 0x040fec0000041878 */
[----:B------:R-:W-:Y:S06]  /*37c0*/  HMMA.16816.F32.BF16 R116, R108, R22, R116 ;  /* 0x000000166c74723c */ /* 0x000fec0000041874 */
[C---:B------:R-:W-:Y:S06]  /*37d0*/  HMMA.16816.F32.BF16 R56, R16.reuse, R100, R56 ;  /* 0x000000641038723c */ /* 0x040fec0000041838 */
[C---:B------:R-:W-:Y:S06]  /*37e0*/  HMMA.16816.F32.BF16 R36, R16.reuse, R20, R36 ;  /* 0x000000141024723c */ /* 0x040fec0000041824 */
[C---:B------:R-:W-:Y:S06]  /*37f0*/  HMMA.16816.F32.BF16 R40, R16.reuse, R102, R40 ;  /* 0x000000661028723c */ /* 0x040fec0000041828 */
[----:B------:R-:W-:Y:S01]  /*3800*/  HMMA.16816.F32.BF16 R32, R16, R22, R32 ;  /* 0x000000161020723c */ /* 0x000fe20000041820 */
[----:B------:R-:W-:Y:S04]  /*3810*/  LDSM.16.M88.4 R16, [R245] ;  /* 0x00000000f510783b */ /* 0x000fe80000000200 */
[----:B------:R-:W3:Y:S01]  /*3820*/  LDSM.16.M88.4 R20, [R246] ;  /* 0x00000000f614783b */ /* 0x000ee20000000200 */
[C---:B------:R-:W-:Y:S06]  /*3830*/  HMMA.16816.F32.BF16 R52, R108.reuse, R100, R52 ;  /* 0x000000646c34723c */ /* 0x040fec0000041834 */
[----:B------:R-:W-:Y:S01]  /*3840*/  HMMA.16816.F32.BF16 R44, R108, R102, R44 ;  /* 0x000000666c2c723c */ /* 0x000fe2000004182c */
[----:B------:R-:W4:Y:S04]  /*3850*/  LDSM.16.M88.4 R108, [R245+0x1000] ;  /* 0x00100000f56c783b */ /* 0x000f280000000200 */
[----:B------:R-:W-:Y:S01]  /*3860*/  LDSM.16.M88.4 R100, [R250+0xa000] ;  /* 0x00a00000fa64783b */ /* 0x000fe20000000200 */
[C---:B-----5:R-:W-:Y:S06]  /*3870*/  HMMA.16816.F32.BF16 R84, R96.reuse, R12, R84 ;  /* 0x0000000c6054723c */ /* 0x060fec0000041854 */
[C---:B-1----:R-:W-:Y:S06]  /*3880*/  HMMA.16816.F32.BF16 R68, R96.reuse, R8, R68 ;  /* 0x000000086044723c */ /* 0x042fec0000041844 */
[C---:B------:R-:W-:Y:S06]  /*3890*/  HMMA.16816.F32.BF16 R80, R96.reuse, R14, R80 ;  /* 0x0000000e6050723c */ /* 0x040fec0000041850 */
[----:B------:R-:W-:Y:S06]  /*38a0*/  HMMA.16816.F32.BF16 R64, R96, R10, R64 ;  /* 0x0000000a6040723c */ /* 0x000fec0000041840 */
[C---:B--2---:R-:W-:Y:S06]  /*38b0*/  HMMA.16816.F32.BF16 R88, R24.reuse, R12, R88 ;  /* 0x0000000c1858723c */ /* 0x044fec0000041858 */
[C---:B------:R-:W-:Y:S01]  /*38c0*/  HMMA.16816.F32.BF16 R76, R24.reuse, R14, R76 ;  /* 0x0000000e184c723c */ /* 0x040fe2000004184c */
[----:B------:R-:W1:Y:S05]  /*38d0*/  LDSM.16.M88.4 R12, [R245+0x1800] ;  /* 0x00180000f50c783b */ /* 0x000e6a0000000200 */
[C---:B------:R-:W-:Y:S06]  /*38e0*/  HMMA.16816.F32.BF16 R72, R24.reuse, R8, R72 ;  /* 0x000000081848723c */ /* 0x040fec0000041848 */
[C---:B------:R-:W-:Y:S01]  /*38f0*/  HMMA.16816.F32.BF16 R60, R24.reuse, R10, R60 ;  /* 0x0000000a183c723c */ /* 0x040fe2000004183c */
[----:B------:R-:W2:Y:S05]  /*3900*/  LDSM.16.M88.4 R8, [R246+0x2000] ;  /* 0x00200000f608783b */ /* 0x000eaa0000000200 */
[C---:B------:R-:W-:Y:S06]  /*3910*/  HMMA.16816.F32.BF16 R56, R24.reuse, R92, R56 ;  /* 0x0000005c1838723c */ /* 0x040fec0000041838 */
[C---:B------:R-:W-:Y:S06]  /*3920*/  HMMA.16816.F32.BF16 R40, R24.reuse, R94, R40 ;  /* 0x0000005e1828723c */ /* 0x040fec0000041828 */
[C---:B------:R-:W-:Y:S06]  /*3930*/  HMMA.16816.F32.BF16 R36, R24.reuse, R28, R36 ;  /* 0x0000001c1824723c */ /* 0x040fec0000041824 */
[----:B------:R-:W-:Y:S01]  /*3940*/  HMMA.16816.F32.BF16 R32, R24, R30, R32 ;  /* 0x0000001e1820723c */ /* 0x000fe20000041820 */
[----:B------:R-:W-:Y:S05]  /*3950*/  LDSM.16.M88.4 R24, [R251+0x6000] ;  /* 0x00600000fb18783b */ /* 0x000fea0000000200 */
[C---:B------:R-:W-:Y:S06]  /*3960*/  HMMA.16816.F32.BF16 R52, R96.reuse, R92, R52 ;  /* 0x0000005c6034723c */ /* 0x040fec0000041834 */
[C---:B------:R-:W-:Y:S06]  /*3970*/  HMMA.16816.F32.BF16 R120, R96.reuse, R28, R120 ;  /* 0x0000001c6078723c */ /* 0x040fec0000041878 */
[C---:B------:R-:W-:Y:S01]  /*3980*/  HMMA.16816.F32.BF16 R44, R96.reuse, R94, R44 ;  /* 0x0000005e602c723c */ /* 0x040fe2000004182c */
[----:B------:R-:W-:Y:S05]  /*3990*/  LDSM.16.M88.4 R92, [R250+0xb000] ;  /* 0x00b00000fa5c783b */ /* 0x000fea0000000200 */
[----:B------:R-:W-:Y:S01]  /*39a0*/  HMMA.16816.F32.BF16 R116, R96, R30, R116 ;  /* 0x0000001e6074723c */ /* 0x000fe20000041874 */
[----:B------:R-:W5:Y:S04]  /*39b0*/  LDSM.16.M88.4 R96, [R250+0xa800] ;  /* 0x00a80000fa60783b */ /* 0x000f680000000200 */
[----:B------:R-:W5:Y:S01]  /*39c0*/  LDSM.16.M88.4 R28, [R250+0xb800] ;  /* 0x00b80000fa1c783b */ /* 0x000f620000000200 */
[C---:B---3--:R-:W-:Y:S06]  /*39d0*/  HMMA.16816.F32.BF16 R88, R20.reuse, R16, R88 ;  /* 0x000000101458723c */ /* 0x048fec0000041858 */
[C---:B------:R-:W-:Y:S06]  /*39e0*/  HMMA.16816.F32.BF16 R76, R20.reuse, R18, R76 ;  /* 0x00000012144c723c */ /* 0x040fec000004184c */
[C---:B------:R-:W-:Y:S06]  /*39f0*/  HMMA.16816.F32.BF16 R72, R20.reuse, R112, R72 ;  /* 0x000000701448723c */ /* 0x040fec0000041848 */
[C---:B------:R-:W-:Y:S06]  /*3a00*/  HMMA.16816.F32.BF16 R60, R20.reuse, R114, R60 ;  /* 0x00000072143c723c */ /* 0x040fec000004183c */
[C---:B----4-:R-:W-:Y:S06]  /*3a10*/  HMMA.16816.F32.BF16 R56, R20.reuse, R108, R56 ;  /* 0x0000006c1438723c */ /* 0x050fec0000041838 */
[C---:B------:R-:W-:Y:S06]  /*3a20*/  HMMA.16816.F32.BF16 R40, R20.reuse, R110, R40 ;  /* 0x0000006e1428723c */ /* 0x040fec0000041828 */
[C---:B-1----:R-:W-:Y:S06]  /*3a30*/  HMMA.16816.F32.BF16 R36, R20.reuse, R12, R36 ;  /* 0x0000000c1424723c */ /* 0x042fec0000041824 */
[----:B------:R-:W-:Y:S01]  /*3a40*/  HMMA.16816.F32.BF16 R32, R20, R14, R32 ;  /* 0x0000000e1420723c */ /* 0x000fe20000041820 */
[----:B------:R-:W-:Y:S05]  /*3a50*/  LDSM.16.M88.4 R20, [R249+0x4000] ;  /* 0x00400000f914783b */ /* 0x000fea0000000200 */
[C---:B--2---:R-:W-:Y:S06]  /*3a60*/  HMMA.16816.F32.BF16 R84, R8.reuse, R16, R84 ;  /* 0x000000100854723c */ /* 0x044fec0000041854 */
[C---:B------:R-:W-:Y:S01]  /*3a70*/  HMMA.16816.F32.BF16 R80, R8.reuse, R18, R80 ;  /* 0x000000120850723c */ /* 0x040fe20000041850 */
[----:B------:R-:W1:Y:S05]  /*3a80*/  LDSM.16.M88.4 R16, [R133+0xa000] ;  /* 0x00a000008510783b */ /* 0x000e6a0000000200 */
[C---:B------:R-:W-:Y:S06]  /*3a90*/  HMMA.16816.F32.BF16 R52, R8.reuse, R108, R52 ;  /* 0x0000006c0834723c */ /* 0x040fec0000041834 */
[----:B------:R-:W-:Y:S01]  /*3aa0*/  HMMA.16816.F32.BF16 R44, R8, R110, R44 ;  /* 0x0000006e082c723c */ /* 0x000fe2000004182c */
[----:B------:R-:W-:Y:S05]  /*3ab0*/  LDSM.16.M88.4 R108, [R247+0x6000] ;  /* 0x00600000f76c783b */ /* 0x000fea0000000200 */
[----:B------:R-:W-:Y:S06]  /*3ac0*/  HMMA.16816.F32.BF16 R88, R104, R100, R88 ;  /* 0x000000646858723c */ /* 0x000fec0000041858 */
[C---:B------:R-:W-:Y:S06]  /*3ad0*/  HMMA.16816.F32.BF16 R68, R8.reuse, R112, R68 ;  /* 0x000000700844723c */ /* 0x040fec0000041844 */
[C---:B------:R-:W-:Y:S01]  /*3ae0*/  HMMA.16816.F32.BF16 R64, R8.reuse, R114, R64 ;  /* 0x000000720840723c */ /* 0x040fe20000041840 */
[----:B------:R-:W-:Y:S05]  /*3af0*/  LDSM.16.M88.4 R112, [R247+0x4000] ;  /* 0x00400000f770783b */ /* 0x000fea0000000200 */
[C---:B------:R-:W-:Y:S06]  /*3b00*/  HMMA.16816.F32.BF16 R120, R8.reuse, R12, R120 ;  /* 0x0000000c0878723c */ /* 0x040fec0000041878 */
[----:B------:R-:W-:Y:S01]  /*3b10*/  HMMA.16816.F32.BF16 R116, R8, R14, R116 ;  /* 0x0000000e0874723c */ /* 0x000fe20000041874 */
[----:B------:R-:W2:Y:S04]  /*3b20*/  LDSM.16.M88.4 R8, [R133+0xb000] ;  /* 0x00b000008508783b */ /* 0x000ea80000000200 */
[----:B------:R-:W-:Y:S01]  /*3b30*/  LDSM.16.M88.4 R12, [R133+0xa800] ;  /* 0x00a80000850c783b */ /* 0x000fe20000000200 */
[C---:B------:R-:W-:Y:S06]  /*3b40*/  HMMA.16816.F32.BF16 R76, R104.reuse, R102, R76 ;  /* 0x00000066684c723c */ /* 0x040fec000004184c */
[C---:B-----5:R-:W-:Y:S06]  /*3b50*/  HMMA.16816.F32.BF16 R72, R104.reuse, R96, R72 ;  /* 0x000000606848723c */ /* 0x060fec0000041848 */
[C---:B------:R-:W-:Y:S06]  /*3b60*/  HMMA.16816.F32.BF16 R60, R104.reuse, R98, R60 ;  /* 0x00000062683c723c */ /* 0x040fec000004183c */
[C---:B------:R-:W-:Y:S06]  /*3b70*/  HMMA.16816.F32.BF16 R56, R104.reuse, R92, R56 ;  /* 0x0000005c6838723c */ /* 0x040fec0000041838 */
[C---:B------:R-:W-:Y:S06]  /*3b80*/  HMMA.16816.F32.BF16 R40, R104.reuse, R94, R40 ;  /* 0x0000005e6828723c */ /* 0x040fec0000041828 */
[C---:B------:R-:W-:Y:S06]  /*3b90*/  HMMA.16816.F32.BF16 R36, R104.reuse, R28, R36 ;  /* 0x0000001c6824723c */ /* 0x040fec0000041824 */
[----:B------:R-:W-:Y:S01]  /*3ba0*/  HMMA.16816.F32.BF16 R32, R104, R30, R32 ;  /* 0x0000001e6820723c */ /* 0x000fe20000041820 */
[----:B------:R-:W3:Y:S05]  /*3bb0*/  LDSM.16.M88.4 R104, [R243+0xa000] ;  /* 0x00a00000f368783b */ /* 0x000eea0000000200 */
[C---:B------:R-:W-:Y:S06]  /*3bc0*/  HMMA.16816.F32.BF16 R84, R24.reuse, R100, R84 ;  /* 0x000000641854723c */ /* 0x040fec0000041854 */
[C---:B------:R-:W-:Y:S06]  /*3bd0*/  HMMA.16816.F32.BF16 R52, R24.reuse, R92, R52 ;  /* 0x0000005c1834723c */ /* 0x040fec0000041834 */
[C---:B------:R-:W-:Y:S01]  /*3be0*/  HMMA.16816.F32.BF16 R44, R24.reuse, R94, R44 ;  /* 0x0000005e182c723c */ /* 0x040fe2000004182c */
[----:B------:R-:W-:Y:S05]  /*3bf0*/  LDSM.16.M88.4 R92, [R243+0xb800] ;  /* 0x00b80000f35c783b */ /* 0x000fea0000000200 */
[----:B------:R-:W-:Y:S01]  /*3c00*/  HMMA.16816.F32.BF16 R80, R24, R102, R80 ;  /* 0x000000661850723c */ /* 0x000fe20000041850 */
[----:B------:R-:W-:Y:S05]  /*3c10*/  LDSM.16.M88.4 R100, [R243+0xa800] ;  /* 0x00a80000f364783b */ /* 0x000fea0000000200 */
[----:B-1----:R-:W-:Y:S06]  /*3c20*/  HMMA.16816.F32.BF16 R88, R20, R16, R88 ;  /* 0x000000101458723c */ /* 0x002fec0000041858 */
[C---:B------:R-:W-:Y:S06]  /*3c30*/  HMMA.16816.F32.BF16 R68, R24.reuse, R96, R68 ;  /* 0x000000601844723c */ /* 0x040fec0000041844 */
[C---:B------:R-:W-:Y:S01]  /*3c40*/  HMMA.16816.F32.BF16 R64, R24.reuse, R98, R64 ;  /* 0x000000621840723c */ /* 0x040fe20000041840 */
[----:B------:R-:W-:Y:S05]  /*3c50*/  LDSM.16.M88.4 R96, [R243+0xb000] ;  /* 0x00b00000f360783b */ /* 0x000fea0000000200 */
[C---:B------:R-:W-:Y:S06]  /*3c60*/  HMMA.16816.F32.BF16 R120, R24.reuse, R28, R120 ;  /* 0x0000001c1878723c */ /* 0x040fec0000041878 */
[----:B------:R-:W-:Y:S01]  /*3c70*/  HMMA.16816.F32.BF16 R116, R24, R30, R116 ;  /* 0x0000001e1874723c */ /* 0x000fe20000041874 */
[----:B------:R-:W-:Y:S04]  /*3c80*/  LDSM.16.M88.4 R24, [R245+0x2000] ;  /* 0x00200000f518783b */ /* 0x000fe80000000200 */
[----:B------:R-:W1:Y:S01]  /*3c90*/  LDSM.16.M88.4 R28, [R246+0x4000] ;  /* 0x00400000f61c783b */ /* 0x000e620000000200 */
[----:B------:R-:W-:Y:S06]  /*3ca0*/  HMMA.16816.F32.BF16 R84, R128, R16, R84 ;  /* 0x000000108054723c */ /* 0x000fec0000041854 */
[C---:B------:R-:W-:Y:S06]  /*3cb0*/  HMMA.16816.F32.BF16 R76, R20.reuse, R18, R76 ;  /* 0x00000012144c723c */ /* 0x040fec000004184c */
[C---:B--2---:R-:W-:Y:S06]  /*3cc0*/  HMMA.16816.F32.BF16 R56, R20.reuse, R8, R56 ;  /* 0x000000081438723c */ /* 0x044fec0000041838 */
[----:B------:R-:W-:Y:S06]  /*3cd0*/  HMMA.16816.F32.BF16 R40, R20, R10, R40 ;  /* 0x0000000a1428723c */ /* 0x000fec0000041828 */
[C---:B------:R-:W-:Y:S06]  /*3ce0*/  HMMA.16816.F32.BF16 R52, R128.reuse, R8, R52 ;  /* 0x000000088034723c */ /* 0x040fec0000041834 */
[C---:B------:R-:W-:Y:S01]  /*3cf0*/  HMMA.16816.F32.BF16 R44, R128.reuse, R10, R44 ;  /* 0x0000000a802c723c */ /* 0x040fe2000004182c */
[----:B------:R-:W2:Y:S05]  /*3d00*/  LDSM.16.M88.4 R8, [R246+0x6000] ;  /* 0x00600000f608783b */ /* 0x000eaa0000000200 */
[----:B------:R-:W-:Y:S01]  /*3d10*/  HMMA.16816.F32.BF16 R80, R128, R18, R80 ;  /* 0x000000128050723c */ /* 0x000fe20000041850 */
[----:B------:R-:W-:Y:S05]  /*3d20*/  LDSM.16.M88.4 R16, [R245+0x3000] ;  /* 0x00300000f510783b */ /* 0x000fea0000000200 */
[----:B---3--:R-:W-:Y:S06]  /*3d30*/  HMMA.16816.F32.BF16 R88, R112, R104, R88 ;  /* 0x000000687058723c */ /* 0x008fec0000041858 */
[-C--:B------:R-:W-:Y:S06]  /*3d40*/  HMMA.16816.F32.BF16 R60, R20, R14.reuse, R60 ;  /* 0x0000000e143c723c */ /* 0x080fec000004183c */
[----:B------:R-:W-:Y:S06]  /*3d50*/  HMMA.16816.F32.BF16 R64, R128, R14, R64 ;  /* 0x0000000e8040723c */ /* 0x000fec0000041840 */
[----:B------:R-:W-:Y:S06]  /*3d60*/  HMMA.16816.F32.BF16 R84, R108, R104, R84 ;  /* 0x000000686c54723c */ /* 0x000fec0000041854 */
[C---:B------:R-:W-:Y:S06]  /*3d70*/  HMMA.16816.F32.BF16 R72, R20.reuse, R12, R72 ;  /* 0x0000000c1448723c */ /* 0x040fec0000041848 */
[-C--:B------:R-:W-:Y:S06]  /*3d80*/  HMMA.16816.F32.BF16 R36, R20, R124.reuse, R36 ;  /* 0x0000007c1424723c */ /* 0x080fec0000041824 */
[----:B------:R-:W-:Y:S06]  /*3d90*/  HMMA.16816.F32.BF16 R120, R128, R124, R120 ;  /* 0x0000007c8078723c */ /* 0x000fec0000041878 */
[----:B------:R-:W-:Y:S06]  /*3da0*/  HMMA.16816.F32.BF16 R76, R112, R106, R76 ;  /* 0x0000006a704c723c */ /* 0x000fec000004184c */
[----:B------:R-:W-:Y:S01]  /*3db0*/  HMMA.16816.F32.BF16 R32, R20, R126, R32 ;  /* 0x0000007e1420723c */ /* 0x000fe20000041820 */
[----:B------:R-:W3:Y:S05]  /*3dc0*/  LDSM.16.M88.4 R20, [R245+0x2800] ;  /* 0x00280000f514783b */ /* 0x000eea0000000200 */
[----:B------:R-:W-:Y:S01]  /*3dd0*/  HMMA.16816.F32.BF16 R68, R128, R12, R68 ;  /* 0x0000000c8044723c */ /* 0x000fe20000041844 */
[----:B------:R-:W4:Y:S01]  /*3de0*/  LDSM.16.M88.4 R12, [R245+0x3800] ;  /* 0x00380000f50c783b */ /* 0x000f220000000200 */
[----:B------:R-:W-:-:S04]  /*3df0*/  DEPBAR.LE SB0, 0x0 ;  /* 0x000080000000791a */ /* 0x000fc80000000000 */
[----:B------:R-:W-:Y:S06]  /*3e00*/  HMMA.16816.F32.BF16 R80, R108, R106, R80 ;  /* 0x0000006a6c50723c */ /* 0x000fec0000041850 */
[----:B-1----:R-:W-:Y:S06]  /*3e10*/  HMMA.16816.F32.BF16 R88, R28, R24, R88 ;  /* 0x000000181c58723c */ /* 0x002fec0000041858 */
[-C--:B------:R-:W-:Y:S06]  /*3e20*/  HMMA.16816.F32.BF16 R60, R112, R102.reuse, R60 ;  /* 0x00000066703c723c */ /* 0x080fec000004183c */
[----:B------:R-:W-:Y:S06]  /*3e30*/  HMMA.16816.F32.BF16 R64, R108, R102, R64 ;  /* 0x000000666c40723c */ /* 0x000fec0000041840 */
[----:B--2---:R-:W-:Y:S06]  /*3e40*/  HMMA.16816.F32.BF16 R84, R8, R24, R84 ;  /* 0x000000180854723c */ /* 0x004fec0000041854 */
[----:B------:R-:W-:Y:S01]  /*3e50*/  HMMA.16816.F32.BF16 R72, R112, R100, R72 ;  /* 0x000000647048723c */ /* 0x000fe20000041848 */
[C---:B------:R-:W-:Y:S01]  /*3e60*/  FFMA.FTZ R51, R0.reuse, UR5, R89 ;  /* 0x0000000500337c23 */ /* 0x040fe20008010059 */
[----:B------:R-:W-:-:S04]  /*3e70*/  FFMA.FTZ R24, R0, UR5, R91 ;  /* 0x0000000500187c23 */ /* 0x000fc8000801005b */
[-C--:B------:R-:W-:Y:S01]  /*3e80*/  HMMA.16816.F32.BF16 R36, R112, R92.reuse, R36 ;  /* 0x0000005c7024723c */ /* 0x080fe20000041824 */
[----:B------:R-:W-:Y:S02]  /*3e90*/  FSEL R51, R51, -INF , !P1 ;  /* 0xff80000033337808 */ /* 0x000fe40004800000 */
[----:B------:R-:W-:Y:S02]  /*3ea0*/  ISETP.GE.AND P1, PT, R7, R224, PT ;  /* 0x000000e00700720c */ /* 0x000fe40003f26270 */
[----:B------:R-:W-:Y:S01]  /*3eb0*/  I2FP.F32.S32 R7, R7 ;  /* 0x0000000700077245 */ /* 0x000fe20000201400 */
[----:B------:R-:W-:Y:S01]  /*3ec0*/  HMMA.16816.F32.BF16 R120, R108, R92, R120 ;  /* 0x0000005c6c78723c */ /* 0x000fe20000041878 */
[----:B------:R-:W-:-:S05]  /*3ed0*/  FSEL R24, R24, -INF , !P0 ;  /* 0xff80000018187808 */ /* 0x000fca0004000000 */
[----:B------:R-:W-:Y:S01]  /*3ee0*/  HMMA.16816.F32.BF16 R76, R28, R26, R76 ;  /* 0x0000001a1c4c723c */ /* 0x000fe2000004184c */
[----:B------:R-:W-:-:S05]  /*3ef0*/  FFMA.FTZ R85, R0, UR5, R85 ;  /* 0x0000000500557c23 */ /* 0x000fca0008010055 */
[----:B------:R-:W-:Y:S06]  /*3f00*/  HMMA.16816.F32.BF16 R68, R108, R100, R68 ;  /* 0x000000646c44723c */ /* 0x000fec0000041844 */
[-C--:B------:R-:W-:Y:S06]  /*3f10*/  HMMA.16816.F32.BF16 R40, R112, R98.reuse, R40 ;  /* 0x000000627028723c */ /* 0x080fec0000041828 */
[----:B------:R-:W-:Y:S06]  /*3f20*/  HMMA.16816.F32.BF16 R44, R108, R98, R44 ;  /* 0x000000626c2c723c */ /* 0x000fec000004182c */
[----:B------:R-:W-:Y:S01]  /*3f30*/  HMMA.16816.F32.BF16 R80, R8, R26, R80 ;  /* 0x0000001a0850723c */ /* 0x000fe20000041850 */
[C---:B------:R-:W-:Y:S01]  /*3f40*/  FFMA.FTZ R76, R7.reuse, UR5, R76 ;  /* 0x00000005074c7c23 */ /* 0x040fe2000801004c */
[----:B------:R-:W-:-:S04]  /*3f50*/  FFMA.FTZ R50, R7, UR5, R78 ;  /* 0x0000000507327c23 */ /* 0x000fc8000801004e */
[-C--:B---3--:R-:W-:Y:S01]  /*3f60*/  HMMA.16816.F32.BF16 R60, R28, R22.reuse, R60 ;  /* 0x000000161c3c723c */ /* 0x088fe2000004183c */
[----:B------:R-:W-:Y:S01]  /*3f70*/  FSEL R50, R50, -INF , !P5 ;  /* 0xff80000032327808 */ /* 0x000fe20006800000 */
[C---:B------:R-:W-:Y:S02]  /*3f80*/  VIADD R27, R3.reuse, 0x20 ;  /* 0x00000020031b7836 */ /* 0x040fe40000000000 */
[----:B------:R-:W-:Y:S02]  /*3f90*/  VIADD R26, R3, 0x21 ;  /* 0x00000021031a7836 */ /* 0x000fe40000000000 */
[----:B------:R-:W-:Y:S06]  /*3fa0*/  HMMA.16816.F32.BF16 R64, R8, R22, R64 ;  /* 0x000000160840723c */ /* 0x000fec0000041840 */
[----:B------:R-:W-:Y:S01]  /*3fb0*/  HMMA.16816.F32.BF16 R72, R28, R20, R72 ;  /* 0x000000141c48723c */ /* 0x000fe20000041848 */
[----:B------:R-:W-:Y:S01]  /*3fc0*/  FFMA.FTZ R23, R0, UR5, R87 ;  /* 0x0000000500177c23 */ /* 0x000fe20008010057 */
[----:B------:R-:W-:-:S02]  /*3fd0*/  FSEL R0, R85, -INF , !P4 ;  /* 0xff80000055007808 */ /* 0x000fc40006000000 */
[----:B------:R-:W-:Y:S02]  /*3fe0*/  FSEL R85, R76, -INF , !P6 ;  /* 0xff8000004c557808 */ /* 0x000fe40007000000 */
[----:B----4-:R-:W-:Y:S01]  /*3ff0*/  HMMA.16816.F32.BF16 R36, R28, R12, R36 ;  /* 0x0000000c1c24723c */ /* 0x010fe20000041824 */
[----:B------:R-:W-:-:S05]  /*4000*/  FSEL R23, R23, -INF , !P2 ;  /* 0xff80000017177808 */ /* 0x000fca0005000000 */
[C---:B------:R-:W-:Y:S06]  /*4010*/  HMMA.16816.F32.BF16 R120, R8.reuse, R12, R120 ;  /* 0x0000000c0878723c */ /* 0x040fec0000041878 */
[----:B------:R-:W-:Y:S01]  /*4020*/  HMMA.16816.F32.BF16 R68, R8, R20, R68 ;  /* 0x000000140844723c */ /* 0x000fe20000041844 */
[C---:B------:R-:W-:Y:S02]  /*4030*/  VIADD R12, R3.reuse, 0x9 ;  /* 0x00000009030c7836 */ /* 0x040fe40000000000 */
[----:B------:R-:W-:-:S03]  /*4040*/  VIADD R13, R3, 0x18 ;  /* 0x00000018030d7836 */ /* 0x000fc60000000000 */
[C---:B------:R-:W-:Y:S01]  /*4050*/  ISETP.GE.AND P0, PT, R12.reuse, R227, PT ;  /* 0x000000e30c00720c */ /* 0x040fe20003f06270 */
[----:B------:R-:W-:Y:S01]  /*4060*/  HMMA.16816.F32.BF16 R56, R112, R96, R56 ;  /* 0x000000607038723c */ /* 0x000fe20000041838 */
[C---:B------:R-:W-:Y:S01]  /*4070*/  ISETP.GE.AND P4, PT, R12.reuse, R226, PT ;  /* 0x000000e20c00720c */ /* 0x040fe20003f86270 */
[----:B------:R-:W-:Y:S01]  /*4080*/  FFMA.FTZ R21, R7, UR5, R82 ;  /* 0x0000000507157c23 */ /* 0x000fe20008010052 */
[C---:B------:R-:W-:Y:S02]  /*4090*/  ISETP.GE.AND P2, PT, R12.reuse, R225, PT ;  /* 0x000000e10c00720c */ /* 0x040fe40003f46270 */
[----:B------:R-:W-:Y:S01]  /*40a0*/  ISETP.GE.AND P6, PT, R12, R224, PT ;  /* 0x000000e00c00720c */ /* 0x000fe20003fc6270 */
[----:B------:R-:W-:Y:S01]  /*40b0*/  HMMA.16816.F32.BF16 R40, R28, R18, R40 ;  /* 0x000000121c28723c */ /* 0x000fe20000041828 */
[----:B------:R-:W-:Y:S02]  /*40c0*/  I2FP.F32.S32 R12, R12 ;  /* 0x0000000c000c7245 */ /* 0x000fe40000201400 */
[----:B------:R-:W-:-:S03]  /*40d0*/  FSEL R21, R21, -INF , !P1 ;  /* 0xff80000015157808 */ /* 0x000fc60004800000 */
[----:B------:R-:W-:Y:S01]  /*40e0*/  HMMA.16816.F32.BF16 R44, R8, R18, R44 ;  /* 0x00000012082c723c */ /* 0x000fe2000004182c */
[C---:B------:R-:W-:Y:S01]  /*40f0*/  FFMA.FTZ R77, R12.reuse, UR5, R77 ;  /* 0x000000050c4d7c23 */ /* 0x040fe2000801004d */
[C---:B------:R-:W-:Y:S01]  /*4100*/  FFMA.FTZ R76, R12.reuse, UR5, R79 ;  /* 0x000000050c4c7c23 */ /* 0x040fe2000801004f */
[C---:B------:R-:W-:Y:S01]  /*4110*/  FFMA.FTZ R20, R12.reuse, UR5, R81 ;  /* 0x000000050c147c23 */ /* 0x040fe20008010051 */
[----:B------:R-:W-:Y:S02]  /*4120*/  FFMA.FTZ R25, R12, UR5, R83 ;  /* 0x000000050c197c23 */ /* 0x000fe40008010053 */
[----:B------:R-:W-:Y:S01]  /*4130*/  HMMA.16816.F32.BF16 R52, R108, R96, R52 ;  /* 0x000000606c34723c */ /* 0x000fe20000041834 */
[----:B------:R-:W-:Y:S01]  /*4140*/  FFMA.FTZ R18, R7, UR5, R80 ;  /* 0x0000000507127c23 */ /* 0x000fe20008010050 */
[----:B------:R-:W-:Y:S01]  /*4150*/  VIADD R19, R3, 0x10 ;  /* 0x0000001003137836 */ /* 0x000fe20000000000 */
[----:B------:R-:W-:Y:S01]  /*4160*/  FSEL R77, R77, -INF , !P0 ;  /* 0xff8000004d4d7808 */ /* 0x000fe20004000000 */
[----:B------:R-:W-:Y:S01]  /*4170*/  VIADD R7, R3, 0x11 ;  /* 0x0000001103077836 */ /* 0x000fe20000000000 */
[----:B------:R-:W-:Y:S01]  /*4180*/  FSEL R76, R76, -INF , !P4 ;  /* 0xff8000004c4c7808 */ /* 0x000fe20006000000 */
[----:B------:R-:W-:Y:S01]  /*4190*/  HMMA.16816.F32.BF16 R56, R28, R16, R56 ;  /* 0x000000101c38723c */ /* 0x000fe20000041838 */
[----:B------:R-:W-:-:S02]  /*41a0*/  FSEL R18, R18, -INF , !P3 ;  /* 0xff80000012127808 */ /* 0x000fc40005800000 */
[C---:B------:R-:W-:Y:S02]  /*41b0*/  ISETP.GE.AND P5, PT, R19.reuse, R227, PT ;  /* 0x000000e31300720c */ /* 0x040fe40003fa6270 */
[C---:B------:R-:W-:Y:S01]  /*41c0*/  ISETP.GE.AND P3, PT, R19.reuse, R226, PT ;  /* 0x000000e21300720c */ /* 0x040fe20003f66270 */
[----:B------:R-:W-:Y:S01]  /*41d0*/  HMMA.16816.F32.BF16 R116, R128, R126, R116 ;  /* 0x0000007e8074723c */ /* 0x000fe20000041874 */
[C---:B------:R-:W-:Y:S02]  /*41e0*/  ISETP.GE.AND P1, PT, R19.reuse, R225, PT ;  /* 0x000000e11300720c */ /* 0x040fe40003f26270 */
[----:B------:R-:W-:Y:S02]  /*41f0*/  ISETP.GE.AND P0, PT, R19, R224, PT ;  /* 0x000000e01300720c */ /* 0x000fe40003f06270 */
[----:B------:R-:W-:Y:S01]  /*4200*/  I2FP.F32.S32 R19, R19 ;  /* 0x0000001300137245 */ /* 0x000fe20000201400 */
[----:B------:R-:W-:Y:S01]  /*4210*/  HMMA.16816.F32.BF16 R32, R112, R94, R32 ;  /* 0x0000005e7020723c */ /* 0x000fe20000041820 */
[----:B------:R-:W-:-:S02]  /*4220*/  I2FP.F32.S32 R12, R7 ;  /* 0x00000007000c7245 */ /* 0x000fc40000201400 */
[----:B------:R-:W-:Y:S01]  /*4230*/  ISETP.GE.AND P4, PT, R7, R227, PT ;  /* 0x000000e30700720c */ /* 0x000fe20003f86270 */
[C---:B------:R-:W-:Y:S01]  /*4240*/  FFMA.FTZ R72, R19.reuse, UR5, R72 ;  /* 0x0000000513487c23 */ /* 0x040fe20008010048 */
[C---:B------:R-:W-:Y:S01]  /*4250*/  FFMA.FTZ R22, R19.reuse, UR5, R68 ;  /* 0x0000000513167c23 */ /* 0x040fe20008010044 */
[----:B------:R-:W-:Y:S01]  /*4260*/  FFMA.FTZ R73, R12, UR5, R73 ;  /* 0x000000050c497c23 */ /* 0x000fe20008010049 */
[----:B------:R-:W-:Y:S01]  /*4270*/  FSEL R20, R20, -INF , !P2 ;  /* 0xff80000014147808 */ /* 0x000fe20005000000 */
[----:B------:R-:W-:Y:S01]  /*4280*/  HMMA.16816.F32.BF16 R52, R8, R16, R52 ;  /* 0x000000100834723c */ /* 0x000fe20000041834 */
[----:B------:R-:W-:Y:S01]  /*4290*/  FSEL R79, R72, -INF , !P5 ;  /* 0xff800000484f7808 */ /* 0x000fe20006800000 */
[C---:B------:R-:W-:Y:S01]  /*42a0*/  FFMA.FTZ R72, R19.reuse, UR5, R74 ;  /* 0x0000000513487c23 */ /* 0x040fe2000801004a */
[----:B------:R-:W-:Y:S01]  /*42b0*/  FFMA.FTZ R19, R19, UR5, R70 ;  /* 0x0000000513137c23 */ /* 0x000fe20008010046 */
[----:B------:R-:W-:Y:S01]  /*42c0*/  FSEL R25, R25, -INF , !P6 ;  /* 0xff80000019197808 */ /* 0x000fe20007000000 */
[C---:B------:R-:W-:Y:S01]  /*42d0*/  FFMA.FTZ R70, R12.reuse, UR5, R75 ;  /* 0x000000050c467c23 */ /* 0x040fe2000801004b */
[C---:B------:R-:W-:Y:S01]  /*42e0*/  ISETP.GE.AND P2, PT, R7.reuse, R226, PT ;  /* 0x000000e20700720c */ /* 0x040fe20003f46270 */
[C---:B------:R-:W-:Y:S01]  /*42f0*/  FFMA.FTZ R68, R12.reuse, UR5, R69 ;  /* 0x000000050c447c23 */ /* 0x040fe20008010045 */
[C---:B------:R-:W-:Y:S01]  /*4300*/  ISETP.GE.AND P6, PT, R7.reuse, R225, PT ;  /* 0x000000e10700720c */ /* 0x040fe20003fc6270 */
[----:B------:R-:W-:Y:S01]  /*4310*/  FFMA.FTZ R17, R12, UR5, R71 ;  /* 0x000000050c117c23 */ /* 0x000fe20008010047 */
        /* <DEDUP_REMOVED lines=11> */
[----:B------:R-:W-:Y:S01]  /*43d0*/  BAR.SYNC.DEFER_BLOCKING 0x0 ;  /* 0x0000000000007b1d */ /* 0x000fe20000010000 */
[----:B------:R-:W-:Y:S01]  /*43e0*/  ISETP.GE.AND P4, PT, R13, R224, PT ;  /* 0x000000e00d00720c */ /* 0x000fe20003f86270 */
[----:B------:R-:W-:Y:S01]  /*43f0*/  VIADD R28, R3, 0x29 ;  /* 0x00000029031c7836 */ /* 0x000fe20000000000 */
[----:B------:R-:W-:-:S02]  /*4400*/  I2FP.F32.S32 R13, R13 ;  /* 0x0000000d000d7245 */ /* 0x000fc40000201400 */
[----:B------:R-:W-:Y:S02]  /*4410*/  I2FP.F32.S32 R12, R7 ;  /* 0x00000007000c7245 */ /* 0x000fe40000201400 */
[----:B------:R-:W-:Y:S01]  /*4420*/  FSEL R70, R70, -INF , !P2 ;  /* 0xff80000046467808 */ /* 0x000fe20005000000 */
[C---:B------:R-:W-:Y:S01]  /*4430*/  FFMA.FTZ R16, R13.reuse, UR5, R64 ;  /* 0x000000050d107c23 */ /* 0x040fe20008010040 */
[C---:B------:R-:W-:Y:S01]  /*4440*/  FFMA.FTZ R60, R13.reuse, UR5, R60 ;  /* 0x000000050d3c7c23 */ /* 0x040fe2000801003c */
[C---:B------:R-:W-:Y:S01]  /*4450*/  FFMA.FTZ R64, R13.reuse, UR5, R62 ;  /* 0x000000050d407c23 */ /* 0x040fe2000801003e */
[----:B------:R-:W-:Y:S01]  /*4460*/  FFMA.FTZ R13, R13, UR5, R66 ;  /* 0x000000050d0d7c23 */ /* 0x000fe20008010042 */
[C---:B------:R-:W-:Y:S01]  /*4470*/  FFMA.FTZ R61, R12.reuse, UR5, R61 ;  /* 0x000000050c3d7c23 */ /* 0x040fe2000801003d */
[----:B------:R-:W-:Y:S01]  /*4480*/  ISETP.GE.AND P2, PT, R7, R227, PT ;  /* 0x000000e30700720c */ /* 0x000fe20003f46270 */
[----:B------:R-:W-:Y:S01]  /*4490*/  FFMA.FTZ R62, R12, UR5, R63 ;  /* 0x000000050c3e7c23 */ /* 0x000fe2000801003f */
[----:B------:R-:W-:Y:S01]  /*44a0*/  FSEL R64, R64, -INF , !P1 ;  /* 0xff80000040407808 */ /* 0x000fe20004800000 */
[----:B------:R-:W-:Y:S01]  /*44b0*/  FFMA.FTZ R65, R12, UR5, R65 ;  /* 0x000000050c417c23 */ /* 0x000fe20008010041 */
[----:B------:R-:W-:Y:S01]  /*44c0*/  FSEL R16, R16, -INF , !P0 ;  /* 0xff80000010107808 */ /* 0x000fe20004000000 */
[----:B------:R-:W-:Y:S01]  /*44d0*/  HMMA.16816.F32.BF16 R116, R8, R14, R116 ;  /* 0x0000000e0874723c */ /* 0x000fe20000041874 */
[----:B------:R-:W-:-:S02]  /*44e0*/  FSEL R13, R13, -INF , !P4 ;  /* 0xff8000000d0d7808 */ /* 0x000fc40006000000 */
[----:B------:R-:W-:Y:S02]  /*44f0*/  FSEL R61, R61, -INF , !P2 ;  /* 0xff8000003d3d7808 */ /* 0x000fe40005000000 */
[C---:B------:R-:W-:Y:S02]  /*4500*/  ISETP.GE.AND P1, PT, R27.reuse, R227, PT ;  /* 0x000000e31b00720c */ /* 0x040fe40003f26270 */
[----:B------:R-:W-:Y:S01]  /*4510*/  ISETP.GE.AND P0, PT, R27, R226, PT ;  /* 0x000000e21b00720c */ /* 0x000fe20003f06270 */
[----:B------:R-:W-:Y:S01]  /*4520*/  VIADD R8, R3, 0x38 ;  /* 0x0000003803087836 */ /* 0x000fe20000000000 */
[C---:B------:R-:W-:Y:S02]  /*4530*/  ISETP.GE.AND P4, PT, R27.reuse, R225, PT ;  /* 0x000000e11b00720c */ /* 0x040fe40003f86270 */
[----:B------:R-:W-:Y:S02]  /*4540*/  ISETP.GE.AND P2, PT, R27, R224, PT ;  /* 0x000000e01b00720c */ /* 0x000fe40003f46270 */
[----:B------:R-:W-:-:S02]  /*4550*/  I2FP.F32.S32 R27, R27 ;  /* 0x0000001b001b7245 */ /* 0x000fc40000201400 */
[----:B------:R-:W-:Y:S02]  /*4560*/  FSEL R68, R68, -INF , !P6 ;  /* 0xff80000044447808 */ /* 0x000fe40007000000 */
[----:B------:R-:W-:Y:S01]  /*4570*/  FSEL R17, R17, -INF , !P5 ;  /* 0xff80000011117808 */ /* 0x000fe20006800000 */
[C---:B------:R-:W-:Y:S01]  /*4580*/  FFMA.FTZ R56, R27.reuse, UR5, R56 ;  /* 0x000000051b387c23 */ /* 0x040fe20008010038 */
[----:B------:R-:W-:Y:S01]  /*4590*/  FSEL R69, R60, -INF , !P3 ;  /* 0xff8000003c457808 */ /* 0x000fe20005800000 */
[----:B------:R-:W-:Y:S01]  /*45a0*/  FFMA.FTZ R58, R27, UR5, R58 ;  /* 0x000000051b3a7c23 */ /* 0x000fe2000801003a */
[----:B------:R-:W-:Y:S01]  /*45b0*/  ISETP.GE.AND P6, PT, R7, R226, PT ;  /* 0x000000e20700720c */ /* 0x000fe20003fc6270 */
[----:B------:R-:W-:Y:S01]  /*45c0*/  FFMA.FTZ R52, R27, UR5, R52 ;  /* 0x000000051b347c23 */ /* 0x000fe20008010034 */
[----:B------:R-:W-:Y:S01]  /*45d0*/  ISETP.GE.AND P5, PT, R7, R225, PT ;  /* 0x000000e10700720c */ /* 0x000fe20003fa6270 */
[----:B------:R-:W-:Y:S01]  /*45e0*/  FFMA.FTZ R54, R27, UR5, R54 ;  /* 0x000000051b367c23 */ /* 0x000fe20008010036 */
[----:B------:R-:W-:Y:S01]  /*45f0*/  ISETP.GE.AND P3, PT, R7, R224, PT ;  /* 0x000000e00700720c */ /* 0x000fe20003f66270 */
[----:B------:R-:W-:Y:S01]  /*4600*/  FFMA.FTZ R7, R12, UR5, R67 ;  /* 0x000000050c077c23 */ /* 0x000fe20008010043 */
[----:B------:R-:W-:Y:S01]  /*4610*/  FSEL R62, R62, -INF , !P6 ;  /* 0xff8000003e3e7808 */ /* 0x000fe20007000000 */
[----:B------:R-:W-:Y:S01]  /*4620*/  VIADD R27, R3, 0x28 ;  /* 0x00000028031b7836 */ /* 0x000fe20000000000 */
[----:B------:R-:W-:-:S02]  /*4630*/  FSEL R12, R65, -INF , !P5 ;  /* 0xff800000410c7808 */ /* 0x000fc40006800000 */
[----:B------:R-:W-:Y:S02]  /*4640*/  FSEL R7, R7, -INF , !P3 ;  /* 0xff80000007077808 */ /* 0x000fe40005800000 */
[----:B------:R-:W-:Y:S02]  /*4650*/  FSEL R92, R56, -INF , !P1 ;  /* 0xff800000385c7808 */ /* 0x000fe40004800000 */
[C---:B------:R-:W-:Y:S02]  /*4660*/  ISETP.GE.AND P6, PT, R26.reuse, R227, PT ;  /* 0x000000e31a00720c */ /* 0x040fe40003fc6270 */
[C---:B------:R-:W-:Y:S02]  /*4670*/  ISETP.GE.AND P5, PT, R26.reuse, R226, PT ;  /* 0x000000e21a00720c */ /* 0x040fe40003fa6270 */
[C---:B------:R-:W-:Y:S02]  /*4680*/  ISETP.GE.AND P3, PT, R26.reuse, R225, PT ;  /* 0x000000e11a00720c */ /* 0x040fe40003f66270 */
[----:B------:R-:W-:-:S02]  /*4690*/  ISETP.GE.AND P1, PT, R26, R224, PT ;  /* 0x000000e01a00720c */ /* 0x000fc40003f26270 */
[----:B------:R-:W-:Y:S02]  /*46a0*/  I2FP.F32.S32 R26, R26 ;  /* 0x0000001a001a7245 */ /* 0x000fe40000201400 */
[----:B------:R-:W-:Y:S02]  /*46b0*/  FSEL R95, R58, -INF , !P0 ;  /* 0xff8000003a5f7808 */ /* 0x000fe40004000000 */
[----:B------:R-:W-:Y:S01]  /*46c0*/  FSEL R134, R52, -INF , !P4 ;  /* 0xff80000034867808 */ /* 0x000fe20006000000 */
[----:B------:R-:W-:Y:S01]  /*46d0*/  FFMA.FTZ R57, R26, UR5, R57 ;  /* 0x000000051a397c23 */ /* 0x000fe20008010039 */
[----:B------:R-:W-:Y:S01]  /*46e0*/  FSEL R109, R54, -INF , !P2 ;  /* 0xff800000366d7808 */ /* 0x000fe20005000000 */
[C---:B------:R-:W-:Y:S01]  /*46f0*/  FFMA.FTZ R59, R26.reuse, UR5, R59 ;  /* 0x000000051a3b7c23 */ /* 0x040fe2000801003b */
[----:B------:R-:W-:Y:S01]  /*4700*/  ISETP.GE.AND P0, PT, R27, R227, PT ;  /* 0x000000e31b00720c */ /* 0x000fe20003f06270 */
[C---:B------:R-:W-:Y:S01]  /*4710*/  FFMA.FTZ R53, R26.reuse, UR5, R53 ;  /* 0x000000051a357c23 */ /* 0x040fe20008010035 */
[----:B------:R-:W-:Y:S01]  /*4720*/  FSEL R93, R57, -INF , !P6 ;  /* 0xff800000395d7808 */ /* 0x000fe20007000000 */
[----:B------:R-:W-:Y:S01]  /*4730*/  FFMA.FTZ R55, R26, UR5, R55 ;  /* 0x000000051a377c23 */ /* 0x000fe20008010037 */
[----:B------:R-:W-:-:S02]  /*4740*/  ISETP.GE.AND P4, PT, R27, R226, PT ;  /* 0x000000e21b00720c */ /* 0x000fc40003f86270 */
[C---:B------:R-:W-:Y:S02]  /*4750*/  ISETP.GE.AND P2, PT, R27.reuse, R225, PT ;  /* 0x000000e11b00720c */ /* 0x040fe40003f46270 */
[----:B------:R-:W-:Y:S02]  /*4760*/  ISETP.GE.AND P6, PT, R27, R224, PT ;  /* 0x000000e01b00720c */ /* 0x000fe40003fc6270 */
[----:B------:R-:W-:Y:S02]  /*4770*/  I2FP.F32.S32 R27, R27 ;  /* 0x0000001b001b7245 */ /* 0x000fe40000201400 */
[----:B------:R-:W-:Y:S02]  /*4780*/  I2FP.F32.S32 R26, R28 ;  /* 0x0000001c001a7245 */ /* 0x000fe40000201400 */
[----:B------:R-:W-:Y:S01]  /*4790*/  FSEL R103, R59, -INF , !P5 ;  /* 0xff8000003b677808 */ /* 0x000fe20006800000 */
[C---:B------:R-:W-:Y:S01]  /*47a0*/  FFMA.FTZ R40, R27.reuse, UR5, R40 ;  /* 0x000000051b287c23 */ /* 0x040fe20008010028 */
[C---:B------:R-:W-:Y:S01]  /*47b0*/  FFMA.FTZ R44, R27.reuse, UR5, R44 ;  /* 0x000000051b2c7c23 */ /* 0x040fe2000801002c */
[C---:B------:R-:W-:Y:S01]  /*47c0*/  FFMA.FTZ R42, R27.reuse, UR5, R42 ;  /* 0x000000051b2a7c23 */ /* 0x040fe2000801002a */
[----:B------:R-:W-:Y:S01]  /*47d0*/  FFMA.FTZ R46, R27, UR5, R46 ;  /* 0x000000051b2e7c23 */ /* 0x000fe2000801002e */
[----:B------:R-:W-:Y:S01]  /*47e0*/  FFMA.FTZ R41, R26, UR5, R41 ;  /* 0x000000051a297c23 */ /* 0x000fe20008010029 */
[----:B------:R-:W-:Y:S01]  /*47f0*/  ISETP.GE.AND P5, PT, R28, R227, PT ;  /* 0x000000e31c00720c */ /* 0x000fe20003fa6270 */
[----:B------:R-:W-:Y:S01]  /*4800*/  VIADD R27, R3, 0x30 ;  /* 0x00000030031b7836 */ /* 0x000fe20000000000 */
[----:B------:R-:W-:Y:S01]  /*4810*/  FSEL R102, R42, -INF , !P4 ;  /* 0xff8000002a667808 */ /* 0x000fe20006000000 */
[----:B------:R-:W-:Y:S01]  /*4820*/  FFMA.FTZ R43, R26, UR5, R43 ;  /* 0x000000051a2b7c23 */ /* 0x000fe2000801002b */
[----:B------:R-:W-:Y:S01]  /*4830*/  FSEL R148, R44, -INF , !P2 ;  /* 0xff8000002c947808 */ /* 0x000fe20005000000 */
[----:B------:R-:W-:Y:S01]  /*4840*/  FFMA.FTZ R45, R26, UR5, R45 ;  /* 0x000000051a2d7c23 */ /* 0x000fe2000801002d */
[----:B------:R-:W-:Y:S01]  /*4850*/  FSEL R133, R46, -INF , !P6 ;  /* 0xff8000002e857808 */ /* 0x000fe20007000000 */
[----:B------:R-:W-:Y:S01]  /*4860*/  FFMA.FTZ R47, R26, UR5, R47 ;  /* 0x000000051a2f7c23 */ /* 0x000fe2000801002f */
[----:B------:R-:W-:-:S02]  /*4870*/  FSEL R94, R41, -INF , !P5 ;  /* 0xff800000295e7808 */ /* 0x000fc40006800000 */
[C---:B------:R-:W-:Y:S02]  /*4880*/  ISETP.GE.AND P4, PT, R27.reuse, R227, PT ;  /* 0x000000e31b00720c */ /* 0x040fe40003f86270 */
[C---:B------:R-:W-:Y:S02]  /*4890*/  ISETP.GE.AND P2, PT, R27.reuse, R226, PT ;  /* 0x000000e21b00720c */ /* 0x040fe40003f46270 */
[C---:B------:R-:W-:Y:S02]  /*48a0*/  ISETP.GE.AND P6, PT, R27.reuse, R225, PT ;  /* 0x000000e11b00720c */ /* 0x040fe40003fc6270 */
[----:B------:R-:W-:Y:S02]  /*48b0*/  ISETP.GE.AND P5, PT, R27, R224, PT ;  /* 0x000000e01b00720c */ /* 0x000fe40003fa6270 */
[----:B------:R-:W-:Y:S02]  /*48c0*/  I2FP.F32.S32 R27, R27 ;  /* 0x0000001b001b7245 */ /* 0x000fe40000201400 */
[----:B------:R-:W-:-:S02]  /*48d0*/  FSEL R135, R53, -INF , !P3 ;  /* 0xff80000035877808 */ /* 0x000fc40005800000 */
[----:B------:R-:W-:Y:S01]  /*48e0*/  FSEL R239, R55, -INF , !P1 ;  /* 0xff80000037ef7808 */ /* 0x000fe20004800000 */
[C---:B------:R-:W-:Y:S01]  /*48f0*/  FFMA.FTZ R36, R27.reuse, UR5, R36 ;  /* 0x000000051b247c23 */ /* 0x040fe20008010024 */
        /* <DEDUP_REMOVED lines=15> */
[----:B------:R-:W-:Y:S02]  /*49f0*/  ISETP.GE.AND P4, PT, R28, R224, PT ;  /* 0x000000e01c00720c */ /* 0x000fe40003f86270 */
[----:B------:R-:W-:Y:S02]  /*4a00*/  I2FP.F32.S32 R11, R8 ;  /* 0x00000008000b7245 */ /* 0x000fe40000201400 */
[----:B------:R-:W-:Y:S02]  /*4a10*/  I2FP.F32.S32 R28, R28 ;  /* 0x0000001c001c7245 */ /* 0x000fe40000201400 */
[----:B------:R-:W-:Y:S01]  /*4a20*/  FSEL R228, R120, -INF , !P6 ;  /* 0xff80000078e47808 */ /* 0x000fe20007000000 */
[C---:B------:R-:W-:Y:S01]  /*4a30*/  FFMA.FTZ R34, R11.reuse, UR5, R34 ;  /* 0x000000050b227c23 */ /* 0x040fe20008010022 */
[-C--:B------:R-:W-:Y:S01]  /*4a40*/  ISETP.GE.AND P6, PT, R8, R226.reuse, PT ;  /* 0x000000e20800720c */ /* 0x080fe20003fc6270 */
[C---:B------:R-:W-:Y:S01]  /*4a50*/  FFMA.FTZ R121, R28.reuse, UR5, R121 ;  /* 0x000000051c797c23 */ /* 0x040fe20008010079 */
[----:B------:R-:W-:Y:S01]  /*4a60*/  I2FP.F32.S32 R9, R3 ;  /* 0x0000000300097245 */ /* 0x000fe20000201400 */
[C---:B------:R-:W-:Y:S01]  /*4a70*/  FFMA.FTZ R39, R28.reuse, UR5, R39 ;  /* 0x000000051c277c23 */ /* 0x040fe20008010027 */
[----:B------:R-:W-:Y:S01]  /*4a80*/  FFMA.FTZ R123, R28, UR5, R123 ;  /* 0x000000051c7b7c23 */ /* 0x000fe2000801007b */
[----:B------:R-:W-:Y:S01]  /*4a90*/  FSEL R232, R38, -INF , !P2 ;  /* 0xff80000026e87808 */ /* 0x000fe20005000000 */
[----:B------:R-:W-:Y:S01]  /*4aa0*/  FFMA.FTZ R32, R11, UR5, R32 ;  /* 0x000000050b207c23 */ /* 0x000fe20008010020 */
[----:B------:R-:W-:Y:S01]  /*4ab0*/  FSEL R230, R34, -INF , !P6 ;  /* 0xff80000022e67808 */ /* 0x000fe20007000000 */
[----:B------:R-:W-:Y:S01]  /*4ac0*/  FFMA.FTZ R34, R9, UR5, R90 ;  /* 0x0000000509227c23 */ /* 0x000fe2000801005a */
[----:B------:R-:W-:Y:S01]  /*4ad0*/  ISETP.GE.AND P2, PT, R8, R227, PT ;  /* 0x000000e30800720c */ /* 0x000fe20003f46270 */
[----:B------:R-:W-:Y:S01]  /*4ae0*/  FFMA.FTZ R37, R28, UR5, R37 ;  /* 0x000000051c257c23 */ /* 0x000fe20008010025 */
[----:B------:R-:W-:Y:S01]  /*4af0*/  FSEL R222, R121, -INF , !P0 ;  /* 0xff80000079de7808 */ /* 0x000fe20004000000 */
[----:B------:R-:W-:Y:S01]  /*4b00*/  FFMA.FTZ R116, R11, UR5, R116 ;  /* 0x000000050b747c23 */ /* 0x000fe20008010074 */
[----:B------:R-:W-:Y:S01]  /*4b10*/  ISETP.GE.AND P0, PT, R3, R226, PT ;  /* 0x000000e20300720c */ /* 0x000fe20003f06270 */
[----:B------:R-:W-:Y:S01]  /*4b20*/  FFMA.FTZ R118, R11, UR5, R118 ;  /* 0x000000050b767c23 */ /* 0x000fe20008010076 */
[----:B------:R-:W-:Y:S01]  /*4b30*/  FSEL R231, R39, -INF , !P1 ;  /* 0xff80000027e77808 */ /* 0x000fe20004800000 */
[----:B------:R-:W-:Y:S01]  /*4b40*/  FFMA.FTZ R86, R9, UR5, R86 ;  /* 0x0000000509567c23 */ /* 0x000fe20008010056 */
[----:B------:R-:W-:-:S02]  /*4b50*/  FSEL R219, R123, -INF , !P4 ;  /* 0xff8000007bdb7808 */ /* 0x000fc40006000000 */
[----:B------:R-:W-:Y:S01]  /*4b60*/  FSEL R235, R32, -INF , !P2 ;  /* 0xff80000020eb7808 */ /* 0x000fe20005000000 */
[----:B------:R-:W-:Y:S01]  /*4b70*/  FFMA.FTZ R32, R9, UR5, R84 ;  /* 0x0000000509207c23 */ /* 0x000fe20008010054 */
[C---:B------:R-:W-:Y:S02]  /*4b80*/  ISETP.GE.AND P1, PT, R3.reuse, R227, PT ;  /* 0x000000e30300720c */ /* 0x040fe40003f26270 */
[C---:B------:R-:W-:Y:S02]  /*4b90*/  ISETP.GE.AND P4, PT, R3.reuse, R225, PT ;  /* 0x000000e10300720c */ /* 0x040fe40003f86270 */
[C---:B------:R-:W-:Y:S01]  /*4ba0*/  ISETP.GE.AND P2, PT, R3.reuse, R224, PT ;  /* 0x000000e00300720c */ /* 0x040fe20003f46270 */
[----:B------:R-:W-:Y:S01]  /*4bb0*/  VIADD R3, R3, 0x39 ;  /* 0x0000003903037836 */ /* 0x000fe20000000000 */
[----:B------:R-:W-:Y:S02]  /*4bc0*/  FSEL R34, R34, -INF , !P0 ;  /* 0xff80000022227808 */ /* 0x000fe40004000000 */
[----:B------:R-:W-:-:S02]  /*4bd0*/  PLOP3.LUT P0, PT, PT, PT, UP0, 0x80, 0x0 ;  /* 0x000000000000781c */ /* 0x000fc40003f0f008 */
[----:B------:R-:W-:Y:S02]  /*4be0*/  FSEL R221, R122, -INF , !P5 ;  /* 0xff8000007add7808 */ /* 0x000fe40006800000 */
[----:B------:R-:W-:Y:S01]  /*4bf0*/  FSEL R236, R37, -INF , !P3 ;  /* 0xff80000025ec7808 */ /* 0x000fe20005800000 */
[----:B------:R-:W-:Y:S01]  /*4c00*/  FFMA.FTZ R37, R9, UR5, R88 ;  /* 0x0000000509257c23 */ /* 0x000fe20008010058 */
        /* <DEDUP_REMOVED lines=8> */
[C---:B------:R-:W-:Y:S01]  /*4c90*/  FFMA.FTZ R117, R8.reuse, UR5, R117 ;  /* 0x0000000508757c23 */ /* 0x040fe20008010075 */
[----:B------:R-:W-:Y:S01]  /*4ca0*/  FFMA.FTZ R119, R8, UR5, R119 ;  /* 0x0000000508777c23 */ /* 0x000fe20008010077 */
[C---:B------:R-:W-:Y:S02]  /*4cb0*/  ISETP.GE.AND P6, PT, R3.reuse, R227, PT ;  /* 0x000000e30300720c */ /* 0x040fe40003fc6270 */
[C---:B------:R-:W-:Y:S02]  /*4cc0*/  ISETP.GE.AND P5, PT, R3.reuse, R226, PT ;  /* 0x000000e20300720c */ /* 0x040fe40003fa6270 */
[----:B------:R-:W-:-:S02]  /*4cd0*/  ISETP.GE.AND P3, PT, R3, R225, PT ;  /* 0x000000e10300720c */ /* 0x000fc40003f66270 */
[----:B------:R-:W-:Y:S02]  /*4ce0*/  ISETP.GE.AND P1, PT, R3, R224, PT ;  /* 0x000000e00300720c */ /* 0x000fe40003f26270 */
[----:B------:R-:W-:Y:S02]  /*4cf0*/  FSEL R32, R32, -INF , !P4 ;  /* 0xff80000020207808 */ /* 0x000fe40006000000 */
[----:B------:R-:W-:Y:S02]  /*4d00*/  FSEL R33, R86, -INF , !P2 ;  /* 0xff80000056217808 */ /* 0x000fe40005000000 */
[----:B------:R-:W-:Y:S02]  /*4d10*/  FSEL R234, R234, -INF , !P6 ;  /* 0xff800000eaea7808 */ /* 0x000fe40007000000 */
[----:B------:R-:W-:Y:S02]  /*4d20*/  FSEL R229, R35, -INF , !P5 ;  /* 0xff80000023e57808 */ /* 0x000fe40006800000 */
[----:B------:R-:W-:-:S02]  /*4d30*/  FSEL R218, R117, -INF , !P3 ;  /* 0xff80000075da7808 */ /* 0x000fc40005800000 */
        /* <DEDUP_REMOVED lines=10> */
[----:B------:R-:W-:-:S04]  /*4de0*/  UIMAD UR10, UR10, UR29, UR30 ;  /* 0x0000001d0a0a72a4 */ /* 0x000fc8000f8e021e */
        /* <DEDUP_REMOVED lines=13> */
[----:B------:R2:W-:Y:S01]  /*4ec0*/  @!P3 LDGSTS.E.BYPASS.LTC128B.128 [R252+0x8000], desc[UR20][R40.64] ;  /* 0x0800000028fcbfae */ /* 0x0005e2000b901d54 */
[C---:B------:R-:W-:Y:S02]  /*4ed0*/  IADD3 R14, P6, R38.reuse, UR32, RZ ;  /* 0x00000020260e7c10 */ /* 0x040fe4000ffde0ff */
        /* <DEDUP_REMOVED lines=17> */
[----:B------:R2:W-:Y:S01]  /*4ff0*/  @!P3 LDGSTS.E.BYPASS.LTC128B.128 [R252+0x8800], desc[UR20][R10.64] ;  /* 0x088000000afcbfae */ /* 0x0005e2000b901d54 */
[----:B------:R-:W-:Y:S02]  /*5000*/  IADD3 R8, P5, R15, UR32, RZ ;  /* 0x000000200f087c10 */ /* 0x000fe4000ffbe0ff */
[----:B------:R-:W-:Y:S01]  /*5010*/  @!P2 LEA.HI.X R39, R14, R9, R36, 0x1, P4 ;  /* 0x000000090e27a211 */ /* 0x000fe200020f0c24 */
[----:B------:R2:W-:Y:S01]  /*5020*/  @P2 STS.128 [R252+0xa800], RZ ;  /* 0x00a800fffc002388 */ /* 0x0005e20000000c00 */
[----:B------:R-:W-:-:S02]  /*5030*/  IADD3.X R36, R36, UR31, RZ, P1, !PT ;  /* 0x0000001f24247c10 */ /* 0x000fc40008ffe4ff */
[C---:B-1----:R-:W-:Y:S01]  /*5040*/  @!P3 LEA R28, P6, R15.reuse, R28, 0x1 ;  /* 0x0000001c0f1cb211 */ /* 0x042fe200078c08ff */
[----:B------:R-:W-:Y:S01]  /*5050*/  @!PT LDS RZ, [RZ] ;  /* 0x00000000fffff984 */ /* 0x000fe20000000800 */
[----:B------:R-:W-:Y:S01]  /*5060*/  @!PT LDS RZ, [RZ] ;  /* 0x00000000fffff984 */ /* 0x000fe20000000800 */
[----:B------:R-:W-:Y:S01]  /*5070*/  @!PT LDS RZ, [RZ] ;  /* 0x00000000fffff984 */ /* 0x000fe20000000800 */
[----:B------:R2:W-:Y:S01]  /*5080*/  @!P2 LDGSTS.E.BYPASS.LTC128B.128 [R252+0xa800], desc[UR20][R38.64+0x80] ;  /* 0x0a80008026fcafae */ /* 0x0005e2000b901d54 */
[----:B------:R-:W-:Y:S02]  /*5090*/  IADD3.X R9, R36, UR31, RZ, P5, !PT ;  /* 0x0000001f24097c10 */ /* 0x000fe4000affe4ff */
[C---:B------:R-:W-:Y:S01]  /*50a0*/  @!P3 LEA.HI.X R29, R15.reuse, R29, R36, 0x1, P6 ;  /* 0x0000001d0f1db211 */ /* 0x040fe200030f0c24 */
[----:B------:R2:W-:Y:S01]  /*50b0*/  @P3 STS.128 [R252+0x9000], RZ ;  /* 0x009000fffc003388 */ /* 0x0005e20000000c00 */
[----:B---3--:R-:W-:-:S03]  /*50c0*/  @!P2 LEA R2, P1, R15, R2, 0x1 ;  /* 0x000000020f02a211 */ /* 0x008fc600078208ff */
[----:B------:R-:W-:Y:S01]  /*50d0*/  @!PT LDS RZ, [RZ] ;  /* 0x00000000fffff984 */ /* 0x000fe20000000800 */
[----:B------:R-:W-:Y:S01]  /*50e0*/  @!PT LDS RZ, [RZ] ;  /* 0x00000000fffff984 */ /* 0x000fe20000000800 */
[----:B------:R-:W-:Y:S01]  /*50f0*/  @!PT LDS RZ, [RZ] ;  /* 0x00000000fffff984 */ /* 0x000fe20000000800 */
[----:B------:R2:W-:Y:S01]  /*5100*/  @!P3 LDGSTS.E.BYPASS.LTC128B.128 [R252+0x9000], desc[UR20][R28.64] ;  /* 0x090000001cfcbfae */ /* 0x0005e2000b901d54 */
[----:B------:R-:W-:-:S03]  /*5110*/  @!P2 LEA.HI.X R3, R15, R3, R36, 0x1, P1 ;  /* 0x000000030f03a211 */ /* 0x000fc600008f0c24 */
        /* <DEDUP_REMOVED lines=21> */
.L_x_419:
[----:B------:R-:W-:Y:S05]  /*5270*/  BSYNC B0 ;  /* 0x0000000000007941 */ /* 0x000fea0003800000 */
.L_x_418:
[----:B------:R-:W0:Y:S02]  /*5280*/  LDGDEPBAR ;  /* 0x00000000000079af */ /* 0x000e240000000000 */
.L_x_417:
[----:B-12---:R-:W-:Y:S01]  /*5290*/  FMNMX.FTZ R2, R37, R51, !PT ;  /* 0x0000003325027209 */ /* 0x006fe20007810000 */
        /* <DEDUP_REMOVED lines=23> */
[----:B------:R-:W-:-:S02]  /*5410*/  LEA R244, R6, UR4, 0x1 ;  /* 0x0000000406f47c11 */ /* 0x000fc4000f8e08ff */
[----:B------:R-:W-:Y:S02]  /*5420*/  FMNMX.FTZ R2, R236, R3, !PT ;  /* 0x00000003ec027209 */ /* 0x000fe40007810000 */
[----:B------:R-:W-:Y:S01]  /*5430*/  LEA R242, R5, R244, 0x1 ;  /* 0x000000f405f27211 */ /* 0x000fe200078e08ff */
[----:B------:R-:W-:Y:S01]  /*5440*/  LDSM.16.MT88.4 R180, [R244+0xc000] ;  /* 0x00c00000f4b4783b */ /* 0x000fe20000004200 */
[----:B------:R-:W-:Y:S02]  /*5450*/  FMNMX.FTZ R3, R235, R2, !PT ;  /* 0x00000002eb037209 */ /* 0x000fe40007810000 */
[----:B------:R-:W-:Y:S01]  /*5460*/  LEA R241, R4, R244, 0x1 ;  /* 0x000000f404f17211 */ /* 0x000fe200078e08ff */
[----:B------:R-:W-:Y:S01]  /*5470*/  LDSM.16.MT88.4 R80, [R242+0xc000] ;  /* 0x00c00000f250783b */ /* 0x000fe20000004200 */
[----:B------:R-:W-:Y:S02]  /*5480*/  FMNMX.FTZ R2, R234, R3, !PT ;  /* 0x00000003ea027209 */ /* 0x000fe40007810000 */
[----:B------:R-:W-:Y:S01]  /*5490*/  LEA R240, R4, R242, 0x1 ;  /* 0x000000f204f07211 */ /* 0x000fe200078e08ff */
[----:B------:R-:W-:Y:S04]  /*54a0*/  LDSM.16.MT88.4 R44, [R244+0xc800] ;  /* 0x00c80000f42c783b */ /* 0x000fe80000004200 */
[----:B------:R-:W1:Y:S04]  /*54b0*/  SHFL.BFLY PT, R3, R2, 0x2, 0x1f ;  /* 0x0c401f0002037f89 */ /* 0x000e6800000e0000 */
[----:B------:R-:W-:Y:S04]  /*54c0*/  LDSM.16.MT88.4 R40, [R242+0xc800] ;  /* 0x00c80000f228783b */ /* 0x000fe80000004200 */
[----:B------:R-:W-:Y:S04]  /*54d0*/  LDSM.16.MT88.4 R96, [R241+0xc000] ;  /* 0x00c00000f160783b */ /* 0x000fe80000004200 */
[----:B------:R-:W-:Y:S04]  /*54e0*/  LDSM.16.MT88.4 R128, [R244+0xe000] ;  /* 0x00e00000f480783b */ /* 0x000fe80000004200 */
[----:B------:R-:W-:Y:S04]  /*54f0*/  LDSM.16.MT88.4 R112, [R240+0xc000] ;  /* 0x00c00000f070783b */ /* 0x000fe80000004200 */
[----:B------:R-:W-:Y:S01]  /*5500*/  LDSM.16.MT88.4 R144, [R242+0xe000] ;  /* 0x00e00000f290783b */ /* 0x000fe20000004200 */
[----:B-1----:R-:W-:-:S03]  /*5510*/  FMNMX.FTZ R3, R2, R3, !PT ;  /* 0x0000000302037209 */ /* 0x002fc60007810000 */
[----:B------:R-:W-:Y:S01]  /*5520*/  LDSM.16.MT88.4 R160, [R241+0xe000] ;  /* 0x00e00000f1a0783b */ /* 0x000fe20000004200 */
[----:B------:R-:W-:Y:S02]  /*5530*/  FMNMX.FTZ R2, R232, R9, !PT ;  /* 0x00000009e8027209 */ /* 0x000fe40007810000 */
[----:B------:R-:W-:Y:S01]  /*5540*/  FMNMX.FTZ R9, R32, R0, !PT ;  /* 0x0000000020097209 */ /* 0x000fe20007810000 */
[----:B------:R-:W1:Y:S01]  /*5550*/  SHFL.BFLY PT, R196, R3, 0x1, 0x1f ;  /* 0x0c201f0003c47f89 */ /* 0x000e6200000e0000 */
[----:B------:R-:W-:Y:S02]  /*5560*/  FMNMX.FTZ R11, R231, R2, !PT ;  /* 0x00000002e70b7209 */ /* 0x000fe40007810000 */
[----:B------:R-:W-:Y:S01]  /*5570*/  FMNMX.FTZ R9, R18, R9, !PT ;  /* 0x0000000912097209 */ /* 0x000fe20007810000 */
[----:B------:R-:W-:Y:S01]  /*5580*/  LDSM.16.MT88.4 R28, [R241+0xc800] ;  /* 0x00c80000f11c783b */ /* 0x000fe20000004200 */
[----:B------:R-:W-:Y:S02]  /*5590*/  FMNMX.FTZ R10, R230, R11, !PT ;  /* 0x0000000be60a7209 */ /* 0x000fe40007810000 */
[----:B------:R-:W-:-:S02]  /*55a0*/  FMNMX.FTZ R9, R20, R9, !PT ;  /* 0x0000000914097209 */ /* 0x000fc40007810000 */
[----:B------:R-:W-:Y:S02]  /*55b0*/  FMNMX.FTZ R10, R229, R10, !PT ;  /* 0x0000000ae50a7209 */ /* 0x000fe40007810000 */
[----:B------:R-:W-:Y:S02]  /*55c0*/  FMNMX.FTZ R9, R22, R9, !PT ;  /* 0x0000000916097209 */ /* 0x000fe40007810000 */
[----:B------:R-:W-:Y:S02]  /*55d0*/  FMNMX.FTZ R2, R33, R23, !PT ;  /* 0x0000001721027209 */ /* 0x000fe40007810000 */
[----:B------:R-:W-:Y:S02]  /*55e0*/  FMNMX.FTZ R9, R68, R9, !PT ;  /* 0x0000000944097209 */ /* 0x000fe40007810000 */
[----:B------:R-:W-:Y:S02]  /*55f0*/  FMNMX.FTZ R2, R21, R2, !PT ;  /* 0x0000000215027209 */ /* 0x000fe40007810000 */
[----:B------:R-:W-:-:S04]  /*5600*/  FMNMX.FTZ R9, R16, R9, !PT ;  /* 0x0000000910097209 */ /* 0x000fc80007810000 */
[----:B------:R-:W-:Y:S02]  /*5610*/  FMNMX.FTZ R8, R12, R9, !PT ;  /* 0x000000090c087209 */ /* 0x000fe40007810000 */
[----:B-1----:R-:W-:Y:S02]  /*5620*/  FMNMX.FTZ R196, R3, R196, !PT ;  /* 0x000000c403c47209 */ /* 0x002fe40007810000 */
[----:B------:R-:W1:Y:S01]  /*5630*/  SHFL.BFLY PT, R3, R10, 0x2, 0x1f ;  /* 0x0c401f000a037f89 */ /* 0x000e6200000e0000 */
[----:B------:R-:W-:Y:S02]  /*5640*/  FMNMX.FTZ R8, R134, R8, !PT ;  /* 0x0000000886087209 */ /* 0x000fe40007810000 */
[C---:B------:R-:W-:Y:S01]  /*5650*/  FMUL.FTZ R238, R196.reuse, UR19 ;  /* 0x00000013c4ee7c20 */ /* 0x040fe20008410000 */
[----:B------:R-:W-:Y:S02]  /*5660*/  FSETP.NEU.FTZ.AND P1, PT, R196, -INF , PT ;  /* 0xff800000c400780b */ /* 0x000fe40003f3d000 */
[----:B------:R-:W-:-:S02]  /*5670*/  FMNMX.FTZ R8, R135, R8, !PT ;  /* 0x0000000887087209 */ /* 0x000fc40007810000 */
[----:B------:R-:W-:Y:S02]  /*5680*/  FSEL R238, R238, RZ, P1 ;  /* 0x000000ffeeee7208 */ /* 0x000fe40000800000 */
[----:B------:R-:W-:-:S03]  /*5690*/  FMNMX.FTZ R8, R148, R8, !PT ;  /* 0x0000000894087209 */ /* 0x000fc60007810000 */
[--C-:B------:R-:W-:Y:S01]  /*56a0*/  FFMA.FTZ R213, R51, UR19, -R238.reuse ;  /* 0x0000001333d57c23 */ /* 0x100fe200080108ee */
[----:B------:R-:W-:Y:S01]  /*56b0*/  FMNMX.FTZ R9, R108, R8, !PT ;  /* 0x000000086c097209 */ /* 0x000fe20007810000 */
[--C-:B------:R-:W-:Y:S01]  /*56c0*/  FFMA.FTZ R214, R37, UR19, -R238.reuse ;  /* 0x0000001325d67c23 */ /* 0x100fe200080108ee */
[--C-:B------:R-:W-:Y:S01]  /*56d0*/  FFMA.FTZ R202, R85, UR19, -R238.reuse ;  /* 0x0000001355ca7c23 */ /* 0x100fe200080108ee */
[--C-:B------:R-:W-:Y:S01]  /*56e0*/  FFMA.FTZ R199, R77, UR19, -R238.reuse ;  /* 0x000000134dc77c23 */ /* 0x100fe200080108ee */
[----:B------:R-:W-:Y:S01]  /*56f0*/  FMNMX.FTZ R9, R228, R9, !PT ;  /* 0x00000009e4097209 */ /* 0x000fe20007810000 */
[----:B------:R-:W-:Y:S01]  /*5700*/  MUFU.EX2 R213, R213 ;  /* 0x000000d500d57308 */ /* 0x000fe20000000800 */
[--C-:B------:R-:W-:Y:S01]  /*5710*/  FFMA.FTZ R53, R61, UR19, -R238.reuse ;  /* 0x000000133d357c23 */ /* 0x100fe200080108ee */
[--C-:B------:R-:W-:Y:S01]  /*5720*/  FFMA.FTZ R60, R79, UR19, -R238.reuse ;  /* 0x000000134f3c7c23 */ /* 0x100fe200080108ee */
[----:B------:R-:W-:Y:S01]  /*5730*/  FMNMX.FTZ R9, R222, R9, !PT ;  /* 0x00000009de097209 */ /* 0x000fe20007810000 */
[--C-:B------:R-:W-:Y:S01]  /*5740*/  FFMA.FTZ R55, R73, UR19, -R238.reuse ;  /* 0x0000001349377c23 */ /* 0x100fe200080108ee */
[----:B-1----:R-:W-:Y:S01]  /*5750*/  FMNMX.FTZ R3, R10, R3, !PT ;  /* 0x000000030a037209 */ /* 0x002fe20007810000 */
[--C-:B------:R-:W-:Y:S01]  /*5760*/  FFMA.FTZ R54, R69, UR19, -R238.reuse ;  /* 0x0000001345367c23 */ /* 0x100fe200080108ee */
[----:B------:R-:W-:Y:S01]  /*5770*/  FMNMX.FTZ R10, R25, R2, !PT ;  /* 0x00000002190a7209 */ /* 0x000fe20007810000 */
[----:B------:R-:W1:Y:S01]  /*5780*/  MUFU.EX2 R214, R214 ;  /* 0x000000d600d67308 */ /* 0x000e620000000800 */
[----:B------:R-:W-:Y:S01]  /*5790*/  FMNMX.FTZ R9, R220, R9, !PT ;  /* 0x00000009dc097209 */ /* 0x000fe20007810000 */
[----:B------:R-:W2:Y:S01]  /*57a0*/  SHFL.BFLY PT, R8, R3, 0x1, 0x1f ;  /* 0x0c201f0003087f89 */ /* 0x000ea200000e0000 */
[----:B------:R-:W-:Y:S01]  /*57b0*/  FMNMX.FTZ R10, R19, R10, !PT ;  /* 0x0000000a130a7209 */ /* 0x000fe20007810000 */
[--C-:B------:R-:W-:Y:S01]  /*57c0*/  FFMA.FTZ R237, R237, UR19, -R238.reuse ;  /* 0x00000013eded7c23 */ /* 0x100fe200080108ee */
[----:B------:R-:W-:Y:S01]  /*57d0*/  FMNMX.FTZ R2, R218, R9, !PT ;  /* 0x00000009da027209 */ /* 0x000fe20007810000 */
[--C-:B------:R-:W-:Y:S01]  /*57e0*/  FFMA.FTZ R236, R236, UR19, -R238.reuse ;  /* 0x00000013ecec7c23 */ /* 0x100fe200080108ee */
[----:B------:R-:W-:Y:S01]  /*57f0*/  FMNMX.FTZ R10, R17, R10, !PT ;  /* 0x0000000a110a7209 */ /* 0x000fe20007810000 */
[----:B------:R-:W-:Y:S01]  /*5800*/  MUFU.EX2 R202, R202 ;  /* 0x000000ca00ca7308 */ /* 0x000fe20000000800 */
[--C-:B------:R-:W-:Y:S01]  /*5810*/  FFMA.FTZ R235, R235, UR19, -R238.reuse ;  /* 0x00000013ebeb7c23 */ /* 0x100fe200080108ee */
[----:B------:R-:W3:Y:S01]  /*5820*/  SHFL.BFLY PT, R9, R2, 0x2, 0x1f ;  /* 0x0c401f0002097f89 */ /* 0x000ee200000e0000 */
[----:B------:R-:W-:Y:S01]  /*5830*/  FMNMX.FTZ R10, R13, R10, !PT ;  /* 0x0000000a0d0a7209 */ /* 0x000fe20007810000 */
[----:B------:R-:W-:-:S03]  /*5840*/  FFMA.FTZ R234, R234, UR19, -R238 ;  /* 0x00000013eaea7c23 */ /* 0x000fc600080108ee */
[----:B------:R-:W-:Y:S01]  /*5850*/  FMNMX.FTZ R10, R7, R10, !PT ;  /* 0x0000000a070a7209 */ /* 0x000fe20007810000 */
[----:B------:R-:W4:Y:S01]  /*5860*/  MUFU.EX2 R199, R199 ;  /* 0x000000c700c77308 */ /* 0x000f220000000800 */
[----:B-1----:R-:W-:Y:S02]  /*5870*/  F2FP.BF16.F32.PACK_AB R168, R213, R214 ;  /* 0x000000d6d5a8723e */ /* 0x002fe400000010ff */
[----:B------:R-:W-:-:S04]  /*5880*/  FMNMX.FTZ R10, R109, R10, !PT ;  /* 0x0000000a6d0a7209 */ /* 0x000fc80007810000 */
[----:B------:R-:W-:Y:S01]  /*5890*/  FMNMX.FTZ R10, R239, R10, !PT ;  /* 0x0000000aef0a7209 */ /* 0x000fe20007810000 */
[----:B------:R-:W-:Y:S01]  /*58a0*/  MUFU.EX2 R60, R60 ;  /* 0x0000003c003c7308 */ /* 0x000fe20000000800 */
[----:B--2---:R-:W-:Y:S02]  /*58b0*/  FMNMX.FTZ R3, R3, R8, !PT ;  /* 0x0000000803037209 */ /* 0x004fe40007810000 */
[----:B------:R-:W-:Y:S02]  /*58c0*/  FMNMX.FTZ R8, R133, R10, !PT ;  /* 0x0000000a85087209 */ /* 0x000fe40007810000 */
[C---:B------:R-:W-:Y:S01]  /*58d0*/  FSETP.NEU.FTZ.AND P1, PT, R3.reuse, -INF , PT ;  /* 0xff8000000300780b */ /* 0x040fe20003f3d000 */
[----:B------:R-:W-:Y:S01]  /*58e0*/  FMUL.FTZ R233, R3, UR19 ;  /* 0x0000001303e97c20 */ /* 0x000fe20008410000 */
[----:B------:R-:W-:Y:S01]  /*58f0*/  FMNMX.FTZ R8, R132, R8, !PT ;  /* 0x0000000884087209 */ /* 0x000fe20007810000 */
[----:B------:R-:W1:Y:S01]  /*5900*/  MUFU.EX2 R55, R55 ;  /* 0x0000003700377308 */ /* 0x000e620000000800 */
[----:B---3--:R-:W-:-:S02]  /*5910*/  FMNMX.FTZ R2, R2, R9, !PT ;  /* 0x0000000902027209 */ /* 0x008fc40007810000 */
[----:B------:R-:W-:Y:S02]  /*5920*/  FMNMX.FTZ R8, R221, R8, !PT ;  /* 0x00000008dd087209 */ /* 0x000fe40007810000 */
[----:B------:R-:W-:Y:S01]  /*5930*/  FSEL R233, R233, RZ, P1 ;  /* 0x000000ffe9e97208 */ /* 0x000fe20000800000 */
[----:B------:R-:W2:Y:S01]  /*5940*/  SHFL.BFLY PT, R11, R2, 0x1, 0x1f ;  /* 0x0c201f00020b7f89 */ /* 0x000ea200000e0000 */
[----:B------:R-:W-:Y:S01]  /*5950*/  FMNMX.FTZ R8, R219, R8, !PT ;  /* 0x00000008db087209 */ /* 0x000fe20007810000 */
[----:B------:R-:W-:Y:S01]  /*5960*/  MUFU.EX2 R54, R54 ;  /* 0x0000003600367308 */ /* 0x000fe20000000800 */
[----:B----4-:R-:W-:Y:S01]  /*5970*/  F2FP.BF16.F32.PACK_AB R170, R199, R202 ;  /* 0x000000cac7aa723e */ /* 0x010fe200000010ff */
[--C-:B------:R-:W-:Y:S01]  /*5980*/  FFMA.FTZ R51, R64, UR19, -R233.reuse ;  /* 0x0000001340337c23 */ /* 0x100fe200080108e9 */
[----:B------:R-:W-:Y:S01]  /*5990*/  FMNMX.FTZ R8, R217, R8, !PT ;  /* 0x00000008d9087209 */ /* 0x000fe20007810000 */
[--C-:B------:R-:W-:Y:S01]  /*59a0*/  FFMA.FTZ R212, R34, UR19, -R233.reuse ;  /* 0x0000001322d47c23 */ /* 0x100fe200080108e9 */
[--C-:B------:R-:W-:Y:S01]  /*59b0*/  FFMA.FTZ R207, R24, UR19, -R233.reuse ;  /* 0x0000001318cf7c23 */ /* 0x100fe200080108e9 */
[--C-:B------:R-:W-:Y:S01]  /*59c0*/  FFMA.FTZ R200, R50, UR19, -R233.reuse ;  /* 0x0000001332c87c23 */ /* 0x100fe200080108e9 */
[----:B------:R-:W-:Y:S01]  /*59d0*/  FMNMX.FTZ R8, R215, R8, !PT ;  /* 0x00000008d7087209 */ /* 0x000fe20007810000 */
[--C-:B------:R-:W-:Y:S01]  /*59e0*/  FFMA.FTZ R197, R76, UR19, -R233.reuse ;  /* 0x000000134cc57c23 */ /* 0x100fe200080108e9 */
[--C-:B------:R-:W-:Y:S01]  /*59f0*/  FFMA.FTZ R50, R62, UR19, -R233.reuse ;  /* 0x000000133e327c23 */ /* 0x100fe200080108e9 */
[----:B------:R-:W-:Y:S01]  /*5a00*/  MUFU.EX2 R212, R212 ;  /* 0x000000d400d47308 */ /* 0x000fe20000000800 */
[--C-:B------:R-:W-:Y:S01]  /*5a10*/  FFMA.FTZ R61, R72, UR19, -R233.reuse ;  /* 0x00000013483d7c23 */ /* 0x100fe200080108e9 */
[----:B------:R-:W3:Y:S01]  /*5a20*/  SHFL.BFLY PT, R9, R8, 0x2, 0x1f ;  /* 0x0c401f0008097f89 */ /* 0x000ee200000e0000 */
[--C-:B------:R-:W-:Y:S01]  /*5a30*/  FFMA.FTZ R52, R70, UR19, -R233.reuse ;  /* 0x0000001346347c23 */ /* 0x100fe200080108e9 */
[----:B-1----:R-:W-:Y:S01]  /*5a40*/  F2FP.BF16.F32.PACK_AB R4, R55, R60 ;  /* 0x0000003c3704723e */ /* 0x002fe200000010ff */
[--C-:B------:R-:W-:Y:S01]  /*5a50*/  FFMA.FTZ R232, R232, UR19, -R233.reuse ;  /* 0x00000013e8e87c23 */ /* 0x100fe200080108e9 */
[--C-:B------:R-:W-:Y:S01]  /*5a60*/  FFMA.FTZ R231, R231, UR19, -R233.reuse ;  /* 0x00000013e7e77c23 */ /* 0x100fe200080108e9 */
[--C-:B------:R-:W-:Y:S01]  /*5a70*/  FFMA.FTZ R230, R230, UR19, -R233.reuse ;  /* 0x00000013e6e67c23 */ /* 0x100fe200080108e9 */
[----:B------:R-:W1:Y:S01]  /*5a80*/  MUFU.EX2 R207, R207 ;  /* 0x000000cf00cf7308 */ /* 0x000e620000000800 */
[----:B------:R-:W-:Y:S01]  /*5a90*/  FFMA.FTZ R229, R229, UR19, -R233 ;  /* 0x00000013e5e57c23 */ /* 0x000fe200080108e9 */
[----:B--2---:R-:W-:-:S04]  /*5aa0*/  FMNMX.FTZ R2, R2, R11, !PT ;  /* 0x0000000b02027209 */ /* 0x004fc80007810000 */
[C---:B------:R-:W-:Y:S01]  /*5ab0*/  FSETP.NEU.FTZ.AND P1, PT, R2.reuse, -INF , PT ;  /* 0xff8000000200780b */ /* 0x040fe20003f3d000 */
[----:B------:R-:W-:Y:S01]  /*5ac0*/  FMUL.FTZ R223, R2, UR19 ;  /* 0x0000001302df7c20 */ /* 0x000fe20008410000 */
[----:B------:R-:W-:Y:S04]  /*5ad0*/  MUFU.EX2 R200, R200 ;  /* 0x000000c800c87308 */ /* 0x000fe80000000800 */
[----:B------:R-:W-:Y:S02]  /*5ae0*/  FSEL R223, R223, RZ, P1 ;  /* 0x000000ffdfdf7208 */ /* 0x000fe40000800000 */
[----:B-1----:R-:W-:Y:S02]  /*5af0*/  F2FP.BF16.F32.PACK_AB R169, R207, R212 ;  /* 0x000000d4cfa9723e */ /* 0x002fe400000010ff */
[----:B------:R-:W1:Y:S01]  /*5b00*/  MUFU.EX2 R197, R197 ;  /* 0x000000c500c57308 */ /* 0x000e620000000800 */
[----:B---3--:R-:W-:Y:S01]  /*5b10*/  FMNMX.FTZ R8, R8, R9, !PT ;  /* 0x0000000908087209 */ /* 0x008fe20007810000 */
[--C-:B------:R-:W-:Y:S01]  /*5b20*/  FFMA.FTZ R205, R0, UR19, -R223.reuse ;  /* 0x0000001300cd7c23 */ /* 0x100fe200080108df */
[--C-:B------:R-:W-:Y:S01]  /*5b30*/  FFMA.FTZ R206, R32, UR19, -R223.reuse ;  /* 0x0000001320ce7c23 */ /* 0x100fe200080108df */
[--C-:B------:R-:W-:Y:S01]  /*5b40*/  FFMA.FTZ R198, R18, UR19, -R223.reuse ;  /* 0x0000001312c67c23 */ /* 0x100fe200080108df */
[--C-:B------:R-:W-:Y:S01]  /*5b50*/  FFMA.FTZ R67, R20, UR19, -R223.reuse ;  /* 0x0000001314437c23 */ /* 0x100fe200080108df */
[----:B------:R-:W2:Y:S01]  /*5b60*/  SHFL.BFLY PT, R9, R8, 0x1, 0x1f ;  /* 0x0c201f0008097f89 */ /* 0x000ea200000e0000 */
[--C-:B------:R-:W-:Y:S01]  /*5b70*/  FFMA.FTZ R59, R22, UR19, -R223.reuse ;  /* 0x00000013163b7c23 */ /* 0x100fe200080108df */
[----:B------:R-:W-:Y:S01]  /*5b80*/  MUFU.EX2 R205, R205 ;  /* 0x000000cd00cd7308 */ /* 0x000fe20000000800 */
[--C-:B------:R-:W-:Y:S01]  /*5b90*/  FFMA.FTZ R56, R68, UR19, -R223.reuse ;  /* 0x0000001344387c23 */ /* 0x100fe200080108df */
[--C-:B------:R-:W-:Y:S01]  /*5ba0*/  FFMA.FTZ R58, R16, UR19, -R223.reuse ;  /* 0x00000013103a7c23 */ /* 0x100fe200080108df */
[--C-:B------:R-:W-:Y:S01]  /*5bb0*/  FFMA.FTZ R57, R12, UR19, -R223.reuse ;  /* 0x000000130c397c23 */ /* 0x100fe200080108df */
[--C-:B------:R-:W-:Y:S01]  /*5bc0*/  FFMA.FTZ R228, R228, UR19, -R223.reuse ;  /* 0x00000013e4e47c23 */ /* 0x100fe200080108df */
[----:B------:R-:W-:Y:S01]  /*5bd0*/  FFMA.FTZ R220, R220, UR19, -R223 ;  /* 0x00000013dcdc7c23 */ /* 0x000fe200080108df */
[----:B------:R-:W-:-:S02]  /*5be0*/  FADD.FTZ R207, R212, R207 ;  /* 0x000000cfd4cf7221 */ /* 0x000fc40000010000 */
[----:B------:R-:W3:Y:S01]  /*5bf0*/  MUFU.EX2 R206, R206 ;  /* 0x000000ce00ce7308 */ /* 0x000ee20000000800 */
[----:B-1----:R-:W-:Y:S01]  /*5c00*/  F2FP.BF16.F32.PACK_AB R171, R197, R200 ;  /* 0x000000c8c5ab723e */ /* 0x002fe200000010ff */
[----:B------:R-:W-:-:S04]  /*5c10*/  FADD.FTZ R200, R200, R207 ;  /* 0x000000cfc8c87221 */ /* 0x000fc80000010000 */
[----:B------:R-:W-:Y:S02]  /*5c20*/  FADD.FTZ R200, R197, R200 ;  /* 0x000000c8c5c87221 */ /* 0x000fe40000010000 */
[----:B------:R-:W-:Y:S01]  /*5c30*/  MUFU.EX2 R198, R198 ;  /* 0x000000c600c67308 */ /* 0x000fe20000000800 */
[----:B------:R-:W-:Y:S01]  /*5c40*/  HMMA.16816.F32.BF16 R192, R168, R180, RZ ;  /* 0x000000b4a8c0723c */ /* 0x000fe200000418ff */
[----:B--2---:R-:W-:-:S05]  /*5c50*/  FMNMX.FTZ R0, R8, R9, !PT ;  /* 0x0000000908007209 */ /* 0x004fca0007810000 */
[C---:B------:R-:W-:Y:S01]  /*5c60*/  HMMA.16816.F32.BF16 R68, R168.reuse, R80, RZ ;  /* 0x00000050a844723c */ /* 0x040fe200000418ff */
[----:B------:R-:W1:Y:S01]  /*5c70*/  MUFU.EX2 R67, R67 ;  /* 0x0000004300437308 */ /* 0x000e620000000800 */
[----:B---3--:R-:W-:Y:S01]  /*5c80*/  F2FP.BF16.F32.PACK_AB R164, R205, R206 ;  /* 0x000000cecda4723e */ /* 0x008fe200000010ff */
[----:B------:R-:W-:Y:S01]  /*5c90*/  LDSM.16.MT88.4 R8, [R240+0xe800] ;  /* 0x00e80000f008783b */ /* 0x000fe20000004200 */
[C---:B------:R-:W-:Y:S01]  /*5ca0*/  FMUL.FTZ R216, R0.reuse, UR19 ;  /* 0x0000001300d87c20 */ /* 0x040fe20008410000 */
[----:B------:R-:W-:Y:S01]  /*5cb0*/  FSETP.NEU.FTZ.AND P1, PT, R0, -INF , PT ;  /* 0xff8000000000780b */ /* 0x000fe20003f3d000 */
[C---:B------:R-:W-:Y:S01]  /*5cc0*/  HMMA.16816.F32.BF16 R84, R168.reuse, R96, RZ ;  /* 0x00000060a854723c */ /* 0x040fe200000418ff */
[----:B------:R-:W-:Y:S02]  /*5cd0*/  FADD.FTZ R205, R206, R205 ;  /* 0x000000cdcecd7221 */ /* 0x000fe40000010000 */
[----:B------:R-:W-:Y:S01]  /*5ce0*/  FSEL R216, R216, RZ, P1 ;  /* 0x000000ffd8d87208 */ /* 0x000fe20000800000 */
[----:B------:R-:W2:Y:S02]  /*5cf0*/  MUFU.EX2 R53, R53 ;  /* 0x0000003500357308 */ /* 0x000ea40000000800 */
[----:B------:R-:W-:Y:S02]  /*5d00*/  HMMA.16816.F32.BF16 R116, R168, R128, RZ ;  /* 0x00000080a874723c */ /* 0x000fe400000418ff */
[--C-:B------:R-:W-:Y:S01]  /*5d10*/  FFMA.FTZ R203, R33, UR19, -R216.reuse ;  /* 0x0000001321cb7c23 */ /* 0x100fe200080108d8 */
[--C-:B------:R-:W-:Y:S01]  /*5d20*/  FFMA.FTZ R204, R23, UR19, -R216.reuse ;  /* 0x0000001317cc7c23 */ /* 0x100fe200080108d8 */
[--C-:B------:R-:W-:Y:S01]  /*5d30*/  FFMA.FTZ R201, R21, UR19, -R216.reuse ;  /* 0x0000001315c97c23 */ /* 0x100fe200080108d8 */
[--C-:B------:R-:W-:Y:S01]  /*5d40*/  FFMA.FTZ R64, R25, UR19, -R216.reuse ;  /* 0x0000001319407c23 */ /* 0x100fe200080108d8 */
[----:B------:R-:W3:Y:S01]  /*5d50*/  LDSM.16.MT88.4 R32, [R240+0xe000] ;  /* 0x00e00000f020783b */ /* 0x000ee20000004200 */
[----:B-1----:R-:W-:Y:S01]  /*5d60*/  F2FP.BF16.F32.PACK_AB R166, R67, R198 ;  /* 0x000000c643a6723e */ /* 0x002fe200000010ff */
[----:B------:R-:W-:Y:S01]  /*5d70*/  MUFU.EX2 R203, R203 ;  /* 0x000000cb00cb7308 */ /* 0x000fe20000000800 */
[--C-:B------:R-:W-:Y:S01]  /*5d80*/  FFMA.FTZ R66, R19, UR19, -R216.reuse ;  /* 0x0000001313427c23 */ /* 0x100fe200080108d8 */
[--C-:B------:R-:W-:Y:S01]  /*5d90*/  FFMA.FTZ R63, R17, UR19, -R216.reuse ;  /* 0x00000013113f7c23 */ /* 0x100fe200080108d8 */
[--C-:B------:R-:W-:Y:S01]  /*5da0*/  FFMA.FTZ R62, R13, UR19, -R216.reuse ;  /* 0x000000130d3e7c23 */ /* 0x100fe200080108d8 */
[--C-:B------:R-:W-:Y:S01]  /*5db0*/  FFMA.FTZ R65, R7, UR19, -R216.reuse ;  /* 0x0000001307417c23 */ /* 0x100fe200080108d8 */
[----:B------:R-:W-:Y:S01]  /*5dc0*/  LDSM.16.MT88.4 R20, [R244+0xe800] ;  /* 0x00e80000f414783b */ /* 0x000fe20000004200 */
[--C-:B------:R-:W-:Y:S01]  /*5dd0*/  FFMA.FTZ R219, R219, UR19, -R216.reuse ;  /* 0x00000013dbdb7c23 */ /* 0x100fe200080108d8 */
[----:B--2---:R-:W-:Y:S01]  /*5de0*/  F2FP.BF16.F32.PACK_AB R6, R53, R54 ;  /* 0x000000363506723e */ /* 0x004fe200000010ff */
[----:B------:R-:W1:Y:S01]  /*5df0*/  MUFU.EX2 R204, R204 ;  /* 0x000000cc00cc7308 */ /* 0x000e620000000800 */
[----:B------:R-:W-:Y:S01]  /*5e00*/  LDSM.16.MT88.4 R16, [R242+0xe800] ;  /* 0x00e80000f210783b */ /* 0x000fe20000004200 */
[----:B------:R-:W-:Y:S01]  /*5e10*/  FFMA.FTZ R217, R217, UR19, -R216 ;  /* 0x00000013d9d97c23 */ /* 0x000fe200080108d8 */
[----:B------:R-:W-:-:S02]  /*5e20*/  FADD.FTZ R198, R198, R205 ;  /* 0x000000cdc6c67221 */ /* 0x000fc40000010000 */
[----:B------:R-:W2:Y:S02]  /*5e30*/  LDSM.16.MT88.4 R24, [R240+0xc800] ;  /* 0x00c80000f018783b */ /* 0x000ea40000004200 */
[----:B------:R-:W-:Y:S01]  /*5e40*/  FADD.FTZ R198, R67, R198 ;  /* 0x000000c643c67221 */ /* 0x000fe20000010000 */
[----:B------:R-:W-:Y:S01]  /*5e50*/  MUFU.EX2 R201, R201 ;  /* 0x000000c900c97308 */ /* 0x000fe20000000800 */
[----:B------:R-:W4:Y:S07]  /*5e60*/  LDSM.16.MT88.4 R12, [R241+0xe800] ;  /* 0x00e80000f10c783b */ /* 0x000f2e0000004200 */
[----:B------:R-:W5:Y:S01]  /*5e70*/  MUFU.EX2 R64, R64 ;  /* 0x0000004000407308 */ /* 0x000f620000000800 */
[----:B-1----:R-:W-:Y:S01]  /*5e80*/  F2FP.BF16.F32.PACK_AB R165, R204, R203 ;  /* 0x000000cbcca5723e */ /* 0x002fe200000010ff */
[----:B------:R-:W-:-:S06]  /*5e90*/  FADD.FTZ R204, R203, R204 ;  /* 0x000000cccbcc7221 */ /* 0x000fcc0000010000 */
[----:B------:R-:W-:Y:S01]  /*5ea0*/  MUFU.EX2 R61, R61 ;  /* 0x0000003d003d7308 */ /* 0x000fe20000000800 */
[----:B---3--:R-:W-:Y:S07]  /*5eb0*/  HMMA.16816.F32.BF16 R176, R168, R32, RZ ;  /* 0x00000020a8b0723c */ /* 0x008fee00000418ff */
[----:B------:R-:W1:Y:S01]  /*5ec0*/  MUFU.EX2 R52, R52 ;  /* 0x0000003400347308 */ /* 0x000e620000000800 */
[----:B-----5:R-:W-:Y:S01]  /*5ed0*/  F2FP.BF16.F32.PACK_AB R167, R64, R201 ;  /* 0x000000c940a7723e */ /* 0x020fe200000010ff */
[----:B------:R-:W-:-:S04]  /*5ee0*/  FADD.FTZ R201, R201, R204 ;  /* 0x000000ccc9c97221 */ /* 0x000fc80000010000 */
[----:B------:R-:W-:Y:S02]  /*5ef0*/  FADD.FTZ R201, R64, R201 ;  /* 0x000000c940c97221 */ /* 0x000fe40000010000 */
[----:B------:R-:W-:Y:S01]  /*5f00*/  MUFU.EX2 R51, R51 ;  /* 0x0000003300337308 */ /* 0x000fe20000000800 */
[C---:B------:R-:W-:Y:S06]  /*5f10*/  HMMA.16816.F32.BF16 R188, R164.reuse, R180, RZ ;  /* 0x000000b4a4bc723c */ /* 0x040fec00000418ff */
[----:B------:R-:W-:Y:S01]  /*5f20*/  HMMA.16816.F32.BF16 R72, R164, R80, RZ ;  /* 0x00000050a448723c */ /* 0x000fe200000418ff */
[----:B------:R-:W3:Y:S01]  /*5f30*/  MUFU.EX2 R50, R50 ;  /* 0x0000003200327308 */ /* 0x000ee20000000800 */
[----:B-1----:R-:W-:Y:S01]  /*5f40*/  F2FP.BF16.F32.PACK_AB R5, R52, R61 ;  /* 0x0000003d3405723e */ /* 0x002fe200000010ff */
[----:B------:R-:W-:Y:S01]  /*5f50*/  FADD.FTZ R61, R61, R200 ;  /* 0x000000c83d3d7221 */ /* 0x000fe20000010000 */
[----:B------:R-:W-:-:S02]  /*5f60*/  MOV R181, R103 ;  /* 0x0000006700b57202 */ /* 0x000fc40000000f00 */
[C---:B------:R-:W-:Y:S01]  /*5f70*/  HMMA.16816.F32.BF16 R88, R164.reuse, R96, RZ ;  /* 0x00000060a458723c */ /* 0x040fe200000418ff */
[----:B------:R-:W-:Y:S01]  /*5f80*/  MOV R81, R95 ;  /* 0x0000005f00517202 */ /* 0x000fe20000000f00 */
[----:B------:R-:W-:Y:S01]  /*5f90*/  FADD.FTZ R52, R52, R61 ;  /* 0x0000003d34347221 */ /* 0x000fe20000010000 */
[----:B------:R-:W-:Y:S01]  /*5fa0*/  MUFU.EX2 R59, R59 ;  /* 0x0000003b003b7308 */ /* 0x000fe20000000800 */
[----:B------:R-:W-:Y:S02]  /*5fb0*/  MOV R80, R94 ;  /* 0x0000005e00507202 */ /* 0x000fe40000000f00 */
[C---:B------:R-:W-:Y:S01]  /*5fc0*/  HMMA.16816.F32.BF16 R104, R164.reuse, R112, RZ ;  /* 0x00000070a468723c */ /* 0x040fe200000418ff */
[----:B------:R-:W-:Y:S02]  /*5fd0*/  MOV R180, R102 ;  /* 0x0000006600b47202 */ /* 0x000fe40000000f00 */
[----:B------:R-:W-:Y:S02]  /*5fe0*/  MOV R96, R101 ;  /* 0x0000006500607202 */ /* 0x000fe40000000f00 */
[----:B------:R-:W1:Y:S01]  /*5ff0*/  MUFU.EX2 R56, R56 ;  /* 0x0000003800387308 */ /* 0x000e620000000800 */
[----:B---3--:R-:W-:Y:S01]  /*6000*/  F2FP.BF16.F32.PACK_AB R7, R50, R51 ;  /* 0x000000333207723e */ /* 0x008fe200000010ff */
[----:B------:R-:W-:Y:S01]  /*6010*/  HMMA.16816.F32.BF16 R120, R164, R128, RZ ;  /* 0x00000080a478723c */ /* 0x000fe200000418ff */
[----:B------:R-:W-:Y:S01]  /*6020*/  MOV R97, R100 ;  /* 0x0000006400617202 */ /* 0x000fe20000000f00 */
[----:B------:R-:W-:-:S04]  /*6030*/  FADD.FTZ R51, R51, R52 ;  /* 0x0000003433337221 */ /* 0x000fc80000010000 */
[----:B------:R-:W-:Y:S01]  /*6040*/  MUFU.EX2 R58, R58 ;  /* 0x0000003a003a7308 */ /* 0x000fe20000000800 */
[----:B------:R-:W-:Y:S01]  /*6050*/  HMMA.16816.F32.BF16 R192, R4, R44, R192 ;  /* 0x0000002c04c0723c */ /* 0x000fe200000418c0 */
[----:B------:R-:W-:Y:S01]  /*6060*/  MOV R128, R133 ;  /* 0x0000008500807202 */ /* 0x000fe20000000f00 */
[----:B------:R-:W-:Y:S01]  /*6070*/  FADD.FTZ R50, R50, R51 ;  /* 0x0000003332327221 */ /* 0x000fe20000010000 */
[----:B------:R-:W-:-:S03]  /*6080*/  MOV R129, R132 ;  /* 0x0000008400817202 */ /* 0x000fc60000000f00 */
[----:B------:R-:W-:Y:S01]  /*6090*/  HMMA.16816.F32.BF16 R68, R4, R40, R68 ;  /* 0x000000280444723c */ /* 0x000fe20000041844 */
[----:B------:R-:W3:Y:S01]  /*60a0*/  MUFU.EX2 R57, R57 ;  /* 0x0000003900397308 */ /* 0x000ee20000000800 */
[----:B-1----:R-:W-:Y:S01]  /*60b0*/  F2FP.BF16.F32.PACK_AB R36, R56, R59 ;  /* 0x0000003b3824723e */ /* 0x002fe200000010ff */
[----:B------:R-:W-:-:S03]  /*60c0*/  FADD.FTZ R59, R59, R198 ;  /* 0x000000c63b3b7221 */ /* 0x000fc60000010000 */
[C---:B------:R-:W-:Y:S01]  /*60d0*/  HMMA.16816.F32.BF16 R136, R164.reuse, R144, RZ ;  /* 0x00000090a488723c */ /* 0x040fe200000418ff */
[----:B------:R-:W-:Y:S02]  /*60e0*/  FADD.FTZ R59, R56, R59 ;  /* 0x0000003b383b7221 */ /* 0x000fe40000010000 */
[----:B------:R-:W-:Y:S03]  /*60f0*/  MUFU.EX2 R66, R66 ;  /* 0x0000004200427308 */ /* 0x000fe60000000800 */
[C---:B------:R-:W-:Y:S05]  /*6100*/  HMMA.16816.F32.BF16 R152, R164.reuse, R160, RZ ;  /* 0x000000a0a498723c */ /* 0x040fea00000418ff */
[----:B------:R-:W1:Y:S01]  /*6110*/  MUFU.EX2 R63, R63 ;  /* 0x0000003f003f7308 */ /* 0x000e620000000800 */
[----:B---3--:R-:W-:Y:S01]  /*6120*/  F2FP.BF16.F32.PACK_AB R38, R57, R58 ;  /* 0x0000003a3926723e */ /* 0x008fe200000010ff */
[----:B------:R-:W-:Y:S01]  /*6130*/  HMMA.16816.F32.BF16 R172, R164, R32, RZ ;  /* 0x00000020a4ac723c */ /* 0x000fe200000418ff */
[----:B------:R-:W-:-:S04]  /*6140*/  FADD.FTZ R58, R58, R59 ;  /* 0x0000003b3a3a7221 */ /* 0x000fc80000010000 */
[----:B------:R-:W-:Y:S01]  /*6150*/  FADD.FTZ R58, R57, R58 ;  /* 0x0000003a393a7221 */ /* 0x000fe20000010000 */
[----:B------:R-:W-:Y:S01]  /*6160*/  MUFU.EX2 R62, R62 ;  /* 0x0000003e003e7308 */ /* 0x000fe20000000800 */
[C---:B------:R-:W-:Y:S06]  /*6170*/  HMMA.16816.F32.BF16 R184, R164.reuse, R182, RZ ;  /* 0x000000b6a4b8723c */ /* 0x040fec00000418ff */
[----:B------:R-:W-:Y:S01]  /*6180*/  HMMA.16816.F32.BF16 R76, R164, R82, RZ ;  /* 0x00000052a44c723c */ /* 0x000fe200000418ff */
[----:B------:R-:W3:Y:S01]  /*6190*/  MUFU.EX2 R65, R65 ;  /* 0x0000004100417308 */ /* 0x000ee20000000800 */
[----:B-1----:R-:W-:Y:S01]  /*61a0*/  F2FP.BF16.F32.PACK_AB R37, R63, R66 ;  /* 0x000000423f25723e */ /* 0x002fe200000010ff */
[----:B------:R-:W-:-:S03]  /*61b0*/  FADD.FTZ R66, R66, R201 ;  /* 0x000000c942427221 */ /* 0x000fc60000010000 */
[C---:B------:R-:W-:Y:S01]  /*61c0*/  HMMA.16816.F32.BF16 R124, R164.reuse, R130, RZ ;  /* 0x00000082a47c723c */ /* 0x040fe200000418ff */
[----:B------:R-:W-:Y:S02]  /*61d0*/  FADD.FTZ R63, R63, R66 ;  /* 0x000000423f3f7221 */ /* 0x000fe40000010000 */
[----:B------:R-:W-:Y:S03]  /*61e0*/  MUFU.EX2 R237, R237 ;  /* 0x000000ed00ed7308 */ /* 0x000fe60000000800 */
[C---:B------:R-:W-:Y:S05]  /*61f0*/  HMMA.16816.F32.BF16 R140, R164.reuse, R146, RZ ;  /* 0x00000092a48c723c */ /* 0x040fea00000418ff */
[----:B------:R-:W-:Y:S01]  /*6200*/  MUFU.EX2 R236, R236 ;  /* 0x000000ec00ec7308 */ /* 0x000fe20000000800 */
[----:B---3--:R-:W-:Y:S01]  /*6210*/  F2FP.BF16.F32.PACK_AB R39, R65, R62 ;  /* 0x0000003e4127723e */ /* 0x008fe200000010ff */
[----:B------:R-:W-:Y:S01]  /*6220*/  HMMA.16816.F32.BF16 R156, R164, R162, RZ ;  /* 0x000000a2a49c723c */ /* 0x000fe200000418ff */
[----:B------:R-:W-:-:S04]  /*6230*/  FADD.FTZ R62, R62, R63 ;  /* 0x0000003f3e3e7221 */ /* 0x000fc80000010000 */
[----:B------:R-:W-:Y:S01]  /*6240*/  FADD.FTZ R62, R65, R62 ;  /* 0x0000003e413e7221 */ /* 0x000fe20000010000 */
[C---:B------:R-:W-:Y:S01]  /*6250*/  HMMA.16816.F32.BF16 R188, R36.reuse, R44, R188 ;  /* 0x0000002c24bc723c */ /* 0x040fe200000418bc */
[----:B------:R-:W-:Y:S05]  /*6260*/  MUFU.EX2 R235, R235 ;  /* 0x000000eb00eb7308 */ /* 0x000fea0000000800 */
[----:B------:R-:W-:Y:S01]  /*6270*/  HMMA.16816.F32.BF16 R72, R36, R40, R72 ;  /* 0x000000282448723c */ /* 0x000fe20000041848 */
[----:B------:R-:W-:Y:S01]  /*6280*/  MOV R45, R109 ;  /* 0x0000006d002d7202 */ /* 0x000fe20000000f00 */
[----:B------:R-:W-:Y:S01]  /*6290*/  IMAD.MOV.U32 R44, RZ, RZ, R108 ;  /* 0x000000ffff2c7224 */ /* 0x000fe200078e006c */
[----:B------:R-:W-:Y:S03]  /*62a0*/  MUFU.EX2 R234, R234 ;  /* 0x000000ea00ea7308 */ /* 0x000fe60000000800 */
[----:B------:R-:W-:Y:S01]  /*62b0*/  HMMA.16816.F32.BF16 R108, R164, R114, RZ ;  /* 0x00000072a46c723c */ /* 0x000fe200000418ff */
[----:B------:R-:W-:Y:S01]  /*62c0*/  IMAD.MOV.U32 R40, RZ, RZ, R93 ;  /* 0x000000ffff287224 */ /* 0x000fe200078e005d */
[----:B------:R-:W-:Y:S01]  /*62d0*/  MOV R41, R92 ;  /* 0x0000005c00297202 */ /* 0x000fe20000000f00 */
[----:B------:R-:W-:-:S02]  /*62e0*/  FFMA.FTZ R45, R45, UR19, -R216 ;  /* 0x000000132d2d7c23 */ /* 0x000fc400080108d8 */
[--C-:B------:R-:W-:Y:S01]  /*62f0*/  FFMA.FTZ R40, R40, UR19, -R238.reuse ;  /* 0x0000001328287c23 */ /* 0x100fe200080108ee */
[C---:B------:R-:W-:Y:S01]  /*6300*/  HMMA.16816.F32.BF16 R92, R164.reuse, R98, RZ ;  /* 0x00000062a45c723c */ /* 0x040fe200000418ff */
[----:B------:R-:W-:Y:S01]  /*6310*/  FFMA.FTZ R41, R41, UR19, -R238 ;  /* 0x0000001329297c23 */ /* 0x000fe200080108ee */
[----:B------:R-:W-:Y:S04]  /*6320*/  MUFU.EX2 R232, R232 ;  /* 0x000000e800e87308 */ /* 0x000fe80000000800 */
[----:B------:R-:W-:Y:S04]  /*6330*/  HMMA.16816.F32.BF16 R164, R164, R34, RZ ;  /* 0x00000022a4a4723c */ /* 0x000fe800000418ff */
[----:B------:R-:W-:Y:S02]  /*6340*/  MUFU.EX2 R41, R41 ;  /* 0x0000002900297308 */ /* 0x000fe40000000800 */
[----:B------:R-:W-:Y:S06]  /*6350*/  HMMA.16816.F32.BF16 R100, R168, R112, RZ ;  /* 0x00000070a864723c */ /* 0x000fec00000418ff */
[----:B------:R-:W-:Y:S01]  /*6360*/  HMMA.16816.F32.BF16 R88, R36, R28, R88 ;  /* 0x0000001c2458723c */ /* 0x000fe20000041858 */
[----:B------:R-:W-:Y:S01]  /*6370*/  MOV R112, R135 ;  /* 0x0000008700707202 */ /* 0x000fe20000000f00 */
[----:B------:R-:W-:Y:S01]  /*6380*/  IMAD.MOV.U32 R113, RZ, RZ, R134 ;  /* 0x000000ffff717224 */ /* 0x000fe200078e0086 */
[----:B------:R-:W-:Y:S02]  /*6390*/  MUFU.EX2 R40, R40 ;  /* 0x0000002800287308 */ /* 0x000fe40000000800 */
[----:B------:R-:W-:Y:S01]  /*63a0*/  MOV R32, R112 ;  /* 0x0000007000207202 */ /* 0x000fe20000000f00 */
[----:B------:R-:W-:Y:S01]  /*63b0*/  HMMA.16816.F32.BF16 R132, R168, R144, RZ ;  /* 0x00000090a884723c */ /* 0x000fe200000418ff */
[----:B------:R-:W-:-:S03]  /*63c0*/  MOV R33, R113 ;  /* 0x0000007100217202 */ /* 0x000fc60000000f00 */
[--C-:B------:R-:W-:Y:S01]  /*63d0*/  FFMA.FTZ R32, R32, UR19, -R223.reuse ;  /* 0x0000001320207c23 */ /* 0x100fe200080108df */
[----:B------:R-:W-:Y:S01]  /*63e0*/  MUFU.EX2 R45, R45 ;  /* 0x0000002d002d7308 */ /* 0x000fe20000000800 */
[----:B--2---:R-:W-:Y:S01]  /*63f0*/  HMMA.16816.F32.BF16 R104, R36, R24, R104 ;  /* 0x000000182468723c */ /* 0x004fe20000041868 */
[----:B------:R-:W-:Y:S01]  /*6400*/  MOV R145, R148 ;  /* 0x0000009400917202 */ /* 0x000fe20000000f00 */
[----:B------:R-:W-:-:S04]  /*6410*/  FFMA.FTZ R33, R33, UR19, -R223 ;  /* 0x0000001321217c23 */ /* 0x000fc800080108df */
[C---:B------:R-:W-:Y:S01]  /*6420*/  HMMA.16816.F32.BF16 R120, R36.reuse, R20, R120 ;  /* 0x000000142478723c */ /* 0x040fe20000041878 */
[----:B------:R-:W-:Y:S05]  /*6430*/  MUFU.EX2 R32, R32 ;  /* 0x0000002000207308 */ /* 0x000fea0000000800 */
[C---:B------:R-:W-:Y:S03]  /*6440*/  HMMA.16816.F32.BF16 R136, R36.reuse, R16, R136 ;  /* 0x000000102488723c */ /* 0x040fe60000041888 */
[----:B------:R-:W1:Y:S03]  /*6450*/  MUFU.EX2 R33, R33 ;  /* 0x0000002100217308 */ /* 0x000e660000000800 */
[C---:B----4-:R-:W-:Y:S05]  /*6460*/  HMMA.16816.F32.BF16 R152, R36.reuse, R12, R152 ;  /* 0x0000000c2498723c */ /* 0x050fea0000041898 */
        /* <DEDUP_REMOVED lines=13> */
[C---:B------:R-:W-:Y:S06]  /*6540*/  HMMA.16816.F32.BF16 R156, R36.reuse, R14, R156 ;  /* 0x0000000e249c723c */ /* 0x040fec000004189c */
[----:B------:R-:W-:Y:S06]  /*6550*/  HMMA.16816.F32.BF16 R164, R36, R10, R164 ;  /* 0x0000000a24a4723c */ /* 0x000fec00000418a4 */
[----:B------:R-:W-:Y:S01]  /*6560*/  HMMA.16816.F32.BF16 R84, R4, R28, R84 ;  /* 0x0000001c0454723c */ /* 0x000fe20000041854 */
[----:B------:R-:W-:-:S02]  /*6570*/  MOV R39, R96 ;  /* 0x0000006000277202 */ /* 0x000fc40000000f00 */
[----:B------:R-:W-:Y:S02]  /*6580*/  MOV R38, R80 ;  /* 0x0000005000267202 */ /* 0x000fe40000000f00 */
[----:B------:R-:W-:Y:S01]  /*6590*/  MOV R37, R81 ;  /* 0x0000005100257202 */ /* 0x000fe20000000f00 */
[C---:B------:R-:W-:Y:S01]  /*65a0*/  HMMA.16816.F32.BF16 R100, R4.reuse, R24, R100 ;  /* 0x000000180464723c */ /* 0x040fe20000041864 */
[----:B------:R-:W-:Y:S01]  /*65b0*/  IMAD.MOV.U32 R28, RZ, RZ, R128 ;  /* 0x000000ffff1c7224 */ /* 0x000fe200078e0080 */
[----:B------:R-:W-:Y:S01]  /*65c0*/  MOV R29, R129 ;  /* 0x00000081001d7202 */ /* 0x000fe20000000f00 */
[--C-:B------:R-:W-:Y:S01]  /*65d0*/  FFMA.FTZ R39, R39, UR19, -R238.reuse ;  /* 0x0000001327277c23 */ /* 0x100fe200080108ee */
[----:B------:R-:W-:Y:S01]  /*65e0*/  MOV R36, R181 ;  /* 0x000000b500247202 */ /* 0x000fe20000000f00 */
[----:B------:R-:W-:Y:S01]  /*65f0*/  FFMA.FTZ R38, R38, UR19, -R238 ;  /* 0x0000001326267c23 */ /* 0x000fe200080108ee */
[----:B------:R-:W-:Y:S01]  /*6600*/  HMMA.16816.F32.BF16 R116, R4, R20, R116 ;  /* 0x000000140474723c */ /* 0x000fe20000041874 */
[----:B------:R-:W-:Y:S01]  /*6610*/  MOV R25, R145 ;  /* 0x0000009100197202 */ /* 0x000fe20000000f00 */
[----:B------:R-:W-:-:S02]  /*6620*/  IMAD.MOV.U32 R24, RZ, RZ, R97 ;  /* 0x000000ffff187224 */ /* 0x000fc400078e0061 */
[--C-:B------:R-:W-:Y:S01]  /*6630*/  FFMA.FTZ R37, R37, UR19, -R233.reuse ;  /* 0x0000001325257c23 */ /* 0x100fe200080108e9 */
[----:B------:R-:W-:Y:S01]  /*6640*/  FFMA.FTZ R36, R36, UR19, -R233 ;  /* 0x0000001324247c23 */ /* 0x000fe200080108e9 */
[----:B------:R-:W-:Y:S01]  /*6650*/  MUFU.EX2 R39, R39 ;  /* 0x0000002700277308 */ /* 0x000fe20000000800 */
[----:B------:R-:W-:Y:S01]  /*6660*/  HMMA.16816.F32.BF16 R148, R168, R160, RZ ;  /* 0x000000a0a894723c */ /* 0x000fe200000418ff */
[----:B------:R-:W-:-:S05]  /*6670*/  MOV R21, R180 ;  /* 0x000000b400157202 */ /* 0x000fca0000000f00 */
[C---:B------:R-:W-:Y:S01]  /*6680*/  HMMA.16816.F32.BF16 R180, R168.reuse, R182, RZ ;  /* 0x000000b6a8b4723c */ /* 0x040fe200000418ff */
[----:B------:R-:W-:Y:S05]  /*6690*/  MUFU.EX2 R38, R38 ;  /* 0x0000002600267308 */ /* 0x000fea0000000800 */
[C---:B------:R-:W-:Y:S03]  /*66a0*/  HMMA.16816.F32.BF16 R80, R168.reuse, R82, RZ ;  /* 0x00000052a850723c */ /* 0x040fe600000418ff */
[----:B------:R-:W-:Y:S03]  /*66b0*/  MUFU.EX2 R37, R37 ;  /* 0x0000002500257308 */ /* 0x000fe60000000800 */
[C---:B------:R-:W-:Y:S05]  /*66c0*/  HMMA.16816.F32.BF16 R96, R168.reuse, R98, RZ ;  /* 0x00000062a860723c */ /* 0x040fea00000418ff */
[----:B------:R-:W-:Y:S01]  /*66d0*/  MUFU.EX2 R36, R36 ;  /* 0x0000002400247308 */ /* 0x000fe20000000800 */
[C---:B------:R-:W-:Y:S06]  /*66e0*/  HMMA.16816.F32.BF16 R112, R168.reuse, R114, RZ ;  /* 0x00000072a870723c */ /* 0x040fec00000418ff */
[C---:B------:R-:W-:Y:S06]  /*66f0*/  HMMA.16816.F32.BF16 R128, R168.reuse, R130, RZ ;  /* 0x00000082a880723c */ /* 0x040fec00000418ff */
[C---:B------:R-:W-:Y:S06]  /*6700*/  HMMA.16816.F32.BF16 R144, R168.reuse, R146, RZ ;  /* 0x00000092a890723c */ /* 0x040fec00000418ff */
[C---:B------:R-:W-:Y:S06]  /*6710*/  HMMA.16816.F32.BF16 R160, R168.reuse, R162, RZ ;  /* 0x000000a2a8a0723c */ /* 0x040fec00000418ff */
[----:B------:R-:W-:Y:S06]  /*6720*/  HMMA.16816.F32.BF16 R168, R168, R34, RZ ;  /* 0x00000022a8a8723c */ /* 0x000fec00000418ff */
[C---:B------:R-:W-:Y:S01]  /*6730*/  HMMA.16816.F32.BF16 R176, R4.reuse, R8, R176 ;  /* 0x0000000804b0723c */ /* 0x040fe200000418b0 */
[--C-:B------:R-:W-:Y:S01]  /*6740*/  FFMA.FTZ R35, R21, UR19, -R233.reuse ;  /* 0x0000001315237c23 */ /* 0x100fe200080108e9 */
[----:B------:R-:W-:Y:S01]  /*6750*/  FFMA.FTZ R34, R24, UR19, -R233 ;  /* 0x0000001318227c23 */ /* 0x000fe200080108e9 */
[----:B-1----:R-:W-:Y:S01]  /*6760*/  F2FP.BF16.F32.PACK_AB R24, R32, R33 ;  /* 0x000000212018723e */ /* 0x002fe200000010ff */
[----:B------:R-:W-:Y:S01]  /*6770*/  FFMA.FTZ R233, R222, UR19, -R223 ;  /* 0x00000013dee97c23 */ /* 0x000fe200080108df */
[----:B------:R-:W-:Y:S01]  /*6780*/  FADD.FTZ R33, R33, R58 ;  /* 0x0000003a21217221 */ /* 0x000fe20000010000 */
[----:B------:R-:W-:Y:S01]  /*6790*/  HMMA.16816.F32.BF16 R180, R4, R46, R180 ;  /* 0x0000002e04b4723c */ /* 0x000fe200000418b4 */
[----:B------:R-:W-:Y:S02]  /*67a0*/  MUFU.EX2 R35, R35 ;  /* 0x0000002300237308 */ /* 0x000fe40000000800 */
[----:B------:R-:W-:-:S03]  /*67b0*/  FADD.FTZ R32, R32, R33 ;  /* 0x0000002120207221 */ /* 0x000fc60000010000 */
[C---:B------:R-:W-:Y:S01]  /*67c0*/  HMMA.16816.F32.BF16 R80, R4.reuse, R42, R80 ;  /* 0x0000002a0450723c */ /* 0x040fe20000041850 */
[--C-:B------:R-:W-:Y:S01]  /*67d0*/  FFMA.FTZ R46, R44, UR19, -R223.reuse ;  /* 0x000000132c2e7c23 */ /* 0x100fe200080108df */
[--C-:B------:R-:W-:Y:S01]  /*67e0*/  FFMA.FTZ R47, R25, UR19, -R223.reuse ;  /* 0x00000013192f7c23 */ /* 0x100fe200080108df */
[--C-:B------:R-:W-:Y:S01]  /*67f0*/  FFMA.FTZ R44, R239, UR19, -R216.reuse ;  /* 0x00000013ef2c7c23 */ /* 0x100fe200080108d8 */
[----:B------:R-:W-:Y:S01]  /*6800*/  MUFU.EX2 R34, R34 ;  /* 0x0000002200227308 */ /* 0x000fe20000000800 */
[----:B------:R-:W-:Y:S01]  /*6810*/  FFMA.FTZ R223, R218, UR19, -R223 ;  /* 0x00000013dadf7c23 */ /* 0x000fe200080108df */
[----:B------:R-:W-:Y:S01]  /*6820*/  HMMA.16816.F32.BF16 R168, R4, R10, R168 ;  /* 0x0000000a04a8723c */ /* 0x000fe200000418a8 */
[----:B------:R-:W1:Y:S01]  /*6830*/  LDSM.16.MT88.4 R8, [R244+0xd000] ;  /* 0x00d00000f408783b */ /* 0x000e620000004200 */
[--C-:B------:R-:W-:Y:S01]  /*6840*/  FFMA.FTZ R43, R28, UR19, -R216.reuse ;  /* 0x000000131c2b7c23 */ /* 0x100fe200080108d8 */
[--C-:B------:R-:W-:Y:S01]  /*6850*/  FFMA.FTZ R42, R29, UR19, -R216.reuse ;  /* 0x000000131d2a7c23 */ /* 0x100fe200080108d8 */
[----:B------:R-:W-:-:S02]  /*6860*/  FFMA.FTZ R218, R221, UR19, -R216 ;  /* 0x00000013ddda7c23 */ /* 0x000fc400080108d8 */
[----:B------:R-:W-:Y:S01]  /*6870*/  MUFU.EX2 R47, R47 ;  /* 0x0000002f002f7308 */ /* 0x000fe20000000800 */
[C---:B------:R-:W-:Y:S06]  /*6880*/  HMMA.16816.F32.BF16 R132, R4.reuse, R16, R132 ;  /* 0x000000100484723c */ /* 0x040fec0000041884 */
[C---:B------:R-:W-:Y:S01]  /*6890*/  HMMA.16816.F32.BF16 R148, R4.reuse, R12, R148 ;  /* 0x0000000c0494723c */ /* 0x040fe20000041894 */
[----:B------:R-:W2:Y:S05]  /*68a0*/  MUFU.EX2 R46, R46 ;  /* 0x0000002e002e7308 */ /* 0x000eaa0000000800 */
[C---:B------:R-:W-:Y:S03]  /*68b0*/  HMMA.16816.F32.BF16 R96, R4.reuse, R30, R96 ;  /* 0x0000001e0460723c */ /* 0x040fe60000041860 */
[----:B------:R-:W3:Y:S03]  /*68c0*/  MUFU.EX2 R44, R44 ;  /* 0x0000002c002c7308 */ /* 0x000ee60000000800 */
[C---:B------:R-:W-:Y:S05]  /*68d0*/  HMMA.16816.F32.BF16 R112, R4.reuse, R26, R112 ;  /* 0x0000001a0470723c */ /* 0x040fea0000041870 */
[----:B------:R-:W-:Y:S01]  /*68e0*/  MUFU.EX2 R43, R43 ;  /* 0x0000002b002b7308 */ /* 0x000fe20000000800 */
[----:B------:R-:W-:Y:S01]  /*68f0*/  HMMA.16816.F32.BF16 R128, R4, R22, R128 ;  /* 0x000000160480723c */ /* 0x000fe20000041880 */
[----:B--2---:R-:W-:Y:S01]  /*6900*/  F2FP.BF16.F32.PACK_AB R26, R46, R47 ;  /* 0x0000002f2e1a723e */ /* 0x004fe200000010ff */
[----:B------:R-:W-:Y:S01]  /*6910*/  LDSM.16.MT88.4 R20, [R244+0xf000] ;  /* 0x00f00000f414783b */ /* 0x000fe20000004200 */
[----:B------:R-:W-:-:S03]  /*6920*/  FADD.FTZ R47, R47, R32 ;  /* 0x000000202f2f7221 */ /* 0x000fc60000010000 */
[C---:B------:R-:W-:Y:S01]  /*6930*/  HMMA.16816.F32.BF16 R144, R4.reuse, R18, R144 ;  /* 0x000000120490723c */ /* 0x040fe20000041890 */
[----:B------:R-:W2:Y:S01]  /*6940*/  MUFU.EX2 R42, R42 ;  /* 0x0000002a002a7308 */ /* 0x000ea20000000800 */
[----:B---3--:R-:W-:Y:S01]  /*6950*/  F2FP.BF16.F32.PACK_AB R25, R44, R45 ;  /* 0x0000002d2c19723e */ /* 0x008fe200000010ff */
[----:B------:R-:W3:Y:S01]  /*6960*/  LDSM.16.MT88.4 R16, [R242+0xd000] ;  /* 0x00d00000f210783b */ /* 0x000ee20000004200 */
[----:B------:R-:W-:Y:S01]  /*6970*/  FADD.FTZ R45, R45, R62 ;  /* 0x0000003e2d2d7221 */ /* 0x000fe20000010000 */
[----:B------:R-:W-:Y:S01]  /*6980*/  FADD.FTZ R47, R46, R47 ;  /* 0x0000002f2e2f7221 */ /* 0x000fe20000010000 */
[----:B------:R-:W-:Y:S01]  /*6990*/  HMMA.16816.F32.BF16 R160, R4, R14, R160 ;  /* 0x0000000e04a0723c */ /* 0x000fe200000418a0 */
[----:B------:R-:W4:Y:S01]  /*69a0*/  LDSM.16.MT88.4 R12, [R241+0xd000] ;  /* 0x00d00000f10c783b */ /* 0x000f220000004200 */
[----:B------:R-:W-:Y:S01]  /*69b0*/  FADD.FTZ R44, R44, R45 ;  /* 0x0000002d2c2c7221 */ /* 0x000fe20000010000 */
[----:B------:R-:W5:Y:S04]  /*69c0*/  MUFU.EX2 R233, R233 ;  /* 0x000000e900e97308 */ /* 0x000f680000000800 */
[----:B------:R-:W-:-:S02]  /*69d0*/  F2FP.BF16.F32.PACK_AB R4, R40, R41 ;  /* 0x000000292804723e */ /* 0x000fc400000010ff */
[----:B------:R-:W-:Y:S01]  /*69e0*/  F2FP.BF16.F32.PACK_AB R5, R36, R37 ;  /* 0x000000252405723e */ /* 0x000fe200000010ff */
[----:B------:R-:W-:Y:S01]  /*69f0*/  FADD.FTZ R37, R37, R50 ;  /* 0x0000003225257221 */ /* 0x000fe20000010000 */
[----:B------:R-:W-:Y:S01]  /*6a00*/  F2FP.BF16.F32.PACK_AB R6, R38, R39 ;  /* 0x000000272606723e */ /* 0x000fe200000010ff */
[----:B------:R-:W5:Y:S01]  /*6a10*/  MUFU.EX2 R223, R223 ;  /* 0x000000df00df7308 */ /* 0x000f620000000800 */
[----:B------:R-:W-:Y:S01]  /*6a20*/  F2FP.BF16.F32.PACK_AB R7, R34, R35 ;  /* 0x000000232207723e */ /* 0x000fe200000010ff */
[----:B------:R-:W-:Y:S01]  /*6a30*/  FADD.FTZ R36, R36, R37 ;  /* 0x0000002524247221 */ /* 0x000fe20000010000 */
[----:B--2---:R-:W-:Y:S01]  /*6a40*/  F2FP.BF16.F32.PACK_AB R27, R42, R43 ;  /* 0x0000002b2a1b723e */ /* 0x004fe200000010ff */
[----:B------:R-:W-:Y:S02]  /*6a50*/  FADD.FTZ R43, R43, R44 ;  /* 0x0000002c2b2b7221 */ /* 0x000fe40000010000 */
[----:B------:R-:W-:Y:S02]  /*6a60*/  FADD.FTZ R35, R35, R36 ;  /* 0x0000002423237221 */ /* 0x000fe40000010000 */
[-C--:B-1----:R-:W-:Y:S01]  /*6a70*/  HMMA.16816.F32.BF16 R192, R4, R8.reuse, R192 ;  /* 0x0000000804c0723c */ /* 0x082fe200000418c0 */
[----:B------:R-:W1:Y:S01]  /*6a80*/  MUFU.EX2 R218, R218 ;  /* 0x000000da00da7308 */ /* 0x000e620000000800 */
[----:B-----5:R-:W-:Y:S01]  /*6a90*/  F2FP.BF16.F32.PACK_AB R28, R233, R228 ;  /* 0x000000e4e91c723e */ /* 0x020fe200000010ff */
[----:B------:R-:W-:Y:S01]  /*6aa0*/  FADD.FTZ R35, R34, R35 ;  /* 0x0000002322237221 */ /* 0x000fe20000010000 */
[----:B------:R-:W-:Y:S01]  /*6ab0*/  FADD.FTZ R43, R42, R43 ;  /* 0x0000002b2a2b7221 */ /* 0x000fe20000010000 */
[----:B------:R-:W-:Y:S01]  /*6ac0*/  FADD.FTZ R228, R228, R47 ;  /* 0x0000002fe4e47221 */ /* 0x000fe20000010000 */
[----:B------:R-:W-:Y:S01]  /*6ad0*/  HMMA.16816.F32.BF16 R188, R24, R8, R188 ;  /* 0x0000000818bc723c */ /* 0x000fe200000418bc */
[----:B------:R-:W-:-:S02]  /*6ae0*/  F2FP.BF16.F32.PACK_AB R30, R223, R220 ;  /* 0x000000dcdf1e723e */ /* 0x000fc400000010ff */
[----:B------:R-:W-:-:S03]  /*6af0*/  FADD.FTZ R233, R233, R228 ;  /* 0x000000e4e9e97221 */ /* 0x000fc60000010000 */
[----:B------:R-:W-:Y:S01]  /*6b00*/  HMMA.16816.F32.BF16 R184, R24, R10, R184 ;  /* 0x0000000a18b8723c */ /* 0x000fe200000418b8 */
[----:B------:R-:W-:-:S05]  /*6b10*/  FADD.FTZ R220, R220, R233 ;  /* 0x000000e9dcdc7221 */ /* 0x000fca0000010000 */
[----:B------:R-:W-:Y:S01]  /*6b20*/  HMMA.16816.F32.BF16 R180, R4, R10, R180 ;  /* 0x0000000a04b4723c */ /* 0x000fe200000418b4 */
[----:B------:R-:W2:Y:S01]  /*6b30*/  LDSM.16.MT88.4 R8, [R240+0xd000] ;  /* 0x00d00000f008783b */ /* 0x000ea20000004200 */
[----:B-1----:R-:W-:Y:S01]  /*6b40*/  F2FP.BF16.F32.PACK_AB R29, R219, R218 ;  /* 0x000000dadb1d723e */ /* 0x002fe200000010ff */
[----:B------:R-:W-:-:S03]  /*6b50*/  FADD.FTZ R218, R218, R43 ;  /* 0x0000002bdada7221 */ /* 0x000fc60000010000 */
[----:B---3--:R-:W-:Y:S01]  /*6b60*/  HMMA.16816.F32.BF16 R68, R4, R16, R68 ;  /* 0x000000100444723c */ /* 0x008fe20000041844 */
[----:B------:R-:W-:-:S05]  /*6b70*/  FADD.FTZ R219, R219, R218 ;  /* 0x000000dadbdb7221 */ /* 0x000fca0000010000 */
        /* <DEDUP_REMOVED lines=8> */
[----:B------:R-:W3:Y:S05]  /*6c00*/  LDSM.16.MT88.4 R12, [R241+0xf000] ;  /* 0x00f00000f10c783b */ /* 0x000eea0000004200 */
[-C--:B--2---:R-:W-:Y:S06]  /*6c10*/  HMMA.16816.F32.BF16 R100, R4, R8.reuse, R100 ;  /* 0x000000080464723c */ /* 0x084fec0000041864 */
[C---:B------:R-:W-:Y:S06]  /*6c20*/  HMMA.16816.F32.BF16 R104, R24.reuse, R8, R104 ;  /* 0x000000081868723c */ /* 0x040fec0000041868 */
[-C--:B------:R-:W-:Y:S06]  /*6c30*/  HMMA.16816.F32.BF16 R108, R24, R10.reuse, R108 ;  /* 0x0000000a186c723c */ /* 0x080fec000004186c */
[----:B------:R-:W-:Y:S01]  /*6c40*/  HMMA.16816.F32.BF16 R112, R4, R10, R112 ;  /* 0x0000000a0470723c */ /* 0x000fe20000041870 */
[----:B------:R-:W2:Y:S05]  /*6c50*/  LDSM.16.MT88.4 R8, [R240+0xf000] ;  /* 0x00f00000f008783b */ /* 0x000eaa0000004200 */
[C---:B-1----:R-:W-:Y:S06]  /*6c60*/  HMMA.16816.F32.BF16 R136, R24.reuse, R16, R136 ;  /* 0x000000101888723c */ /* 0x042fec0000041888 */
[C---:B------:R-:W-:Y:S06]  /*6c70*/  HMMA.16816.F32.BF16 R140, R24.reuse, R18, R140 ;  /* 0x00000012188c723c */ /* 0x040fec000004188c */
[C---:B---3--:R-:W-:Y:S06]  /*6c80*/  HMMA.16816.F32.BF16 R152, R24.reuse, R12, R152 ;  /* 0x0000000c1898723c */ /* 0x048fec0000041898 */
[----:B------:R-:W-:Y:S06]  /*6c90*/  HMMA.16816.F32.BF16 R156, R24, R14, R156 ;  /* 0x0000000e189c723c */ /* 0x000fec000004189c */
[C---:B------:R-:W-:Y:S06]  /*6ca0*/  HMMA.16816.F32.BF16 R132, R4.reuse, R16, R132 ;  /* 0x000000100484723c */ /* 0x040fec0000041884 */
[----:B------:R-:W-:Y:S01]  /*6cb0*/  HMMA.16816.F32.BF16 R144, R4, R18, R144 ;  /* 0x000000120490723c */ /* 0x000fe20000041890 */
[----:B------:R-:W1:Y:S05]  /*6cc0*/  LDSM.16.MT88.4 R16, [R244+0xd800] ;  /* 0x00d80000f410783b */ /* 0x000e6a0000004200 */
[C---:B--2---:R-:W-:Y:S06]  /*6cd0*/  HMMA.16816.F32.BF16 R172, R24.reuse, R8, R172 ;  /* 0x0000000818ac723c */ /* 0x044fec00000418ac */
[----:B------:R-:W-:Y:S06]  /*6ce0*/  HMMA.16816.F32.BF16 R164, R24, R10, R164 ;  /* 0x0000000a18a4723c */ /* 0x000fec00000418a4 */
        /* <DEDUP_REMOVED lines=8> */
[-C--:B------:R-:W-:Y:S01]  /*6d70*/  HMMA.16816.F32.BF16 R128, R4, R22.reuse, R128 ;  /* 0x000000160480723c */ /* 0x080fe20000041880 */
[----:B------:R-:W-:Y:S01]  /*6d80*/  FFMA.FTZ R20, R215, UR19, -R216 ;  /* 0x00000013d7147c23 */ /* 0x000fe200080108d8 */
[----:B------:R-:W-:Y:S01]  /*6d90*/  FADD.FTZ R215, R214, R213 ;  /* 0x000000d5d6d77221 */ /* 0x000fe20000010000 */
[----:B------:R-:W-:Y:S03]  /*6da0*/  MUFU.EX2 R216, R217 ;  /* 0x000000d900d87308 */ /* 0x000fe60000000800 */
[----:B------:R-:W-:Y:S01]  /*6db0*/  FADD.FTZ R202, R202, R215 ;  /* 0x000000d7caca7221 */ /* 0x000fe20000010000 */
[----:B------:R-:W-:Y:S01]  /*6dc0*/  F2FP.BF16.F32.PACK_AB R4, R236, R237 ;  /* 0x000000edec04723e */ /* 0x000fe200000010ff */
[----:B------:R-:W-:Y:S01]  /*6dd0*/  HMMA.16816.F32.BF16 R124, R24, R22, R124 ;  /* 0x00000016187c723c */ /* 0x000fe2000004187c */
[----:B------:R-:W-:Y:S01]  /*6de0*/  F2FP.BF16.F32.PACK_AB R5, R231, R232 ;  /* 0x000000e8e705723e */ /* 0x000fe200000010ff */
[----:B------:R-:W-:Y:S01]  /*6df0*/  FADD.FTZ R199, R199, R202 ;  /* 0x000000cac7c77221 */ /* 0x000fe20000010000 */
[----:B------:R-:W4:Y:S01]  /*6e00*/  MUFU.EX2 R213, R20 ;  /* 0x0000001400d57308 */ /* 0x000f220000000800 */
[----:B------:R-:W-:Y:S01]  /*6e10*/  F2FP.BF16.F32.PACK_AB R6, R234, R235 ;  /* 0x000000ebea06723e */ /* 0x000fe200000010ff */
[----:B------:R-:W5:Y:S01]  /*6e20*/  LDSM.16.MT88.4 R24, [R240+0xd800] ;  /* 0x00d80000f018783b */ /* 0x000f620000004200 */
[----:B------:R-:W-:Y:S01]  /*6e30*/  F2FP.BF16.F32.PACK_AB R7, R229, R230 ;  /* 0x000000e6e507723e */ /* 0x000fe200000010ff */
[----:B------:R-:W-:Y:S01]  /*6e40*/  FADD.FTZ R60, R60, R199 ;  /* 0x000000c73c3c7221 */ /* 0x000fe20000010000 */
[----:B------:R-:W-:-:S03]  /*6e50*/  FADD.FTZ R232, R232, R35 ;  /* 0x00000023e8e87221 */ /* 0x000fc60000010000 */
[----:B------:R-:W-:Y:S01]  /*6e60*/  FADD.FTZ R55, R55, R60 ;  /* 0x0000003c37377221 */ /* 0x000fe20000010000 */
[----:B------:R-:W-:Y:S01]  /*6e70*/  FADD.FTZ R231, R231, R232 ;  /* 0x000000e8e7e77221 */ /* 0x000fe20000010000 */
[----:B-1----:R-:W-:Y:S02]  /*6e80*/  HMMA.16816.F32.BF16 R192, R4, R16, R192 ;  /* 0x0000001004c0723c */ /* 0x002fe400000418c0 */
[----:B------:R-:W-:Y:S01]  /*6e90*/  FADD.FTZ R54, R54, R55 ;  /* 0x0000003736367221 */ /* 0x000fe20000010000 */
[----:B------:R-:W-:-:S03]  /*6ea0*/  FADD.FTZ R230, R230, R231 ;  /* 0x000000e7e6e67221 */ /* 0x000fc60000010000 */
[C---:B------:R-:W-:Y:S01]  /*6eb0*/  HMMA.16816.F32.BF16 R180, R4.reuse, R18, R180 ;  /* 0x0000001204b4723c */ /* 0x040fe200000418b4 */
[----:B----4-:R-:W-:Y:S01]  /*6ec0*/  F2FP.BF16.F32.PACK_AB R31, R213, R216 ;  /* 0x000000d8d51f723e */ /* 0x010fe200000010ff */
[----:B------:R-:W1:Y:S01]  /*6ed0*/  LDSM.16.MT88.4 R20, [R244+0xf800] ;  /* 0x00f80000f414783b */ /* 0x000e620000004200 */
[----:B------:R-:W-:Y:S01]  /*6ee0*/  FADD.FTZ R54, R53, R54 ;  /* 0x0000003635367221 */ /* 0x000fe20000010000 */
[----:B------:R-:W-:Y:S02]  /*6ef0*/  FADD.FTZ R216, R216, R219 ;  /* 0x000000dbd8d87221 */ /* 0x000fe40000010000 */
[----:B--2---:R-:W-:Y:S01]  /*6f00*/  HMMA.16816.F32.BF16 R68, R4, R12, R68 ;  /* 0x0000000c0444723c */ /* 0x004fe20000041844 */
[----:B------:R-:W-:-:S04]  /*6f10*/  FADD.FTZ R41, R41, R54 ;  /* 0x0000003629297221 */ /* 0x000fc80000010000 */
[----:B------:R-:W-:Y:S01]  /*6f20*/  FADD.FTZ R40, R40, R41 ;  /* 0x0000002928287221 */ /* 0x000fe20000010000 */
[----:B------:R-:W-:Y:S03]  /*6f30*/  HMMA.16816.F32.BF16 R188, R28, R16, R188 ;  /* 0x000000101cbc723c */ /* 0x000fe600000418bc */
[----:B------:R-:W-:-:S03]  /*6f40*/  FADD.FTZ R39, R39, R40 ;  /* 0x0000002827277221 */ /* 0x000fc60000010000 */
[----:B------:R-:W-:Y:S01]  /*6f50*/  HMMA.16816.F32.BF16 R184, R28, R18, R184 ;  /* 0x000000121cb8723c */ /* 0x000fe200000418b8 */
[----:B------:R-:W2:Y:S01]  /*6f60*/  LDSM.16.MT88.4 R16, [R242+0xf800] ;  /* 0x00f80000f210783b */ /* 0x000ea20000004200 */
[----:B------:R-:W-:-:S04]  /*6f70*/  FADD.FTZ R38, R38, R39 ;  /* 0x0000002726267221 */ /* 0x000fc80000010000 */
[----:B------:R-:W-:Y:S01]  /*6f80*/  HMMA.16816.F32.BF16 R72, R28, R12, R72 ;  /* 0x0000000c1c48723c */ /* 0x000fe20000041848 */
[----:B------:R-:W-:-:S04]  /*6f90*/  FADD.FTZ R237, R237, R38 ;  /* 0x00000026eded7221 */ /* 0x000fc80000010000 */
[----:B------:R-:W-:Y:S01]  /*6fa0*/  FADD.FTZ R236, R236, R237 ;  /* 0x000000edecec7221 */ /* 0x000fe20000010000 */
[----:B------:R-:W-:Y:S03]  /*6fb0*/  HMMA.16816.F32.BF16 R76, R28, R14, R76 ;  /* 0x0000000e1c4c723c */ /* 0x000fe6000004184c */
[----:B------:R-:W-:-:S03]  /*6fc0*/  FADD.FTZ R235, R235, R236 ;  /* 0x000000ecebeb7221 */ /* 0x000fc60000010000 */
[C---:B------:R-:W-:Y:S01]  /*6fd0*/  HMMA.16816.F32.BF16 R80, R4.reuse, R14, R80 ;  /* 0x0000000e0450723c */ /* 0x040fe20000041850 */
[----:B------:R-:W4:Y:S05]  /*6fe0*/  LDSM.16.MT88.4 R12, [R241+0xf800] ;  /* 0x00f80000f10c783b */ /* 0x000f2a0000004200 */
[-C--:B---3--:R-:W-:Y:S06]  /*6ff0*/  HMMA.16816.F32.BF16 R84, R4, R8.reuse, R84 ;  /* 0x000000080454723c */ /* 0x088fec0000041854 */
[C---:B------:R-:W-:Y:S06]  /*7000*/  HMMA.16816.F32.BF16 R88, R28.reuse, R8, R88 ;  /* 0x000000081c58723c */ /* 0x040fec0000041858 */
[-C--:B------:R-:W-:Y:S06]  /*7010*/  HMMA.16816.F32.BF16 R92, R28, R10.reuse, R92 ;  /* 0x0000000a1c5c723c */ /* 0x080fec000004185c */
[C---:B------:R-:W-:Y:S01]  /*7020*/  HMMA.16816.F32.BF16 R96, R4.reuse, R10, R96 ;  /* 0x0000000a0460723c */ /* 0x040fe20000041860 */
[----:B------:R-:W3:Y:S05]  /*7030*/  LDSM.16.MT88.4 R8, [R240+0xf800] ;  /* 0x00f80000f008783b */ /* 0x000eea0000004200 */
[C---:B-----5:R-:W-:Y:S06]  /*7040*/  HMMA.16816.F32.BF16 R100, R4.reuse, R24, R100 ;  /* 0x000000180464723c */ /* 0x060fec0000041864 */
[C---:B------:R-:W-:Y:S06]  /*7050*/  HMMA.16816.F32.BF16 R112, R4.reuse, R26, R112 ;  /* 0x0000001a0470723c */ /* 0x040fec0000041870 */
[C---:B-1----:R-:W-:Y:S06]  /*7060*/  HMMA.16816.F32.BF16 R116, R4.reuse, R20, R116 ;  /* 0x000000140474723c */ /* 0x042fec0000041874 */
[C---:B------:R-:W-:Y:S06]  /*7070*/  HMMA.16816.F32.BF16 R128, R4.reuse, R22, R128 ;  /* 0x000000160480723c */ /* 0x040fec0000041880 */
[C---:B--2---:R-:W-:Y:S06]  /*7080*/  HMMA.16816.F32.BF16 R132, R4.reuse, R16, R132 ;  /* 0x000000100484723c */ /* 0x044fec0000041884 */
[C---:B------:R-:W-:Y:S06]  /*7090*/  HMMA.16816.F32.BF16 R144, R4.reuse, R18, R144 ;  /* 0x000000120490723c */ /* 0x040fec0000041890 */
[C---:B----4-:R-:W-:Y:S06]  /*70a0*/  HMMA.16816.F32.BF16 R148, R4.reuse, R12, R148 ;  /* 0x0000000c0494723c */ /* 0x050fec0000041894 */
        /* <DEDUP_REMOVED lines=31> */
[----:B------:R-:W-:Y:S01]  /*72a0*/  IMAD.U32 R198, RZ, RZ, UR28 ;  /* 0x0000001cffc67e24 */ /* 0x000fe2000f8e00ff */
[----:B------:R-:W-:Y:S01]  /*72b0*/  UISETP.GE.AND UP0, UPT, UR18, 0x3, UPT ;  /* 0x000000031200788c */ /* 0x000fe2000bf06270 */
[----:B------:R-:W-:-:S05]  /*72c0*/  IMAD.WIDE.U32 R20, R21, UR13, R210 ;  /* 0x0000000d15147c25 */ /* 0x000fca000f8e00d2 */
[----:B--2---:R-:W1:Y:S08]  /*72d0*/  @!P3 LDC.64 R4, c[0x0][0x220] ;  /* 0x00008800ff04bb82 */ /* 0x004e700000000a00 */
[----:B------:R-:W2:Y:S08]  /*72e0*/  @!P3 LDC.64 R14, c[0x0][0x220] ;  /* 0x00008800ff0ebb82 */ /* 0x000eb00000000a00 */
[----:B------:R-:W4:Y:S01]  /*72f0*/  @!P3 LDC.64 R10, c[0x0][0x220] ;  /* 0x00008800ff0abb82 */ /* 0x000f220000000a00 */
[----:B------:R-:W-:Y:S01]  /*7300*/  @P3 STS.128 [R252+0xc000], RZ ;  /* 0x00c000fffc003388 */ /* 0x000fe20000000c00 */
[----:B-1----:R-:W-:-:S06]  /*7310*/  @!P3 LEA R24, P0, R20, R4, 0x1 ;  /* 0x000000041418b211 */ /* 0x002fcc00078008ff */
[----:B------:R-:W1:Y:S01]  /*7320*/  @!P3 LDC.64 R6, c[0x0][0x220] ;  /* 0x00008800ff06bb82 */ /* 0x000e620000000a00 */
[----:B---3--:R-:W-:Y:S01]  /*7330*/  ISETP.GE.AND P2, PT, R239, UR4, PT ;  /* 0x00000004ef007c0c */ /* 0x008fe2000bf46270 */
[----:B------:R-:W-:Y:S01]  /*7340*/  UIMAD UR4, UR12, UR28, URZ ;  /* 0x0000001c0c0472a4 */ /* 0x000fe2000f8e023f */
[----:B------:R-:W3:Y:S03]  /*7350*/  S2R R239, SR_TID.X ;  /* 0x0000000000ef7919 */ /* 0x000ee60000002100 */
[----:B------:R-:W-:-:S06]  /*7360*/  UIMAD UR4, UR10, UR13, UR4 ;  /* 0x0000000d0a0472a4 */ /* 0x000fcc000f8e0204 */
[----:B------:R-:W-:Y:S02]  /*7370*/  VIADD R18, R21, UR4 ;  /* 0x0000000415127c36 */ /* 0x000fe40008000000 */
[----:B------:R-:W5:Y:S03]  /*7380*/  @!P2 LDC.64 R16, c[0x0][0x220] ;  /* 0x00008800ff10ab82 */ /* 0x000f660000000a00 */
[----:B------:R-:W-:-:S05]  /*7390*/  @!P3 LEA.HI.X R25, R20, R5, R18, 0x1, P0 ;  /* 0x000000051419b211 */ /* 0x000fca00000f0c12 */
[----:B------:R-:W4:Y:S01]  /*73a0*/  @!P2 LDC.64 R12, c[0x0][0x220] ;  /* 0x00008800ff0cab82 */ /* 0x000f220000000a00 */
[----:B------:R-:W-:Y:S01]  /*73b0*/  @!PT LDS RZ, [RZ] ;  /* 0x00000000fffff984 */ /* 0x000fe20000000800 */
[----:B------:R-:W-:Y:S01]  /*73c0*/  @!PT LDS RZ, [RZ] ;  /* 0x00000000fffff984 */ /* 0x000fe20000000800 */
[----:B------:R-:W-:Y:S01]  /*73d0*/  @!PT LDS RZ, [RZ] ;  /* 0x00000000fffff984 */ /* 0x000fe20000000800 */
[----:B------:R-:W-:Y:S04]  /*73e0*/  @!P3 LDGSTS.E.BYPASS.LTC128B.128 [R252+0xc000], desc[UR20][R24.64] ;  /* 0x0c00000018fcbfae */ /* 0x000fe8000b901d54 */
[----:B------:R-:W-:Y:S03]  /*73f0*/  @P2 STS.128 [R252+0xe000], RZ ;  /* 0x00e000fffc002388 */ /* 0x000fe60000000c00 */
[----:B------:R-:W1:Y:S01]  /*7400*/  @!P2 LDC.64 R8, c[0x0][0x220] ;  /* 0x00008800ff08ab82 */ /* 0x000e620000000a00 */
[----:B---3--:R-:W-:-:S07]  /*7410*/  IMAD.SHL.U32 R239, R239, 0x2, RZ ;  /* 0x00000002efef7824 */ /* 0x008fce00078e00ff */
[----:B------:R-:W3:Y:S01]  /*7420*/  @!P2 LDC.64 R4, c[0x0][0x220] ;  /* 0x00008800ff04ab82 */ /* 0x000ee20000000a00 */
[C---:B-----5:R-:W-:Y:S02]  /*7430*/  @!P2 LEA R22, P0, R20.reuse, R16, 0x1 ;  /* 0x000000101416a211 */ /* 0x060fe400078008ff */
[C---:B------:R-:W-:Y:S02]  /*7440*/  IADD3 R16, P1, R20.reuse, UR23, RZ ;  /* 0x0000001714107c10 */ /* 0x040fe4000ff3e0ff */
[----:B------:R-:W-:Y:S02]  /*7450*/  @!P2 LEA.HI.X R23, R20, R17, R18, 0x1, P0 ;  /* 0x000000111417a211 */ /* 0x000fe400000f0c12 */
[----:B------:R-:W-:Y:S02]  /*7460*/  IADD3.X R18, R18, UR22, RZ, P1, !PT ;  /* 0x0000001612127c10 */ /* 0x000fe40008ffe4ff */
[C---:B--2---:R-:W-:Y:S01]  /*7470*/  @!P3 LEA R14, P4, R16.reuse, R14, 0x1 ;  /* 0x0000000e100eb211 */ /* 0x044fe200078808ff */
[----:B------:R-:W-:Y:S01]  /*7480*/  @!PT LDS RZ, [RZ] ;  /* 0x00000000fffff984 */ /* 0x000fe20000000800 */
[----:B------:R-:W-:Y:S01]  /*7490*/  @!PT LDS RZ, [RZ] ;  /* 0x00000000fffff984 */ /* 0x000fe20000000800 */
[----:B------:R-:W-:Y:S01]  /*74a0*/  @!PT LDS RZ, [RZ] ;  /* 0x00000000fffff984 */ /* 0x000fe20000000800 */
[----:B------:R-:W-:Y:S01]  /*74b0*/  @!P2 LDGSTS.E.BYPASS.LTC128B.128 [R252+0xe000], desc[UR20][R22.64+0x80] ;  /* 0x0e00008016fcafae */ /* 0x000fe2000b901d54 */
[----:B----4-:R-:W-:-:S02]  /*74c0*/  @!P2 LEA R20, P0, R16, R12, 0x1 ;  /* 0x0000000c1014a211 */ /* 0x010fc400078008ff */
[C---:B------:R-:W-:Y:S01]  /*74d0*/  IADD3 R17, P1, R16.reuse, UR23, RZ ;  /* 0x0000001710117c10 */ /* 0x040fe2000ff3e0ff */
[----:B------:R-:W-:Y:S01]  /*74e0*/  @P3 STS.128 [R252+0xc800], RZ ;  /* 0x00c800fffc003388 */ /* 0x000fe20000000c00 */
[C-C-:B------:R-:W-:Y:S02]  /*74f0*/  @!P3 LEA.HI.X R15, R16.reuse, R15, R18.reuse, 0x1, P4 ;  /* 0x0000000f100fb211 */ /* 0x140fe400020f0c12 */
[----:B------:R-:W-:Y:S02]  /*7500*/  @!P2 LEA.HI.X R21, R16, R13, R18, 0x1, P0 ;  /* 0x0000000d1015a211 */ /* 0x000fe400000f0c12 */
[----:B------:R-:W-:Y:S01]  /*7510*/  IADD3.X R18, R18, UR22, RZ, P1, !PT ;  /* 0x0000001612127c10 */ /* 0x000fe20008ffe4ff */
[----:B------:R-:W-:Y:S01]  /*7520*/  @!PT LDS RZ, [RZ] ;  /* 0x00000000fffff984 */ /* 0x000fe20000000800 */
[----:B------:R-:W-:Y:S01]  /*7530*/  @!PT LDS RZ, [RZ] ;  /* 0x00000000fffff984 */ /* 0x000fe20000000800 */
[----:B------:R-:W-:Y:S01]  /*7540*/  @!PT LDS RZ, [RZ] ;  /* 0x00000000fffff984 */ /* 0x000fe20000000800 */
[----:B------:R-:W-:Y:S01]  /*7550*/  @!P3 LDGSTS.E.BYPASS.LTC128B.128 [R252+0xc800], desc[UR20][R14.64] ;  /* 0x0c8000000efcbfae */ /* 0x000fe2000b901d54 */
[C---:B------:R-:W-:Y:S02]  /*7560*/  @!P3 LEA R10, P1, R17.reuse, R10, 0x1 ;  /* 0x0000000a110ab211 */ /* 0x040fe400078208ff */
[C---:B------:R-:W-:Y:S01]  /*7570*/  IADD3 R12, P0, R17.reuse, UR23, RZ ;  /* 0x00000017110c7c10 */ /* 0x040fe2000ff1e0ff */
[----:B------:R-:W-:Y:S01]  /*7580*/  @P2 STS.128 [R252+0xe800], RZ ;  /* 0x00e800fffc002388 */ /* 0x000fe20000000c00 */
[----:B------:R-:W-:-:S02]  /*7590*/  @!P3 LEA.HI.X R11, R17, R11, R18, 0x1, P1 ;  /* 0x0000000b110bb211 */ /* 0x000fc400008f0c12 */
[C---:B-1----:R-:W-:Y:S01]  /*75a0*/  @!P2 LEA R16, P1, R17.reuse, R8, 0x1 ;  /* 0x000000081110a211 */ /* 0x042fe200078208ff */
[----:B------:R-:W-:Y:S01]  /*75b0*/  @!PT LDS RZ, [RZ] ;  /* 0x00000000fffff984 */ /* 0x000fe20000000800 */
[----:B------:R-:W-:Y:S01]  /*75c0*/  @!PT LDS RZ, [RZ] ;  /* 0x00000000fffff984 */ /* 0x000fe20000000800 */
[----:B------:R-:W-:Y:S01]  /*75d0*/  @!PT LDS RZ, [RZ] ;  /* 0x00000000fffff984 */ /* 0x000fe20000000800 */
[----:B------:R1:W-:Y:S01]  /*75e0*/  @!P2 LDGSTS.E.BYPASS.LTC128B.128 [R252+0xe800], desc[UR20][R20.64+0x80] ;  /* 0x0e80008014fcafae */ /* 0x0003e2000b901d54 */
[----:B------:R-:W-:Y:S02]  /*75f0*/  IADD3.X R8, R18, UR22, RZ, P0, !PT ;  /* 0x0000001612087c10 */ /* 0x000fe400087fe4ff */
[C---:B------:R-:W-:Y:S01]  /*7600*/  @!P3 LEA R6, P4, R12.reuse, R6, 0x1 ;  /* 0x000000060c06b211 */ /* 0x040fe200078808ff */
[----:B------:R-:W-:Y:S01]  /*7610*/  @P3 STS.128 [R252+0xd000], RZ ;  /* 0x00d000fffc003388 */ /* 0x000fe20000000c00 */
[C---:B---3--:R-:W-:Y:S02]  /*7620*/  @!P2 LEA R4, P0, R12.reuse, R4, 0x1 ;  /* 0x000000040c04a211 */ /* 0x048fe400078008ff */
[----:B------:R-:W-:Y:S01]  /*7630*/  @!P2 LEA.HI.X R17, R17, R9, R18, 0x1, P1 ;  /* 0x000000091111a211 */ /* 0x000fe200008f0c12 */
[----:B------:R-:W-:Y:S01]  /*7640*/  @!PT LDS RZ, [RZ] ;  /* 0x00000000fffff984 */ /* 0x000fe20000000800 */
[----:B------:R-:W-:Y:S01]  /*7650*/  @!PT LDS RZ, [RZ] ;  /* 0x00000000fffff984 */ /* 0x000fe20000000800 */
[----:B------:R-:W-:Y:S01]  /*7660*/  @!PT LDS RZ, [RZ] ;  /* 0x00000000fffff984 */ /* 0x000fe20000000800 */
[----:B------:R-:W-:Y:S01]  /*7670*/  @!P3 LDGSTS.E.BYPASS.LTC128B.128 [R252+0xd000], desc[UR20][R10.64] ;  /* 0x0d0000000afcbfae */ /* 0x000fe2000b901d54 */
[----:B------:R-:W-:-:S02]  /*7680*/  @!P3 LEA.HI.X R7, R12, R7, R8, 0x1, P4 ;  /* 0x000000070c07b211 */ /* 0x000fc400020f0c08 */
[----:B------:R-:W-:Y:S01]  /*7690*/  @!P2 LEA.HI.X R5, R12, R5, R8, 0x1, P0 ;  /* 0x000000050c05a211 */ /* 0x000fe200000f0c08 */
[----:B------:R-:W-:Y:S01]  /*76a0*/  @P2 STS.128 [R252+0xf000], RZ ;  /* 0x00f000fffc002388 */ /* 0x000fe20000000c00 */
[----:B------:R-:W-:-:S03]  /*76b0*/  LOP3.LUT R239, R239, 0x6, RZ, 0xc0, !PT ;  /* 0x00000006efef7812 */ /* 0x000fc600078ec0ff */
[----:B------:R-:W-:Y:S01]  /*76c0*/  @!PT LDS RZ, [RZ] ;  /* 0x00000000fffff984 */ /* 0x000fe20000000800 */
[----:B------:R-:W-:Y:S01]  /*76d0*/  @!PT LDS RZ, [RZ] ;  /* 0x00000000fffff984 */ /* 0x000fe20000000800 */
[----:B------:R-:W-:Y:S01]  /*76e0*/  @!PT LDS RZ, [RZ] ;  /* 0x00000000fffff984 */ /* 0x000fe20000000800 */
[----:B------:R-:W-:Y:S02]  /*76f0*/  @!P2 LDGSTS.E.BYPASS.LTC128B.128 [R252+0xf000], desc[UR20][R16.64+0x80] ;  /* 0x0f00008010fcafae */ /* 0x000fe4000b901d54 */
[----:B------:R-:W-:Y:S02]  /*7700*/  IMAD R198, R198, 0x40, R239 ;  /* 0x00000040c6c67824 */ /* 0x000fe400078e02ef */
[----:B------:R-:W-:Y:S02]  /*7710*/  @P3 STS.128 [R252+0xd800], RZ ;  /* 0x00d800fffc003388 */ /* 0x000fe40000000c00 */
[----:B------:R-:W-:Y:S02]  /*7720*/  VIADD R197, R198, 0x1 ;  /* 0x00000001c6c57836 */ /* 0x000fe40000000000 */
[----:B------:R-:W-:Y:S01]  /*7730*/  @!PT LDS RZ, [RZ] ;  /* 0x00000000fffff984 */ /* 0x000fe20000000800 */
[----:B------:R-:W-:Y:S01]  /*7740*/  @!PT LDS RZ, [RZ] ;  /* 0x00000000fffff984 */ /* 0x000fe20000000800 */
[----:B------:R-:W-:Y:S01]  /*7750*/  @!PT LDS RZ, [RZ] ;  /* 0x00000000fffff984 */ /* 0x000fe20000000800 */
[----:B------:R-:W-:Y:S03]  /*7760*/  @!P3 LDGSTS.E.BYPASS.LTC128B.128 [R252+0xd800], desc[UR20][R6.64] ;  /* 0x0d80000006fcbfae */ /* 0x000fe6000b901d54 */
[C---:B------:R-:W-:Y:S01]  /*7770*/  ISETP.GE.AND P6, PT, R197.reuse, R227, PT ;  /* 0x000000e3c500720c */ /* 0x040fe20003fc6270 */
[----:B------:R-:W-:Y:S01]  /*7780*/  @P2 STS.128 [R252+0xf800], RZ ;  /* 0x00f800fffc002388 */ /* 0x000fe20000000c00 */
[----:B------:R-:W-:-:S02]  /*7790*/  ISETP.GE.AND P5, PT, R197, R226, PT ;  /* 0x000000e2c500720c */ /* 0x000fc40003fa6270 */
[C---:B------:R-:W-:Y:S01]  /*77a0*/  ISETP.GE.AND P4, PT, R197.reuse, R225, PT ;  /* 0x000000e1c500720c */ /* 0x040fe20003f86270 */
[----:B------:R-:W-:Y:S01]  /*77b0*/  @!PT LDS RZ, [RZ] ;  /* 0x00000000fffff984 */ /* 0x000fe20000000800 */
[----:B------:R-:W-:Y:S01]  /*77c0*/  @!PT LDS RZ, [RZ] ;  /* 0x00000000fffff984 */ /* 0x000fe20000000800 */
[----:B------:R-:W-:Y:S01]  /*77d0*/  @!PT LDS RZ, [RZ] ;  /* 0x00000000fffff984 */ /* 0x000fe20000000800 */
[----:B------:R2:W-:Y:S01]  /*77e0*/  @!P2 LDGSTS.E.BYPASS.LTC128B.128 [R252+0xf800], desc[UR20][R4.64+0x80] ;  /* 0x0f80008004fcafae */ /* 0x0005e2000b901d54 */
[----:B------:R-:W-:-:S03]  /*77f0*/  ISETP.GE.AND P1, PT, R197, R224, PT ;  /* 0x000000e0c500720c */ /* 0x000fc60003f26270 */
        /* <DEDUP_REMOVED lines=161> */
[----:B-1----:R-:W-:Y:S01]  /*8210*/  HMMA.16816.F32.BF16 R64, R228, R216, R64 ;  /* 0x000000d8e440723c */ /* 0x002fe20000041840 */
[----:B------:R-:W-:-:S05]  /*8220*/  DEPBAR.LE SB0, 0x0 ;  /* 0x000080000000791a */ /* 0x000fca0000000000 */
[----:B------:R-:W-:Y:S06]  /*8230*/  HMMA.16816.F32.BF16 R60, R228, R218, R60 ;  /* 0x000000dae43c723c */ /* 0x000fec000004183c */
[C---:B--2---:R-:W-:Y:S06]  /*8240*/  HMMA.16816.F32.BF16 R28, R220.reuse, R216, R28 ;  /* 0x000000d8dc1c723c */ /* 0x044fec000004181c */
[----:B------:R-:W-:Y:S06]  /*8250*/  HMMA.16816.F32.BF16 R24, R220, R218, R24 ;  /* 0x000000dadc18723c */ /* 0x000fec0000041818 */
[-C--:B---3--:R-:W-:Y:S06]  /*8260*/  HMMA.16816.F32.BF16 R56, R228, R212.reuse, R56 ;  /* 0x000000d4e438723c */ /* 0x088fec0000041838 */
[C---:B------:R-:W-:Y:S06]  /*8270*/  HMMA.16816.F32.BF16 R20, R220.reuse, R212, R20 ;  /* 0x000000d4dc14723c */ /* 0x040fec0000041814 */
[-C--:B----4-:R-:W-:Y:S06]  /*8280*/  HMMA.16816.F32.BF16 R4, R220, R200.reuse, R4 ;  /* 0x000000c8dc04723c */ /* 0x090fec0000041804 */
[C---:B------:R-:W-:Y:S06]  /*8290*/  HMMA.16816.F32.BF16 R40, R228.reuse, R200, R40 ;  /* 0x000000c8e428723c */ /* 0x040fec0000041828 */
[----:B------:R-:W-:Y:S01]  /*82a0*/  HMMA.16816.F32.BF16 R52, R228, R214, R52 ;  /* 0x000000d6e434723c */ /* 0x000fe20000041834 */
[----:B------:R-:W-:Y:S01]  /*82b0*/  I2FP.F32.S32 R200, R197 ;  /* 0x000000c500c87245 */ /* 0x000fe20000201400 */
[----:B------:R-:W-:-:S04]  /*82c0*/  VIADD R197, R198, 0x8 ;  /* 0x00000008c6c57836 */ /* 0x000fc80000000000 */
[C---:B------:R-:W-:Y:S01]  /*82d0*/  FFMA.FTZ R199, R200.reuse, UR5, R65 ;  /* 0x00000005c8c77c23 */ /* 0x040fe20008010041 */
[C---:B------:R-:W-:Y:S01]  /*82e0*/  FFMA.FTZ R65, R200.reuse, UR5, R67 ;  /* 0x00000005c8417c23 */ /* 0x040fe20008010043 */
[C---:B------:R-:W-:Y:S01]  /*82f0*/  FFMA.FTZ R29, R200.reuse, UR5, R29 ;  /* 0x00000005c81d7c23 */ /* 0x040fe2000801001d */
[----:B------:R-:W-:Y:S01]  /*8300*/  FFMA.FTZ R31, R200, UR5, R31 ;  /* 0x00000005c81f7c23 */ /* 0x000fe2000801001f */
[----:B------:R-:W-:Y:S01]  /*8310*/  VIADD R200, R198, 0x9 ;  /* 0x00000009c6c87836 */ /* 0x000fe20000000000 */
[----:B------:R-:W-:Y:S01]  /*8320*/  FSEL R67, R199, -INF , !P6 ;  /* 0xff800000c7437808 */ /* 0x000fe20007000000 */
[C---:B------:R-:W-:Y:S01]  /*8330*/  HMMA.16816.F32.BF16 R16, R220.reuse, R214, R16 ;  /* 0x000000d6dc10723c */ /* 0x040fe20000041810 */
[----:B------:R-:W-:Y:S02]  /*8340*/  I2FP.F32.S32 R199, R197 ;  /* 0x000000c500c77245 */ /* 0x000fe40000201400 */
[----:B------:R-:W-:Y:S02]  /*8350*/  FSEL R65, R65, -INF , !P5 ;  /* 0xff80000041417808 */ /* 0x000fe40006800000 */
[----:B------:R-:W-:Y:S01]  /*8360*/  FSEL R29, R29, -INF , !P4 ;  /* 0xff8000001d1d7808 */ /* 0x000fe20006000000 */
[----:B------:R-:W-:Y:S01]  /*8370*/  FFMA.FTZ R62, R199, UR5, R62 ;  /* 0x00000005c73e7c23 */ /* 0x000fe2000801003e */
[----:B------:R-:W-:Y:S01]  /*8380*/  ISETP.GE.AND P0, PT, R197, R227, PT ;  /* 0x000000e3c500720c */ /* 0x000fe20003f06270 */
[----:B------:R-:W-:Y:S01]  /*8390*/  FFMA.FTZ R26, R199, UR5, R26 ;  /* 0x00000005c71a7c23 */ /* 0x000fe2000801001a */
[C---:B------:R-:W-:Y:S01]  /*83a0*/  ISETP.GE.AND P6, PT, R197.reuse, R226, PT ;  /* 0x000000e2c500720c */ /* 0x040fe20003fc6270 */
[-C--:B-----5:R-:W-:Y:S01]  /*83b0*/  HMMA.16816.F32.BF16 R12, R220, R204.reuse, R12 ;  /* 0x000000ccdc0c723c */ /* 0x0a0fe2000004180c */
[C---:B------:R-:W-:Y:S01]  /*83c0*/  ISETP.GE.AND P5, PT, R197.reuse, R225, PT ;  /* 0x000000e1c500720c */ /* 0x040fe20003fa6270 */
[----:B------:R-:W-:Y:S01]  /*83d0*/  BAR.SYNC.DEFER_BLOCKING 0x0 ;  /* 0x0000000000007b1d */ /* 0x000fe20000010000 */
[----:B------:R-:W-:Y:S01]  /*83e0*/  ISETP.GE.AND P4, PT, R197, R224, PT ;  /* 0x000000e0c500720c */ /* 0x000fe20003f86270 */
[----:B------:R-:W-:Y:S01]  /*83f0*/  FFMA.FTZ R197, R199, UR5, R60 ;  /* 0x00000005c7c57c23 */ /* 0x000fe2000801003c */
[----:B------:R-:W-:Y:S01]  /*8400*/  FSEL R60, R31, -INF , !P1 ;  /* 0xff8000001f3c7808 */ /* 0x000fe20004800000 */
[----:B------:R-:W-:Y:S01]  /*8410*/  FFMA.FTZ R31, R199, UR5, R24 ;  /* 0x00000005c71f7c23 */ /* 0x000fe20008010018 */
[----:B------:R-:W-:Y:S01]  /*8420*/  I2FP.F32.S32 R24, R200 ;  /* 0x000000c800187245 */ /* 0x000fe20000201400 */
[----:B------:R-:W-:Y:S01]  /*8430*/  HMMA.16816.F32.BF16 R48, R228, R204, R48 ;  /* 0x000000cce430723c */ /* 0x000fe20000041830 */
[----:B------:R-:W-:-:S02]  /*8440*/  FSEL R197, R197, -INF , !P0 ;  /* 0xff800000c5c57808 */ /* 0x000fc40004000000 */
        /* <DEDUP_REMOVED lines=9> */
[----:B------:R-:W-:Y:S01]  /*84e0*/  VIADD R27, R198, 0x11 ;  /* 0x00000011c61b7836 */ /* 0x000fe20000000000 */
[----:B------:R-:W-:Y:S01]  /*84f0*/  ISETP.GE.AND P5, PT, R200, R224, PT ;  /* 0x000000e0c800720c */ /* 0x000fe20003fa6270 */
[----:B------:R-:W-:Y:S01]  /*8500*/  VIADD R200, R198, 0x10 ;  /* 0x00000010c6c87836 */ /* 0x000fe20000000000 */
[----:B------:R-:W-:Y:S01]  /*8510*/  FSEL R63, R199, -INF , !P1 ;  /* 0xff800000c73f7808 */ /* 0x000fe20004800000 */
[----:B------:R-:W-:Y:S01]  /*8520*/  HMMA.16816.F32.BF16 R8, R220, R206, R8 ;  /* 0x000000cedc08723c */ /* 0x000fe20000041808 */
[----:B------:R-:W-:-:S02]  /*8530*/  FSEL R26, R26, -INF , !P4 ;  /* 0xff8000001a1a7808 */ /* 0x000fc40006000000 */
[----:B------:R-:W-:Y:S02]  /*8540*/  I2FP.F32.S32 R199, R200 ;  /* 0x000000c800c77245 */ /* 0x000fe40000201400 */
[C---:B------:R-:W-:Y:S01]  /*8550*/  ISETP.GE.AND P4, PT, R200.reuse, R227, PT ;  /* 0x000000e3c800720c */ /* 0x040fe20003f86270 */
[----:B------:R-:W-:Y:S01]  /*8560*/  HMMA.16816.F32.BF16 R44, R228, R206, R44 ;  /* 0x000000cee42c723c */ /* 0x000fe2000004182c */
[----:B------:R-:W-:Y:S01]  /*8570*/  FSEL R61, R61, -INF , !P0 ;  /* 0xff8000003d3d7808 */ /* 0x000fe20004000000 */
[----:B------:R-:W-:Y:S01]  /*8580*/  FFMA.FTZ R56, R199, UR5, R56 ;  /* 0x00000005c7387c23 */ /* 0x000fe20008010038 */
[----:B------:R-:W-:Y:S01]  /*8590*/  FSEL R25, R25, -INF , !P6 ;  /* 0xff80000019197808 */ /* 0x000fe20007000000 */
[C---:B------:R-:W-:Y:S01]  /*85a0*/  FFMA.FTZ R58, R199.reuse, UR5, R58 ;  /* 0x00000005c73a7c23 */ /* 0x040fe2000801003a */
[C---:B------:R-:W-:Y:S01]  /*85b0*/  ISETP.GE.AND P1, PT, R200.reuse, R226, PT ;  /* 0x000000e2c800720c */ /* 0x040fe20003f26270 */
[C---:B------:R-:W-:Y:S01]  /*85c0*/  FFMA.FTZ R239, R199.reuse, UR5, R22 ;  /* 0x00000005c7ef7c23 */ /* 0x040fe20008010016 */
[----:B------:R-:W-:Y:S01]  /*85d0*/  ISETP.GE.AND P0, PT, R200, R225, PT ;  /* 0x000000e1c800720c */ /* 0x000fe20003f06270 */
[----:B------:R-:W-:Y:S01]  /*85e0*/  VIADD R22, R198, 0x18 ;  /* 0x00000018c6167836 */ /* 0x000fe20000000000 */
[----:B------:R-:W-:Y:S01]  /*85f0*/  ISETP.GE.AND P6, PT, R200, R224, PT ;  /* 0x000000e0c800720c */ /* 0x000fe20003fc6270 */
[----:B------:R-:W-:Y:S01]  /*8600*/  HMMA.16816.F32.BF16 R36, R220, R202, R36 ;  /* 0x000000cadc24723c */ /* 0x000fe20000041824 */
[----:B------:R-:W-:Y:S01]  /*8610*/  FSEL R200, R56, -INF , !P4 ;  /* 0xff80000038c87808 */ /* 0x000fe20006000000 */
[----:B------:R-:W-:Y:S01]  /*8620*/  FFMA.FTZ R56, R199, UR5, R20 ;  /* 0x00000005c7387c23 */ /* 0x000fe20008010014 */
[----:B------:R-:W-:-:S02]  /*8630*/  I2FP.F32.S32 R20, R27 ;  /* 0x0000001b00147245 */ /* 0x000fc40000201400 */
[----:B------:R-:W-:Y:S01]  /*8640*/  FSEL R24, R24, -INF , !P5 ;  /* 0xff80000018187808 */ /* 0x000fe20006800000 */
[----:B------:R-:W-:Y:S01]  /*8650*/  STL [R1+0x14], R200 ;  /* 0x000014c801007387 */ /* 0x000fe20000100800 */
[C---:B------:R-:W-:Y:S01]  /*8660*/  ISETP.GE.AND P5, PT, R27.reuse, R227, PT ;  /* 0x000000e31b00720c */ /* 0x040fe20003fa6270 */
[----:B------:R-:W-:Y:S01]  /*8670*/  FFMA.FTZ R57, R20, UR5, R57 ;  /* 0x0000000514397c23 */ /* 0x000fe20008010039 */
[----:B------:R-:W-:Y:S01]  /*8680*/  FSEL R58, R58, -INF , !P1 ;  /* 0xff8000003a3a7808 */ /* 0x000fe20004800000 */
[----:B------:R-:W-:Y:S01]  /*8690*/  FFMA.FTZ R59, R20, UR5, R59 ;  /* 0x00000005143b7c23 */ /* 0x000fe2000801003b */
[----:B------:R-:W-:Y:S01]  /*86a0*/  FSEL R213, R56, -INF , !P0 ;  /* 0xff80000038d57808 */ /* 0x000fe20004000000 */
[C---:B------:R-:W-:Y:S01]  /*86b0*/  FFMA.FTZ R23, R20.reuse, UR5, R23 ;  /* 0x0000000514177c23 */ /* 0x040fe20008010017 */
[C---:B------:R-:W-:Y:S01]  /*86c0*/  ISETP.GE.AND P4, PT, R27.reuse, R226, PT ;  /* 0x000000e21b00720c */ /* 0x040fe20003f86270 */
[----:B------:R1:W-:Y:S01]  /*86d0*/  STL [R1+0xc], R58 ;  /* 0x00000c3a01007387 */ /* 0x0003e20000100800 */
[C---:B------:R-:W-:Y:S01]  /*86e0*/  ISETP.GE.AND P1, PT, R27.reuse, R225, PT ;  /* 0x000000e11b00720c */ /* 0x040fe20003f26270 */
[----:B------:R-:W-:Y:S01]  /*86f0*/  HMMA.16816.F32.BF16 R32, R228, R202, R32 ;  /* 0x000000cae420723c */ /* 0x000fe20000041820 */
[----:B------:R-:W-:Y:S01]  /*8700*/  ISETP.GE.AND P0, PT, R27, R224, PT ;  /* 0x000000e01b00720c */ /* 0x000fe20003f06270 */
[----:B------:R-:W-:Y:S01]  /*8710*/  FFMA.FTZ R27, R20, UR5, R21 ;  /* 0x00000005141b7c23 */ /* 0x000fe20008010015 */
[----:B------:R-:W-:Y:S01]  /*8720*/  FSEL R56, R57, -INF , !P5 ;  /* 0xff80000039387808 */ /* 0x000fe20006800000 */
[----:B------:R-:W-:Y:S01]  /*8730*/  VIADD R20, R198, 0x19 ;  /* 0x00000019c6147836 */ /* 0x000fe20000000000 */
[----:B------:R-:W-:-:S02]  /*8740*/  I2FP.F32.S32 R21, R22 ;  /* 0x0000001600157245 */ /* 0x000fc40000201400 */
[----:B------:R-:W-:Y:S01]  /*8750*/  FSEL R239, R239, -INF , !P6 ;  /* 0xff800000efef7808 */ /* 0x000fe20007000000 */
[----:B------:R2:W-:Y:S01]  /*8760*/  STL [R1+0x1c], R56 ;  /* 0x00001c3801007387 */ /* 0x0005e20000100800 */
[----:B------:R-:W-:Y:S01]  /*8770*/  FSEL R214, R27, -INF , !P1 ;  /* 0xff8000001bd67808 */ /* 0x000fe20004800000 */
[C---:B------:R-:W-:Y:S01]  /*8780*/  FFMA.FTZ R52, R21.reuse, UR5, R52 ;  /* 0x0000000515347c23 */ /* 0x040fe20008010034 */
[C---:B------:R-:W-:Y:S01]  /*8790*/  ISETP.GE.AND P6, PT, R22.reuse, R227, PT ;  /* 0x000000e31600720c */ /* 0x040fe20003fc6270 */
[----:B------:R-:W-:Y:S01]  /*87a0*/  FFMA.FTZ R54, R21, UR5, R54 ;  /* 0x0000000515367c23 */ /* 0x000fe20008010036 */
[C---:B------:R-:W-:Y:S02]  /*87b0*/  ISETP.GE.AND P5, PT, R22.reuse, R226, PT ;  /* 0x000000e21600720c */ /* 0x040fe40003fa6270 */
[----:B------:R-:W-:Y:S02]  /*87c0*/  ISETP.GE.AND P1, PT, R22, R224, PT ;  /* 0x000000e01600720c */ /* 0x000fe40003f26270 */
[----:B------:R-:W-:-:S02]  /*87d0*/  FSEL R199, R52, -INF , !P6 ;  /* 0xff80000034c77808 */ /* 0x000fc40007000000 */
[----:B------:R-:W-:Y:S02]  /*87e0*/  FSEL R215, R23, -INF , !P0 ;  /* 0xff80000017d77808 */ /* 0x000fe40004000000 */
[----:B------:R-:W-:Y:S02]  /*87f0*/  ISETP.GE.AND P0, PT, R20, R227, PT ;  /* 0x000000e31400720c */ /* 0x000fe40003f06270 */
[----:B-1----:R-:W-:Y:S02]  /*8800*/  FSEL R58, R54, -INF , !P5 ;  /* 0xff800000363a7808 */ /* 0x002fe40006800000 */
[C---:B------:R-:W-:Y:S02]  /*8810*/  ISETP.GE.AND P6, PT, R20.reuse, R226, PT ;  /* 0x000000e21400720c */ /* 0x040fe40003fc6270 */
[----:B------:R-:W-:Y:S02]  /*8820*/  ISETP.GE.AND P5, PT, R20, R225, PT ;  /* 0x000000e11400720c */ /* 0x000fe40003fa6270 */
[----:B--2---:R-:W-:-:S02]  /*8830*/  FSEL R56, R59, -INF , !P4 ;  /* 0xff8000003b387808 */ /* 0x004fc40006000000 */
[----:B------:R-:W-:Y:S01]  /*8840*/  ISETP.GE.AND P4, PT, R22, R225, PT ;  /* 0x000000e11600720c */ /* 0x000fe20003f86270 */
[C---:B------:R-:W-:Y:S01]  /*8850*/  FFMA.FTZ R22, R21.reuse, UR5, R16 ;  /* 0x0000000515167c23 */ /* 0x040fe20008010010 */
[----:B------:R-:W-:Y:S01]  /*8860*/  I2FP.F32.S32 R16, R20 ;  /* 0x0000001400107245 */ /* 0x000fe20000201400 */
[----:B------:R-:W-:Y:S01]  /*8870*/  FFMA.FTZ R21, R21, UR5, R18 ;  /* 0x0000000515157c23 */ /* 0x000fe20008010012 */
[----:B------:R-:W-:Y:S02]  /*8880*/  VIADD R18, R198, 0x20 ;  /* 0x00000020c6127836 */ /* 0x000fe40000000000 */
[----:B------:R-:W-:Y:S01]  /*8890*/  FSEL R52, R22, -INF , !P4 ;  /* 0xff80000016347808 */ /* 0x000fe20006000000 */
[----:B------:R-:W-:Y:S01]  /*88a0*/  FFMA.FTZ R53, R16, UR5, R53 ;  /* 0x0000000510357c23 */ /* 0x000fe20008010035 */
[----:B------:R-:W-:Y:S01]  /*88b0*/  ISETP.GE.AND P4, PT, R20, R224, PT ;  /* 0x000000e01400720c */ /* 0x000fe20003f86270 */
[C---:B------:R-:W-:Y:S01]  /*88c0*/  FFMA.FTZ R55, R16.reuse, UR5, R55 ;  /* 0x0000000510377c23 */ /* 0x040fe20008010037 */
[C---:B------:R-:W-:Y:S01]  /*88d0*/  FFMA.FTZ R20, R16.reuse, UR5, R17 ;  /* 0x0000000510147c23 */ /* 0x040fe20008010011 */
[----:B------:R-:W-:Y:S01]  /*88e0*/  I2FP.F32.S32 R17, R18 ;  /* 0x0000001200117245 */ /* 0x000fe20000201400 */
[----:B------:R-:W-:Y:S01]  /*88f0*/  FFMA.FTZ R19, R16, UR5, R19 ;  /* 0x0000000510137c23 */ /* 0x000fe20008010013 */
[----:B------:R-:W-:-:S02]  /*8900*/  FSEL R205, R21, -INF , !P1 ;  /* 0xff80000015cd7808 */ /* 0x000fc40004800000 */
[----:B------:R-:W-:Y:S01]  /*8910*/  FSEL R54, R53, -INF , !P0 ;  /* 0xff80000035367808 */ /* 0x000fe20004000000 */
[----:B------:R-:W-:Y:S01]  /*8920*/  FFMA.FTZ R12, R17, UR5, R12 ;  /* 0x00000005110c7c23 */ /* 0x000fe2000801000c */
[----:B------:R-:W-:Y:S01]  /*8930*/  FSEL R200, R55, -INF , !P6 ;  /* 0xff80000037c87808 */ /* 0x000fe20007000000 */
[C---:B------:R-:W-:Y:S01]  /*8940*/  FFMA.FTZ R48, R17.reuse, UR5, R48 ;  /* 0x0000000511307c23 */ /* 0x040fe20008010030 */
[----:B------:R-:W-:Y:S01]  /*8950*/  FSEL R216, R20, -INF , !P5 ;  /* 0xff80000014d87808 */ /* 0x000fe20006800000 */
[C---:B------:R-:W-:Y:S01]  /*8960*/  FFMA.FTZ R50, R17.reuse, UR5, R50 ;  /* 0x0000000511327c23 */ /* 0x040fe20008010032 */
[C---:B------:R-:W-:Y:S01]  /*8970*/  ISETP.GE.AND P1, PT, R18.reuse, R227, PT ;  /* 0x000000e31200720c */ /* 0x040fe20003f26270 */
[----:B------:R-:W-:Y:S01]  /*8980*/  FFMA.FTZ R14, R17, UR5, R14 ;  /* 0x00000005110e7c23 */ /* 0x000fe2000801000e */
[C---:B------:R-:W-:Y:S02]  /*8990*/  ISETP.GE.AND P0, PT, R18.reuse, R226, PT ;  /* 0x000000e21200720c */ /* 0x040fe40003f06270 */
[----:B------:R-:W-:-:S02]  /*89a0*/  ISETP.GE.AND P6, PT, R18, R225, PT ;  /* 0x000000e11200720c */ /* 0x000fc40003fc6270 */
[----:B------:R-:W-:Y:S01]  /*89b0*/  ISETP.GE.AND P5, PT, R18, R224, PT ;  /* 0x000000e01200720c */ /* 0x000fe20003fa6270 */
[----:B------:R-:W-:Y:S01]  /*89c0*/  VIADD R18, R198, 0x21 ;  /* 0x00000021c6127836 */ /* 0x000fe20000000000 */
[----:B------:R-:W-:Y:S01]  /*89d0*/  FSEL R233, R12, -INF , !P6 ;  /* 0xff8000000ce97808 */ /* 0x000fe20007000000 */
[----:B------:R-:W-:Y:S01]  /*89e0*/  VIADD R12, R198, 0x28 ;  /* 0x00000028c60c7836 */ /* 0x000fe20000000000 */
[----:B------:R-:W-:Y:S02]  /*89f0*/  FSEL R55, R19, -INF , !P4 ;  /* 0xff80000013377808 */ /* 0x000fe40006000000 */
[----:B------:R-:W-:Y:S02]  /*8a00*/  I2FP.F32.S32 R16, R18 ;  /* 0x0000001200107245 */ /* 0x000fe40000201400 */
[----:B------:R-:W-:Y:S02]  /*8a10*/  FSEL R223, R48, -INF , !P1 ;  /* 0xff80000030df7808 */ /* 0x000fe40004800000 */
[----:B------:R-:W-:Y:S01]  /*8a20*/  FSEL R232, R50, -INF , !P0 ;  /* 0xff80000032e87808 */ /* 0x000fe20004000000 */
[C---:B------:R-:W-:Y:S01]  /*8a30*/  FFMA.FTZ R49, R16.reuse, UR5, R49 ;  /* 0x0000000510317c23 */ /* 0x040fe20008010031 */
[C---:B------:R-:W-:Y:S01]  /*8a40*/  FFMA.FTZ R51, R16.reuse, UR5, R51 ;  /* 0x0000000510337c23 */ /* 0x040fe20008010033 */
[----:B------:R-:W-:Y:S01]  /*8a50*/  FFMA.FTZ R235, R16, UR5, R13 ;  /* 0x0000000510eb7c23 */ /* 0x000fe2000801000d */
[----:B------:R-:W-:Y:S01]  /*8a60*/  ISETP.GE.AND P4, PT, R18, R227, PT ;  /* 0x000000e31200720c */ /* 0x000fe20003f86270 */
[----:B------:R-:W-:Y:S01]  /*8a70*/  FFMA.FTZ R15, R16, UR5, R15 ;  /* 0x00000005100f7c23 */ /* 0x000fe2000801000f */
[----:B------:R-:W-:-:S02]  /*8a80*/  ISETP.GE.AND P1, PT, R18, R226, PT ;  /* 0x000000e21200720c */ /* 0x000fc40003f26270 */
[----:B------:R-:W-:Y:S02]  /*8a90*/  ISETP.GE.AND P0, PT, R18, R225, PT ;  /* 0x000000e11200720c */ /* 0x000fe40003f06270 */
[----:B------:R-:W-:Y:S02]  /*8aa0*/  I2FP.F32.S32 R13, R12 ;  /* 0x0000000c000d7245 */ /* 0x000fe40000201400 */
[----:B------:R-:W-:Y:S02]  /*8ab0*/  FSEL R234, R14, -INF , !P5 ;  /* 0xff8000000eea7808 */ /* 0x000fe40006800000 */
[----:B------:R-:W-:Y:S01]  /*8ac0*/  FSEL R238, R49, -INF , !P4 ;  /* 0xff80000031ee7808 */ /* 0x000fe20006000000 */
[----:B------:R-:W-:Y:S01]  /*8ad0*/  FFMA.FTZ R44, R13, UR5, R44 ;  /* 0x000000050d2c7c23 */ /* 0x000fe2000801002c */
[----:B------:R-:W-:Y:S01]  /*8ae0*/  FSEL R237, R51, -INF , !P1 ;  /* 0xff80000033ed7808 */ /* 0x000fe20004800000 */
[----:B------:R-:W-:Y:S01]  /*8af0*/  FFMA.FTZ R46, R13, UR5, R46 ;  /* 0x000000050d2e7c23 */ /* 0x000fe2000801002e */
[----:B------:R-:W-:Y:S01]  /*8b00*/  FSEL R235, R235, -INF , !P0 ;  /* 0xff800000ebeb7808 */ /* 0x000fe20004000000 */
[C---:B------:R-:W-:Y:S01]  /*8b10*/  FFMA.FTZ R8, R13.reuse, UR5, R8 ;  /* 0x000000050d087c23 */ /* 0x040fe20008010008 */
[C---:B------:R-:W-:Y:S01]  /*8b20*/  ISETP.GE.AND P5, PT, R12.reuse, R227, PT ;  /* 0x000000e30c00720c */ /* 0x040fe20003fa6270 */
[----:B------:R-:W-:Y:S01]  /*8b30*/  FFMA.FTZ R10, R13, UR5, R10 ;  /* 0x000000050d0a7c23 */ /* 0x000fe2000801000a */
[----:B------:R-:W-:-:S02]  /*8b40*/  ISETP.GE.AND P4, PT, R12, R226, PT ;  /* 0x000000e20c00720c */ /* 0x000fc40003f86270 */
[C---:B------:R-:W-:Y:S02]  /*8b50*/  ISETP.GE.AND P1, PT, R12.reuse, R225, PT ;  /* 0x000000e10c00720c */ /* 0x040fe40003f26270 */
[-C--:B------:R-:W-:Y:S01]  /*8b60*/  ISETP.GE.AND P0, PT, R12, R224.reuse, PT ;  /* 0x000000e00c00720c */ /* 0x080fe20003f06270 */
[----:B------:R-:W-:Y:S01]  /*8b70*/  VIADD R12, R198, 0x29 ;  /* 0x00000029c60c7836 */ /* 0x000fe20000000000 */
[----:B------:R-:W-:Y:S02]  /*8b80*/  ISETP.GE.AND P6, PT, R18, R224, PT ;  /* 0x000000e01200720c */ /* 0x000fe40003fc6270 */
[----:B------:R-:W-:Y:S02]  /*8b90*/  FSEL R53, R44, -INF , !P5 ;  /* 0xff8000002c357808 */ /* 0x000fe40006800000 */
[----:B------:R-:W-:Y:S02]  /*8ba0*/  FSEL R236, R15, -INF , !P6 ;  /* 0xff8000000fec7808 */ /* 0x000fe40007000000 */
[----:B------:R-:W-:-:S02]  /*8bb0*/  FSEL R50, R46, -INF , !P4 ;  /* 0xff8000002e327808 */ /* 0x000fc40006000000 */
[----:B------:R-:W-:Y:S02]  /*8bc0*/  FSEL R48, R8, -INF , !P1 ;  /* 0xff80000008307808 */ /* 0x000fe40004800000 */
[C---:B------:R-:W-:Y:S02]  /*8bd0*/  ISETP.GE.AND P6, PT, R12.reuse, R227, PT ;  /* 0x000000e30c00720c */ /* 0x040fe40003fc6270 */
[C---:B------:R-:W-:Y:S02]  /*8be0*/  ISETP.GE.AND P5, PT, R12.reuse, R226, PT ;  /* 0x000000e20c00720c */ /* 0x040fe40003fa6270 */
[C---:B------:R-:W-:Y:S02]  /*8bf0*/  ISETP.GE.AND P4, PT, R12.reuse, R225, PT ;  /* 0x000000e10c00720c */ /* 0x040fe40003f86270 */
[----:B------:R-:W-:Y:S02]  /*8c00*/  ISETP.GE.AND P1, PT, R12, R224, PT ;  /* 0x000000e00c00720c */ /* 0x000fe40003f26270 */
[----:B------:R-:W-:Y:S01]  /*8c10*/  I2FP.F32.S32 R8, R12 ;  /* 0x0000000c00087245 */ /* 0x000fe20000201400 */
[----:B------:R-:W-:Y:S01]  /*8c20*/  VIADD R12, R198, 0x30 ;  /* 0x00000030c60c7836 */ /* 0x000fe20000000000 */
[----:B------:R-:W-:-:S03]  /*8c30*/  FSEL R51, R10, -INF , !P0 ;  /* 0xff8000000a337808 */ /* 0x000fc60004000000 */
[C---:B------:R-:W-:Y:S01]  /*8c40*/  FFMA.FTZ R10, R8.reuse, UR5, R9 ;  /* 0x00000005080a7c23 */ /* 0x040fe20008010009 */
[C---:B------:R-:W-:Y:S01]  /*8c50*/  FFMA.FTZ R45, R8.reuse, UR5, R45 ;  /* 0x00000005082d7c23 */ /* 0x040fe2000801002d */
[C---:B------:R-:W-:Y:S01]  /*8c60*/  FFMA.FTZ R47, R8.reuse, UR5, R47 ;  /* 0x00000005082f7c23 */ /* 0x040fe2000801002f */
[----:B------:R-:W-:Y:S01]  /*8c70*/  I2FP.F32.S32 R9, R12 ;  /* 0x0000000c00097245 */ /* 0x000fe20000201400 */
[----:B------:R-:W-:Y:S01]  /*8c80*/  FFMA.FTZ R11, R8, UR5, R11 ;  /* 0x00000005080b7c23 */ /* 0x000fe2000801000b */
[----:B------:R-:W-:Y:S01]  /*8c90*/  VIADD R8, R198, 0x31 ;  /* 0x00000031c6087836 */ /* 0x000fe20000000000 */
[----:B------:R-:W-:Y:S02]  /*8ca0*/  FSEL R49, R45, -INF , !P6 ;  /* 0xff8000002d317808 */ /* 0x000fe40007000000 */
[----:B------:R-:W-:Y:S01]  /*8cb0*/  FSEL R217, R47, -INF , !P5 ;  /* 0xff8000002fd97808 */ /* 0x000fe20006800000 */
[C---:B------:R-:W-:Y:S01]  /*8cc0*/  FFMA.FTZ R42, R9.reuse, UR5, R42 ;  /* 0x00000005092a7c23 */ /* 0x040fe2000801002a */
[C---:B------:R-:W-:Y:S01]  /*8cd0*/  FFMA.FTZ R4, R9.reuse, UR5, R4 ;  /* 0x0000000509047c23 */ /* 0x040fe20008010004 */
[C---:B------:R-:W-:Y:S01]  /*8ce0*/  ISETP.GE.AND P6, PT, R12.reuse, R226, PT ;  /* 0x000000e20c00720c */ /* 0x040fe20003fc6270 */
[C---:B------:R-:W-:Y:S01]  /*8cf0*/  FFMA.FTZ R40, R9.reuse, UR5, R40 ;  /* 0x0000000509287c23 */ /* 0x040fe20008010028 */
[----:B------:R-:W-:Y:S01]  /*8d00*/  ISETP.GE.AND P5, PT, R12, R225, PT ;  /* 0x000000e10c00720c */ /* 0x000fe20003fa6270 */
[----:B------:R-:W-:Y:S01]  /*8d10*/  FFMA.FTZ R206, R9, UR5, R6 ;  /* 0x0000000509ce7c23 */ /* 0x000fe20008010006 */
[----:B------:R-:W-:-:S02]  /*8d20*/  FSEL R9, R42, -INF , !P6 ;  /* 0xff8000002a097808 */ /* 0x000fc40007000000 */
[----:B------:R-:W-:Y:S01]  /*8d30*/  FSEL R212, R4, -INF , !P5 ;  /* 0xff80000004d47808 */ /* 0x000fe20006800000 */
[----:B------:R-:W-:Y:S01]  /*8d40*/  VIADD R4, R198, 0x38 ;  /* 0x00000038c6047836 */ /* 0x000fe20000000000 */
[----:B------:R-:W-:Y:S01]  /*8d50*/  I2FP.F32.S32 R6, R8 ;  /* 0x0000000800067245 */ /* 0x000fe20000201400 */
[----:B------:R1:W-:Y:S01]  /*8d60*/  STL [R1+0x54], R9 ;  /* 0x0000540901007387 */ /* 0x0003e20000100800 */
[-C--:B------:R-:W-:Y:S02]  /*8d70*/  ISETP.GE.AND P0, PT, R12, R227.reuse, PT ;  /* 0x000000e30c00720c */ /* 0x080fe40003f06270 */
[----:B------:R-:W-:Y:S01]  /*8d80*/  FSEL R222, R10, -INF , !P4 ;  /* 0xff8000000ade7808 */ /* 0x000fe20006000000 */
[C---:B------:R-:W-:Y:S01]  /*8d90*/  FFMA.FTZ R41, R6.reuse, UR5, R41 ;  /* 0x0000000506297c23 */ /* 0x040fe20008010029 */
[----:B------:R-:W-:Y:S01]  /*8da0*/  FSEL R201, R11, -INF , !P1 ;  /* 0xff8000000bc97808 */ /* 0x000fe20004800000 */
[----:B------:R-:W-:Y:S01]  /*8db0*/  FFMA.FTZ R43, R6, UR5, R43 ;  /* 0x00000005062b7c23 */ /* 0x000fe2000801002b */
[----:B------:R-:W-:Y:S01]  /*8dc0*/  FSEL R57, R40, -INF , !P0 ;  /* 0xff80000028397808 */ /* 0x000fe20004000000 */
[----:B------:R-:W-:Y:S01]  /*8dd0*/  FFMA.FTZ R5, R6, UR5, R5 ;  /* 0x0000000506057c23 */ /* 0x000fe20008010005 */
[----:B------:R-:W-:Y:S01]  /*8de0*/  ISETP.GE.AND P4, PT, R12, R224, PT ;  /* 0x000000e00c00720c */ /* 0x000fe20003f86270 */
[----:B------:R-:W-:Y:S01]  /*8df0*/  FFMA.FTZ R7, R6, UR5, R7 ;  /* 0x0000000506077c23 */ /* 0x000fe20008010007 */
[----:B------:R-:W-:-:S02]  /*8e00*/  ISETP.GE.AND P1, PT, R8, R227, PT ;  /* 0x000000e30800720c */ /* 0x000fc40003f26270 */
[C---:B------:R-:W-:Y:S02]  /*8e10*/  ISETP.GE.AND P0, PT, R8.reuse, R226, PT ;  /* 0x000000e20800720c */ /* 0x040fe40003f06270 */
[C---:B------:R-:W-:Y:S02]  /*8e20*/  ISETP.GE.AND P6, PT, R8.reuse, R225, PT ;  /* 0x000000e10800720c */ /* 0x040fe40003fc6270 */
[----:B------:R-:W-:Y:S02]  /*8e30*/  ISETP.GE.AND P5, PT, R8, R224, PT ;  /* 0x000000e00800720c */ /* 0x000fe40003fa6270 */
[----:B------:R-:W-:Y:S02]  /*8e40*/  FSEL R206, R206, -INF , !P4 ;  /* 0xff800000cece7808 */ /* 0x000fe40006000000 */
[----:B------:R-:W-:Y:S02]  /*8e50*/  FSEL R59, R41, -INF , !P1 ;  /* 0xff800000293b7808 */ /* 0x000fe40004800000 */
[----:B------:R-:W-:-:S02]  /*8e60*/  FSEL R8, R43, -INF , !P0 ;  /* 0xff8000002b087808 */ /* 0x000fc40004000000 */
[----:B-1----:R-:W-:Y:S02]  /*8e70*/  I2FP.F32.S32 R9, R4 ;  /* 0x0000000400097245 */ /* 0x002fe40000201400 */
[C---:B------:R-:W-:Y:S01]  /*8e80*/  ISETP.GE.AND P4, PT, R4.reuse, R227, PT ;  /* 0x000000e30400720c */ /* 0x040fe20003f86270 */
[----:B------:R-:W-:Y:S01]  /*8e90*/  STL [R1+0x58], R8 ;  /* 0x0000580801007387 */ /* 0x000fe20000100800 */
[C---:B------:R-:W-:Y:S01]  /*8ea0*/  ISETP.GE.AND P1, PT, R4.reuse, R226, PT ;  /* 0x000000e20400720c */ /* 0x040fe20003f26270 */
[C---:B------:R-:W-:Y:S01]  /*8eb0*/  FFMA.FTZ R36, R9.reuse, UR5, R36 ;  /* 0x0000000509247c23 */ /* 0x040fe20008010024 */
[C---:B------:R-:W-:Y:S01]  /*8ec0*/  FFMA.FTZ R32, R9.reuse, UR5, R32 ;  /* 0x0000000509207c23 */ /* 0x040fe20008010020 */
[C---:B------:R-:W-:Y:S01]  /*8ed0*/  FFMA.FTZ R34, R9.reuse, UR5, R34 ;  /* 0x0000000509227c23 */ /* 0x040fe20008010022 */
[----:B------:R-:W-:Y:S01]  /*8ee0*/  ISETP.GE.AND P0, PT, R4, R225, PT ;  /* 0x000000e10400720c */ /* 0x000fe20003f06270 */
[----:B------:R-:W-:Y:S01]  /*8ef0*/  FFMA.FTZ R38, R9, UR5, R38 ;  /* 0x0000000509267c23 */ /* 0x000fe20008010026 */
[----:B------:R-:W-:-:S02]  /*8f00*/  FSEL R218, R5, -INF , !P6 ;  /* 0xff80000005da7808 */ /* 0x000fc40007000000 */
[----:B------:R-:W-:Y:S02]  /*8f10*/  ISETP.GE.AND P6, PT, R4, R224, PT ;  /* 0x000000e00400720c */ /* 0x000fe40003fc6270 */
[----:B------:R-:W-:Y:S02]  /*8f20*/  FSEL R220, R7, -INF , !P5 ;  /* 0xff80000007dc7808 */ /* 0x000fe40006800000 */
[----:B------:R-:W-:Y:S02]  /*8f30*/  FSEL R41, R32, -INF , !P4 ;  /* 0xff80000020297808 */ /* 0x000fe40006000000 */
[----:B------:R-:W-:Y:S02]  /*8f40*/  FSEL R4, R34, -INF , !P1 ;  /* 0xff80000022047808 */ /* 0x000fe40004800000 */
[----:B------:R-:W-:Y:S02]  /*8f50*/  FSEL R219, R36, -INF , !P0 ;  /* 0xff80000024db7808 */ /* 0x000fe40004000000 */
[----:B------:R-:W-:Y:S01]  /*8f60*/  I2FP.F32.S32 R5, R198 ;  /* 0x000000c600057245 */ /* 0x000fe20000201400 */
[----:B------:R1:W-:Y:S01]  /*8f70*/  STL [R1+0x5c], R4 ;  /* 0x00005c0401007387 */ /* 0x0003e20000100800 */
[----:B------:R-:W-:-:S02]  /*8f80*/  ISETP.GE.AND P5, PT, R198, R227, PT ;  /* 0x000000e3c600720c */ /* 0x000fc40003fa6270 */
[C---:B------:R-:W-:Y:S01]  /*8f90*/  ISETP.GE.AND P4, PT, R198.reuse, R226, PT ;  /* 0x000000e2c600720c */ /* 0x040fe20003f86270 */
[C---:B------:R-:W-:Y:S01]  /*8fa0*/  FFMA.FTZ R15, R5.reuse, UR5, R64 ;  /* 0x00000005050f7c23 */ /* 0x040fe20008010040 */
[C---:B------:R-:W-:Y:S01]  /*8fb0*/  ISETP.GE.AND P1, PT, R198.reuse, R225, PT ;  /* 0x000000e1c600720c */ /* 0x040fe20003f26270 */
[----:B------:R-:W-:Y:S01]  /*8fc0*/  FFMA.FTZ R12, R5, UR5, R30 ;  /* 0x00000005050c7c23 */ /* 0x000fe2000801001e */
[C---:B------:R-:W-:Y:S01]  /*8fd0*/  ISETP.GE.AND P0, PT, R198.reuse, R224, PT ;  /* 0x000000e0c600720c */ /* 0x040fe20003f06270 */
[----:B------:R-:W-:Y:S01]  /*8fe0*/  VIADD R198, R198, 0x39 ;  /* 0x00000039c6c67836 */ /* 0x000fe20000000000 */
[----:B------:R-:W-:Y:S01]  /*8ff0*/  FSEL R15, R15, -INF , !P5 ;  /* 0xff8000000f0f7808 */ /* 0x000fe20006800000 */
[C---:B------:R-:W-:Y:S01]  /*9000*/  FFMA.FTZ R14, R5.reuse, UR5, R66 ;  /* 0x00000005050e7c23 */ /* 0x040fe20008010042 */
[----:B------:R-:W-:Y:S01]  /*9010*/  FSEL R12, R12, -INF , !P0 ;  /* 0xff8000000c0c7808 */ /* 0x000fe20004000000 */
[----:B------:R-:W-:Y:S01]  /*9020*/  FFMA.FTZ R13, R5, UR5, R28 ;  /* 0x00000005050d7c23 */ /* 0x000fe2000801001c */
[----:B------:R-:W-:-:S02]  /*9030*/  ISETP.GE.AND P5, PT, R198, R226, PT ;  /* 0x000000e2c600720c */ /* 0x000fc40003fa6270 */
[----:B------:R-:W-:Y:S02]  /*9040*/  PLOP3.LUT P0, PT, PT, PT, UP0, 0x80, 0x0 ;  /* 0x000000000000781c */ /* 0x000fe40003f0f008 */
[----:B------:R-:W-:Y:S02]  /*9050*/  FSEL R204, R38, -INF , !P6 ;  /* 0xff80000026cc7808 */ /* 0x000fe40007000000 */
[----:B------:R-:W-:Y:S02]  /*9060*/  FSEL R14, R14, -INF , !P4 ;  /* 0xff8000000e0e7808 */ /* 0x000fe40006000000 */
[----:B------:R-:W-:Y:S02]  /*9070*/  FSEL R13, R13, -INF , !P1 ;  /* 0xff8000000d0d7808 */ /* 0x000fe40004800000 */
[----:B------:R-:W-:Y:S02]  /*9080*/  ISETP.GE.AND P6, PT, R198, R227, PT ;  /* 0x000000e3c600720c */ /* 0x000fe40003fc6270 */
[----:B-1----:R-:W-:-:S02]  /*9090*/  I2FP.F32.S32 R4, R198 ;  /* 0x000000c600047245 */ /* 0x002fc40000201400 */
[C---:B------:R-:W-:Y:S02]  /*90a0*/  ISETP.GE.AND P4, PT, R198.reuse, R225, PT ;  /* 0x000000e1c600720c */ /* 0x040fe40003f86270 */
[----:B------:R-:W-:Y:S01]  /*90b0*/  ISETP.GE.AND P1, PT, R198, R224, PT ;  /* 0x000000e0c600720c */ /* 0x000fe20003f26270 */
[C---:B------:R-:W-:Y:S01]  /*90c0*/  FFMA.FTZ R35, R4.reuse, UR5, R35 ;  /* 0x0000000504237c23 */ /* 0x040fe20008010023 */
[C---:B------:R-:W-:Y:S01]  /*90d0*/  FFMA.FTZ R33, R4.reuse, UR5, R33 ;  /* 0x0000000504217c23 */ /* 0x040fe20008010021 */
[C---:B------:R-:W-:Y:S01]  /*90e0*/  FFMA.FTZ R37, R4.reuse, UR5, R37 ;  /* 0x0000000504257c23 */ /* 0x040fe20008010025 */
[----:B------:R-:W-:Y:S02]  /*90f0*/  FFMA.FTZ R39, R4, UR5, R39 ;  /* 0x0000000504277c23 */ /* 0x000fe40008010027 */
[----:B------:R-:W-:Y:S02]  /*9100*/  FSEL R4, R35, -INF , !P5 ;  /* 0xff80000023047808 */ /* 0x000fe40006800000 */
[----:B------:R-:W-:-:S02]  /*9110*/  FSEL R40, R33, -INF , !P6 ;  /* 0xff80000021287808 */ /* 0x000fc40007000000 */
[----:B------:R-:W-:Y:S01]  /*9120*/  FSEL R221, R37, -INF , !P4 ;  /* 0xff80000025dd7808 */ /* 0x000fe20006000000 */
[----:B------:R1:W-:Y:S01]  /*9130*/  STL [R1+0x60], R4 ;  /* 0x0000600401007387 */ /* 0x0003e20000100800 */
[----:B------:R-:W-:Y:S01]  /*9140*/  FSEL R207, R39, -INF , !P1 ;  /* 0xff80000027cf7808 */ /* 0x000fe20004800000 */
[----:B------:R-:W-:Y:S06]  /*9150*/  @!P0 BRA `(.L_x_421) ;  /* 0x00000004005c8947 */ /* 0x000fec0003800000 */
        /* <DEDUP_REMOVED lines=14> */
[----:B-1----:R-:W1:Y:S05]  /*9240*/  @!P3 LDC.64 R4, c[0x0][0x218] ;  /* 0x00008600ff04bb82 */ /* 0x002e6a0000000a00 */
[----:B------:R-:W-:Y:S01]  /*9250*/  IMAD.U32 R18, RZ, RZ, UR4 ;  /* 0x00000004ff127e24 */ /* 0x000fe2000f8e00ff */
[----:B--2---:R-:W-:-:S04]  /*9260*/  LEA R17, P1, R17, R20, 0x6 ;  /* 0x0000001411117211 */ /* 0x004fc800078230ff */
[----:B---3--:R-:W-:Y:S02]  /*9270*/  LEA.HI.X R18, R11, R23, R18, 0x6, P1 ;  /* 0x000000170b127211 */ /* 0x008fe400008f3412 */
[C---:B----4-:R-:W-:Y:S01]  /*9280*/  @!P3 LEA R32, P1, R17.reuse, R8, 0x1 ;  /* 0x000000081120b211 */ /* 0x050fe200078208ff */
[----:B------:R-:W2:Y:S01]  /*9290*/  @!P2 LDC.64 R10, c[0x0][0x218] ;  /* 0x00008600ff0aab82 */ /* 0x000ea20000000a00 */
[C---:B------:R-:W-:Y:S02]  /*92a0*/  IADD3 R16, P4, R17.reuse, UR32, RZ ;  /* 0x0000002011107c10 */ /* 0x040fe4000ff9e0ff */
[C---:B------:R-:W-:Y:S02]  /*92b0*/  @!P3 LEA.HI.X R33, R17.reuse, R9, R18, 0x1, P1 ;  /* 0x000000091121b211 */ /* 0x040fe400008f0c12 */
[----:B-----5:R-:W-:-:S03]  /*92c0*/  @!P2 LEA R20, P1, R17, R6, 0x1 ;  /* 0x000000061114a211 */ /* 0x020fc600078208ff */
[----:B------:R-:W3:Y:S01]  /*92d0*/  @!P3 LDC.64 R8, c[0x0][0x218] ;  /* 0x00008600ff08bb82 */ /* 0x000ee20000000a00 */
[----:B------:R-:W-:Y:S01]  /*92e0*/  @!P2 LEA.HI.X R21, R17, R7, R18, 0x1, P1 ;  /* 0x000000071115a211 */ /* 0x000fe200008f0c12 */
[----:B------:R-:W-:Y:S01]  /*92f0*/  @!PT LDS RZ, [RZ] ;  /* 0x00000000fffff984 */ /* 0x000fe20000000800 */
[----:B------:R-:W-:Y:S01]  /*9300*/  @!PT LDS RZ, [RZ] ;  /* 0x00000000fffff984 */ /* 0x000fe20000000800 */
[----:B------:R-:W-:Y:S01]  /*9310*/  @!PT LDS RZ, [RZ] ;  /* 0x00000000fffff984 */ /* 0x000fe20000000800 */
[----:B------:R4:W-:Y:S01]  /*9320*/  @!P3 LDGSTS.E.BYPASS.LTC128B.128 [R252+0x8000], desc[UR20][R32.64] ;  /* 0x0800000020fcbfae */ /* 0x0009e2000b901d54 */
[----:B-1----:R-:W-:Y:S02]  /*9330*/  @!P3 LEA R22, P1, R16, R4, 0x1 ;  /* 0x000000041016b211 */ /* 0x002fe400078208ff */
[----:B------:R-:W-:Y:S01]  /*9340*/  IADD3.X R17, R18, UR31, RZ, P4, !PT ;  /* 0x0000001f12117c10 */ /* 0x000fe2000a7fe4ff */
[----:B------:R4:W-:Y:S02]  /*9350*/  @P2 STS.128 [R252+0xa000], RZ ;  /* 0x00a000fffc002388 */ /* 0x0009e40000000c00 */
[----:B------:R-:W1:Y:S01]  /*9360*/  @!P2 LDC.64 R6, c[0x0][0x218] ;  /* 0x00008600ff06ab82 */ /* 0x000e620000000a00 */
[C-C-:B------:R-:W-:Y:S01]  /*9370*/  @!P3 LEA.HI.X R23, R16.reuse, R5, R17.reuse, 0x1, P1 ;  /* 0x000000051017b211 */ /* 0x140fe200008f0c11 */
[----:B------:R-:W-:Y:S01]  /*9380*/  @!PT LDS RZ, [RZ] ;  /* 0x00000000fffff984 */ /* 0x000fe20000000800 */
[----:B------:R-:W-:Y:S01]  /*9390*/  @!PT LDS RZ, [RZ] ;  /* 0x00000000fffff984 */ /* 0x000fe20000000800 */
[----:B------:R-:W-:Y:S01]  /*93a0*/  @!PT LDS RZ, [RZ] ;  /* 0x00000000fffff984 */ /* 0x000fe20000000800 */
[----:B------:R4:W-:Y:S04]  /*93b0*/  @!P2 LDGSTS.E.BYPASS.LTC128B.128 [R252+0xa000], desc[UR20][R20.64+0x80] ;  /* 0x0a00008014fcafae */ /* 0x0009e8000b901d54 */
[----:B------:R4:W-:Y:S02]  /*93c0*/  @P3 STS.128 [R252+0x8800], RZ ;  /* 0x008800fffc003388 */ /* 0x0009e40000000c00 */
[----:B------:R-:W5:Y:S01]  /*93d0*/  @!P3 LDC.64 R4, c[0x0][0x218] ;  /* 0x00008600ff04bb82 */ /* 0x000f620000000a00 */
[C---:B--2---:R-:W-:Y:S01]  /*93e0*/  @!P2 LEA R18, P1, R16.reuse, R10, 0x1 ;  /* 0x0000000a1012a211 */ /* 0x044fe200078208ff */
[----:B------:R-:W-:Y:S01]  /*93f0*/  @!PT LDS RZ, [RZ] ;  /* 0x00000000fffff984 */ /* 0x000fe20000000800 */
[----:B------:R-:W-:Y:S01]  /*9400*/  @!PT LDS RZ, [RZ] ;  /* 0x00000000fffff984 */ /* 0x000fe20000000800 */
[----:B------:R-:W-:Y:S01]  /*9410*/  @!PT LDS RZ, [RZ] ;  /* 0x00000000fffff984 */ /* 0x000fe20000000800 */
[----:B------:R4:W-:Y:S03]  /*9420*/  @!P3 LDGSTS.E.BYPASS.LTC128B.128 [R252+0x8800], desc[UR20][R22.64] ;  /* 0x0880000016fcbfae */ /* 0x0009e6000b901d54 */
[C---:B------:R-:W-:Y:S01]  /*9430*/  @!P2 LEA.HI.X R19, R16.reuse, R11, R17, 0x1, P1 ;  /* 0x0000000b1013a211 */ /* 0x040fe200008f0c11 */
[----:B------:R4:W-:Y:S01]  /*9440*/  @P2 STS.128 [R252+0xa800], RZ ;  /* 0x00a800fffc002388 */ /* 0x0009e20000000c00 */
[----:B------:R-:W-:-:S03]  /*9450*/  IADD3 R16, P1, R16, UR32, RZ ;  /* 0x0000002010107c10 */ /* 0x000fc6000ff3e0ff */
[----:B------:R-:W-:Y:S01]  /*9460*/  @!PT LDS RZ, [RZ] ;  /* 0x00000000fffff984 */ /* 0x000fe20000000800 */
[----:B------:R-:W-:Y:S01]  /*9470*/  @!PT LDS RZ, [RZ] ;  /* 0x00000000fffff984 */ /* 0x000fe20000000800 */
[----:B------:R-:W-:Y:S01]  /*9480*/  @!PT LDS RZ, [RZ] ;  /* 0x00000000fffff984 */ /* 0x000fe20000000800 */
[----:B------:R4:W-:Y:S01]  /*9490*/  @!P2 LDGSTS.E.BYPASS.LTC128B.128 [R252+0xa800], desc[UR20][R18.64+0x80] ;  /* 0x0a80008012fcafae */ /* 0x0009e2000b901d54 */
[----:B------:R-:W-:Y:S02]  /*94a0*/  IADD3.X R17, R17, UR31, RZ, P1, !PT ;  /* 0x0000001f11117c10 */ /* 0x000fe40008ffe4ff */
[C---:B---3--:R-:W-:Y:S01]  /*94b0*/  @!P3 LEA R8, P5, R16.reuse, R8, 0x1 ;  /* 0x000000081008b211 */ /* 0x048fe200078a08ff */
[----:B------:R4:W-:Y:S01]  /*94c0*/  @P3 STS.128 [R252+0x9000], RZ ;  /* 0x009000fffc003388 */ /* 0x0009e20000000c00 */
[C---:B-1----:R-:W-:Y:S02]  /*94d0*/  @!P2 LEA R10, P1, R16.reuse, R6, 0x1 ;  /* 0x00000006100aa211 */ /* 0x042fe400078208ff */
[C---:B------:R-:W-:Y:S02]  /*94e0*/  IADD3 R6, P4, R16.reuse, UR32, RZ ;  /* 0x0000002010067c10 */ /* 0x040fe4000ff9e0ff */
[C-C-:B------:R-:W-:Y:S02]  /*94f0*/  @!P3 LEA.HI.X R9, R16.reuse, R9, R17.reuse, 0x1, P5 ;  /* 0x000000091009b211 */ /* 0x140fe400028f0c11 */
[----:B------:R-:W-:-:S02]  /*9500*/  @!P2 LEA.HI.X R11, R16, R7, R17, 0x1, P1 ;  /* 0x00000007100ba211 */ /* 0x000fc400008f0c11 */
[----:B-----5:R-:W-:Y:S01]  /*9510*/  @!P3 LEA R4, P1, R6, R4, 0x1 ;  /* 0x000000040604b211 */ /* 0x020fe200078208ff */
[----:B------:R-:W-:Y:S01]  /*9520*/  @!PT LDS RZ, [RZ] ;  /* 0x00000000fffff984 */ /* 0x000fe20000000800 */
[----:B------:R-:W-:Y:S01]  /*9530*/  @!PT LDS RZ, [RZ] ;  /* 0x00000000fffff984 */ /* 0x000fe20000000800 */
[----:B------:R-:W-:Y:S01]  /*9540*/  @!PT LDS RZ, [RZ] ;  /* 0x00000000fffff984 */ /* 0x000fe20000000800 */
[----:B------:R4:W-:Y:S01]  /*9550*/  @!P3 LDGSTS.E.BYPASS.LTC128B.128 [R252+0x9000], desc[UR20][R8.64] ;  /* 0x0900000008fcbfae */ /* 0x0009e2000b901d54 */
[----:B------:R-:W-:-:S03]  /*9560*/  IADD3.X R17, R17, UR31, RZ, P4, !PT ;  /* 0x0000001f11117c10 */ /* 0x000fc6000a7fe4ff */
[----:B------:R4:W-:Y:S01]  /*9570*/  @P2 STS.128 [R252+0xb000], RZ ;  /* 0x00b000fffc002388 */ /* 0x0009e20000000c00 */
[----:B------:R-:W-:-:S03]  /*9580*/  @!P3 LEA.HI.X R5, R6, R5, R17, 0x1, P1 ;  /* 0x000000050605b211 */ /* 0x000fc600008f0c11 */
        /* <DEDUP_REMOVED lines=18> */
.L_x_423:
[----:B------:R-:W-:Y:S05]  /*96b0*/  BSYNC B0 ;  /* 0x0000000000007941 */ /* 0x000fea0003800000 */
.L_x_422:
[----:B------:R-:W0:Y:S02]  /*96c0*/  LDGDEPBAR ;  /* 0x00000000000079af */ /* 0x000e240000000000 */
.L_x_421:
[----:B------:R-:W2:Y:S04]  /*96d0*/  LDL.LU R27, [R1+0x14] ;  /* 0x00001400011b7983 */ /* 0x000ea80000300800 */
[----:B------:R-:W3:Y:S01]  /*96e0*/  LDL.LU R30, [R1+0x1c] ;  /* 0x00001c00011e7983 */ /* 0x000ee20000300800 */
[----:B------:R-:W-:-:S03]  /*96f0*/  MOV R36, R199 ;  /* 0x000000c700247202 */ /* 0x000fc60000000f00 */
[----:B------:R-:W3:Y:S04]  /*9700*/  LDL.LU R37, [R1+0xc] ;  /* 0x00000c0001257983 */ /* 0x000ee80000300800 */
[----:B------:R-:W-:Y:S04]  /*9710*/  STL [R1+0xa8], R251 ;  /* 0x0000a8fb01007387 */ /* 0x000fe80000100800 */
[----:B------:R-:W-:Y:S04]  /*9720*/  STL [R1+0xa4], R250 ;  /* 0x0000a4fa01007387 */ /* 0x000fe80000100800 */
[----:B------:R-:W-:Y:S04]  /*9730*/  STL [R1+0xa0], R249 ;  /* 0x0000a0f901007387 */ /* 0x000fe80000100800 */
[----:B------:R-:W-:Y:S04]  /*9740*/  STL [R1+0x9c], R248 ;  /* 0x00009cf801007387 */ /* 0x000fe80000100800 */
[----:B------:R-:W-:Y:S04]  /*9750*/  STL [R1+0x98], R247 ;  /* 0x000098f701007387 */ /* 0x000fe80000100800 */
[----:B------:R1:W-:Y:S02]  /*9760*/  STL [R1+0x94], R246 ;  /* 0x000094f601007387 */ /* 0x0003e40000100800 */
[----:B-1--4-:R-:W-:-:S02]  /*9770*/  FMNMX.FTZ R4, R196, R15, !PT ;  /* 0x0000000fc4047209 */ /* 0x012fc40007810000 */
[----:B------:R-:W-:Y:S01]  /*9780*/  FMNMX.FTZ R6, R3, R14, !PT ;  /* 0x0000000e03067209 */ /* 0x000fe20007810000 */
[----:B------:R-:W-:Y:S01]  /*9790*/  LDSM.16.MT88.4 R16, [R244+0xc000] ;  /* 0x00c00000f410783b */ /* 0x000fe20000004200 */
[----:B------:R-:W-:Y:S02]  /*97a0*/  MOV R39, R213 ;  /* 0x000000d500277202 */ /* 0x000fe40000000f00 */
[----:B------:R-:W-:Y:S01]  /*97b0*/  MOV R28, R214 ;  /* 0x000000d6001c7202 */ /* 0x000fe20000000f00 */
[----:B------:R-:W-:Y:S04]  /*97c0*/  LDSM.16.MT88.4 R32, [R242+0xc000] ;  /* 0x00c00000f220783b */ /* 0x000fe80000004200 */
[----:B------:R-:W4:Y:S04]  /*97d0*/  LDL.LU R246, [R1+0x54] ;  /* 0x0000540001f67983 */ /* 0x000f280000300800 */
[----:B------:R1:W-:Y:S04]  /*97e0*/  STL [R1+0x90], R245 ;  /* 0x000090f501007387 */ /* 0x0003e80000100800 */
[----:B-1----:R-:W4:Y:S04]  /*97f0*/  LDL.LU R245, [R1+0x58] ;  /* 0x0000580001f57983 */ /* 0x002f280000300800 */
[----:B------:R1:W-:Y:S04]  /*9800*/  STL [R1+0x8c], R243 ;  /* 0x00008cf301007387 */ /* 0x0003e80000100800 */
[----:B-1----:R-:W4:Y:S04]  /*9810*/  LDL.LU R243, [R1+0x5c] ;  /* 0x00005c0001f37983 */ /* 0x002f280000300800 */
[----:B------:R-:W-:Y:S04]  /*9820*/  STL [R1+0x88], R227 ;  /* 0x000088e301007387 */ /* 0x000fe80000100800 */
[----:B------:R1:W-:Y:S04]  /*9830*/  STL [R1+0x84], R226 ;  /* 0x000084e201007387 */ /* 0x0003e80000100800 */
[----:B-1----:R-:W4:Y:S01]  /*9840*/  LDL.LU R226, [R1+0x60] ;  /* 0x0000600001e27983 */ /* 0x002f220000300800 */
[----:B------:R-:W-:-:S02]  /*9850*/  FMNMX.FTZ R4, R67, R4, !PT ;  /* 0x0000000443047209 */ /* 0x000fc40007810000 */
[----:B------:R-:W-:Y:S01]  /*9860*/  FMNMX.FTZ R5, R65, R6, !PT ;  /* 0x0000000641057209 */ /* 0x000fe20007810000 */
[----:B------:R1:W-:Y:S01]  /*9870*/  STL [R1+0x80], R225 ;  /* 0x000080e101007387 */ /* 0x0003e20000100800 */
[----:B------:R-:W-:Y:S02]  /*9880*/  FMNMX.FTZ R4, R197, R4, !PT ;  /* 0x00000004c5047209 */ /* 0x000fe40007810000 */
[----:B------:R-:W-:Y:S01]  /*9890*/  MOV R38, R205 ;  /* 0x000000cd00267202 */ /* 0x000fe20000000f00 */
[----:B------:R1:W-:Y:S01]  /*98a0*/  STL [R1+0x7c], R224 ;  /* 0x00007ce001007387 */ /* 0x0003e20000100800 */
[----:B------:R-:W-:-:S03]  /*98b0*/  FMNMX.FTZ R4, R63, R4, !PT ;  /* 0x000000043f047209 */ /* 0x000fc60007810000 */
[----:B------:R1:W-:Y:S04]  /*98c0*/  STL [R1+0x78], R211 ;  /* 0x000078d301007387 */ /* 0x0003e80000100800 */
[----:B------:R1:W-:Y:S04]  /*98d0*/  STL [R1+0x74], R210 ;  /* 0x000074d201007387 */ /* 0x0003e80000100800 */
[----:B------:R1:W-:Y:S04]  /*98e0*/  STL [R1+0x70], R209 ;  /* 0x000070d101007387 */ /* 0x0003e80000100800 */
[----:B------:R1:W-:Y:S02]  /*98f0*/  STL [R1+0x6c], R208 ;  /* 0x00006cd001007387 */ /* 0x0003e40000100800 */
[----:B-1----:R-:W-:-:S02]  /*9900*/  MOV R225, R215 ;  /* 0x000000d700e17202 */ /* 0x002fc40000000f00 */
[----:B------:R-:W-:Y:S02]  /*9910*/  MOV R224, R200 ;  /* 0x000000c800e07202 */ /* 0x000fe40000000f00 */
[----:B------:R-:W-:Y:S02]  /*9920*/  MOV R211, R216 ;  /* 0x000000d800d37202 */ /* 0x000fe40000000f00 */
[----:B------:R-:W-:Y:S02]  /*9930*/  MOV R210, R217 ;  /* 0x000000d900d27202 */ /* 0x000fe40000000f00 */
[----:B------:R-:W-:Y:S02]  /*9940*/  MOV R209, R222 ;  /* 0x000000de00d17202 */ /* 0x000fe40000000f00 */
[----:B------:R-:W-:Y:S02]  /*9950*/  MOV R208, R201 ;  /* 0x000000c900d07202 */ /* 0x000fe40000000f00 */
[----:B--2---:R-:W-:-:S04]  /*9960*/  FMNMX.FTZ R4, R27, R4, !PT ;  /* 0x000000041b047209 */ /* 0x004fc80007810000 */
        /* <DEDUP_REMOVED lines=44> */
[----:B----4-:R-:W-:Y:S02]  /*9c30*/  FMNMX.FTZ R8, R246, R8, !PT ;  /* 0x00000008f6087209 */ /* 0x010fe40007810000 */
        /* <DEDUP_REMOVED lines=12> */
[----:B-1----:R-:W-:Y:S02]  /*9d00*/  FMNMX.FTZ R231, R6, R231, !PT ;  /* 0x000000e706e77209 */ /* 0x002fe40007810000 */
[----:B------:R-:W-:Y:S01]  /*9d10*/  FMNMX.FTZ R228, R204, R9, !PT ;  /* 0x00000009cce47209 */ /* 0x000fe20007810000 */
[----:B------:R-:W1:Y:S01]  /*9d20*/  SHFL.BFLY PT, R229, R4, 0x2, 0x1f ;  /* 0x0c401f0004e57f89 */ /* 0x000e6200000e0000 */
[C---:B------:R-:W-:Y:S01]  /*9d30*/  FSETP.NEU.FTZ.AND P6, PT, R231.reuse, -INF , PT ;  /* 0xff800000e700780b */ /* 0x040fe20003fdd000 */
[----:B------:R-:W-:Y:S01]  /*9d40*/  FMUL.FTZ R5, R231, UR19 ;  /* 0x00000013e7057c20 */ /* 0x000fe20008410000 */
[----:B------:R-:W-:-:S04]  /*9d50*/  FMNMX.FTZ R228, R207, R228, !PT ;  /* 0x000000e4cfe47209 */ /* 0x000fc80007810000 */
[----:B------:R-:W-:Y:S02]  /*9d60*/  FSEL R42, R5, RZ, P6 ;  /* 0x000000ff052a7208 */ /* 0x000fe40003000000 */
[----:B------:R-:W2:Y:S03]  /*9d70*/  SHFL.BFLY PT, R5, R228, 0x2, 0x1f ;  /* 0x0c401f00e4057f89 */ /* 0x000ea600000e0000 */
[--C-:B------:R-:W-:Y:S01]  /*9d80*/  FFMA.FTZ R203, R197, UR19, -R42.reuse ;  /* 0x00000013c5cb7c23 */ /* 0x100fe2000801082a */
[--C-:B------:R-:W-:Y:S01]  /*9d90*/  FFMA.FTZ R217, R67, UR19, -R42.reuse ;  /* 0x0000001343d97c23 */ /* 0x100fe2000801082a */
[--C-:B------:R-:W-:Y:S01]  /*9da0*/  FFMA.FTZ R202, R63, UR19, -R42.reuse ;  /* 0x000000133fca7c23 */ /* 0x100fe2000801082a */
[----:B------:R-:W-:Y:S01]  /*9db0*/  FFMA.FTZ R15, R15, UR19, -R42 ;  /* 0x000000130f0f7c23 */ /* 0x000fe2000801082a */
[----:B------:R-:W-:Y:S02]  /*9dc0*/  MOV R63, R53 ;  /* 0x00000035003f7202 */ /* 0x000fe40000000f00 */
[----:B------:R-:W-:Y:S01]  /*9dd0*/  MUFU.EX2 R203, R203 ;  /* 0x000000cb00cb7308 */ /* 0x000fe20000000800 */
[----:B-1----:R-:W-:-:S02]  /*9de0*/  FMNMX.FTZ R229, R4, R229, !PT ;  /* 0x000000e504e57209 */ /* 0x002fc40007810000 */
[----:B------:R-:W-:-:S05]  /*9df0*/  FMNMX.FTZ R8, R226, R8, !PT ;  /* 0x00000008e2087209 */ /* 0x000fca0007810000 */
[----:B------:R-:W-:Y:S01]  /*9e00*/  MUFU.EX2 R251, R15 ;  /* 0x0000000f00fb7308 */ /* 0x000fe20000000800 */
[----:B------:R-:W1:Y:S04]  /*9e10*/  SHFL.BFLY PT, R4, R229, 0x1, 0x1f ;  /* 0x0c201f00e5047f89 */ /* 0x000e6800000e0000 */
[----:B------:R-:W3:Y:S01]  /*9e20*/  SHFL.BFLY PT, R7, R8, 0x2, 0x1f ;  /* 0x0c401f0008077f89 */ /* 0x000ee200000e0000 */
[----:B--2---:R-:W-:Y:S02]  /*9e30*/  FMNMX.FTZ R228, R228, R5, !PT ;  /* 0x00000005e4e47209 */ /* 0x004fe40007810000 */
[----:B------:R-:W-:Y:S03]  /*9e40*/  MUFU.EX2 R217, R217 ;  /* 0x000000d900d97308 */ /* 0x000fe60000000800 */
[----:B------:R-:W2:Y:S05]  /*9e50*/  SHFL.BFLY PT, R5, R228, 0x1, 0x1f ;  /* 0x0c201f00e4057f89 */ /* 0x000eaa00000e0000 */
[----:B------:R-:W4:Y:S01]  /*9e60*/  MUFU.EX2 R202, R202 ;  /* 0x000000ca00ca7308 */ /* 0x000f220000000800 */
[----:B-1----:R-:W-:-:S02]  /*9e70*/  FMNMX.FTZ R229, R229, R4, !PT ;  /* 0x00000004e5e57209 */ /* 0x002fc40007810000 */
[----:B---3--:R-:W-:-:S03]  /*9e80*/  FMNMX.FTZ R7, R8, R7, !PT ;  /* 0x0000000708077209 */ /* 0x008fc60007810000 */
[C---:B------:R-:W-:Y:S01]  /*9e90*/  FMUL.FTZ R222, R229.reuse, UR19 ;  /* 0x00000013e5de7c20 */ /* 0x040fe20008410000 */
[----:B------:R-:W-:Y:S01]  /*9ea0*/  FSETP.NEU.FTZ.AND P4, PT, R229, -INF , PT ;  /* 0xff800000e500780b */ /* 0x000fe20003f9d000 */
[----:B------:R-:W1:Y:S01]  /*9eb0*/  SHFL.BFLY PT, R230, R7, 0x1, 0x1f ;  /* 0x0c201f0007e67f89 */ /* 0x000e6200000e0000 */
[----:B--2---:R-:W-:Y:S02]  /*9ec0*/  FMNMX.FTZ R228, R228, R5, !PT ;  /* 0x00000005e4e47209 */ /* 0x004fe40007810000 */
[----:B------:R-:W-:Y:S02]  /*9ed0*/  FSEL R5, R231, RZ, P6 ;  /* 0x000000ffe7057208 */ /* 0x000fe40003000000 */
[C---:B------:R-:W-:Y:S01]  /*9ee0*/  FSETP.NEU.FTZ.AND P1, PT, R228.reuse, -INF , PT ;  /* 0xff800000e400780b */ /* 0x040fe20003f3d000 */
[----:B------:R-:W-:Y:S01]  /*9ef0*/  FMUL.FTZ R213, R228, UR19 ;  /* 0x00000013e4d57c20 */ /* 0x000fe20008410000 */
[----:B------:R-:W-:Y:S01]  /*9f00*/  FSEL R222, R222, RZ, P4 ;  /* 0x000000ffdede7208 */ /* 0x000fe20002000000 */
[----:B------:R-:W-:-:S03]  /*9f10*/  FADD.FTZ R5, R196, -R5 ;  /* 0x80000005c4057221 */ /* 0x000fc60000010000 */
[----:B------:R-:W-:Y:S01]  /*9f20*/  FSEL R213, R213, RZ, P1 ;  /* 0x000000ffd5d57208 */ /* 0x000fe20000800000 */
[--C-:B------:R-:W-:Y:S01]  /*9f30*/  FFMA.FTZ R215, R29, UR19, -R222.reuse ;  /* 0x000000131dd77c23 */ /* 0x100fe200080108de */
[--C-:B------:R-:W-:Y:S01]  /*9f40*/  FFMA.FTZ R199, R31, UR19, -R222.reuse ;  /* 0x000000131fc77c23 */ /* 0x100fe200080108de */
[--C-:B------:R-:W-:Y:S01]  /*9f50*/  FFMA.FTZ R200, R25, UR19, -R222.reuse ;  /* 0x0000001319c87c23 */ /* 0x100fe200080108de */
[----:B------:R-:W-:Y:S01]  /*9f60*/  FFMA.FTZ R13, R13, UR19, -R222 ;  /* 0x000000130d0d7c23 */ /* 0x000fe200080108de */
[--C-:B------:R-:W-:Y:S01]  /*9f70*/  FFMA.FTZ R214, R12, UR19, -R213.reuse ;  /* 0x000000130cd67c23 */ /* 0x100fe200080108d5 */
[--C-:B------:R-:W-:Y:S01]  /*9f80*/  FFMA.FTZ R197, R60, UR19, -R213.reuse ;  /* 0x000000133cc57c23 */ /* 0x100fe200080108d5 */
[----:B------:R-:W-:Y:S01]  /*9f90*/  FFMA.FTZ R205, R26, UR19, -R213 ;  /* 0x000000131acd7c23 */ /* 0x000fe200080108d5 */
[----:B------:R-:W-:Y:S01]  /*9fa0*/  FMUL.FTZ R5, R5, UR19 ;  /* 0x0000001305057c20 */ /* 0x000fe20008410000 */
[----:B------:R-:W-:Y:S01]  /*9fb0*/  MUFU.EX2 R247, R13 ;  /* 0x0000000d00f77308 */ /* 0x000fe20000000800 */
[----:B------:R-:W-:-:S02]  /*9fc0*/  MOV R60, R54 ;  /* 0x00000036003c7202 */ /* 0x000fc40000000f00 */
[----:B-1----:R-:W-:-:S04]  /*9fd0*/  FMNMX.FTZ R230, R7, R230, !PT ;  /* 0x000000e607e67209 */ /* 0x002fc80007810000 */
[C---:B------:R-:W-:Y:S01]  /*9fe0*/  FSETP.NEU.FTZ.AND P5, PT, R230.reuse, -INF , PT ;  /* 0xff800000e600780b */ /* 0x040fe20003fbd000 */
[C---:B------:R-:W-:Y:S01]  /*9ff0*/  FMUL.FTZ R6, R230.reuse, UR19 ;  /* 0x00000013e6067c20 */ /* 0x040fe20008410000 */
[----:B------:R-:W-:Y:S02]  /*a000*/  MUFU.EX2 R215, R215 ;  /* 0x000000d700d77308 */ /* 0x000fe40000000800 */
[----:B------:R-:W-:Y:S02]  /*a010*/  FSEL R4, R230, RZ, P5 ;  /* 0x000000ffe6047208 */ /* 0x000fe40002800000 */
[----:B------:R-:W-:Y:S02]  /*a020*/  FSEL R227, R6, RZ, P5 ;  /* 0x000000ff06e37208 */ /* 0x000fe40002800000 */
[----:B----4-:R-:W-:Y:S01]  /*a030*/  F2FP.BF16.F32.PACK_AB R6, R202, R203 ;  /* 0x000000cbca06723e */ /* 0x010fe200000010ff */
[----:B------:R-:W-:Y:S01]  /*a040*/  FADD.FTZ R4, R3, -R4 ;  /* 0x8000000403047221 */ /* 0x000fe20000010000 */
[----:B------:R-:W-:Y:S01]  /*a050*/  FSEL R3, R229, RZ, P4 ;  /* 0x000000ffe5037208 */ /* 0x000fe20002000000 */
[--C-:B------:R-:W-:Y:S01]  /*a060*/  FFMA.FTZ R216, R65, UR19, -R227.reuse ;  /* 0x0000001341d87c23 */ /* 0x100fe200080108e3 */
[--C-:B------:R-:W-:Y:S01]  /*a070*/  FFMA.FTZ R198, R62, UR19, -R227.reuse ;  /* 0x000000133ec67c23 */ /* 0x100fe200080108e3 */
[--C-:B------:R-:W-:Y:S01]  /*a080*/  FFMA.FTZ R201, R61, UR19, -R227.reuse ;  /* 0x000000133dc97c23 */ /* 0x100fe200080108e3 */
[----:B------:R-:W-:Y:S01]  /*a090*/  FFMA.FTZ R14, R14, UR19, -R227 ;  /* 0x000000130e0e7c23 */ /* 0x000fe200080108e3 */
[----:B------:R-:W-:Y:S01]  /*a0a0*/  FADD.FTZ R2, R2, -R3 ;  /* 0x8000000302027221 */ /* 0x000fe20000010000 */
[----:B------:R-:W-:Y:S01]  /*a0b0*/  FSEL R3, R228, RZ, P1 ;  /* 0x000000ffe4037208 */ /* 0x000fe20000800000 */
[----:B------:R-:W-:Y:S01]  /*a0c0*/  FMUL.FTZ R4, R4, UR19 ;  /* 0x0000001304047c20 */ /* 0x000fe20008410000 */
[----:B------:R-:W-:Y:S01]  /*a0d0*/  MUFU.EX2 R249, R14 ;  /* 0x0000000e00f97308 */ /* 0x000fe20000000800 */
[----:B------:R-:W-:Y:S01]  /*a0e0*/  FMUL.FTZ R2, R2, UR19 ;  /* 0x0000001302027c20 */ /* 0x000fe20008410000 */
[----:B------:R-:W-:Y:S01]  /*a0f0*/  MOV R62, R38 ;  /* 0x00000026003e7202 */ /* 0x000fe20000000f00 */
[----:B------:R-:W-:Y:S01]  /*a100*/  FADD.FTZ R0, R0, -R3 ;  /* 0x8000000300007221 */ /* 0x000fe20000010000 */
[----:B------:R-:W-:Y:S01]  /*a110*/  MOV R61, R37 ;  /* 0x00000025003d7202 */ /* 0x000fe20000000f00 */
[----:B------:R-:W-:Y:S02]  /*a120*/  LDSM.16.MT88.4 R64, [R240+0xc000] ;  /* 0x00c00000f040783b */ /* 0x000fe40000004200 */
[----:B------:R-:W-:Y:S01]  /*a130*/  FMUL.FTZ R3, R0, UR19 ;  /* 0x0000001300037c20 */ /* 0x000fe20008410000 */
[----:B------:R-:W-:Y:S01]  /*a140*/  FFMA.FTZ R0, R24, UR19, -R213 ;  /* 0x0000001318007c23 */ /* 0x000fe200080108d5 */
[----:B------:R-:W1:Y:S08]  /*a150*/  MUFU.EX2 R196, R2 ;  /* 0x0000000200c47308 */ /* 0x000e700000000800 */
[----:B------:R-:W2:Y:S08]  /*a160*/  MUFU.EX2 R3, R3 ;  /* 0x0000000300037308 */ /* 0x000eb00000000800 */
[----:B------:R-:W-:Y:S01]  /*a170*/  MUFU.EX2 R216, R216 ;  /* 0x000000d800d87308 */ /* 0x000fe20000000800 */
[-C--:B-1----:R-:W-:Y:S01]  /*a180*/  FMUL.FTZ R8, R188, R196.reuse ;  /* 0x000000c4bc087220 */ /* 0x082fe20000410000 */
[-C--:B------:R-:W-:Y:S01]  /*a190*/  FMUL.FTZ R9, R189, R196.reuse ;  /* 0x000000c4bd097220 */ /* 0x080fe20000410000 */
[----:B------:R-:W-:Y:S01]  /*a1a0*/  F2FP.BF16.F32.PACK_AB R188, R215, R247 ;  /* 0x000000f7d7bc723e */ /* 0x000fe200000010ff */
[-C--:B------:R-:W-:Y:S01]  /*a1b0*/  FMUL.FTZ R20, R184, R196.reuse ;  /* 0x000000c4b8147220 */ /* 0x080fe20000410000 */
[----:B------:R-:W-:Y:S01]  /*a1c0*/  FMUL.FTZ R21, R185, R196 ;  /* 0x000000c4b9157220 */ /* 0x000fe20000410000 */
[----:B------:R-:W-:Y:S01]  /*a1d0*/  MOV R2, R36 ;  /* 0x0000002400027202 */ /* 0x000fe20000000f00 */
[-C--:B------:R-:W-:Y:S01]  /*a1e0*/  FMUL.FTZ R24, R72, R196.reuse ;  /* 0x000000c448187220 */ /* 0x080fe20000410000 */
[----:B------:R-:W-:Y:S01]  /*a1f0*/  MUFU.EX2 R198, R198 ;  /* 0x000000c600c67308 */ /* 0x000fe20000000800 */
[-C--:B--2---:R-:W-:Y:S01]  /*a200*/  FMUL.FTZ R10, R190, R3.reuse ;  /* 0x00000003be0a7220 */ /* 0x084fe20000410000 */
[-C--:B------:R-:W-:Y:S01]  /*a210*/  FMUL.FTZ R11, R191, R3.reuse ;  /* 0x00000003bf0b7220 */ /* 0x080fe20000410000 */
[-C--:B------:R-:W-:Y:S01]  /*a220*/  FMUL.FTZ R22, R186, R3.reuse ;  /* 0x00000003ba167220 */ /* 0x080fe20000410000 */
[----:B------:R-:W-:Y:S01]  /*a230*/  FMUL.FTZ R23, R187, R3 ;  /* 0x00000003bb177220 */ /* 0x000fe20000410000 */
[----:B------:R-:W-:Y:S01]  /*a240*/  MOV R186, R49 ;  /* 0x0000003100ba7202 */ /* 0x000fe20000000f00 */
[-C--:B------:R-:W-:Y:S01]  /*a250*/  FMUL.FTZ R25, R73, R196.reuse ;  /* 0x000000c449197220 */ /* 0x080fe20000410000 */
[----:B------:R-:W-:Y:S01]  /*a260*/  MOV R187, R39 ;  /* 0x0000002700bb7202 */ /* 0x000fe20000000f00 */
[----:B------:R-:W1:Y:S01]  /*a270*/  MUFU.EX2 R201, R201 ;  /* 0x000000c900c97308 */ /* 0x000e620000000800 */
[-C--:B------:R-:W-:Y:S01]  /*a280*/  FMUL.FTZ R26, R74, R3.reuse ;  /* 0x000000034a1a7220 */ /* 0x080fe20000410000 */
[-C--:B------:R-:W-:Y:S01]  /*a290*/  FMUL.FTZ R36, R76, R196.reuse ;  /* 0x000000c44c247220 */ /* 0x080fe20000410000 */
[-C--:B------:R-:W-:Y:S01]  /*a2a0*/  FMUL.FTZ R37, R77, R196.reuse ;  /* 0x000000c44d257220 */ /* 0x080fe20000410000 */
[-C--:B------:R-:W-:Y:S01]  /*a2b0*/  FMUL.FTZ R38, R78, R3.reuse ;  /* 0x000000034e267220 */ /* 0x080fe20000410000 */
[----:B------:R-:W-:Y:S01]  /*a2c0*/  FMUL.FTZ R39, R79, R3 ;  /* 0x000000034f277220 */ /* 0x000fe20000410000 */
[----:B------:R-:W-:Y:S01]  /*a2d0*/  MOV R184, R41 ;  /* 0x0000002900b87202 */ /* 0x000fe20000000f00 */
[----:B------:R-:W-:Y:S01]  /*a2e0*/  FMUL.FTZ R41, R89, R196 ;  /* 0x000000c459297220 */ /* 0x000fe20000410000 */
[----:B------:R-:W-:Y:S01]  /*a2f0*/  MUFU.EX2 R199, R199 ;  /* 0x000000c700c77308 */ /* 0x000fe20000000800 */
[----:B------:R-:W-:Y:S01]  /*a300*/  MOV R185, R40 ;  /* 0x0000002800b97202 */ /* 0x000fe20000000f00 */
[-C--:B------:R-:W-:Y:S01]  /*a310*/  FMUL.FTZ R40, R88, R196.reuse ;  /* 0x000000c458287220 */ /* 0x080fe20000410000 */
[-C--:B------:R-:W-:Y:S01]  /*a320*/  FMUL.FTZ R43, R91, R3.reuse ;  /* 0x000000035b2b7220 */ /* 0x080fe20000410000 */
[-C--:B------:R-:W-:Y:S01]  /*a330*/  FMUL.FTZ R88, R136, R196.reuse ;  /* 0x000000c488587220 */ /* 0x080fe20000410000 */
[-C--:B------:R-:W-:Y:S01]  /*a340*/  FMUL.FTZ R89, R137, R196.reuse ;  /* 0x000000c489597220 */ /* 0x080fe20000410000 */
[-C--:B------:R-:W-:Y:S01]  /*a350*/  FMUL.FTZ R91, R139, R3.reuse ;  /* 0x000000038b5b7220 */ /* 0x080fe20000410000 */
[----:B------:R-:W-:Y:S01]  /*a360*/  FMUL.FTZ R53, R93, R196 ;  /* 0x000000c45d357220 */ /* 0x000fe20000410000 */
[----:B------:R-:W2:Y:S01]  /*a370*/  MUFU.EX2 R200, R200 ;  /* 0x000000c800c87308 */ /* 0x000ea20000000800 */
[----:B-1----:R-:W-:Y:S01]  /*a380*/  F2FP.BF16.F32.PACK_AB R7, R201, R198 ;  /* 0x000000c6c907723e */ /* 0x002fe200000010ff */
[-C--:B------:R-:W-:Y:S01]  /*a390*/  FMUL.FTZ R54, R94, R3.reuse ;  /* 0x000000035e367220 */ /* 0x080fe20000410000 */
[----:B------:R-:W-:Y:S01]  /*a3a0*/  MOV R94, R58 ;  /* 0x0000003a005e7202 */ /* 0x000fe20000000f00 */
[-C--:B------:R-:W-:Y:S01]  /*a3b0*/  FMUL.FTZ R58, R106, R3.reuse ;  /* 0x000000036a3a7220 */ /* 0x080fe20000410000 */
[-C--:B------:R-:W-:Y:S01]  /*a3c0*/  FMUL.FTZ R72, R120, R196.reuse ;  /* 0x000000c478487220 */ /* 0x080fe20000410000 */
[-C--:B------:R-:W-:Y:S01]  /*a3d0*/  FMUL.FTZ R73, R121, R196.reuse ;  /* 0x000000c479497220 */ /* 0x080fe20000410000 */
[-C--:B------:R-:W-:Y:S01]  /*a3e0*/  FMUL.FTZ R74, R122, R3.reuse ;  /* 0x000000037a4a7220 */ /* 0x080fe20000410000 */
[----:B------:R-:W-:Y:S01]  /*a3f0*/  MUFU.EX2 R214, R214 ;  /* 0x000000d600d67308 */ /* 0x000fe20000000800 */
[----:B------:R-:W-:Y:S01]  /*a400*/  FMUL.FTZ R93, R141, R196 ;  /* 0x000000c48d5d7220 */ /* 0x000fe20000410000 */
[----:B------:R-:W-:Y:S01]  /*a410*/  MOV R141, R94 ;  /* 0x0000005e008d7202 */ /* 0x000fe20000000f00 */
[-C--:B------:R-:W-:Y:S01]  /*a420*/  FMUL.FTZ R94, R142, R3.reuse ;  /* 0x000000038e5e7220 */ /* 0x080fe20000410000 */
[----:B------:R-:W-:-:S04]  /*a430*/  FMUL.FTZ R106, R174, R3 ;  /* 0x00000003ae6a7220 */ /* 0x000fc80000410000 */
[----:B------:R-:W1:Y:S01]  /*a440*/  MUFU.EX2 R197, R197 ;  /* 0x000000c500c57308 */ /* 0x000e620000000800 */
[----:B--2---:R-:W-:-:S07]  /*a450*/  F2FP.BF16.F32.PACK_AB R190, R200, R199 ;  /* 0x000000c7c8be723e */ /* 0x004fce00000010ff */
[----:B------:R-:W-:Y:S08]  /*a460*/  MUFU.EX2 R205, R205 ;  /* 0x000000cd00cd7308 */ /* 0x000ff00000000800 */
[----:B------:R-:W2:Y:S01]  /*a470*/  MUFU.EX2 R250, R5 ;  /* 0x0000000500fa7308 */ /* 0x000ea20000000800 */
[----:B-1----:R-:W-:-:S07]  /*a480*/  F2FP.BF16.F32.PACK_AB R189, R197, R214 ;  /* 0x000000d6c5bd723e */ /* 0x002fce00000010ff */
[----:B------:R-:W1:Y:S08]  /*a490*/  MUFU.EX2 R248, R4 ;  /* 0x0000000400f87308 */ /* 0x000e700000000800 */
[----:B------:R-:W3:Y:S01]  /*a4a0*/  MUFU.EX2 R0, R0 ;  /* 0x0000000000007308 */ /* 0x000ee20000000800 */
[-C--:B--2---:R-:W-:Y:S01]  /*a4b0*/  FMUL.FTZ R12, R192, R250.reuse ;  /* 0x000000fac00c7220 */ /* 0x084fe20000410000 */
[-C--:B------:R-:W-:Y:S01]  /*a4c0*/  FMUL.FTZ R13, R193, R250.reuse ;  /* 0x000000fac10d7220 */ /* 0x080fe20000410000 */
[----:B------:R-:W-:Y:S01]  /*a4d0*/  F2FP.BF16.F32.PACK_AB R5, R216, R249 ;  /* 0x000000f9d805723e */ /* 0x000fe200000010ff */
[-C--:B------:R-:W-:Y:S01]  /*a4e0*/  FMUL.FTZ R180, R180, R250.reuse ;  /* 0x000000fab4b47220 */ /* 0x080fe20000410000 */
[----:B------:R-:W-:Y:S01]  /*a4f0*/  FMUL.FTZ R181, R181, R250 ;  /* 0x000000fab5b57220 */ /* 0x000fe20000410000 */
[----:B------:R-:W-:Y:S01]  /*a500*/  MOV R192, R30 ;  /* 0x0000001e00c07202 */ /* 0x000fe20000000f00 */
[-C--:B------:R-:W-:Y:S01]  /*a510*/  FMUL.FTZ R29, R69, R250.reuse ;  /* 0x000000fa451d7220 */ /* 0x080fe20000410000 */
[----:B------:R-:W-:Y:S01]  /*a520*/  FMUL.FTZ R80, R80, R250 ;  /* 0x000000fa50507220 */ /* 0x000fe20000410000 */
[-C--:B-1----:R-:W-:Y:S01]  /*a530*/  FMUL.FTZ R14, R194, R248.reuse ;  /* 0x000000f8c20e7220 */ /* 0x082fe20000410000 */
[-C--:B------:R-:W-:Y:S01]  /*a540*/  FMUL.FTZ R15, R195, R248.reuse ;  /* 0x000000f8c30f7220 */ /* 0x080fe20000410000 */
[----:B------:R-:W-:Y:S01]  /*a550*/  F2FP.BF16.F32.PACK_AB R4, R217, R251 ;  /* 0x000000fbd904723e */ /* 0x000fe200000010ff */
[-C--:B------:R-:W-:Y:S01]  /*a560*/  FMUL.FTZ R182, R182, R248.reuse ;  /* 0x000000f8b6b67220 */ /* 0x080fe20000410000 */
[-C--:B------:R-:W-:Y:S01]  /*a570*/  FMUL.FTZ R183, R183, R248.reuse ;  /* 0x000000f8b7b77220 */ /* 0x080fe20000410000 */
[----:B------:R-:W-:Y:S01]  /*a580*/  MOV R195, R51 ;  /* 0x0000003300c37202 */ /* 0x000fe20000000f00 */
[----:B------:R-:W-:Y:S01]  /*a590*/  FMUL.FTZ R30, R70, R248 ;  /* 0x000000f8461e7220 */ /* 0x000fe20000410000 */
[----:B------:R-:W-:Y:S01]  /*a5a0*/  MOV R194, R28 ;  /* 0x0000001c00c27202 */ /* 0x000fe20000000f00 */
[----:B------:R-:W-:Y:S01]  /*a5b0*/  FMUL.FTZ R28, R68, R250 ;  /* 0x000000fa441c7220 */ /* 0x000fe20000410000 */
[----:B---3--:R-:W-:Y:S01]  /*a5c0*/  F2FP.BF16.F32.PACK_AB R191, R0, R205 ;  /* 0x000000cd00bf723e */ /* 0x008fe200000010ff */
[-C--:B------:R-:W-:Y:S01]  /*a5d0*/  HMMA.16816.F32.BF16 R12, R4, R16.reuse, R12 ;  /* 0x00000010040c723c */ /* 0x080fe2000004180c */
[----:B------:R-:W-:Y:S01]  /*a5e0*/  MOV R68, R27 ;  /* 0x0000001b00447202 */ /* 0x000fe20000000f00 */
[----:B------:R-:W-:Y:S01]  /*a5f0*/  FMUL.FTZ R31, R71, R248 ;  /* 0x000000f8471f7220 */ /* 0x000fe20000410000 */
[-C--:B------:R-:W-:Y:S01]  /*a600*/  FMUL.FTZ R27, R75, R3.reuse ;  /* 0x000000034b1b7220 */ /* 0x080fe20000410000 */
[----:B------:R-:W-:Y:S01]  /*a610*/  FMUL.FTZ R81, R81, R250 ;  /* 0x000000fa51517220 */ /* 0x000fe20000410000 */
[-C--:B------:R-:W-:Y:S01]  /*a620*/  FMUL.FTZ R82, R82, R248.reuse ;  /* 0x000000f852527220 */ /* 0x080fe20000410000 */
[C---:B------:R-:W-:Y:S01]  /*a630*/  HMMA.16816.F32.BF16 R8, R188.reuse, R16, R8 ;  /* 0x00000010bc08723c */ /* 0x040fe20000041808 */
[----:B------:R-:W-:Y:S01]  /*a640*/  FMUL.FTZ R83, R83, R248 ;  /* 0x000000f853537220 */ /* 0x000fe20000410000 */
[-C--:B------:R-:W-:Y:S01]  /*a650*/  FMUL.FTZ R76, R116, R250.reuse ;  /* 0x000000fa744c7220 */ /* 0x080fe20000410000 */
[----:B------:R-:W-:Y:S01]  /*a660*/  FMUL.FTZ R77, R117, R250 ;  /* 0x000000fa754d7220 */ /* 0x000fe20000410000 */
[-C--:B------:R-:W-:Y:S01]  /*a670*/  FMUL.FTZ R78, R118, R248.reuse ;  /* 0x000000f8764e7220 */ /* 0x080fe20000410000 */
[----:B------:R-:W-:Y:S01]  /*a680*/  FMUL.FTZ R79, R119, R248 ;  /* 0x000000f8774f7220 */ /* 0x000fe20000410000 */
[-C--:B------:R-:W-:Y:S01]  /*a690*/  HMMA.16816.F32.BF16 R20, R188, R18.reuse, R20 ;  /* 0x00000012bc14723c */ /* 0x080fe20000041814 */
[----:B------:R-:W-:Y:S01]  /*a6a0*/  MOV R193, R52 ;  /* 0x0000003400c17202 */ /* 0x000fe20000000f00 */
[----:B------:R-:W-:Y:S01]  /*a6b0*/  LDSM.16.MT88.4 R116, [R242+0xe000] ;  /* 0x00e00000f274783b */ /* 0x000fe20000004200 */
        /* <DEDUP_REMOVED lines=8> */
[----:B------:R-:W-:Y:S01]  /*a740*/  FMUL.FTZ R98, R98, R248 ;  /* 0x000000f862627220 */ /* 0x000fe20000410000 */
[-C--:B------:R-:W-:Y:S01]  /*a750*/  HMMA.16816.F32.BF16 R28, R4, R32.reuse, R28 ;  /* 0x00000020041c723c */ /* 0x080fe2000004181c */
[----:B------:R-:W-:Y:S01]  /*a760*/  MOV R183, R50 ;  /* 0x0000003200b77202 */ /* 0x000fe20000000f00 */
[----:B------:R-:W-:Y:S01]  /*a770*/  FMUL.FTZ R99, R99, R248 ;  /* 0x000000f863637220 */ /* 0x000fe20000410000 */
[----:B------:R-:W-:Y:S01]  /*a780*/  MOV R182, R48 ;  /* 0x0000003000b67202 */ /* 0x000fe20000000f00 */
[----:B------:R-:W-:Y:S01]  /*a790*/  FMUL.FTZ R84, R124, R196 ;  /* 0x000000c47c547220 */ /* 0x000fe20000410000 */
[----:B------:R-:W1:Y:S01]  /*a7a0*/  LDSM.16.MT88.4 R48, [R241+0xc000] ;  /* 0x00c00000f130783b */ /* 0x000e620000004200 */
[C---:B------:R-:W-:Y:S01]  /*a7b0*/  HMMA.16816.F32.BF16 R24, R188.reuse, R32, R24 ;  /* 0x00000020bc18723c */ /* 0x040fe20000041818 */
[----:B------:R-:W-:Y:S01]  /*a7c0*/  MOV R181, R42 ;  /* 0x0000002a00b57202 */ /* 0x000fe20000000f00 */
[-C--:B------:R-:W-:Y:S01]  /*a7d0*/  FMUL.FTZ R42, R90, R3.reuse ;  /* 0x000000035a2a7220 */ /* 0x080fe20000410000 */
[----:B------:R-:W-:Y:S01]  /*a7e0*/  FMUL.FTZ R90, R138, R3 ;  /* 0x000000038a5a7220 */ /* 0x000fe20000410000 */
[----:B------:R-:W-:Y:S01]  /*a7f0*/  MOV R180, R55 ;  /* 0x0000003700b47202 */ /* 0x000fe20000000f00 */
[----:B------:R-:W-:Y:S01]  /*a800*/  LDSM.16.MT88.4 R136, [R240+0xe000] ;  /* 0x00e00000f088783b */ /* 0x000fe20000004200 */
[-C--:B------:R-:W-:Y:S01]  /*a810*/  HMMA.16816.F32.BF16 R36, R188, R34.reuse, R36 ;  /* 0x00000022bc24723c */ /* 0x080fe20000041824 */
[-C--:B------:R-:W-:Y:S01]  /*a820*/  FMUL.FTZ R55, R95, R3.reuse ;  /* 0x000000035f377220 */ /* 0x080fe20000410000 */
[-C--:B------:R-:W-:Y:S01]  /*a830*/  FMUL.FTZ R85, R125, R196.reuse ;  /* 0x000000c47d557220 */ /* 0x080fe20000410000 */
[-C--:B------:R-:W-:Y:S01]  /*a840*/  FMUL.FTZ R86, R126, R3.reuse ;  /* 0x000000037e567220 */ /* 0x080fe20000410000 */
[----:B------:R-:W-:Y:S01]  /*a850*/  FMUL.FTZ R87, R127, R3 ;  /* 0x000000037f577220 */ /* 0x000fe20000410000 */
[----:B------:R-:W-:Y:S01]  /*a860*/  MOV R95, R183 ;  /* 0x000000b7005f7202 */ /* 0x000fe20000000f00 */
[C---:B------:R-:W-:Y:S01]  /*a870*/  HMMA.16816.F32.BF16 R32, R4.reuse, R34, R80 ;  /* 0x000000220420723c */ /* 0x040fe20000041850 */
[----:B------:R-:W2:Y:S01]  /*a880*/  LDSM.16.MT88.4 R80, [R244+0xe000] ;  /* 0x00e00000f450783b */ /* 0x000ea20000004200 */
[----:B------:R-:W-:Y:S01]  /*a890*/  MOV R183, R185 ;  /* 0x000000b900b77202 */ /* 0x000fe20000000f00 */
[-C--:B------:R-:W-:Y:S01]  /*a8a0*/  FMUL.FTZ R69, R109, R196.reuse ;  /* 0x000000c46d457220 */ /* 0x080fe20000410000 */
[----:B------:R-:W-:Y:S01]  /*a8b0*/  MOV R185, R57 ;  /* 0x0000003900b97202 */ /* 0x000fe20000000f00 */
[----:B------:R-:W3:Y:S01]  /*a8c0*/  LDSM.16.MT88.4 R124, [R241+0xe000] ;  /* 0x00e00000f17c783b */ /* 0x000ee20000004200 */
        /* <DEDUP_REMOVED lines=12> */
[----:B------:R-:W-:Y:S01]  /*a990*/  MOV R142, R95 ;  /* 0x0000005f008e7202 */ /* 0x000fe20000000f00 */
        /* <DEDUP_REMOVED lines=21> */
[-C--:B------:R-:W-:Y:S01]  /*aaf0*/  FMUL.FTZ R168, R168, R250.reuse ;  /* 0x000000faa8a87220 */ /* 0x080fe20000410000 */
[----:B------:R-:W-:Y:S01]  /*ab00*/  FMUL.FTZ R169, R169, R250 ;  /* 0x000000faa9a97220 */ /* 0x000fe20000410000 */
[-C--:B------:R-:W-:Y:S01]  /*ab10*/  FMUL.FTZ R170, R170, R248.reuse ;  /* 0x000000f8aaaa7220 */ /* 0x080fe20000410000 */
[----:B------:R-:W-:Y:S01]  /*ab20*/  FMUL.FTZ R171, R171, R248 ;  /* 0x000000f8abab7220 */ /* 0x000fe20000410000 */
[----:B------:R-:W-:Y:S01]  /*ab30*/  LDSM.16.MT88.4 R148, [R240+0xe800] ;  /* 0x00e80000f094783b */ /* 0x000fe20000004200 */
[C---:B------:R-:W-:Y:S06]  /*ab40*/  HMMA.16816.F32.BF16 R48, R4.reuse, R50, R96 ;  /* 0x000000320430723c */ /* 0x040fec0000041860 */
[----:B--2---:R-:W-:Y:S01]  /*ab50*/  HMMA.16816.F32.BF16 R76, R4, R80, R76 ;  /* 0x00000050044c723c */ /* 0x004fe2000004184c */
[----:B------:R-:W-:Y:S01]  /*ab60*/  MOV R98, R193 ;  /* 0x000000c100627202 */ /* 0x000fe20000000f00 */
[----:B------:R-:W-:Y:S01]  /*ab70*/  FMUL.FTZ R96, R152, R196 ;  /* 0x000000c498607220 */ /* 0x000fe20000410000 */
[----:B------:R-:W-:-:S02]  /*ab80*/  MOV R193, R192 ;  /* 0x000000c000c17202 */ /* 0x000fc40000000f00 */
[----:B------:R-:W-:Y:S01]  /*ab90*/  MOV R192, R2 ;  /* 0x0000000200c07202 */ /* 0x000fe20000000f00 */
[C---:B------:R-:W-:Y:S01]  /*aba0*/  HMMA.16816.F32.BF16 R72, R188.reuse, R80, R72 ;  /* 0x00000050bc48723c */ /* 0x040fe20000041848 */
[----:B------:R-:W-:Y:S01]  /*abb0*/  MOV R2, R60 ;  /* 0x0000003c00027202 */ /* 0x000fe20000000f00 */
[-C--:B------:R-:W-:Y:S01]  /*abc0*/  FMUL.FTZ R60, R100, R250.reuse ;  /* 0x000000fa643c7220 */ /* 0x080fe20000410000 */
[----:B------:R-:W-:Y:S01]  /*abd0*/  MOV R100, R61 ;  /* 0x0000003d00647202 */ /* 0x000fe20000000f00 */
[----:B------:R-:W-:Y:S01]  /*abe0*/  FMUL.FTZ R61, R101, R250 ;  /* 0x000000fa653d7220 */ /* 0x000fe20000410000 */
[----:B------:R-:W-:Y:S01]  /*abf0*/  MOV R101, R62 ;  /* 0x0000003e00657202 */ /* 0x000fe20000000f00 */
[-C--:B------:R-:W-:Y:S01]  /*ac00*/  FMUL.FTZ R62, R102, R248.reuse ;  /* 0x000000f8663e7220 */ /* 0x080fe20000410000 */
[----:B------:R-:W-:Y:S01]  /*ac10*/  MOV R102, R63 ;  /* 0x0000003f00667202 */ /* 0x000fe20000000f00 */
[----:B------:R-:W-:Y:S01]  /*ac20*/  FMUL.FTZ R63, R103, R248 ;  /* 0x000000f8673f7220 */ /* 0x000fe20000410000 */
        /* <DEDUP_REMOVED lines=8> */
[----:B------:R-:W-:Y:S01]  /*acb0*/  MOV R99, R68 ;  /* 0x0000004400637202 */ /* 0x000fe20000000f00 */
[----:B------:R-:W-:Y:S01]  /*acc0*/  FMUL.FTZ R68, R108, R196 ;  /* 0x000000c46c447220 */ /* 0x000fe20000410000 */
[----:B------:R-:W-:Y:S01]  /*acd0*/  MOV R186, R59 ;  /* 0x0000003b00ba7202 */ /* 0x000fe20000000f00 */
[-C--:B------:R-:W-:Y:S01]  /*ace0*/  FMUL.FTZ R59, R107, R3.reuse ;  /* 0x000000036b3b7220 */ /* 0x080fe20000410000 */
[----:B------:R-:W-:Y:S01]  /*acf0*/  MOV R195, R56 ;  /* 0x0000003800c37202 */ /* 0x000fe20000000f00 */
[-C--:B------:R-:W-:Y:S01]  /*ad00*/  FMUL.FTZ R56, R104, R196.reuse ;  /* 0x000000c468387220 */ /* 0x080fe20000410000 */
[----:B------:R-:W-:Y:S01]  /*ad10*/  HMMA.16816.F32.BF16 R80, R4, R82, R128 ;  /* 0x000000520450723c */ /* 0x000fe20000041880 */
[-C--:B------:R-:W-:Y:S01]  /*ad20*/  FMUL.FTZ R104, R172, R196.reuse ;  /* 0x000000c4ac687220 */ /* 0x080fe20000410000 */
[----:B------:R-:W-:Y:S01]  /*ad30*/  FMUL.FTZ R107, R175, R3 ;  /* 0x00000003af6b7220 */ /* 0x000fe20000410000 */
[----:B------:R-:W-:Y:S01]  /*ad40*/  MOV R143, R97 ;  /* 0x00000061008f7202 */ /* 0x000fe20000000f00 */
[----:B------:R-:W-:Y:S01]  /*ad50*/  FMUL.FTZ R97, R153, R196 ;  /* 0x000000c499617220 */ /* 0x000fe20000410000 */
[----:B------:R-:W-:Y:S01]  /*ad60*/  MOV R140, R98 ;  /* 0x00000062008c7202 */ /* 0x000fe20000000f00 */
[C---:B------:R-:W-:Y:S01]  /*ad70*/  HMMA.16816.F32.BF16 R56, R188.reuse, R64, R56 ;  /* 0x00000040bc38723c */ /* 0x040fe20000041838 */
[-C--:B------:R-:W-:Y:S01]  /*ad80*/  FMUL.FTZ R128, R176, R250.reuse ;  /* 0x000000fab0807220 */ /* 0x080fe20000410000 */
[----:B------:R-:W-:Y:S01]  /*ad90*/  FMUL.FTZ R129, R177, R250 ;  /* 0x000000fab1817220 */ /* 0x000fe20000410000 */
[-C--:B------:R-:W-:Y:S01]  /*ada0*/  FMUL.FTZ R130, R178, R248.reuse ;  /* 0x000000f8b2827220 */ /* 0x080fe20000410000 */
[----:B------:R-:W-:Y:S01]  /*adb0*/  FMUL.FTZ R131, R179, R248 ;  /* 0x000000f8b3837220 */ /* 0x000fe20000410000 */
[----:B------:R-:W-:Y:S01]  /*adc0*/  FMUL.FTZ R108, R156, R196 ;  /* 0x000000c49c6c7220 */ /* 0x000fe20000410000 */
[-C--:B------:R-:W-:Y:S01]  /*add0*/  HMMA.16816.F32.BF16 R68, R188, R66.reuse, R68 ;  /* 0x00000042bc44723c */ /* 0x080fe20000041844 */
[----:B------:R-:W-:Y:S01]  /*ade0*/  FMUL.FTZ R98, R154, R3 ;  /* 0x000000039a627220 */ /* 0x000fe20000410000 */
[----:B------:R-:W-:Y:S01]  /*adf0*/  MOV R153, R103 ;  /* 0x0000006700997202 */ /* 0x000fe20000000f00 */
[-C--:B------:R-:W-:Y:S01]  /*ae00*/  FMUL.FTZ R103, R167, R3.reuse ;  /* 0x00000003a7677220 */ /* 0x080fe20000410000 */
[----:B------:R-:W-:Y:S01]  /*ae10*/  MOV R152, R102 ;  /* 0x0000006600987202 */ /* 0x000fe20000000f00 */
[----:B------:R-:W-:Y:S01]  /*ae20*/  FMUL.FTZ R102, R166, R3 ;  /* 0x00000003a6667220 */ /* 0x000fe20000410000 */
[----:B------:R-:W-:Y:S01]  /*ae30*/  HMMA.16816.F32.BF16 R64, R4, R66, R112 ;  /* 0x000000420440723c */ /* 0x000fe20000041870 */
[----:B------:R-:W-:Y:S01]  /*ae40*/  MOV R156, R101 ;  /* 0x00000065009c7202 */ /* 0x000fe20000000f00 */
        /* <DEDUP_REMOVED lines=9> */
[C---:B------:R-:W-:Y:S01]  /*aee0*/  HMMA.16816.F32.BF16 R88, R188.reuse, R116, R88 ;  /* 0x00000074bc58723c */ /* 0x040fe20000041858 */
[--C-:B------:R-:W-:Y:S01]  /*aef0*/  FFMA.FTZ R135, R193, UR19, -R181.reuse ;  /* 0x00000013c1877c23 */ /* 0x100fe200080108b5 */
[----:B------:R-:W-:Y:S01]  /*af00*/  MOV R193, R225 ;  /* 0x000000e100c17202 */ /* 0x000fe20000000f00 */
[----:B------:R-:W-:Y:S01]  /*af10*/  FFMA.FTZ R134, R192, UR19, -R181 ;  /* 0x00000013c0867c23 */ /* 0x000fe200080108b5 */
[----:B------:R1:W-:Y:S01]  /*af20*/  MUFU.EX2 R225, R2 ;  /* 0x0000000200e17308 */ /* 0x0003e20000000800 */
[----:B------:R-:W-:Y:S01]  /*af30*/  MOV R155, R156 ;  /* 0x0000009c009b7202 */ /* 0x000fe20000000f00 */
[----:B------:R-:W-:Y:S01]  /*af40*/  HMMA.16816.F32.BF16 R92, R188, R118, R92 ;  /* 0x00000076bc5c723c */ /* 0x000fe2000004185c */
[--C-:B------:R-:W-:Y:S01]  /*af50*/  FFMA.FTZ R132, R157, UR19, -R227.reuse ;  /* 0x000000139d847c23 */ /* 0x100fe200080108e3 */
[----:B------:R-:W-:Y:S01]  /*af60*/  FFMA.FTZ R133, R195, UR19, -R227 ;  /* 0x00000013c3857c23 */ /* 0x000fe200080108e3 */
[----:B------:R-:W-:-:S02]  /*af70*/  MOV R157, R143 ;  /* 0x0000008f009d7202 */ /* 0x000fc40000000f00 */
[----:B------:R-:W-:Y:S01]  /*af80*/  MOV R156, R142 ;  /* 0x0000008e009c7202 */ /* 0x000fe20000000f00 */
[----:B------:R-:W-:Y:S01]  /*af90*/  HMMA.16816.F32.BF16 R104, R188, R136, R104 ;  /* 0x00000088bc68723c */ /* 0x000fe20000041868 */
[----:B------:R2:W-:Y:S05]  /*afa0*/  MUFU.EX2 R159, R135 ;  /* 0x00000087009f7308 */ /* 0x0005ea0000000800 */
[C---:B------:R-:W-:Y:S01]  /*afb0*/  HMMA.16816.F32.BF16 R112, R4.reuse, R116, R112 ;  /* 0x000000740470723c */ /* 0x040fe20000041870 */
[--C-:B-1----:R-:W-:Y:S02]  /*afc0*/  FFMA.FTZ R2, R194, UR19, -R222.reuse ;  /* 0x00000013c2027c23 */ /* 0x102fe400080108de */
[----:B------:R1:W-:Y:S03]  /*afd0*/  MUFU.EX2 R192, R134 ;  /* 0x0000008600c07308 */ /* 0x0003e60000000800 */
[C---:B------:R-:W-:Y:S06]  /*afe0*/  HMMA.16816.F32.BF16 R128, R4.reuse, R136, R128 ;  /* 0x000000880480723c */ /* 0x040fec0000041880 */
[----:B------:R-:W-:Y:S01]  /*aff0*/  HMMA.16816.F32.BF16 R116, R4, R118, R144 ;  /* 0x000000760474723c */ /* 0x000fe20000041890 */
[----:B------:R-:W-:Y:S01]  /*b000*/  FFMA.FTZ R136, R154, UR19, -R181 ;  /* 0x000000139a887c23 */ /* 0x000fe200080108b5 */
[----:B------:R-:W4:Y:S01]  /*b010*/  LDSM.16.MT88.4 R144, [R242+0xc800] ;  /* 0x00c80000f290783b */ /* 0x000f220000004200 */
[----:B------:R-:W-:Y:S01]  /*b020*/  MOV R154, R153 ;  /* 0x00000099009a7202 */ /* 0x000fe20000000f00 */
[----:B------:R1:W-:Y:S01]  /*b030*/  MUFU.EX2 R194, R2 ;  /* 0x0000000200c27308 */ /* 0x0003e20000000800 */
[----:B------:R-:W-:Y:S01]  /*b040*/  MOV R153, R180 ;  /* 0x000000b400997202 */ /* 0x000fe20000000f00 */
[----:B---3--:R-:W-:Y:S01]  /*b050*/  HMMA.16816.F32.BF16 R96, R188, R124, R96 ;  /* 0x0000007cbc60723c */ /* 0x008fe20000041860 */
[----:B------:R-:W-:Y:S01]  /*b060*/  MOV R180, R186 ;  /* 0x000000ba00b47202 */ /* 0x000fe20000000f00 */
[----:B--2---:R-:W-:Y:S01]  /*b070*/  FFMA.FTZ R135, R224, UR19, -R227 ;  /* 0x00000013e0877c23 */ /* 0x004fe200080108e3 */
[----:B-1----:R-:W-:Y:S01]  /*b080*/  FFMA.FTZ R134, R187, UR19, -R222 ;  /* 0x00000013bb867c23 */ /* 0x002fe200080108de */
[----:B------:R-:W-:-:S02]  /*b090*/  FFMA.FTZ R137, R193, UR19, -R213 ;  /* 0x00000013c1897c23 */ /* 0x000fc400080108d5 */
[C---:B------:R-:W-:Y:S01]  /*b0a0*/  HMMA.16816.F32.BF16 R108, R188.reuse, R126, R108 ;  /* 0x0000007ebc6c723c */ /* 0x040fe2000004186c */
[----:B------:R1:W-:Y:S05]  /*b0b0*/  MUFU.EX2 R186, R132 ;  /* 0x0000008400ba7308 */ /* 0x0003ea0000000800 */
[----:B------:R-:W-:Y:S03]  /*b0c0*/  HMMA.16816.F32.BF16 R100, R188, R138, R100 ;  /* 0x0000008abc64723c */ /* 0x000fe60000041864 */
[----:B------:R2:W3:Y:S01]  /*b0d0*/  MUFU.EX2 R188, R136 ;  /* 0x0000008800bc7308 */ /* 0x0004e20000000800 */
[----:B------:R-:W-:Y:S01]  /*b0e0*/  FFMA.FTZ R2, R154, UR19, -R213 ;  /* 0x000000139a027c23 */ /* 0x000fe200080108d5 */
[----:B------:R-:W-:Y:S01]  /*b0f0*/  MOV R154, R157 ;  /* 0x0000009d009a7202 */ /* 0x000fe20000000f00 */
[C---:B------:R-:W-:Y:S01]  /*b100*/  HMMA.16816.F32.BF16 R120, R4.reuse, R124, R120 ;  /* 0x0000007c0478723c */ /* 0x040fe20000041878 */
[----:B------:R-:W4:Y:S04]  /*b110*/  LDL.LU R157, [R1+0x4c] ;  /* 0x00004c00019d7983 */ /* 0x000f280000300800 */
[----:B------:R3:W-:Y:S01]  /*b120*/  MUFU.EX2 R195, R133 ;  /* 0x0000008500c37308 */ /* 0x0007e20000000800 */
[--C-:B-1----:R-:W-:Y:S01]  /*b130*/  FFMA.FTZ R132, R140, UR19, -R222.reuse ;  /* 0x000000138c847c23 */ /* 0x102fe200080108de */
[C---:B------:R-:W-:Y:S01]  /*b140*/  HMMA.16816.F32.BF16 R124, R4.reuse, R126, R160 ;  /* 0x0000007e047c723c */ /* 0x040fe200000418a0 */
[--C-:B------:R-:W-:Y:S01]  /*b150*/  FFMA.FTZ R223, R223, UR19, -R181.reuse ;  /* 0x00000013dfdf7c23 */ /* 0x100fe200080108b5 */
[----:B------:R-:W-:Y:S01]  /*b160*/  FFMA.FTZ R238, R238, UR19, -R181 ;  /* 0x00000013eeee7c23 */ /* 0x000fe200080108b5 */
[--C-:B------:R-:W-:Y:S01]  /*b170*/  FFMA.FTZ R232, R232, UR19, -R227.reuse ;  /* 0x00000013e8e87c23 */ /* 0x100fe200080108e3 */
[--C-:B------:R-:W-:Y:S01]  /*b180*/  FFMA.FTZ R237, R237, UR19, -R227.reuse ;  /* 0x00000013eded7c23 */ /* 0x100fe200080108e3 */
[--C-:B------:R-:W-:Y:S01]  /*b190*/  FFMA.FTZ R233, R233, UR19, -R222.reuse ;  /* 0x00000013e9e97c23 */ /* 0x100fe200080108de */
[----:B------:R-:W-:Y:S01]  /*b1a0*/  MUFU.EX2 R224, R135 ;  /* 0x0000008700e07308 */ /* 0x000fe20000000800 */
[----:B--2---:R-:W-:Y:S01]  /*b1b0*/  FFMA.FTZ R136, R141, UR19, -R227 ;  /* 0x000000138d887c23 */ /* 0x004fe200080108e3 */
[----:B------:R-:W-:Y:S01]  /*b1c0*/  HMMA.16816.F32.BF16 R4, R4, R138, R168 ;  /* 0x0000008a0404723c */ /* 0x000fe200000418a8 */
[----:B------:R-:W-:Y:S01]  /*b1d0*/  LDSM.16.MT88.4 R140, [R244+0xc800] ;  /* 0x00c80000f48c783b */ /* 0x000fe20000004200 */
[--C-:B------:R-:W-:Y:S01]  /*b1e0*/  FFMA.FTZ R235, R235, UR19, -R222.reuse ;  /* 0x00000013ebeb7c23 */ /* 0x100fe200080108de */
[--C-:B------:R-:W-:Y:S01]  /*b1f0*/  FFMA.FTZ R234, R234, UR19, -R213.reuse ;  /* 0x00000013eaea7c23 */ /* 0x100fe200080108d5 */
[----:B------:R-:W-:Y:S01]  /*b200*/  FFMA.FTZ R236, R236, UR19, -R213 ;  /* 0x00000013ecec7c23 */ /* 0x000fe200080108d5 */
[--C-:B------:R-:W-:Y:S01]  /*b210*/  FFMA.FTZ R185, R185, UR19, -R181.reuse ;  /* 0x00000013b9b97c23 */ /* 0x100fe200080108b5 */
[----:B------:R1:W2:Y:S01]  /*b220*/  MUFU.EX2 R191, R136 ;  /* 0x0000008800bf7308 */ /* 0x0002a20000000800 */
[----:B---3--:R-:W-:Y:S01]  /*b230*/  FFMA.FTZ R133, R211, UR19, -R222 ;  /* 0x00000013d3857c23 */ /* 0x008fe200080108de */
[----:B------:R-:W-:Y:S01]  /*b240*/  FFMA.FTZ R180, R180, UR19, -R181 ;  /* 0x00000013b4b47c23 */ /* 0x000fe200080108b5 */
[----:B------:R-:W-:Y:S01]  /*b250*/  FFMA.FTZ R166, R226, UR19, -R227 ;  /* 0x00000013e2a67c23 */ /* 0x000fe200080108e3 */
[----:B------:R-:W-:Y:S04]  /*b260*/  LDSM.16.MT88.4 R160, [R241+0xf000] ;  /* 0x00f00000f1a0783b */ /* 0x000fe80000004200 */
[----:B------:R-:W-:Y:S08]  /*b270*/  MUFU.EX2 R187, R134 ;  /* 0x0000008600bb7308 */ /* 0x000ff00000000800 */
[----:B------:R3:W-:Y:S01]  /*b280*/  MUFU.EX2 R190, R132 ;  /* 0x0000008400be7308 */ /* 0x0007e20000000800 */
[--C-:B-1----:R-:W-:Y:S01]  /*b290*/  FFMA.FTZ R136, R239, UR19, -R213.reuse ;  /* 0x00000013ef887c23 */ /* 0x102fe200080108d5 */
[----:B------:R-:W-:-:S06]  /*b2a0*/  FFMA.FTZ R239, R155, UR19, -R213 ;  /* 0x000000139bef7c23 */ /* 0x000fcc00080108d5 */
[----:B------:R-:W-:Y:S08]  /*b2b0*/  MUFU.EX2 R193, R137 ;  /* 0x0000008900c17308 */ /* 0x000ff00000000800 */
[----:B------:R1:W1:Y:S08]  /*b2c0*/  MUFU.EX2 R211, R133 ;  /* 0x0000008500d37308 */ /* 0x0002700000000800 */
[----:B------:R-:W-:Y:S01]  /*b2d0*/  MUFU.EX2 R2, R2 ;  /* 0x0000000200027308 */ /* 0x000fe20000000800 */
[----:B---3--:R-:W-:-:S02]  /*b2e0*/  F2FP.BF16.F32.PACK_AB R132, R159, R188 ;  /* 0x000000bc9f84723e */ /* 0x008fc400000010ff */
[----:B------:R-:W-:Y:S02]  /*b2f0*/  F2FP.BF16.F32.PACK_AB R134, R225, R192 ;  /* 0x000000c0e186723e */ /* 0x000fe400000010ff */
[----:B--2---:R-:W-:Y:S02]  /*b300*/  F2FP.BF16.F32.PACK_AB R135, R224, R191 ;  /* 0x000000bfe087723e */ /* 0x004fe400000010ff */
[----:B------:R-:W-:Y:S01]  /*b310*/  MOV R155, R156 ;  /* 0x0000009c009b7202 */ /* 0x000fe20000000f00 */
[----:B------:R2:W3:Y:S08]  /*b320*/  MUFU.EX2 R158, R136 ;  /* 0x00000088009e7308 */ /* 0x0004f00000000800 */
[----:B------:R-:W4:Y:S01]  /*b330*/  MUFU.EX2 R239, R239 ;  /* 0x000000ef00ef7308 */ /* 0x000f220000000800 */
[----:B-1----:R-:W-:-:S02]  /*b340*/  F2FP.BF16.F32.PACK_AB R133, R195, R186 ;  /* 0x000000bac385723e */ /* 0x002fc400000010ff */
[----:B------:R-:W-:Y:S02]  /*b350*/  F2FP.BF16.F32.PACK_AB R138, R211, R190 ;  /* 0x000000bed38a723e */ /* 0x000fe400000010ff */
[----:B------:R-:W-:Y:S02]  /*b360*/  MOV R156, R153 ;  /* 0x00000099009c7202 */ /* 0x000fe40000000f00 */
[----:B------:R-:W4:Y:S01]  /*b370*/  LDL.LU R153, [R1+0x44] ;  /* 0x0000440001997983 */ /* 0x000f220000300800 */
[----:B--2---:R-:W-:Y:S02]  /*b380*/  F2FP.BF16.F32.PACK_AB R136, R194, R187 ;  /* 0x000000bbc288723e */ /* 0x004fe400000010ff */
[----:B---3--:R-:W-:Y:S02]  /*b390*/  F2FP.BF16.F32.PACK_AB R137, R193, R158 ;  /* 0x0000009ec189723e */ /* 0x008fe400000010ff */
[----:B----4-:R-:W-:Y:S01]  /*b3a0*/  F2FP.BF16.F32.PACK_AB R139, R2, R239 ;  /* 0x000000ef028b723e */ /* 0x010fe200000010ff */
[-C--:B------:R-:W-:Y:S06]  /*b3b0*/  HMMA.16816.F32.BF16 R28, R132, R144.reuse, R28 ;  /* 0x00000090841c723c */ /* 0x080fec000004181c */
[C---:B------:R-:W-:Y:S06]  /*b3c0*/  HMMA.16816.F32.BF16 R24, R136.reuse, R144, R24 ;  /* 0x000000908818723c */ /* 0x040fec0000041818 */
[-C--:B------:R-:W-:Y:S06]  /*b3d0*/  HMMA.16816.F32.BF16 R36, R136, R146.reuse, R36 ;  /* 0x000000928824723c */ /* 0x080fec0000041824 */
[C---:B------:R-:W-:Y:S01]  /*b3e0*/  HMMA.16816.F32.BF16 R32, R132.reuse, R146, R32 ;  /* 0x000000928420723c */ /* 0x040fe20000041820 */
[----:B------:R-:W1:Y:S05]  /*b3f0*/  LDSM.16.MT88.4 R144, [R240+0xc800] ;  /* 0x00c80000f090783b */ /* 0x000e6a0000004200 */
[-C--:B-1----:R-:W-:Y:S06]  /*b400*/  HMMA.16816.F32.BF16 R60, R132, R144.reuse, R60 ;  /* 0x00000090843c723c */ /* 0x082fec000004183c */
[C---:B------:R-:W-:Y:S06]  /*b410*/  HMMA.16816.F32.BF16 R56, R136.reuse, R144, R56 ;  /* 0x000000908838723c */ /* 0x040fec0000041838 */
[-C--:B------:R-:W-:Y:S06]  /*b420*/  HMMA.16816.F32.BF16 R68, R136, R146.reuse, R68 ;  /* 0x000000928844723c */ /* 0x080fec0000041844 */
[----:B------:R-:W-:Y:S01]  /*b430*/  HMMA.16816.F32.BF16 R64, R132, R146, R64 ;  /* 0x000000928440723c */ /* 0x000fe20000041840 */
[----:B------:R-:W1:Y:S05]  /*b440*/  LDSM.16.MT88.4 R144, [R242+0xe800] ;  /* 0x00e80000f290783b */ /* 0x000e6a0000004200 */
[C---:B-1----:R-:W-:Y:S06]  /*b450*/  HMMA.16816.F32.BF16 R88, R136.reuse, R144, R88 ;  /* 0x000000908858723c */ /* 0x042fec0000041858 */
[----:B------:R-:W-:Y:S06]  /*b460*/  HMMA.16816.F32.BF16 R92, R136, R146, R92 ;  /* 0x00000092885c723c */ /* 0x000fec000004185c */
[C---:B------:R-:W-:Y:S06]  /*b470*/  HMMA.16816.F32.BF16 R112, R132.reuse, R144, R112 ;  /* 0x000000908470723c */ /* 0x040fec0000041870 */
[----:B------:R-:W-:Y:S07]  /*b480*/  HMMA.16816.F32.BF16 R144, R132, R146, R116 ;  /* 0x000000928490723c */ /* 0x000fee0000041874 */
[----:B------:R-:W-:Y:S01]  /*b490*/  FFMA.FTZ R117, R152, UR19, -R181 ;  /* 0x0000001398757c23 */ /* 0x000fe200080108b5 */
[----:B------:R-:W-:-:S02]  /*b4a0*/  MOV R152, R182 ;  /* 0x000000b600987202 */ /* 0x000fc40000000f00 */
[----:B------:R-:W-:Y:S02]  /*b4b0*/  MOV R182, R183 ;  /* 0x000000b700b67202 */ /* 0x000fe40000000f00 */
[----:B------:R-:W2:Y:S01]  /*b4c0*/  LDL.LU R183, [R1+0x40] ;  /* 0x0000400001b77983 */ /* 0x000ea20000300800 */
        /* <DEDUP_REMOVED lines=15> */
[----:B------:R-:W-:-:S04]  /*b5c0*/  FFMA.FTZ R116, R156, UR19, -R181 ;  /* 0x000000139c747c23 */ /* 0x000fc800080108b5 */
[C---:B------:R-:W-:Y:S01]  /*b5d0*/  HMMA.16816.F32.BF16 R176, R132.reuse, R148, R128 ;  /* 0x0000009484b0723c */ /* 0x040fe20000041880 */
[----:B------:R-:W-:Y:S05]  /*b5e0*/  LDSM.16.MT88.4 R128, [R241+0xd000] ;  /* 0x00d00000f180783b */ /* 0x000fea0000004200 */
[----:B------:R-:W-:Y:S01]  /*b5f0*/  HMMA.16816.F32.BF16 R4, R132, R150, R4 ;  /* 0x000000968404723c */ /* 0x000fe20000041804 */
[----:B------:R3:W-:Y:S01]  /*b600*/  MUFU.EX2 R189, R117 ;  /* 0x0000007500bd7308 */ /* 0x0007e20000000800 */
[--C-:B------:R-:W-:Y:S01]  /*b610*/  FFMA.FTZ R119, R155, UR19, -R227.reuse ;  /* 0x000000139b777c23 */ /* 0x100fe200080108e3 */
[----:B------:R-:W-:-:S06]  /*b620*/  FFMA.FTZ R118, R210, UR19, -R227 ;  /* 0x00000013d2767c23 */ /* 0x000fcc00080108e3 */
[----:B------:R4:W4:Y:S01]  /*b630*/  MUFU.EX2 R156, R116 ;  /* 0x00000074009c7308 */ /* 0x0009220000000800 */
[----:B------:R-:W-:-:S07]  /*b640*/  FFMA.FTZ R164, R157, R250, R251 ;  /* 0x000000fa9da47223 */ /* 0x000fce00000100fb */
[----:B------:R-:W-:Y:S01]  /*b650*/  MUFU.EX2 R223, R223 ;  /* 0x000000df00df7308 */ /* 0x000fe20000000800 */
[----:B---3--:R-:W-:-:S07]  /*b660*/  FFMA.FTZ R117, R154, UR19, -R222 ;  /* 0x000000139a757c23 */ /* 0x008fce00080108de */
[----:B------:R-:W3:Y:S01]  /*b670*/  MUFU.EX2 R238, R238 ;  /* 0x000000ee00ee7308 */ /* 0x000ee20000000800 */
[C---:B-1----:R-:W-:Y:S06]  /*b680*/  HMMA.16816.F32.BF16 R120, R132.reuse, R140, R120 ;  /* 0x0000008c8478723c */ /* 0x042fec0000041878 */
[----:B------:R-:W-:Y:S01]  /*b690*/  HMMA.16816.F32.BF16 R124, R132, R142, R124 ;  /* 0x0000008e847c723c */ /* 0x000fe2000004187c */
[----:B------:R-:W1:Y:S01]  /*b6a0*/  LDSM.16.MT88.4 R132, [R242+0xd000] ;  /* 0x00d00000f284783b */ /* 0x000e620000004200 */
[----:B----4-:R-:W-:-:S04]  /*b6b0*/  FFMA.FTZ R116, R209, UR19, -R222 ;  /* 0x00000013d1747c23 */ /* 0x010fc800080108de */
[----:B------:R-:W-:Y:S01]  /*b6c0*/  HMMA.16816.F32.BF16 R96, R136, R140, R96 ;  /* 0x0000008c8860723c */ /* 0x000fe20000041860 */
[----:B------:R4:W-:Y:S08]  /*b6d0*/  MUFU.EX2 R140, R117 ;  /* 0x00000075008c7308 */ /* 0x0009f00000000800 */
[----:B------:R-:W-:Y:S08]  /*b6e0*/  MUFU.EX2 R232, R232 ;  /* 0x000000e800e87308 */ /* 0x000ff00000000800 */
[----:B------:R-:W1:Y:S01]  /*b6f0*/  MUFU.EX2 R237, R237 ;  /* 0x000000ed00ed7308 */ /* 0x000e620000000800 */
[----:B----4-:R-:W-:-:S07]  /*b700*/  FFMA.FTZ R117, R208, UR19, -R213 ;  /* 0x00000013d0757c23 */ /* 0x010fce00080108d5 */
[----:B------:R-:W-:Y:S08]  /*b710*/  MUFU.EX2 R210, R118 ;  /* 0x0000007600d27308 */ /* 0x000ff00000000800 */
[----:B------:R-:W-:Y:S08]  /*b720*/  MUFU.EX2 R233, R233 ;  /* 0x000000e900e97308 */ /* 0x000ff00000000800 */
[----:B------:R-:W-:Y:S08]  /*b730*/  MUFU.EX2 R235, R235 ;  /* 0x000000eb00eb7308 */ /* 0x000ff00000000800 */
[----:B------:R-:W-:Y:S08]  /*b740*/  MUFU.EX2 R234, R234 ;  /* 0x000000ea00ea7308 */ /* 0x000ff00000000800 */
[----:B------:R-:W-:Y:S01]  /*b750*/  MUFU.EX2 R236, R236 ;  /* 0x000000ec00ec7308 */ /* 0x000fe20000000800 */
[----:B------:R-:W-:Y:S01]  /*b760*/  F2FP.BF16.F32.PACK_AB R170, R156, R189 ;  /* 0x000000bd9caa723e */ /* 0x000fe200000010ff */
[----:B------:R-:W-:Y:S01]  /*b770*/  FFMA.FTZ R165, R153, R248, R249 ;  /* 0x000000f899a57223 */ /* 0x000fe200000100f9 */
[----:B------:R-:W-:Y:S01]  /*b780*/  FFMA.FTZ R167, R152, UR19, -R181 ;  /* 0x0000001398a77c23 */ /* 0x000fe200080108b5 */
[----:B------:R-:W-:Y:S01]  /*b790*/  HMMA.16816.F32.BF16 R104, R136, R148, R104 ;  /* 0x000000948868723c */ /* 0x000fe20000041868 */
[----:B------:R4:W5:Y:S03]  /*b7a0*/  LDL.LU R251, [R1+0xa8] ;  /* 0x0000a80001fb7983 */ /* 0x0009660000300800 */
[----:B------:R1:W1:Y:S08]  /*b7b0*/  MUFU.EX2 R209, R116 ;  /* 0x0000007400d17308 */ /* 0x0002700000000800 */
[----:B------:R-:W4:Y:S01]  /*b7c0*/  MUFU.EX2 R141, R119 ;  /* 0x00000077008d7308 */ /* 0x000f220000000800 */
[----:B---3--:R-:W-:Y:S01]  /*b7d0*/  F2FP.BF16.F32.PACK_AB R168, R238, R223 ;  /* 0x000000dfeea8723e */ /* 0x008fe200000010ff */
[----:B------:R3:W5:Y:S06]  /*b7e0*/  LDL.LU R250, [R1+0xa4] ;  /* 0x0000a40001fa7983 */ /* 0x00076c0000300800 */
[----:B------:R3:W-:Y:S01]  /*b7f0*/  MUFU.EX2 R208, R117 ;  /* 0x0000007500d07308 */ /* 0x0007e20000000800 */
[----:B-1----:R-:W-:Y:S01]  /*b800*/  FFMA.FTZ R116, R184, UR19, -R213 ;  /* 0x00000013b8747c23 */ /* 0x002fe200080108d5 */
[----:B------:R-:W-:Y:S01]  /*b810*/  F2FP.BF16.F32.PACK_AB R169, R237, R232 ;  /* 0x000000e8eda9723e */ /* 0x000fe200000010ff */
[----:B------:R1:W5:Y:S01]  /*b820*/  LDL.LU R249, [R1+0xa0] ;  /* 0x0000a00001f97983 */ /* 0x0003620000300800 */
[----:B------:R-:W-:-:S02]  /*b830*/  F2FP.BF16.F32.PACK_AB R118, R209, R140 ;  /* 0x0000008cd176723e */ /* 0x000fc400000010ff */
[----:B----4-:R-:W-:Y:S02]  /*b840*/  F2FP.BF16.F32.PACK_AB R171, R210, R141 ;  /* 0x0000008dd2ab723e */ /* 0x010fe400000010ff */
[----:B------:R4:W1:Y:S01]  /*b850*/  MUFU.EX2 R157, R116 ;  /* 0x00000074009d7308 */ /* 0x0008620000000800 */
[----:B------:R2:W5:Y:S01]  /*b860*/  LDL.LU R248, [R1+0x9c] ;  /* 0x00009c0001f87983 */ /* 0x0005620000300800 */
[----:B---3--:R-:W-:-:S03]  /*b870*/  F2FP.BF16.F32.PACK_AB R117, R236, R234 ;  /* 0x000000eaec75723e */ /* 0x008fc600000010ff */
[----:B------:R-:W-:Y:S01]  /*b880*/  HMMA.16816.F32.BF16 R28, R168, R132, R28 ;  /* 0x00000084a81c723c */ /* 0x000fe2000004181c */
[----:B----4-:R-:W-:Y:S02]  /*b890*/  F2FP.BF16.F32.PACK_AB R116, R235, R233 ;  /* 0x000000e9eb74723e */ /* 0x010fe400000010ff */
[----:B-1----:R-:W-:-:S03]  /*b8a0*/  F2FP.BF16.F32.PACK_AB R119, R208, R157 ;  /* 0x0000009dd077723e */ /* 0x002fc600000010ff */
[----:B------:R-:W-:Y:S06]  /*b8b0*/  HMMA.16816.F32.BF16 R32, R168, R134, R32 ;  /* 0x00000086a820723c */ /* 0x000fec0000041820 */
[C---:B------:R-:W-:Y:S06]  /*b8c0*/  HMMA.16816.F32.BF16 R24, R116.reuse, R132, R24 ;  /* 0x000000847418723c */ /* 0x040fec0000041818 */
[----:B------:R-:W-:Y:S01]  /*b8d0*/  HMMA.16816.F32.BF16 R36, R116, R134, R36 ;  /* 0x000000867424723c */ /* 0x000fe20000041824 */
[----:B------:R-:W1:Y:S05]  /*b8e0*/  LDSM.16.MT88.4 R132, [R240+0xd000] ;  /* 0x00d00000f084783b */ /* 0x000e6a0000004200 */
[-C--:B------:R-:W-:Y:S06]  /*b8f0*/  HMMA.16816.F32.BF16 R44, R168, R128.reuse, R44 ;  /* 0x00000080a82c723c */ /* 0x080fec000004182c */
[C---:B------:R-:W-:Y:S06]  /*b900*/  HMMA.16816.F32.BF16 R40, R116.reuse, R128, R40 ;  /* 0x000000807428723c */ /* 0x040fec0000041828 */
[-C--:B------:R-:W-:Y:S06]  /*b910*/  HMMA.16816.F32.BF16 R52, R116, R130.reuse, R52 ;  /* 0x000000827434723c */ /* 0x080fec0000041834 */
[----:B------:R-:W-:Y:S01]  /*b920*/  HMMA.16816.F32.BF16 R48, R168, R130, R48 ;  /* 0x00000082a830723c */ /* 0x000fe20000041830 */
[----:B------:R-:W3:Y:S05]  /*b930*/  LDSM.16.MT88.4 R128, [R244+0xf000] ;  /* 0x00f00000f480783b */ /* 0x000eea0000004200 */
[C---:B-1----:R-:W-:Y:S06]  /*b940*/  HMMA.16816.F32.BF16 R152, R116.reuse, R132, R56 ;  /* 0x000000847498723c */ /* 0x042fec0000041838 */
[----:B---3--:R-:W-:Y:S01]  /*b950*/  HMMA.16816.F32.BF16 R56, R116, R128, R72 ;  /* 0x000000807438723c */ /* 0x008fe20000041848 */
[----:B------:R-:W1:Y:S01]  /*b960*/  LDSM.16.MT88.4 R72, [R240+0xf000] ;  /* 0x00f00000f048783b */ /* 0x000e620000004200 */
[----:B--2---:R-:W-:Y:S01]  /*b970*/  FFMA.FTZ R196, R183, R196, R247 ;  /* 0x000000c4b7c47223 */ /* 0x004fe200000100f7 */
[----:B------:R-:W-:Y:S01]  /*b980*/  FFMA.FTZ R184, R246, UR19, -R227 ;  /* 0x00000013f6b87c23 */ /* 0x000fe200080108e3 */
[----:B------:R-:W-:Y:S01]  /*b990*/  FFMA.FTZ R181, R182, UR19, -R181 ;  /* 0x00000013b6b57c23 */ /* 0x000fe200080108b5 */
[----:B------:R3:W5:Y:S01]  /*b9a0*/  LDL.LU R247, [R1+0x98] ;  /* 0x0000980001f77983 */ /* 0x0007620000300800 */
[--C-:B------:R-:W-:Y:S01]  /*b9b0*/  FFMA.FTZ R183, R245, UR19, -R227.reuse ;  /* 0x00000013f5b77c23 */ /* 0x100fe200080108e3 */
[----:B------:R-:W-:-:S02]  /*b9c0*/  FFMA.FTZ R182, R243, UR19, -R227 ;  /* 0x00000013f3b67c23 */ /* 0x000fc400080108e3 */
[----:B------:R3:W5:Y:S04]  /*b9d0*/  LDL.LU R246, [R1+0x94] ;  /* 0x0000940001f67983 */ /* 0x0007680000300800 */
[----:B------:R3:W5:Y:S04]  /*b9e0*/  LDL.LU R245, [R1+0x90] ;  /* 0x0000900001f57983 */ /* 0x0007680000300800 */
[----:B------:R3:W5:Y:S04]  /*b9f0*/  LDL.LU R243, [R1+0x8c] ;  /* 0x00008c0001f37983 */ /* 0x0007680000300800 */
[----:B------:R3:W5:Y:S04]  /*ba00*/  LDL.LU R227, [R1+0x88] ;  /* 0x0000880001e37983 */ /* 0x0007680000300800 */
[----:B------:R3:W5:Y:S01]  /*ba10*/  LDL.LU R226, [R1+0x84] ;  /* 0x0000840001e27983 */ /* 0x0007620000300800 */
[----:B-1----:R-:W-:Y:S03]  /*ba20*/  HMMA.16816.F32.BF16 R172, R116, R72, R104 ;  /* 0x0000004874ac723c */ /* 0x002fe60000041868 */
[----:B------:R-:W2:Y:S03]  /*ba30*/  LDL.LU R107, [R1+0x48] ;  /* 0x00004800016b7983 */ /* 0x000ea60000300800 */
[C---:B------:R-:W-:Y:S06]  /*ba40*/  HMMA.16816.F32.BF16 R108, R136.reuse, R142, R108 ;  /* 0x0000008e886c723c */ /* 0x040fec000004186c */
[----:B------:R-:W-:Y:S01]  /*ba50*/  HMMA.16816.F32.BF16 R100, R136, R150, R100 ;  /* 0x000000968864723c */ /* 0x000fe20000041864 */
[----:B------:R-:W1:Y:S04]  /*ba60*/  LDSM.16.MT88.4 R136, [R244+0xd000] ;  /* 0x00d00000f488783b */ /* 0x000e680000004200 */
[----:B------:R-:W4:Y:S01]  /*ba70*/  LDSM.16.MT88.4 R148, [R242+0xf000] ;  /* 0x00f00000f294783b */ /* 0x000f220000004200 */
[----:B------:R-:W-:Y:S01]  /*ba80*/  MUFU.EX2 R106, R180 ;  /* 0x000000b4006a7308 */ /* 0x000fe20000000800 */
        /* <DEDUP_REMOVED lines=8> */
[----:B------:R-:W3:Y:S01]  /*bb10*/  MUFU.EX2 R166, R166 ;  /* 0x000000a600a67308 */ /* 0x000ee20000000800 */
[-C--:B-1----:R-:W-:Y:S06]  /*bb20*/  HMMA.16816.F32.BF16 R12, R168, R136.reuse, R12 ;  /* 0x00000088a80c723c */ /* 0x082fec000004180c */
[C---:B------:R-:W-:Y:S06]  /*bb30*/  HMMA.16816.F32.BF16 R8, R116.reuse, R136, R8 ;  /* 0x000000887408723c */ /* 0x040fec0000041808 */
[-C--:B------:R-:W-:Y:S06]  /*bb40*/  HMMA.16816.F32.BF16 R20, R116, R138.reuse, R20 ;  /* 0x0000008a7414723c */ /* 0x080fec0000041814 */
[----:B------:R-:W-:Y:S06]  /*bb50*/  HMMA.16816.F32.BF16 R16, R168, R138, R16 ;  /* 0x0000008aa810723c */ /* 0x000fec0000041810 */
[----:B----4-:R-:W-:Y:S07]  /*bb60*/  HMMA.16816.F32.BF16 R136, R116, R148, R88 ;  /* 0x000000947488723c */ /* 0x010fee0000041858 */
[----:B------:R-:W-:-:S02]  /*bb70*/  MOV R89, R141 ;  /* 0x0000008d00597202 */ /* 0x000fc40000000f00 */
[----:B------:R-:W-:Y:S02]  /*bb80*/  MOV R88, R140 ;  /* 0x0000008c00587202 */ /* 0x000fe40000000f00 */
[----:B------:R-:W-:Y:S01]  /*bb90*/  HMMA.16816.F32.BF16 R140, R116, R150, R92 ;  /* 0x00000096748c723c */ /* 0x000fe2000004185c */
[----:B------:R-:W-:Y:S02]  /*bba0*/  MOV R91, R159 ;  /* 0x0000009f005b7202 */ /* 0x000fe40000000f00 */
[----:B------:R-:W-:Y:S01]  /*bbb0*/  MOV R90, R158 ;  /* 0x0000009e005a7202 */ /* 0x000fe20000000f00 */
[----:B------:R-:W-:Y:S03]  /*bbc0*/  MUFU.EX2 R92, R183 ;  /* 0x000000b7005c7308 */ /* 0x000fe60000000800 */
[----:B------:R-:W-:Y:S02]  /*bbd0*/  MOV R95, R157 ;  /* 0x0000009d005f7202 */ /* 0x000fe40000000f00 */
[----:B------:R-:W-:-:S02]  /*bbe0*/  MOV R94, R156 ;  /* 0x0000009c005e7202 */ /* 0x000fc40000000f00 */
[----:B------:R-:W-:Y:S01]  /*bbf0*/  HMMA.16816.F32.BF16 R156, R116, R162, R108 ;  /* 0x000000a2749c723c */ /* 0x000fe2000004186c */
[----:B------:R-:W-:Y:S08]  /*bc00*/  MUFU.EX2 R108, R181 ;  /* 0x000000b5006c7308 */ /* 0x000ff00000000800 */
[----:B------:R1:W-:Y:S02]  /*bc10*/  MUFU.EX2 R111, R182 ;  /* 0x000000b6006f7308 */ /* 0x0003e40000000800 */
[----:B-1----:R-:W1:Y:S06]  /*bc20*/  LDSM.16.MT88.4 R180, [R244+0xd800] ;  /* 0x00d80000f4b4783b */ /* 0x002e6c0000004200 */
[----:B------:R-:W-:Y:S08]  /*bc30*/  MUFU.EX2 R212, R212 ;  /* 0x000000d400d47308 */ /* 0x000ff00000000800 */
[----:B------:R-:W4:Y:S08]  /*bc40*/  MUFU.EX2 R218, R218 ;  /* 0x000000da00da7308 */ /* 0x000f300000000800 */
[----:B------:R-:W-:Y:S08]  /*bc50*/  MUFU.EX2 R219, R219 ;  /* 0x000000db00db7308 */ /* 0x000ff00000000800 */
[----:B------:R-:W1:Y:S08]  /*bc60*/  MUFU.EX2 R222, R222 ;  /* 0x000000de00de7308 */ /* 0x000e700000000800 */
[----:B------:R-:W-:Y:S08]  /*bc70*/  MUFU.EX2 R206, R206 ;  /* 0x000000ce00ce7308 */ /* 0x000ff00000000800 */
[----:B------:R-:W-:Y:S08]  /*bc80*/  MUFU.EX2 R221, R221 ;  /* 0x000000dd00dd7308 */ /* 0x000ff00000000800 */
[----:B------:R-:W-:Y:S01]  /*bc90*/  MUFU.EX2 R204, R204 ;  /* 0x000000cc00cc7308 */ /* 0x000fe20000000800 */
[----:B------:R-:W-:Y:S01]  /*bca0*/  FADD.FTZ R164, R217, R164 ;  /* 0x000000a4d9a47221 */ /* 0x000fe20000010000 */
[----:B------:R-:W-:Y:S01]  /*bcb0*/  FADD.FTZ R165, R216, R165 ;  /* 0x000000a5d8a57221 */ /* 0x000fe20000010000 */
[----:B------:R-:W-:Y:S01]  /*bcc0*/  HMMA.16816.F32.BF16 R176, R168, R72, R176 ;  /* 0x00000048a8b0723c */ /* 0x000fe200000418b0 */
[----:B---3--:R-:W-:Y:S01]  /*bcd0*/  MOV R220, R166 ;  /* 0x000000a600dc7202 */ /* 0x008fe20000000f00 */
[----:B------:R-:W-:-:S03]  /*bce0*/  FADD.FTZ R203, R203, R164 ;  /* 0x000000a4cbcb7221 */ /* 0x000fc60000010000 */
[----:B------:R-:W3:Y:S01]  /*bcf0*/  MUFU.EX2 R93, R167 ;  /* 0x000000a7005d7308 */ /* 0x000ee20000000800 */
[----:B----4-:R-:W-:Y:S01]  /*bd00*/  F2FP.BF16.F32.PACK_AB R164, R218, R212 ;  /* 0x000000d4daa4723e */ /* 0x010fe200000010ff */
[----:B------:R-:W-:Y:S01]  /*bd10*/  HMMA.16816.F32.BF16 R68, R116, R134, R68 ;  /* 0x000000867444723c */ /* 0x000fe20000041844 */
[----:B-1----:R-:W-:Y:S01]  /*bd20*/  F2FP.BF16.F32.PACK_AB R166, R222, R219 ;  /* 0x000000dbdea6723e */ /* 0x002fe200000010ff */
[----:B------:R-:W-:-:S04]  /*bd30*/  FADD.FTZ R196, R215, R196 ;  /* 0x000000c4d7c47221 */ /* 0x000fc80000010000 */
[----:B------:R-:W-:Y:S01]  /*bd40*/  MUFU.EX2 R110, R185 ;  /* 0x000000b9006e7308 */ /* 0x000fe20000000800 */
[C---:B------:R-:W-:Y:S06]  /*bd50*/  HMMA.16816.F32.BF16 R84, R116.reuse, R130, R84 ;  /* 0x000000827454723c */ /* 0x040fec0000041854 */
[C---:B------:R-:W-:Y:S01]  /*bd60*/  HMMA.16816.F32.BF16 R96, R116.reuse, R160, R96 ;  /* 0x000000a07460723c */ /* 0x040fe20000041860 */
[----:B------:R-:W-:Y:S05]  /*bd70*/  MUFU.EX2 R109, R184 ;  /* 0x000000b8006d7308 */ /* 0x000fea0000000800 */
[----:B------:R-:W-:Y:S06]  /*bd80*/  HMMA.16816.F32.BF16 R100, R116, R74, R100 ;  /* 0x0000004a7464723c */ /* 0x000fec0000041864 */
[C---:B------:R-:W-:Y:S06]  /*bd90*/  HMMA.16816.F32.BF16 R60, R168.reuse, R132, R60 ;  /* 0x00000084a83c723c */ /* 0x040fec000004183c */
[C---:B------:R-:W-:Y:S06]  /*bda0*/  HMMA.16816.F32.BF16 R64, R168.reuse, R134, R64 ;  /* 0x00000086a840723c */ /* 0x040fec0000041840 */
[C---:B------:R-:W-:Y:S06]  /*bdb0*/  HMMA.16816.F32.BF16 R116, R168.reuse, R128, R76 ;  /* 0x00000080a874723c */ /* 0x040fec000004184c */
[C---:B------:R-:W-:Y:S06]  /*bdc0*/  HMMA.16816.F32.BF16 R132, R168.reuse, R148, R112 ;  /* 0x00000094a884723c */ /* 0x040fec0000041870 */
[C---:B------:R-:W-:Y:S01]  /*bdd0*/  HMMA.16816.F32.BF16 R144, R168.reuse, R150, R144 ;  /* 0x00000096a890723c */ /* 0x040fe20000041890 */
[----:B------:R-:W-:Y:S01]  /*bde0*/  FADD.FTZ R207, R199, R196 ;  /* 0x000000c4c7cf7221 */ /* 0x000fe20000010000 */
[----:B------:R-:W-:Y:S01]  /*bdf0*/  MOV R217, R108 ;  /* 0x0000006c00d97202 */ /* 0x000fe20000000f00 */
[----:B------:R-:W-:Y:S03]  /*be00*/  LDSM.16.MT88.4 R112, [R240+0xd800] ;  /* 0x00d80000f070783b */ /* 0x000fe60000004200 */
[C---:B------:R-:W-:Y:S01]  /*be10*/  HMMA.16816.F32.BF16 R128, R168.reuse, R130, R80 ;  /* 0x00000082a880723c */ /* 0x040fe20000041850 */
[----:B------:R-:W1:Y:S05]  /*be20*/  LDSM.16.MT88.4 R80, [R242+0xd800] ;  /* 0x00d80000f250783b */ /* 0x000e6a0000004200 */
[C---:B------:R-:W-:Y:S06]  /*be30*/  HMMA.16816.F32.BF16 R148, R168.reuse, R160, R120 ;  /* 0x000000a0a894723c */ /* 0x040fec0000041878 */
[----:B------:R-:W-:Y:S07]  /*be40*/  HMMA.16816.F32.BF16 R160, R168, R162, R124 ;  /* 0x000000a2a8a0723c */ /* 0x000fee000004187c */
[----:B------:R-:W-:-:S02]  /*be50*/  MOV R124, R89 ;  /* 0x00000059007c7202 */ /* 0x000fc40000000f00 */
[----:B------:R-:W-:Y:S02]  /*be60*/  MOV R89, R187 ;  /* 0x000000bb00597202 */ /* 0x000fe40000000f00 */
[----:B---3--:R-:W-:Y:S02]  /*be70*/  MOV R216, R93 ;  /* 0x0000005d00d87202 */ /* 0x008fe40000000f00 */
[----:B------:R-:W-:Y:S01]  /*be80*/  MOV R215, R92 ;  /* 0x0000005c00d77202 */ /* 0x000fe20000000f00 */
[----:B------:R-:W-:Y:S01]  /*be90*/  HMMA.16816.F32.BF16 R168, R168, R74, R4 ;  /* 0x0000004aa8a8723c */ /* 0x000fe20000041804 */
[----:B--2---:R-:W-:Y:S02]  /*bea0*/  FFMA.FTZ R214, R107, R3, R214 ;  /* 0x000000036bd67223 */ /* 0x004fe400000100d6 */
[----:B------:R-:W2:Y:S02]  /*beb0*/  MUFU.EX2 R3, R213 ;  /* 0x000000d500037308 */ /* 0x000ea40000000800 */
[----:B------:R-:W-:Y:S01]  /*bec0*/  FADD.FTZ R72, R197, R214 ;  /* 0x000000d6c5487221 */ /* 0x000fe20000010000 */
[----:B------:R-:W-:Y:S01]  /*bed0*/  FADD.FTZ R214, R198, R165 ;  /* 0x000000a5c6d67221 */ /* 0x000fe20000010000 */
[----:B------:R-:W-:Y:S01]  /*bee0*/  F2FP.BF16.F32.PACK_AB R165, R221, R206 ;  /* 0x000000cedda5723e */ /* 0x000fe200000010ff */
[----:B------:R-:W-:Y:S01]  /*bef0*/  LDSM.16.MT88.4 R196, [R241+0xd800] ;  /* 0x00d80000f1c4783b */ /* 0x000fe20000004200 */
[----:B--2---:R-:W-:-:S02]  /*bf00*/  F2FP.BF16.F32.PACK_AB R167, R3, R204 ;  /* 0x000000cc03a7723e */ /* 0x004fc400000010ff */
[----:B------:R-:W-:Y:S02]  /*bf10*/  MOV R213, R111 ;  /* 0x0000006f00d57202 */ /* 0x000fe40000000f00 */
[----:B------:R-:W-:Y:S02]  /*bf20*/  MOV R111, R90 ;  /* 0x0000005a006f7202 */ /* 0x000fe40000000f00 */
[----:B------:R-:W-:Y:S02]  /*bf30*/  MOV R90, R186 ;  /* 0x000000ba005a7202 */ /* 0x000fe40000000f00 */
[----:B------:R-:W-:Y:S01]  /*bf40*/  HMMA.16816.F32.BF16 R184, R164, R182, R20 ;  /* 0x000000b6a4b8723c */ /* 0x000fe20000041814 */
[----:B------:R-:W2:Y:S01]  /*bf50*/  LDSM.16.MT88.4 R20, [R244+0xf800] ;  /* 0x00f80000f414783b */ /* 0x000ea20000004200 */
[----:B------:R-:W-:Y:S02]  /*bf60*/  F2FP.BF16.F32.PACK_AB R4, R106, R110 ;  /* 0x0000006e6a04723e */ /* 0x000fe400000010ff */
[----:B------:R-:W-:-:S02]  /*bf70*/  F2FP.BF16.F32.PACK_AB R5, R215, R109 ;  /* 0x0000006dd705723e */ /* 0x000fc400000010ff */
[----:B------:R-:W-:Y:S02]  /*bf80*/  F2FP.BF16.F32.PACK_AB R6, R217, R216 ;  /* 0x000000d8d906723e */ /* 0x000fe400000010ff */
[----:B------:R-:W-:Y:S02]  /*bf90*/  F2FP.BF16.F32.PACK_AB R7, R220, R213 ;  /* 0x000000d5dc07723e */ /* 0x000fe400000010ff */
        /* <DEDUP_REMOVED lines=9> */
[----:B------:R-:W-:Y:S01]  /*c030*/  HMMA.16816.F32.BF16 R192, R4, R180, R12 ;  /* 0x000000b404c0723c */ /* 0x000fe2000004180c */
[----:B------:R-:W-:Y:S01]  /*c040*/  MOV R92, R190 ;  /* 0x000000be005c7202 */ /* 0x000fe20000000f00 */
[----:B------:R-:W-:Y:S01]  /*c050*/  LDSM.16.MT88.4 R12, [R241+0xf800] ;  /* 0x00f80000f10c783b */ /* 0x000fe20000004200 */
[----:B------:R-:W-:-:S02]  /*c060*/  MOV R88, R189 ;  /* 0x000000bd00587202 */ /* 0x000fc40000000f00 */
[----:B------:R-:W-:Y:S02]  /*c070*/  MOV R91, R188 ;  /* 0x000000bc005b7202 */ /* 0x000fe40000000f00 */
[----:B------:R-:W-:Y:S01]  /*c080*/  HMMA.16816.F32.BF16 R188, R164, R180, R8 ;  /* 0x000000b4a4bc723c */ /* 0x000fe20000041808 */
[----:B------:R-:W-:Y:S05]  /*c090*/  LDSM.16.MT88.4 R8, [R240+0xf800] ;  /* 0x00f80000f008783b */ /* 0x000fea0000004200 */
[----:B------:R-:W-:Y:S01]  /*c0a0*/  HMMA.16816.F32.BF16 R180, R4, R182, R16 ;  /* 0x000000b604b4723c */ /* 0x000fe20000041810 */
[----:B------:R-:W3:Y:S01]  /*c0b0*/  LDSM.16.MT88.4 R16, [R242+0xf800] ;  /* 0x00f80000f210783b */ /* 0x000ee20000004200 */
[----:B------:R-:W-:-:S04]  /*c0c0*/  FADD.FTZ R205, R205, R72 ;  /* 0x00000048cdcd7221 */ /* 0x000fc80000010000 */
[----:B-1----:R-:W-:Y:S01]  /*c0d0*/  HMMA.16816.F32.BF16 R76, R164, R82, R36 ;  /* 0x00000052a44c723c */ /* 0x002fe20000041824 */
[----:B------:R-:W-:-:S06]  /*c0e0*/  FADD.FTZ R203, R202, R203 ;  /* 0x000000cbcacb7221 */ /* 0x000fcc0000010000 */
[----:B------:R-:W-:Y:S01]  /*c0f0*/  MOV R39, R91 ;  /* 0x0000005b00277202 */ /* 0x000fe20000000f00 */
[----:B------:R-:W-:Y:S01]  /*c100*/  HMMA.16816.F32.BF16 R72, R164, R80, R24 ;  /* 0x00000050a448723c */ /* 0x000fe20000041818 */
[----:B------:R-:W-:Y:S02]  /*c110*/  MOV R37, R89 ;  /* 0x0000005900257202 */ /* 0x000fe40000000f00 */
[----:B------:R-:W-:-:S03]  /*c120*/  MOV R38, R90 ;  /* 0x0000005a00267202 */ /* 0x000fc60000000f00 */
[----:B--2---:R-:W-:Y:S01]  /*c130*/  HMMA.16816.F32.BF16 R120, R164, R20, R56 ;  /* 0x00000014a478723c */ /* 0x004fe20000041838 */
[----:B------:R-:W-:Y:S01]  /*c140*/  MOV R24, R88 ;  /* 0x0000005800187202 */ /* 0x000fe20000000f00 */
[----:B------:R-:W-:-:S04]  /*c150*/  FADD.FTZ R205, R0, R205 ;  /* 0x000000cd00cd7221 */ /* 0x000fc80000010000 */
[----:B------:R-:W-:Y:S01]  /*c160*/  HMMA.16816.F32.BF16 R88, R164, R196, R40 ;  /* 0x000000c4a458723c */ /* 0x000fe20000041828 */
[----:B------:R-:W-:Y:S01]  /*c170*/  MOV R57, R39 ;  /* 0x0000002700397202 */ /* 0x000fe20000000f00 */
[----:B------:R-:W-:Y:S01]  /*c180*/  FADD.FTZ R214, R201, R214 ;  /* 0x000000d6c9d67221 */ /* 0x000fe20000010000 */
[----:B------:R-:W-:-:S04]  /*c190*/  MOV R58, R38 ;  /* 0x00000026003a7202 */ /* 0x000fc80000000f00 */
[----:B------:R-:W-:Y:S02]  /*c1a0*/  MOV R43, R92 ;  /* 0x0000005c002b7202 */ /* 0x000fe40000000f00 */
[----:B------:R-:W-:Y:S02]  /*c1b0*/  MOV R42, R93 ;  /* 0x0000005d002a7202 */ /* 0x000fe40000000f00 */
[----:B------:R-:W-:Y:S02]  /*c1c0*/  MOV R41, R94 ;  /* 0x0000005e00297202 */ /* 0x000fe40000000f00 */
[----:B------:R-:W-:Y:S02]  /*c1d0*/  MOV R40, R95 ;  /* 0x0000005f00287202 */ /* 0x000fe40000000f00 */
[----:B------:R-:W-:Y:S01]  /*c1e0*/  HMMA.16816.F32.BF16 R92, R164, R198, R52 ;  /* 0x000000c6a45c723c */ /* 0x000fe20000041834 */
[----:B------:R-:W-:Y:S01]  /*c1f0*/  MOV R59, R37 ;  /* 0x00000025003b7202 */ /* 0x000fe20000000f00 */
[----:B------:R-:W-:Y:S01]  /*c200*/  FADD.FTZ R203, R57, R203 ;  /* 0x000000cb39cb7221 */ /* 0x000fe20000010000 */
[----:B------:R-:W-:-:S04]  /*c210*/  FADD.FTZ R207, R200, R207 ;  /* 0x000000cfc8cf7221 */ /* 0x000fc80000010000 */
[----:B------:R-:W-:Y:S02]  /*c220*/  MOV R52, R111 ;  /* 0x0000006f00347202 */ /* 0x000fe40000000f00 */
        /* <DEDUP_REMOVED lines=11> */
[----:B------:R-:W-:Y:S01]  /*c2e0*/  MOV R27, R106 ;  /* 0x0000006a001b7202 */ /* 0x000fe20000000f00 */
[----:B------:R-:W-:Y:S01]  /*c2f0*/  FADD.FTZ R239, R239, R0 ;  /* 0x00000000efef7221 */ /* 0x000fe20000010000 */
[----:B------:R-:W-:Y:S01]  /*c300*/  MOV R36, R24 ;  /* 0x0000001800247202 */ /* 0x000fe20000000f00 */
[C---:B------:R-:W-:Y:S01]  /*c310*/  HMMA.16816.F32.BF16 R104, R164.reuse, R112, R152 ;  /* 0x00000070a468723c */ /* 0x040fe20000041898 */
[----:B------:R-:W-:Y:S01]  /*c320*/  MOV R26, R109 ;  /* 0x0000006d001a7202 */ /* 0x000fe20000000f00 */
[----:B------:R-:W-:Y:S01]  /*c330*/  FADD.FTZ R214, R42, R214 ;  /* 0x000000d62ad67221 */ /* 0x000fe20000010000 */
[----:B------:R-:W-:Y:S01]  /*c340*/  MOV R25, R110 ;  /* 0x0000006e00197202 */ /* 0x000fe20000000f00 */
[----:B------:R-:W-:Y:S01]  /*c350*/  FADD.FTZ R0, R225, R203 ;  /* 0x000000cbe1007221 */ /* 0x000fe20000010000 */
[----:B------:R-:W-:Y:S01]  /*c360*/  MOV R37, R124 ;  /* 0x0000007c00257202 */ /* 0x000fe20000000f00 */
[----:B------:R-:W-:Y:S01]  /*c370*/  HMMA.16816.F32.BF16 R108, R164, R114, R68 ;  /* 0x00000072a46c723c */ /* 0x000fe20000041844 */
[----:B------:R-:W-:-:S02]  /*c380*/  MOV R38, R125 ;  /* 0x0000007d00267202 */ /* 0x000fc40000000f00 */
[----:B------:R-:W-:Y:S02]  /*c390*/  MOV R39, R126 ;  /* 0x0000007e00277202 */ /* 0x000fe40000000f00 */
[----:B------:R-:W-:Y:S01]  /*c3a0*/  MOV R24, R127 ;  /* 0x0000007f00187202 */ /* 0x000fe20000000f00 */
[----:B---3--:R-:W-:Y:S01]  /*c3b0*/  HMMA.16816.F32.BF16 R136, R164, R16, R136 ;  /* 0x00000010a488723c */ /* 0x008fe20000041888 */
[----:B------:R-:W-:Y:S01]  /*c3c0*/  FADD.FTZ R207, R43, R207 ;  /* 0x000000cf2bcf7221 */ /* 0x000fe20000010000 */
[----:B------:R-:W-:-:S04]  /*c3d0*/  FADD.FTZ R223, R223, R0 ;  /* 0x00000000dfdf7221 */ /* 0x000fc80000010000 */
[C---:B------:R-:W-:Y:S06]  /*c3e0*/  HMMA.16816.F32.BF16 R140, R164.reuse, R18, R140 ;  /* 0x00000012a48c723c */ /* 0x040fec000004188c */
[C---:B------:R-:W-:Y:S06]  /*c3f0*/  HMMA.16816.F32.BF16 R156, R164.reuse, R14, R156 ;  /* 0x0000000ea49c723c */ /* 0x040fec000004189c */
[C---:B------:R-:W-:Y:S01]  /*c400*/  HMMA.16816.F32.BF16 R172, R164.reuse, R8, R172 ;  /* 0x00000008a4ac723c */ /* 0x040fe200000418ac */
[----:B------:R-:W-:Y:S01]  /*c410*/  FADD.FTZ R239, R2, R239 ;  /* 0x000000ef02ef7221 */ /* 0x000fe20000010000 */
[----:B------:R1:W5:Y:S04]  /*c420*/  LDL.LU R225, [R1+0x80] ;  /* 0x0000800001e17983 */ /* 0x0003680000300800 */
[C---:B------:R-:W-:Y:S06]  /*c430*/  HMMA.16816.F32.BF16 R124, R164.reuse, R22, R84 ;  /* 0x00000016a47c723c */ /* 0x040fec0000041854 */
[C---:B------:R-:W-:Y:S06]  /*c440*/  HMMA.16816.F32.BF16 R152, R164.reuse, R12, R96 ;  /* 0x0000000ca498723c */ /* 0x040fec0000041860 */
[----:B------:R-:W-:Y:S06]  /*c450*/  HMMA.16816.F32.BF16 R164, R164, R10, R100 ;  /* 0x0000000aa4a4723c */ /* 0x000fec0000041864 */
[C---:B------:R-:W-:Y:S06]  /*c460*/  HMMA.16816.F32.BF16 R68, R4.reuse, R80, R28 ;  /* 0x000000500444723c */ /* 0x040fec000004181c */
        /* <DEDUP_REMOVED lines=14> */
[----:B------:R-:W-:-:S06]  /*c550*/  FADD.FTZ R239, R234, R239 ;  /* 0x000000efeaef7221 */ /* 0x000fcc0000010000 */
[----:B------:R-:W-:Y:S01]  /*c560*/  FADD.FTZ R5, R224, R214 ;  /* 0x000000d6e0057221 */ /* 0x000fe20000010000 */
[----:B------:R-:W-:Y:S01]  /*c570*/  FADD.FTZ R4, R211, R207 ;  /* 0x000000cfd3047221 */ /* 0x000fe20000010000 */
[----:B------:R-:W-:Y:S01]  /*c580*/  FADD.FTZ R223, R36, R223 ;  /* 0x000000df24df7221 */ /* 0x000fe20000010000 */
[----:B------:R-:W-:Y:S01]  /*c590*/  FADD.FTZ R239, R236, R239 ;  /* 0x000000efecef7221 */ /* 0x000fe20000010000 */
[----:B------:R-:W-:Y:S01]  /*c5a0*/  FADD.FTZ R232, R232, R5 ;  /* 0x00000005e8e87221 */ /* 0x000fe20000010000 */
[----:B------:R-:W-:Y:S01]  /*c5b0*/  FADD.FTZ R4, R233, R4 ;  /* 0x00000004e9047221 */ /* 0x000fe20000010000 */
[----:B------:R1:W5:Y:S02]  /*c5c0*/  LDL.LU R224, [R1+0x7c] ;  /* 0x00007c0001e07983 */ /* 0x0003640000300800 */
        /* <DEDUP_REMOVED lines=49> */
[----:B------:R-:W3:Y:S01]  /*c8e0*/  S2R R233, SR_TID.X ;  /* 0x0000000000e97919 */ /* 0x000ee20000002100 */
[----:B------:R-:W-:Y:S01]  /*c8f0*/  IMAD.U32 R7, RZ, RZ, UR11 ;  /* 0x0000000bff077e24 */ /* 0x000fe2000f8e00ff */
[----:B------:R-:W-:Y:S02]  /*c900*/  UIADD3 UR4, UR11, UR4, URZ ;  /* 0x000000040b047290 */ /* 0x000fe4000fffe03f */
[----:B-----5:R-:W-:Y:S01]  /*c910*/  LEA R15, P0, R6, R208, 0x6 ;  /* 0x000000d0060f7211 */ /* 0x020fe200078030ff */
[----:B------:R-:W4:Y:S03]  /*c920*/  @!P3 LDC.64 R12, c[0x0][0x220] ;  /* 0x00008800ff0cbb82 */ /* 0x000f260000000a00 */
[----:B------:R-:W-:Y:S01]  /*c930*/  IMAD.U32 R7, RZ, RZ, UR4 ;  /* 0x00000004ff077e24 */ /* 0x000fe2000f8e00ff */
[----:B-1----:R-:W-:-:S04]  /*c940*/  @!P3 LEA R16, P1, R15, R4, 0x1 ;  /* 0x000000040f10b211 */ /* 0x002fc800078208ff */
[----:B------:R-:W1:Y:S01]  /*c950*/  @!P3 LDC.64 R8, c[0x0][0x220] ;  /* 0x00008800ff08bb82 */ /* 0x000e620000000a00 */
[----:B------:R-:W-:Y:S01]  /*c960*/  LEA.HI.X R0, R6, R211, R7, 0x6, P0 ;  /* 0x000000d306007211 */ /* 0x000fe200000f3407 */
[----:B------:R-:W-:Y:S03]  /*c970*/  @P3 STS.128 [R252+0xc000], RZ ;  /* 0x00c000fffc003388 */ /* 0x000fe60000000c00 */
[----:B------:R-:W-:-:S03]  /*c980*/  @!P3 LEA.HI.X R17, R15, R5, R0, 0x1, P1 ;  /* 0x000000050f11b211 */ /* 0x000fc600008f0c00 */
[----:B------:R-:W1:Y:S01]  /*c990*/  @!P2 LDC.64 R10, c[0x0][0x220] ;  /* 0x00008800ff0aab82 */ /* 0x000e620000000a00 */
        /* <DEDUP_REMOVED lines=13> */
[----:B----4-:R-:W-:Y:S01]  /*ca70*/  @!P3 LEA R20, P0, R15, R12, 0x1 ;  /* 0x0000000c0f14b211 */ /* 0x010fe200078008ff */
[----:B---3--:R-:W-:Y:S01]  /*ca80*/  IMAD.SHL.U32 R233, R233, 0x2, RZ ;  /* 0x00000002e9e97824 */ /* 0x008fe200078e00ff */
[----:B------:R-:W-:Y:S01]  /*ca90*/  IADD3 R12, P4, R15, UR23, RZ ;  /* 0x000000170f0c7c10 */ /* 0x000fe2000ff9e0ff */
[----:B------:R-:W-:Y:S01]  /*caa0*/  @P3 STS.128 [R252+0xc800], RZ ;  /* 0x00c800fffc003388 */ /* 0x000fe20000000c00 */
[----:B------:R-:W-:Y:S01]  /*cab0*/  IADD3.X R0, R0, UR22, RZ, P1, !PT ;  /* 0x0000001600007c10 */ /* 0x000fe20008ffe4ff */
[----:B------:R-:W3:Y:S01]  /*cac0*/  @!P3 LDC.64 R4, c[0x0][0x220] ;  /* 0x00008800ff04bb82 */ /* 0x000ee20000000a00 */
[----:B-1----:R-:W-:-:S02]  /*cad0*/  @!P3 LEA R22, P1, R12, R8, 0x1 ;  /* 0x000000080c16b211 */ /* 0x002fc400078208ff */
[----:B------:R-:W-:Y:S02]  /*cae0*/  @!P3 LEA.HI.X R21, R15, R13, R0, 0x1, P0 ;  /* 0x0000000d0f15b211 */ /* 0x000fe400000f0c00 */
[----:B------:R-:W-:Y:S02]  /*caf0*/  IADD3.X R8, R0, UR22, RZ, P4, !PT ;  /* 0x0000001600087c10 */ /* 0x000fe4000a7fe4ff */
[----:B------:R-:W-:Y:S01]  /*cb00*/  LOP3.LUT R233, R233, 0x6, RZ, 0xc0, !PT ;  /* 0x00000006e9e97812 */ /* 0x000fe200078ec0ff */
[----:B------:R-:W1:Y:S01]  /*cb10*/  @!P2 LDC.64 R2, c[0x0][0x220] ;  /* 0x00008800ff02ab82 */ /* 0x000e620000000a00 */
[C---:B------:R-:W-:Y:S01]  /*cb20*/  @!P2 LEA R14, P0, R15.reuse, R10, 0x1 ;  /* 0x0000000a0f0ea211 */ /* 0x040fe200078008ff */
[----:B------:R-:W-:Y:S01]  /*cb30*/  @!PT LDS RZ, [RZ] ;  /* 0x00000000fffff984 */ /* 0x000fe20000000800 */
[----:B------:R-:W-:Y:S01]  /*cb40*/  @!PT LDS RZ, [RZ] ;  /* 0x00000000fffff984 */ /* 0x000fe20000000800 */
[----:B------:R-:W-:Y:S01]  /*cb50*/  @!PT LDS RZ, [RZ] ;  /* 0x00000000fffff984 */ /* 0x000fe20000000800 */
[----:B------:R-:W-:Y:S01]  /*cb60*/  @!P3 LDGSTS.E.BYPASS.LTC128B.128 [R252+0xc800], desc[UR20][R20.64] ;  /* 0x0c80000014fcbfae */ /* 0x000fe2000b901d54 */
[C---:B------:R-:W-:Y:S02]  /*cb70*/  IADD3 R10, P5, R12.reuse, UR23, RZ ;  /* 0x000000170c0a7c10 */ /* 0x040fe4000ffbe0ff */
[----:B------:R-:W-:Y:S01]  /*cb80*/  @!P3 LEA.HI.X R23, R12, R9, R8, 0x1, P1 ;  /* 0x000000090c17b211 */ /* 0x000fe200008f0c08 */
[----:B------:R-:W-:Y:S01]  /*cb90*/  @P2 STS.128 [R252+0xe800], RZ ;  /* 0x00e800fffc002388 */ /* 0x000fe20000000c00 */
[----:B------:R-:W-:-:S02]  /*cba0*/  @!P2 LEA.HI.X R15, R15, R11, R0, 0x1, P0 ;  /* 0x0000000b0f0fa211 */ /* 0x000fc400000f0c00 */
[----:B--2---:R-:W-:Y:S02]  /*cbb0*/  @!P2 LEA R6, P1, R12, R6, 0x1 ;  /* 0x000000060c06a211 */ /* 0x004fe400078208ff */
[----:B------:R-:W-:Y:S01]  /*cbc0*/  IADD3.X R0, R8, UR22, RZ, P5, !PT ;  /* 0x0000001608007c10 */ /* 0x000fe2000affe4ff */
[----:B------:R-:W-:Y:S01]  /*cbd0*/  @!PT LDS RZ, [RZ] ;  /* 0x00000000fffff984 */ /* 0x000fe20000000800 */
[----:B------:R-:W-:Y:S01]  /*cbe0*/  @!PT LDS RZ, [RZ] ;  /* 0x00000000fffff984 */ /* 0x000fe20000000800 */
[----:B------:R-:W-:Y:S01]  /*cbf0*/  @!PT LDS RZ, [RZ] ;  /* 0x00000000fffff984 */ /* 0x000fe20000000800 */
[----:B------:R-:W-:Y:S01]  /*cc00*/  @!P2 LDGSTS.E.BYPASS.LTC128B.128 [R252+0xe800], desc[UR20][R14.64+0x80] ;  /* 0x0e8000800efcafae */ /* 0x000fe2000b901d54 */
[----:B------:R-:W-:Y:S02]  /*cc10*/  @!P2 LEA.HI.X R7, R12, R7, R8, 0x1, P1 ;  /* 0x000000070c07a211 */ /* 0x000fe400008f0c08 */
        /* <DEDUP_REMOVED lines=31> */
[----:B------:R-:W1:Y:S01]  /*ce10*/  LDSM.16.M88.4 R40, [R249+0x2000] ;  /* 0x00200000f928783b */ /* 0x000e620000000200 */
[----:B------:R-:W-:-:S03]  /*ce20*/  IMAD R3, R3, 0x40, R233 ;  /* 0x0000004003037824 */ /* 0x000fc600078e02e9 */
[----:B------:R-:W1:Y:S01]  /*ce30*/  LDSM.16.M88.4 R212, [R248+0x800] ;  /* 0x00080000f8d4783b */ /* 0x000e620000000200 */
[----:B------:R-:W-:-:S03]  /*ce40*/  VIADD R2, R3, 0x1 ;  /* 0x0000000103027836 */ /* 0x000fc60000000000 */
[----:B------:R-:W1:Y:S01]  /*ce50*/  LDSM.16.M88.4 R204, [R248+0x1000] ;  /* 0x00100000f8cc783b */ /* 0x000e620000000200 */
[CC--:B------:R-:W-:Y:S02]  /*ce60*/  ISETP.GE.AND P5, PT, R3.reuse, R227.reuse, PT ;  /* 0x000000e30300720c */ /* 0x0c0fe40003fa6270 */
[C---:B------:R-:W-:Y:S01]  /*ce70*/  ISETP.GE.AND P0, PT, R3.reuse, R226, PT ;  /* 0x000000e20300720c */ /* 0x040fe20003f06270 */
[----:B------:R-:W1:Y:S01]  /*ce80*/  LDSM.16.M88.4 R200, [R248+0x1800] ;  /* 0x00180000f8c8783b */ /* 0x000e620000000200 */
[----:B------:R-:W-:Y:S02]  /*ce90*/  I2FP.F32.S32 R0, R2 ;  /* 0x0000000200007245 */ /* 0x000fe40000201400 */
[----:B------:R-:W-:Y:S01]  /*cea0*/  ISETP.GE.AND P6, PT, R2, R227, PT ;  /* 0x000000e30200720c */ /* 0x000fe20003fc6270 */
[----:B------:R-:W1:Y:S01]  /*ceb0*/  LDSM.16.M88.4 R32, [R251] ;  /* 0x00000000fb20783b */ /* 0x000e620000000200 */
[C---:B------:R-:W-:Y:S02]  /*cec0*/  ISETP.GE.AND P4, PT, R3.reuse, R225, PT ;  /* 0x000000e10300720c */ /* 0x040fe40003f86270 */
[----:B------:R-:W-:Y:S01]  /*ced0*/  ISETP.GE.AND P1, PT, R3, R224, PT ;  /* 0x000000e00300720c */ /* 0x000fe20003f26270 */
[C---:B--2---:R-:W-:Y:S01]  /*cee0*/  HMMA.16816.F32.BF16 R28, R36.reuse, R60, RZ ;  /* 0x0000003c241c723c */ /* 0x044fe200000418ff */
[----:B------:R-:W2:Y:S04]  /*cef0*/  LDSM.16.M88.4 R196, [R249] ;  /* 0x00000000f9c4783b */ /* 0x000ea80000000200 */
[----:B------:R-:W0:Y:S01]  /*cf00*/  LDGDEPBAR ;  /* 0x00000000000079af */ /* 0x000e220000000000 */
[C---:B---3--:R-:W-:Y:S06]  /*cf10*/  HMMA.16816.F32.BF16 R20, R36.reuse, R52, RZ ;  /* 0x000000342414723c */ /* 0x048fec00000418ff */
[C---:B----4-:R-:W-:Y:S06]  /*cf20*/  HMMA.16816.F32.BF16 R12, R36.reuse, R44, RZ ;  /* 0x0000002c240c723c */ /* 0x050fec00000418ff */
[C---:B------:R-:W-:Y:S06]  /*cf30*/  HMMA.16816.F32.BF16 R4, R36.reuse, R220, RZ ;  /* 0x000000dc2404723c */ /* 0x040fec00000418ff */
        /* <DEDUP_REMOVED lines=146> */
[----:B------:R-:W-:Y:S06]  /*d860*/  HMMA.16816.F32.BF16 R60, R220, R214, R60 ;  /* 0x000000d6dc3c723c */ /* 0x000fec000004183c */
[C---:B--2---:R-:W-:Y:S06]  /*d870*/  HMMA.16816.F32.BF16 R28, R216.reuse, R212, R28 ;  /* 0x000000d4d81c723c */ /* 0x044fec000004181c */
[----:B------:R-:W-:Y:S01]  /*d880*/  HMMA.16816.F32.BF16 R24, R216, R214, R24 ;  /* 0x000000d6d818723c */ /* 0x000fe20000041818 */
[----:B------:R-:W-:-:S05]  /*d890*/  VIADD R213, R3, 0x19 ;  /* 0x0000001903d57836 */ /* 0x000fca0000000000 */
[----:B---3--:R-:W-:Y:S01]  /*d8a0*/  HMMA.16816.F32.BF16 R20, R216, R204, R20 ;  /* 0x000000ccd814723c */ /* 0x008fe20000041814 */
[----:B------:R-:W-:-:S05]  /*d8b0*/  I2FP.F32.S32 R212, R213 ;  /* 0x000000d500d47245 */ /* 0x000fca0000201400 */
[----:B------:R-:W-:Y:S06]  /*d8c0*/  HMMA.16816.F32.BF16 R56, R220, R204, R56 ;  /* 0x000000ccdc38723c */ /* 0x000fec0000041838 */
[----:B----4-:R-:W-:Y:S01]  /*d8d0*/  HMMA.16816.F32.BF16 R4, R216, R196, R4 ;  /* 0x000000c4d804723c */ /* 0x010fe20000041804 */
[----:B------:R-:W-:Y:S01]  /*d8e0*/  FFMA.FTZ R205, R0, UR5, R65 ;  /* 0x0000000500cd7c23 */ /* 0x000fe20008010041 */
[----:B------:R-:W-:-:S04]  /*d8f0*/  VIADD R65, R3, 0x9 ;  /* 0x0000000903417836 */ /* 0x000fc80000000000 */
[----:B------:R-:W-:Y:S06]  /*d900*/  HMMA.16816.F32.BF16 R40, R220, R196, R40 ;  /* 0x000000c4dc28723c */ /* 0x000fec0000041828 */
[----:B------:R-:W-:Y:S01]  /*d910*/  HMMA.16816.F32.BF16 R36, R216, R198, R36 ;  /* 0x000000c6d824723c */ /* 0x000fe20000041824 */
[----:B------:R-:W-:-:S05]  /*d920*/  I2FP.F32.S32 R197, R3 ;  /* 0x0000000300c57245 */ /* 0x000fca0000201400 */
[----:B------:R-:W-:Y:S01]  /*d930*/  FFMA.FTZ R214, R197, UR5, R66 ;  /* 0x00000005c5d67c23 */ /* 0x000fe20008010042 */
[----:B------:R-:W-:Y:S01]  /*d940*/  VIADD R66, R3, 0x8 ;  /* 0x0000000803427836 */ /* 0x000fe20000000000 */
[----:B------:R-:W-:Y:S01]  /*d950*/  HMMA.16816.F32.BF16 R32, R220, R198, R32 ;  /* 0x000000c6dc20723c */ /* 0x000fe20000041820 */
[----:B------:R-:W-:Y:S01]  /*d960*/  FFMA.FTZ R204, R197, UR5, R64 ;  /* 0x00000005c5cc7c23 */ /* 0x000fe20008010040 */
[----:B------:R-:W-:Y:S02]  /*d970*/  VIADD R64, R3, 0x10 ;  /* 0x0000001003407836 */ /* 0x000fe40000000000 */
[C---:B------:R-:W-:Y:S01]  /*d980*/  FFMA.FTZ R28, R197.reuse, UR5, R28 ;  /* 0x00000005c51c7c23 */ /* 0x040fe2000801001c */
[----:B------:R-:W-:Y:S01]  /*d990*/  FFMA.FTZ R30, R197, UR5, R30 ;  /* 0x00000005c51e7c23 */ /* 0x000fe2000801001e */
[----:B------:R-:W-:Y:S01]  /*d9a0*/  FFMA.FTZ R197, R0, UR5, R29 ;  /* 0x0000000500c57c23 */ /* 0x000fe2000801001d */
[----:B------:R-:W-:Y:S01]  /*d9b0*/  HMMA.16816.F32.BF16 R16, R216, R206, R16 ;  /* 0x000000ced810723c */ /* 0x000fe20000041810 */
[----:B------:R-:W-:-:S05]  /*d9c0*/  I2FP.F32.S32 R199, R66 ;  /* 0x0000004200c77245 */ /* 0x000fca0000201400 */
[----:B------:R-:W-:Y:S01]  /*d9d0*/  HMMA.16816.F32.BF16 R12, R216, R200, R12 ;  /* 0x000000c8d80c723c */ /* 0x000fe2000004180c */
[C---:B------:R-:W-:Y:S01]  /*d9e0*/  FFMA.FTZ R196, R199.reuse, UR5, R24 ;  /* 0x00000005c7c47c23 */ /* 0x040fe20008010018 */
[C---:B------:R-:W-:Y:S01]  /*d9f0*/  FFMA.FTZ R29, R199.reuse, UR5, R60 ;  /* 0x00000005c71d7c23 */ /* 0x040fe2000801003c */
[----:B------:R-:W-:-:S03]  /*da00*/  FFMA.FTZ R60, R199, UR5, R26 ;  /* 0x00000005c73c7c23 */ /* 0x000fc6000801001a */
[----:B------:R-:W-:Y:S06]  /*da10*/  HMMA.16816.F32.BF16 R8, R216, R202, R8 ;  /* 0x000000cad808723c */ /* 0x000fec0000041808 */
[C---:B------:R-:W-:Y:S01]  /*da20*/  HMMA.16816.F32.BF16 R52, R220.reuse, R206, R52 ;  /* 0x000000cedc34723c */ /* 0x040fe20000041834 */
[C---:B------:R-:W-:Y:S01]  /*da30*/  FFMA.FTZ R216, R0.reuse, UR5, R67 ;  /* 0x0000000500d87c23 */ /* 0x040fe20008010043 */
[----:B------:R-:W-:Y:S01]  /*da40*/  FFMA.FTZ R67, R0, UR5, R31 ;  /* 0x0000000500437c23 */ /* 0x000fe2000801001f */
[----:B------:R-:W-:Y:S01]  /*da50*/  FFMA.FTZ R31, R199, UR5, R62 ;  /* 0x00000005c71f7c23 */ /* 0x000fe2000801003e */
[C---:B------:R-:W-:Y:S01]  /*da60*/  VIADD R62, R3.reuse, 0x11 ;  /* 0x00000011033e7836 */ /* 0x040fe20000000000 */
[----:B------:R-:W-:Y:S01]  /*da70*/  I2FP.F32.S32 R199, R64 ;  /* 0x0000004000c77245 */ /* 0x000fe20000201400 */
[----:B------:R-:W-:Y:S01]  /*da80*/  HMMA.16816.F32.BF16 R48, R220, R200, R48 ;  /* 0x000000c8dc30723c */ /* 0x000fe20000041830 */
[----:B------:R-:W-:-:S02]  /*da90*/  VIADD R207, R3, 0x20 ;  /* 0x0000002003cf7836 */ /* 0x000fc40000000000 */
[----:B------:R-:W-:Y:S01]  /*daa0*/  FFMA.FTZ R17, R212, UR5, R17 ;  /* 0x00000005d4117c23 */ /* 0x000fe20008010011 */
[----:B------:R-:W-:Y:S01]  /*dab0*/  I2FP.F32.S32 R24, R62 ;  /* 0x0000003e00187245 */ /* 0x000fe20000201400 */
[----:B------:R-:W-:Y:S01]  /*dac0*/  FFMA.FTZ R237, R199, UR5, R56 ;  /* 0x00000005c7ed7c23 */ /* 0x000fe20008010038 */
[C---:B------:R-:W-:Y:S01]  /*dad0*/  VIADD R56, R3.reuse, 0x30 ;  /* 0x0000003003387836 */ /* 0x040fe20000000000 */
[----:B------:R-:W-:Y:S01]  /*dae0*/  HMMA.16816.F32.BF16 R44, R220, R202, R44 ;  /* 0x000000cadc2c723c */ /* 0x000fe2000004182c */
[----:B------:R-:W-:Y:S01]  /*daf0*/  I2FP.F32.S32 R200, R65 ;  /* 0x0000004100c87245 */ /* 0x000fe20000201400 */
[C---:B------:R-:W-:Y:S01]  /*db00*/  FFMA.FTZ R235, R24.reuse, UR5, R57 ;  /* 0x0000000518eb7c23 */ /* 0x040fe20008010039 */
[----:B------:R-:W-:Y:S01]  /*db10*/  FFMA.FTZ R201, R24, UR5, R23 ;  /* 0x0000000518c97c23 */ /* 0x000fe20008010017 */
[C---:B------:R-:W-:Y:S02]  /*db20*/  VIADD R57, R3.reuse, 0x29 ;  /* 0x0000002903397836 */ /* 0x040fe40000000000 */
[----:B------:R-:W-:Y:S01]  /*db30*/  FFMA.FTZ R19, R212, UR5, R19 ;  /* 0x00000005d4137c23 */ /* 0x000fe20008010013 */
[----:B------:R-:W-:Y:S01]  /*db40*/  FFMA.FTZ R0, R200, UR5, R61 ;  /* 0x00000005c8007c23 */ /* 0x000fe2000801003d */
[----:B------:R-:W-:-:S02]  /*db50*/  VIADD R61, R3, 0x18 ;  /* 0x00000018033d7836 */ /* 0x000fc40000000000 */
[----:B------:R-:W-:Y:S01]  /*db60*/  FFMA.FTZ R217, R200, UR5, R63 ;  /* 0x00000005c8d97c23 */ /* 0x000fe2000801003f */
[----:B------:R-:W-:Y:S01]  /*db70*/  FFMA.FTZ R203, R24, UR5, R21 ;  /* 0x0000000518cb7c23 */ /* 0x000fe20008010015 */
[C---:B------:R-:W-:Y:S01]  /*db80*/  FFMA.FTZ R198, R200.reuse, UR5, R25 ;  /* 0x00000005c8c67c23 */ /* 0x040fe20008010019 */
[----:B------:R-:W-:Y:S01]  /*db90*/  FFMA.FTZ R63, R200, UR5, R27 ;  /* 0x00000005c83f7c23 */ /* 0x000fe2000801001b */
[----:B------:R-:W-:Y:S01]  /*dba0*/  FSEL R21, R205, -INF , !P6 ;  /* 0xff800000cd157808 */ /* 0x000fe20007000000 */
[----:B------:R-:W-:Y:S01]  /*dbb0*/  FFMA.FTZ R200, R199, UR5, R20 ;  /* 0x00000005c7c87c23 */ /* 0x000fe20008010014 */
[----:B------:R-:W-:Y:S01]  /*dbc0*/  BAR.SYNC.DEFER_BLOCKING 0x0 ;  /* 0x0000000000007b1d */ /* 0x000fe20000010000 */
[----:B------:R-:W-:Y:S01]  /*dbd0*/  ISETP.GE.AND P6, PT, R65, R227, PT ;  /* 0x000000e34100720c */ /* 0x000fe20003fc6270 */
[----:B------:R-:W-:Y:S01]  /*dbe0*/  FFMA.FTZ R20, R24, UR5, R59 ;  /* 0x0000000518147c23 */ /* 0x000fe2000801003b */
[----:B------:R-:W-:Y:S01]  /*dbf0*/  I2FP.F32.S32 R27, R61 ;  /* 0x0000003d001b7245 */ /* 0x000fe20000201400 */
[----:B------:R-:W-:Y:S01]  /*dc00*/  FFMA.FTZ R53, R212, UR5, R53 ;  /* 0x00000005d4357c23 */ /* 0x000fe20008010035 */
[----:B------:R-:W-:Y:S01]  /*dc10*/  FSEL R24, R204, -INF , !P5 ;  /* 0xff800000cc187808 */ /* 0x000fe20006800000 */
[----:B------:R-:W-:Y:S01]  /*dc20*/  VIADD R204, R3, 0x21 ;  /* 0x0000002103cc7836 */ /* 0x000fe20000000000 */
[-C--:B------:R-:W-:Y:S01]  /*dc30*/  ISETP.GE.AND P5, PT, R66, R227.reuse, PT ;  /* 0x000000e34200720c */ /* 0x080fe20003fa6270 */
[----:B------:R-:W-:Y:S01]  /*dc40*/  FFMA.FTZ R202, R27, UR5, R16 ;  /* 0x000000051bca7c23 */ /* 0x000fe20008010010 */
[----:B------:R-:W-:Y:S01]  /*dc50*/  FSEL R0, R0, -INF , !P6 ;  /* 0xff80000000007808 */ /* 0x000fe20007000000 */
[----:B------:R-:W-:Y:S01]  /*dc60*/  FFMA.FTZ R25, R199, UR5, R58 ;  /* 0x00000005c7197c23 */ /* 0x000fe2000801003a */
[-C--:B------:R-:W-:Y:S01]  /*dc70*/  ISETP.GE.AND P6, PT, R62, R227.reuse, PT ;  /* 0x000000e33e00720c */ /* 0x080fe20003fc6270 */
[----:B------:R-:W-:Y:S01]  /*dc80*/  VIADD R59, R3, 0x28 ;  /* 0x00000028033b7836 */ /* 0x000fe20000000000 */
[----:B------:R-:W-:Y:S01]  /*dc90*/  FSEL R16, R29, -INF , !P5 ;  /* 0xff8000001d107808 */ /* 0x000fe20006800000 */
[----:B------:R-:W-:Y:S01]  /*dca0*/  FFMA.FTZ R234, R27, UR5, R52 ;  /* 0x000000051bea7c23 */ /* 0x000fe20008010034 */
[-C--:B------:R-:W-:Y:S01]  /*dcb0*/  ISETP.GE.AND P5, PT, R64, R227.reuse, PT ;  /* 0x000000e34000720c */ /* 0x080fe20003fa6270 */
[----:B------:R-:W-:Y:S01]  /*dcc0*/  VIADD R52, R3, 0x38 ;  /* 0x0000003803347836 */ /* 0x000fe20000000000 */
[----:B------:R-:W-:Y:S01]  /*dcd0*/  FSEL R235, R235, -INF , !P6 ;  /* 0xff800000ebeb7808 */ /* 0x000fe20007000000 */
[----:B------:R-:W-:Y:S01]  /*dce0*/  FFMA.FTZ R206, R27, UR5, R18 ;  /* 0x000000051bce7c23 */ /* 0x000fe20008010012 */
[----:B------:R-:W-:Y:S01]  /*dcf0*/  ISETP.GE.AND P6, PT, R213, R227, PT ;  /* 0x000000e3d500720c */ /* 0x000fe20003fc6270 */
[----:B------:R-:W-:Y:S01]  /*dd00*/  FFMA.FTZ R199, R199, UR5, R22 ;  /* 0x00000005c7c77c23 */ /* 0x000fe20008010016 */
[----:B------:R-:W-:Y:S01]  /*dd10*/  I2FP.F32.S32 R58, R204 ;  /* 0x000000cc003a7245 */ /* 0x000fe20000201400 */
[----:B------:R-:W-:Y:S01]  /*dd20*/  FFMA.FTZ R22, R27, UR5, R54 ;  /* 0x000000051b167c23 */ /* 0x000fe20008010036 */
[----:B------:R-:W-:Y:S01]  /*dd30*/  FSEL R237, R237, -INF , !P5 ;  /* 0xff800000eded7808 */ /* 0x000fe20006800000 */
[----:B------:R-:W-:Y:S01]  /*dd40*/  VIADD R54, R3, 0x31 ;  /* 0x0000003103367836 */ /* 0x000fe20000000000 */
[----:B------:R-:W-:Y:S01]  /*dd50*/  I2FP.F32.S32 R205, R207 ;  /* 0x000000cf00cd7245 */ /* 0x000fe20000201400 */
[----:B------:R-:W-:Y:S01]  /*dd60*/  FFMA.FTZ R49, R58, UR5, R49 ;  /* 0x000000053a317c23 */ /* 0x000fe20008010031 */
[----:B------:R-:W-:Y:S01]  /*dd70*/  ISETP.GE.AND P5, PT, R61, R227, PT ;  /* 0x000000e33d00720c */ /* 0x000fe20003fa6270 */
[----:B------:R-:W-:Y:S01]  /*dd80*/  FFMA.FTZ R55, R212, UR5, R55 ;  /* 0x00000005d4377c23 */ /* 0x000fe20008010037 */
[----:B------:R-:W-:Y:S01]  /*dd90*/  FSEL R236, R53, -INF , !P6 ;  /* 0xff80000035ec7808 */ /* 0x000fe20007000000 */
[C---:B------:R-:W-:Y:S01]  /*dda0*/  FFMA.FTZ R48, R205.reuse, UR5, R48 ;  /* 0x00000005cd307c23 */ /* 0x040fe20008010030 */
[----:B------:R-:W-:Y:S01]  /*ddb0*/  I2FP.F32.S32 R53, R59 ;  /* 0x0000003b00357245 */ /* 0x000fe20000201400 */
[----:B------:R-:W-:Y:S01]  /*ddc0*/  FFMA.FTZ R50, R205, UR5, R50 ;  /* 0x00000005cd327c23 */ /* 0x000fe20008010032 */
[----:B------:R-:W-:Y:S01]  /*ddd0*/  FSEL R234, R234, -INF , !P5 ;  /* 0xff800000eaea7808 */ /* 0x000fe20006800000 */
[----:B------:R-:W-:Y:S01]  /*dde0*/  FFMA.FTZ R51, R58, UR5, R51 ;  /* 0x000000053a337c23 */ /* 0x000fe20008010033 */
[-C--:B------:R-:W-:Y:S01]  /*ddf0*/  ISETP.GE.AND P6, PT, R204, R227.reuse, PT ;  /* 0x000000e3cc00720c */ /* 0x080fe20003fc6270 */
[----:B------:R-:W-:Y:S01]  /*de00*/  FFMA.FTZ R232, R53, UR5, R44 ;  /* 0x0000000535e87c23 */ /* 0x000fe2000801002c */
[----:B------:R-:W-:Y:S01]  /*de10*/  ISETP.GE.AND P5, PT, R207, R227, PT ;  /* 0x000000e3cf00720c */ /* 0x000fe20003fa6270 */
[----:B------:R-:W-:Y:S01]  /*de20*/  FFMA.FTZ R46, R53, UR5, R46 ;  /* 0x00000005352e7c23 */ /* 0x000fe2000801002e */
[----:B------:R-:W-:Y:S01]  /*de30*/  FSEL R233, R49, -INF , !P6 ;  /* 0xff80000031e97808 */ /* 0x000fe20007000000 */
[----:B------:R-:W-:Y:S01]  /*de40*/  VIADD R3, R3, 0x39 ;  /* 0x0000003903037836 */ /* 0x000fe20000000000 */
[----:B------:R-:W-:Y:S01]  /*de50*/  I2FP.F32.S32 R44, R57 ;  /* 0x00000039002c7245 */ /* 0x000fe20000201400 */
[C---:B------:R-:W-:Y:S01]  /*de60*/  FFMA.FTZ R14, R205.reuse, UR5, R14 ;  /* 0x00000005cd0e7c23 */ /* 0x040fe2000801000e */
[----:B------:R-:W-:Y:S01]  /*de70*/  FSEL R215, R48, -INF , !P5 ;  /* 0xff80000030d77808 */ /* 0x000fe20006800000 */
[----:B------:R-:W-:Y:S01]  /*de80*/  FFMA.FTZ R12, R205, UR5, R12 ;  /* 0x00000005cd0c7c23 */ /* 0x000fe2000801000c */
[----:B------:R-:W-:Y:S01]  /*de90*/  I2FP.F32.S32 R49, R56 ;  /* 0x0000003800317245 */ /* 0x000fe20000201400 */
[C---:B------:R-:W-:Y:S01]  /*dea0*/  FFMA.FTZ R18, R44.reuse, UR5, R45 ;  /* 0x000000052c127c23 */ /* 0x040fe2000801002d */
[-C--:B------:R-:W-:Y:S01]  /*deb0*/  ISETP.GE.AND P5, PT, R59, R227.reuse, PT ;  /* 0x000000e33b00720c */ /* 0x080fe20003fa6270 */
[----:B------:R-:W-:Y:S01]  /*dec0*/  FFMA.FTZ R47, R44, UR5, R47 ;  /* 0x000000052c2f7c23 */ /* 0x000fe2000801002f */
[-C--:B------:R-:W-:Y:S01]  /*ded0*/  ISETP.GE.AND P6, PT, R57, R227.reuse, PT ;  /* 0x000000e33900720c */ /* 0x080fe20003fc6270 */
[C---:B------:R-:W-:Y:S01]  /*dee0*/  FFMA.FTZ R223, R49.reuse, UR5, R40 ;  /* 0x0000000531df7c23 */ /* 0x040fe20008010028 */
[----:B------:R-:W-:Y:S01]  /*def0*/  FSEL R232, R232, -INF , !P5 ;  /* 0xff800000e8e87808 */ /* 0x000fe20006800000 */
[----:B------:R-:W-:Y:S01]  /*df00*/  FFMA.FTZ R42, R49, UR5, R42 ;  /* 0x00000005312a7c23 */ /* 0x000fe2000801002a */
[----:B------:R-:W-:Y:S01]  /*df10*/  I2FP.F32.S32 R45, R52 ;  /* 0x00000034002d7245 */ /* 0x000fe20000201400 */
[----:B------:R-:W-:Y:S01]  /*df20*/  FFMA.FTZ R15, R58, UR5, R15 ;  /* 0x000000053a0f7c23 */ /* 0x000fe2000801000f */
[-C--:B------:R-:W-:Y:S01]  /*df30*/  ISETP.GE.AND P5, PT, R56, R227.reuse, PT ;  /* 0x000000e33800720c */ /* 0x080fe20003fa6270 */
[----:B------:R-:W-:Y:S01]  /*df40*/  FFMA.FTZ R9, R44, UR5, R9 ;  /* 0x000000052c097c23 */ /* 0x000fe20008010009 */
[----:B------:R-:W-:Y:S01]  /*df50*/  FSEL R18, R18, -INF , !P6 ;  /* 0xff80000012127808 */ /* 0x000fe20007000000 */
[----:B------:R-:W-:Y:S01]  /*df60*/  FFMA.FTZ R32, R45, UR5, R32 ;  /* 0x000000052d207c23 */ /* 0x000fe20008010020 */
[----:B------:R-:W-:Y:S01]  /*df70*/  FSEL R223, R223, -INF , !P5 ;  /* 0xff800000dfdf7808 */ /* 0x000fe20006800000 */
[----:B------:R-:W-:Y:S01]  /*df80*/  FFMA.FTZ R34, R45, UR5, R34 ;  /* 0x000000052d227c23 */ /* 0x000fe20008010022 */
[-C--:B------:R-:W-:Y:S01]  /*df90*/  ISETP.GE.AND P5, PT, R52, R227.reuse, PT ;  /* 0x000000e33400720c */ /* 0x080fe20003fa6270 */
[----:B------:R1:W-:Y:S01]  /*dfa0*/  STL [R1+0xc], R18 ;  /* 0x00000c1201007387 */ /* 0x0003e20000100800 */
[----:B------:R-:W-:Y:S01]  /*dfb0*/  FSEL R29, R214, -INF , !P0 ;  /* 0xff800000d61d7808 */ /* 0x000fe20004000000 */
[----:B------:R-:W-:Y:S01]  /*dfc0*/  FFMA.FTZ R10, R53, UR5, R10 ;  /* 0x00000005350a7c23 */ /* 0x000fe2000801000a */
[----:B------:R-:W-:Y:S01]  /*dfd0*/  ISETP.GE.AND P0, PT, R66, R226, PT ;  /* 0x000000e24200720c */ /* 0x000fe20003f06270 */
[----:B------:R-:W-:Y:S01]  /*dfe0*/  FFMA.FTZ R4, R49, UR5, R4 ;  /* 0x0000000531047c23 */ /* 0x000fe20008010004 */
[----:B------:R-:W-:Y:S01]  /*dff0*/  I2FP.F32.S32 R40, R54 ;  /* 0x0000003600287245 */ /* 0x000fe20000201400 */
[----:B------:R-:W-:Y:S01]  /*e000*/  FFMA.FTZ R13, R58, UR5, R13 ;  /* 0x000000053a0d7c23 */ /* 0x000fe2000801000d */
[----:B------:R-:W-:Y:S01]  /*e010*/  FSEL R23, R31, -INF , !P0 ;  /* 0xff8000001f177808 */ /* 0x000fe20004000000 */
[----:B------:R-:W-:Y:S01]  /*e020*/  FFMA.FTZ R8, R53, UR5, R8 ;  /* 0x0000000535087c23 */ /* 0x000fe20008010008 */
[-C--:B------:R-:W-:Y:S01]  /*e030*/  ISETP.GE.AND P0, PT, R64, R226.reuse, PT ;  /* 0x000000e24000720c */ /* 0x080fe20003f06270 */
[----:B------:R-:W-:Y:S01]  /*e040*/  FFMA.FTZ R41, R40, UR5, R41 ;  /* 0x0000000528297c23 */ /* 0x000fe20008010029 */
[----:B------:R-:W-:Y:S01]  /*e050*/  ISETP.GE.AND P6, PT, R54, R227, PT ;  /* 0x000000e33600720c */ /* 0x000fe20003fc6270 */
[C---:B------:R-:W-:Y:S01]  /*e060*/  FFMA.FTZ R43, R40.reuse, UR5, R43 ;  /* 0x00000005282b7c23 */ /* 0x040fe2000801002b */
[----:B------:R-:W-:Y:S01]  /*e070*/  FSEL R238, R25, -INF , !P0 ;  /* 0xff80000019ee7808 */ /* 0x000fe20004000000 */
[C---:B------:R-:W-:Y:S01]  /*e080*/  FFMA.FTZ R7, R40.reuse, UR5, R7 ;  /* 0x0000000528077c23 */ /* 0x040fe20008010007 */
[-C--:B------:R-:W-:Y:S01]  /*e090*/  ISETP.GE.AND P0, PT, R61, R226.reuse, PT ;  /* 0x000000e23d00720c */ /* 0x080fe20003f06270 */
[----:B------:R-:W-:Y:S01]  /*e0a0*/  FFMA.FTZ R5, R40, UR5, R5 ;  /* 0x0000000528057c23 */ /* 0x000fe20008010005 */
[----:B------:R-:W-:Y:S01]  /*e0b0*/  FSEL R221, R41, -INF , !P6 ;  /* 0xff80000029dd7808 */ /* 0x000fe20007000000 */
[----:B------:R-:W-:Y:S01]  /*e0c0*/  FFMA.FTZ R11, R44, UR5, R11 ;  /* 0x000000052c0b7c23 */ /* 0x000fe2000801000b */
[----:B------:R-:W-:Y:S01]  /*e0d0*/  FSEL R41, R22, -INF , !P0 ;  /* 0xff80000016297808 */ /* 0x000fe20004000000 */
[----:B------:R-:W-:Y:S01]  /*e0e0*/  FFMA.FTZ R6, R49, UR5, R6 ;  /* 0x0000000531067c23 */ /* 0x000fe20008010006 */
[----:B------:R-:W-:Y:S01]  /*e0f0*/  ISETP.GE.AND P0, PT, R207, R226, PT ;  /* 0x000000e2cf00720c */ /* 0x000fe20003f06270 */
[C---:B------:R-:W-:Y:S01]  /*e100*/  FFMA.FTZ R36, R45.reuse, UR5, R36 ;  /* 0x000000052d247c23 */ /* 0x040fe20008010024 */
[----:B------:R-:W-:Y:S01]  /*e110*/  FSEL R27, R30, -INF , !P1 ;  /* 0xff8000001e1b7808 */ /* 0x000fe20004800000 */
[----:B------:R-:W-:Y:S01]  /*e120*/  FFMA.FTZ R38, R45, UR5, R38 ;  /* 0x000000052d267c23 */ /* 0x000fe20008010026 */
[----:B-1----:R-:W-:-:S02]  /*e130*/  FSEL R18, R32, -INF , !P5 ;  /* 0xff80000020127808 */ /* 0x002fc40006800000 */
[-C--:B------:R-:W-:Y:S02]  /*e140*/  ISETP.GE.AND P5, PT, R2, R226.reuse, PT ;  /* 0x000000e20200720c */ /* 0x080fe40003fa6270 */
[----:B------:R-:W-:Y:S01]  /*e150*/  FSEL R214, R50, -INF , !P0 ;  /* 0xff80000032d67808 */ /* 0x000fe20004000000 */
[----:B------:R1:W-:Y:S01]  /*e160*/  STL [R1+0x8], R18 ;  /* 0x0000081201007387 */ /* 0x0003e20000100800 */
[----:B------:R-:W-:Y:S02]  /*e170*/  FSEL R26, R216, -INF , !P5 ;  /* 0xff800000d81a7808 */ /* 0x000fe40006800000 */
[-C--:B------:R-:W-:Y:S02]  /*e180*/  ISETP.GE.AND P5, PT, R65, R226.reuse, PT ;  /* 0x000000e24100720c */ /* 0x080fe40003fa6270 */
[----:B------:R-:W-:Y:S02]  /*e190*/  ISETP.GE.AND P0, PT, R59, R226, PT ;  /* 0x000000e23b00720c */ /* 0x000fe40003f06270 */
[----:B------:R-:W-:-:S02]  /*e1a0*/  ISETP.GE.AND P1, PT, R65, R225, PT ;  /* 0x000000e14100720c */ /* 0x000fc40003f26270 */
[----:B------:R-:W-:Y:S02]  /*e1b0*/  FSEL R219, R46, -INF , !P0 ;  /* 0xff8000002edb7808 */ /* 0x000fe40004000000 */
[-C--:B------:R-:W-:Y:S02]  /*e1c0*/  ISETP.GE.AND P0, PT, R56, R226.reuse, PT ;  /* 0x000000e23800720c */ /* 0x080fe40003f06270 */
[----:B------:R-:W-:Y:S02]  /*e1d0*/  ISETP.GE.AND P6, PT, R3, R227, PT ;  /* 0x000000e30300720c */ /* 0x000fe40003fc6270 */
[----:B------:R-:W-:Y:S02]  /*e1e0*/  FSEL R46, R42, -INF , !P0 ;  /* 0xff8000002a2e7808 */ /* 0x000fe40004000000 */
[----:B------:R-:W-:Y:S02]  /*e1f0*/  I2FP.F32.S32 R42, R3 ;  /* 0x00000003002a7245 */ /* 0x000fe40000201400 */
[----:B------:R-:W-:-:S02]  /*e200*/  ISETP.GE.AND P0, PT, R52, R226, PT ;  /* 0x000000e23400720c */ /* 0x000fc40003f06270 */
[----:B------:R-:W-:Y:S01]  /*e210*/  FSEL R32, R28, -INF , !P4 ;  /* 0xff8000001c207808 */ /* 0x000fe20006000000 */
[----:B------:R-:W-:Y:S01]  /*e220*/  FFMA.FTZ R35, R42, UR5, R35 ;  /* 0x000000052a237c23 */ /* 0x000fe20008010023 */
[----:B------:R-:W-:Y:S01]  /*e230*/  FSEL R222, R34, -INF , !P0 ;  /* 0xff80000022de7808 */ /* 0x000fe20004000000 */
[C---:B------:R-:W-:Y:S01]  /*e240*/  FFMA.FTZ R33, R42.reuse, UR5, R33 ;  /* 0x000000052a217c23 */ /* 0x040fe20008010021 */
[----:B-1----:R-:W-:Y:S01]  /*e250*/  FSEL R18, R217, -INF , !P5 ;  /* 0xff800000d9127808 */ /* 0x002fe20006800000 */
[----:B------:R-:W-:Y:S01]  /*e260*/  FFMA.FTZ R37, R42, UR5, R37 ;  /* 0x000000052a257c23 */ /* 0x000fe20008010025 */
[----:B------:R-:W-:Y:S01]  /*e270*/  ISETP.GE.AND P5, PT, R62, R226, PT ;  /* 0x000000e23e00720c */ /* 0x000fe20003fa6270 */
[----:B------:R-:W-:Y:S01]  /*e280*/  FFMA.FTZ R39, R42, UR5, R39 ;  /* 0x000000052a277c23 */ /* 0x000fe20008010027 */
[----:B------:R-:W-:Y:S02]  /*e290*/  ISETP.GE.AND P0, PT, R2, R225, PT ;  /* 0x000000e10200720c */ /* 0x000fe40003f06270 */
[----:B------:R-:W-:-:S02]  /*e2a0*/  FSEL R20, R20, -INF , !P5 ;  /* 0xff80000014147808 */ /* 0x000fc40006800000 */
[-C--:B------:R-:W-:Y:S02]  /*e2b0*/  ISETP.GE.AND P5, PT, R213, R226.reuse, PT ;  /* 0x000000e2d500720c */ /* 0x080fe40003fa6270 */
[----:B------:R-:W-:Y:S01]  /*e2c0*/  FSEL R31, R197, -INF , !P0 ;  /* 0xff800000c51f7808 */ /* 0x000fe20004000000 */
[----:B------:R1:W-:Y:S01]  /*e2d0*/  STL [R1+0x68], R20 ;  /* 0x0000681401007387 */ /* 0x0003e20000100800 */
[----:B------:R-:W-:Y:S02]  /*e2e0*/  FSEL R216, R55, -INF , !P5 ;  /* 0xff80000037d87808 */ /* 0x000fe40006800000 */
[----:B------:R-:W-:Y:S02]  /*e2f0*/  ISETP.GE.AND P5, PT, R204, R226, PT ;  /* 0x000000e2cc00720c */ /* 0x000fe40003fa6270 */
[----:B------:R-:W-:Y:S02]  /*e300*/  ISETP.GE.AND P0, PT, R65, R224, PT ;  /* 0x000000e04100720c */ /* 0x000fe40003f06270 */
[----:B------:R-:W-:-:S02]  /*e310*/  FSEL R218, R51, -INF , !P5 ;  /* 0xff80000033da7808 */ /* 0x000fc40006800000 */
[-C--:B------:R-:W-:Y:S02]  /*e320*/  ISETP.GE.AND P5, PT, R57, R226.reuse, PT ;  /* 0x000000e23900720c */ /* 0x080fe40003fa6270 */
[----:B------:R-:W-:Y:S02]  /*e330*/  FSEL R28, R198, -INF , !P1 ;  /* 0xff800000c61c7808 */ /* 0x000fe40004800000 */
[----:B------:R-:W-:Y:S02]  /*e340*/  FSEL R48, R47, -INF , !P5 ;  /* 0xff8000002f307808 */ /* 0x000fe40006800000 */
[----:B------:R-:W-:Y:S02]  /*e350*/  ISETP.GE.AND P5, PT, R54, R226, PT ;  /* 0x000000e23600720c */ /* 0x000fe40003fa6270 */
[----:B------:R-:W-:Y:S02]  /*e360*/  ISETP.GE.AND P1, PT, R62, R224, PT ;  /* 0x000000e03e00720c */ /* 0x000fe40003f26270 */
[----:B------:R-:W-:-:S02]  /*e370*/  FSEL R43, R43, -INF , !P5 ;  /* 0xff8000002b2b7808 */ /* 0x000fc40006800000 */
[----:B------:R-:W-:Y:S02]  /*e380*/  ISETP.GE.AND P5, PT, R3, R226, PT ;  /* 0x000000e20300720c */ /* 0x000fe40003fa6270 */
[----:B------:R-:W-:Y:S02]  /*e390*/  FSEL R51, R33, -INF , !P6 ;  /* 0xff80000021337808 */ /* 0x000fe40007000000 */
[----:B------:R-:W-:Y:S02]  /*e3a0*/  FSEL R220, R35, -INF , !P5 ;  /* 0xff80000023dc7808 */ /* 0x000fe40006800000 */
[----:B------:R-:W-:Y:S02]  /*e3b0*/  ISETP.GE.AND P5, PT, R66, R225, PT ;  /* 0x000000e14200720c */ /* 0x000fe40003fa6270 */
[----:B-1----:R-:W-:Y:S02]  /*e3c0*/  FSEL R20, R63, -INF , !P0 ;  /* 0xff8000003f147808 */ /* 0x002fe40004000000 */
[----:B------:R-:W-:-:S02]  /*e3d0*/  FSEL R30, R196, -INF , !P5 ;  /* 0xff800000c41e7808 */ /* 0x000fc40006800000 */
[-C--:B------:R-:W-:Y:S02]  /*e3e0*/  ISETP.GE.AND P5, PT, R64, R224.reuse, PT ;  /* 0x000000e04000720c */ /* 0x080fe40003fa6270 */
[-C--:B------:R-:W-:Y:S02]  /*e3f0*/  ISETP.GE.AND P0, PT, R61, R225.reuse, PT ;  /* 0x000000e13d00720c */ /* 0x080fe40003f06270 */
[----:B------:R-:W-:Y:S02]  /*e400*/  ISETP.GE.AND P6, PT, R2, R224, PT ;  /* 0x000000e00200720c */ /* 0x000fe40003fc6270 */
[----:B------:R-:W-:Y:S02]  /*e410*/  FSEL R227, R199, -INF , !P5 ;  /* 0xff800000c7e37808 */ /* 0x000fe40006800000 */
[----:B------:R-:W-:Y:S02]  /*e420*/  FSEL R63, R202, -INF , !P0 ;  /* 0xff800000ca3f7808 */ /* 0x000fe40004000000 */
[----:B------:R-:W-:-:S02]  /*e430*/  ISETP.GE.AND P5, PT, R213, R225, PT ;  /* 0x000000e1d500720c */ /* 0x000fc40003fa6270 */
[----:B------:R-:W-:Y:S02]  /*e440*/  FSEL R226, R201, -INF , !P1 ;  /* 0xff800000c9e27808 */ /* 0x000fe40004800000 */
[CC--:B------:R-:W-:Y:S02]  /*e450*/  ISETP.GE.AND P0, PT, R207.reuse, R224.reuse, PT ;  /* 0x000000e0cf00720c */ /* 0x0c0fe40003f06270 */
[----:B------:R-:W-:Y:S02]  /*e460*/  ISETP.GE.AND P1, PT, R207, R225, PT ;  /* 0x000000e1cf00720c */ /* 0x000fe40003f26270 */
[----:B------:R-:W-:Y:S02]  /*e470*/  FSEL R25, R67, -INF , !P6 ;  /* 0xff80000043197808 */ /* 0x000fe40007000000 */
[----:B------:R-:W-:Y:S02]  /*e480*/  ISETP.GE.AND P4, PT, R66, R224, PT ;  /* 0x000000e04200720c */ /* 0x000fe40003f86270 */
[----:B------:R-:W-:-:S02]  /*e490*/  FSEL R47, R17, -INF , !P5 ;  /* 0xff800000112f7808 */ /* 0x000fc40006800000 */
[----:B------:R-:W-:Y:S02]  /*e4a0*/  FSEL R67, R14, -INF , !P0 ;  /* 0xff8000000e437808 */ /* 0x000fe40004000000 */
[-C--:B------:R-:W-:Y:S02]  /*e4b0*/  ISETP.GE.AND P5, PT, R204, R224.reuse, PT ;  /* 0x000000e0cc00720c */ /* 0x080fe40003fa6270 */
[----:B------:R-:W-:Y:S02]  /*e4c0*/  FSEL R33, R12, -INF , !P1 ;  /* 0xff8000000c217808 */ /* 0x000fe40004800000 */
[----:B------:R-:W-:Y:S02]  /*e4d0*/  ISETP.GE.AND P0, PT, R57, R225, PT ;  /* 0x000000e13900720c */ /* 0x000fe40003f06270 */
[----:B------:R-:W-:Y:S02]  /*e4e0*/  ISETP.GE.AND P1, PT, R59, R224, PT ;  /* 0x000000e03b00720c */ /* 0x000fe40003f26270 */
[----:B------:R-:W-:-:S02]  /*e4f0*/  FSEL R22, R60, -INF , !P4 ;  /* 0xff8000003c167808 */ /* 0x000fc40006000000 */
[----:B------:R-:W-:Y:S02]  /*e500*/  FSEL R65, R15, -INF , !P5 ;  /* 0xff8000000f417808 */ /* 0x000fe40006800000 */
[----:B------:R-:W-:Y:S02]  /*e510*/  FSEL R60, R9, -INF , !P0 ;  /* 0xff800000093c7808 */ /* 0x000fe40004000000 */
[-C--:B------:R-:W-:Y:S02]  /*e520*/  ISETP.GE.AND P5, PT, R56, R225.reuse, PT ;  /* 0x000000e13800720c */ /* 0x080fe40003fa6270 */
[----:B------:R-:W-:Y:S02]  /*e530*/  FSEL R197, R10, -INF , !P1 ;  /* 0xff8000000ac57808 */ /* 0x000fe40004800000 */
[C---:B------:R-:W-:Y:S02]  /*e540*/  ISETP.GE.AND P0, PT, R54.reuse, R224, PT ;  /* 0x000000e03600720c */ /* 0x040fe40003f06270 */
[----:B------:R-:W-:-:S02]  /*e550*/  ISETP.GE.AND P1, PT, R54, R225, PT ;  /* 0x000000e13600720c */ /* 0x000fc40003f26270 */
[----:B------:R-:W-:Y:S02]  /*e560*/  FSEL R50, R4, -INF , !P5 ;  /* 0xff80000004327808 */ /* 0x000fe40006800000 */
[----:B------:R-:W-:Y:S02]  /*e570*/  FSEL R2, R7, -INF , !P0 ;  /* 0xff80000007027808 */ /* 0x000fe40004000000 */
[----:B------:R-:W-:Y:S02]  /*e580*/  ISETP.GE.AND P5, PT, R3, R225, PT ;  /* 0x000000e10300720c */ /* 0x000fe40003fa6270 */
[----:B------:R-:W-:Y:S01]  /*e590*/  FSEL R55, R5, -INF , !P1 ;  /* 0xff80000005377808 */ /* 0x000fe20004800000 */
[----:B------:R1:W-:Y:S01]  /*e5a0*/  STL [R1+0x50], R2 ;  /* 0x0000500201007387 */ /* 0x0003e20000100800 */
[----:B------:R-:W-:Y:S02]  /*e5b0*/  ISETP.GE.AND P1, PT, R3, R224, PT ;  /* 0x000000e00300720c */ /* 0x000fe40003f26270 */
[----:B------:R-:W-:-:S02]  /*e5c0*/  FSEL R3, R37, -INF , !P5 ;  /* 0xff80000025037808 */ /* 0x000fc40006800000 */
[-C--:B------:R-:W-:Y:S02]  /*e5d0*/  ISETP.GE.AND P6, PT, R64, R225.reuse, PT ;  /* 0x000000e14000720c */ /* 0x080fe40003fc6270 */
[----:B------:R-:W-:Y:S01]  /*e5e0*/  ISETP.GE.AND P4, PT, R62, R225, PT ;  /* 0x000000e13e00720c */ /* 0x000fe20003f86270 */
[----:B------:R2:W-:Y:S01]  /*e5f0*/  STL [R1+0x64], R3 ;  /* 0x0000640301007387 */ /* 0x0005e20000100800 */
[----:B------:R-:W-:Y:S02]  /*e600*/  FSEL R200, R200, -INF , !P6 ;  /* 0xff800000c8c87808 */ /* 0x000fe40007000000 */
[----:B------:R-:W-:Y:S02]  /*e610*/  FSEL R203, R203, -INF , !P4 ;  /* 0xff800000cbcb7808 */ /* 0x000fe40006000000 */
[-C--:B------:R-:W-:Y:S02]  /*e620*/  ISETP.GE.AND P6, PT, R61, R224.reuse, PT ;  /* 0x000000e03d00720c */ /* 0x080fe40003fc6270 */
[----:B------:R-:W-:-:S02]  /*e630*/  ISETP.GE.AND P4, PT, R213, R224, PT ;  /* 0x000000e0d500720c */ /* 0x000fc40003f86270 */
[----:B------:R-:W-:Y:S02]  /*e640*/  FSEL R206, R206, -INF , !P6 ;  /* 0xff800000cece7808 */ /* 0x000fe40007000000 */
[----:B------:R-:W-:Y:S02]  /*e650*/  FSEL R217, R19, -INF , !P4 ;  /* 0xff80000013d97808 */ /* 0x000fe40006000000 */
[----:B------:R-:W-:Y:S02]  /*e660*/  PLOP3.LUT P0, PT, PT, PT, UP0, 0x80, 0x0 ;  /* 0x000000000000781c */ /* 0x000fe40003f0f008 */
[-C--:B------:R-:W-:Y:S02]  /*e670*/  ISETP.GE.AND P6, PT, R204, R225.reuse, PT ;  /* 0x000000e1cc00720c */ /* 0x080fe40003fc6270 */
[----:B-1----:R-:W-:Y:S02]  /*e680*/  FSEL R2, R39, -INF , !P1 ;  /* 0xff80000027027808 */ /* 0x002fe40004800000 */
[----:B------:R-:W-:-:S02]  /*e690*/  ISETP.GE.AND P4, PT, R59, R225, PT ;  /* 0x000000e13b00720c */ /* 0x000fc40003f86270 */
[----:B------:R-:W-:Y:S01]  /*e6a0*/  FSEL R64, R13, -INF , !P6 ;  /* 0xff8000000d407808 */ /* 0x000fe20007000000 */
[----:B------:R2:W-:Y:S01]  /*e6b0*/  STL [R1+0x54], R2 ;  /* 0x0000540201007387 */ /* 0x0005e20000100800 */
[----:B------:R-:W-:Y:S02]  /*e6c0*/  FSEL R66, R8, -INF , !P4 ;  /* 0xff80000008427808 */ /* 0x000fe40006000000 */
[-C--:B------:R-:W-:Y:S02]  /*e6d0*/  ISETP.GE.AND P6, PT, R57, R224.reuse, PT ;  /* 0x000000e03900720c */ /* 0x080fe40003fc6270 */
[----:B------:R-:W-:Y:S02]  /*e6e0*/  ISETP.GE.AND P4, PT, R56, R224, PT ;  /* 0x000000e03800720c */ /* 0x000fe40003f86270 */
[----:B------:R-:W-:Y:S02]  /*e6f0*/  FSEL R196, R11, -INF , !P6 ;  /* 0xff8000000bc47808 */ /* 0x000fe40007000000 */
[----:B------:R-:W-:-:S02]  /*e700*/  FSEL R239, R6, -INF , !P4 ;  /* 0xff80000006ef7808 */ /* 0x000fc40006000000 */
[C---:B------:R-:W-:Y:S02]  /*e710*/  ISETP.GE.AND P6, PT, R52.reuse, R225, PT ;  /* 0x000000e13400720c */ /* 0x040fe40003fc6270 */
[----:B------:R-:W-:Y:S02]  /*e720*/  ISETP.GE.AND P4, PT, R52, R224, PT ;  /* 0x000000e03400720c */ /* 0x000fe40003f86270 */
[----:B------:R-:W-:Y:S02]  /*e730*/  FSEL R54, R36, -INF , !P6 ;  /* 0xff80000024367808 */ /* 0x000fe40007000000 */
[----:B------:R-:W-:Y:S01]  /*e740*/  FSEL R44, R38, -INF , !P4 ;  /* 0xff800000262c7808 */ /* 0x000fe20006000000 */
[----:B------:R-:W-:Y:S08]  /*e750*/  @!P0 BRA `(.L_x_424) ;  /* 0x00000004005c8947 */ /* 0x000ff00003800000 */
[----:B------:R-:W3:Y:S04]  /*e760*/  LDL.64 R198, [R1+0x28] ;  /* 0x0000280001c67983 */ /* 0x000ee80000100a00 */
[----:B------:R-:W4:Y:S01]  /*e770*/  LDL.64 R34, [R1+0x30] ;  /* 0x0000300001227983 */ /* 0x000f220000100a00 */
[----:B------:R-:W-:Y:S01]  /*e780*/  UIADD3 UR6, UR18, -0x4, URZ ;  /* 0xfffffffc12067890 */ /* 0x000fe2000fffe03f */
[----:B------:R-:W1:Y:S01]  /*e790*/  @!P3 LDC.64 R4, c[0x0][0x218] ;  /* 0x00008600ff04bb82 */ /* 0x000e620000000a00 */
[----:B------:R-:W-:Y:S01]  /*e7a0*/  BSSY B0, `(.L_x_425) ;  /* 0x0000051000007945 */ /* 0x000fe20003800000 */
[----:B------:R1:W-:Y:S01]  /*e7b0*/  @P3 STS.128 [R252+0x8000], RZ ;  /* 0x008000fffc003388 */ /* 0x0003e20000000c00 */
[----:B------:R-:W-:Y:S02]  /*e7c0*/  USHF.R.S32.HI UR4, URZ, 0x1f, UR6 ;  /* 0x0000001f3f047899 */ /* 0x000fe40008011406 */
[----:B------:R-:W-:-:S02]  /*e7d0*/  UIMAD.WIDE.U32 UR10, UR6, UR8, URZ ;  /* 0x00000008060a72a5 */ /* 0x000fc4000f8e003f */
[----:B------:R-:W-:Y:S01]  /*e7e0*/  UIMAD UR4, UR4, UR8, URZ ;  /* 0x00000008040472a4 */ /* 0x000fe2000f8e023f */
[----:B--2---:R-:W2:Y:S03]  /*e7f0*/  @!P2 LDC.64 R2, c[0x0][0x218] ;  /* 0x00008600ff02ab82 */ /* 0x004ea60000000a00 */
[----:B------:R-:W-:Y:S01]  /*e800*/  UIMAD UR4, UR6, UR9, UR4 ;  /* 0x00000009060472a4 */ /* 0x000fe2000f8e0204 */
[----:B------:R-:W-:Y:S02]  /*e810*/  IMAD.U32 R13, RZ, RZ, UR10 ;  /* 0x0000000aff0d7e24 */ /* 0x000fe4000f8e00ff */
[----:B------:R-:W-:Y:S01]  /*e820*/  IMAD.U32 R7, RZ, RZ, UR10 ;  /* 0x0000000aff077e24 */ /* 0x000fe2000f8e00ff */
[----:B------:R-:W-:Y:S01]  /*e830*/  UIADD3 UR4, UR11, UR4, URZ ;  /* 0x000000040b047290 */ /* 0x000fe2000fffe03f */
[----:B------:R-:W5:Y:S05]  /*e840*/  @!P3 LDC.64 R10, c[0x0][0x218] ;  /* 0x00008600ff0abb82 */ /* 0x000f6a0000000a00 */
[----:B------:R-:W-:-:S03]  /*e850*/  IMAD.U32 R12, RZ, RZ, UR4 ;  /* 0x00000004ff0c7e24 */ /* 0x000fc6000f8e00ff */
[----:B------:R-:W5:Y:S01]  /*e860*/  @!P2 LDC.64 R8, c[0x0][0x218] ;  /* 0x00008600ff08ab82 */ /* 0x000f620000000a00 */
[----:B---3--:R-:W-:-:S04]  /*e870*/  LEA R13, P1, R13, R198, 0x6 ;  /* 0x000000c60d0d7211 */ /* 0x008fc800078230ff */
[----:B----4-:R-:W-:Y:S02]  /*e880*/  LEA.HI.X R12, R7, R35, R12, 0x6, P1 ;  /* 0x00000023070c7211 */ /* 0x010fe400008f340c */
[C---:B-1----:R-:W-:Y:S01]  /*e890*/  @!P3 LEA R34, P4, R13.reuse, R4, 0x1 ;  /* 0x000000040d22b211 */ /* 0x042fe200078808ff */
[----:B------:R-:W1:Y:S01]  /*e8a0*/  @!P3 LDC.64 R6, c[0x0][0x218] ;  /* 0x00008600ff06bb82 */ /* 0x000e620000000a00 */
[C---:B--2---:R-:W-:Y:S02]  /*e8b0*/  @!P2 LEA R36, P1, R13.reuse, R2, 0x1 ;  /* 0x000000020d24a211 */ /* 0x044fe400078208ff */
[C-C-:B------:R-:W-:Y:S02]  /*e8c0*/  @!P3 LEA.HI.X R35, R13.reuse, R5, R12.reuse, 0x1, P4 ;  /* 0x000000050d23b211 */ /* 0x140fe400020f0c0c */
[C---:B------:R-:W-:Y:S02]  /*e8d0*/  @!P2 LEA.HI.X R37, R13.reuse, R3, R12, 0x1, P1 ;  /* 0x000000030d25a211 */ /* 0x040fe400008f0c0c */
[----:B------:R-:W-:Y:S01]  /*e8e0*/  IADD3 R13, P4, R13, UR32, RZ ;  /* 0x000000200d0d7c10 */ /* 0x000fe2000ff9e0ff */
[----:B------:R-:W2:Y:S01]  /*e8f0*/  @!P2 LDC.64 R4, c[0x0][0x218] ;  /* 0x00008600ff04ab82 */ /* 0x000ea20000000a00 */
        /* <DEDUP_REMOVED lines=8> */
[----:B------:R-:W3:Y:S01]  /*e980*/  @!P3 LDC.64 R2, c[0x0][0x218] ;  /* 0x00008600ff02bb82 */ /* 0x000ee20000000a00 */
        /* <DEDUP_REMOVED lines=14> */
[----:B-1----:R-:W-:-:S03]  /*ea70*/  @!P3 LEA R6, P6, R8, R6, 0x1 ;  /* 0x000000060806b211 */ /* 0x002fc600078c08ff */
[----:B------:R4:W-:Y:S01]  /*ea80*/  @P2 STS.128 [R252+0xa800], RZ ;  /* 0x00a800fffc002388 */ /* 0x0009e20000000c00 */
[C-C-:B------:R-:W-:Y:S02]  /*ea90*/  @!P3 LEA.HI.X R7, R8.reuse, R7, R12.reuse, 0x1, P6 ;  /* 0x000000070807b211 */ /* 0x140fe400030f0c0c */
[C---:B--2---:R-:W-:Y:S01]  /*eaa0*/  @!P2 LEA R4, P1, R8.reuse, R4, 0x1 ;  /* 0x000000040804a211 */ /* 0x044fe200078208ff */
[----:B------:R-:W-:Y:S01]  /*eab0*/  @!PT LDS RZ, [RZ] ;  /* 0x00000000fffff984 */ /* 0x000fe20000000800 */
[----:B------:R-:W-:Y:S01]  /*eac0*/  @!PT LDS RZ, [RZ] ;  /* 0x00000000fffff984 */ /* 0x000fe20000000800 */
[----:B------:R-:W-:Y:S01]  /*ead0*/  @!PT LDS RZ, [RZ] ;  /* 0x00000000fffff984 */ /* 0x000fe20000000800 */
[----:B------:R4:W-:Y:S03]  /*eae0*/  @!P2 LDGSTS.E.BYPASS.LTC128B.128 [R252+0xa800], desc[UR20][R14.64+0x80] ;  /* 0x0a8000800efcafae */ /* 0x0009e6000b901d54 */
[----:B------:R-:W-:Y:S01]  /*eaf0*/  @!P2 LEA.HI.X R5, R8, R5, R12, 0x1, P1 ;  /* 0x000000050805a211 */ /* 0x000fe200008f0c0c */
[----:B------:R4:W-:Y:S01]  /*eb00*/  @P3 STS.128 [R252+0x9000], RZ ;  /* 0x009000fffc003388 */ /* 0x0009e20000000c00 */
[C---:B---3--:R-:W-:Y:S02]  /*eb10*/  @!P3 LEA R34, P4, R9.reuse, R2, 0x1 ;  /* 0x000000020922b211 */ /* 0x048fe400078808ff */
[----:B------:R-:W-:Y:S01]  /*eb20*/  IADD3.X R2, R12, UR31, RZ, P5, !PT ;  /* 0x0000001f0c027c10 */ /* 0x000fe2000affe4ff */
        /* <DEDUP_REMOVED lines=24> */
.L_x_426:
[----:B------:R-:W-:Y:S05]  /*ecb0*/  BSYNC B0 ;  /* 0x0000000000007941 */ /* 0x000fea0003800000 */
.L_x_425:
[----:B------:R-:W0:Y:S02]  /*ecc0*/  LDGDEPBAR ;  /* 0x00000000000079af */ /* 0x000e240000000000 */
.L_x_424:
[----:B------:R-:W3:Y:S04]  /*ecd0*/  LDL.LU R38, [R1+0xc] ;  /* 0x00000c0001267983 */ /* 0x000ee80000300800 */
[----:B------:R2:W-:Y:S04]  /*ece0*/  STL [R1+0x7c], R243 ;  /* 0x00007cf301007387 */ /* 0x0005e80000100800 */
[----:B------:R4:W-:Y:S04]  /*ecf0*/  STL [R1+0x78], R211 ;  /* 0x000078d301007387 */ /* 0x0009e80000100800 */
[----:B------:R1:W-:Y:S04]  /*ed00*/  STL [R1+0x74], R210 ;  /* 0x000074d201007387 */ /* 0x0003e80000100800 */
[----:B------:R1:W-:Y:S04]  /*ed10*/  STL [R1+0x70], R209 ;  /* 0x000070d101007387 */ /* 0x0003e80000100800 */
[----:B------:R-:W3:Y:S04]  /*ed20*/  LDL.LU R62, [R1+0x68] ;  /* 0x00006800013e7983 */ /* 0x000ee80000300800 */
[----:B------:R1:W-:Y:S04]  /*ed30*/  STL [R1+0x6c], R208 ;  /* 0x00006cd001007387 */ /* 0x0003e80000100800 */
[----:B------:R-:W3:Y:S04]  /*ed40*/  LDL.LU R40, [R1+0x8] ;  /* 0x0000080001287983 */ /* 0x000ee80000300800 */
[----:B--2---:R-:W2:Y:S04]  /*ed50*/  LDL.LU R243, [R1+0x64] ;  /* 0x0000640001f37983 */ /* 0x004ea80000300800 */
[----:B----4-:R-:W4:Y:S04]  /*ed60*/  LDL.LU R211, [R1+0x50] ;  /* 0x0000500001d37983 */ /* 0x010f280000300800 */
[----:B-1----:R-:W4:Y:S01]  /*ed70*/  LDL.LU R210, [R1+0x54] ;  /* 0x0000540001d27983 */ /* 0x002f220000300800 */
[----:B------:R-:W-:-:S02]  /*ed80*/  FMNMX.FTZ R2, R231, R24, !PT ;  /* 0x00000018e7027209 */ /* 0x000fc40007810000 */
[----:B------:R-:W-:Y:S02]  /*ed90*/  MOV R56, R200 ;  /* 0x000000c800387202 */ /* 0x000fe40000000f00 */
[----:B------:R-:W-:Y:S01]  /*eda0*/  FMNMX.FTZ R3, R21, R2, !PT ;  /* 0x0000000215037209 */ /* 0x000fe20007810000 */
[----:B------:R-:W-:Y:S02]  /*edb0*/  IMAD.MOV.U32 R59, RZ, RZ, R203 ;  /* 0x000000ffff3b7224 */ /* 0x000fe400078e00cb */
[----:B------:R-:W-:Y:S01]  /*edc0*/  IMAD.MOV.U32 R58, RZ, RZ, R216 ;  /* 0x000000ffff3a7224 */ /* 0x000fe200078e00d8 */
[----:B------:R-:W-:Y:S02]  /*edd0*/  FMNMX.FTZ R3, R16, R3, !PT ;  /* 0x0000000310037209 */ /* 0x000fe40007810000 */
[----:B------:R-:W-:Y:S02]  /*ede0*/  MOV R57, R214 ;  /* 0x000000d600397202 */ /* 0x000fe40000000f00 */
[----:B------:R-:W-:Y:S01]  /*edf0*/  FMNMX.FTZ R2, R0, R3, !PT ;  /* 0x0000000300027209 */ /* 0x000fe20007810000 */
[----:B------:R-:W-:Y:S01]  /*ee00*/  IMAD.MOV.U32 R8, RZ, RZ, R218 ;  /* 0x000000ffff087224 */ /* 0x000fe200078e00da */
        /* <DEDUP_REMOVED lines=9> */
[----:B------:R-:W-:Y:S02]  /*eea0*/  FMNMX.FTZ R2, R215, R2, !PT ;  /* 0x00000002d7027209 */ /* 0x000fe40007810000 */
[----:B------:R-:W-:Y:S02]  /*eeb0*/  FMNMX.FTZ R4, R26, R3, !PT ;  /* 0x000000031a047209 */ /* 0x000fe40007810000 */
[----:B------:R-:W-:-:S04]  /*eec0*/  FMNMX.FTZ R3, R233, R2, !PT ;  /* 0x00000002e9037209 */ /* 0x000fc80007810000 */
[----:B------:R-:W-:Y:S02]  /*eed0*/  FMNMX.FTZ R2, R232, R3, !PT ;  /* 0x00000003e8027209 */ /* 0x000fe40007810000 */
        /* <DEDUP_REMOVED lines=24> */
[----:B------:R-:W-:Y:S02]  /*f060*/  MOV R208, R197 ;  /* 0x000000c500d07202 */ /* 0x000fe40000000f00 */
        /* <DEDUP_REMOVED lines=8> */
[----:B------:R-:W-:Y:S02]  /*f0f0*/  FMNMX.FTZ R4, R239, R3, !PT ;  /* 0x00000003ef047209 */ /* 0x000fe40007810000 */
[----:B---3--:R-:W-:-:S04]  /*f100*/  FMNMX.FTZ R2, R38, R2, !PT ;  /* 0x0000000226027209 */ /* 0x008fc80007810000 */
[----:B------:R-:W-:-:S04]  /*f110*/  FMNMX.FTZ R2, R223, R2, !PT ;  /* 0x00000002df027209 */ /* 0x000fc80007810000 */
[----:B------:R-:W-:-:S04]  /*f120*/  FMNMX.FTZ R2, R221, R2, !PT ;  /* 0x00000002dd027209 */ /* 0x000fc80007810000 */
[----:B------:R-:W-:-:S04]  /*f130*/  FMNMX.FTZ R2, R40, R2, !PT ;  /* 0x0000000228027209 */ /* 0x000fc80007810000 */
[----:B------:R-:W-:-:S05]  /*f140*/  FMNMX.FTZ R2, R51, R2, !PT ;  /* 0x0000000233027209 */ /* 0x000fca0007810000 */
[----:B------:R-:W1:Y:S01]  /*f150*/  SHFL.BFLY PT, R5, R2, 0x2, 0x1f ;  /* 0x0c401f0002057f89 */ /* 0x000e6200000e0000 */
[----:B------:R-:W-:-:S04]  /*f160*/  FMNMX.FTZ R9, R62, R9, !PT ;  /* 0x000000093e097209 */ /* 0x000fc80007810000 */
[----:B------:R-:W-:-:S04]  /*f170*/  FMNMX.FTZ R9, R41, R9, !PT ;  /* 0x0000000929097209 */ /* 0x000fc80007810000 */
[----:B------:R-:W-:-:S04]  /*f180*/  FMNMX.FTZ R9, R58, R9, !PT ;  /* 0x000000093a097209 */ /* 0x000fc80007810000 */
        /* <DEDUP_REMOVED lines=8> */
[----:B------:R-:W-:Y:S02]  /*f210*/  FMNMX.FTZ R9, R39, R9, !PT ;  /* 0x0000000927097209 */ /* 0x000fe40007810000 */
[----:B--2---:R-:W-:Y:S02]  /*f220*/  FMNMX.FTZ R7, R243, R7, !PT ;  /* 0x00000007f3077209 */ /* 0x004fe40007810000 */
[----:B------:R-:W-:Y:S02]  /*f230*/  FMNMX.FTZ R9, R61, R9, !PT ;  /* 0x000000093d097209 */ /* 0x000fe40007810000 */
[----:B----4-:R-:W-:Y:S01]  /*f240*/  FMNMX.FTZ R4, R211, R4, !PT ;  /* 0x00000004d3047209 */ /* 0x010fe20007810000 */
[----:B------:R-:W2:Y:S01]  /*f250*/  SHFL.BFLY PT, R2, R7, 0x2, 0x1f ;  /* 0x0c401f0007027f89 */ /* 0x000ea200000e0000 */
[----:B-1----:R-:W-:-:S03]  /*f260*/  FMNMX.FTZ R196, R5, R196, !PT ;  /* 0x000000c405c47209 */ /* 0x002fc60007810000 */
[----:B------:R-:W1:Y:S01]  /*f270*/  SHFL.BFLY PT, R6, R9, 0x2, 0x1f ;  /* 0x0c401f0009067f89 */ /* 0x000e6200000e0000 */
[----:B------:R-:W-:Y:S02]  /*f280*/  FMNMX.FTZ R4, R44, R4, !PT ;  /* 0x000000042c047209 */ /* 0x000fe40007810000 */
[C---:B------:R-:W-:Y:S01]  /*f290*/  FSETP.NEU.FTZ.AND P4, PT, R196.reuse, -INF , PT ;  /* 0xff800000c400780b */ /* 0x040fe20003f9d000 */
[----:B------:R-:W-:Y:S01]  /*f2a0*/  FMUL.FTZ R5, R196, UR19 ;  /* 0x00000013c4057c20 */ /* 0x000fe20008410000 */
[----:B------:R-:W-:-:S04]  /*f2b0*/  FMNMX.FTZ R4, R210, R4, !PT ;  /* 0x00000004d2047209 */ /* 0x000fc80007810000 */
[----:B------:R-:W-:Y:S02]  /*f2c0*/  FSEL R10, R5, RZ, P4 ;  /* 0x000000ff050a7208 */ /* 0x000fe40002000000 */
[----:B------:R-:W3:Y:S01]  /*f2d0*/  SHFL.BFLY PT, R5, R4, 0x2, 0x1f ;  /* 0x0c401f0004057f89 */ /* 0x000ee200000e0000 */
[----:B--2---:R-:W-:Y:S02]  /*f2e0*/  FMNMX.FTZ R2, R7, R2, !PT ;  /* 0x0000000207027209 */ /* 0x004fe40007810000 */
[----:B-1----:R-:W-:-:S03]  /*f2f0*/  FMNMX.FTZ R6, R9, R6, !PT ;  /* 0x0000000609067209 */ /* 0x002fc60007810000 */
[----:B------:R-:W1:Y:S04]  /*f300*/  SHFL.BFLY PT, R7, R2, 0x1, 0x1f ;  /* 0x0c201f0002077f89 */ /* 0x000e6800000e0000 */
[----:B------:R-:W2:Y:S01]  /*f310*/  SHFL.BFLY PT, R3, R6, 0x1, 0x1f ;  /* 0x0c201f0006037f89 */ /* 0x000ea200000e0000 */
[----:B------:R-:W-:Y:S01]  /*f320*/  FFMA.FTZ R217, R0, UR19, -R10 ;  /* 0x0000001300d97c23 */ /* 0x000fe2000801080a */
[----:B---3--:R-:W-:-:S05]  /*f330*/  FMNMX.FTZ R0, R4, R5, !PT ;  /* 0x0000000504007209 */ /* 0x008fca0007810000 */
[----:B------:R-:W3:Y:S01]  /*f340*/  SHFL.BFLY PT, R5, R0, 0x1, 0x1f ;  /* 0x0c201f0000057f89 */ /* 0x000ee200000e0000 */
[----:B-1----:R-:W-:Y:S02]  /*f350*/  FMNMX.FTZ R2, R2, R7, !PT ;  /* 0x0000000702027209 */ /* 0x002fe40007810000 */
[----:B--2---:R-:W-:Y:S02]  /*f360*/  FMNMX.FTZ R3, R6, R3, !PT ;  /* 0x0000000306037209 */ /* 0x004fe40007810000 */
[C---:B------:R-:W-:Y:S02]  /*f370*/  FSETP.NEU.FTZ.AND P2, PT, R2.reuse, -INF , PT ;  /* 0xff8000000200780b */ /* 0x040fe40003f5d000 */
[C---:B------:R-:W-:Y:S02]  /*f380*/  FSETP.NEU.FTZ.AND P3, PT, R3.reuse, -INF , PT ;  /* 0xff8000000300780b */ /* 0x040fe40003f7d000 */
[C---:B------:R-:W-:Y:S02]  /*f390*/  FSEL R222, R2.reuse, RZ, P2 ;  /* 0x000000ff02de7208 */ /* 0x040fe40001000000 */
[----:B------:R-:W-:Y:S01]  /*f3a0*/  FSEL R213, R3, RZ, P3 ;  /* 0x000000ff03d57208 */ /* 0x000fe20001800000 */
[----:B------:R-:W-:Y:S01]  /*f3b0*/  FMUL.FTZ R4, R2, UR19 ;  /* 0x0000001302047c20 */ /* 0x000fe20008410000 */
[----:B---3--:R-:W-:Y:S01]  /*f3c0*/  FMNMX.FTZ R0, R0, R5, !PT ;  /* 0x0000000500007209 */ /* 0x008fe20007810000 */
[----:B------:R-:W-:-:S02]  /*f3d0*/  FADD.FTZ R222, R229, -R222 ;  /* 0x800000dee5de7221 */ /* 0x000fc40000010000 */
[----:B------:R-:W-:Y:S01]  /*f3e0*/  FADD.FTZ R213, R230, -R213 ;  /* 0x800000d5e6d57221 */ /* 0x000fe20000010000 */
[----:B------:R-:W-:Y:S01]  /*f3f0*/  FSETP.NEU.FTZ.AND P1, PT, R0, -INF , PT ;  /* 0xff8000000000780b */ /* 0x000fe20003f3d000 */
[----:B------:R-:W-:Y:S01]  /*f400*/  FMUL.FTZ R6, R3, UR19 ;  /* 0x0000001303067c20 */ /* 0x000fe20008410000 */
[----:B------:R-:W-:Y:S01]  /*f410*/  FSEL R36, R4, RZ, P2 ;  /* 0x000000ff04247208 */ /* 0x000fe20001000000 */
[----:B------:R-:W-:Y:S01]  /*f420*/  FMUL.FTZ R4, R0, UR19 ;  /* 0x0000001300047c20 */ /* 0x000fe20008410000 */
[----:B------:R-:W-:Y:S01]  /*f430*/  FMUL.FTZ R213, R213, UR19 ;  /* 0x00000013d5d57c20 */ /* 0x000fe20008410000 */
[----:B------:R-:W-:Y:S01]  /*f440*/  FMUL.FTZ R222, R222, UR19 ;  /* 0x00000013dede7c20 */ /* 0x000fe20008410000 */
[----:B------:R-:W-:Y:S02]  /*f450*/  FSEL R5, R0, RZ, P1 ;  /* 0x000000ff00057208 */ /* 0x000fe40000800000 */
[----:B------:R-:W-:Y:S02]  /*f460*/  FSEL R37, R6, RZ, P3 ;  /* 0x000000ff06257208 */ /* 0x000fe40001800000 */
[----:B------:R-:W-:Y:S01]  /*f470*/  FSEL R11, R4, RZ, P1 ;  /* 0x000000ff040b7208 */ /* 0x000fe20000800000 */
[----:B------:R-:W1:Y:S01]  /*f480*/  MUFU.EX2 R213, R213 ;  /* 0x000000d500d57308 */ /* 0x000e620000000800 */
[----:B------:R-:W-:Y:S01]  /*f490*/  FADD.FTZ R4, R228, -R5 ;  /* 0x80000005e4047221 */ /* 0x000fe20000010000 */
[----:B------:R-:W-:Y:S01]  /*f4a0*/  FSEL R214, R196, RZ, P4 ;  /* 0x000000ffc4d67208 */ /* 0x000fe20002000000 */
[----:B------:R-:W-:Y:S01]  /*f4b0*/  FFMA.FTZ R218, R16, UR19, -R10 ;  /* 0x0000001310da7c23 */ /* 0x000fe2000801080a */
[----:B------:R-:W-:-:S04]  /*f4c0*/  FFMA.FTZ R199, R18, UR19, -R37 ;  /* 0x0000001312c77c23 */ /* 0x000fc80008010825 */
[----:B------:R-:W2:Y:S01]  /*f4d0*/  MUFU.EX2 R222, R222 ;  /* 0x000000de00de7308 */ /* 0x000ea20000000800 */
[----:B------:R-:W3:Y:S01]  /*f4e0*/  LDSM.16.MT88.4 R16, [R244+0xc000] ;  /* 0x00c00000f410783b */ /* 0x000ee20000004200 */
[----:B------:R-:W-:Y:S01]  /*f4f0*/  FMUL.FTZ R212, R4, UR19 ;  /* 0x0000001304d47c20 */ /* 0x000fe20008410000 */
[----:B------:R-:W-:Y:S01]  /*f500*/  FADD.FTZ R214, R231, -R214 ;  /* 0x800000d6e7d67221 */ /* 0x000fe20000010000 */
[----:B------:R-:W-:-:S03]  /*f510*/  FFMA.FTZ R207, R24, UR19, -R10 ;  /* 0x0000001318cf7c23 */ /* 0x000fc6000801080a */
[----:B------:R-:W-:Y:S01]  /*f520*/  FMUL.FTZ R214, R214, UR19 ;  /* 0x00000013d6d67c20 */ /* 0x000fe20008410000 */
[----:B------:R-:W4:Y:S01]  /*f530*/  MUFU.EX2 R212, R212 ;  /* 0x000000d400d47308 */ /* 0x000f220000000800 */
[----:B------:R-:W-:Y:S01]  /*f540*/  FFMA.FTZ R204, R21, UR19, -R10 ;  /* 0x0000001315cc7c23 */ /* 0x000fe2000801080a */
        /* <DEDUP_REMOVED lines=12> */
[-C--:B-1----:R-:W-:Y:S01]  /*f610*/  FMUL.FTZ R15, R195, R213.reuse ;  /* 0x000000d5c30f7220 */ /* 0x082fe20000410000 */
[-C--:B------:R-:W-:Y:S01]  /*f620*/  FMUL.FTZ R30, R70, R213.reuse ;  /* 0x000000d5461e7220 */ /* 0x080fe20000410000 */
[----:B------:R-:W-:Y:S01]  /*f630*/  FMUL.FTZ R31, R71, R213 ;  /* 0x000000d5471f7220 */ /* 0x000fe20000410000 */
[----:B--2---:R-:W-:Y:S01]  /*f640*/  FMUL.FTZ R25, R73, R222 ;  /* 0x000000de49197220 */ /* 0x004fe20000410000 */
[----:B------:R-:W-:Y:S01]  /*f650*/  MOV R195, R33 ;  /* 0x0000002100c37202 */ /* 0x000fe20000000f00 */
[----:B------:R-:W-:Y:S01]  /*f660*/  IMAD.MOV.U32 R71, RZ, RZ, R50 ;  /* 0x000000ffff477224 */ /* 0x000fe200078e0032 */
[----:B------:R-:W-:Y:S01]  /*f670*/  MOV R70, R51 ;  /* 0x0000003300467202 */ /* 0x000fe20000000f00 */
[----:B------:R-:W1:Y:S01]  /*f680*/  LDSM.16.MT88.4 R32, [R242+0xc000] ;  /* 0x00c00000f220783b */ /* 0x000e620000004200 */
[----:B------:R-:W-:Y:S01]  /*f690*/  MOV R73, R48 ;  /* 0x0000003000497202 */ /* 0x000fe20000000f00 */
[----:B------:R-:W-:Y:S02]  /*f6a0*/  MUFU.EX2 R207, R207 ;  /* 0x000000cf00cf7308 */ /* 0x000fe40000000800 */
[----:B------:R-:W2:Y:S06]  /*f6b0*/  LDSM.16.MT88.4 R48, [R241+0xc000] ;  /* 0x00c00000f130783b */ /* 0x000eac0000004200 */
[----:B------:R-:W3:Y:S01]  /*f6c0*/  MUFU.EX2 R204, R204 ;  /* 0x000000cc00cc7308 */ /* 0x000ee20000000800 */
[----:B------:R-:W-:-:S07]  /*f6d0*/  FMUL.FTZ R14, R194, R213 ;  /* 0x000000d5c20e7220 */ /* 0x000fce0000410000 */
[----:B------:R-:W-:Y:S01]  /*f6e0*/  MUFU.EX2 R218, R218 ;  /* 0x000000da00da7308 */ /* 0x000fe20000000800 */
[----:B------:R-:W-:-:S07]  /*f6f0*/  FMUL.FTZ R21, R185, R222 ;  /* 0x000000deb9157220 */ /* 0x000fce0000410000 */
[----:B------:R-:W-:Y:S01]  /*f700*/  MUFU.EX2 R217, R217 ;  /* 0x000000d900d97308 */ /* 0x000fe20000000800 */
[----:B----4-:R-:W-:-:S07]  /*f710*/  FMUL.FTZ R23, R187, R212 ;  /* 0x000000d4bb177220 */ /* 0x010fce0000410000 */
[----:B------:R-:W-:Y:S08]  /*f720*/  MUFU.EX2 R206, R206 ;  /* 0x000000ce00ce7308 */ /* 0x000ff00000000800 */
[----:B------:R-:W4:Y:S08]  /*f730*/  MUFU.EX2 R203, R203 ;  /* 0x000000cb00cb7308 */ /* 0x000f300000000800 */
[----:B------:R-:W-:Y:S08]  /*f740*/  MUFU.EX2 R216, R216 ;  /* 0x000000d800d87308 */ /* 0x000ff00000000800 */
[----:B------:R-:W1:Y:S08]  /*f750*/  MUFU.EX2 R199, R199 ;  /* 0x000000c700c77308 */ /* 0x000e700000000800 */
[----:B------:R-:W-:Y:S08]  /*f760*/  MUFU.EX2 R205, R205 ;  /* 0x000000cd00cd7308 */ /* 0x000ff00000000800 */
[----:B------:R-:W2:Y:S08]  /*f770*/  MUFU.EX2 R202, R202 ;  /* 0x000000ca00ca7308 */ /* 0x000eb00000000800 */
[----:B------:R-:W-:Y:S08]  /*f780*/  MUFU.EX2 R198, R198 ;  /* 0x000000c600c67308 */ /* 0x000ff00000000800 */
[----:B------:R-:W-:Y:S08]  /*f790*/  MUFU.EX2 R197, R197 ;  /* 0x000000c500c57308 */ /* 0x000ff00000000800 */
[----:B------:R-:W-:Y:S08]  /*f7a0*/  MUFU.EX2 R201, R201 ;  /* 0x000000c900c97308 */ /* 0x000ff00000000800 */
[----:B------:R-:W2:Y:S08]  /*f7b0*/  MUFU.EX2 R200, R200 ;  /* 0x000000c800c87308 */ /* 0x000eb00000000800 */
[----:B------:R-:W-:Y:S08]  /*f7c0*/  MUFU.EX2 R219, R219 ;  /* 0x000000db00db7308 */ /* 0x000ff00000000800 */
[----:B------:R-:W2:Y:S01]  /*f7d0*/  MUFU.EX2 R220, R220 ;  /* 0x000000dc00dc7308 */ /* 0x000ea20000000800 */
[----:B------:R-:W-:Y:S01]  /*f7e0*/  MOV R230, R64 ;  /* 0x0000004000e67202 */ /* 0x000fe20000000f00 */
[----:B------:R-:W-:Y:S01]  /*f7f0*/  IMAD.MOV.U32 R185, RZ, RZ, R66 ;  /* 0x000000ffffb97224 */ /* 0x000fe200078e0042 */
[----:B------:R-:W-:-:S02]  /*f800*/  MOV R194, R67 ;  /* 0x0000004300c27202 */ /* 0x000fc40000000f00 */
[----:B------:R-:W-:Y:S02]  /*f810*/  MOV R187, R65 ;  /* 0x0000004100bb7202 */ /* 0x000fe40000000f00 */
[----:B------:R-:W2:Y:S01]  /*f820*/  LDSM.16.MT88.4 R64, [R240+0xc000] ;  /* 0x00c00000f040783b */ /* 0x000ea20000004200 */
[-C--:B---3--:R-:W-:Y:S01]  /*f830*/  FMUL.FTZ R12, R192, R214.reuse ;  /* 0x000000d6c00c7220 */ /* 0x088fe20000410000 */
[----:B------:R-:W-:Y:S01]  /*f840*/  FMUL.FTZ R13, R193, R214 ;  /* 0x000000d6c10d7220 */ /* 0x000fe20000410000 */
[----:B------:R-:W-:Y:S01]  /*f850*/  MOV R193, R11 ;  /* 0x0000000b00c17202 */ /* 0x000fe20000000f00 */
[----:B------:R-:W-:Y:S01]  /*f860*/  FMUL.FTZ R9, R189, R222 ;  /* 0x000000debd097220 */ /* 0x000fe20000410000 */
[----:B------:R-:W-:Y:S01]  /*f870*/  MOV R231, R10 ;  /* 0x0000000a00e77202 */ /* 0x000fe20000000f00 */
[----:B------:R-:W-:Y:S01]  /*f880*/  FMUL.FTZ R10, R190, R212 ;  /* 0x000000d4be0a7220 */ /* 0x000fe20000410000 */
[----:B------:R-:W-:Y:S01]  /*f890*/  MOV R192, R8 ;  /* 0x0000000800c07202 */ /* 0x000fe20000000f00 */
[----:B------:R-:W-:Y:S01]  /*f8a0*/  FMUL.FTZ R8, R188, R222 ;  /* 0x000000debc087220 */ /* 0x000fe20000410000 */
[----:B------:R-:W-:Y:S01]  /*f8b0*/  FMUL.FTZ R11, R191, R212 ;  /* 0x000000d4bf0b7220 */ /* 0x000fe20000410000 */
[----:B------:R-:W-:Y:S01]  /*f8c0*/  F2FP.BF16.F32.PACK_AB R4, R204, R207 ;  /* 0x000000cfcc04723e */ /* 0x000fe200000010ff */
[----:B------:R-:W-:Y:S01]  /*f8d0*/  FMUL.FTZ R20, R184, R222 ;  /* 0x000000deb8147220 */ /* 0x000fe20000410000 */
[----:B----4-:R-:W-:Y:S01]  /*f8e0*/  F2FP.BF16.F32.PACK_AB R5, R203, R206 ;  /* 0x000000cecb05723e */ /* 0x010fe200000010ff */
[----:B------:R-:W-:Y:S01]  /*f8f0*/  FMUL.FTZ R22, R186, R212 ;  /* 0x000000d4ba167220 */ /* 0x000fe20000410000 */
[----:B------:R-:W-:Y:S01]  /*f900*/  F2FP.BF16.F32.PACK_AB R6, R217, R218 ;  /* 0x000000dad906723e */ /* 0x000fe200000010ff */
[----:B------:R-:W-:Y:S01]  /*f910*/  FMUL.FTZ R180, R180, R214 ;  /* 0x000000d6b4b47220 */ /* 0x000fe20000410000 */
[----:B-1----:R-:W-:Y:S01]  /*f920*/  F2FP.BF16.F32.PACK_AB R7, R199, R216 ;  /* 0x000000d8c707723e */ /* 0x002fe200000010ff */
[----:B------:R-:W-:Y:S01]  /*f930*/  FMUL.FTZ R181, R181, R214 ;  /* 0x000000d6b5b57220 */ /* 0x000fe20000410000 */
[----:B--2---:R-:W-:Y:S01]  /*f940*/  F2FP.BF16.F32.PACK_AB R188, R202, R205 ;  /* 0x000000cdcabc723e */ /* 0x004fe200000010ff */
[----:B------:R-:W-:Y:S01]  /*f950*/  FMUL.FTZ R182, R182, R213 ;  /* 0x000000d5b6b67220 */ /* 0x000fe20000410000 */
[----:B------:R-:W-:Y:S01]  /*f960*/  F2FP.BF16.F32.PACK_AB R189, R200, R201 ;  /* 0x000000c9c8bd723e */ /* 0x000fe200000010ff */
[----:B------:R-:W-:Y:S01]  /*f970*/  FMUL.FTZ R183, R183, R213 ;  /* 0x000000d5b7b77220 */ /* 0x000fe20000410000 */
[----:B------:R-:W-:-:S02]  /*f980*/  F2FP.BF16.F32.PACK_AB R190, R197, R198 ;  /* 0x000000c6c5be723e */ /* 0x000fc400000010ff */
[----:B------:R-:W-:Y:S01]  /*f990*/  F2FP.BF16.F32.PACK_AB R191, R220, R219 ;  /* 0x000000dbdcbf723e */ /* 0x000fe200000010ff */
[----:B------:R-:W-:Y:S01]  /*f9a0*/  FMUL.FTZ R53, R93, R222 ;  /* 0x000000de5d357220 */ /* 0x000fe20000410000 */
[----:B------:R-:W-:Y:S01]  /*f9b0*/  MOV R93, R54 ;  /* 0x00000036005d7202 */ /* 0x000fe20000000f00 */
[-C--:B------:R-:W-:Y:S01]  /*f9c0*/  HMMA.16816.F32.BF16 R12, R4, R16.reuse, R12 ;  /* 0x00000010040c723c */ /* 0x080fe2000004180c */
[----:B------:R-:W-:Y:S01]  /*f9d0*/  FMUL.FTZ R29, R69, R214 ;  /* 0x000000d6451d7220 */ /* 0x000fe20000410000 */
[----:B------:R-:W-:Y:S01]  /*f9e0*/  FMUL.FTZ R24, R72, R222 ;  /* 0x000000de48187220 */ /* 0x000fe20000410000 */
[----:B------:R-:W-:Y:S01]  /*f9f0*/  FMUL.FTZ R54, R94, R212 ;  /* 0x000000d45e367220 */ /* 0x000fe20000410000 */
[----:B------:R-:W-:Y:S01]  /*fa00*/  MOV R69, R46 ;  /* 0x0000002e00457202 */ /* 0x000fe20000000f00 */
[----:B------:R-:W-:Y:S01]  /*fa10*/  IMAD.MOV.U32 R94, RZ, RZ, R55 ;  /* 0x000000ffff5e7224 */ /* 0x000fe200078e0037 */
[----:B------:R-:W-:Y:S01]  /*fa20*/  HMMA.16816.F32.BF16 R8, R188, R16, R8 ;  /* 0x00000010bc08723c */ /* 0x000fe20000041808 */
[----:B------:R-:W-:Y:S01]  /*fa30*/  MOV R72, R41 ;  /* 0x0000002900487202 */ /* 0x000fe20000000f00 */
[----:B------:R-:W-:-:S02]  /*fa40*/  IMAD.MOV.U32 R186, RZ, RZ, R42 ;  /* 0x000000ffffba7224 */ /* 0x000fc400078e002a */
[----:B------:R-:W-:Y:S01]  /*fa50*/  FMUL.FTZ R28, R68, R214 ;  /* 0x000000d6441c7220 */ /* 0x000fe20000410000 */
[----:B------:R-:W-:Y:S01]  /*fa60*/  FMUL.FTZ R55, R95, R212 ;  /* 0x000000d45f377220 */ /* 0x000fe20000410000 */
[----:B------:R-:W-:Y:S01]  /*fa70*/  HMMA.16816.F32.BF16 R20, R188, R18, R20 ;  /* 0x00000012bc14723c */ /* 0x000fe20000041814 */
[----:B------:R-:W-:Y:S01]  /*fa80*/  MOV R68, R39 ;  /* 0x0000002700447202 */ /* 0x000fe20000000f00 */
[----:B------:R-:W-:Y:S01]  /*fa90*/  IMAD.MOV.U32 R229, RZ, RZ, R44 ;  /* 0x000000ffffe57224 */ /* 0x000fe200078e002c */
[----:B------:R-:W-:-:S03]  /*faa0*/  MOV R95, R73 ;  /* 0x00000049005f7202 */ /* 0x000fc60000000f00 */
[----:B------:R-:W-:Y:S01]  /*fab0*/  HMMA.16816.F32.BF16 R16, R4, R18, R180 ;  /* 0x000000120410723c */ /* 0x000fe200000418b4 */
[----:B------:R-:W-:Y:S01]  /*fac0*/  FMUL.FTZ R26, R74, R212 ;  /* 0x000000d44a1a7220 */ /* 0x000fe20000410000 */
[----:B------:R-:W-:Y:S02]  /*fad0*/  MOV R73, R71 ;  /* 0x0000004700497202 */ /* 0x000fe40000000f00 */
[----:B------:R-:W-:-:S03]  /*fae0*/  MOV R74, R72 ;  /* 0x00000048004a7202 */ /* 0x000fc60000000f00 */
        /* <DEDUP_REMOVED lines=18> */
[-C--:B------:R-:W-:Y:S01]  /*fc10*/  FMUL.FTZ R46, R86, R213.reuse ;  /* 0x000000d5562e7220 */ /* 0x080fe20000410000 */
[-C--:B------:R-:W-:Y:S01]  /*fc20*/  FMUL.FTZ R47, R87, R213.reuse ;  /* 0x000000d5572f7220 */ /* 0x080fe20000410000 */
[-C--:B------:R-:W-:Y:S01]  /*fc30*/  FMUL.FTZ R40, R88, R222.reuse ;  /* 0x000000de58287220 */ /* 0x080fe20000410000 */
[----:B------:R-:W-:Y:S01]  /*fc40*/  FMUL.FTZ R41, R89, R222 ;  /* 0x000000de59297220 */ /* 0x000fe20000410000 */
[-C--:B------:R-:W-:Y:S01]  /*fc50*/  FMUL.FTZ R42, R90, R212.reuse ;  /* 0x000000d45a2a7220 */ /* 0x080fe20000410000 */
[----:B------:R-:W-:Y:S01]  /*fc60*/  FMUL.FTZ R43, R91, R212 ;  /* 0x000000d45b2b7220 */ /* 0x000fe20000410000 */
[----:B------:R-:W-:Y:S01]  /*fc70*/  FMUL.FTZ R52, R92, R222 ;  /* 0x000000de5c347220 */ /* 0x000fe20000410000 */
[----:B------:R-:W-:Y:S01]  /*fc80*/  IMAD.MOV.U32 R68, RZ, RZ, R187 ;  /* 0x000000ffff447224 */ /* 0x000fe200078e00bb */
[----:B------:R-:W-:Y:S01]  /*fc90*/  MOV R186, R194 ;  /* 0x000000c200ba7202 */ /* 0x000fe20000000f00 */
[-C--:B------:R-:W-:Y:S01]  /*fca0*/  FMUL.FTZ R80, R80, R214.reuse ;  /* 0x000000d650507220 */ /* 0x080fe20000410000 */
[-C--:B------:R-:W-:Y:S01]  /*fcb0*/  FMUL.FTZ R81, R81, R214.reuse ;  /* 0x000000d651517220 */ /* 0x080fe20000410000 */
[-C--:B------:R-:W-:Y:S01]  /*fcc0*/  FMUL.FTZ R82, R82, R213.reuse ;  /* 0x000000d552527220 */ /* 0x080fe20000410000 */
[-C--:B------:R-:W-:Y:S01]  /*fcd0*/  FMUL.FTZ R83, R83, R213.reuse ;  /* 0x000000d553537220 */ /* 0x080fe20000410000 */
[-C--:B------:R-:W-:Y:S01]  /*fce0*/  FMUL.FTZ R96, R96, R214.reuse ;  /* 0x000000d660607220 */ /* 0x080fe20000410000 */
[----:B------:R-:W-:Y:S01]  /*fcf0*/  FMUL.FTZ R97, R97, R214 ;  /* 0x000000d661617220 */ /* 0x000fe20000410000 */
[----:B------:R-:W-:Y:S01]  /*fd00*/  FMUL.FTZ R98, R98, R213 ;  /* 0x000000d562627220 */ /* 0x000fe20000410000 */
[----:B------:R-:W-:Y:S01]  /*fd10*/  MOV R187, R195 ;  /* 0x000000c300bb7202 */ /* 0x000fe20000000f00 */
[----:B------:R-:W-:Y:S01]  /*fd20*/  FMUL.FTZ R99, R99, R213 ;  /* 0x000000d563637220 */ /* 0x000fe20000410000 */
[----:B------:R-:W-:-:S02]  /*fd30*/  MOV R194, R229 ;  /* 0x000000e500c27202 */ /* 0x000fc40000000f00 */
[----:B------:R-:W-:Y:S02]  /*fd40*/  MOV R229, R230 ;  /* 0x000000e600e57202 */ /* 0x000fe40000000f00 */
[----:B------:R-:W-:Y:S01]  /*fd50*/  MOV R230, R231 ;  /* 0x000000e700e67202 */ /* 0x000fe20000000f00 */
[----:B------:R-:W-:Y:S01]  /*fd60*/  IMAD.MOV.U32 R231, RZ, RZ, R63 ;  /* 0x000000ffffe77224 */ /* 0x000fe200078e003f */
[----:B------:R-:W-:Y:S01]  /*fd70*/  MOV R76, R73 ;  /* 0x00000049004c7202 */ /* 0x000fe20000000f00 */
[----:B------:R-:W-:Y:S01]  /*fd80*/  IMAD.MOV.U32 R79, RZ, RZ, R187 ;  /* 0x000000ffff4f7224 */ /* 0x000fe200078e00bb */
[----:B------:R-:W-:Y:S01]  /*fd90*/  MOV R75, R72 ;  /* 0x00000048004b7202 */ /* 0x000fe20000000f00 */
[-C--:B------:R-:W-:Y:S01]  /*fda0*/  HMMA.16816.F32.BF16 R28, R4, R32.reuse, R28 ;  /* 0x00000020041c723c */ /* 0x080fe2000004181c */
[----:B------:R-:W-:Y:S01]  /*fdb0*/  FMUL.FTZ R63, R103, R213 ;  /* 0x000000d5673f7220 */ /* 0x000fe20000410000 */
[----:B------:R-:W-:Y:S01]  /*fdc0*/  MOV R78, R180 ;  /* 0x000000b4004e7202 */ /* 0x000fe20000000f00 */
        /* <DEDUP_REMOVED lines=8> */
[----:B------:R-:W-:Y:S01]  /*fe50*/  HMMA.16816.F32.BF16 R36, R188, R34, R36 ;  /* 0x00000022bc24723c */ /* 0x000fe20000041824 */
[----:B------:R-:W-:Y:S01]  /*fe60*/  MOV R192, R62 ;  /* 0x0000003e00c07202 */ /* 0x000fe20000000f00 */
[----:B------:R-:W-:Y:S01]  /*fe70*/  FMUL.FTZ R62, R102, R213 ;  /* 0x000000d5663e7220 */ /* 0x000fe20000410000 */
[----:B------:R-:W-:-:S03]  /*fe80*/  MOV R74, R71 ;  /* 0x00000047004a7202 */ /* 0x000fc60000000f00 */
        /* <DEDUP_REMOVED lines=9> */
[----:B------:R-:W-:Y:S01]  /*ff20*/  FMUL.FTZ R57, R105, R222 ;  /* 0x000000de69397220 */ /* 0x000fe20000410000 */
[----:B------:R-:W-:Y:S01]  /*ff30*/  FMUL.FTZ R59, R107, R212 ;  /* 0x000000d46b3b7220 */ /* 0x000fe20000410000 */
[----:B------:R-:W-:Y:S01]  /*ff40*/  FMUL.FTZ R69, R109, R222 ;  /* 0x000000de6d457220 */ /* 0x000fe20000410000 */
[----:B------:R-:W-:Y:S02]  /*ff50*/  FMUL.FTZ R71, R111, R212 ;  /* 0x000000d46f477220 */ /* 0x000fe40000410000 */
[----:B------:R-:W-:Y:S01]  /*ff60*/  HMMA.16816.F32.BF16 R32, R4, R34, R80 ;  /* 0x000000220420723c */ /* 0x000fe20000041850 */
[-C--:B------:R-:W-:Y:S01]  /*ff70*/  FMUL.FTZ R112, R112, R214.reuse ;  /* 0x000000d670707220 */ /* 0x080fe20000410000 */
[----:B------:R-:W-:Y:S01]  /*ff80*/  FMUL.FTZ R113, R113, R214 ;  /* 0x000000d671717220 */ /* 0x000fe20000410000 */
[----:B------:R-:W-:-:S03]  /*ff90*/  FMUL.FTZ R114, R114, R213 ;  /* 0x000000d572727220 */ /* 0x000fc60000410000 */
[----:B------:R-:W-:Y:S01]  /*ffa0*/  HMMA.16816.F32.BF16 R48, R4, R50, R96 ;  /* 0x000000320430723c */ /* 0x000fe20000041860 */
[----:B------:R-:W-:Y:S01]  /*ffb0*/  IMAD.MOV.U32 R82, RZ, RZ, R70 ;  /* 0x000000ffff527224 */ /* 0x000fe200078e0046 */
[----:B------:R-:W-:Y:S01]  /*ffc0*/  MOV R83, R68 ;  /* 0x0000004400537202 */ /* 0x000fe20000000f00 */
[----:B------:R-:W-:Y:S01]  /*ffd0*/  FMUL.FTZ R68, R108, R222 ;  /* 0x000000de6c447220 */ /* 0x000fe20000410000 */
[----:B------:R-:W-:Y:S01]  /*ffe0*/  FMUL.FTZ R70, R110, R212 ;  /* 0x000000d46e467220 */ /* 0x000fe20000410000 */
[----:B------:R-:W-:Y:S01]  /*fff0*/  FMUL.FTZ R115, R115, R213 ;  /* 0x000000d573737220 */ /* 0x000fe20000410000 */
[----:B------:R-:W-:Y:S02]  /*10000*/  MOV R81, R79 ;  /* 0x0000004f00517202 */ /* 0x000fe40000000f00 */
[----:B------:R-:W-:Y:S01]  /*10010*/  MOV R99, R61 ;  /* 0x0000003d00637202 */ /* 0x000fe20000000f00 */
[----:B------:R-:W-:Y:S01]  /*10020*/  FMUL.FTZ R61, R101, R214 ;  /* 0x000000d6653d7220 */ /* 0x000fe20000410000 */
[----:B------:R-:W-:Y:S01]  /*10030*/  MOV R98, R60 ;  /* 0x0000003c00627202 */ /* 0x000fe20000000f00 */
[----:B------:R-:W-:Y:S01]  /*10040*/  FMUL.FTZ R60, R100, R214 ;  /* 0x000000d6643c7220 */ /* 0x000fe20000410000 */
[----:B------:R-:W-:-:S02]  /*10050*/  IMAD.MOV.U32 R79, RZ, RZ, R73 ;  /* 0x000000ffff4f7224 */ /* 0x000fc400078e0049 */
[----:B------:R-:W-:Y:S01]  /*10060*/  FMUL.FTZ R73, R121, R222 ;  /* 0x000000de79497220 */ /* 0x000fe20000410000 */
[----:B------:R-:W-:Y:S01]  /*10070*/  MOV R121, R74 ;  /* 0x0000004a00797202 */ /* 0x000fe20000000f00 */
[-C--:B------:R-:W-:Y:S01]  /*10080*/  FMUL.FTZ R74, R122, R212.reuse ;  /* 0x000000d47a4a7220 */ /* 0x080fe20000410000 */
[----:B------:R-:W-:Y:S01]  /*10090*/  MOV R122, R75 ;  /* 0x0000004b007a7202 */ /* 0x000fe20000000f00 */
[-C--:B------:R-:W-:Y:S01]  /*100a0*/  HMMA.16816.F32.BF16 R56, R188, R64.reuse, R56 ;  /* 0x00000040bc38723c */ /* 0x080fe20000041838 */
[----:B------:R-:W-:Y:S01]  /*100b0*/  FMUL.FTZ R75, R123, R212 ;  /* 0x000000d47b4b7220 */ /* 0x000fe20000410000 */
[----:B------:R-:W-:Y:S01]  /*100c0*/  IMAD.MOV.U32 R123, RZ, RZ, R76 ;  /* 0x000000ffff7b7224 */ /* 0x000fe200078e004c */
[----:B------:R-:W-:Y:S01]  /*100d0*/  MOV R80, R72 ;  /* 0x0000004800507202 */ /* 0x000fe20000000f00 */
[----:B------:R-:W-:Y:S01]  /*100e0*/  FMUL.FTZ R76, R124, R222 ;  /* 0x000000de7c4c7220 */ /* 0x000fe20000410000 */
[----:B------:R-:W-:Y:S01]  /*100f0*/  MOV R88, R180 ;  /* 0x000000b400587202 */ /* 0x000fe20000000f00 */
[----:B------:R-:W-:Y:S01]  /*10100*/  HMMA.16816.F32.BF16 R60, R4, R64, R60 ;  /* 0x00000040043c723c */ /* 0x000fe2000004183c */
[----:B------:R-:W-:Y:S01]  /*10110*/  MOV R124, R77 ;  /* 0x0000004d007c7202 */ /* 0x000fe20000000f00 */
[----:B------:R-:W-:Y:S01]  /*10120*/  FMUL.FTZ R77, R125, R222 ;  /* 0x000000de7d4d7220 */ /* 0x000fe20000410000 */
[----:B------:R-:W-:Y:S01]  /*10130*/  IMAD.MOV.U32 R86, RZ, RZ, R186 ;  /* 0x000000ffff567224 */ /* 0x000fe200078e00ba */
[----:B------:R-:W-:-:S02]  /*10140*/  MOV R85, R185 ;  /* 0x000000b900557202 */ /* 0x000fc40000000f00 */
[----:B------:R-:W-:Y:S01]  /*10150*/  MOV R84, R184 ;  /* 0x000000b800547202 */ /* 0x000fe20000000f00 */
[-C--:B------:R-:W-:Y:S01]  /*10160*/  HMMA.16816.F32.BF16 R68, R188, R66.reuse, R68 ;  /* 0x00000042bc44723c */ /* 0x080fe20000041844 */
[----:B------:R-:W-:Y:S01]  /*10170*/  MOV R125, R78 ;  /* 0x0000004e007d7202 */ /* 0x000fe20000000f00 */
[----:B------:R-:W-:Y:S01]  /*10180*/  FMUL.FTZ R102, R158, R212 ;  /* 0x000000d49e667220 */ /* 0x000fe20000410000 */
[----:B------:R-:W-:Y:S01]  /*10190*/  MOV R87, R187 ;  /* 0x000000bb00577202 */ /* 0x000fe20000000f00 */
[----:B------:R-:W-:Y:S01]  /*101a0*/  FMUL.FTZ R89, R153, R222 ;  /* 0x000000de99597220 */ /* 0x000fe20000410000 */
[----:B------:R-:W1:Y:S01]  /*101b0*/  LDSM.16.MT88.4 R108, [R244+0xe000] ;  /* 0x00e00000f46c783b */ /* 0x000e620000004200 */
[----:B------:R-:W-:Y:S01]  /*101c0*/  HMMA.16816.F32.BF16 R64, R4, R66, R112 ;  /* 0x000000420440723c */ /* 0x000fe20000041870 */
        /* <DEDUP_REMOVED lines=8> */
[----:B------:R-:W-:Y:S01]  /*10250*/  MOV R112, R83 ;  /* 0x0000005300707202 */ /* 0x000fe20000000f00 */
[----:B------:R-:W-:Y:S01]  /*10260*/  FMUL.FTZ R72, R120, R222 ;  /* 0x000000de78487220 */ /* 0x000fe20000410000 */
[----:B------:R-:W-:Y:S01]  /*10270*/  MOV R83, R183 ;  /* 0x000000b700537202 */ /* 0x000fe20000000f00 */
[----:B------:R-:W2:Y:S01]  /*10280*/  LDSM.16.MT88.4 R184, [R242+0xe000] ;  /* 0x00e00000f2b8783b */ /* 0x000ea20000004200 */
[----:B------:R-:W-:Y:S01]  /*10290*/  MOV R114, R80 ;  /* 0x0000005000727202 */ /* 0x000fe20000000f00 */
[-C--:B------:R-:W-:Y:S01]  /*102a0*/  FMUL.FTZ R80, R136, R222.reuse ;  /* 0x000000de88507220 */ /* 0x080fe20000410000 */
[----:B------:R-:W-:Y:S01]  /*102b0*/  MOV R113, R81 ;  /* 0x0000005100717202 */ /* 0x000fe20000000f00 */
[----:B------:R-:W-:Y:S01]  /*102c0*/  FMUL.FTZ R81, R137, R222 ;  /* 0x000000de89517220 */ /* 0x000fe20000410000 */
[----:B------:R-:W-:Y:S01]  /*102d0*/  FMUL.FTZ R79, R127, R212 ;  /* 0x000000d47f4f7220 */ /* 0x000fe20000410000 */
[----:B------:R-:W-:Y:S01]  /*102e0*/  MOV R136, R82 ;  /* 0x0000005200887202 */ /* 0x000fe20000000f00 */
[----:B------:R-:W-:-:S02]  /*102f0*/  IMAD.MOV.U32 R137, RZ, RZ, R83 ;  /* 0x000000ffff897224 */ /* 0x000fc400078e0053 */
[----:B------:R-:W-:Y:S02]  /*10300*/  IMAD.MOV.U32 R127, RZ, RZ, R88 ;  /* 0x000000ffff7f7224 */ /* 0x000fe400078e0058 */
[----:B------:R-:W-:Y:S01]  /*10310*/  FMUL.FTZ R86, R142, R212 ;  /* 0x000000d48e567220 */ /* 0x000fe20000410000 */
[----:B------:R-:W-:Y:S01]  /*10320*/  FMUL.FTZ R85, R141, R222 ;  /* 0x000000de8d557220 */ /* 0x000fe20000410000 */
[----:B------:R-:W-:Y:S01]  /*10330*/  MOV R142, R136 ;  /* 0x00000088008e7202 */ /* 0x000fe20000000f00 */
[-C--:B------:R-:W-:Y:S01]  /*10340*/  FMUL.FTZ R82, R138, R212.reuse ;  /* 0x000000d48a527220 */ /* 0x080fe20000410000 */
[----:B------:R-:W-:Y:S01]  /*10350*/  FMUL.FTZ R83, R139, R212 ;  /* 0x000000d48b537220 */ /* 0x000fe20000410000 */
[-C--:B------:R-:W-:Y:S01]  /*10360*/  FMUL.FTZ R84, R140, R222.reuse ;  /* 0x000000de8c547220 */ /* 0x080fe20000410000 */
[----:B------:R-:W-:Y:S01]  /*10370*/  FMUL.FTZ R88, R152, R222 ;  /* 0x000000de98587220 */ /* 0x000fe20000410000 */
[----:B------:R-:W-:Y:S01]  /*10380*/  MOV R158, R137 ;  /* 0x00000089009e7202 */ /* 0x000fe20000000f00 */
[----:B------:R-:W-:Y:S01]  /*10390*/  IMAD.MOV.U32 R141, RZ, RZ, R126 ;  /* 0x000000ffff8d7224 */ /* 0x000fe200078e007e */
[----:B------:R-:W-:Y:S01]  /*103a0*/  MOV R152, R127 ;  /* 0x0000007f00987202 */ /* 0x000fe20000000f00 */
[----:B------:R-:W-:Y:S01]  /*103b0*/  IMAD.MOV.U32 R137, RZ, RZ, R122 ;  /* 0x000000ffff897224 */ /* 0x000fe200078e007a */
[----:B------:R-:W-:-:S02]  /*103c0*/  MOV R140, R125 ;  /* 0x0000007d008c7202 */ /* 0x000fc40000000f00 */
[----:B------:R-:W-:Y:S02]  /*103d0*/  MOV R139, R124 ;  /* 0x0000007c008b7202 */ /* 0x000fe40000000f00 */
[----:B------:R-:W-:Y:S01]  /*103e0*/  MOV R138, R123 ;  /* 0x0000007b008a7202 */ /* 0x000fe20000000f00 */
[----:B------:R-:W-:Y:S01]  /*103f0*/  IMAD.MOV.U32 R123, RZ, RZ, R95 ;  /* 0x000000ffff7b7224 */ /* 0x000fe200078e005f */
[----:B------:R-:W-:Y:S01]  /*10400*/  MOV R136, R121 ;  /* 0x0000007900887202 */ /* 0x000fe20000000f00 */
[-C--:B------:R-:W-:Y:S01]  /*10410*/  FMUL.FTZ R95, R167, R212.reuse ;  /* 0x000000d4a75f7220 */ /* 0x080fe20000410000 */
[----:B------:R-:W-:Y:S01]  /*10420*/  MOV R104, R87 ;  /* 0x0000005700687202 */ /* 0x000fe20000000f00 */
[----:B------:R-:W-:Y:S01]  /*10430*/  FMUL.FTZ R87, R143, R212 ;  /* 0x000000d48f577220 */ /* 0x000fe20000410000 */
[----:B------:R-:W-:Y:S01]  /*10440*/  IMAD.MOV.U32 R167, RZ, RZ, R142 ;  /* 0x000000ffffa77224 */ /* 0x000fe200078e008e */
[----:B------:R-:W-:Y:S01]  /*10450*/  MOV R156, R152 ;  /* 0x00000098009c7202 */ /* 0x000fe20000000f00 */
[----:B------:R-:W-:Y:S01]  /*10460*/  IMAD.MOV.U32 R153, RZ, RZ, R139 ;  /* 0x000000ffff997224 */ /* 0x000fe200078e008b */
[----:B------:R-:W-:-:S02]  /*10470*/  MOV R142, R141 ;  /* 0x0000008d008e7202 */ /* 0x000fc40000000f00 */
[----:B------:R-:W-:Y:S02]  /*10480*/  MOV R143, R140 ;  /* 0x0000008c008f7202 */ /* 0x000fe40000000f00 */
[----:B------:R-:W-:Y:S02]  /*10490*/  MOV R120, R181 ;  /* 0x000000b500787202 */ /* 0x000fe40000000f00 */
[----:B------:R-:W-:Y:S01]  /*104a0*/  MOV R152, R138 ;  /* 0x0000008a00987202 */ /* 0x000fe20000000f00 */
[----:B------:R-:W3:Y:S01]  /*104b0*/  LDSM.16.MT88.4 R180, [R241+0xe000] ;  /* 0x00e00000f1b4783b */ /* 0x000ee20000004200 */
[----:B------:R-:W-:Y:S02]  /*104c0*/  MOV R141, R137 ;  /* 0x00000089008d7202 */ /* 0x000fe40000000f00 */
[----:B------:R-:W-:Y:S02]  /*104d0*/  MOV R140, R136 ;  /* 0x00000088008c7202 */ /* 0x000fe40000000f00 */
[----:B------:R-:W4:Y:S01]  /*104e0*/  LDSM.16.MT88.4 R136, [R240+0xe000] ;  /* 0x00e00000f088783b */ /* 0x000f220000004200 */
        /* <DEDUP_REMOVED lines=10> */
[----:B------:R-:W-:Y:S01]  /*10590*/  MOV R121, R93 ;  /* 0x0000005d00797202 */ /* 0x000fe20000000f00 */
[-C--:B------:R-:W-:Y:S01]  /*105a0*/  FMUL.FTZ R97, R173, R222.reuse ;  /* 0x000000dead617220 */ /* 0x080fe20000410000 */
[----:B------:R-:W-:Y:S01]  /*105b0*/  FMUL.FTZ R92, R164, R222 ;  /* 0x000000dea45c7220 */ /* 0x000fe20000410000 */
[----:B------:R-:W-:Y:S01]  /*105c0*/  FMUL.FTZ R103, R159, R212 ;  /* 0x000000d49f677220 */ /* 0x000fe20000410000 */
[----:B------:R-:W-:Y:S01]  /*105d0*/  FMUL.FTZ R93, R165, R222 ;  /* 0x000000dea55d7220 */ /* 0x000fe20000410000 */
[-C--:B------:R-:W-:Y:S01]  /*105e0*/  FMUL.FTZ R98, R174, R212.reuse ;  /* 0x000000d4ae627220 */ /* 0x080fe20000410000 */
[-C--:B------:R-:W-:Y:S01]  /*105f0*/  FMUL.FTZ R99, R175, R212.reuse ;  /* 0x000000d4af637220 */ /* 0x080fe20000410000 */
[----:B------:R-:W-:Y:S01]  /*10600*/  FMUL.FTZ R94, R166, R212 ;  /* 0x000000d4a65e7220 */ /* 0x000fe20000410000 */
[----:B------:R-:W-:-:S02]  /*10610*/  MOV R126, R112 ;  /* 0x00000070007e7202 */ /* 0x000fc40000000f00 */
[----:B------:R-:W-:Y:S01]  /*10620*/  MOV R112, R243 ;  /* 0x000000f300707202 */ /* 0x000fe20000000f00 */
[----:B-1----:R-:W-:Y:S01]  /*10630*/  HMMA.16816.F32.BF16 R72, R188, R108, R72 ;  /* 0x0000006cbc48723c */ /* 0x002fe20000041848 */
[----:B------:R-:W-:Y:S01]  /*10640*/  MOV R175, R141 ;  /* 0x0000008d00af7202 */ /* 0x000fe20000000f00 */
[----:B------:R-:W-:-:S04]  /*10650*/  IMAD.MOV.U32 R141, RZ, RZ, R115 ;  /* 0x000000ffff8d7224 */ /* 0x000fc800078e0073 */
[----:B------:R-:W-:Y:S01]  /*10660*/  HMMA.16816.F32.BF16 R76, R188, R110, R76 ;  /* 0x0000006ebc4c723c */ /* 0x000fe2000004184c */
[----:B------:R-:W-:Y:S02]  /*10670*/  IMAD.MOV.U32 R157, RZ, RZ, R112 ;  /* 0x000000ffff9d7224 */ /* 0x000fe400078e0070 */
[----:B------:R-:W-:-:S03]  /*10680*/  FMUL.FTZ R112, R132, R214 ;  /* 0x000000d684707220 */ /* 0x000fc60000410000 */
[----:B--2---:R-:W-:Y:S01]  /*10690*/  HMMA.16816.F32.BF16 R80, R188, R184, R80 ;  /* 0x000000b8bc50723c */ /* 0x004fe20000041850 */
[----:B------:R-:W-:-:S05]  /*106a0*/  FMUL.FTZ R115, R135, R213 ;  /* 0x000000d587737220 */ /* 0x000fca0000410000 */
[C---:B------:R-:W-:Y:S06]  /*106b0*/  HMMA.16816.F32.BF16 R84, R188.reuse, R186, R84 ;  /* 0x000000babc54723c */ /* 0x040fec0000041854 */
[C---:B---3--:R-:W-:Y:S06]  /*106c0*/  HMMA.16816.F32.BF16 R88, R188.reuse, R180, R88 ;  /* 0x000000b4bc58723c */ /* 0x048fec0000041858 */
[C---:B------:R-:W-:Y:S06]  /*106d0*/  HMMA.16816.F32.BF16 R100, R188.reuse, R182, R100 ;  /* 0x000000b6bc64723c */ /* 0x040fec0000041864 */
[C---:B----4-:R-:W-:Y:S06]  /*106e0*/  HMMA.16816.F32.BF16 R96, R188.reuse, R136, R96 ;  /* 0x00000088bc60723c */ /* 0x050fec0000041860 */
[----:B------:R-:W-:Y:S01]  /*106f0*/  HMMA.16816.F32.BF16 R92, R188, R138, R92 ;  /* 0x0000008abc5c723c */ /* 0x000fe2000004185c */
[----:B------:R-:W-:Y:S01]  /*10700*/  IMAD.MOV.U32 R166, RZ, RZ, R140 ;  /* 0x000000ffffa67224 */ /* 0x000fe200078e008c */
[----:B------:R-:W-:Y:S01]  /*10710*/  MOV R155, R152 ;  /* 0x00000098009b7202 */ /* 0x000fe20000000f00 */
[----:B------:R-:W-:-:S02]  /*10720*/  IMAD.MOV.U32 R154, RZ, RZ, R106 ;  /* 0x000000ffff9a7224 */ /* 0x000fc400078e006a */
[-C--:B------:R-:W-:Y:S01]  /*10730*/  FMUL.FTZ R128, R128, R214.reuse ;  /* 0x000000d680807220 */ /* 0x080fe20000410000 */
[-C--:B------:R-:W-:Y:S01]  /*10740*/  FMUL.FTZ R129, R129, R214.reuse ;  /* 0x000000d681817220 */ /* 0x080fe20000410000 */
[----:B------:R-:W-:Y:S01]  /*10750*/  FMUL.FTZ R130, R130, R213 ;  /* 0x000000d582827220 */ /* 0x000fe20000410000 */
[----:B------:R-:W-:Y:S01]  /*10760*/  IMAD.MOV.U32 R188, RZ, RZ, R156 ;  /* 0x000000ffffbc7224 */ /* 0x000fe200078e009c */
[----:B------:R-:W-:Y:S01]  /*10770*/  MOV R156, R153 ;  /* 0x00000099009c7202 */ /* 0x000fe20000000f00 */
[----:B------:R-:W-:Y:S01]  /*10780*/  FMUL.FTZ R131, R131, R213 ;  /* 0x000000d583837220 */ /* 0x000fe20000410000 */
[----:B------:R-:W-:Y:S01]  /*10790*/  MOV R190, R113 ;  /* 0x0000007100be7202 */ /* 0x000fe20000000f00 */
[----:B------:R-:W-:Y:S01]  /*107a0*/  FMUL.FTZ R113, R133, R214 ;  /* 0x000000d685717220 */ /* 0x000fe20000410000 */
[----:B------:R-:W-:Y:S01]  /*107b0*/  MOV R153, R114 ;  /* 0x0000007200997202 */ /* 0x000fe20000000f00 */
[----:B------:R-:W-:Y:S01]  /*107c0*/  FMUL.FTZ R114, R134, R213 ;  /* 0x000000d586727220 */ /* 0x000fe20000410000 */
[----:B------:R-:W-:Y:S01]  /*107d0*/  MOV R135, R192 ;  /* 0x000000c000877202 */ /* 0x000fe20000000f00 */
[----:B------:R-:W-:Y:S01]  /*107e0*/  FFMA.FTZ R133, R237, UR19, -R188 ;  /* 0x00000013ed857c23 */ /* 0x000fe200080108bc */
[----:B------:R-:W-:Y:S01]  /*107f0*/  MOV R134, R120 ;  /* 0x0000007800867202 */ /* 0x000fe20000000f00 */
[--C-:B------:R-:W-:Y:S01]  /*10800*/  FFMA.FTZ R231, R231, UR19, -R158.reuse ;  /* 0x00000013e7e77c23 */ /* 0x100fe2000801089e */
[--C-:B------:R-:W-:Y:S01]  /*10810*/  FFMA.FTZ R230, R230, UR19, -R158.reuse ;  /* 0x00000013e6e67c23 */ /* 0x100fe2000801089e */
[--C-:B------:R-:W-:Y:S01]  /*10820*/  FFMA.FTZ R229, R229, UR19, -R158.reuse ;  /* 0x00000013e5e57c23 */ /* 0x100fe2000801089e */
[----:B------:R-:W-:Y:S01]  /*10830*/  HMMA.16816.F32.BF16 R112, R4, R184, R112 ;  /* 0x000000b80470723c */ /* 0x000fe20000041870 */
[----:B------:R-:W-:Y:S01]  /*10840*/  MOV R189, R104 ;  /* 0x0000006800bd7202 */ /* 0x000fe20000000f00 */
[----:B------:R-:W-:Y:S01]  /*10850*/  FFMA.FTZ R228, R228, UR19, -R158 ;  /* 0x00000013e4e47c23 */ /* 0x000fe2000801089e */
[--C-:B------:R-:W-:Y:S01]  /*10860*/  FFMA.FTZ R227, R227, UR19, -R193.reuse ;  /* 0x00000013e3e37c23 */ /* 0x100fe200080108c1 */
[--C-:B------:R-:W-:Y:S01]  /*10870*/  FFMA.FTZ R226, R226, UR19, -R193.reuse ;  /* 0x00000013e2e27c23 */ /* 0x100fe200080108c1 */
[--C-:B------:R-:W-:Y:S01]  /*10880*/  FFMA.FTZ R225, R225, UR19, -R193.reuse ;  /* 0x00000013e1e17c23 */ /* 0x100fe200080108c1 */
[----:B------:R-:W-:Y:S01]  /*10890*/  FFMA.FTZ R224, R224, UR19, -R193 ;  /* 0x00000013e0e07c23 */ /* 0x000fe200080108c1 */
[----:B------:R-:W-:Y:S01]  /*108a0*/  MOV R185, R238 ;  /* 0x000000ee00b97202 */ /* 0x000fe20000000f00 */
[----:B------:R-:W-:Y:S01]  /*108b0*/  IMAD.MOV.U32 R172, RZ, RZ, R124 ;  /* 0x000000ffffac7224 */ /* 0x000fe200078e007c */
[----:B------:R-:W-:Y:S01]  /*108c0*/  MOV R173, R127 ;  /* 0x0000007f00ad7202 */ /* 0x000fe20000000f00 */
[----:B------:R-:W-:Y:S01]  /*108d0*/  FMUL.FTZ R168, R168, R214 ;  /* 0x000000d6a8a87220 */ /* 0x000fe20000410000 */
[----:B------:R-:W-:Y:S01]  /*108e0*/  MOV R174, R125 ;  /* 0x0000007d00ae7202 */ /* 0x000fe20000000f00 */
[----:B------:R-:W-:Y:S01]  /*108f0*/  FFMA.FTZ R237, R185, UR19, -R167 ;  /* 0x00000013b9ed7c23 */ /* 0x000fe200080108a7 */
[----:B------:R-:W-:Y:S01]  /*10900*/  IMAD.MOV.U32 R185, RZ, RZ, R135 ;  /* 0x000000ffffb97224 */ /* 0x000fe200078e0087 */
[----:B------:R-:W-:Y:S01]  /*10910*/  MOV R135, R134 ;  /* 0x0000008600877202 */ /* 0x000fe20000000f00 */
[----:B------:R-:W-:Y:S01]  /*10920*/  FMUL.FTZ R169, R169, R214 ;  /* 0x000000d6a9a97220 */ /* 0x000fe20000410000 */
[----:B------:R-:W-:Y:S01]  /*10930*/  MOV R134, R189 ;  /* 0x000000bd00867202 */ /* 0x000fe20000000f00 */
[----:B------:R-:W-:Y:S01]  /*10940*/  FMUL.FTZ R170, R170, R213 ;  /* 0x000000d5aaaa7220 */ /* 0x000fe20000410000 */
[----:B------:R-:W-:Y:S01]  /*10950*/  MOV R189, R190 ;  /* 0x000000be00bd7202 */ /* 0x000fe20000000f00 */
[----:B------:R-:W-:-:S02]  /*10960*/  IMAD.MOV.U32 R190, RZ, RZ, R166 ;  /* 0x000000ffffbe7224 */ /* 0x000fc400078e00a6 */
[----:B------:R-:W-:Y:S01]  /*10970*/  FFMA.FTZ R238, R236, UR19, -R188 ;  /* 0x00000013ecee7c23 */ /* 0x000fe200080108bc */
[----:B------:R-:W-:Y:S01]  /*10980*/  MOV R166, R175 ;  /* 0x000000af00a67202 */ /* 0x000fe20000000f00 */
[----:B------:R-:W-:Y:S01]  /*10990*/  FFMA.FTZ R236, R185, UR19, -R167 ;  /* 0x00000013b9ec7c23 */ /* 0x000fe200080108a7 */
[----:B------:R-:W-:Y:S01]  /*109a0*/  MOV R175, R155 ;  /* 0x0000009b00af7202 */ /* 0x000fe20000000f00 */
[----:B------:R-:W-:Y:S01]  /*109b0*/  IMAD.MOV.U32 R185, RZ, RZ, R135 ;  /* 0x000000ffffb97224 */ /* 0x000fe200078e0087 */
[----:B------:R-:W-:Y:S01]  /*109c0*/  MOV R155, R156 ;  /* 0x0000009c009b7202 */ /* 0x000fe20000000f00 */
[----:B------:R-:W-:Y:S01]  /*109d0*/  IMAD.MOV.U32 R156, RZ, RZ, R143 ;  /* 0x000000ffff9c7224 */ /* 0x000fe200078e008f */
[----:B------:R-:W-:Y:S01]  /*109e0*/  MOV R135, R134 ;  /* 0x0000008600877202 */ /* 0x000fe20000000f00 */
[----:B------:R-:W-:Y:S01]  /*109f0*/  FMUL.FTZ R171, R171, R213 ;  /* 0x000000d5abab7220 */ /* 0x000fe20000410000 */
[----:B------:R-:W-:Y:S01]  /*10a00*/  MOV R143, R142 ;  /* 0x0000008e008f7202 */ /* 0x000fe20000000f00 */
[----:B------:R1:W5:Y:S01]  /*10a10*/  LDL.LU R243, [R1+0x7c] ;  /* 0x00007c0001f37983 */ /* 0x0003620000300800 */
[----:B------:R-:W-:-:S02]  /*10a20*/  MOV R134, R189 ;  /* 0x000000bd00867202 */ /* 0x000fc40000000f00 */
[----:B------:R-:W-:Y:S02]  /*10a30*/  MOV R142, R195 ;  /* 0x000000c3008e7202 */ /* 0x000fe40000000f00 */
        /* <DEDUP_REMOVED lines=8> */
[----:B------:R-:W-:Y:S01]  /*10ac0*/  MOV R142, R192 ;  /* 0x000000c0008e7202 */ /* 0x000fe20000000f00 */
[-C--:B------:R-:W-:Y:S01]  /*10ad0*/  FMUL.FTZ R104, R116, R214.reuse ;  /* 0x000000d674687220 */ /* 0x080fe20000410000 */
[--C-:B------:R-:W-:Y:S01]  /*10ae0*/  FFMA.FTZ R132, R235, UR19, -R188.reuse ;  /* 0x00000013eb847c23 */ /* 0x100fe200080108bc */
[----:B------:R-:W-:Y:S01]  /*10af0*/  FMUL.FTZ R116, R144, R214 ;  /* 0x000000d690747220 */ /* 0x000fe20000410000 */
[----:B------:R-:W-:Y:S01]  /*10b00*/  FFMA.FTZ R239, R234, UR19, -R188 ;  /* 0x00000013eaef7c23 */ /* 0x000fe200080108bc */
[----:B------:R-:W-:Y:S01]  /*10b10*/  FFMA.FTZ R235, R185, UR19, -R167 ;  /* 0x00000013b9eb7c23 */ /* 0x000fe200080108a7 */
[----:B------:R-:W-:Y:S02]  /*10b20*/  IMAD.MOV.U32 R184, RZ, RZ, R175 ;  /* 0x000000ffffb87224 */ /* 0x000fe400078e00af */
[----:B------:R-:W-:Y:S01]  /*10b30*/  FFMA.FTZ R234, R135, UR19, -R167 ;  /* 0x0000001387ea7c23 */ /* 0x000fe200080108a7 */
[----:B------:R-:W-:Y:S02]  /*10b40*/  MOV R144, R134 ;  /* 0x0000008600907202 */ /* 0x000fe40000000f00 */
[----:B------:R-:W-:-:S02]  /*10b50*/  MOV R185, R155 ;  /* 0x0000009b00b97202 */ /* 0x000fc40000000f00 */
[----:B------:R-:W-:Y:S01]  /*10b60*/  MOV R175, R156 ;  /* 0x0000009c00af7202 */ /* 0x000fe20000000f00 */
[----:B------:R-:W-:Y:S01]  /*10b70*/  IMAD.MOV.U32 R156, RZ, RZ, R142 ;  /* 0x000000ffff9c7224 */ /* 0x000fe200078e008e */
[----:B------:R-:W-:Y:S02]  /*10b80*/  MOV R135, R143 ;  /* 0x0000008f00877202 */ /* 0x000fe40000000f00 */
[----:B------:R-:W-:Y:S02]  /*10b90*/  MOV R134, R141 ;  /* 0x0000008d00867202 */ /* 0x000fe40000000f00 */
[----:B------:R-:W-:Y:S02]  /*10ba0*/  MOV R155, R140 ;  /* 0x0000008c009b7202 */ /* 0x000fe40000000f00 */
[----:B------:R-:W2:Y:S01]  /*10bb0*/  LDSM.16.MT88.4 R140, [R244+0xc800] ;  /* 0x00c80000f48c783b */ /* 0x000ea20000004200 */
[----:B------:R-:W-:Y:S01]  /*10bc0*/  MOV R152, R107 ;  /* 0x0000006b00987202 */ /* 0x000fe20000000f00 */
[-C--:B------:R-:W-:Y:S01]  /*10bd0*/  FMUL.FTZ R105, R117, R214.reuse ;  /* 0x000000d675697220 */ /* 0x080fe20000410000 */
[-C--:B------:R-:W-:Y:S01]  /*10be0*/  FMUL.FTZ R106, R118, R213.reuse ;  /* 0x000000d5766a7220 */ /* 0x080fe20000410000 */
[----:B------:R-:W-:Y:S01]  /*10bf0*/  FMUL.FTZ R107, R119, R213 ;  /* 0x000000d5776b7220 */ /* 0x000fe20000410000 */
[-C--:B------:R-:W-:Y:S01]  /*10c00*/  FMUL.FTZ R124, R160, R214.reuse ;  /* 0x000000d6a07c7220 */ /* 0x080fe20000410000 */
[----:B------:R-:W-:Y:S05]  /*10c10*/  MUFU.EX2 R239, R239 ;  /* 0x000000ef00ef7308 */ /* 0x000fea0000000800 */
[C---:B------:R-:W-:Y:S03]  /*10c20*/  HMMA.16816.F32.BF16 R104, R4.reuse, R108, R104 ;  /* 0x0000006c0468723c */ /* 0x040fe60000041868 */
[----:B------:R-:W-:Y:S03]  /*10c30*/  MUFU.EX2 R160, R132 ;  /* 0x0000008400a07308 */ /* 0x000fe60000000800 */
[----:B------:R-:W-:Y:S05]  /*10c40*/  HMMA.16816.F32.BF16 R108, R4, R110, R128 ;  /* 0x0000006e046c723c */ /* 0x000fea0000041880 */
[----:B------:R-:W-:Y:S02]  /*10c50*/  MUFU.EX2 R238, R238 ;  /* 0x000000ee00ee7308 */ /* 0x000fe40000000800 */
[----:B------:R-:W-:-:S06]  /*10c60*/  FMUL.FTZ R129, R177, R214 ;  /* 0x000000d6b1817220 */ /* 0x000fcc0000410000 */
[----:B------:R-:W3:Y:S01]  /*10c70*/  MUFU.EX2 R177, R133 ;  /* 0x0000008500b17308 */ /* 0x000ee20000000800 */
[----:B------:R-:W-:-:S07]  /*10c80*/  MOV R191, R126 ;  /* 0x0000007e00bf7202 */ /* 0x000fce0000000f00 */
[----:B------:R-:W-:Y:S01]  /*10c90*/  MUFU.EX2 R237, R237 ;  /* 0x000000ed00ed7308 */ /* 0x000fe20000000800 */
[----:B------:R-:W-:-:S07]  /*10ca0*/  MOV R165, R123 ;  /* 0x0000007b00a57202 */ /* 0x000fce0000000f00 */
[----:B------:R-:W4:Y:S01]  /*10cb0*/  MUFU.EX2 R236, R236 ;  /* 0x000000ec00ec7308 */ /* 0x000f220000000800 */
[----:B------:R-:W-:-:S07]  /*10cc0*/  MOV R159, R122 ;  /* 0x0000007a009f7202 */ /* 0x000fce0000000f00 */
[----:B------:R-:W-:Y:S01]  /*10cd0*/  MUFU.EX2 R235, R235 ;  /* 0x000000eb00eb7308 */ /* 0x000fe20000000800 */
[----:B------:R-:W-:-:S07]  /*10ce0*/  MOV R164, R121 ;  /* 0x0000007900a47202 */ /* 0x000fce0000000f00 */
        /* <DEDUP_REMOVED lines=22> */
[----:B------:R-:W-:Y:S01]  /*10e50*/  HMMA.16816.F32.BF16 R116, R4, R186, R116 ;  /* 0x000000ba0474723c */ /* 0x000fe20000041874 */
[----:B---3--:R-:W-:Y:S01]  /*10e60*/  F2FP.BF16.F32.PACK_AB R132, R160, R177 ;  /* 0x000000b1a084723e */ /* 0x008fe200000010ff */
[----:B------:R-:W3:Y:S01]  /*10e70*/  LDSM.16.MT88.4 R148, [R242+0xc800] ;  /* 0x00c80000f294783b */ /* 0x000ee20000004200 */
[----:B----4-:R-:W-:-:S03]  /*10e80*/  F2FP.BF16.F32.PACK_AB R133, R236, R237 ;  /* 0x000000edec85723e */ /* 0x010fc600000010ff */
[----:B------:R-:W-:Y:S01]  /*10e90*/  HMMA.16816.F32.BF16 R120, R4, R180, R120 ;  /* 0x000000b40478723c */ /* 0x000fe20000041878 */
[----:B------:R-:W-:Y:S02]  /*10ea0*/  MOV R186, R135 ;  /* 0x0000008700ba7202 */ /* 0x000fe40000000f00 */
[----:B-1----:R-:W-:-:S03]  /*10eb0*/  F2FP.BF16.F32.PACK_AB R135, R234, R235 ;  /* 0x000000ebea87723e */ /* 0x002fc600000010ff */
[----:B------:R-:W-:Y:S01]  /*10ec0*/  HMMA.16816.F32.BF16 R124, R4, R182, R124 ;  /* 0x000000b6047c723c */ /* 0x000fe2000004187c */
[----:B------:R-:W-:Y:S02]  /*10ed0*/  MOV R181, R134 ;  /* 0x0000008600b57202 */ /* 0x000fe40000000f00 */
[----:B------:R-:W-:-:S03]  /*10ee0*/  F2FP.BF16.F32.PACK_AB R134, R238, R239 ;  /* 0x000000efee86723e */ /* 0x000fc600000010ff */
[C---:B------:R-:W-:Y:S06]  /*10ef0*/  HMMA.16816.F32.BF16 R128, R4.reuse, R136, R128 ;  /* 0x000000880480723c */ /* 0x040fec0000041880 */
[----:B------:R-:W-:Y:S01]  /*10f00*/  HMMA.16816.F32.BF16 R4, R4, R138, R168 ;  /* 0x0000008a0404723c */ /* 0x000fe200000418a8 */
[----:B--2---:R-:W-:Y:S02]  /*10f10*/  F2FP.BF16.F32.PACK_AB R136, R230, R231 ;  /* 0x000000e7e688723e */ /* 0x004fe400000010ff */
[----:B------:R-:W-:-:S04]  /*10f20*/  F2FP.BF16.F32.PACK_AB R137, R226, R227 ;  /* 0x000000e3e289723e */ /* 0x000fc800000010ff */
[----:B------:R-:W-:Y:S02]  /*10f30*/  F2FP.BF16.F32.PACK_AB R138, R228, R229 ;  /* 0x000000e5e48a723e */ /* 0x000fe400000010ff */
[----:B------:R-:W-:Y:S01]  /*10f40*/  F2FP.BF16.F32.PACK_AB R139, R224, R225 ;  /* 0x000000e1e08b723e */ /* 0x000fe200000010ff */
[-C--:B------:R-:W-:Y:S01]  /*10f50*/  HMMA.16816.F32.BF16 R12, R132, R140.reuse, R12 ;  /* 0x0000008c840c723c */ /* 0x080fe2000004180c */
[----:B------:R-:W-:Y:S02]  /*10f60*/  MOV R187, R144 ;  /* 0x0000009000bb7202 */ /* 0x000fe40000000f00 */
[----:B------:R-:W1:Y:S03]  /*10f70*/  LDSM.16.MT88.4 R144, [R241+0xc800] ;  /* 0x00c80000f190783b */ /* 0x000e660000004200 */
[C---:B------:R-:W-:Y:S06]  /*10f80*/  HMMA.16816.F32.BF16 R8, R136.reuse, R140, R8 ;  /* 0x0000008c8808723c */ /* 0x040fec0000041808 */
[-C--:B------:R-:W-:Y:S06]  /*10f90*/  HMMA.16816.F32.BF16 R20, R136, R142.reuse, R20 ;  /* 0x0000008e8814723c */ /* 0x080fec0000041814 */
[C---:B------:R-:W-:Y:S01]  /*10fa0*/  HMMA.16816.F32.BF16 R16, R132.reuse, R142, R16 ;  /* 0x0000008e8410723c */ /* 0x040fe20000041810 */
[----:B------:R-:W2:Y:S01]  /*10fb0*/  LDSM.16.MT88.4 R140, [R240+0xc800] ;  /* 0x00c80000f08c783b */ /* 0x000ea20000004200 */
[----:B------:R-:W-:Y:S01]  /*10fc0*/  IMAD.MOV.U32 R161, RZ, RZ, R184 ;  /* 0x000000ffffa17224 */ /* 0x000fe200078e00b8 */
[----:B------:R-:W-:Y:S01]  /*10fd0*/  MOV R162, R185 ;  /* 0x000000b900a27202 */ /* 0x000fe20000000f00 */
[----:B------:R-:W-:Y:S01]  /*10fe0*/  IMAD.MOV.U32 R163, RZ, RZ, R155 ;  /* 0x000000ffffa37224 */ /* 0x000fe200078e009b */
[----:B------:R-:W-:Y:S01]  /*10ff0*/  MOV R184, R154 ;  /* 0x0000009a00b87202 */ /* 0x000fe20000000f00 */
[----:B---3--:R-:W-:Y:S01]  /*11000*/  HMMA.16816.F32.BF16 R28, R132, R148, R28 ;  /* 0x00000094841c723c */ /* 0x008fe2000004181c */
[----:B------:R-:W-:-:S02]  /*11010*/  MOV R185, R153 ;  /* 0x0000009900b97202 */ /* 0x000fc40000000f00 */
[----:B------:R-:W-:Y:S02]  /*11020*/  MOV R180, R152 ;  /* 0x0000009800b47202 */ /* 0x000fe40000000f00 */
[----:B------:R-:W3:Y:S01]  /*11030*/  LDSM.16.MT88.4 R152, [R244+0xe800] ;  /* 0x00e80000f498783b */ /* 0x000ee20000004200 */
[C---:B------:R-:W-:Y:S06]  /*11040*/  HMMA.16816.F32.BF16 R24, R136.reuse, R148, R24 ;  /* 0x000000948818723c */ /* 0x040fec0000041818 */
[-C--:B------:R-:W-:Y:S06]  /*11050*/  HMMA.16816.F32.BF16 R36, R136, R150.reuse, R36 ;  /* 0x000000968824723c */ /* 0x080fec0000041824 */
[C---:B------:R-:W-:Y:S01]  /*11060*/  HMMA.16816.F32.BF16 R32, R132.reuse, R150, R32 ;  /* 0x000000968420723c */ /* 0x040fe20000041820 */
[----:B------:R-:W-:Y:S05]  /*11070*/  LDSM.16.MT88.4 R148, [R240+0xe800] ;  /* 0x00e80000f094783b */ /* 0x000fea0000004200 */
        /* <DEDUP_REMOVED lines=10> */
[C---:B---3--:R-:W-:Y:S06]  /*11120*/  HMMA.16816.F32.BF16 R104, R132.reuse, R152, R104 ;  /* 0x000000988468723c */ /* 0x048fec0000041868 */
[C---:B------:R-:W-:Y:S06]  /*11130*/  HMMA.16816.F32.BF16 R108, R132.reuse, R154, R108 ;  /* 0x0000009a846c723c */ /* 0x040fec000004186c */
[C---:B-1----:R-:W-:Y:S06]  /*11140*/  HMMA.16816.F32.BF16 R112, R132.reuse, R144, R112 ;  /* 0x000000908470723c */ /* 0x042fec0000041870 */
[C---:B------:R-:W-:Y:S06]  /*11150*/  HMMA.16816.F32.BF16 R116, R132.reuse, R146, R116 ;  /* 0x000000928474723c */ /* 0x040fec0000041874 */
[C---:B------:R-:W-:Y:S06]  /*11160*/  HMMA.16816.F32.BF16 R128, R132.reuse, R148, R128 ;  /* 0x000000948480723c */ /* 0x040fec0000041880 */
[C---:B------:R-:W-:Y:S06]  /*11170*/  HMMA.16816.F32.BF16 R4, R132.reuse, R150, R4 ;  /* 0x000000968404723c */ /* 0x040fec0000041804 */
[C---:B--2---:R-:W-:Y:S06]  /*11180*/  HMMA.16816.F32.BF16 R120, R132.reuse, R140, R120 ;  /* 0x0000008c8478723c */ /* 0x044fec0000041878 */
[----:B------:R-:W-:Y:S07]  /*11190*/  HMMA.16816.F32.BF16 R124, R132, R142, R124 ;  /* 0x0000008e847c723c */ /* 0x000fee000004187c */
[----:B------:R-:W-:Y:S01]  /*111a0*/  FFMA.FTZ R135, R180, UR19, -R188 ;  /* 0x00000013b4877c23 */ /* 0x000fe200080108bc */
[----:B------:R-:W-:-:S02]  /*111b0*/  IMAD.MOV.U32 R180, RZ, RZ, R184 ;  /* 0x000000ffffb47224 */ /* 0x000fc400078e00b8 */
[--C-:B------:R-:W-:Y:S01]  /*111c0*/  FFMA.FTZ R134, R163, UR19, -R167.reuse ;  /* 0x00000013a3867c23 */ /* 0x100fe200080108a7 */
[----:B------:R-:W-:-:S03]  /*111d0*/  FFMA.FTZ R133, R186, UR19, -R167 ;  /* 0x00000013ba857c23 */ /* 0x000fc600080108a7 */
[----:B------:R1:W-:Y:S01]  /*111e0*/  MUFU.EX2 R176, R134 ;  /* 0x0000008600b07308 */ /* 0x0003e20000000800 */
[----:B------:R-:W-:Y:S01]  /*111f0*/  HMMA.16816.F32.BF16 R72, R136, R152, R72 ;  /* 0x000000988848723c */ /* 0x000fe20000041848 */
[----:B------:R-:W-:-:S06]  /*11200*/  FFMA.FTZ R132, R162, UR19, -R167 ;  /* 0x00000013a2847c23 */ /* 0x000fcc00080108a7 */
[----:B------:R2:W-:Y:S01]  /*11210*/  MUFU.EX2 R186, R133 ;  /* 0x0000008500ba7308 */ /* 0x0005e20000000800 */
[C---:B------:R-:W-:Y:S06]  /*11220*/  HMMA.16816.F32.BF16 R76, R136.reuse, R154, R76 ;  /* 0x0000009a884c723c */ /* 0x040fec000004184c */
[----:B------:R-:W-:Y:S01]  /*11230*/  HMMA.16816.F32.BF16 R80, R136, R144, R80 ;  /* 0x000000908850723c */ /* 0x000fe20000041850 */
[----:B-1----:R-:W-:-:S05]  /*11240*/  FFMA.FTZ R134, R180, UR19, -R158 ;  /* 0x00000013b4867c23 */ /* 0x002fca000801089e */
[C---:B------:R-:W-:Y:S01]  /*11250*/  HMMA.16816.F32.BF16 R84, R136.reuse, R146, R84 ;  /* 0x000000928854723c */ /* 0x040fe20000041854 */
[----:B--2---:R-:W-:Y:S02]  /*11260*/  FFMA.FTZ R133, R181, UR19, -R158 ;  /* 0x00000013b5857c23 */ /* 0x004fe4000801089e */
[----:B------:R-:W1:Y:S03]  /*11270*/  LDSM.16.MT88.4 R180, [R244+0xd000] ;  /* 0x00d00000f4b4783b */ /* 0x000e660000004200 */
[C---:B------:R-:W-:Y:S06]  /*11280*/  HMMA.16816.F32.BF16 R88, R136.reuse, R140, R88 ;  /* 0x0000008c8858723c */ /* 0x040fec0000041858 */
[C---:B------:R-:W-:Y:S06]  /*11290*/  HMMA.16816.F32.BF16 R100, R136.reuse, R142, R100 ;  /* 0x0000008e8864723c */ /* 0x040fec0000041864 */
[C---:B------:R-:W-:Y:S06]  /*112a0*/  HMMA.16816.F32.BF16 R96, R136.reuse, R148, R96 ;  /* 0x000000948860723c */ /* 0x040fec0000041860 */
[----:B------:R-:W-:Y:S01]  /*112b0*/  HMMA.16816.F32.BF16 R92, R136, R150, R92 ;  /* 0x00000096885c723c */ /* 0x000fe2000004185c */
[----:B------:R2:W-:Y:S01]  /*112c0*/  MUFU.EX2 R178, R132 ;  /* 0x0000008400b27308 */ /* 0x0005e20000000800 */
[--C-:B------:R-:W-:Y:S01]  /*112d0*/  FFMA.FTZ R215, R215, UR19, -R188.reuse ;  /* 0x00000013d7d77c23 */ /* 0x100fe200080108bc */
[--C-:B------:R-:W-:Y:S01]  /*112e0*/  FFMA.FTZ R233, R233, UR19, -R188.reuse ;  /* 0x00000013e9e97c23 */ /* 0x100fe200080108bc */
[----:B------:R-:W-:Y:S01]  /*112f0*/  FFMA.FTZ R232, R232, UR19, -R188 ;  /* 0x00000013e8e87c23 */ /* 0x000fe200080108bc */
[----:B------:R-:W-:Y:S01]  /*11300*/  FFMA.FTZ R144, R209, UR19, -R193 ;  /* 0x00000013d1907c23 */ /* 0x000fe200080108c1 */
[--C-:B------:R-:W-:Y:S01]  /*11310*/  FFMA.FTZ R173, R173, UR19, -R167.reuse ;  /* 0x00000013adad7c23 */ /* 0x100fe200080108a7 */
[--C-:B------:R-:W-:Y:S01]  /*11320*/  FFMA.FTZ R137, R165, UR19, -R167.reuse ;  /* 0x00000013a5897c23 */ /* 0x100fe200080108a7 */
[----:B------:R-:W-:Y:S01]  /*11330*/  MOV R165, R159 ;  /* 0x0000009f00a57202 */ /* 0x000fe20000000f00 */
[----:B------:R3:W-:Y:S01]  /*11340*/  MUFU.EX2 R184, R135 ;  /* 0x0000008700b87308 */ /* 0x0007e20000000800 */
[----:B------:R-:W-:Y:S01]  /*11350*/  MOV R159, R164 ;  /* 0x000000a4009f7202 */ /* 0x000fe20000000f00 */
[----:B------:R-:W-:Y:S01]  /*11360*/  FFMA.FTZ R174, R174, UR19, -R167 ;  /* 0x00000013aeae7c23 */ /* 0x000fe200080108a7 */
[----:B------:R-:W-:Y:S01]  /*11370*/  MOV R164, R157 ;  /* 0x0000009d00a47202 */ /* 0x000fe20000000f00 */
[----:B------:R-:W-:-:S02]  /*11380*/  IMAD.MOV.U32 R157, RZ, RZ, R208 ;  /* 0x000000ffff9d7224 */ /* 0x000fc400078e00d0 */
[--C-:B------:R-:W-:Y:S01]  /*11390*/  FFMA.FTZ R136, R187, UR19, -R158.reuse ;  /* 0x00000013bb887c23 */ /* 0x100fe2000801089e */
[----:B------:R-:W-:Y:S01]  /*113a0*/  FFMA.FTZ R172, R172, UR19, -R167 ;  /* 0x00000013acac7c23 */ /* 0x000fe200080108a7 */
[----:B------:R-:W-:Y:S01]  /*113b0*/  FFMA.FTZ R171, R166, UR19, -R158 ;  /* 0x00000013a6ab7c23 */ /* 0x000fe2000801089e */
[----:B------:R-:W-:Y:S01]  /*113c0*/  MUFU.EX2 R146, R134 ;  /* 0x0000008600927308 */ /* 0x000fe20000000800 */
[--C-:B--2---:R-:W-:Y:S01]  /*113d0*/  FFMA.FTZ R132, R175, UR19, -R193.reuse ;  /* 0x00000013af847c23 */ /* 0x104fe200080108c1 */
[--C-:B------:R-:W-:Y:S01]  /*113e0*/  FFMA.FTZ R175, R223, UR19, -R188.reuse ;  /* 0x00000013dfaf7c23 */ /* 0x100fe200080108bc */
[--C-:B------:R-:W-:Y:S01]  /*113f0*/  FFMA.FTZ R223, R191, UR19, -R193.reuse ;  /* 0x00000013bfdf7c23 */ /* 0x100fe200080108c1 */
[--C-:B------:R-:W-:Y:S01]  /*11400*/  FFMA.FTZ R145, R157, UR19, -R193.reuse ;  /* 0x000000139d917c23 */ /* 0x100fe200080108c1 */
[----:B------:R-:W-:Y:S01]  /*11410*/  FFMA.FTZ R150, R221, UR19, -R188 ;  /* 0x00000013dd967c23 */ /* 0x000fe200080108bc */
[----:B------:R-:W-:Y:S02]  /*11420*/  MOV R195, R211 ;  /* 0x000000d300c37202 */ /* 0x000fe40000000f00 */
[----:B------:R-:W-:Y:S01]  /*11430*/  MOV R192, R210 ;  /* 0x000000d200c07202 */ /* 0x000fe20000000f00 */
[--C-:B---3--:R-:W-:Y:S01]  /*11440*/  FFMA.FTZ R135, R185, UR19, -R158.reuse ;  /* 0x00000013b9877c23 */ /* 0x108fe2000801089e */
[----:B------:R-:W-:Y:S01]  /*11450*/  MUFU.EX2 R153, R215 ;  /* 0x000000d700997308 */ /* 0x000fe20000000800 */
[----:B------:R-:W-:Y:S01]  /*11460*/  FFMA.FTZ R169, R156, UR19, -R193 ;  /* 0x000000139ca97c23 */ /* 0x000fe200080108c1 */
[----:B------:R-:W-:Y:S06]  /*11470*/  LDSM.16.MT88.4 R140, [R242+0xd000] ;  /* 0x00d00000f28c783b */ /* 0x000fec0000004200 */
[----:B------:R-:W-:Y:S08]  /*11480*/  MUFU.EX2 R187, R136 ;  /* 0x0000008800bb7308 */ /* 0x000ff00000000800 */
[----:B------:R-:W-:Y:S08]  /*11490*/  MUFU.EX2 R223, R223 ;  /* 0x000000df00df7308 */ /* 0x000ff00000000800 */
[----:B------:R-:W-:Y:S08]  /*114a0*/  MUFU.EX2 R209, R144 ;  /* 0x0000009000d17308 */ /* 0x000ff00000000800 */
[----:B------:R-:W-:Y:S08]  /*114b0*/  MUFU.EX2 R233, R233 ;  /* 0x000000e900e97308 */ /* 0x000ff00000000800 */
[----:B------:R-:W-:Y:S08]  /*114c0*/  MUFU.EX2 R232, R232 ;  /* 0x000000e800e87308 */ /* 0x000ff00000000800 */
[----:B------:R-:W-:Y:S01]  /*114d0*/  MUFU.EX2 R208, R137 ;  /* 0x0000008900d07308 */ /* 0x000fe20000000800 */
[----:B------:R-:W-:Y:S01]  /*114e0*/  FFMA.FTZ R148, R190, UR19, -R167 ;  /* 0x00000013be947c23 */ /* 0x000fe200080108a7 */
[--C-:B------:R-:W-:Y:S01]  /*114f0*/  FFMA.FTZ R170, R165, UR19, -R158.reuse ;  /* 0x00000013a5aa7c23 */ /* 0x100fe2000801089e */
[----:B------:R-:W-:Y:S01]  /*11500*/  FFMA.FTZ R168, R164, UR19, -R158 ;  /* 0x00000013a4a87c23 */ /* 0x000fe2000801089e */
[--C-:B------:R-:W-:Y:S01]  /*11510*/  FFMA.FTZ R149, R161, UR19, -R188.reuse ;  /* 0x00000013a1957c23 */ /* 0x100fe200080108bc */
[----:B------:R-:W-:Y:S01]  /*11520*/  FFMA.FTZ R151, R189, UR19, -R188 ;  /* 0x00000013bd977c23 */ /* 0x000fe200080108bc */
[----:B------:R-:W-:Y:S01]  /*11530*/  FFMA.FTZ R159, R159, UR19, -R158 ;  /* 0x000000139f9f7c23 */ /* 0x000fe2000801089e */
[----:B------:R-:W-:Y:S01]  /*11540*/  FFMA.FTZ R157, R194, UR19, -R193 ;  /* 0x00000013c29d7c23 */ /* 0x000fe200080108c1 */
[----:B------:R-:W2:Y:S01]  /*11550*/  MUFU.EX2 R185, R135 ;  /* 0x0000008700b97308 */ /* 0x000ea20000000800 */
[----:B------:R3:W5:Y:S07]  /*11560*/  LDL.LU R211, [R1+0x78] ;  /* 0x0000780001d37983 */ /* 0x00076e0000300800 */
[----:B------:R-:W4:Y:S08]  /*11570*/  MUFU.EX2 R215, R133 ;  /* 0x0000008500d77308 */ /* 0x000f300000000800 */
[----:B------:R-:W1:Y:S08]  /*11580*/  MUFU.EX2 R221, R132 ;  /* 0x0000008400dd7308 */ /* 0x000e700000000800 */
[----:B------:R-:W3:Y:S01]  /*11590*/  MUFU.EX2 R145, R145 ;  /* 0x0000009100917308 */ /* 0x000ee20000000800 */
[----:B--2---:R-:W-:Y:S01]  /*115a0*/  F2FP.BF16.F32.PACK_AB R164, R185, R187 ;  /* 0x000000bbb9a4723e */ /* 0x004fe200000010ff */
[----:B------:R-:W2:Y:S01]  /*115b0*/  LDSM.16.MT88.4 R136, [R241+0xd000] ;  /* 0x00d00000f188783b */ /* 0x000ea20000004200 */
[----:B----4-:R-:W-:-:S02]  /*115c0*/  F2FP.BF16.F32.PACK_AB R166, R215, R146 ;  /* 0x00000092d7a6723e */ /* 0x010fc400000010ff */
[----:B------:R-:W-:Y:S02]  /*115d0*/  F2FP.BF16.F32.PACK_AB R133, R186, R176 ;  /* 0x000000b0ba85723e */ /* 0x000fe400000010ff */
[----:B------:R-:W-:Y:S01]  /*115e0*/  F2FP.BF16.F32.PACK_AB R134, R184, R232 ;  /* 0x000000e8b886723e */ /* 0x000fe200000010ff */
[--C-:B------:R-:W-:Y:S01]  /*115f0*/  FFMA.FTZ R158, R195, UR19, -R193.reuse ;  /* 0x00000013c39e7c23 */ /* 0x100fe200080108c1 */
[----:B-1----:R-:W-:Y:S01]  /*11600*/  F2FP.BF16.F32.PACK_AB R165, R223, R221 ;  /* 0x000000dddfa5723e */ /* 0x002fe200000010ff */
[----:B------:R-:W-:Y:S01]  /*11610*/  FFMA.FTZ R156, R192, UR19, -R193 ;  /* 0x00000013c09c7c23 */ /* 0x000fe200080108c1 */
[----:B------:R-:W-:Y:S01]  /*11620*/  F2FP.BF16.F32.PACK_AB R132, R233, R153 ;  /* 0x00000099e984723e */ /* 0x000fe200000010ff */
[----:B------:R1:W5:Y:S01]  /*11630*/  LDL.LU R210, [R1+0x74] ;  /* 0x0000740001d27983 */ /* 0x0003620000300800 */
[----:B------:R-:W-:-:S03]  /*11640*/  F2FP.BF16.F32.PACK_AB R135, R208, R178 ;  /* 0x000000b2d087723e */ /* 0x000fc600000010ff */
[----:B------:R-:W4:Y:S01]  /*11650*/  LDL.LU R179, [R1+0x4c] ;  /* 0x00004c0001b37983 */ /* 0x000f220000300800 */
[----:B---3--:R-:W-:-:S03]  /*11660*/  F2FP.BF16.F32.PACK_AB R167, R209, R145 ;  /* 0x00000091d1a7723e */ /* 0x008fc600000010ff */
[-C--:B------:R-:W-:Y:S01]  /*11670*/  HMMA.16816.F32.BF16 R192, R132, R180.reuse, R12 ;  /* 0x000000b484c0723c */ /* 0x080fe2000004180c */
[----:B------:R-:W-:Y:S05]  /*11680*/  LDSM.16.MT88.4 R12, [R244+0xf000] ;  /* 0x00f00000f40c783b */ /* 0x000fea0000004200 */
[C---:B------:R-:W-:Y:S01]  /*11690*/  HMMA.16816.F32.BF16 R188, R164.reuse, R180, R8 ;  /* 0x000000b4a4bc723c */ /* 0x040fe20000041808 */
[----:B------:R-:W3:Y:S05]  /*116a0*/  LDSM.16.MT88.4 R8, [R240+0xd000] ;  /* 0x00d00000f008783b */ /* 0x000eea0000004200 */
[-C--:B------:R-:W-:Y:S06]  /*116b0*/  HMMA.16816.F32.BF16 R20, R164, R182.reuse, R20 ;  /* 0x000000b6a414723c */ /* 0x080fec0000041814 */
[C---:B------:R-:W-:Y:S06]  /*116c0*/  HMMA.16816.F32.BF16 R180, R132.reuse, R182, R16 ;  /* 0x000000b684b4723c */ /* 0x040fec0000041810 */
[----:B--2---:R-:W-:Y:S01]  /*116d0*/  HMMA.16816.F32.BF16 R44, R132, R136, R44 ;  /* 0x00000088842c723c */ /* 0x004fe2000004182c */
[----:B------:R-:W-:-:S02]  /*116e0*/  MOV R17, R160 ;  /* 0x000000a000117202 */ /* 0x000fc40000000f00 */
[----:B------:R-:W-:Y:S01]  /*116f0*/  MOV R18, R145 ;  /* 0x0000009100127202 */ /* 0x000fe20000000f00 */
[----:B------:R-:W-:Y:S02]  /*11700*/  LDSM.16.MT88.4 R160, [R241+0xf000] ;  /* 0x00f00000f1a0783b */ /* 0x000fe40000004200 */
[C---:B------:R-:W-:Y:S01]  /*11710*/  HMMA.16816.F32.BF16 R40, R164.reuse, R136, R40 ;  /* 0x00000088a428723c */ /* 0x040fe20000041828 */
[----:B------:R-:W-:Y:S02]  /*11720*/  MOV R19, R146 ;  /* 0x0000009200137202 */ /* 0x000fe40000000f00 */
[----:B------:R-:W2:Y:S03]  /*11730*/  LDSM.16.MT88.4 R144, [R242+0xf000] ;  /* 0x00f00000f290783b */ /* 0x000ea60000004200 */
[-C--:B------:R-:W-:Y:S06]  /*11740*/  HMMA.16816.F32.BF16 R52, R164, R138.reuse, R52 ;  /* 0x0000008aa434723c */ /* 0x080fec0000041834 */
[----:B------:R-:W-:Y:S06]  /*11750*/  HMMA.16816.F32.BF16 R48, R132, R138, R48 ;  /* 0x0000008a8430723c */ /* 0x000fec0000041830 */
[C---:B---3--:R-:W-:Y:S06]  /*11760*/  HMMA.16816.F32.BF16 R136, R164.reuse, R10, R68 ;  /* 0x0000000aa488723c */ /* 0x048fec0000041844 */
[----:B------:R-:W-:Y:S01]  /*11770*/  HMMA.16816.F32.BF16 R68, R164, R12, R72 ;  /* 0x0000000ca444723c */ /* 0x000fe20000041848 */
[----:B------:R-:W3:Y:S05]  /*11780*/  LDSM.16.MT88.4 R72, [R240+0xf000] ;  /* 0x00f00000f048783b */ /* 0x000eea0000004200 */
[-C--:B------:R-:W-:Y:S06]  /*11790*/  HMMA.16816.F32.BF16 R28, R132, R140.reuse, R28 ;  /* 0x0000008c841c723c */ /* 0x080fec000004181c */
[C---:B------:R-:W-:Y:S06]  /*117a0*/  HMMA.16816.F32.BF16 R24, R164.reuse, R140, R24 ;  /* 0x0000008ca418723c */ /* 0x040fec0000041818 */
[-C--:B------:R-:W-:Y:S06]  /*117b0*/  HMMA.16816.F32.BF16 R36, R164, R142.reuse, R36 ;  /* 0x0000008ea424723c */ /* 0x080fec0000041824 */
[----:B------:R-:W-:Y:S06]  /*117c0*/  HMMA.16816.F32.BF16 R32, R132, R142, R32 ;  /* 0x0000008e8420723c */ /* 0x000fec0000041820 */
[C---:B------:R-:W-:Y:S06]  /*117d0*/  HMMA.16816.F32.BF16 R140, R164.reuse, R8, R56 ;  /* 0x00000008a48c723c */ /* 0x040fec0000041838 */
[C---:B------:R-:W-:Y:S06]  /*117e0*/  HMMA.16816.F32.BF16 R56, R164.reuse, R14, R76 ;  /* 0x0000000ea438723c */ /* 0x040fec000004184c */
[----:B--2---:R-:W-:Y:S01]  /*117f0*/  HMMA.16816.F32.BF16 R80, R164, R144, R80 ;  /* 0x00000090a450723c */ /* 0x004fe20000041850 */
[----:B------:R-:W-:-:S05]  /*11800*/  IMAD.MOV.U32 R76, RZ, RZ, R153 ;  /* 0x000000ffff4c7224 */ /* 0x000fca00078e0099 */
[C---:B------:R-:W-:Y:S06]  /*11810*/  HMMA.16816.F32.BF16 R84, R164.reuse, R146, R84 ;  /* 0x00000092a454723c */ /* 0x040fec0000041854 */
[C---:B------:R-:W-:Y:S06]  /*11820*/  HMMA.16816.F32.BF16 R152, R164.reuse, R160, R88 ;  /* 0x000000a0a498723c */ /* 0x040fec0000041858 */
[----:B------:R-:W-:Y:S01]  /*11830*/  HMMA.16816.F32.BF16 R100, R164, R162, R100 ;  /* 0x000000a2a464723c */ /* 0x000fe20000041864 */
[----:B------:R-:W-:-:S02]  /*11840*/  MOV R88, R17 ;  /* 0x0000001100587202 */ /* 0x000fc40000000f00 */
[----:B------:R-:W-:-:S03]  /*11850*/  MOV R89, R18 ;  /* 0x0000001200597202 */ /* 0x000fc60000000f00 */
[----:B---3--:R-:W-:Y:S01]  /*11860*/  HMMA.16816.F32.BF16 R96, R164, R72, R96 ;  /* 0x00000048a460723c */ /* 0x008fe20000041860 */
[----:B------:R-:W-:-:S05]  /*11870*/  MOV R90, R19 ;  /* 0x00000013005a7202 */ /* 0x000fca0000000f00 */
[----:B------:R-:W-:Y:S07]  /*11880*/  HMMA.16816.F32.BF16 R164, R164, R74, R92 ;  /* 0x0000004aa4a4723c */ /* 0x000fee000004185c */
[----:B------:R-:W-:Y:S01]  /*11890*/  MOV R94, R177 ;  /* 0x000000b1005e7202 */ /* 0x000fe20000000f00 */
[----:B------:R-:W-:Y:S01]  /*118a0*/  HMMA.16816.F32.BF16 R16, R132, R12, R104 ;  /* 0x0000000c8410723c */ /* 0x000fe20000041868 */
[----:B------:R-:W2:Y:S01]  /*118b0*/  LDL.LU R177, [R1+0x44] ;  /* 0x0000440001b17983 */ /* 0x000ea20000300800 */
[----:B------:R-:W-:-:S03]  /*118c0*/  MOV R93, R176 ;  /* 0x000000b0005d7202 */ /* 0x000fc60000000f00 */
[----:B------:R-:W3:Y:S04]  /*118d0*/  LDL.LU R176, [R1+0x40] ;  /* 0x0000400001b07983 */ /* 0x000ee80000300800 */
[----:B------:R-:W3:Y:S01]  /*118e0*/  LDL.LU R105, [R1+0x48] ;  /* 0x0000480001697983 */ /* 0x000ee20000300800 */
[----:B------:R-:W1:Y:S08]  /*118f0*/  MUFU.EX2 R79, R150 ;  /* 0x00000096004f7308 */ /* 0x000e700000000800 */
[----:B------:R-:W-:Y:S08]  /*11900*/  MUFU.EX2 R78, R151 ;  /* 0x00000097004e7308 */ /* 0x000ff00000000800 */
[----:B------:R-:W1:Y:S01]  /*11910*/  MUFU.EX2 R77, R148 ;  /* 0x00000094004d7308 */ /* 0x000e620000000800 */
[----:B------:R-:W-:Y:S01]  /*11920*/  IMAD.MOV.U32 R95, RZ, RZ, R178 ;  /* 0x000000ffff5f7224 */ /* 0x000fe200078e00b2 */
[----:B------:R-:W-:Y:S01]  /*11930*/  HMMA.16816.F32.BF16 R12, R132, R14, R108 ;  /* 0x0000000e840c723c */ /* 0x000fe2000004186c */
[----:B------:R-:W-:-:S05]  /*11940*/  MOV R106, R76 ;  /* 0x0000004c006a7202 */ /* 0x000fca0000000f00 */
[----:B------:R1:W1:Y:S02]  /*11950*/  MUFU.EX2 R92, R175 ;  /* 0x000000af005c7308 */ /* 0x0002640000000800 */
[----:B-1----:R-:W-:Y:S01]  /*11960*/  MOV R108, R79 ;  /* 0x0000004f006c7202 */ /* 0x002fe20000000f00 */
[C---:B------:R-:W-:Y:S05]  /*11970*/  HMMA.16816.F32.BF16 R60, R132.reuse, R8, R60 ;  /* 0x00000008843c723c */ /* 0x040fea000004183c */
[----:B------:R1:W-:Y:S01]  /*11980*/  MUFU.EX2 R91, R149 ;  /* 0x00000095005b7308 */ /* 0x0003e20000000800 */
[C---:B------:R-:W-:Y:S07]  /*11990*/  HMMA.16816.F32.BF16 R64, R132.reuse, R10, R64 ;  /* 0x0000000a8440723c */ /* 0x040fee0000041840 */
[----:B------:R1:W-:Y:S01]  /*119a0*/  MUFU.EX2 R109, R159 ;  /* 0x0000009f006d7308 */ /* 0x0003e20000000800 */
[----:B------:R-:W-:Y:S01]  /*119b0*/  MOV R175, R90 ;  /* 0x0000005a00af7202 */ /* 0x000fe20000000f00 */
[C---:B------:R-:W-:Y:S01]  /*119c0*/  HMMA.16816.F32.BF16 R8, R132.reuse, R144, R112 ;  /* 0x000000908408723c */ /* 0x040fe20000041870 */
[----:B------:R-:W-:Y:S05]  /*119d0*/  LDSM.16.MT88.4 R112, [R240+0xd800] ;  /* 0x00d80000f070783b */ /* 0x000fea0000004200 */
[----:B------:R1:W-:Y:S02]  /*119e0*/  MUFU.EX2 R90, R158 ;  /* 0x0000009e005a7308 */ /* 0x0003e40000000800 */
[----:B-1----:R-:W-:Y:S07]  /*119f0*/  HMMA.16816.F32.BF16 R148, R132, R160, R120 ;  /* 0x000000a08494723c */ /* 0x002fee0000041878 */
[----:B------:R-:W-:-:S02]  /*11a00*/  IMAD.MOV.U32 R120, RZ, RZ, R77 ;  /* 0x000000ffff787224 */ /* 0x000fc400078e004d */
[----:B------:R-:W-:Y:S01]  /*11a10*/  IMAD.MOV.U32 R159, RZ, RZ, R95 ;  /* 0x000000ffff9f7224 */ /* 0x000fe200078e005f */
[----:B------:R-:W-:Y:S01]  /*11a20*/  MOV R95, R215 ;  /* 0x000000d7005f7202 */ /* 0x000fe20000000f00 */
[----:B------:R-:W1:Y:S01]  /*11a30*/  MUFU.EX2 R173, R173 ;  /* 0x000000ad00ad7308 */ /* 0x000e620000000800 */
[----:B------:R-:W-:Y:S01]  /*11a40*/  HMMA.16816.F32.BF16 R144, R132, R146, R116 ;  /* 0x000000928490723c */ /* 0x000fe20000041874 */
[----:B------:R-:W-:Y:S01]  /*11a50*/  LDSM.16.MT88.4 R116, [R241+0xd800] ;  /* 0x00d80000f174783b */ /* 0x000fe20000004200 */
[----:B------:R-:W-:-:S03]  /*11a60*/  MOV R158, R78 ;  /* 0x0000004e009e7202 */ /* 0x000fc60000000f00 */
[----:B------:R-:W4:Y:S02]  /*11a70*/  LDSM.16.MT88.4 R76, [R244+0xd800] ;  /* 0x00d80000f44c783b */ /* 0x000f240000004200 */
[----:B------:R1:W1:Y:S08]  /*11a80*/  MUFU.EX2 R178, R174 ;  /* 0x000000ae00b27308 */ /* 0x0002700000000800 */
[----:B------:R-:W4:Y:S01]  /*11a90*/  MUFU.EX2 R104, R170 ;  /* 0x000000aa00687308 */ /* 0x000f220000000800 */
[----:B------:R-:W-:Y:S01]  /*11aa0*/  MOV R107, R89 ;  /* 0x00000059006b7202 */ /* 0x000fe20000000f00 */
[----:B------:R-:W-:Y:S06]  /*11ab0*/  HMMA.16816.F32.BF16 R160, R132, R162, R124 ;  /* 0x000000a284a0723c */ /* 0x000fec000004187c */
[----:B------:R-:W4:Y:S01]  /*11ac0*/  MUFU.EX2 R111, R168 ;  /* 0x000000a8006f7308 */ /* 0x000f220000000800 */
[----:B-1----:R-:W-:Y:S01]  /*11ad0*/  MOV R174, R92 ;  /* 0x0000005c00ae7202 */ /* 0x002fe20000000f00 */
[----:B------:R-:W-:-:S06]  /*11ae0*/  IMAD.MOV.U32 R92, RZ, RZ, R88 ;  /* 0x000000ffff5c7224 */ /* 0x000fcc00078e0058 */
[----:B------:R-:W1:Y:S01]  /*11af0*/  MUFU.EX2 R110, R172 ;  /* 0x000000ac006e7308 */ /* 0x000e620000000800 */
[----:B------:R-:W-:Y:S02]  /*11b00*/  MOV R125, R173 ;  /* 0x000000ad007d7202 */ /* 0x000fe40000000f00 */
[----:B------:R-:W-:-:S05]  /*11b10*/  MOV R123, R178 ;  /* 0x000000b2007b7202 */ /* 0x000fca0000000f00 */
[----:B------:R-:W3:Y:S01]  /*11b20*/  MUFU.EX2 R88, R171 ;  /* 0x000000ab00587308 */ /* 0x000ee20000000800 */
[----:B------:R-:W-:Y:S02]  /*11b30*/  MOV R173, R94 ;  /* 0x0000005e00ad7202 */ /* 0x000fe40000000f00 */
[----:B------:R-:W-:-:S05]  /*11b40*/  MOV R94, R209 ;  /* 0x000000d1005e7202 */ /* 0x000fca0000000f00 */
[----:B------:R-:W3:Y:S08]  /*11b50*/  MUFU.EX2 R89, R169 ;  /* 0x000000a900597308 */ /* 0x000ef00000000800 */
[----:B------:R-:W-:Y:S08]  /*11b60*/  MUFU.EX2 R157, R157 ;  /* 0x0000009d009d7308 */ /* 0x000ff00000000800 */
[----:B------:R1:W3:Y:S01]  /*11b70*/  MUFU.EX2 R124, R156 ;  /* 0x0000009c007c7308 */ /* 0x0002e20000000800 */
[----:B----4-:R-:W-:Y:S01]  /*11b80*/  FFMA.FTZ R207, R179, R214, R207 ;  /* 0x000000d6b3cf7223 */ /* 0x010fe200000100cf */
[----:B-1----:R-:W-:Y:S01]  /*11b90*/  IMAD.MOV.U32 R156, RZ, RZ, R104 ;  /* 0x000000ffff9c7224 */ /* 0x002fe200078e0068 */
[----:B------:R-:W-:-:S02]  /*11ba0*/  MOV R104, R93 ;  /* 0x0000005d00687202 */ /* 0x000fc40000000f00 */
[----:B------:R-:W-:Y:S01]  /*11bb0*/  MOV R93, R208 ;  /* 0x000000d0005d7202 */ /* 0x000fe20000000f00 */
[----:B------:R-:W-:Y:S01]  /*11bc0*/  FADD.FTZ R172, R204, R207 ;  /* 0x000000cfccac7221 */ /* 0x000fe20000010000 */
[----:B------:R-:W-:Y:S01]  /*11bd0*/  IMAD.MOV.U32 R126, RZ, RZ, R111 ;  /* 0x000000ffff7e7224 */ /* 0x000fe200078e006f */
[----:B------:R-:W-:Y:S02]  /*11be0*/  MOV R127, R110 ;  /* 0x0000006e007f7202 */ /* 0x000fe40000000f00 */
[----:B------:R-:W-:Y:S01]  /*11bf0*/  MOV R122, R109 ;  /* 0x0000006d007a7202 */ /* 0x000fe20000000f00 */
[----:B------:R-:W-:Y:S01]  /*11c00*/  HMMA.16816.F32.BF16 R4, R132, R74, R4 ;  /* 0x0000004a8404723c */ /* 0x000fe20000041804 */
[----:B------:R-:W-:Y:S02]  /*11c10*/  F2FP.BF16.F32.PACK_AB R168, R108, R174 ;  /* 0x000000ae6ca8723e */ /* 0x000fe400000010ff */
[----:B------:R-:W-:Y:S02]  /*11c20*/  F2FP.BF16.F32.PACK_AB R169, R125, R120 ;  /* 0x000000787da9723e */ /* 0x000fe400000010ff */
[----:B------:R-:W-:-:S02]  /*11c30*/  F2FP.BF16.F32.PACK_AB R170, R158, R91 ;  /* 0x0000005b9eaa723e */ /* 0x000fc400000010ff */
[----:B------:R-:W-:Y:S02]  /*11c40*/  F2FP.BF16.F32.PACK_AB R171, R127, R123 ;  /* 0x0000007b7fab723e */ /* 0x000fe400000010ff */
[----:B------:R-:W-:Y:S02]  /*11c50*/  MOV R111, R186 ;  /* 0x000000ba006f7202 */ /* 0x000fe40000000f00 */
[----:B------:R-:W-:Y:S02]  /*11c60*/  MOV R110, R185 ;  /* 0x000000b9006e7202 */ /* 0x000fe40000000f00 */
[----:B------:R-:W-:Y:S01]  /*11c70*/  MOV R109, R184 ;  /* 0x000000b8006d7202 */ /* 0x000fe20000000f00 */
[C---:B------:R-:W-:Y:S06]  /*11c80*/  HMMA.16816.F32.BF16 R192, R168.reuse, R76, R192 ;  /* 0x0000004ca8c0723c */ /* 0x040fec00000418c0 */
[----:B------:R-:W-:Y:S01]  /*11c90*/  HMMA.16816.F32.BF16 R180, R168, R78, R180 ;  /* 0x0000004ea8b4723c */ /* 0x000fe200000418b4 */
[----:B------:R-:W-:-:S02]  /*11ca0*/  IMAD.MOV.U32 R121, RZ, RZ, R94 ;  /* 0x000000ffff797224 */ /* 0x000fc400078e005e */
[----:B--2---:R-:W-:Y:S01]  /*11cb0*/  FFMA.FTZ R206, R177, R213, R206 ;  /* 0x000000d5b1ce7223 */ /* 0x004fe200000100ce */
[----:B---3--:R-:W-:Y:S02]  /*11cc0*/  FFMA.FTZ R201, R105, R212, R201 ;  /* 0x000000d469c97223 */ /* 0x008fe400000100c9 */
[----:B------:R-:W1:Y:S01]  /*11cd0*/  LDSM.16.MT88.4 R212, [R242+0xd800] ;  /* 0x00d80000f2d4783b */ /* 0x000e620000004200 */
[----:B------:R-:W-:Y:S02]  /*11ce0*/  FFMA.FTZ R205, R176, R222, R205 ;  /* 0x000000deb0cd7223 */ /* 0x000fe400000100cd */
[----:B------:R-:W-:Y:S01]  /*11cf0*/  HMMA.16816.F32.BF16 R176, R132, R72, R128 ;  /* 0x0000004884b0723c */ /* 0x000fe20000041880 */
[----:B------:R-:W2:Y:S01]  /*11d00*/  LDSM.16.MT88.4 R128, [R244+0xf800] ;  /* 0x00f80000f480783b */ /* 0x000ea20000004200 */
[----:B------:R-:W-:Y:S01]  /*11d10*/  FADD.FTZ R209, R203, R206 ;  /* 0x000000cecbd17221 */ /* 0x000fe20000010000 */
[----:B------:R-:W-:Y:S02]  /*11d20*/  FADD.FTZ R208, R202, R205 ;  /* 0x000000cdcad07221 */ /* 0x000fe40000010000 */
[----:B------:R-:W3:Y:S01]  /*11d30*/  LDSM.16.MT88.4 R204, [R242+0xf800] ;  /* 0x00f80000f2cc783b */ /* 0x000ee20000004200 */
[----:B------:R-:W-:-:S03]  /*11d40*/  FADD.FTZ R222, R200, R201 ;  /* 0x000000c9c8de7221 */ /* 0x000fc60000010000 */
[----:B------:R-:W4:Y:S01]  /*11d50*/  LDSM.16.MT88.4 R200, [R241+0xf800] ;  /* 0x00f80000f1c8783b */ /* 0x000f220000004200 */
[----:B------:R-:W-:Y:S02]  /*11d60*/  F2FP.BF16.F32.PACK_AB R132, R156, R88 ;  /* 0x000000589c84723e */ /* 0x000fe400000010ff */
[----:B------:R-:W-:Y:S02]  /*11d70*/  F2FP.BF16.F32.PACK_AB R133, R90, R89 ;  /* 0x000000595a85723e */ /* 0x000fe400000010ff */
[----:B------:R-:W-:Y:S02]  /*11d80*/  F2FP.BF16.F32.PACK_AB R134, R126, R122 ;  /* 0x0000007a7e86723e */ /* 0x000fe400000010ff */
[----:B------:R-:W-:Y:S02]  /*11d90*/  F2FP.BF16.F32.PACK_AB R135, R124, R157 ;  /* 0x0000009d7c87723e */ /* 0x000fe400000010ff */
[----:B------:R-:W-:Y:S01]  /*11da0*/  MOV R105, R92 ;  /* 0x0000005c00697202 */ /* 0x000fe20000000f00 */
[----:B------:R-:W-:-:S04]  /*11db0*/  IMAD.MOV.U32 R92, RZ, RZ, R187 ;  /* 0x000000ffff5c7224 */ /* 0x000fc800078e00bb */
[C---:B------:R-:W-:Y:S06]  /*11dc0*/  HMMA.16816.F32.BF16 R188, R132.reuse, R76, R188 ;  /* 0x0000004c84bc723c */ /* 0x040fec00000418bc */
[C---:B------:R-:W-:Y:S01]  /*11dd0*/  HMMA.16816.F32.BF16 R184, R132.reuse, R78, R20 ;  /* 0x0000004e84b8723c */ /* 0x040fe20000041814 */
[----:B------:R-:W4:Y:S05]  /*11de0*/  LDSM.16.MT88.4 R20, [R240+0xf800] ;  /* 0x00f80000f014783b */ /* 0x000f2a0000004200 */
[C---:B-1----:R-:W-:Y:S06]  /*11df0*/  HMMA.16816.F32.BF16 R72, R132.reuse, R212, R24 ;  /* 0x000000d48448723c */ /* 0x042fec0000041818 */
[----:B------:R-:W-:Y:S01]  /*11e00*/  HMMA.16816.F32.BF16 R76, R132, R214, R36 ;  /* 0x000000d6844c723c */ /* 0x000fe20000041824 */
[----:B------:R-:W-:-:S02]  /*11e10*/  MOV R26, R91 ;  /* 0x0000005b001a7202 */ /* 0x000fc40000000f00 */
[----:B------:R-:W-:-:S04]  /*11e20*/  MOV R27, R90 ;  /* 0x0000005a001b7202 */ /* 0x000fc80000000f00 */
[----:B------:R-:W-:Y:S01]  /*11e30*/  IMAD.MOV.U32 R38, RZ, RZ, R89 ;  /* 0x000000ffff267224 */ /* 0x000fe200078e0059 */
[----:B------:R-:W-:Y:S02]  /*11e40*/  MOV R39, R88 ;  /* 0x0000005800277202 */ /* 0x000fe40000000f00 */
[----:B------:R-:W-:Y:S01]  /*11e50*/  HMMA.16816.F32.BF16 R88, R132, R116, R40 ;  /* 0x000000748458723c */ /* 0x000fe20000041828 */
[----:B------:R-:W-:Y:S01]  /*11e60*/  IMAD.MOV.U32 R24, RZ, RZ, R122 ;  /* 0x000000ffff187224 */ /* 0x000fe200078e007a */
[----:B------:R-:W-:-:S05]  /*11e70*/  MOV R25, R123 ;  /* 0x0000007b00197202 */ /* 0x000fca0000000f00 */
[----:B------:R-:W-:Y:S02]  /*11e80*/  MOV R40, R108 ;  /* 0x0000006c00287202 */ /* 0x000fe40000000f00 */
[----:B------:R-:W-:Y:S01]  /*11e90*/  MOV R108, R109 ;  /* 0x0000006d006c7202 */ /* 0x000fe20000000f00 */
[----:B------:R-:W-:Y:S01]  /*11ea0*/  IMAD.MOV.U32 R109, RZ, RZ, R110 ;  /* 0x000000ffff6d7224 */ /* 0x000fe200078e006e */
[----:B------:R-:W-:Y:S02]  /*11eb0*/  MOV R110, R111 ;  /* 0x0000006f006e7202 */ /* 0x000fe40000000f00 */
[----:B------:R-:W-:Y:S02]  /*11ec0*/  MOV R111, R92 ;  /* 0x0000005c006f7202 */ /* 0x000fe40000000f00 */
[----:B------:R-:W-:Y:S02]  /*11ed0*/  MOV R123, R93 ;  /* 0x0000005d007b7202 */ /* 0x000fe40000000f00 */
[----:B------:R-:W-:-:S02]  /*11ee0*/  MOV R122, R95 ;  /* 0x0000005f007a7202 */ /* 0x000fc40000000f00 */
[----:B------:R-:W-:Y:S01]  /*11ef0*/  HMMA.16816.F32.BF16 R92, R132, R118, R52 ;  /* 0x00000076845c723c */ /* 0x000fe20000041834 */
[----:B------:R-:W-:Y:S02]  /*11f00*/  IMAD.MOV.U32 R42, RZ, RZ, R156 ;  /* 0x000000ffff2a7224 */ /* 0x000fe400078e009c */
[----:B------:R-:W-:-:S04]  /*11f10*/  IMAD.MOV.U32 R156, RZ, RZ, R159 ;  /* 0x000000ffff9c7224 */ /* 0x000fc800078e009f */
[----:B------:R-:W-:Y:S01]  /*11f20*/  MOV R55, R38 ;  /* 0x0000002600377202 */ /* 0x000fe20000000f00 */
[----:B------:R-:W-:Y:S01]  /*11f30*/  IMAD.MOV.U32 R38, RZ, RZ, R24 ;  /* 0x000000ffff267224 */ /* 0x000fe200078e0018 */
[----:B------:R-:W-:Y:S02]  /*11f40*/  MOV R54, R39 ;  /* 0x0000002700367202 */ /* 0x000fe40000000f00 */
[----:B------:R-:W-:Y:S01]  /*11f50*/  MOV R39, R157 ;  /* 0x0000009d00277202 */ /* 0x000fe20000000f00 */
[----:B------:R-:W-:Y:S01]  /*11f60*/  IMAD.MOV.U32 R159, RZ, RZ, R105 ;  /* 0x000000ffff9f7224 */ /* 0x000fe200078e0069 */
[----:B------:R-:W-:Y:S02]  /*11f70*/  MOV R24, R158 ;  /* 0x0000009e00187202 */ /* 0x000fe40000000f00 */
[----:B------:R-:W-:Y:S02]  /*11f80*/  MOV R52, R174 ;  /* 0x000000ae00347202 */ /* 0x000fe40000000f00 */
[----:B------:R-:W-:-:S02]  /*11f90*/  MOV R157, R173 ;  /* 0x000000ad009d7202 */ /* 0x000fc40000000f00 */
[----:B------:R-:W-:Y:S02]  /*11fa0*/  MOV R158, R104 ;  /* 0x00000068009e7202 */ /* 0x000fe40000000f00 */
[----:B------:R-:W-:Y:S02]  /*11fb0*/  MOV R174, R106 ;  /* 0x0000006a00ae7202 */ /* 0x000fe40000000f00 */
[----:B------:R-:W-:Y:S02]  /*11fc0*/  MOV R173, R107 ;  /* 0x0000006b00ad7202 */ /* 0x000fe40000000f00 */
[----:B------:R-:W-:Y:S01]  /*11fd0*/  HMMA.16816.F32.BF16 R104, R132, R112, R140 ;  /* 0x000000708468723c */ /* 0x000fe2000004188c */
[----:B------:R-:W-:Y:S01]  /*11fe0*/  MOV R37, R25 ;  /* 0x0000001900257202 */ /* 0x000fe20000000f00 */
[----:B------:R-:W-:Y:S01]  /*11ff0*/  IMAD.MOV.U32 R25, RZ, RZ, R127 ;  /* 0x000000ffff197224 */ /* 0x000fe200078e007f */
[----:B------:R-:W-:-:S04]  /*12000*/  MOV R36, R26 ;  /* 0x0000001a00247202 */ /* 0x000fc80000000f00 */
[----:B------:R-:W-:Y:S01]  /*12010*/  MOV R140, R108 ;  /* 0x0000006c008c7202 */ /* 0x000fe20000000f00 */
[----:B------:R-:W-:Y:S01]  /*12020*/  IMAD.MOV.U32 R141, RZ, RZ, R109 ;  /* 0x000000ffff8d7224 */ /* 0x000fe200078e006d */
[----:B------:R-:W-:Y:S02]  /*12030*/  MOV R142, R110 ;  /* 0x0000006e008e7202 */ /* 0x000fe40000000f00 */
[----:B------:R-:W-:Y:S02]  /*12040*/  MOV R143, R111 ;  /* 0x0000006f008f7202 */ /* 0x000fe40000000f00 */
[----:B------:R-:W-:Y:S01]  /*12050*/  HMMA.16816.F32.BF16 R108, R132, R114, R136 ;  /* 0x00000072846c723c */ /* 0x000fe20000041888 */
[----:B------:R-:W-:Y:S02]  /*12060*/  MOV R43, R27 ;  /* 0x0000001b002b7202 */ /* 0x000fe40000000f00 */
[----:B------:R-:W-:-:S04]  /*12070*/  MOV R41, R125 ;  /* 0x0000007d00297202 */ /* 0x000fc80000000f00 */
[----:B------:R-:W-:Y:S01]  /*12080*/  IMAD.MOV.U32 R138, RZ, RZ, R122 ;  /* 0x000000ffff8a7224 */ /* 0x000fe200078e007a */
[----:B------:R-:W-:Y:S02]  /*12090*/  MOV R139, R123 ;  /* 0x0000007b008b7202 */ /* 0x000fe40000000f00 */
[----:B------:R-:W-:Y:S02]  /*120a0*/  MOV R137, R121 ;  /* 0x0000007900897202 */ /* 0x000fe40000000f00 */
[----:B------:R-:W-:Y:S02]  /*120b0*/  MOV R27, R124 ;  /* 0x0000007c001b7202 */ /* 0x000fe40000000f00 */
[----:B------:R-:W-:Y:S02]  /*120c0*/  MOV R26, R126 ;  /* 0x0000007e001a7202 */ /* 0x000fe40000000f00 */
[----:B--2---:R-:W-:Y:S01]  /*120d0*/  HMMA.16816.F32.BF16 R124, R132, R130, R56 ;  /* 0x00000082847c723c */ /* 0x004fe20000041838 */
[----:B------:R-:W-:-:S06]  /*120e0*/  MOV R53, R120 ;  /* 0x0000007800357202 */ /* 0x000fcc0000000f00 */
[----:B------:R-:W-:Y:S01]  /*120f0*/  MOV R59, R137 ;  /* 0x00000089003b7202 */ /* 0x000fe20000000f00 */
[----:B------:R-:W-:Y:S01]  /*12100*/  IMAD.MOV.U32 R57, RZ, RZ, R139 ;  /* 0x000000ffff397224 */ /* 0x000fe200078e008b */
[----:B------:R-:W-:Y:S02]  /*12110*/  MOV R58, R138 ;  /* 0x0000008a003a7202 */ /* 0x000fe40000000f00 */
[----:B---3--:R-:W-:Y:S01]  /*12120*/  HMMA.16816.F32.BF16 R136, R132, R204, R80 ;  /* 0x000000cc8488723c */ /* 0x008fe20000041850 */
[----:B------:R-:W-:-:S06]  /*12130*/  MOV R56, R140 ;  /* 0x0000008c00387202 */ /* 0x000fcc0000000f00 */
[----:B------:R-:W-:Y:S01]  /*12140*/  MOV R80, R141 ;  /* 0x0000008d00507202 */ /* 0x000fe20000000f00 */
[----:B------:R-:W-:Y:S01]  /*12150*/  IMAD.MOV.U32 R82, RZ, RZ, R143 ;  /* 0x000000ffff527224 */ /* 0x000fe200078e008f */
[----:B------:R-:W-:Y:S02]  /*12160*/  MOV R81, R142 ;  /* 0x0000008e00517202 */ /* 0x000fe40000000f00 */
[----:B------:R-:W-:Y:S01]  /*12170*/  HMMA.16816.F32.BF16 R140, R132, R206, R84 ;  /* 0x000000ce848c723c */ /* 0x000fe20000041854 */
[----:B------:R-:W-:-:S06]  /*12180*/  MOV R83, R156 ;  /* 0x0000009c00537202 */ /* 0x000fcc0000000f00 */
[----:B------:R-:W-:Y:S02]  /*12190*/  MOV R84, R157 ;  /* 0x0000009d00547202 */ /* 0x000fe40000000f00 */
[----:B------:R-:W-:Y:S02]  /*121a0*/  MOV R85, R158 ;  /* 0x0000009e00557202 */ /* 0x000fe40000000f00 */
[----:B------:R-:W-:Y:S02]  /*121b0*/  MOV R86, R159 ;  /* 0x0000009f00567202 */ /* 0x000fe40000000f00 */
[C---:B----4-:R-:W-:Y:S06]  /*121c0*/  HMMA.16816.F32.BF16 R156, R132.reuse, R202, R100 ;  /* 0x000000ca849c723c */ /* 0x050fec0000041864 */
[----:B------:R-:W-:Y:S01]  /*121d0*/  HMMA.16816.F32.BF16 R120, R132, R128, R68 ;  /* 0x000000808478723c */ /* 0x000fe20000041844 */
[----:B------:R-:W-:-:S05]  /*121e0*/  MOV R103, R172 ;  /* 0x000000ac00677202 */ /* 0x000fca0000000f00 */
[----:B------:R-:W-:Y:S07]  /*121f0*/  HMMA.16816.F32.BF16 R68, R168, R212, R28 ;  /* 0x000000d4a844723c */ /* 0x000fee000004181c */
[----:B------:R-:W-:Y:S02]  /*12200*/  MOV R28, R80 ;  /* 0x00000050001c7202 */ /* 0x000fe40000000f00 */
[----:B------:R-:W-:Y:S02]  /*12210*/  MOV R213, R81 ;  /* 0x0000005100d57202 */ /* 0x000fe40000000f00 */
[----:B------:R-:W-:-:S02]  /*12220*/  MOV R212, R82 ;  /* 0x0000005200d47202 */ /* 0x000fc40000000f00 */
[----:B------:R-:W-:Y:S02]  /*12230*/  MOV R29, R83 ;  /* 0x00000053001d7202 */ /* 0x000fe40000000f00 */
[----:B------:R-:W-:Y:S07]  /*12240*/  HMMA.16816.F32.BF16 R80, R168, R214, R32 ;  /* 0x000000d6a850723c */ /* 0x000fee0000041820 */
[----:B------:R-:W-:Y:S01]  /*12250*/  IMAD.MOV.U32 R215, RZ, RZ, R103 ;  /* 0x000000ffffd77224 */ /* 0x000fe200078e0067 */
[----:B------:R-:W-:-:S03]  /*12260*/  MOV R32, R84 ;  /* 0x0000005400207202 */ /* 0x000fc60000000f00 */
[----:B------:R-:W-:Y:S01]  /*12270*/  FADD.FTZ R218, R218, R215 ;  /* 0x000000d7dada7221 */ /* 0x000fe20000010000 */
[----:B------:R-:W-:Y:S01]  /*12280*/  FADD.FTZ R216, R216, R209 ;  /* 0x000000d1d8d87221 */ /* 0x000fe20000010000 */
[----:B------:R-:W-:Y:S01]  /*12290*/  FADD.FTZ R198, R198, R208 ;  /* 0x000000d0c6c67221 */ /* 0x000fe20000010000 */
        /* <DEDUP_REMOVED lines=16> */
[----:B------:R-:W-:Y:S01]  /*123a0*/  FADD.FTZ R230, R230, R231 ;  /* 0x000000e7e6e67221 */ /* 0x000fe20000010000 */
[----:B------:R-:W-:Y:S01]  /*123b0*/  FADD.FTZ R226, R226, R227 ;  /* 0x000000e3e2e27221 */ /* 0x000fe20000010000 */
[----:B------:R-:W-:Y:S01]  /*123c0*/  HMMA.16816.F32.BF16 R172, R132, R20, R96 ;  /* 0x0000001484ac723c */ /* 0x000fe20000041860 */
[----:B------:R-:W-:Y:S01]  /*123d0*/  MOV R35, R85 ;  /* 0x0000005500237202 */ /* 0x000fe20000000f00 */
[----:B------:R-:W-:Y:S01]  /*123e0*/  IMAD.MOV.U32 R30, RZ, RZ, R102 ;  /* 0x000000ffff1e7224 */ /* 0x000fe200078e0066 */
[----:B------:R-:W-:Y:S01]  /*123f0*/  MOV R34, R87 ;  /* 0x0000005700227202 */ /* 0x000fe20000000f00 */
[----:B------:R-:W-:Y:S01]  /*12400*/  FADD.FTZ R235, R235, R236 ;  /* 0x000000ecebeb7221 */ /* 0x000fe20000010000 */
[----:B------:R-:W-:Y:S01]  /*12410*/  MOV R31, R101 ;  /* 0x00000065001f7202 */ /* 0x000fe20000000f00 */
[C---:B------:R-:W-:Y:S01]  /*12420*/  HMMA.16816.F32.BF16 R84, R168.reuse, R116, R44 ;  /* 0x00000074a854723c */ /* 0x040fe2000004182c */
[----:B------:R-:W-:Y:S01]  /*12430*/  FADD.FTZ R239, R238, R239 ;  /* 0x000000efeeef7221 */ /* 0x000fe20000010000 */
[----:B------:R-:W-:Y:S01]  /*12440*/  FADD.FTZ R229, R229, R230 ;  /* 0x000000e6e5e57221 */ /* 0x000fe20000010000 */
[----:B------:R-:W-:Y:S01]  /*12450*/  FADD.FTZ R225, R225, R226 ;  /* 0x000000e2e1e17221 */ /* 0x000fe20000010000 */
[----:B------:R1:W5:Y:S02]  /*12460*/  LDL.LU R209, [R1+0x70] ;  /* 0x0000700001d17983 */ /* 0x0003640000300800 */
[----:B------:R-:W-:Y:S01]  /*12470*/  HMMA.16816.F32.BF16 R96, R168, R118, R48 ;  /* 0x00000076a860723c */ /* 0x000fe20000041830 */
[----:B------:R-:W-:Y:S01]  /*12480*/  FADD.FTZ R235, R234, R235 ;  /* 0x000000ebeaeb7221 */ /* 0x000fe20000010000 */
[----:B------:R-:W-:-:S04]  /*12490*/  FADD.FTZ R229, R228, R229 ;  /* 0x000000e5e4e57221 */ /* 0x000fc80000010000 */
[C---:B------:R-:W-:Y:S01]  /*124a0*/  HMMA.16816.F32.BF16 R152, R132.reuse, R200, R152 ;  /* 0x000000c88498723c */ /* 0x040fe20000041898 */
[----:B------:R-:W-:Y:S01]  /*124b0*/  FADD.FTZ R224, R224, R225 ;  /* 0x000000e1e0e07221 */ /* 0x000fe20000010000 */
[----:B------:R1:W5:Y:S04]  /*124c0*/  LDL.LU R208, [R1+0x6c] ;  /* 0x00006c0001d07983 */ /* 0x0003680000300800 */
        /* <DEDUP_REMOVED lines=10> */
[----:B------:R-:W-:-:S05]  /*12570*/  FADD.FTZ R235, R35, R235 ;  /* 0x000000eb23eb7221 */ /* 0x000fca0000010000 */
[----:B------:R-:W-:Y:S01]  /*12580*/  HMMA.16816.F32.BF16 R168, R168, R22, R4 ;  /* 0x00000016a8a8723c */ /* 0x000fe20000041804 */
[----:B------:R-:W-:-:S06]  /*12590*/  FADD.FTZ R229, R212, R229 ;  /* 0x000000e5d4e57221 */ /* 0x000fcc0000010000 */
[----:B------:R-:W-:Y:S01]  /*125a0*/  FADD.FTZ R4, R34, R239 ;  /* 0x000000ef22047221 */ /* 0x000fe20000010000 */
[----:B------:R-:W-:-:S03]  /*125b0*/  FADD.FTZ R224, R221, R224 ;  /* 0x000000e0dde07221 */ /* 0x000fc60000010000 */
        /* <DEDUP_REMOVED lines=29> */
[----:B------:R1:W-:Y:S01]  /*12790*/  STL [R1+0x40], R5 ;  /* 0x0000400501007387 */ /* 0x0003e20000100800 */
[----:B--2---:R-:W-:-:S05]  /*127a0*/  FADD.FTZ R4, R27, R224 ;  /* 0x000000e01b047221 */ /* 0x004fca0000010000 */
[----:B------:R1:W-:Y:S01]  /*127b0*/  STL [R1+0x48], R4 ;  /* 0x0000480401007387 */ /* 0x0003e20000100800 */
[----:B------:R-:W-:Y:S01]  /*127c0*/  @UP0 UIADD3 UR18, UR18, -0x4, URZ ;  /* 0xfffffffc12120890 */ /* 0x000fe2000fffe03f */
[----:B------:R-:W-:Y:S11]  /*127d0*/  @P0 BRA `(.L_x_427) ;  /* 0x0000000000040947 */ /* 0x000ff60003800000 */
.L_x_420:
[----:B------:R-:W-:-:S12]  /*127e0*/  UIADD3 UR18, UR28, -0x1, URZ ;  /* 0xffffffff1c127890 */ /* 0x000fd8000fffe03f */
.L_x_427:
[----:B------:R-:W-:-:S13]  /*127f0*/  ISETP.LE.AND P0, PT, RZ, UR18, PT ;  /* 0x00000012ff007c0c */ /* 0x000fda000bf03270 */
[----:B------:R-:W-:Y:S05]  /*12800*/  @!P0 BRA `(.L_x_428) ;  /* 0x00000044007c8947 */ /* 0x000fea0003800000 */
[----:B-12---:R-:W1:Y:S01]  /*12810*/  S2R R5, SR_TID.X ;  /* 0x0000000000057919 */ /* 0x006e620000002100 */
        /* <DEDUP_REMOVED lines=26> */
.L_x_431:
[----:B------:R-:W2:Y:S01]  /*129c0*/  LDL.64 R228, [R1+0x28] ;  /* 0x0000280001e47983 */ /* 0x000ea20000100a00 */
[----:B------:R-:W1:Y:S01]  /*129d0*/  @!P3 LDC.64 R204, c[0x0][0x218] ;  /* 0x00008600ffccbb82 */ /* 0x000e620000000a00 */
        /* <DEDUP_REMOVED lines=9> */
[----:B------:R-:W-:Y:S01]  /*12a70*/  IMAD.U32 R207, RZ, RZ, UR24 ;  /* 0x00000018ffcf7e24 */ /* 0x000fe2000f8e00ff */
[----:B------:R-:W-:Y:S01]  /*12a80*/  UIADD3 UR9, UR25, UR9, URZ ;  /* 0x0000000919097290 */ /* 0x000fe2000fffe03f */
[----:B------:R-:W4:Y:S05]  /*12a90*/  @!P3 LDC.64 R212, c[0x0][0x218] ;  /* 0x00008600ffd4bb82 */ /* 0x000f2a0000000a00 */
[----:B------:R-:W-:Y:S03]  /*12aa0*/  IMAD.U32 R196, RZ, RZ, UR9 ;  /* 0x00000009ffc47e24 */ /* 0x000fe6000f8e00ff */
[----:B------:R-:W4:Y:S08]  /*12ab0*/  @!P2 LDC.64 R210, c[0x0][0x218] ;  /* 0x00008600ffd2ab82 */ /* 0x000f300000000a00 */
[----:B------:R-:W4:Y:S01]  /*12ac0*/  @!P3 LDC.64 R208, c[0x0][0x218] ;  /* 0x00008600ffd0bb82 */ /* 0x000f220000000a00 */
[----:B--2---:R-:W-:Y:S04]  /*12ad0*/  LEA R215, P0, R215, R228, 0x6 ;  /* 0x000000e4d7d77211 */ /* 0x004fe800078030ff */
[----:B---3--:R-:W-:Y:S02]  /*12ae0*/  LEA.HI.X R196, R207, R225, R196, 0x6, P0 ;  /* 0x000000e1cfc47211 */ /* 0x008fe400000f34c4 */
[C---:B-1----:R-:W-:Y:S01]  /*12af0*/  @!P3 LEA R220, P0, R215.reuse, R204, 0x1 ;  /* 0x000000ccd7dcb211 */ /* 0x042fe200078008ff */
[----:B------:R-:W1:Y:S03]  /*12b00*/  @!P2 LDC.64 R206, c[0x0][0x218] ;  /* 0x00008600ffceab82 */ /* 0x000e660000000a00 */
[C-C-:B------:R-:W-:Y:S02]  /*12b10*/  @!P3 LEA.HI.X R221, R215.reuse, R205, R196.reuse, 0x1, P0 ;  /* 0x000000cdd7ddb211 */ /* 0x140fe400000f0cc4 */
[C---:B-----5:R-:W-:Y:S03]  /*12b20*/  @!P2 LEA R216, P0, R215.reuse, R202, 0x1 ;  /* 0x000000cad7d8a211 */ /* 0x060fe600078008ff */
[----:B------:R-:W-:Y:S01]  /*12b30*/  @!PT LDS RZ, [RZ] ;  /* 0x00000000fffff984 */ /* 0x000fe20000000800 */
[----:B------:R-:W-:Y:S01]  /*12b40*/  @!PT LDS RZ, [RZ] ;  /* 0x00000000fffff984 */ /* 0x000fe20000000800 */
[----:B------:R-:W-:Y:S01]  /*12b50*/  @!PT LDS RZ, [RZ] ;  /* 0x00000000fffff984 */ /* 0x000fe20000000800 */
[----:B------:R2:W-:Y:S01]  /*12b60*/  @!P3 LDGSTS.E.BYPASS.LTC128B.128 [R252+0x8000], desc[UR20][R220.64] ;  /* 0x08000000dcfcbfae */ /* 0x0005e2000b901d54 */
[C---:B------:R-:W-:Y:S01]  /*12b70*/  @!P2 LEA.HI.X R217, R215.reuse, R203, R196, 0x1, P0 ;  /* 0x000000cbd7d9a211 */ /* 0x040fe200000f0cc4 */
[----:B------:R-:W3:Y:S01]  /*12b80*/  @!P3 LDC.64 R204, c[0x0][0x218] ;  /* 0x00008600ffccbb82 */ /* 0x000ee20000000a00 */
[----:B------:R-:W-:Y:S01]  /*12b90*/  IADD3 R215, P1, R215, UR32, RZ ;  /* 0x00000020d7d77c10 */ /* 0x000fe2000ff3e0ff */
[----:B------:R1:W-:Y:S03]  /*12ba0*/  @P2 STS.128 [R252+0xa000], RZ ;  /* 0x00a000fffc002388 */ /* 0x0003e60000000c00 */
[C---:B----4-:R-:W-:Y:S01]  /*12bb0*/  @!P3 LEA R218, P0, R215.reuse, R212, 0x1 ;  /* 0x000000d4d7dab211 */ /* 0x050fe200078008ff */
[----:B------:R-:W-:Y:S01]  /*12bc0*/  @!PT LDS RZ, [RZ] ;  /* 0x00000000fffff984 */ /* 0x000fe20000000800 */
[----:B------:R-:W-:Y:S01]  /*12bd0*/  @!PT LDS RZ, [RZ] ;  /* 0x00000000fffff984 */ /* 0x000fe20000000800 */
[----:B------:R-:W-:Y:S01]  /*12be0*/  @!PT LDS RZ, [RZ] ;  /* 0x00000000fffff984 */ /* 0x000fe20000000800 */
[----:B------:R4:W-:Y:S01]  /*12bf0*/  @!P2 LDGSTS.E.BYPASS.LTC128B.128 [R252+0xa000], desc[UR20][R216.64+0x80] ;  /* 0x0a000080d8fcafae */ /* 0x0009e2000b901d54 */
[----:B------:R-:W-:Y:S01]  /*12c00*/  IADD3.X R196, R196, UR31, RZ, P1, !PT ;  /* 0x0000001fc4c47c10 */ /* 0x000fe20008ffe4ff */
[----:B------:R-:W5:Y:S01]  /*12c10*/  @!P2 LDC.64 R202, c[0x0][0x218] ;  /* 0x00008600ffcaab82 */ /* 0x000f620000000a00 */
[C---:B------:R-:W-:Y:S01]  /*12c20*/  IADD3 R212, P5, R215.reuse, UR32, RZ ;  /* 0x00000020d7d47c10 */ /* 0x040fe2000ffbe0ff */
[----:B------:R4:W-:Y:S01]  /*12c30*/  @P3 STS.128 [R252+0x8800], RZ ;  /* 0x008800fffc003388 */ /* 0x0009e20000000c00 */
[C-C-:B------:R-:W-:Y:S02]  /*12c40*/  @!P3 LEA.HI.X R219, R215.reuse, R213, R196.reuse, 0x1, P0 ;  /* 0x000000d5d7dbb211 */ /* 0x140fe400000f0cc4 */
[C---:B------:R-:W-:Y:S02]  /*12c50*/  @!P2 LEA R214, P0, R215.reuse, R210, 0x1 ;  /* 0x000000d2d7d6a211 */ /* 0x040fe400078008ff */
[C---:B------:R-:W-:Y:S01]  /*12c60*/  IADD3 R210, P6, R212.reuse, UR32, RZ ;  /* 0x00000020d4d27c10 */ /* 0x040fe2000ffde0ff */
[----:B------:R-:W-:Y:S01]  /*12c70*/  @!PT LDS RZ, [RZ] ;  /* 0x00000000fffff984 */ /* 0x000fe20000000800 */
[----:B------:R-:W-:Y:S01]  /*12c80*/  @!PT LDS RZ, [RZ] ;  /* 0x00000000fffff984 */ /* 0x000fe20000000800 */
[----:B------:R-:W-:Y:S01]  /*12c90*/  @!PT LDS RZ, [RZ] ;  /* 0x00000000fffff984 */ /* 0x000fe20000000800 */
[----:B------:R4:W-:Y:S01]  /*12ca0*/  @!P3 LDGSTS.E.BYPASS.LTC128B.128 [R252+0x8800], desc[UR20][R218.64] ;  /* 0x08800000dafcbfae */ /* 0x0009e2000b901d54 */
[----:B------:R-:W-:Y:S03]  /*12cb0*/  @!P2 LEA.HI.X R215, R215, R211, R196, 0x1, P0 ;  /* 0x000000d3d7d7a211 */ /* 0x000fe600000f0cc4 */
[----:B------:R4:W-:Y:S04]  /*12cc0*/  @P2 STS.128 [R252+0xa800], RZ ;  /* 0x00a800fffc002388 */ /* 0x0009e80000000c00 */
[----:B------:R-:W-:Y:S01]  /*12cd0*/  @!PT LDS RZ, [RZ] ;  /* 0x00000000fffff984 */ /* 0x000fe20000000800 */
[----:B------:R-:W-:Y:S01]  /*12ce0*/  @!PT LDS RZ, [RZ] ;  /* 0x00000000fffff984 */ /* 0x000fe20000000800 */
[----:B------:R-:W-:Y:S01]  /*12cf0*/  @!PT LDS RZ, [RZ] ;  /* 0x00000000fffff984 */ /* 0x000fe20000000800 */
[----:B------:R4:W-:Y:S01]  /*12d00*/  @!P2 LDGSTS.E.BYPASS.LTC128B.128 [R252+0xa800], desc[UR20][R214.64+0x80] ;  /* 0x0a800080d6fcafae */ /* 0x0009e2000b901d54 */
[----:B--2---:R-:W-:Y:S02]  /*12d10*/  @!P3 LEA R220, P1, R212, R208, 0x1 ;  /* 0x000000d0d4dcb211 */ /* 0x004fe400078208ff */
[----:B------:R-:W-:Y:S01]  /*12d20*/  IADD3.X R208, R196, UR31, RZ, P5, !PT ;  /* 0x0000001fc4d07c10 */ /* 0x000fe2000affe4ff */
[----:B------:R4:W-:Y:S01]  /*12d30*/  @P3 STS.128 [R252+0x9000], RZ ;  /* 0x009000fffc003388 */ /* 0x0009e20000000c00 */
[----:B---3--:R-:W-:Y:S02]  /*12d40*/  @!P3 LEA R204, P5, R210, R204, 0x1 ;  /* 0x000000ccd2ccb211 */ /* 0x008fe400078a08ff */
[C-C-:B------:R-:W-:Y:S02]  /*12d50*/  @!P3 LEA.HI.X R221, R212.reuse, R209, R208.reuse, 0x1, P1 ;  /* 0x000000d1d4ddb211 */ /* 0x140fe400008f0cd0 */
[----:B-1----:R-:W-:Y:S02]  /*12d60*/  @!P2 LEA R206, P1, R212, R206, 0x1 ;  /* 0x000000ced4cea211 */ /* 0x002fe400078208ff */
[----:B-----5:R-:W-:Y:S01]  /*12d70*/  @!P2 LEA R202, P0, R210, R202, 0x1 ;  /* 0x000000cad2caa211 */ /* 0x020fe200078008ff */
[----:B------:R-:W-:Y:S01]  /*12d80*/  @!PT LDS RZ, [RZ] ;  /* 0x00000000fffff984 */ /* 0x000fe20000000800 */
[----:B------:R-:W-:Y:S01]  /*12d90*/  @!PT LDS RZ, [RZ] ;  /* 0x00000000fffff984 */ /* 0x000fe20000000800 */
[----:B------:R-:W-:Y:S01]  /*12da0*/  @!PT LDS RZ, [RZ] ;  /* 0x00000000fffff984 */ /* 0x000fe20000000800 */
[----:B------:R4:W-:Y:S01]  /*12db0*/  @!P3 LDGSTS.E.BYPASS.LTC128B.128 [R252+0x9000], desc[UR20][R220.64] ;  /* 0x09000000dcfcbfae */ /* 0x0009e2000b901d54 */
[----:B------:R-:W-:Y:S02]  /*12dc0*/  @!P2 LEA.HI.X R207, R212, R207, R208, 0x1, P1 ;  /* 0x000000cfd4cfa211 */ /* 0x000fe400008f0cd0 */
[----:B------:R-:W-:Y:S01]  /*12dd0*/  IADD3.X R196, R208, UR31, RZ, P6, !PT ;  /* 0x0000001fd0c47c10 */ /* 0x000fe2000b7fe4ff */
[----:B------:R4:W-:Y:S03]  /*12de0*/  @P2 STS.128 [R252+0xb000], RZ ;  /* 0x00b000fffc002388 */ /* 0x0009e60000000c00 */
[C-C-:B------:R-:W-:Y:S01]  /*12df0*/  @!P3 LEA.HI.X R205, R210.reuse, R205, R196.reuse, 0x1, P5 ;  /* 0x000000cdd2cdb211 */ /* 0x140fe200028f0cc4 */
        /* <DEDUP_REMOVED lines=17> */
.L_x_429:
[----:B--23--:R-:W2:Y:S01]  /*12f10*/  LDL.64 R4, [R1+0x38] ;  /* 0x0000380001047983 */ /* 0x00cea20000100a00 */
[----:B------:R-:W-:Y:S01]  /*12f20*/  IMAD.U32 R60, RZ, RZ, UR18 ;  /* 0x00000012ff3c7e24 */ /* 0x000fe2000f8e00ff */
[----:B------:R-:W-:Y:S04]  /*12f30*/  DEPBAR.LE SB0, 0x0 ;  /* 0x000080000000791a */ /* 0x000fe80000000000 */
[----:B------:R-:W3:Y:S01]  /*12f40*/  LDL R2, [R1+0x20] ;  /* 0x0000200001027983 */ /* 0x000ee20000100800 */
[----:B------:R-:W-:Y:S02]  /*12f50*/  USHF.R.S32.HI UR10, URZ, 0x1f, UR18 ;  /* 0x0000001f3f0a7899 */ /* 0x000fe40008011412 */
[----:B------:R-:W-:Y:S03]  /*12f60*/  UIMAD UR9, UR12, UR18, URZ ;  /* 0x000000120c0972a4 */ /* 0x000fe6000f8e023f */
[----:B------:R-:W4:Y:S01]  /*12f70*/  LDL R0, [R1+0x18] ;  /* 0x0000180001007983 */ /* 0x000f220000100800 */
[----:B------:R-:W-:Y:S05]  /*12f80*/  UIMAD UR9, UR10, UR13, UR9 ;  /* 0x0000000d0a0972a4 */ /* 0x000fea000f8e0209 */
[----:B------:R-:W5:Y:S06]  /*12f90*/  LDL R7, [R1+0x1c] ;  /* 0x00001c0001077983 */ /* 0x000f6c0000100800 */
[----:B------:R-:W5:Y:S06]  /*12fa0*/  LDL R6, [R1+0x10] ;  /* 0x0000100001067983 */ /* 0x000f6c0000100800 */
[----:B------:R-:W5:Y:S06]  /*12fb0*/  LDL R10, [R1+0x14] ;  /* 0x00001400010a7983 */ /* 0x000f6c0000100800 */
[----:B------:R-:W5:Y:S06]  /*12fc0*/  LDL R9, [R1+0x8] ;  /* 0x0000080001097983 */ /* 0x000f6c0000100800 */
[----:B------:R-:W5:Y:S01]  /*12fd0*/  LDL R8, [R1] ;  /* 0x0000000001087983 */ /* 0x000f620000100800 */
[----:B------:R-:W-:Y:S06]  /*12fe0*/  BAR.SYNC.DEFER_BLOCKING 0x0 ;  /* 0x0000000000007b1d */ /* 0x000fec0000010000 */
[----:B------:R-:W-:Y:S01]  /*12ff0*/  @P3 STS.128 [R252+0xc000], RZ ;  /* 0x00c000fffc003388 */ /* 0x000fe20000000c00 */
[----:B------:R-:W1:Y:S02]  /*13000*/  S2R R196, SR_TID.X ;  /* 0x0000000000c47919 */ /* 0x000e640000002100 */
[----:B-1----:R-:W-:Y:S05]  /*13010*/  IMAD.SHL.U32 R196, R196, 0x2, RZ ;  /* 0x00000002c4c47824 */ /* 0x002fea00078e00ff */
[----:B------:R-:W-:Y:S01]  /*13020*/  LOP3.LUT R196, R196, 0x6, RZ, 0xc0, !PT ;  /* 0x00000006c4c47812 */ /* 0x000fe200078ec0ff */
[----:B--2---:R-:W-:Y:S02]  /*13030*/  IMAD.WIDE.U32 R60, R60, UR13, R4 ;  /* 0x0000000d3c3c7c25 */ /* 0x004fe4000f8e0004 */
[----:B------:R-:W2:Y:S02]  /*13040*/  LDL R5, [R1+0xc] ;  /* 0x00000c0001057983 */ /* 0x000ea40000100800 */
[----:B------:R-:W-:Y:S04]  /*13050*/  VIADD R64, R61, UR9 ;  /* 0x000000093d407c36 */ /* 0x000fe80008000000 */
[----:B------:R-:W2:Y:S01]  /*13060*/  LDL R4, [R1+0x4] ;  /* 0x0000040001047983 */ /* 0x000ea20000100800 */
[----:B---3--:R-:W-:Y:S02]  /*13070*/  ISETP.GE.AND P2, PT, R2, UR8, PT ;  /* 0x0000000802007c0c */ /* 0x008fe4000bf46270 */
[C---:B----4-:R-:W-:Y:S02]  /*13080*/  @!P3 LEA R202, P4, R60.reuse, R0, 0x1 ;  /* 0x000000003ccab211 */ /* 0x050fe400078808ff */
[C---:B------:R-:W-:Y:S02]  /*13090*/  IADD3 R0, P1, R60.reuse, UR23, RZ ;  /* 0x000000173c007c10 */ /* 0x040fe4000ff3e0ff */
[--C-:B-----5:R-:W-:Y:S02]  /*130a0*/  @!P3 LEA.HI.X R203, R60, R7, R64.reuse, 0x1, P4 ;  /* 0x000000073ccbb211 */ /* 0x120fe400020f0c40 */
[----:B------:R-:W-:Y:S03]  /*130b0*/  IADD3.X R65, R64, UR22, RZ, P1, !PT ;  /* 0x0000001640417c10 */ /* 0x000fe60008ffe4ff */
[----:B------:R-:W-:Y:S01]  /*130c0*/  @!PT LDS RZ, [RZ] ;  /* 0x00000000fffff984 */ /* 0x000fe20000000800 */
[----:B------:R-:W-:Y:S01]  /*130d0*/  @!PT LDS RZ, [RZ] ;  /* 0x00000000fffff984 */ /* 0x000fe20000000800 */
[----:B------:R-:W-:Y:S01]  /*130e0*/  @!PT LDS RZ, [RZ] ;  /* 0x00000000fffff984 */ /* 0x000fe20000000800 */
[----:B------:R1:W-:Y:S02]  /*130f0*/  @!P3 LDGSTS.E.BYPASS.LTC128B.128 [R252+0xc000], desc[UR20][R202.64] ;  /* 0x0c000000cafcbfae */ /* 0x0003e4000b901d54 */
[----:B------:R-:W3:Y:S04]  /*13100*/  @!P2 LDC.64 R2, c[0x0][0x220] ;  /* 0x00008800ff02ab82 */ /* 0x000ee80000000a00 */
[----:B------:R-:W-:Y:S04]  /*13110*/  @P2 STS.128 [R252+0xe000], RZ ;  /* 0x00e000fffc002388 */ /* 0x000fe80000000c00 */
[----:B------:R-:W4:Y:S01]  /*13120*/  @!P2 LDC.64 R62, c[0x0][0x220] ;  /* 0x00008800ff3eab82 */ /* 0x000f220000000a00 */
[C---:B---3--:R-:W-:Y:S04]  /*13130*/  @!P2 LEA R66, P0, R60.reuse, R2, 0x1 ;  /* 0x000000023c42a211 */ /* 0x048fe800078008ff */
[----:B------:R-:W-:Y:S03]  /*13140*/  @!P2 LEA.HI.X R67, R60, R3, R64, 0x1, P0 ;  /* 0x000000033c43a211 */ /* 0x000fe600000f0c40 */
[----:B------:R-:W3:Y:S01]  /*13150*/  @!P2 LDC.64 R60, c[0x0][0x220] ;  /* 0x00008800ff3cab82 */ /* 0x000ee20000000a00 */
[C---:B------:R-:W-:Y:S01]  /*13160*/  @!P3 LEA R6, P0, R0.reuse, R6, 0x1 ;  /* 0x000000060006b211 */ /* 0x040fe200078008ff */
[----:B------:R-:W-:Y:S01]  /*13170*/  @!PT LDS RZ, [RZ] ;  /* 0x00000000fffff984 */ /* 0x000fe20000000800 */
[----:B------:R-:W-:Y:S01]  /*13180*/  @!PT LDS RZ, [RZ] ;  /* 0x00000000fffff984 */ /* 0x000fe20000000800 */
[----:B------:R-:W-:Y:S01]  /*13190*/  @!PT LDS RZ, [RZ] ;  /* 0x00000000fffff984 */ /* 0x000fe20000000800 */
[----:B------:R5:W-:Y:S01]  /*131a0*/  @!P2 LDGSTS.E.BYPASS.LTC128B.128 [R252+0xe000], desc[UR20][R66.64+0x80] ;  /* 0x0e00008042fcafae */ /* 0x000be2000b901d54 */
[C---:B------:R-:W-:Y:S02]  /*131b0*/  IADD3 R64, P1, R0.reuse, UR23, RZ ;  /* 0x0000001700407c10 */ /* 0x040fe4000ff3e0ff */
[C-C-:B------:R-:W-:Y:S03]  /*131c0*/  @!P3 LEA.HI.X R7, R0.reuse, R10, R65.reuse, 0x1, P0 ;  /* 0x0000000a0007b211 */ /* 0x140fe600000f0c41 */
[----:B------:R-:W-:Y:S01]  /*131d0*/  @P3 STS.128 [R252+0xc800], RZ ;  /* 0x00c800fffc003388 */ /* 0x000fe20000000c00 */
[----:B----4-:R-:W-:Y:S01]  /*131e0*/  @!P2 LEA R10, P0, R0, R62, 0x1 ;  /* 0x0000003e000aa211 */ /* 0x010fe200078008ff */
[----:B------:R-:W4:Y:S01]  /*131f0*/  @!P2 LDC.64 R2, c[0x0][0x220] ;  /* 0x00008800ff02ab82 */ /* 0x000f220000000a00 */
[----:B------:R-:W-:Y:S03]  /*13200*/  IADD3 R62, P4, R64, UR23, RZ ;  /* 0x00000017403e7c10 */ /* 0x000fe6000ff9e0ff */
[----:B------:R-:W-:Y:S01]  /*13210*/  @!PT LDS RZ, [RZ] ;  /* 0x00000000fffff984 */ /* 0x000fe20000000800 */
[----:B------:R-:W-:Y:S01]  /*13220*/  @!PT LDS RZ, [RZ] ;  /* 0x00000000fffff984 */ /* 0x000fe20000000800 */
[----:B------:R-:W-:Y:S01]  /*13230*/  @!PT LDS RZ, [RZ] ;  /* 0x00000000fffff984 */ /* 0x000fe20000000800 */
[----:B------:R-:W-:Y:S01]  /*13240*/  @!P3 LDGSTS.E.BYPASS.LTC128B.128 [R252+0xc800], desc[UR20][R6.64] ;  /* 0x0c80000006fcbfae */ /* 0x000fe2000b901d54 */
[----:B------:R-:W-:Y:S01]  /*13250*/  @!P2 LEA.HI.X R11, R0, R63, R65, 0x1, P0 ;  /* 0x0000003f000ba211 */ /* 0x000fe200000f0c41 */
[----:B------:R-:W-:Y:S01]  /*13260*/  IMAD.U32 R0, RZ, RZ, UR18 ;  /* 0x00000012ff007e24 */ /* 0x000fe2000f8e00ff */
[----:B-1----:R-:W-:Y:S03]  /*13270*/  @!P3 LEA R202, P0, R64, R9, 0x1 ;  /* 0x0000000940cab211 */ /* 0x002fe600078008ff */
[----:B------:R-:W-:Y:S01]  /*13280*/  @P2 STS.128 [R252+0xe800], RZ ;  /* 0x00e800fffc002388 */ /* 0x000fe20000000c00 */
[----:B------:R-:W-:Y:S05]  /*13290*/  IMAD R0, R0, 0x40, R196 ;  /* 0x0000004000007824 */ /* 0x000fea00078e02c4 */
[----:B------:R-:W-:Y:S01]  /*132a0*/  @!PT LDS RZ, [RZ] ;  /* 0x00000000fffff984 */ /* 0x000fe20000000800 */
[----:B------:R-:W-:Y:S01]  /*132b0*/  @!PT LDS RZ, [RZ] ;  /* 0x00000000fffff984 */ /* 0x000fe20000000800 */
[----:B------:R-:W-:Y:S01]  /*132c0*/  @!PT LDS RZ, [RZ] ;  /* 0x00000000fffff984 */ /* 0x000fe20000000800 */
[----:B------:R-:W-:Y:S01]  /*132d0*/  @!P2 LDGSTS.E.BYPASS.LTC128B.128 [R252+0xe800], desc[UR20][R10.64+0x80] ;  /* 0x0e8000800afcafae */ /* 0x000fe2000b901d54 */
[C---:B------:R-:W-:Y:S05]  /*132e0*/  VIADD R196, R0.reuse, 0x8 ;  /* 0x0000000800c47836 */ /* 0x040fea0000000000 */
[----:B------:R-:W-:Y:S01]  /*132f0*/  @P3 STS.128 [R252+0xd000], RZ ;  /* 0x00d000fffc003388 */ /* 0x000fe20000000c00 */
[----:B------:R-:W-:Y:S01]  /*13300*/  VIADD R200, R0, 0x9 ;  /* 0x0000000900c87836 */ /* 0x000fe20000000000 */
[----:B-----5:R-:W-:Y:S02]  /*13310*/  IADD3.X R67, R65, UR22, RZ, P1, !PT ;  /* 0x0000001641437c10 */ /* 0x020fe40008ffe4ff */
[C---:B---3--:R-:W-:Y:S02]  /*13320*/  @!P2 LEA R60, P1, R64.reuse, R60, 0x1 ;  /* 0x0000003c403ca211 */ /* 0x048fe400078208ff */
[----:B------:R-:W-:Y:S02]  /*13330*/  IADD3.X R63, R67, UR22, RZ, P4, !PT ;  /* 0x00000016433f7c10 */ /* 0x000fe4000a7fe4ff */
[--C-:B------:R-:W-:Y:S02]  /*13340*/  @!P2 LEA.HI.X R61, R64, R61, R67.reuse, 0x1, P1 ;  /* 0x0000003d403da211 */ /* 0x100fe400008f0c43 */
[----:B------:R-:W-:Y:S02]  /*13350*/  @!P3 LEA R66, P4, R62, R8, 0x1 ;  /* 0x000000083e42b211 */ /* 0x000fe400078808ff */
        /* <DEDUP_REMOVED lines=8> */
[----:B------:R-:W-:Y:S03]  /*133e0*/  ISETP.LT.AND P4, PT, RZ, UR18, PT ;  /* 0x00000012ff007c0c */ /* 0x000fe6000bf81270 */
[----:B------:R-:W-:Y:S06]  /*133f0*/  @P2 STS.128 [R252+0xf000], RZ ;  /* 0x00f000fffc002388 */ /* 0x000fec0000000c00 */
[----:B------:R-:W-:Y:S01]  /*13400*/  @!PT LDS RZ, [RZ] ;  /* 0x00000000fffff984 */ /* 0x000fe20000000800 */
[----:B------:R-:W-:Y:S01]  /*13410*/  @!PT LDS RZ, [RZ] ;  /* 0x00000000fffff984 */ /* 0x000fe20000000800 */
[----:B------:R-:W-:Y:S01]  /*13420*/  @!PT LDS RZ, [RZ] ;  /* 0x00000000fffff984 */ /* 0x000fe20000000800 */
[----:B------:R-:W-:Y:S06]  /*13430*/  @!P2 LDGSTS.E.BYPASS.LTC128B.128 [R252+0xf000], desc[UR20][R60.64+0x80] ;  /* 0x0f0000803cfcafae */ /* 0x000fec000b901d54 */
        /* <DEDUP_REMOVED lines=9> */
[----:B------:R2:W-:Y:S01]  /*134d0*/  @!P2 LDGSTS.E.BYPASS.LTC128B.128 [R252+0xf800], desc[UR20][R2.64+0x80] ;  /* 0x0f80008002fcafae */ /* 0x0005e2000b901d54 */
[C---:B-1----:R-:W-:Y:S05]  /*134e0*/  VIADD R203, R0.reuse, 0x38 ;  /* 0x0000003800cb7836 */ /* 0x042fea0000000000 */
[----:B------:R-:W-:Y:S01]  /*134f0*/  LDSM.16.M88.4 R204, [R251] ;  /* 0x00000000fbcc783b */ /* 0x000fe20000000200 */
[----:B------:R-:W-:Y:S05]  /*13500*/  I2FP.F32.S32 R203, R203 ;  /* 0x000000cb00cb7245 */ /* 0x000fea0000201400 */
[----:B------:R-:W1:Y:S06]  /*13510*/  LDSM.16.M88.4 R208, [R250+0x8000] ;  /* 0x00800000fad0783b */ /* 0x000e6c0000000200 */
[----:B------:R-:W3:Y:S06]  /*13520*/  LDSM.16.M88.4 R212, [R251+0x2000] ;  /* 0x00200000fbd4783b */ /* 0x000eec0000000200 */
[----:B------:R-:W4:Y:S01]  /*13530*/  LDSM.16.M88.4 R216, [R250+0x8800] ;  /* 0x00880000fad8783b */ /* 0x000f220000000200 */
[----:B--2---:R-:W-:Y:S05]  /*13540*/  VIADD R2, R0, 0x1 ;  /* 0x0000000100027836 */ /* 0x004fea0000000000 */
[----:B------:R-:W0:Y:S01]  /*13550*/  LDGDEPBAR ;  /* 0x00000000000079af */ /* 0x000e220000000000 */
[----:B------:R-:W-:Y:S05]  /*13560*/  I2FP.F32.S32 R3, R0 ;  /* 0x0000000000037245 */ /* 0x000fea0000201400 */
[----:B------:R-:W2:Y:S01]  /*13570*/  LDSM.16.M88.4 R220, [R250+0x9000] ;  /* 0x00900000fadc783b */ /* 0x000ea20000000200 */
[----:B------:R-:W-:Y:S05]  /*13580*/  I2FP.F32.S32 R2, R2 ;  /* 0x0000000200027245 */ /* 0x000fea0000201400 */
[----:B------:R-:W5:Y:S06]  /*13590*/  LDSM.16.M88.4 R224, [R250+0x9800] ;  /* 0x00980000fae0783b */ /* 0x000f6c0000000200 */
[----:B------:R-:W-:Y:S01]  /*135a0*/  LDSM.16.M88.4 R228, [R249] ;  /* 0x00000000f9e4783b */ /* 0x000fe20000000200 */
[-C--:B-1----:R-:W-:Y:S05]  /*135b0*/  HMMA.16816.F32.BF16 R4, R204, R208.reuse, RZ ;  /* 0x000000d0cc04723c */ /* 0x082fea00000418ff */
[----:B------:R-:W1:Y:S01]  /*135c0*/  LDSM.16.M88.4 R232, [R248] ;  /* 0x00000000f8e8783b */ /* 0x000e620000000200 */
[C---:B---3--:R-:W-:Y:S05]  /*135d0*/  HMMA.16816.F32.BF16 R8, R212.reuse, R208, RZ ;  /* 0x000000d0d408723c */ /* 0x048fea00000418ff */
[----:B------:R-:W3:Y:S01]  /*135e0*/  LDSM.16.M88.4 R236, [R249+0x2000] ;  /* 0x00200000f9ec783b */ /* 0x000ee20000000200 */
        /* <DEDUP_REMOVED lines=8> */
[-C--:B--2---:R-:W-:Y:S06]  /*13670*/  HMMA.16816.F32.BF16 R36, R204, R220.reuse, RZ ;  /* 0x000000dccc24723c */ /* 0x084fec00000418ff */
[C---:B------:R-:W-:Y:S06]  /*13680*/  HMMA.16816.F32.BF16 R40, R212.reuse, R220, RZ ;  /* 0x000000dcd428723c */ /* 0x040fec00000418ff */
[-C--:B------:R-:W-:Y:S06]  /*13690*/  HMMA.16816.F32.BF16 R44, R212, R222.reuse, RZ ;  /* 0x000000ded42c723c */ /* 0x080fec00000418ff */
[C---:B------:R-:W-:Y:S01]  /*136a0*/  HMMA.16816.F32.BF16 R48, R204.reuse, R222, RZ ;  /* 0x000000decc30723c */ /* 0x040fe200000418ff */
[----:B------:R-:W-:Y:S05]  /*136b0*/  LDSM.16.M88.4 R220, [R243+0x9000] ;  /* 0x00900000f3dc783b */ /* 0x000fea0000000200 */
[-C--:B-----5:R-:W-:Y:S06]  /*136c0*/  HMMA.16816.F32.BF16 R52, R204, R224.reuse, RZ ;  /* 0x000000e0cc34723c */ /* 0x0a0fec00000418ff */
[C---:B------:R-:W-:Y:S06]  /*136d0*/  HMMA.16816.F32.BF16 R56, R212.reuse, R224, RZ ;  /* 0x000000e0d438723c */ /* 0x040fec00000418ff */
[-C--:B------:R-:W-:Y:S01]  /*136e0*/  HMMA.16816.F32.BF16 R60, R212, R226.reuse, RZ ;  /* 0x000000e2d43c723c */ /* 0x080fe200000418ff */
[----:B------:R-:W-:Y:S05]  /*136f0*/  LDSM.16.M88.4 R212, [R248+0x1800] ;  /* 0x00180000f8d4783b */ /* 0x000fea0000000200 */
[----:B------:R-:W-:Y:S01]  /*13700*/  HMMA.16816.F32.BF16 R64, R204, R226, RZ ;  /* 0x000000e2cc40723c */ /* 0x000fe200000418ff */
[----:B------:R-:W2:Y:S05]  /*13710*/  LDSM.16.M88.4 R204, [R248+0x800] ;  /* 0x00080000f8cc783b */ /* 0x000eaa0000000200 */
[-C--:B-1----:R-:W-:Y:S06]  /*13720*/  HMMA.16816.F32.BF16 R4, R228, R232.reuse, R4 ;  /* 0x000000e8e404723c */ /* 0x082fec0000041804 */
[C---:B---3--:R-:W-:Y:S06]  /*13730*/  HMMA.16816.F32.BF16 R8, R236.reuse, R232, R8 ;  /* 0x000000e8ec08723c */ /* 0x048fec0000041808 */
[-C--:B------:R-:W-:Y:S06]  /*13740*/  HMMA.16816.F32.BF16 R12, R236, R234.reuse, R12 ;  /* 0x000000eaec0c723c */ /* 0x080fec000004180c */
[C---:B------:R-:W-:Y:S06]  /*13750*/  HMMA.16816.F32.BF16 R16, R228.reuse, R234, R16 ;  /* 0x000000eae410723c */ /* 0x040fec0000041810 */
[-C--:B--2---:R-:W-:Y:S06]  /*13760*/  HMMA.16816.F32.BF16 R20, R228, R204.reuse, R20 ;  /* 0x000000cce414723c */ /* 0x084fec0000041814 */
        /* <DEDUP_REMOVED lines=18> */
[----:B------:R-:W1:Y:S05]  /*13890*/  LDSM.16.M88.4 R208, [R243+0x9800] ;  /* 0x00980000f3d0783b */ /* 0x000e6a0000000200 */
        /* <DEDUP_REMOVED lines=14> */
[----:B------:R-:W-:Y:S01]  /*13980*/  HMMA.16816.F32.BF16 R64, R204, R210, R64 ;  /* 0x000000d2cc40723c */ /* 0x000fe20000041840 */
[----:B------:R-:W3:Y:S06]  /*13990*/  LDSM.16.M88.4 R204, [R245+0x800] ;  /* 0x00080000f5cc783b */ /* 0x000eec0000000200 */
[----:B------:R-:W4:Y:S01]  /*139a0*/  LDSM.16.M88.4 R208, [R245+0x1000] ;  /* 0x00100000f5d0783b */ /* 0x000f220000000200 */
[-C--:B--2---:R-:W-:Y:S06]  /*139b0*/  HMMA.16816.F32.BF16 R4, R212, R220.reuse, R4 ;  /* 0x000000dcd404723c */ /* 0x084fec0000041804 */
[C---:B-1----:R-:W-:Y:S06]  /*139c0*/  HMMA.16816.F32.BF16 R8, R216.reuse, R220, R8 ;  /* 0x000000dcd808723c */ /* 0x042fec0000041808 */
[-C--:B------:R-:W-:Y:S06]  /*139d0*/  HMMA.16816.F32.BF16 R12, R216, R222.reuse, R12 ;  /* 0x000000ded80c723c */ /* 0x080fec000004180c */
[C---:B------:R-:W-:Y:S01]  /*139e0*/  HMMA.16816.F32.BF16 R16, R212.reuse, R222, R16 ;  /* 0x000000ded410723c */ /* 0x040fe20000041810 */
[----:B------:R-:W1:Y:S05]  /*139f0*/  LDSM.16.M88.4 R220, [R245+0x1800] ;  /* 0x00180000f5dc783b */ /* 0x000e6a0000000200 */
[-C--:B---3--:R-:W-:Y:S06]  /*13a00*/  HMMA.16816.F32.BF16 R20, R212, R204.reuse, R20 ;  /* 0x000000ccd414723c */ /* 0x088fec0000041814 */
[C---:B------:R-:W-:Y:S06]  /*13a10*/  HMMA.16816.F32.BF16 R24, R216.reuse, R204, R24 ;  /* 0x000000ccd818723c */ /* 0x040fec0000041818 */
[-C--:B------:R-:W-:Y:S06]  /*13a20*/  HMMA.16816.F32.BF16 R28, R216, R206.reuse, R28 ;  /* 0x000000ced81c723c */ /* 0x080fec000004181c */
[C---:B------:R-:W-:Y:S01]  /*13a30*/  HMMA.16816.F32.BF16 R32, R212.reuse, R206, R32 ;  /* 0x000000ced420723c */ /* 0x040fe20000041820 */
[----:B------:R-:W-:Y:S05]  /*13a40*/  LDSM.16.M88.4 R204, [R251+0x4000] ;  /* 0x00400000fbcc783b */ /* 0x000fea0000000200 */
[-C--:B----4-:R-:W-:Y:S06]  /*13a50*/  HMMA.16816.F32.BF16 R36, R212, R208.reuse, R36 ;  /* 0x000000d0d424723c */ /* 0x090fec0000041824 */
[C---:B------:R-:W-:Y:S06]  /*13a60*/  HMMA.16816.F32.BF16 R40, R216.reuse, R208, R40 ;  /* 0x000000d0d828723c */ /* 0x040fec0000041828 */
[-C--:B------:R-:W-:Y:S06]  /*13a70*/  HMMA.16816.F32.BF16 R44, R216, R210.reuse, R44 ;  /* 0x000000d2d82c723c */ /* 0x080fec000004182c */
[C---:B------:R-:W-:Y:S01]  /*13a80*/  HMMA.16816.F32.BF16 R48, R212.reuse, R210, R48 ;  /* 0x000000d2d430723c */ /* 0x040fe20000041830 */
[----:B------:R-:W2:Y:S05]  /*13a90*/  LDSM.16.M88.4 R208, [R250+0xa000] ;  /* 0x00a00000fad0783b */ /* 0x000eaa0000000200 */
        /* <DEDUP_REMOVED lines=75> */
[-C--:B------:R-:W-:Y:S11]  /*13f50*/  HMMA.16816.F32.BF16 R12, R216, R222.reuse, R12 ;  /* 0x000000ded80c723c */ /* 0x080ff6000004180c */
[----:B------:R-:W-:Y:S01]  /*13f60*/  @!UPT UIADD3 URZ, URZ, URZ, URZ ;  /* 0x0000003f3f3ff290 */ /* 0x000fe2000fffe03f */
[C---:B------:R-:W-:Y:S01]  /*13f70*/  FFMA.FTZ R4, R3.reuse, UR5, R4 ;  /* 0x0000000503047c23 */ /* 0x040fe20008010004 */
[C---:B------:R-:W-:Y:S01]  /*13f80*/  HMMA.16816.F32.BF16 R16, R212.reuse, R222, R16 ;  /* 0x000000ded410723c */ /* 0x040fe20000041810 */
[----:B------:R-:W1:Y:S01]  /*13f90*/  LDSM.16.M88.4 R220, [R245+0x3800] ;  /* 0x00380000f5dc783b */ /* 0x000e620000000200 */
[----:B------:R-:W-:Y:S04]  /*13fa0*/  DEPBAR.LE SB0, 0x0 ;  /* 0x000080000000791a */ /* 0x000fe80000000000 */
[-C--:B---3--:R-:W-:Y:S01]  /*13fb0*/  HMMA.16816.F32.BF16 R20, R212, R204.reuse, R20 ;  /* 0x000000ccd414723c */ /* 0x088fe20000041814 */
[----:B------:R-:W-:Y:S04]  /*13fc0*/  BAR.SYNC.DEFER_BLOCKING 0x0 ;  /* 0x0000000000007b1d */ /* 0x000fe80000010000 */
[C---:B------:R-:W-:Y:S01]  /*13fd0*/  FFMA.FTZ R6, R3.reuse, UR5, R6 ;  /* 0x0000000503067c23 */ /* 0x040fe20008010006 */
[C---:B------:R-:W-:Y:S05]  /*13fe0*/  HMMA.16816.F32.BF16 R24, R216.reuse, R204, R24 ;  /* 0x000000ccd818723c */ /* 0x040fea0000041818 */
[C---:B------:R-:W-:Y:S01]  /*13ff0*/  FFMA.FTZ R10, R3.reuse, UR5, R10 ;  /* 0x00000005030a7c23 */ /* 0x040fe2000801000a */
[-C--:B------:R-:W-:Y:S05]  /*14000*/  HMMA.16816.F32.BF16 R28, R216, R206.reuse, R28 ;  /* 0x000000ced81c723c */ /* 0x080fea000004181c */
[----:B------:R-:W-:Y:S01]  /*14010*/  FFMA.FTZ R8, R3, UR5, R8 ;  /* 0x0000000503087c23 */ /* 0x000fe20008010008 */
[----:B------:R-:W-:Y:S01]  /*14020*/  I2FP.F32.S32 R3, R196 ;  /* 0x000000c400037245 */ /* 0x000fe20000201400 */
[C---:B------:R-:W-:Y:S04]  /*14030*/  HMMA.16816.F32.BF16 R32, R212.reuse, R206, R32 ;  /* 0x000000ced420723c */ /* 0x040fe80000041820 */
[----:B------:R-:W-:Y:S01]  /*14040*/  I2FP.F32.S32 R196, R200 ;  /* 0x000000c800c47245 */ /* 0x000fe20000201400 */
[C---:B------:R-:W-:Y:S01]  /*14050*/  FFMA.FTZ R5, R2.reuse, UR5, R5 ;  /* 0x0000000502057c23 */ /* 0x040fe20008010005 */
[-C--:B----4-:R-:W-:Y:S05]  /*14060*/  HMMA.16816.F32.BF16 R36, R212, R208.reuse, R36 ;  /* 0x000000d0d424723c */ /* 0x090fea0000041824 */
[C---:B------:R-:W-:Y:S01]  /*14070*/  FFMA.FTZ R7, R2.reuse, UR5, R7 ;  /* 0x0000000502077c23 */ /* 0x040fe20008010007 */
[C---:B------:R-:W-:Y:S05]  /*14080*/  HMMA.16816.F32.BF16 R40, R216.reuse, R208, R40 ;  /* 0x000000d0d828723c */ /* 0x040fea0000041828 */
[C---:B------:R-:W-:Y:S01]  /*14090*/  FFMA.FTZ R11, R2.reuse, UR5, R11 ;  /* 0x00000005020b7c23 */ /* 0x040fe2000801000b */
[-C--:B------:R-:W-:Y:S05]  /*140a0*/  HMMA.16816.F32.BF16 R44, R216, R210.reuse, R44 ;  /* 0x000000d2d82c723c */ /* 0x080fea000004182c */
[----:B------:R-:W-:Y:S01]  /*140b0*/  FFMA.FTZ R9, R2, UR5, R9 ;  /* 0x0000000502097c23 */ /* 0x000fe20008010009 */
[C---:B------:R-:W-:Y:S05]  /*140c0*/  HMMA.16816.F32.BF16 R48, R212.reuse, R210, R48 ;  /* 0x000000d2d430723c */ /* 0x040fea0000041830 */
[C---:B------:R-:W-:Y:S01]  /*140d0*/  VIADD R200, R0.reuse, 0x10 ;  /* 0x0000001000c87836 */ /* 0x040fe20000000000 */
[-C--:B-1----:R-:W-:Y:S05]  /*140e0*/  HMMA.16816.F32.BF16 R52, R212, R220.reuse, R52 ;  /* 0x000000dcd434723c */ /* 0x082fea0000041834 */
[C---:B------:R-:W-:Y:S01]  /*140f0*/  VIADD R2, R0.reuse, 0x11 ;  /* 0x0000001100027836 */ /* 0x040fe20000000000 */
[C---:B------:R-:W-:Y:S05]  /*14100*/  HMMA.16816.F32.BF16 R56, R216.reuse, R220, R56 ;  /* 0x000000dcd838723c */ /* 0x040fea0000041838 */
[----:B------:R-:W-:Y:S01]  /*14110*/  I2FP.F32.S32 R2, R2 ;  /* 0x0000000200027245 */ /* 0x000fe20000201400 */
[C---:B------:R-:W-:Y:S01]  /*14120*/  FFMA.FTZ R14, R3.reuse, UR5, R14 ;  /* 0x00000005030e7c23 */ /* 0x040fe2000801000e */
[C---:B------:R-:W-:Y:S01]  /*14130*/  FFMA.FTZ R12, R3.reuse, UR5, R12 ;  /* 0x00000005030c7c23 */ /* 0x040fe2000801000c */
[C---:B------:R-:W-:Y:S01]  /*14140*/  FFMA.FTZ R16, R3.reuse, UR5, R16 ;  /* 0x0000000503107c23 */ /* 0x040fe20008010010 */
[-C--:B------:R-:W-:Y:S03]  /*14150*/  HMMA.16816.F32.BF16 R60, R216, R222.reuse, R60 ;  /* 0x000000ded83c723c */ /* 0x080fe6000004183c */
[----:B------:R-:W-:Y:S01]  /*14160*/  FFMA.FTZ R18, R3, UR5, R18 ;  /* 0x0000000503127c23 */ /* 0x000fe20008010012 */
[----:B------:R-:W-:Y:S01]  /*14170*/  I2FP.F32.S32 R3, R200 ;  /* 0x000000c800037245 */ /* 0x000fe20000201400 */
[----:B------:R-:W-:Y:S02]  /*14180*/  VIADD R200, R0, 0x18 ;  /* 0x0000001800c87836 */ /* 0x000fe40000000000 */
[C---:B------:R-:W-:Y:S01]  /*14190*/  FFMA.FTZ R15, R196.reuse, UR5, R15 ;  /* 0x00000005c40f7c23 */ /* 0x040fe2000801000f */
[C---:B------:R-:W-:Y:S03]  /*141a0*/  FFMA.FTZ R13, R196.reuse, UR5, R13 ;  /* 0x00000005c40d7c23 */ /* 0x040fe6000801000d */
[C---:B------:R-:W-:Y:S01]  /*141b0*/  FFMA.FTZ R17, R196.reuse, UR5, R17 ;  /* 0x00000005c4117c23 */ /* 0x040fe20008010011 */
[----:B------:R-:W-:Y:S04]  /*141c0*/  HMMA.16816.F32.BF16 R64, R212, R222, R64 ;  /* 0x000000ded440723c */ /* 0x000fe80000041840 */
[----:B------:R-:W-:Y:S01]  /*141d0*/  FFMA.FTZ R19, R196, UR5, R19 ;  /* 0x00000005c4137c23 */ /* 0x000fe20008010013 */
[----:B------:R-:W-:Y:S02]  /*141e0*/  VIADD R196, R0, 0x19 ;  /* 0x0000001900c47836 */ /* 0x000fe40000000000 */
[C---:B------:R-:W-:Y:S01]  /*141f0*/  FFMA.FTZ R20, R3.reuse, UR5, R20 ;  /* 0x0000000503147c23 */ /* 0x040fe20008010014 */
[C---:B------:R-:W-:Y:S03]  /*14200*/  FFMA.FTZ R22, R3.reuse, UR5, R22 ;  /* 0x0000000503167c23 */ /* 0x040fe60008010016 */
[C---:B------:R-:W-:Y:S01]  /*14210*/  FFMA.FTZ R26, R3.reuse, UR5, R26 ;  /* 0x00000005031a7c23 */ /* 0x040fe2000801001a */
[----:B------:R-:W-:Y:S01]  /*14220*/  I2FP.F32.S32 R196, R196 ;  /* 0x000000c400c47245 */ /* 0x000fe20000201400 */
[----:B------:R-:W-:Y:S01]  /*14230*/  FFMA.FTZ R24, R3, UR5, R24 ;  /* 0x0000000503187c23 */ /* 0x000fe20008010018 */
[----:B------:R-:W-:Y:S01]  /*14240*/  I2FP.F32.S32 R3, R200 ;  /* 0x000000c800037245 */ /* 0x000fe20000201400 */
[C---:B------:R-:W-:Y:S01]  /*14250*/  FFMA.FTZ R21, R2.reuse, UR5, R21 ;  /* 0x0000000502157c23 */ /* 0x040fe20008010015 */
[C---:B------:R-:W-:Y:S01]  /*14260*/  FFMA.FTZ R23, R2.reuse, UR5, R23 ;  /* 0x0000000502177c23 */ /* 0x040fe20008010017 */
[C---:B------:R-:W-:Y:S01]  /*14270*/  FFMA.FTZ R27, R2.reuse, UR5, R27 ;  /* 0x00000005021b7c23 */ /* 0x040fe2000801001b */
[----:B------:R-:W-:Y:S01]  /*14280*/  FFMA.FTZ R25, R2, UR5, R25 ;  /* 0x0000000502197c23 */ /* 0x000fe20008010019 */
[C---:B------:R-:W-:Y:S02]  /*14290*/  VIADD R200, R0.reuse, 0x20 ;  /* 0x0000002000c87836 */ /* 0x040fe40000000000 */
[C---:B------:R-:W-:Y:S01]  /*142a0*/  FFMA.FTZ R30, R3.reuse, UR5, R30 ;  /* 0x00000005031e7c23 */ /* 0x040fe2000801001e */
[C---:B------:R-:W-:Y:S02]  /*142b0*/  VIADD R2, R0.reuse, 0x21 ;  /* 0x0000002100027836 */ /* 0x040fe40000000000 */
[C---:B------:R-:W-:Y:S01]  /*142c0*/  FFMA.FTZ R28, R3.reuse, UR5, R28 ;  /* 0x00000005031c7c23 */ /* 0x040fe2000801001c */
[C---:B------:R-:W-:Y:S01]  /*142d0*/  FFMA.FTZ R32, R3.reuse, UR5, R32 ;  /* 0x0000000503207c23 */ /* 0x040fe20008010020 */
[----:B------:R-:W-:Y:S01]  /*142e0*/  FFMA.FTZ R34, R3, UR5, R34 ;  /* 0x0000000503227c23 */ /* 0x000fe20008010022 */
[----:B------:R-:W-:Y:S01]  /*142f0*/  I2FP.F32.S32 R3, R200 ;  /* 0x000000c800037245 */ /* 0x000fe20000201400 */
[----:B------:R-:W-:Y:S01]  /*14300*/  VIADD R200, R0, 0x28 ;  /* 0x0000002800c87836 */ /* 0x000fe20000000000 */
[----:B------:R-:W-:Y:S01]  /*14310*/  I2FP.F32.S32 R2, R2 ;  /* 0x0000000200027245 */ /* 0x000fe20000201400 */
[C---:B------:R-:W-:Y:S01]  /*14320*/  FFMA.FTZ R31, R196.reuse, UR5, R31 ;  /* 0x00000005c41f7c23 */ /* 0x040fe2000801001f */
[C---:B------:R-:W-:Y:S01]  /*14330*/  FFMA.FTZ R29, R196.reuse, UR5, R29 ;  /* 0x00000005c41d7c23 */ /* 0x040fe2000801001d */
[C---:B------:R-:W-:Y:S01]  /*14340*/  FFMA.FTZ R33, R196.reuse, UR5, R33 ;  /* 0x00000005c4217c23 */ /* 0x040fe20008010021 */
[----:B------:R-:W-:Y:S01]  /*14350*/  FFMA.FTZ R35, R196, UR5, R35 ;  /* 0x00000005c4237c23 */ /* 0x000fe20008010023 */
[----:B------:R-:W-:Y:S02]  /*14360*/  VIADD R196, R0, 0x29 ;  /* 0x0000002900c47836 */ /* 0x000fe40000000000 */
[C---:B------:R-:W-:Y:S01]  /*14370*/  FFMA.FTZ R36, R3.reuse, UR5, R36 ;  /* 0x0000000503247c23 */ /* 0x040fe20008010024 */
[C---:B------:R-:W-:Y:S01]  /*14380*/  FFMA.FTZ R38, R3.reuse, UR5, R38 ;  /* 0x0000000503267c23 */ /* 0x040fe20008010026 */
[C---:B------:R-:W-:Y:S01]  /*14390*/  FFMA.FTZ R37, R2.reuse, UR5, R37 ;  /* 0x0000000502257c23 */ /* 0x040fe20008010025 */
[C---:B------:R-:W-:Y:S01]  /*143a0*/  FFMA.FTZ R39, R2.reuse, UR5, R39 ;  /* 0x0000000502277c23 */ /* 0x040fe20008010027 */
[----:B------:R-:W-:Y:S01]  /*143b0*/  I2FP.F32.S32 R196, R196 ;  /* 0x000000c400c47245 */ /* 0x000fe20000201400 */
[C---:B------:R-:W-:Y:S01]  /*143c0*/  FFMA.FTZ R42, R3.reuse, UR5, R42 ;  /* 0x00000005032a7c23 */ /* 0x040fe2000801002a */
[----:B------:R-:W-:Y:S01]  /*143d0*/  FFMA.FTZ R40, R3, UR5, R40 ;  /* 0x0000000503287c23 */ /* 0x000fe20008010028 */
[----:B------:R-:W-:Y:S01]  /*143e0*/  I2FP.F32.S32 R3, R200 ;  /* 0x000000c800037245 */ /* 0x000fe20000201400 */
[C---:B------:R-:W-:Y:S01]  /*143f0*/  FFMA.FTZ R43, R2.reuse, UR5, R43 ;  /* 0x00000005022b7c23 */ /* 0x040fe2000801002b */
[----:B------:R-:W-:Y:S01]  /*14400*/  FFMA.FTZ R41, R2, UR5, R41 ;  /* 0x0000000502297c23 */ /* 0x000fe20008010029 */
[----:B------:R-:W-:Y:S02]  /*14410*/  VIADD R2, R0, 0x31 ;  /* 0x0000003100027836 */ /* 0x000fe40000000000 */
[----:B------:R-:W-:Y:S01]  /*14420*/  FFMA.FTZ R47, R196, UR5, R47 ;  /* 0x00000005c42f7c23 */ /* 0x000fe2000801002f */
[----:B------:R-:W-:Y:S02]  /*14430*/  VIADD R200, R0, 0x30 ;  /* 0x0000003000c87836 */ /* 0x000fe40000000000 */
[C---:B------:R-:W-:Y:S01]  /*14440*/  FFMA.FTZ R46, R3.reuse, UR5, R46 ;  /* 0x00000005032e7c23 */ /* 0x040fe2000801002e */
[C---:B------:R-:W-:Y:S01]  /*14450*/  FFMA.FTZ R44, R3.reuse, UR5, R44 ;  /* 0x00000005032c7c23 */ /* 0x040fe2000801002c */
[----:B------:R-:W-:Y:S01]  /*14460*/  I2FP.F32.S32 R2, R2 ;  /* 0x0000000200027245 */ /* 0x000fe20000201400 */
[C---:B------:R-:W-:Y:S01]  /*14470*/  FFMA.FTZ R48, R3.reuse, UR5, R48 ;  /* 0x0000000503307c23 */ /* 0x040fe20008010030 */
[----:B------:R-:W-:Y:S01]  /*14480*/  FFMA.FTZ R50, R3, UR5, R50 ;  /* 0x0000000503327c23 */ /* 0x000fe20008010032 */
[----:B------:R-:W-:Y:S01]  /*14490*/  I2FP.F32.S32 R3, R200 ;  /* 0x000000c800037245 */ /* 0x000fe20000201400 */
[----:B------:R-:W-:Y:S01]  /*144a0*/  FFMA.FTZ R45, R196, UR5, R45 ;  /* 0x00000005c42d7c23 */ /* 0x000fe2000801002d */
[----:B------:R-:W-:Y:S01]  /*144b0*/  FMNMX.FTZ R200, R8, R197, !PT ;  /* 0x000000c508c87209 */ /* 0x000fe20007810000 */
[C---:B------:R-:W-:Y:S01]  /*144c0*/  FFMA.FTZ R49, R196.reuse, UR5, R49 ;  /* 0x00000005c4317c23 */ /* 0x040fe20008010031 */
[----:B------:R-:W-:Y:S01]  /*144d0*/  FFMA.FTZ R51, R196, UR5, R51 ;  /* 0x00000005c4337c23 */ /* 0x000fe20008010033 */
[----:B------:R-:W-:Y:S01]  /*144e0*/  FMNMX.FTZ R196, R4, R201, !PT ;  /* 0x000000c904c47209 */ /* 0x000fe20007810000 */
[C---:B------:R-:W-:Y:S01]  /*144f0*/  FFMA.FTZ R53, R2.reuse, UR5, R53 ;  /* 0x0000000502357c23 */ /* 0x040fe20008010035 */
[C---:B------:R-:W-:Y:S01]  /*14500*/  FFMA.FTZ R55, R2.reuse, UR5, R55 ;  /* 0x0000000502377c23 */ /* 0x040fe20008010037 */
        /* <DEDUP_REMOVED lines=9> */
[----:B------:R-:W-:Y:S01]  /*145a0*/  FMNMX.FTZ R196, R10, R199, !PT ;  /* 0x000000c70ac47209 */ /* 0x000fe20007810000 */
[C---:B------:R-:W-:Y:S01]  /*145b0*/  FFMA.FTZ R60, R203.reuse, UR5, R60 ;  /* 0x00000005cb3c7c23 */ /* 0x040fe2000801003c */
[C---:B------:R-:W-:Y:S01]  /*145c0*/  FFMA.FTZ R64, R203.reuse, UR5, R64 ;  /* 0x00000005cb407c23 */ /* 0x040fe20008010040 */
[----:B------:R-:W-:Y:S01]  /*145d0*/  FFMA.FTZ R66, R203, UR5, R66 ;  /* 0x00000005cb427c23 */ /* 0x000fe20008010042 */
[----:B------:R-:W-:Y:S01]  /*145e0*/  FMNMX.FTZ R203, R7, R2, !PT ;  /* 0x0000000207cb7209 */ /* 0x000fe20007810000 */
[----:B------:R-:W-:Y:S01]  /*145f0*/  VIADD R0, R0, 0x39 ;  /* 0x0000003900007836 */ /* 0x000fe20000000000 */
        /* <DEDUP_REMOVED lines=40> */
[----:B------:R-:W-:Y:S02]  /*14880*/  I2FP.F32.S32 R0, R0 ;  /* 0x0000000000007245 */ /* 0x000fe40000201400 */
[----:B------:R-:W-:Y:S02]  /*14890*/  FMNMX.FTZ R196, R44, R203, !PT ;  /* 0x000000cb2cc47209 */ /* 0x000fe40007810000 */
[----:B------:R-:W-:Y:S01]  /*148a0*/  FMNMX.FTZ R203, R47, R200, !PT ;  /* 0x000000c82fcb7209 */ /* 0x000fe20007810000 */
[----:B------:R-:W-:Y:S01]  /*148b0*/  FFMA.FTZ R65, R0, UR5, R65 ;  /* 0x0000000500417c23 */ /* 0x000fe20008010041 */
[----:B------:R-:W-:Y:S01]  /*148c0*/  FMNMX.FTZ R200, R54, R3, !PT ;  /* 0x0000000336c87209 */ /* 0x000fe20007810000 */
[----:B------:R-:W-:Y:S01]  /*148d0*/  FFMA.FTZ R67, R0, UR5, R67 ;  /* 0x0000000500437c23 */ /* 0x000fe20008010043 */
        /* <DEDUP_REMOVED lines=10> */
.L_x_430:
[C---:B------:R-:W-:Y:S01]  /*14980*/  FFMA.FTZ R63, R0.reuse, UR5, R63 ;  /* 0x00000005003f7c23 */ /* 0x040fe2000801003f */
[----:B------:R-:W-:Y:S01]  /*14990*/  FFMA.FTZ R61, R0, UR5, R61 ;  /* 0x00000005003d7c23 */ /* 0x000fe2000801003d */
[----:B------:R-:W-:Y:S01]  /*149a0*/  FMNMX.FTZ R0, R62, R3, !PT ;  /* 0x000000033e007209 */ /* 0x000fe20007810000 */
[----:B----4-:R-:W1:Y:S01]  /*149b0*/  SHFL.BFLY PT, R203, R2, 0x2, 0x1f ;  /* 0x0c401f0002cb7f89 */ /* 0x010e6200000e0000 */
[----:B------:R-:W-:Y:S01]  /*149c0*/  FMNMX.FTZ R205, R57, R200, !PT ;  /* 0x000000c839cd7209 */ /* 0x000fe20007810000 */
[----:B------:R-:W-:Y:S01]  /*149d0*/  UIADD3 UR18, UR18, -0x1, URZ ;  /* 0xffffffff12127890 */ /* 0x000fe2000fffe03f */
[----:B------:R-:W-:Y:S02]  /*149e0*/  FMNMX.FTZ R3, R63, R0, !PT ;  /* 0x000000003f037209 */ /* 0x000fe40007810000 */
[----:B------:R-:W-:Y:S02]  /*149f0*/  FMNMX.FTZ R196, R60, R205, !PT ;  /* 0x000000cd3cc47209 */ /* 0x000fe40007810000 */
[----:B------:R-:W-:Y:S01]  /*14a00*/  FMNMX.FTZ R226, R67, R226, !PT ;  /* 0x000000e243e27209 */ /* 0x000fe20007810000 */
[----:B------:R-:W2:Y:S01]  /*14a10*/  SHFL.BFLY PT, R0, R3, 0x2, 0x1f ;  /* 0x0c401f0003007f89 */ /* 0x000ea200000e0000 */
[----:B------:R-:W-:Y:S07]  /*14a20*/  FMNMX.FTZ R211, R61, R196, !PT ;  /* 0x000000c43dd37209 */ /* 0x000fee0007810000 */
[----:B------:R-:W3:Y:S08]  /*14a30*/  SHFL.BFLY PT, R205, R226, 0x2, 0x1f ;  /* 0x0c401f00e2cd7f89 */ /* 0x000ef000000e0000 */
[----:B------:R-:W4:Y:S01]  /*14a40*/  SHFL.BFLY PT, R200, R211, 0x2, 0x1f ;  /* 0x0c401f00d3c87f89 */ /* 0x000f2200000e0000 */
[----:B-1----:R-:W-:Y:S07]  /*14a50*/  FMNMX.FTZ R209, R2, R203, !PT ;  /* 0x000000cb02d17209 */ /* 0x002fee0007810000 */
[----:B------:R-:W1:Y:S01]  /*14a60*/  SHFL.BFLY PT, R196, R209, 0x1, 0x1f ;  /* 0x0c201f00d1c47f89 */ /* 0x000e6200000e0000 */
[----:B--2---:R-:W-:Y:S02]  /*14a70*/  FMNMX.FTZ R203, R3, R0, !PT ;  /* 0x0000000003cb7209 */ /* 0x004fe40007810000 */
[----:B---3--:R-:W-:Y:S05]  /*14a80*/  FMNMX.FTZ R207, R226, R205, !PT ;  /* 0x000000cde2cf7209 */ /* 0x008fea0007810000 */
[----:B------:R-:W2:Y:S01]  /*14a90*/  SHFL.BFLY PT, R0, R203, 0x1, 0x1f ;  /* 0x0c201f00cb007f89 */ /* 0x000ea200000e0000 */
[----:B----4-:R-:W-:Y:S07]  /*14aa0*/  FMNMX.FTZ R205, R211, R200, !PT ;  /* 0x000000c8d3cd7209 */ /* 0x010fee0007810000 */
[----:B------:R-:W3:Y:S08]  /*14ab0*/  SHFL.BFLY PT, R204, R207, 0x1, 0x1f ;  /* 0x0c201f00cfcc7f89 */ /* 0x000ef000000e0000 */
[----:B------:R-:W4:Y:S01]  /*14ac0*/  SHFL.BFLY PT, R202, R205, 0x1, 0x1f ;  /* 0x0c201f00cdca7f89 */ /* 0x000f2200000e0000 */
[----:B-1----:R-:W-:Y:S04]  /*14ad0*/  FMNMX.FTZ R196, R209, R196, !PT ;  /* 0x000000c4d1c47209 */ /* 0x002fe80007810000 */
[C---:B------:R-:W-:Y:S01]  /*14ae0*/  FSETP.NEU.FTZ.AND P0, PT, R196.reuse, -INF , PT ;  /* 0xff800000c400780b */ /* 0x040fe20003f1d000 */
[C---:B------:R-:W-:Y:S01]  /*14af0*/  FADD.FTZ R2, -R196.reuse, R201 ;  /* 0x000000c9c4027221 */ /* 0x040fe20000010100 */
[----:B------:R-:W-:Y:S01]  /*14b00*/  FMUL.FTZ R232, R196, UR4 ;  /* 0x00000004c4e87c20 */ /* 0x000fe20008410000 */
[----:B--2---:R-:W-:Y:S02]  /*14b10*/  FMNMX.FTZ R0, R203, R0, !PT ;  /* 0x00000000cb007209 */ /* 0x004fe40007810000 */
[----:B------:R-:W-:Y:S02]  /*14b20*/  FMUL.FTZ R200, R2, UR4 ;  /* 0x0000000402c87c20 */ /* 0x000fe40008410000 */
[----:B------:R-:W-:Y:S01]  /*14b30*/  FSEL R232, R232, RZ, P0 ;  /* 0x000000ffe8e87208 */ /* 0x000fe20000000000 */
[C---:B------:R-:W-:Y:S01]  /*14b40*/  FADD.FTZ R199, -R0.reuse, R199 ;  /* 0x000000c700c77221 */ /* 0x040fe20000010100 */
[----:B---3--:R-:W-:Y:S01]  /*14b50*/  FMNMX.FTZ R3, R207, R204, !PT ;  /* 0x000000cccf037209 */ /* 0x008fe20007810000 */
[----:B------:R-:W-:Y:S01]  /*14b60*/  FMUL.FTZ R229, R0, UR4 ;  /* 0x0000000400e57c20 */ /* 0x000fe20008410000 */
[----:B----4-:R-:W-:Y:S01]  /*14b70*/  FMNMX.FTZ R2, R205, R202, !PT ;  /* 0x000000cacd027209 */ /* 0x010fe20007810000 */
[----:B------:R-:W-:Y:S01]  /*14b80*/  FMUL.FTZ R202, R199, UR4 ;  /* 0x00000004c7ca7c20 */ /* 0x000fe20008410000 */
[C---:B------:R-:W-:Y:S01]  /*14b90*/  FSETP.NEU.FTZ.AND P0, PT, R3.reuse, -INF , PT ;  /* 0xff8000000300780b */ /* 0x040fe20003f1d000 */
[C---:B------:R-:W-:Y:S01]  /*14ba0*/  FADD.FTZ R198, -R3.reuse, R198 ;  /* 0x000000c603c67221 */ /* 0x040fe20000010100 */
[----:B------:R-:W-:Y:S01]  /*14bb0*/  FMUL.FTZ R230, R3, UR4 ;  /* 0x0000000403e67c20 */ /* 0x000fe20008410000 */
[----:B------:R1:W-:Y:S01]  /*14bc0*/  MUFU.EX2 R199, R202 ;  /* 0x000000ca00c77308 */ /* 0x0003e20000000800 */
[----:B------:R-:W-:Y:S01]  /*14bd0*/  FADD.FTZ R197, -R2, R197 ;  /* 0x000000c502c57221 */ /* 0x000fe20000010100 */
[----:B------:R-:W-:Y:S01]  /*14be0*/  FMUL.FTZ R201, R198, UR4 ;  /* 0x00000004c6c97c20 */ /* 0x000fe20008410000 */
[----:B------:R-:W2:Y:S01]  /*14bf0*/  LDSM.16.MT88.4 R204, [R244+0xc000] ;  /* 0x00c00000f4cc783b */ /* 0x000ea20000004200 */
[----:B------:R-:W-:Y:S01]  /*14c00*/  FSEL R230, R230, RZ, P0 ;  /* 0x000000ffe6e67208 */ /* 0x000fe20000000000 */
[----:B------:R-:W-:Y:S01]  /*14c10*/  FMUL.FTZ R203, R197, UR4 ;  /* 0x00000004c5cb7c20 */ /* 0x000fe20008410000 */
[--C-:B------:R-:W-:Y:S01]  /*14c20*/  FFMA.FTZ R17, R17, UR4, -R232.reuse ;  /* 0x0000000411117c23 */ /* 0x100fe200080108e8 */
[----:B------:R-:W-:Y:S03]  /*14c30*/  FSETP.NEU.FTZ.AND P0, PT, R0, -INF , PT ;  /* 0xff8000000000780b */ /* 0x000fe60003f1d000 */
[----:B------:R3:W4:Y:S01]  /*14c40*/  MUFU.EX2 R198, R201 ;  /* 0x000000c900c67308 */ /* 0x0007220000000800 */
[----:B------:R-:W-:Y:S01]  /*14c50*/  FMUL.FTZ R219, R2, UR4 ;  /* 0x0000000402db7c20 */ /* 0x000fe20008410000 */
[----:B------:R-:W-:Y:S01]  /*14c60*/  FFMA.FTZ R212, R16, UR4, -R232 ;  /* 0x0000000410d47c23 */ /* 0x000fe200080108e8 */
[----:B------:R-:W-:Y:S01]  /*14c70*/  FSEL R229, R229, RZ, P0 ;  /* 0x000000ffe5e57208 */ /* 0x000fe20000000000 */
[----:B------:R-:W-:Y:S01]  /*14c80*/  FFMA.FTZ R213, R18, UR4, -R230 ;  /* 0x0000000412d57c23 */ /* 0x000fe200080108e6 */
[----:B------:R-:W-:Y:S01]  /*14c90*/  FSETP.NEU.FTZ.AND P0, PT, R2, -INF , PT ;  /* 0xff8000000200780b */ /* 0x000fe20003f1d000 */
[--C-:B------:R-:W-:Y:S01]  /*14ca0*/  FFMA.FTZ R231, R4, UR4, -R232.reuse ;  /* 0x0000000404e77c23 */ /* 0x100fe200080108e8 */
[----:B------:R-:W-:Y:S03]  /*14cb0*/  FFMA.FTZ R216, R5, UR4, -R232 ;  /* 0x0000000405d87c23 */ /* 0x000fe600080108e8 */
[----:B------:R-:W5:Y:S01]  /*14cc0*/  MUFU.EX2 R197, R203 ;  /* 0x000000cb00c57308 */ /* 0x000f620000000800 */
[--C-:B-1----:R-:W-:Y:S01]  /*14cd0*/  FFMA.FTZ R202, R19, UR4, -R230.reuse ;  /* 0x0000000413ca7c23 */ /* 0x102fe200080108e6 */
[--C-:B------:R-:W-:Y:S01]  /*14ce0*/  FFMA.FTZ R217, R6, UR4, -R230.reuse ;  /* 0x0000000406d97c23 */ /* 0x100fe200080108e6 */
[--C-:B------:R-:W-:Y:S01]  /*14cf0*/  FFMA.FTZ R214, R7, UR4, -R230.reuse ;  /* 0x0000000407d67c23 */ /* 0x100fe200080108e6 */
[----:B------:R-:W-:Y:S01]  /*14d00*/  FSEL R219, R219, RZ, P0 ;  /* 0x000000ffdbdb7208 */ /* 0x000fe20000000000 */
[--C-:B------:R-:W-:Y:S01]  /*14d10*/  FFMA.FTZ R228, R10, UR4, -R229.reuse ;  /* 0x000000040ae47c23 */ /* 0x100fe200080108e5 */
[--C-:B------:R-:W-:Y:S01]  /*14d20*/  FFMA.FTZ R215, R11, UR4, -R229.reuse ;  /* 0x000000040bd77c23 */ /* 0x100fe200080108e5 */
[--C-:B------:R-:W-:Y:S03]  /*14d30*/  FFMA.FTZ R209, R14, UR4, -R229.reuse ;  /* 0x000000040ed17c23 */ /* 0x100fe600080108e5 */
[----:B------:R-:W1:Y:S01]  /*14d40*/  MUFU.EX2 R200, R200 ;  /* 0x000000c800c87308 */ /* 0x000e620000000800 */
[----:B------:R-:W-:Y:S01]  /*14d50*/  FFMA.FTZ R208, R15, UR4, -R229 ;  /* 0x000000040fd07c23 */ /* 0x000fe200080108e5 */
[--C-:B------:R-:W-:Y:S01]  /*14d60*/  FFMA.FTZ R218, R8, UR4, -R219.reuse ;  /* 0x0000000408da7c23 */ /* 0x100fe200080108db */
[--C-:B------:R-:W-:Y:S01]  /*14d70*/  FFMA.FTZ R211, R9, UR4, -R219.reuse ;  /* 0x0000000409d37c23 */ /* 0x100fe200080108db */
[--C-:B------:R-:W-:Y:S01]  /*14d80*/  FFMA.FTZ R210, R12, UR4, -R219.reuse ;  /* 0x000000040cd27c23 */ /* 0x100fe200080108db */
[----:B---3--:R-:W-:Y:S01]  /*14d90*/  FFMA.FTZ R201, R13, UR4, -R219 ;  /* 0x000000040dc97c23 */ /* 0x008fe200080108db */
[C---:B----4-:R-:W-:Y:S01]  /*14da0*/  FMUL.FTZ R18, R198.reuse, R182 ;  /* 0x000000b6c6127220 */ /* 0x050fe20000410000 */
[C---:B------:R-:W-:Y:S03]  /*14db0*/  FMUL.FTZ R19, R198.reuse, R183 ;  /* 0x000000b7c6137220 */ /* 0x040fe60000410000 */
[----:B------:R3:W-:Y:S01]  /*14dc0*/  MUFU.EX2 R203, R17 ;  /* 0x0000001100cb7308 */ /* 0x0007e20000000800 */
[C---:B------:R-:W-:Y:S01]  /*14dd0*/  FMUL.FTZ R10, R199.reuse, R190 ;  /* 0x000000bec70a7220 */ /* 0x040fe20000410000 */
[----:B------:R-:W-:Y:S01]  /*14de0*/  FMUL.FTZ R11, R199, R191 ;  /* 0x000000bfc70b7220 */ /* 0x000fe20000410000 */
[C---:B-----5:R-:W-:Y:S01]  /*14df0*/  FMUL.FTZ R8, R197.reuse, R188 ;  /* 0x000000bcc5087220 */ /* 0x060fe20000410000 */
[----:B------:R-:W-:Y:S01]  /*14e00*/  FMUL.FTZ R9, R197, R189 ;  /* 0x000000bdc5097220 */ /* 0x000fe20000410000 */
[C---:B------:R-:W-:Y:S01]  /*14e10*/  FMUL.FTZ R6, R198.reuse, R194 ;  /* 0x000000c2c6067220 */ /* 0x040fe20000410000 */
[----:B------:R-:W-:Y:S01]  /*14e20*/  FMUL.FTZ R7, R198, R195 ;  /* 0x000000c3c6077220 */ /* 0x000fe20000410000 */
[C---:B------:R-:W-:Y:S03]  /*14e30*/  FMUL.FTZ R14, R199.reuse, R186 ;  /* 0x000000bac70e7220 */ /* 0x040fe60000410000 */
[----:B------:R-:W-:Y:S01]  /*14e40*/  MUFU.EX2 R231, R231 ;  /* 0x000000e700e77308 */ /* 0x000fe20000000800 */
[C---:B-1----:R-:W-:Y:S01]  /*14e50*/  FMUL.FTZ R16, R200.reuse, R180 ;  /* 0x000000b4c8107220 */ /* 0x042fe20000410000 */
[C---:B------:R-:W-:Y:S01]  /*14e60*/  FMUL.FTZ R4, R200.reuse, R192 ;  /* 0x000000c0c8047220 */ /* 0x040fe20000410000 */
[C---:B------:R-:W-:Y:S01]  /*14e70*/  FMUL.FTZ R5, R200.reuse, R193 ;  /* 0x000000c1c8057220 */ /* 0x040fe20000410000 */
[----:B------:R-:W-:Y:S01]  /*14e80*/  FMUL.FTZ R15, R199, R187 ;  /* 0x000000bbc70f7220 */ /* 0x000fe20000410000 */
[C---:B------:R-:W-:Y:S01]  /*14e90*/  FMUL.FTZ R12, R197.reuse, R184 ;  /* 0x000000b8c50c7220 */ /* 0x040fe20000410000 */
[----:B------:R-:W-:Y:S01]  /*14ea0*/  FMUL.FTZ R13, R197, R185 ;  /* 0x000000b9c50d7220 */ /* 0x000fe20000410000 */
[C---:B------:R-:W-:Y:S03]  /*14eb0*/  FMUL.FTZ R68, R200.reuse, R68 ;  /* 0x00000044c8447220 */ /* 0x040fe60000410000 */
[----:B------:R-:W1:Y:S01]  /*14ec0*/  MUFU.EX2 R216, R216 ;  /* 0x000000d800d87308 */ /* 0x000e620000000800 */
[C---:B---3--:R-:W-:Y:S01]  /*14ed0*/  FMUL.FTZ R17, R200.reuse, R181 ;  /* 0x000000b5c8117220 */ /* 0x048fe20000410000 */
[----:B------:R-:W-:Y:S01]  /*14ee0*/  FMUL.FTZ R69, R200, R69 ;  /* 0x00000045c8457220 */ /* 0x000fe20000410000 */
[----:B------:R-:W3:Y:S01]  /*14ef0*/  LDSM.16.MT88.4 R180, [R242+0xc000] ;  /* 0x00c00000f2b4783b */ /* 0x000ee20000004200 */
[C---:B------:R-:W-:Y:S01]  /*14f00*/  FMUL.FTZ R70, R198.reuse, R70 ;  /* 0x00000046c6467220 */ /* 0x040fe20000410000 */
[----:B------:R-:W-:Y:S01]  /*14f10*/  FMUL.FTZ R71, R198, R71 ;  /* 0x00000047c6477220 */ /* 0x000fe20000410000 */
[C---:B------:R-:W-:Y:S01]  /*14f20*/  FMUL.FTZ R74, R199.reuse, R74 ;  /* 0x0000004ac74a7220 */ /* 0x040fe20000410000 */
[----:B------:R-:W-:Y:S03]  /*14f30*/  FMUL.FTZ R75, R199, R75 ;  /* 0x0000004bc74b7220 */ /* 0x000fe60000410000 */
[----:B------:R-:W4:Y:S01]  /*14f40*/  MUFU.EX2 R212, R212 ;  /* 0x000000d400d47308 */ /* 0x000f220000000800 */
[C---:B------:R-:W-:Y:S01]  /*14f50*/  FMUL.FTZ R72, R197.reuse, R72 ;  /* 0x00000048c5487220 */ /* 0x040fe20000410000 */
[----:B------:R-:W-:Y:S01]  /*14f60*/  FMUL.FTZ R73, R197, R73 ;  /* 0x00000049c5497220 */ /* 0x000fe20000410000 */
[C---:B------:R-:W-:Y:S01]  /*14f70*/  FMUL.FTZ R78, R199.reuse, R78 ;  /* 0x0000004ec74e7220 */ /* 0x040fe20000410000 */
[----:B------:R-:W-:Y:S01]  /*14f80*/  FMUL.FTZ R79, R199, R79 ;  /* 0x0000004fc74f7220 */ /* 0x000fe20000410000 */
[C---:B------:R-:W-:Y:S01]  /*14f90*/  FMUL.FTZ R76, R197.reuse, R76 ;  /* 0x0000004cc54c7220 */ /* 0x040fe20000410000 */
[----:B------:R-:W-:Y:S01]  /*14fa0*/  FMUL.FTZ R77, R197, R77 ;  /* 0x0000004dc54d7220 */ /* 0x000fe20000410000 */
[----:B------:R-:W-:Y:S03]  /*14fb0*/  FMUL.FTZ R80, R200, R80 ;  /* 0x00000050c8507220 */ /* 0x000fe60000410000 */
[----:B------:R-:W-:Y:S01]  /*14fc0*/  MUFU.EX2 R217, R217 ;  /* 0x000000d900d97308 */ /* 0x000fe20000000800 */
[----:B-1----:R-:W-:Y:S01]  /*14fd0*/  F2FP.BF16.F32.PACK_AB R188, R216, R231 ;  /* 0x000000e7d8bc723e */ /* 0x002fe200000010ff */
[----:B------:R-:W-:Y:S01]  /*14fe0*/  FMUL.FTZ R81, R200, R81 ;  /* 0x00000051c8517220 */ /* 0x000fe20000410000 */
[C---:B------:R-:W-:Y:S01]  /*14ff0*/  FMUL.FTZ R82, R198.reuse, R82 ;  /* 0x00000052c6527220 */ /* 0x040fe20000410000 */
[----:B------:R-:W-:Y:S01]  /*15000*/  FMUL.FTZ R83, R198, R83 ;  /* 0x00000053c6537220 */ /* 0x000fe20000410000 */
[C---:B------:R-:W-:Y:S01]  /*15010*/  FMUL.FTZ R84, R200.reuse, R84 ;  /* 0x00000054c8547220 */ /* 0x040fe20000410000 */
[----:B------:R-:W-:Y:S01]  /*15020*/  FMUL.FTZ R85, R200, R85 ;  /* 0x00000055c8557220 */ /* 0x000fe20000410000 */
[C---:B------:R-:W-:Y:S03]  /*15030*/  FMUL.FTZ R86, R198.reuse, R86 ;  /* 0x00000056c6567220 */ /* 0x040fe60000410000 */
[----:B------:R-:W1:Y:S01]  /*15040*/  MUFU.EX2 R214, R214 ;  /* 0x000000d600d67308 */ /* 0x000e620000000800 */
[----:B----4-:R-:W-:Y:S01]  /*15050*/  F2FP.BF16.F32.PACK_AB R190, R203, R212 ;  /* 0x000000d4cbbe723e */ /* 0x010fe200000010ff */
[----:B------:R-:W-:Y:S01]  /*15060*/  FMUL.FTZ R87, R198, R87 ;  /* 0x00000057c6577220 */ /* 0x000fe20000410000 */
[C---:B------:R-:W-:Y:S01]  /*15070*/  FMUL.FTZ R90, R199.reuse, R90 ;  /* 0x0000005ac75a7220 */ /* 0x040fe20000410000 */
[----:B------:R-:W-:Y:S01]  /*15080*/  FMUL.FTZ R91, R199, R91 ;  /* 0x0000005bc75b7220 */ /* 0x000fe20000410000 */
[C---:B------:R-:W-:Y:S01]  /*15090*/  FMUL.FTZ R88, R197.reuse, R88 ;  /* 0x00000058c5587220 */ /* 0x040fe20000410000 */
[----:B------:R-:W-:Y:S01]  /*150a0*/  FMUL.FTZ R89, R197, R89 ;  /* 0x00000059c5597220 */ /* 0x000fe20000410000 */
[C---:B------:R-:W-:Y:S03]  /*150b0*/  FMUL.FTZ R94, R199.reuse, R94 ;  /* 0x0000005ec75e7220 */ /* 0x040fe60000410000 */
[----:B------:R-:W-:Y:S01]  /*150c0*/  MUFU.EX2 R213, R213 ;  /* 0x000000d500d57308 */ /* 0x000fe20000000800 */
[----:B------:R-:W-:Y:S01]  /*150d0*/  FMUL.FTZ R95, R199, R95 ;  /* 0x0000005fc75f7220 */ /* 0x000fe20000410000 */
[C---:B------:R-:W-:Y:S01]  /*150e0*/  FMUL.FTZ R92, R197.reuse, R92 ;  /* 0x0000005cc55c7220 */ /* 0x040fe20000410000 */
[----:B------:R-:W-:Y:S01]  /*150f0*/  FMUL.FTZ R93, R197, R93 ;  /* 0x0000005dc55d7220 */ /* 0x000fe20000410000 */
[C---:B------:R-:W-:Y:S01]  /*15100*/  FMUL.FTZ R96, R200.reuse, R96 ;  /* 0x00000060c8607220 */ /* 0x040fe20000410000 */
[----:B------:R-:W-:Y:S01]  /*15110*/  FMUL.FTZ R97, R200, R97 ;  /* 0x00000061c8617220 */ /* 0x000fe20000410000 */
[C---:B------:R-:W-:Y:S01]  /*15120*/  FMUL.FTZ R98, R198.reuse, R98 ;  /* 0x00000062c6627220 */ /* 0x040fe20000410000 */
[----:B------:R-:W-:Y:S03]  /*15130*/  FMUL.FTZ R99, R198, R99 ;  /* 0x00000063c6637220 */ /* 0x000fe60000410000 */
[----:B------:R-:W4:Y:S01]  /*15140*/  MUFU.EX2 R202, R202 ;  /* 0x000000ca00ca7308 */ /* 0x000f220000000800 */
[----:B-1----:R-:W-:Y:S01]  /*15150*/  F2FP.BF16.F32.PACK_AB R189, R214, R217 ;  /* 0x000000d9d6bd723e */ /* 0x002fe200000010ff */
[C---:B------:R-:W-:Y:S01]  /*15160*/  FMUL.FTZ R100, R200.reuse, R100 ;  /* 0x00000064c8647220 */ /* 0x040fe20000410000 */
[----:B------:R-:W-:Y:S01]  /*15170*/  FMUL.FTZ R101, R200, R101 ;  /* 0x00000065c8657220 */ /* 0x000fe20000410000 */
[C---:B------:R-:W-:Y:S01]  /*15180*/  FMUL.FTZ R102, R198.reuse, R102 ;  /* 0x00000066c6667220 */ /* 0x040fe20000410000 */
[----:B------:R-:W-:Y:S01]  /*15190*/  FMUL.FTZ R103, R198, R103 ;  /* 0x00000067c6677220 */ /* 0x000fe20000410000 */
[C---:B------:R-:W-:Y:S01]  /*151a0*/  FMUL.FTZ R106, R199.reuse, R106 ;  /* 0x0000006ac76a7220 */ /* 0x040fe20000410000 */
[----:B------:R-:W-:Y:S03]  /*151b0*/  FMUL.FTZ R107, R199, R107 ;  /* 0x0000006bc76b7220 */ /* 0x000fe60000410000 */
[----:B------:R-:W-:Y:S01]  /*151c0*/  MUFU.EX2 R209, R209 ;  /* 0x000000d100d17308 */ /* 0x000fe20000000800 */
[C---:B------:R-:W-:Y:S01]  /*151d0*/  FMUL.FTZ R104, R197.reuse, R104 ;  /* 0x00000068c5687220 */ /* 0x040fe20000410000 */
[----:B------:R-:W-:Y:S01]  /*151e0*/  FMUL.FTZ R105, R197, R105 ;  /* 0x00000069c5697220 */ /* 0x000fe20000410000 */
[C---:B------:R-:W-:Y:S01]  /*151f0*/  FMUL.FTZ R110, R199.reuse, R110 ;  /* 0x0000006ec76e7220 */ /* 0x040fe20000410000 */
[----:B------:R-:W-:Y:S01]  /*15200*/  FMUL.FTZ R111, R199, R111 ;  /* 0x0000006fc76f7220 */ /* 0x000fe20000410000 */
[C---:B------:R-:W-:Y:S01]  /*15210*/  FMUL.FTZ R108, R197.reuse, R108 ;  /* 0x0000006cc56c7220 */ /* 0x040fe20000410000 */
[----:B------:R-:W-:Y:S01]  /*15220*/  FMUL.FTZ R109, R197, R109 ;  /* 0x0000006dc56d7220 */ /* 0x000fe20000410000 */
[----:B------:R-:W-:Y:S03]  /*15230*/  FMUL.FTZ R112, R200, R112 ;  /* 0x00000070c8707220 */ /* 0x000fe60000410000 */
[----:B------:R-:W1:Y:S01]  /*15240*/  MUFU.EX2 R208, R208 ;  /* 0x000000d000d07308 */ /* 0x000e620000000800 */
[----:B----4-:R-:W-:Y:S01]  /*15250*/  F2FP.BF16.F32.PACK_AB R191, R202, R213 ;  /* 0x000000d5cabf723e */ /* 0x010fe200000010ff */
[--C-:B------:R-:W-:Y:S01]  /*15260*/  FFMA.FTZ R46, R46, UR4, -R229.reuse ;  /* 0x000000042e2e7c23 */ /* 0x100fe200080108e5 */
[----:B------:R-:W-:Y:S01]  /*15270*/  FFMA.FTZ R38, R38, UR4, -R230 ;  /* 0x0000000426267c23 */ /* 0x000fe200080108e6 */
[--C-:B------:R-:W-:Y:S01]  /*15280*/  FFMA.FTZ R233, R36, UR4, -R232.reuse ;  /* 0x0000000424e97c23 */ /* 0x100fe200080108e8 */
[----:B------:R-:W-:Y:S01]  /*15290*/  FFMA.FTZ R234, R37, UR4, -R232 ;  /* 0x0000000425ea7c23 */ /* 0x000fe200080108e8 */
[----:B------:R-:W-:Y:S01]  /*152a0*/  FFMA.FTZ R238, R39, UR4, -R230 ;  /* 0x0000000427ee7c23 */ /* 0x000fe200080108e6 */
[--C-:B------:R-:W-:Y:S01]  /*152b0*/  FFMA.FTZ R47, R47, UR4, -R229.reuse ;  /* 0x000000042f2f7c23 */ /* 0x100fe200080108e5 */
[-C--:B--2---:R-:W-:Y:S02]  /*152c0*/  HMMA.16816.F32.BF16 R4, R188, R204.reuse, R4 ;  /* 0x000000ccbc04723c */ /* 0x084fe40000041804 */
[----:B------:R-:W-:Y:S03]  /*152d0*/  MUFU.EX2 R210, R210 ;  /* 0x000000d200d27308 */ /* 0x000fe60000000800 */
[----:B------:R-:W-:Y:S01]  /*152e0*/  FMUL.FTZ R113, R200, R113 ;  /* 0x00000071c8717220 */ /* 0x000fe20000410000 */
[C---:B------:R-:W-:Y:S01]  /*152f0*/  FMUL.FTZ R114, R198.reuse, R114 ;  /* 0x00000072c6727220 */ /* 0x040fe20000410000 */
[----:B------:R-:W-:Y:S01]  /*15300*/  FMUL.FTZ R115, R198, R115 ;  /* 0x00000073c6737220 */ /* 0x000fe20000410000 */
[----:B------:R-:W-:Y:S04]  /*15310*/  FMUL.FTZ R116, R200, R116 ;  /* 0x00000074c8747220 */ /* 0x000fe80000410000 */
[----:B------:R-:W2:Y:S01]  /*15320*/  MUFU.EX2 R201, R201 ;  /* 0x000000c900c97308 */ /* 0x000ea20000000800 */
[----:B-1----:R-:W-:Y:S01]  /*15330*/  F2FP.BF16.F32.PACK_AB R195, R208, R209 ;  /* 0x000000d1d0c3723e */ /* 0x002fe200000010ff */
[----:B------:R-:W-:Y:S01]  /*15340*/  FMUL.FTZ R117, R200, R117 ;  /* 0x00000075c8757220 */ /* 0x000fe20000410000 */
[C---:B------:R-:W-:Y:S01]  /*15350*/  FMUL.FTZ R118, R198.reuse, R118 ;  /* 0x00000076c6767220 */ /* 0x040fe20000410000 */
[----:B------:R-:W-:Y:S01]  /*15360*/  FMUL.FTZ R119, R198, R119 ;  /* 0x00000077c6777220 */ /* 0x000fe20000410000 */
[C---:B------:R-:W-:Y:S01]  /*15370*/  FMUL.FTZ R122, R199.reuse, R122 ;  /* 0x0000007ac77a7220 */ /* 0x040fe20000410000 */
[----:B------:R-:W-:Y:S04]  /*15380*/  FMUL.FTZ R123, R199, R123 ;  /* 0x0000007bc77b7220 */ /* 0x000fe80000410000 */
        /* <DEDUP_REMOVED lines=8> */
[----:B------:R-:W1:Y:S01]  /*15410*/  MUFU.EX2 R215, R215 ;  /* 0x000000d700d77308 */ /* 0x000e620000000800 */
[----:B--2---:R-:W-:Y:S01]  /*15420*/  F2FP.BF16.F32.PACK_AB R194, R201, R210 ;  /* 0x000000d2c9c2723e */ /* 0x004fe200000010ff */
        /* <DEDUP_REMOVED lines=14> */
[----:B------:R-:W2:Y:S01]  /*15510*/  MUFU.EX2 R211, R211 ;  /* 0x000000d300d37308 */ /* 0x000ea20000000800 */
[----:B-1----:R-:W-:Y:S01]  /*15520*/  F2FP.BF16.F32.PACK_AB R193, R215, R228 ;  /* 0x000000e4d7c1723e */ /* 0x002fe200000010ff */
        /* <DEDUP_REMOVED lines=15> */
[----:B--2---:R-:W-:Y:S01]  /*15620*/  F2FP.BF16.F32.PACK_AB R192, R211, R218 ;  /* 0x000000dad3c0723e */ /* 0x004fe200000010ff */
[----:B------:R-:W-:Y:S01]  /*15630*/  MUFU.EX2 R185, R46 ;  /* 0x0000002e00b97308 */ /* 0x000fe20000000800 */
[--C-:B------:R-:W-:Y:S01]  /*15640*/  FFMA.FTZ R235, R48, UR4, -R232.reuse ;  /* 0x0000000430eb7c23 */ /* 0x100fe200080108e8 */
[----:B------:R-:W-:Y:S01]  /*15650*/  FFMA.FTZ R236, R49, UR4, -R232 ;  /* 0x0000000431ec7c23 */ /* 0x000fe200080108e8 */
[--C-:B------:R-:W-:Y:S01]  /*15660*/  FFMA.FTZ R239, R50, UR4, -R230.reuse ;  /* 0x0000000432ef7c23 */ /* 0x100fe200080108e6 */
[----:B------:R-:W-:Y:S01]  /*15670*/  FFMA.FTZ R237, R51, UR4, -R230 ;  /* 0x0000000433ed7c23 */ /* 0x000fe200080108e6 */
[----:B------:R-:W-:Y:S01]  /*15680*/  FFMA.FTZ R53, R53, UR4, -R232 ;  /* 0x0000000435357c23 */ /* 0x000fe200080108e8 */
[C---:B------:R-:W-:Y:S01]  /*15690*/  HMMA.16816.F32.BF16 R8, R192.reuse, R204, R8 ;  /* 0x000000ccc008723c */ /* 0x040fe20000041808 */
[----:B------:R-:W-:Y:S03]  /*156a0*/  LDSM.16.MT88.4 R48, [R241+0xd000] ;  /* 0x00d00000f130783b */ /* 0x000fe60000004200 */
[----:B------:R1:W-:Y:S01]  /*156b0*/  MUFU.EX2 R187, R38 ;  /* 0x0000002600bb7308 */ /* 0x0003e20000000800 */
[----:B------:R-:W-:Y:S01]  /*156c0*/  FFMA.FTZ R55, R55, UR4, -R230 ;  /* 0x0000000437377c23 */ /* 0x000fe200080108e6 */
[----:B------:R-:W-:Y:S01]  /*156d0*/  FFMA.FTZ R59, R59, UR4, -R229 ;  /* 0x000000043b3b7c23 */ /* 0x000fe200080108e5 */
[-C--:B------:R-:W-:Y:S07]  /*156e0*/  HMMA.16816.F32.BF16 R12, R192, R206.reuse, R12 ;  /* 0x000000cec00c723c */ /* 0x080fee000004180c */
[----:B------:R-:W-:Y:S01]  /*156f0*/  MUFU.EX2 R184, R47 ;  /* 0x0000002f00b87308 */ /* 0x000fe20000000800 */
[----:B------:R-:W-:Y:S01]  /*15700*/  FFMA.FTZ R57, R57, UR4, -R219 ;  /* 0x0000000439397c23 */ /* 0x000fe200080108db */
[C---:B------:R-:W-:Y:S04]  /*15710*/  HMMA.16816.F32.BF16 R16, R188.reuse, R206, R16 ;  /* 0x000000cebc10723c */ /* 0x040fe80000041810 */
[----:B------:R-:W-:Y:S02]  /*15720*/  FMUL.FTZ R159, R199, R159 ;  /* 0x0000009fc79f7220 */ /* 0x000fe40000410000 */
[-C--:B---3--:R-:W-:Y:S01]  /*15730*/  HMMA.16816.F32.BF16 R68, R188, R180.reuse, R68 ;  /* 0x000000b4bc44723c */ /* 0x088fe20000041844 */
[----:B-1----:R-:W-:Y:S01]  /*15740*/  LDSM.16.MT88.4 R36, [R244+0xd000] ;  /* 0x00d00000f424783b */ /* 0x002fe20000004200 */
[----:B------:R-:W-:Y:S03]  /*15750*/  MUFU.EX2 R233, R233 ;  /* 0x000000e900e97308 */ /* 0x000fe60000000800 */
[C---:B------:R-:W-:Y:S01]  /*15760*/  FMUL.FTZ R156, R197.reuse, R156 ;  /* 0x0000009cc59c7220 */ /* 0x040fe20000410000 */
[C---:B------:R-:W-:Y:S06]  /*15770*/  HMMA.16816.F32.BF16 R72, R192.reuse, R180, R72 ;  /* 0x000000b4c048723c */ /* 0x040fec0000041848 */
[----:B------:R-:W-:Y:S01]  /*15780*/  MUFU.EX2 R234, R234 ;  /* 0x000000ea00ea7308 */ /* 0x000fe20000000800 */
[C---:B------:R-:W-:Y:S01]  /*15790*/  FMUL.FTZ R157, R197.reuse, R157 ;  /* 0x0000009dc59d7220 */ /* 0x040fe20000410000 */
[-C--:B------:R-:W-:Y:S03]  /*157a0*/  HMMA.16816.F32.BF16 R76, R192, R182.reuse, R76 ;  /* 0x000000b6c04c723c */ /* 0x080fe6000004184c */
[C---:B------:R-:W-:Y:S03]  /*157b0*/  FMUL.FTZ R160, R200.reuse, R160 ;  /* 0x000000a0c8a07220 */ /* 0x040fe60000410000 */
[C---:B------:R-:W-:Y:S01]  /*157c0*/  HMMA.16816.F32.BF16 R80, R188.reuse, R182, R80 ;  /* 0x000000b6bc50723c */ /* 0x040fe20000041850 */
[----:B------:R-:W1:Y:S01]  /*157d0*/  LDSM.16.MT88.4 R180, [R241+0xc000] ;  /* 0x00c00000f1b4783b */ /* 0x000e620000004200 */
[----:B------:R-:W-:Y:S03]  /*157e0*/  MUFU.EX2 R235, R235 ;  /* 0x000000eb00eb7308 */ /* 0x000fe60000000800 */
[----:B------:R-:W-:Y:S01]  /*157f0*/  FMUL.FTZ R161, R200, R161 ;  /* 0x000000a1c8a17220 */ /* 0x000fe20000410000 */
[C---:B------:R-:W-:Y:S01]  /*15800*/  FMUL.FTZ R162, R198.reuse, R162 ;  /* 0x000000a2c6a27220 */ /* 0x040fe20000410000 */
[----:B------:R-:W-:Y:S01]  /*15810*/  FMUL.FTZ R163, R198, R163 ;  /* 0x000000a3c6a37220 */ /* 0x000fe20000410000 */
[--C-:B------:R-:W-:Y:S04]  /*15820*/  FFMA.FTZ R206, R32, UR4, -R232.reuse ;  /* 0x0000000420ce7c23 */ /* 0x100fe800080108e8 */
[----:B------:R-:W-:Y:S01]  /*15830*/  MUFU.EX2 R236, R236 ;  /* 0x000000ec00ec7308 */ /* 0x000fe20000000800 */
[----:B------:R-:W-:Y:S01]  /*15840*/  FMUL.FTZ R32, R197, R172 ;  /* 0x000000acc5207220 */ /* 0x000fe20000410000 */
[----:B------:R-:W-:Y:S01]  /*15850*/  FFMA.FTZ R207, R33, UR4, -R232 ;  /* 0x0000000421cf7c23 */ /* 0x000fe200080108e8 */
[----:B------:R-:W-:Y:S01]  /*15860*/  FMUL.FTZ R33, R197, R173 ;  /* 0x000000adc5217220 */ /* 0x000fe20000410000 */
[--C-:B------:R-:W-:Y:S01]  /*15870*/  FFMA.FTZ R221, R34, UR4, -R230.reuse ;  /* 0x0000000422dd7c23 */ /* 0x100fe200080108e6 */
[----:B------:R-:W-:Y:S01]  /*15880*/  FMUL.FTZ R34, R199, R174 ;  /* 0x000000aec7227220 */ /* 0x000fe20000410000 */
[----:B------:R-:W-:Y:S01]  /*15890*/  FFMA.FTZ R220, R35, UR4, -R230 ;  /* 0x0000000423dc7c23 */ /* 0x000fe200080108e6 */
[C---:B------:R-:W-:Y:S01]  /*158a0*/  FMUL.FTZ R35, R199.reuse, R175 ;  /* 0x000000afc7237220 */ /* 0x040fe20000410000 */
[C---:B------:R-:W-:Y:S01]  /*158b0*/  FMUL.FTZ R166, R199.reuse, R166 ;  /* 0x000000a6c7a67220 */ /* 0x040fe20000410000 */
[----:B------:R-:W-:Y:S01]  /*158c0*/  LDSM.16.MT88.4 R172, [R244+0xc800] ;  /* 0x00c80000f4ac783b */ /* 0x000fe20000004200 */
[----:B------:R-:W-:Y:S01]  /*158d0*/  FMUL.FTZ R167, R199, R167 ;  /* 0x000000a7c7a77220 */ /* 0x000fe20000410000 */
[C---:B------:R-:W-:Y:S01]  /*158e0*/  FMUL.FTZ R164, R197.reuse, R164 ;  /* 0x000000a4c5a47220 */ /* 0x040fe20000410000 */
[----:B------:R-:W-:Y:S01]  /*158f0*/  FMUL.FTZ R165, R197, R165 ;  /* 0x000000a5c5a57220 */ /* 0x000fe20000410000 */
[--C-:B------:R-:W-:Y:S01]  /*15900*/  FFMA.FTZ R43, R43, UR4, -R229.reuse ;  /* 0x000000042b2b7c23 */ /* 0x100fe200080108e5 */
[----:B------:R-:W-:Y:S01]  /*15910*/  FFMA.FTZ R42, R42, UR4, -R229 ;  /* 0x000000042a2a7c23 */ /* 0x000fe200080108e5 */
[----:B------:R-:W-:Y:S01]  /*15920*/  FFMA.FTZ R40, R40, UR4, -R219 ;  /* 0x0000000428287c23 */ /* 0x000fe200080108db */
[--C-:B------:R-:W-:Y:S01]  /*15930*/  FFMA.FTZ R204, R20, UR4, -R232.reuse ;  /* 0x0000000414cc7c23 */ /* 0x100fe200080108e8 */
[C---:B------:R-:W-:Y:S01]  /*15940*/  FMUL.FTZ R20, R200.reuse, R176 ;  /* 0x000000b0c8147220 */ /* 0x040fe20000410000 */
[----:B------:R-:W-:Y:S01]  /*15950*/  MUFU.EX2 R186, R42 ;  /* 0x0000002a00ba7308 */ /* 0x000fe20000000800 */
[----:B------:R-:W-:Y:S01]  /*15960*/  FFMA.FTZ R205, R21, UR4, -R232 ;  /* 0x0000000415cd7c23 */ /* 0x000fe200080108e8 */
[----:B------:R-:W-:Y:S01]  /*15970*/  FMUL.FTZ R21, R200, R177 ;  /* 0x000000b1c8157220 */ /* 0x000fe20000410000 */
[--C-:B------:R-:W-:Y:S01]  /*15980*/  FFMA.FTZ R224, R22, UR4, -R230.reuse ;  /* 0x0000000416e07c23 */ /* 0x100fe200080108e6 */
[C---:B------:R-:W-:Y:S01]  /*15990*/  FMUL.FTZ R22, R198.reuse, R178 ;  /* 0x000000b2c6167220 */ /* 0x040fe20000410000 */
[----:B------:R-:W-:Y:S01]  /*159a0*/  FFMA.FTZ R223, R23, UR4, -R230 ;  /* 0x0000000417df7c23 */ /* 0x000fe200080108e6 */
[----:B------:R-:W-:Y:S01]  /*159b0*/  FMUL.FTZ R23, R198, R179 ;  /* 0x000000b3c6177220 */ /* 0x000fe20000410000 */
[--C-:B------:R-:W-:Y:S01]  /*159c0*/  FFMA.FTZ R30, R30, UR4, -R229.reuse ;  /* 0x000000041e1e7c23 */ /* 0x100fe200080108e5 */
[--C-:B------:R-:W-:Y:S02]  /*159d0*/  FFMA.FTZ R31, R31, UR4, -R229.reuse ;  /* 0x000000041f1f7c23 */ /* 0x100fe400080108e5 */
[----:B------:R-:W-:Y:S01]  /*159e0*/  MUFU.EX2 R204, R204 ;  /* 0x000000cc00cc7308 */ /* 0x000fe20000000800 */
[--C-:B------:R-:W-:Y:S01]  /*159f0*/  FFMA.FTZ R225, R26, UR4, -R229.reuse ;  /* 0x000000041ae17c23 */ /* 0x100fe200080108e5 */
[C---:B------:R-:W-:Y:S01]  /*15a00*/  FMUL.FTZ R26, R198.reuse, R170 ;  /* 0x000000aac61a7220 */ /* 0x040fe20000410000 */
[----:B------:R-:W-:Y:S01]  /*15a10*/  FFMA.FTZ R222, R27, UR4, -R229 ;  /* 0x000000041bde7c23 */ /* 0x000fe200080108e5 */
[-C--:B-1----:R-:W-:Y:S03]  /*15a20*/  HMMA.16816.F32.BF16 R84, R188, R180.reuse, R84 ;  /* 0x000000b4bc54723c */ /* 0x082fe60000041854 */
[----:B------:R-:W-:Y:S03]  /*15a30*/  FMUL.FTZ R27, R198, R171 ;  /* 0x000000abc61b7220 */ /* 0x000fe60000410000 */
[----:B------:R-:W1:Y:S01]  /*15a40*/  MUFU.EX2 R205, R205 ;  /* 0x000000cd00cd7308 */ /* 0x000e620000000800 */
[--C-:B------:R-:W-:Y:S01]  /*15a50*/  FFMA.FTZ R227, R24, UR4, -R219.reuse ;  /* 0x0000000418e37c23 */ /* 0x100fe200080108db */
[C---:B------:R-:W-:Y:S04]  /*15a60*/  HMMA.16816.F32.BF16 R88, R192.reuse, R180, R88 ;  /* 0x000000b4c058723c */ /* 0x040fe80000041858 */
[C---:B------:R-:W-:Y:S02]  /*15a70*/  FMUL.FTZ R24, R200.reuse, R168 ;  /* 0x000000a8c8187220 */ /* 0x040fe40000410000 */
[-C--:B------:R-:W-:Y:S02]  /*15a80*/  HMMA.16816.F32.BF16 R92, R192, R182.reuse, R92 ;  /* 0x000000b6c05c723c */ /* 0x080fe4000004185c */
[----:B------:R-:W-:Y:S03]  /*15a90*/  MUFU.EX2 R206, R206 ;  /* 0x000000ce00ce7308 */ /* 0x000fe60000000800 */
[--C-:B------:R-:W-:Y:S01]  /*15aa0*/  FFMA.FTZ R226, R25, UR4, -R219.reuse ;  /* 0x0000000419e27c23 */ /* 0x100fe200080108db */
[C---:B------:R-:W-:Y:S01]  /*15ab0*/  HMMA.16816.F32.BF16 R96, R188.reuse, R182, R96 ;  /* 0x000000b6bc60723c */ /* 0x040fe20000041860 */
[----:B------:R-:W2:Y:S05]  /*15ac0*/  LDSM.16.MT88.4 R180, [R240+0xc000] ;  /* 0x00c00000f0b4783b */ /* 0x000eaa0000004200 */
[----:B------:R-:W-:Y:S01]  /*15ad0*/  MUFU.EX2 R207, R207 ;  /* 0x000000cf00cf7308 */ /* 0x000fe20000000800 */
[----:B------:R-:W-:Y:S01]  /*15ae0*/  FMUL.FTZ R25, R200, R169 ;  /* 0x000000a9c8197220 */ /* 0x000fe20000410000 */
[--C-:B------:R-:W-:Y:S03]  /*15af0*/  FFMA.FTZ R179, R28, UR4, -R219.reuse ;  /* 0x000000041cb37c23 */ /* 0x100fe600080108db */
[----:B-1----:R-:W-:Y:S01]  /*15b00*/  F2FP.BF16.F32.PACK_AB R28, R205, R204 ;  /* 0x000000cccd1c723e */ /* 0x002fe200000010ff */
[--C-:B------:R-:W-:Y:S04]  /*15b10*/  FFMA.FTZ R178, R29, UR4, -R219.reuse ;  /* 0x000000041db27c23 */ /* 0x100fe800080108db */
[----:B------:R-:W-:Y:S10]  /*15b20*/  MUFU.EX2 R224, R224 ;  /* 0x000000e000e07308 */ /* 0x000ff40000000800 */
[----:B------:R-:W1:Y:S10]  /*15b30*/  MUFU.EX2 R223, R223 ;  /* 0x000000df00df7308 */ /* 0x000e740000000800 */
[----:B------:R-:W-:Y:S10]  /*15b40*/  MUFU.EX2 R221, R221 ;  /* 0x000000dd00dd7308 */ /* 0x000ff40000000800 */
[----:B------:R-:W3:Y:S01]  /*15b50*/  MUFU.EX2 R220, R220 ;  /* 0x000000dc00dc7308 */ /* 0x000ee20000000800 */
[----:B-1----:R-:W-:Y:S01]  /*15b60*/  F2FP.BF16.F32.PACK_AB R29, R223, R224 ;  /* 0x000000e0df1d723e */ /* 0x002fe200000010ff */
[-C--:B--2---:R-:W-:Y:S08]  /*15b70*/  HMMA.16816.F32.BF16 R100, R188, R180.reuse, R100 ;  /* 0x000000b4bc64723c */ /* 0x084ff00000041864 */
[----:B------:R1:W-:Y:S01]  /*15b80*/  MUFU.EX2 R176, R30 ;  /* 0x0000001e00b07308 */ /* 0x0003e20000000800 */
[C---:B------:R-:W-:Y:S09]  /*15b90*/  HMMA.16816.F32.BF16 R104, R192.reuse, R180, R104 ;  /* 0x000000b4c068723c */ /* 0x040ff20000041868 */
[----:B------:R3:W2:Y:S01]  /*15ba0*/  MUFU.EX2 R177, R31 ;  /* 0x0000001f00b17308 */ /* 0x0006a20000000800 */
[-C--:B------:R-:W-:Y:S06]  /*15bb0*/  HMMA.16816.F32.BF16 R108, R192, R182.reuse, R108 ;  /* 0x000000b6c06c723c */ /* 0x080fec000004186c */
[C---:B------:R-:W-:Y:S01]  /*15bc0*/  HMMA.16816.F32.BF16 R112, R188.reuse, R182, R112 ;  /* 0x000000b6bc70723c */ /* 0x040fe20000041870 */
[----:B------:R-:W4:Y:S02]  /*15bd0*/  LDSM.16.MT88.4 R180, [R244+0xe000] ;  /* 0x00e00000f4b4783b */ /* 0x000f240000004200 */
[----:B------:R-:W-:Y:S02]  /*15be0*/  MUFU.EX2 R225, R225 ;  /* 0x000000e100e17308 */ /* 0x000fe40000000800 */
[----:B-1----:R-:W-:Y:S08]  /*15bf0*/  F2FP.BF16.F32.PACK_AB R30, R207, R206 ;  /* 0x000000cecf1e723e */ /* 0x002ff000000010ff */
[----:B------:R-:W1:Y:S01]  /*15c00*/  MUFU.EX2 R222, R222 ;  /* 0x000000de00de7308 */ /* 0x000e620000000800 */
[----:B---3--:R-:W-:Y:S02]  /*15c10*/  F2FP.BF16.F32.PACK_AB R31, R220, R221 ;  /* 0x000000dddc1f723e */ /* 0x008fe400000010ff */
[----:B--2---:R-:W-:Y:S07]  /*15c20*/  F2FP.BF16.F32.PACK_AB R171, R177, R176 ;  /* 0x000000b0b1ab723e */ /* 0x004fee00000010ff */
[----:B------:R-:W-:Y:S10]  /*15c30*/  MUFU.EX2 R227, R227 ;  /* 0x000000e300e37308 */ /* 0x000ff40000000800 */
[----:B------:R-:W2:Y:S01]  /*15c40*/  MUFU.EX2 R226, R226 ;  /* 0x000000e200e27308 */ /* 0x000ea20000000800 */
[----:B-1----:R-:W-:Y:S09]  /*15c50*/  F2FP.BF16.F32.PACK_AB R169, R222, R225 ;  /* 0x000000e1dea9723e */ /* 0x002ff200000010ff */
[----:B------:R-:W-:Y:S01]  /*15c60*/  MUFU.EX2 R179, R179 ;  /* 0x000000b300b37308 */ /* 0x000fe20000000800 */
[-C--:B----4-:R-:W-:Y:S09]  /*15c70*/  HMMA.16816.F32.BF16 R116, R188, R180.reuse, R116 ;  /* 0x000000b4bc74723c */ /* 0x090ff20000041874 */
[----:B------:R-:W1:Y:S02]  /*15c80*/  MUFU.EX2 R178, R178 ;  /* 0x000000b200b27308 */ /* 0x000e640000000800 */
[----:B--2---:R-:W-:Y:S01]  /*15c90*/  F2FP.BF16.F32.PACK_AB R168, R226, R227 ;  /* 0x000000e3e2a8723e */ /* 0x004fe200000010ff */
[C---:B------:R-:W-:Y:S07]  /*15ca0*/  HMMA.16816.F32.BF16 R120, R192.reuse, R180, R120 ;  /* 0x000000b4c078723c */ /* 0x040fee0000041878 */
[----:B------:R-:W2:Y:S01]  /*15cb0*/  MUFU.EX2 R238, R238 ;  /* 0x000000ee00ee7308 */ /* 0x000ea20000000800 */
[-C--:B------:R-:W-:Y:S09]  /*15cc0*/  HMMA.16816.F32.BF16 R124, R192, R182.reuse, R124 ;  /* 0x000000b6c07c723c */ /* 0x080ff2000004187c */
[----:B------:R-:W-:Y:S01]  /*15cd0*/  MUFU.EX2 R239, R239 ;  /* 0x000000ef00ef7308 */ /* 0x000fe20000000800 */
[C---:B------:R-:W-:Y:S01]  /*15ce0*/  HMMA.16816.F32.BF16 R128, R188.reuse, R182, R128 ;  /* 0x000000b6bc80723c */ /* 0x040fe20000041880 */
[----:B------:R-:W3:Y:S03]  /*15cf0*/  LDSM.16.MT88.4 R180, [R242+0xe000] ;  /* 0x00e00000f2b4783b */ /* 0x000ee60000004200 */
[----:B-1----:R-:W-:Y:S05]  /*15d00*/  F2FP.BF16.F32.PACK_AB R170, R178, R179 ;  /* 0x000000b3b2aa723e */ /* 0x002fea00000010ff */
[----:B------:R-:W1:Y:S01]  /*15d10*/  MUFU.EX2 R237, R237 ;  /* 0x000000ed00ed7308 */ /* 0x000e620000000800 */
[-C--:B---3--:R-:W-:Y:S06]  /*15d20*/  HMMA.16816.F32.BF16 R132, R188, R180.reuse, R132 ;  /* 0x000000b4bc84723c */ /* 0x088fec0000041884 */
[C---:B------:R-:W-:Y:S06]  /*15d30*/  HMMA.16816.F32.BF16 R136, R192.reuse, R180, R136 ;  /* 0x000000b4c088723c */ /* 0x040fec0000041888 */
[-C--:B------:R-:W-:Y:S06]  /*15d40*/  HMMA.16816.F32.BF16 R140, R192, R182.reuse, R140 ;  /* 0x000000b6c08c723c */ /* 0x080fec000004188c */
[C---:B------:R-:W-:Y:S01]  /*15d50*/  HMMA.16816.F32.BF16 R144, R188.reuse, R182, R144 ;  /* 0x000000b6bc90723c */ /* 0x040fe20000041890 */
[----:B------:R-:W3:Y:S05]  /*15d60*/  LDSM.16.MT88.4 R180, [R241+0xe000] ;  /* 0x00e00000f1b4783b */ /* 0x000eea0000004200 */
[-C--:B---3--:R-:W-:Y:S06]  /*15d70*/  HMMA.16816.F32.BF16 R148, R188, R180.reuse, R148 ;  /* 0x000000b4bc94723c */ /* 0x088fec0000041894 */
[C---:B------:R-:W-:Y:S06]  /*15d80*/  HMMA.16816.F32.BF16 R152, R192.reuse, R180, R152 ;  /* 0x000000b4c098723c */ /* 0x040fec0000041898 */
[-C--:B------:R-:W-:Y:S06]  /*15d90*/  HMMA.16816.F32.BF16 R156, R192, R182.reuse, R156 ;  /* 0x000000b6c09c723c */ /* 0x080fec000004189c */
[C---:B------:R-:W-:Y:S01]  /*15da0*/  HMMA.16816.F32.BF16 R160, R188.reuse, R182, R160 ;  /* 0x000000b6bca0723c */ /* 0x040fe200000418a0 */
[----:B------:R-:W3:Y:S05]  /*15db0*/  LDSM.16.MT88.4 R180, [R240+0xe000] ;  /* 0x00e00000f0b4783b */ /* 0x000eea0000004200 */
[-C--:B---3--:R-:W-:Y:S06]  /*15dc0*/  HMMA.16816.F32.BF16 R20, R188, R180.reuse, R20 ;  /* 0x000000b4bc14723c */ /* 0x088fec0000041814 */
[C---:B------:R-:W-:Y:S01]  /*15dd0*/  HMMA.16816.F32.BF16 R32, R192.reuse, R180, R32 ;  /* 0x000000b4c020723c */ /* 0x040fe20000041820 */
[----:B------:R-:W3:Y:S05]  /*15de0*/  MUFU.EX2 R181, R43 ;  /* 0x0000002b00b57308 */ /* 0x000eea0000000800 */
[-C--:B------:R-:W-:Y:S01]  /*15df0*/  HMMA.16816.F32.BF16 R164, R192, R182.reuse, R164 ;  /* 0x000000b6c0a4723c */ /* 0x080fe200000418a4 */
[----:B------:R-:W4:Y:S04]  /*15e00*/  LDL.LU R194, [R1+0x48] ;  /* 0x0000480001c27983 */ /* 0x000f280000300800 */
[----:B------:R-:W5:Y:S01]  /*15e10*/  LDL.LU R195, [R1+0x4c] ;  /* 0x00004c0001c37983 */ /* 0x000f620000300800 */
[----:B------:R-:W-:Y:S03]  /*15e20*/  HMMA.16816.F32.BF16 R24, R188, R182, R24 ;  /* 0x000000b6bc18723c */ /* 0x000fe60000041818 */
[----:B------:R-:W2:Y:S02]  /*15e30*/  LDL.LU R188, [R1+0x44] ;  /* 0x0000440001bc7983 */ /* 0x000ea40000300800 */
[--C-:B------:R-:W-:Y:S01]  /*15e40*/  FFMA.FTZ R180, R52, UR4, -R232.reuse ;  /* 0x0000000434b47c23 */ /* 0x100fe200080108e8 */
[-C--:B------:R-:W-:Y:S05]  /*15e50*/  HMMA.16816.F32.BF16 R4, R28, R172.reuse, R4 ;  /* 0x000000ac1c04723c */ /* 0x080fea0000041804 */
[--C-:B------:R-:W-:Y:S01]  /*15e60*/  FFMA.FTZ R52, R64, UR4, -R232.reuse ;  /* 0x0000000440347c23 */ /* 0x100fe200080108e8 */
[C---:B------:R-:W-:Y:S05]  /*15e70*/  HMMA.16816.F32.BF16 R8, R168.reuse, R172, R8 ;  /* 0x000000aca808723c */ /* 0x040fea0000041808 */
[----:B------:R-:W-:Y:S01]  /*15e80*/  FFMA.FTZ R64, R44, UR4, -R219 ;  /* 0x000000042c407c23 */ /* 0x000fe200080108db */
[-C--:B------:R-:W-:Y:S05]  /*15e90*/  HMMA.16816.F32.BF16 R12, R168, R174.reuse, R12 ;  /* 0x000000aea80c723c */ /* 0x080fea000004180c */
[----:B------:R-:W-:Y:S01]  /*15ea0*/  MUFU.EX2 R64, R64 ;  /* 0x0000004000407308 */ /* 0x000fe20000000800 */
[C---:B------:R-:W-:Y:S01]  /*15eb0*/  HMMA.16816.F32.BF16 R16, R28.reuse, R174, R16 ;  /* 0x000000ae1c10723c */ /* 0x040fe20000041810 */
[----:B------:R-:W1:Y:S04]  /*15ec0*/  LDSM.16.MT88.4 R172, [R242+0xc800] ;  /* 0x00c80000f2ac783b */ /* 0x000e680000004200 */
[----:B------:R-:W-:Y:S04]  /*15ed0*/  FFMA.FTZ R232, R65, UR4, -R232 ;  /* 0x0000000441e87c23 */ /* 0x000fe800080108e8 */
[----:B------:R-:W-:Y:S10]  /*15ee0*/  MUFU.EX2 R65, R40 ;  /* 0x0000002800417308 */ /* 0x000ff40000000800 */
[----:B------:R-:W-:Y:S01]  /*15ef0*/  MUFU.EX2 R232, R232 ;  /* 0x000000e800e87308 */ /* 0x000fe20000000800 */
        /* <DEDUP_REMOVED lines=19> */
[----:B------:R-:W1:Y:S04]  /*16030*/  LDSM.16.MT88.4 R172, [R242+0xe800] ;  /* 0x00e80000f2ac783b */ /* 0x000e680000004200 */
[----:B----4-:R-:W-:Y:S02]  /*16040*/  FFMA.FTZ R228, R199, R194, R228 ;  /* 0x000000c2c7e47223 */ /* 0x010fe400000100e4 */
[----:B------:R-:W-:Y:S01]  /*16050*/  MUFU.EX2 R199, R52 ;  /* 0x0000003400c77308 */ /* 0x000fe20000000800 */
[----:B-----5:R-:W-:Y:S03]  /*16060*/  FFMA.FTZ R231, R200, R195, R231 ;  /* 0x000000c3c8e77223 */ /* 0x020fe600000100e7 */
[----:B------:R-:W-:Y:S01]  /*16070*/  FADD.FTZ R228, R215, R228 ;  /* 0x000000e4d7e47221 */ /* 0x000fe20000010000 */
[-C--:B-1----:R-:W-:Y:S03]  /*16080*/  HMMA.16816.F32.BF16 R132, R28, R172.reuse, R132 ;  /* 0x000000ac1c84723c */ /* 0x082fe60000041884 */
[----:B--2---:R-:W-:Y:S02]  /*16090*/  FFMA.FTZ R217, R198, R188, R217 ;  /* 0x000000bcc6d97223 */ /* 0x004fe400000100d9 */
[----:B------:R-:W-:Y:S01]  /*160a0*/  MUFU.EX2 R200, R59 ;  /* 0x0000003b00c87308 */ /* 0x000fe20000000800 */
[----:B------:R-:W-:Y:S01]  /*160b0*/  FADD.FTZ R231, R216, R231 ;  /* 0x000000e7d8e77221 */ /* 0x000fe20000010000 */
[C---:B------:R-:W-:Y:S04]  /*160c0*/  HMMA.16816.F32.BF16 R136, R168.reuse, R172, R136 ;  /* 0x000000aca888723c */ /* 0x040fe80000041888 */
[----:B------:R-:W-:Y:S02]  /*160d0*/  FADD.FTZ R214, R214, R217 ;  /* 0x000000d9d6d67221 */ /* 0x000fe40000010000 */
[-C--:B------:R-:W-:Y:S05]  /*160e0*/  HMMA.16816.F32.BF16 R140, R168, R174.reuse, R140 ;  /* 0x000000aea88c723c */ /* 0x080fea000004188c */
[----:B------:R-:W-:Y:S01]  /*160f0*/  FADD.FTZ R209, R209, R228 ;  /* 0x000000e4d1d17221 */ /* 0x000fe20000010000 */
[C---:B------:R-:W-:Y:S01]  /*16100*/  HMMA.16816.F32.BF16 R144, R28.reuse, R174, R144 ;  /* 0x000000ae1c90723c */ /* 0x040fe20000041890 */
[----:B------:R-:W1:Y:S04]  /*16110*/  LDSM.16.MT88.4 R172, [R241+0xe800] ;  /* 0x00e80000f1ac783b */ /* 0x000e680000004200 */
[----:B------:R-:W-:Y:S01]  /*16120*/  MOV R228, R184 ;  /* 0x000000b800e47202 */ /* 0x000fe20000000f00 */
[----:B------:R-:W-:Y:S01]  /*16130*/  FADD.FTZ R212, R212, R231 ;  /* 0x000000e7d4d47221 */ /* 0x000fe20000010000 */
[----:B------:R-:W-:Y:S01]  /*16140*/  MOV R231, R187 ;  /* 0x000000bb00e77202 */ /* 0x000fe20000000f00 */
[----:B------:R-:W-:Y:S03]  /*16150*/  FADD.FTZ R208, R208, R209 ;  /* 0x000000d1d0d07221 */ /* 0x000fe60000010000 */
[----:B------:R-:W-:Y:S01]  /*16160*/  FADD.FTZ R203, R203, R212 ;  /* 0x000000d4cbcb7221 */ /* 0x000fe20000010000 */
        /* <DEDUP_REMOVED lines=8> */
[-C--:B-1----:R-:W-:Y:S06]  /*161f0*/  HMMA.16816.F32.BF16 R148, R28, R172.reuse, R148 ;  /* 0x000000ac1c94723c */ /* 0x082fec0000041894 */
[C---:B------:R-:W-:Y:S06]  /*16200*/  HMMA.16816.F32.BF16 R152, R168.reuse, R172, R152 ;  /* 0x000000aca898723c */ /* 0x040fec0000041898 */
[-C--:B------:R-:W-:Y:S06]  /*16210*/  HMMA.16816.F32.BF16 R156, R168, R174.reuse, R156 ;  /* 0x000000aea89c723c */ /* 0x080fec000004189c */
[C---:B------:R-:W-:Y:S01]  /*16220*/  HMMA.16816.F32.BF16 R160, R28.reuse, R174, R160 ;  /* 0x000000ae1ca0723c */ /* 0x040fe200000418a0 */
[----:B------:R-:W1:Y:S05]  /*16230*/  LDSM.16.MT88.4 R172, [R240+0xe800] ;  /* 0x00e80000f0ac783b */ /* 0x000e6a0000004200 */
[-C--:B-1----:R-:W-:Y:S06]  /*16240*/  HMMA.16816.F32.BF16 R20, R28, R172.reuse, R20 ;  /* 0x000000ac1c14723c */ /* 0x082fec0000041814 */
[C---:B------:R-:W-:Y:S06]  /*16250*/  HMMA.16816.F32.BF16 R32, R168.reuse, R172, R32 ;  /* 0x000000aca820723c */ /* 0x040fec0000041820 */
[-C--:B------:R-:W-:Y:S01]  /*16260*/  HMMA.16816.F32.BF16 R164, R168, R174.reuse, R164 ;  /* 0x000000aea8a4723c */ /* 0x080fe200000418a4 */
[----:B------:R1:W2:Y:S04]  /*16270*/  MUFU.EX2 R169, R180 ;  /* 0x000000b400a97308 */ /* 0x0002a80000000800 */
[--C-:B------:R-:W-:Y:S01]  /*16280*/  FFMA.FTZ R172, R41, UR4, -R219.reuse ;  /* 0x0000000429ac7c23 */ /* 0x100fe200080108db */
[----:B------:R-:W-:Y:S05]  /*16290*/  HMMA.16816.F32.BF16 R24, R28, R174, R24 ;  /* 0x000000ae1c18723c */ /* 0x000fea0000041818 */
[----:B------:R-:W-:Y:S01]  /*162a0*/  FFMA.FTZ R41, R45, UR4, -R219 ;  /* 0x000000042d297c23 */ /* 0x000fe200080108db */
[--C-:B------:R-:W-:Y:S01]  /*162b0*/  FFMA.FTZ R173, R54, UR4, -R230.reuse ;  /* 0x0000000436ad7c23 */ /* 0x100fe200080108e6 */
[----:B------:R-:W-:Y:S01]  /*162c0*/  MOV R175, R185 ;  /* 0x000000b900af7202 */ /* 0x000fe20000000f00 */
[--C-:B------:R-:W-:Y:S01]  /*162d0*/  FFMA.FTZ R54, R66, UR4, -R230.reuse ;  /* 0x0000000442367c23 */ /* 0x100fe200080108e6 */
[----:B------:R-:W4:Y:S01]  /*162e0*/  LDL.LU R185, [R1+0x40] ;  /* 0x0000400001b97983 */ /* 0x000f220000300800 */
[----:B------:R-:W5:Y:S01]  /*162f0*/  MUFU.EX2 R172, R172 ;  /* 0x000000ac00ac7308 */ /* 0x000f620000000800 */
[----:B------:R-:W-:Y:S01]  /*16300*/  FFMA.FTZ R230, R67, UR4, -R230 ;  /* 0x0000000443e67c23 */ /* 0x000fe200080108e6 */
[----:B------:R-:W-:Y:S01]  /*16310*/  F2FP.BF16.F32.PACK_AB R28, R234, R233 ;  /* 0x000000e9ea1c723e */ /* 0x000fe200000010ff */
[----:B------:R-:W5:Y:S01]  /*16320*/  LDSM.16.MT88.4 R44, [R242+0xd000] ;  /* 0x00d00000f22c783b */ /* 0x000f620000004200 */
[----:B------:R-:W-:Y:S01]  /*16330*/  F2FP.BF16.F32.PACK_AB R30, R236, R235 ;  /* 0x000000ebec1e723e */ /* 0x000fe200000010ff */
[--C-:B------:R-:W-:Y:S01]  /*16340*/  FFMA.FTZ R168, R58, UR4, -R229.reuse ;  /* 0x000000043aa87c23 */ /* 0x100fe200080108e5 */
[----:B------:R-:W-:Y:S01]  /*16350*/  F2FP.BF16.F32.PACK_AB R29, R238, R187 ;  /* 0x000000bbee1d723e */ /* 0x000fe200000010ff */
[--C-:B------:R-:W-:Y:S03]  /*16360*/  FFMA.FTZ R58, R62, UR4, -R229.reuse ;  /* 0x000000043e3a7c23 */ /* 0x100fe600080108e5 */
[----:B------:R5:W5:Y:S01]  /*16370*/  MUFU.EX2 R67, R41 ;  /* 0x0000002900437308 */ /* 0x000b620000000800 */
[----:B------:R-:W-:Y:S01]  /*16380*/  F2FP.BF16.F32.PACK_AB R31, R237, R239 ;  /* 0x000000efed1f723e */ /* 0x000fe200000010ff */
[----:B------:R-:W-:Y:S01]  /*16390*/  FFMA.FTZ R229, R63, UR4, -R229 ;  /* 0x000000043fe57c23 */ /* 0x000fe200080108e5 */
[----:B---3--:R-:W-:Y:S01]  /*163a0*/  MOV R174, R181 ;  /* 0x000000b500ae7202 */ /* 0x008fe20000000f00 */
[----:B------:R-:W-:Y:S01]  /*163b0*/  FADD.FTZ R233, R233, R206 ;  /* 0x000000cee9e97221 */ /* 0x000fe20000010000 */
[----:B------:R-:W-:Y:S01]  /*163c0*/  F2FP.BF16.F32.PACK_AB R43, R184, R175 ;  /* 0x000000afb82b723e */ /* 0x000fe200000010ff */
[----:B-1----:R-:W-:Y:S01]  /*163d0*/  LDSM.16.MT88.4 R180, [R244+0xd800] ;  /* 0x00d80000f4b4783b */ /* 0x002fe20000004200 */
[----:B--2---:R-:W-:Y:S01]  /*163e0*/  MOV R217, R169 ;  /* 0x000000a900d97202 */ /* 0x004fe20000000f00 */
[-C--:B------:R-:W-:Y:S02]  /*163f0*/  HMMA.16816.F32.BF16 R4, R28, R36.reuse, R4 ;  /* 0x000000241c04723c */ /* 0x080fe40000041804 */
[----:B------:R-:W-:Y:S01]  /*16400*/  MUFU.EX2 R66, R53 ;  /* 0x0000003500427308 */ /* 0x000fe20000000800 */
[----:B-----5:R-:W-:Y:S01]  /*16410*/  F2FP.BF16.F32.PACK_AB R40, R172, R65 ;  /* 0x00000041ac28723e */ /* 0x020fe200000010ff */
[----:B------:R-:W-:Y:S04]  /*16420*/  FADD.FTZ R234, R234, R233 ;  /* 0x000000e9eaea7221 */ /* 0x000fe80000010000 */
[----:B------:R-:W-:Y:S04]  /*16430*/  FADD.FTZ R235, R235, R234 ;  /* 0x000000eaebeb7221 */ /* 0x000fe80000010000 */
[----:B------:R-:W-:Y:S01]  /*16440*/  MUFU.EX2 R62, R55 ;  /* 0x00000037003e7308 */ /* 0x000fe20000000800 */
[----:B------:R-:W-:Y:S01]  /*16450*/  F2FP.BF16.F32.PACK_AB R41, R174, R186 ;  /* 0x000000baae29723e */ /* 0x000fe200000010ff */
[----:B------:R-:W-:Y:S01]  /*16460*/  FADD.FTZ R235, R236, R235 ;  /* 0x000000ebeceb7221 */ /* 0x000fe20000010000 */
[----:B------:R-:W-:Y:S03]  /*16470*/  F2FP.BF16.F32.PACK_AB R42, R67, R64 ;  /* 0x00000040432a723e */ /* 0x000fe600000010ff */
[----:B------:R-:W-:Y:S04]  /*16480*/  FADD.FTZ R235, R217, R235 ;  /* 0x000000ebd9eb7221 */ /* 0x000fe80000010000 */
[----:B------:R1:W-:Y:S01]  /*16490*/  MUFU.EX2 R63, R54 ;  /* 0x00000036003f7308 */ /* 0x0003e20000000800 */
[C---:B------:R-:W-:Y:S09]  /*164a0*/  HMMA.16816.F32.BF16 R8, R40.reuse, R36, R8 ;  /* 0x000000242808723c */ /* 0x040ff20000041808 */
[----:B------:R-:W-:Y:S01]  /*164b0*/  MUFU.EX2 R58, R58 ;  /* 0x0000003a003a7308 */ /* 0x000fe20000000800 */
[-C--:B------:R-:W-:Y:S06]  /*164c0*/  HMMA.16816.F32.BF16 R12, R40, R38.reuse, R12 ;  /* 0x00000026280c723c */ /* 0x080fec000004180c */
[C---:B------:R-:W-:Y:S01]  /*164d0*/  HMMA.16816.F32.BF16 R16, R28.reuse, R38, R16 ;  /* 0x000000261c10723c */ /* 0x040fe20000041810 */
[----:B------:R-:W2:Y:S02]  /*164e0*/  LDSM.16.MT88.4 R36, [R240+0xd000] ;  /* 0x00d00000f024783b */ /* 0x000ea40000004200 */
[----:B------:R-:W-:Y:S03]  /*164f0*/  MUFU.EX2 R230, R230 ;  /* 0x000000e600e67308 */ /* 0x000fe60000000800 */
[-C--:B------:R-:W-:Y:S03]  /*16500*/  HMMA.16816.F32.BF16 R68, R28, R44.reuse, R68 ;  /* 0x0000002c1c44723c */ /* 0x080fe60000041844 */
[----:B-1----:R-:W-:Y:S04]  /*16510*/  LDSM.16.MT88.4 R52, [R240+0xd800] ;  /* 0x00d80000f034783b */ /* 0x002fe80000004200 */
[----:B------:R-:W-:Y:S01]  /*16520*/  MUFU.EX2 R229, R229 ;  /* 0x000000e500e57308 */ /* 0x000fe20000000800 */
[C---:B------:R-:W-:Y:S06]  /*16530*/  HMMA.16816.F32.BF16 R72, R40.reuse, R44, R72 ;  /* 0x0000002c2848723c */ /* 0x040fec0000041848 */
[-C--:B------:R-:W-:Y:S03]  /*16540*/  HMMA.16816.F32.BF16 R76, R40, R46.reuse, R76 ;  /* 0x0000002e284c723c */ /* 0x080fe6000004184c */
[----:B------:R-:W1:Y:S03]  /*16550*/  MUFU.EX2 R170, R173 ;  /* 0x000000ad00aa7308 */ /* 0x000e660000000800 */
[C---:B------:R-:W-:Y:S01]  /*16560*/  HMMA.16816.F32.BF16 R80, R28.reuse, R46, R80 ;  /* 0x0000002e1c50723c */ /* 0x040fe20000041850 */
[----:B------:R-:W3:Y:S06]  /*16570*/  LDSM.16.MT88.4 R44, [R244+0xf000] ;  /* 0x00f00000f42c783b */ /* 0x000eec0000004200 */
[----:B------:R-:W-:Y:S01]  /*16580*/  MUFU.EX2 R168, R168 ;  /* 0x000000a800a87308 */ /* 0x000fe20000000800 */
[-C--:B------:R-:W-:Y:S06]  /*16590*/  HMMA.16816.F32.BF16 R84, R28, R48.reuse, R84 ;  /* 0x000000301c54723c */ /* 0x080fec0000041854 */
[C---:B------:R-:W-:Y:S05]  /*165a0*/  HMMA.16816.F32.BF16 R88, R40.reuse, R48, R88 ;  /* 0x000000302858723c */ /* 0x040fea0000041858 */
[----:B-1----:R-:W-:Y:S01]  /*165b0*/  MOV R216, R170 ;  /* 0x000000aa00d87202 */ /* 0x002fe20000000f00 */
[-C--:B------:R-:W-:Y:S05]  /*165c0*/  HMMA.16816.F32.BF16 R92, R40, R50.reuse, R92 ;  /* 0x00000032285c723c */ /* 0x080fea000004185c */
[----:B------:R-:W-:Y:S01]  /*165d0*/  F2FP.BF16.F32.PACK_AB R170, R232, R199 ;  /* 0x000000c7e8aa723e */ /* 0x000fe200000010ff */
[C---:B------:R-:W-:Y:S01]  /*165e0*/  HMMA.16816.F32.BF16 R96, R28.reuse, R50, R96 ;  /* 0x000000321c60723c */ /* 0x040fe20000041860 */
[----:B------:R-:W1:Y:S04]  /*165f0*/  LDSM.16.MT88.4 R48, [R242+0xf000] ;  /* 0x00f00000f230783b */ /* 0x000e680000004200 */
[----:B------:R-:W-:Y:S01]  /*16600*/  F2FP.BF16.F32.PACK_AB R169, R62, R216 ;  /* 0x000000d83ea9723e */ /* 0x000fe200000010ff */
[-C--:B--2---:R-:W-:Y:S05]  /*16610*/  HMMA.16816.F32.BF16 R100, R28, R36.reuse, R100 ;  /* 0x000000241c64723c */ /* 0x084fea0000041864 */
[----:B------:R-:W-:Y:S01]  /*16620*/  FADD.FTZ R173, R213, R214 ;  /* 0x000000d6d5ad7221 */ /* 0x000fe20000010000 */
[C---:B------:R-:W-:Y:S05]  /*16630*/  HMMA.16816.F32.BF16 R104, R40.reuse, R36, R104 ;  /* 0x000000242868723c */ /* 0x040fea0000041868 */
[----:B------:R-:W-:Y:S01]  /*16640*/  FADD.FTZ R173, R202, R173 ;  /* 0x000000adcaad7221 */ /* 0x000fe20000010000 */
[-C--:B------:R-:W-:Y:S05]  /*16650*/  HMMA.16816.F32.BF16 R108, R40, R38.reuse, R108 ;  /* 0x00000026286c723c */ /* 0x080fea000004186c */
[----:B------:R-:W-:Y:S01]  /*16660*/  FADD.FTZ R224, R224, R173 ;  /* 0x000000ade0e07221 */ /* 0x000fe20000010000 */
[C---:B------:R-:W-:Y:S01]  /*16670*/  HMMA.16816.F32.BF16 R112, R28.reuse, R38, R112 ;  /* 0x000000261c70723c */ /* 0x040fe20000041870 */
[----:B------:R-:W2:Y:S04]  /*16680*/  LDSM.16.MT88.4 R36, [R241+0xf000] ;  /* 0x00f00000f124783b */ /* 0x000ea80000004200 */
[----:B------:R-:W-:Y:S01]  /*16690*/  MOV R214, R186 ;  /* 0x000000ba00d67202 */ /* 0x000fe20000000f00 */
[-C--:B---3--:R-:W-:Y:S05]  /*166a0*/  HMMA.16816.F32.BF16 R116, R28, R44.reuse, R116 ;  /* 0x0000002c1c74723c */ /* 0x088fea0000041874 */
[----:B------:R-:W-:Y:S01]  /*166b0*/  FADD.FTZ R176, R214, R176 ;  /* 0x000000b0d6b07221 */ /* 0x000fe20000010000 */
[C---:B------:R-:W-:Y:S05]  /*166c0*/  HMMA.16816.F32.BF16 R120, R40.reuse, R44, R120 ;  /* 0x0000002c2878723c */ /* 0x040fea0000041878 */
[----:B------:R-:W-:Y:S01]  /*166d0*/  FADD.FTZ R224, R223, R224 ;  /* 0x000000e0dfe07221 */ /* 0x000fe20000010000 */
[-C--:B------:R-:W-:Y:S05]  /*166e0*/  HMMA.16816.F32.BF16 R124, R40, R46.reuse, R124 ;  /* 0x0000002e287c723c */ /* 0x080fea000004187c */
[----:B------:R-:W-:Y:S01]  /*166f0*/  FADD.FTZ R221, R221, R224 ;  /* 0x000000e0dddd7221 */ /* 0x000fe20000010000 */
[C---:B------:R-:W-:Y:S01]  /*16700*/  HMMA.16816.F32.BF16 R128, R28.reuse, R46, R128 ;  /* 0x0000002e1c80723c */ /* 0x040fe20000041880 */
[----:B------:R-:W3:Y:S04]  /*16710*/  LDSM.16.MT88.4 R44, [R240+0xf000] ;  /* 0x00f00000f02c783b */ /* 0x000ee80000004200 */
[----:B------:R-:W-:Y:S01]  /*16720*/  FADD.FTZ R221, R220, R221 ;  /* 0x000000dddcdd7221 */ /* 0x000fe20000010000 */
[-C--:B-1----:R-:W-:Y:S05]  /*16730*/  HMMA.16816.F32.BF16 R132, R28, R48.reuse, R132 ;  /* 0x000000301c84723c */ /* 0x082fea0000041884 */
[----:B------:R-:W-:Y:S01]  /*16740*/  FADD.FTZ R221, R231, R221 ;  /* 0x000000dde7dd7221 */ /* 0x000fe20000010000 */
[C---:B------:R-:W-:Y:S05]  /*16750*/  HMMA.16816.F32.BF16 R136, R40.reuse, R48, R136 ;  /* 0x000000302888723c */ /* 0x040fea0000041888 */
[----:B------:R-:W-:Y:S01]  /*16760*/  FADD.FTZ R238, R238, R221 ;  /* 0x000000ddeeee7221 */ /* 0x000fe20000010000 */
[-C--:B------:R-:W-:Y:S05]  /*16770*/  HMMA.16816.F32.BF16 R140, R40, R50.reuse, R140 ;  /* 0x00000032288c723c */ /* 0x080fea000004188c */
[--C-:B------:R-:W-:Y:S01]  /*16780*/  FFMA.FTZ R48, R56, UR4, -R219.reuse ;  /* 0x0000000438307c23 */ /* 0x100fe200080108db */
[C---:B------:R-:W-:Y:S03]  /*16790*/  HMMA.16816.F32.BF16 R144, R28.reuse, R50, R144 ;  /* 0x000000321c90723c */ /* 0x040fe60000041890 */
[----:B------:R1:W5:Y:S02]  /*167a0*/  MUFU.EX2 R171, R48 ;  /* 0x0000003000ab7308 */ /* 0x0003640000000800 */
[--C-:B------:R-:W-:Y:S01]  /*167b0*/  FFMA.FTZ R56, R60, UR4, -R219.reuse ;  /* 0x000000043c387c23 */ /* 0x100fe200080108db */
[-C--:B--2---:R-:W-:Y:S07]  /*167c0*/  HMMA.16816.F32.BF16 R148, R28, R36.reuse, R148 ;  /* 0x000000241c94723c */ /* 0x084fee0000041894 */
[----:B------:R-:W2:Y:S01]  /*167d0*/  MUFU.EX2 R60, R57 ;  /* 0x00000039003c7308 */ /* 0x000ea20000000800 */
[C---:B------:R-:W-:Y:S04]  /*167e0*/  HMMA.16816.F32.BF16 R152, R40.reuse, R36, R152 ;  /* 0x000000242898723c */ /* 0x040fe80000041898 */
[----:B------:R-:W-:Y:S02]  /*167f0*/  FFMA.FTZ R219, R61, UR4, -R219 ;  /* 0x000000043ddb7c23 */ /* 0x000fe400080108db */
[-C--:B------:R-:W-:Y:S03]  /*16800*/  HMMA.16816.F32.BF16 R156, R40, R38.reuse, R156 ;  /* 0x00000026289c723c */ /* 0x080fe6000004189c */
[----:B------:R-:W-:Y:S01]  /*16810*/  MUFU.EX2 R61, R56 ;  /* 0x00000038003d7308 */ /* 0x000fe20000000800 */
[----:B-1----:R-:W-:Y:S01]  /*16820*/  LDSM.16.MT88.4 R48, [R241+0xd800] ;  /* 0x00d80000f130783b */ /* 0x002fe20000004200 */
[----:B-----5:R-:W-:Y:S01]  /*16830*/  MOV R215, R171 ;  /* 0x000000ab00d77202 */ /* 0x020fe20000000f00 */
[C---:B------:R-:W-:Y:S07]  /*16840*/  HMMA.16816.F32.BF16 R160, R28.reuse, R38, R160 ;  /* 0x000000261ca0723c */ /* 0x040fee00000418a0 */
[----:B------:R-:W1:Y:S01]  /*16850*/  MUFU.EX2 R198, R219 ;  /* 0x000000db00c67308 */ /* 0x000e620000000800 */
[----:B------:R-:W5:Y:S03]  /*16860*/  LDSM.16.MT88.4 R36, [R242+0xd800] ;  /* 0x00d80000f224783b */ /* 0x000f660000004200 */
[----:B------:R-:W-:Y:S01]  /*16870*/  F2FP.BF16.F32.PACK_AB R171, R230, R63 ;  /* 0x0000003fe6ab723e */ /* 0x000fe200000010ff */
[-C--:B---3--:R-:W-:Y:S03]  /*16880*/  HMMA.16816.F32.BF16 R20, R28, R44.reuse, R20 ;  /* 0x0000002c1c14723c */ /* 0x088fe60000041814 */
[----:B------:R-:W-:Y:S03]  /*16890*/  FADD.FTZ R238, R239, R238 ;  /* 0x000000eeefee7221 */ /* 0x000fe60000010000 */
[C---:B------:R-:W-:Y:S05]  /*168a0*/  HMMA.16816.F32.BF16 R32, R40.reuse, R44, R32 ;  /* 0x0000002c2820723c */ /* 0x040fea0000041820 */
[----:B------:R-:W-:Y:S01]  /*168b0*/  FADD.FTZ R238, R237, R238 ;  /* 0x000000eeedee7221 */ /* 0x000fe20000010000 */
[-C--:B------:R-:W-:Y:S01]  /*168c0*/  HMMA.16816.F32.BF16 R164, R40, R46.reuse, R164 ;  /* 0x0000002e28a4723c */ /* 0x080fe200000418a4 */
[----:B------:R-:W3:Y:S05]  /*168d0*/  LDSM.16.MT88.4 R40, [R244+0xf800] ;  /* 0x00f80000f428783b */ /* 0x000eea0000004200 */
[----:B------:R-:W-:Y:S03]  /*168e0*/  HMMA.16816.F32.BF16 R24, R28, R46, R24 ;  /* 0x0000002e1c18723c */ /* 0x000fe60000041818 */
[----:B------:R-:W3:Y:S04]  /*168f0*/  LDSM.16.MT88.4 R44, [R242+0xf800] ;  /* 0x00f80000f22c783b */ /* 0x000ee80000004200 */
[----:B--2---:R-:W-:Y:S04]  /*16900*/  F2FP.BF16.F32.PACK_AB R28, R60, R215 ;  /* 0x000000d73c1c723e */ /* 0x004fe800000010ff */
[----:B-1----:R-:W-:Y:S01]  /*16910*/  F2FP.BF16.F32.PACK_AB R30, R198, R61 ;  /* 0x0000003dc61e723e */ /* 0x002fe200000010ff */
[----:B----4-:R-:W-:Y:S01]  /*16920*/  FFMA.FTZ R218, R197, R185, R218 ;  /* 0x000000b9c5da7223 */ /* 0x010fe200000100da */
[----:B------:R-:W-:Y:S02]  /*16930*/  MOV R197, R58 ;  /* 0x0000003a00c57202 */ /* 0x000fe40000000f00 */
[----:B------:R-:W1:Y:S01]  /*16940*/  LDSM.16.MT88.4 R56, [R241+0xf800] ;  /* 0x00f80000f138783b */ /* 0x000e620000004200 */
[----:B------:R-:W-:Y:S01]  /*16950*/  FADD.FTZ R211, R211, R218 ;  /* 0x000000dad3d37221 */ /* 0x000fe20000010000 */
[----:B------:R-:W-:Y:S02]  /*16960*/  MOV R218, R168 ;  /* 0x000000a800da7202 */ /* 0x000fe40000000f00 */
[C---:B------:R-:W-:Y:S01]  /*16970*/  F2FP.BF16.F32.PACK_AB R168, R66.reuse, R217 ;  /* 0x000000d942a8723e */ /* 0x040fe200000010ff */
[----:B------:R-:W-:Y:S01]  /*16980*/  FADD.FTZ R66, R66, R235 ;  /* 0x000000eb42427221 */ /* 0x000fe20000010000 */
[----:B------:R-:W-:Y:S01]  /*16990*/  F2FP.BF16.F32.PACK_AB R29, R200, R218 ;  /* 0x000000dac81d723e */ /* 0x000fe200000010ff */
[----:B------:R-:W-:Y:S01]  /*169a0*/  FADD.FTZ R210, R210, R211 ;  /* 0x000000d3d2d27221 */ /* 0x000fe20000010000 */
[----:B------:R-:W-:Y:S01]  /*169b0*/  F2FP.BF16.F32.PACK_AB R31, R229, R197 ;  /* 0x000000c5e51f723e */ /* 0x000fe200000010ff */
[----:B------:R-:W-:Y:S02]  /*169c0*/  FADD.FTZ R199, R199, R66 ;  /* 0x00000042c7c77221 */ /* 0x000fe40000010000 */
[-C--:B------:R-:W-:Y:S01]  /*169d0*/  HMMA.16816.F32.BF16 R192, R168, R180.reuse, R4 ;  /* 0x000000b4a8c0723c */ /* 0x080fe20000041804 */
[----:B------:R-:W2:Y:S04]  /*169e0*/  LDSM.16.MT88.4 R4, [R240+0xf800] ;  /* 0x00f80000f004783b */ /* 0x000ea80000004200 */
[----:B------:R-:W-:Y:S01]  /*169f0*/  FADD.FTZ R210, R201, R210 ;  /* 0x000000d2c9d27221 */ /* 0x000fe20000010000 */
[C---:B------:R-:W-:Y:S05]  /*16a00*/  HMMA.16816.F32.BF16 R188, R28.reuse, R180, R8 ;  /* 0x000000b41cbc723c */ /* 0x040fea0000041808 */
[----:B------:R-:W-:Y:S01]  /*16a10*/  FADD.FTZ R227, R227, R210 ;  /* 0x000000d2e3e37221 */ /* 0x000fe20000010000 */
[-C--:B------:R-:W-:Y:S05]  /*16a20*/  HMMA.16816.F32.BF16 R184, R28, R182.reuse, R12 ;  /* 0x000000b61cb8723c */ /* 0x080fea000004180c */
[----:B------:R-:W-:Y:S01]  /*16a30*/  FADD.FTZ R8, R174, R176 ;  /* 0x000000b0ae087221 */ /* 0x000fe20000010000 */
[C---:B------:R-:W-:Y:S05]  /*16a40*/  HMMA.16816.F32.BF16 R180, R168.reuse, R182, R16 ;  /* 0x000000b6a8b4723c */ /* 0x040fea0000041810 */
[----:B------:R-:W-:Y:S01]  /*16a50*/  FADD.FTZ R8, R175, R8 ;  /* 0x00000008af087221 */ /* 0x000fe20000010000 */
[-C--:B-----5:R-:W-:Y:S05]  /*16a60*/  HMMA.16816.F32.BF16 R68, R168, R36.reuse, R68 ;  /* 0x00000024a844723c */ /* 0x0a0fea0000041844 */
        /* <DEDUP_REMOVED lines=28> */
[----:B------:R-:W-:Y:S01]  /*16c30*/  MOV R201, R196 ;  /* 0x000000c400c97202 */ /* 0x000fe20000000f00 */
[C---:B------:R-:W-:Y:S06]  /*16c40*/  HMMA.16816.F32.BF16 R128, R168.reuse, R42, R128 ;  /* 0x0000002aa880723c */ /* 0x040fec0000041880 */
[-C--:B------:R-:W-:Y:S06]  /*16c50*/  HMMA.16816.F32.BF16 R132, R168, R44.reuse, R132 ;  /* 0x0000002ca884723c */ /* 0x080fec0000041884 */
[C---:B------:R-:W-:Y:S06]  /*16c60*/  HMMA.16816.F32.BF16 R136, R28.reuse, R44, R136 ;  /* 0x0000002c1c88723c */ /* 0x040fec0000041888 */
[-C--:B------:R-:W-:Y:S06]  /*16c70*/  HMMA.16816.F32.BF16 R140, R28, R46.reuse, R140 ;  /* 0x0000002e1c8c723c */ /* 0x080fec000004188c */
[C---:B------:R-:W-:Y:S06]  /*16c80*/  HMMA.16816.F32.BF16 R144, R168.reuse, R46, R144 ;  /* 0x0000002ea890723c */ /* 0x040fec0000041890 */
[-C--:B-1----:R-:W-:Y:S06]  /*16c90*/  HMMA.16816.F32.BF16 R148, R168, R56.reuse, R148 ;  /* 0x00000038a894723c */ /* 0x082fec0000041894 */
[C---:B------:R-:W-:Y:S06]  /*16ca0*/  HMMA.16816.F32.BF16 R152, R28.reuse, R56, R152 ;  /* 0x000000381c98723c */ /* 0x040fec0000041898 */
[-C--:B------:R-:W-:Y:S06]  /*16cb0*/  HMMA.16816.F32.BF16 R156, R28, R58.reuse, R156 ;  /* 0x0000003a1c9c723c */ /* 0x080fec000004189c */
[C---:B------:R-:W-:Y:S06]  /*16cc0*/  HMMA.16816.F32.BF16 R160, R168.reuse, R58, R160 ;  /* 0x0000003aa8a0723c */ /* 0x040fec00000418a0 */
[-C--:B--2---:R-:W-:Y:S06]  /*16cd0*/  HMMA.16816.F32.BF16 R176, R168, R4.reuse, R20 ;  /* 0x00000004a8b0723c */ /* 0x084fec0000041814 */
[C---:B------:R-:W-:Y:S06]  /*16ce0*/  HMMA.16816.F32.BF16 R172, R28.reuse, R4, R32 ;  /* 0x000000041cac723c */ /* 0x040fec0000041820 */
[-C--:B------:R-:W-:Y:S05]  /*16cf0*/  HMMA.16816.F32.BF16 R164, R28, R6.reuse, R164 ;  /* 0x000000061ca4723c */ /* 0x080fea00000418a4 */
[----:B------:R-:W-:Y:S01]  /*16d00*/  FADD.FTZ R5, R218, R8 ;  /* 0x00000008da057221 */ /* 0x000fe20000010000 */
[----:B------:R-:W-:Y:S05]  /*16d10*/  HMMA.16816.F32.BF16 R168, R168, R6, R24 ;  /* 0x00000006a8a8723c */ /* 0x000fea0000041818 */
[----:B------:R-:W-:Y:S02]  /*16d20*/  FADD.FTZ R5, R200, R5 ;  /* 0x00000005c8057221 */ /* 0x000fe40000010000 */
[----:B------:R-:W-:Y:S01]  /*16d30*/  FADD.FTZ R6, R232, R199 ;  /* 0x000000c7e8067221 */ /* 0x000fe20000010000 */
[----:B------:R-:W-:Y:S03]  /*16d40*/  MOV R199, R0 ;  /* 0x0000000000c77202 */ /* 0x000fe60000000f00 */
[----:B------:R-:W-:Y:S01]  /*16d50*/  FADD.FTZ R4, R197, R5 ;  /* 0x00000005c5047221 */ /* 0x000fe20000010000 */
[----:B------:R-:W-:Y:S01]  /*16d60*/  FADD.FTZ R5, R230, R63 ;  /* 0x0000003fe6057221 */ /* 0x000fe20000010000 */
[----:B------:R-:W-:Y:S02]  /*16d70*/  MOV R197, R2 ;  /* 0x0000000200c57202 */ /* 0x000fe40000000f00 */
        /* <DEDUP_REMOVED lines=8> */
.L_x_428:
[----:B------:R-:W4:Y:S04]  /*16e00*/  LDL.LU R7, [R1+0x4c] ;  /* 0x00004c0001077983 */ /* 0x000f280000300800 */
[----:B------:R-:W4:Y:S04]  /*16e10*/  LDL.LU R10, [R1+0x44] ;  /* 0x00004400010a7983 */ /* 0x000f280000300800 */
[----:B------:R-:W4:Y:S04]  /*16e20*/  LDL.LU R9, [R1+0x40] ;  /* 0x0000400001097983 */ /* 0x000f280000300800 */
[----:B-123--:R-:W2:Y:S01]  /*16e30*/  LDL.LU R6, [R1+0x48] ;  /* 0x0000480001067983 */ /* 0x00eea20000300800 */
[----:B------:R-:W1:Y:S01]  /*16e40*/  S2UR UR7, SR_CTAID.X ;  /* 0x00000000000779c3 */ /* 0x000e620000002500 */
[----:B------:R-:W-:Y:S01]  /*16e50*/  MOV R16, 0x3f800000 ;  /* 0x3f80000000107802 */ /* 0x000fe20000000f00 */
[----:B------:R-:W-:Y:S01]  /*16e60*/  UISETP.NE.AND UP0, UPT, UR15, -0x1, UPT ;  /* 0xffffffff0f00788c */ /* 0x000fe2000bf05270 */
[----:B------:R-:W3:Y:S01]  /*16e70*/  S2R R19, SR_TID.X ;  /* 0x0000000000137919 */ /* 0x000ee20000002100 */
[----:B------:R-:W-:-:S04]  /*16e80*/  MOV R17, 0x3f800000 ;  /* 0x3f80000000117802 */ /* 0x000fc80000000f00 */
[----:B------:R-:W3:Y:S05]  /*16e90*/  S2UR UR8, SR_CgaCtaId ;  /* 0x00000000000879c3 */ /* 0x000eea0000008800 */
[----:B------:R-:W-:Y:S02]  /*16ea0*/  @UP0 ULDC.64 UR4, c[0x0][0x298] ;  /* 0x0000a60000040ab9 */ /* 0x000fe40000000a00 */
[----:B------:R-:W-:-:S03]  /*16eb0*/  @UP0 UIMAD.WIDE.U32 UR10, UR15, UR4, URZ ;  /* 0x000000040f0a02a5 */ /* 0x000fc6000f8e003f */
[----:B------:R-:W-:Y:S01]  /*16ec0*/  UMOV UR4, 0x400 ;  /* 0x0000040000047882 */ /* 0x000fe20000000000 */
[----:B-1----:R-:W-:Y:S02]  /*16ed0*/  UIMAD UR6, UR7, -0x80, UR17 ;  /* 0xffffff80070678a4 */ /* 0x002fe4000f8e0211 */
[----:B---3--:R-:W-:Y:S02]  /*16ee0*/  ULEA UR4, UR8, UR4, 0x18 ;  /* 0x0000000408047291 */ /* 0x008fe4000f8ec03f */
[----:B------:R-:W-:Y:S01]  /*16ef0*/  @UP0 UIMAD UR8, UR15, UR5, UR11 ;  /* 0x000000050f0802a4 */ /* 0x000fe2000f8e020b */
[----:B----4-:R-:W1:Y:S04]  /*16f00*/  SHFL.BFLY PT, R11, R7, 0x2, 0x1f ;  /* 0x0c401f00070b7f89 */ /* 0x010e6800000e0000 */
[----:B------:R-:W3:Y:S04]  /*16f10*/  SHFL.BFLY PT, R8, R10, 0x2, 0x1f ;  /* 0x0c401f000a087f89 */ /* 0x000ee800000e0000 */
[----:B------:R-:W4:Y:S04]  /*16f20*/  SHFL.BFLY PT, R5, R9, 0x2, 0x1f ;  /* 0x0c401f0009057f89 */ /* 0x000f2800000e0000 */
[----:B--2---:R-:W2:Y:S01]  /*16f30*/  SHFL.BFLY PT, R4, R6, 0x2, 0x1f ;  /* 0x0c401f0006047f89 */ /* 0x004ea200000e0000 */
[----:B-1----:R-:W-:-:S02]  /*16f40*/  FADD.FTZ R11, R11, R7 ;  /* 0x000000070b0b7221 */ /* 0x002fc40000010000 */
[----:B------:R-:W1:Y:S01]  /*16f50*/  S2R R7, SR_TID.X ;  /* 0x0000000000077919 */ /* 0x000e620000002100 */
[----:B---3--:R-:W-:Y:S02]  /*16f60*/  FADD.FTZ R8, R8, R10 ;  /* 0x0000000a08087221 */ /* 0x008fe40000010000 */
[----:B------:R-:W3:Y:S01]  /*16f70*/  SHFL.BFLY PT, R12, R11, 0x1, 0x1f ;  /* 0x0c201f000b0c7f89 */ /* 0x000ee200000e0000 */
[----:B----4-:R-:W-:-:S03]  /*16f80*/  FADD.FTZ R5, R5, R9 ;  /* 0x0000000905057221 */ /* 0x010fc60000010000 */
[----:B------:R-:W4:Y:S01]  /*16f90*/  SHFL.BFLY PT, R13, R8, 0x1, 0x1f ;  /* 0x0c201f00080d7f89 */ /* 0x000f2200000e0000 */
[----:B--2---:R-:W-:-:S03]  /*16fa0*/  FADD.FTZ R4, R4, R6 ;  /* 0x0000000604047221 */ /* 0x004fc60000010000 */
[----:B------:R-:W2:Y:S04]  /*16fb0*/  SHFL.BFLY PT, R10, R5, 0x1, 0x1f ;  /* 0x0c201f00050a7f89 */ /* 0x000ea800000e0000 */
[----:B------:R-:W2:Y:S01]  /*16fc0*/  SHFL.BFLY PT, R9, R4, 0x1, 0x1f ;  /* 0x0c201f0004097f89 */ /* 0x000ea200000e0000 */
[----:B---3--:R-:W-:Y:S01]  /*16fd0*/  FADD.FTZ R12, R11, R12 ;  /* 0x0000000c0b0c7221 */ /* 0x008fe20000010000 */
[----:B-1----:R-:W-:Y:S01]  /*16fe0*/  SHF.R.S32.HI R6, RZ, 0x1f, R7 ;  /* 0x0000001fff067819 */ /* 0x002fe20000011407 */
[----:B----4-:R-:W-:-:S03]  /*16ff0*/  FADD.FTZ R11, R8, R13 ;  /* 0x0000000d080b7221 */ /* 0x010fc60000010000 */
[----:B------:R-:W-:Y:S02]  /*17000*/  FSETP.NE.FTZ.AND P6, PT, R12, RZ, PT ;  /* 0x000000ff0c00720b */ /* 0x000fe40003fd5000 */
[CC--:B------:R-:W-:Y:S01]  /*17010*/  LEA.HI R18, R6.reuse, R7.reuse, RZ, 0x2 ;  /* 0x0000000706127211 */ /* 0x0c0fe200078f10ff */
[----:B--2---:R-:W-:Y:S01]  /*17020*/  FADD.FTZ R10, R5, R10 ;  /* 0x0000000a050a7221 */ /* 0x004fe20000010000 */
[-C--:B------:R-:W-:Y:S02]  /*17030*/  LEA.HI R8, R6, R7.reuse, RZ, 0x5 ;  /* 0x0000000706087211 */ /* 0x080fe400078f28ff */
[----:B------:R-:W-:Y:S01]  /*17040*/  LOP3.LUT R20, R18, 0x3ffffffc, RZ, 0xc0, !PT ;  /* 0x3ffffffc12147812 */ /* 0x000fe200078ec0ff */
[----:B------:R-:W-:Y:S01]  /*17050*/  FADD.FTZ R9, R4, R9 ;  /* 0x0000000904097221 */ /* 0x000fe20000010000 */
[----:B------:R-:W-:Y:S02]  /*17060*/  LOP3.LUT R14, R8, 0xffffffe0, RZ, 0xc0, !PT ;  /* 0xffffffe0080e7812 */ /* 0x000fe400078ec0ff */
[----:B------:R-:W-:-:S02]  /*17070*/  LEA.HI R6, R6, R7, RZ, 0x3 ;  /* 0x0000000706067211 */ /* 0x000fc400078f18ff */
[--C-:B------:R-:W-:Y:S01]  /*17080*/  SHF.R.S32.HI R15, RZ, 0x2, R18.reuse ;  /* 0x00000002ff0f7819 */ /* 0x100fe20000011412 */
[----:B------:R-:W1:Y:S01]  /*17090*/  @P6 MUFU.RCP R16, R12 ;  /* 0x0000000c00106308 */ /* 0x000e620000001000 */
[----:B------:R-:W-:Y:S02]  /*170a0*/  SHF.R.S32.HI R18, RZ, 0x1f, R18 ;  /* 0x0000001fff127819 */ /* 0x000fe40000011412 */
[-C--:B------:R-:W-:Y:S02]  /*170b0*/  IADD3 R13, -R20, R7.reuse, RZ ;  /* 0x00000007140d7210 */ /* 0x080fe40007ffe1ff */
[----:B------:R-:W-:Y:S02]  /*170c0*/  IADD3 R7, -R14, R7, RZ ;  /* 0x000000070e077210 */ /* 0x000fe40007ffe1ff */
[----:B------:R-:W-:Y:S02]  /*170d0*/  SHF.R.S32.HI R14, RZ, 0x3, R6 ;  /* 0x00000003ff0e7819 */ /* 0x000fe40000011406 */
[----:B------:R-:W-:-:S02]  /*170e0*/  LEA.HI R18, R18, R15, RZ, 0x3 ;  /* 0x0000000f12127211 */ /* 0x000fc400078f18ff */
[----:B------:R-:W-:Y:S02]  /*170f0*/  FSETP.NE.FTZ.AND P3, PT, R11, RZ, PT ;  /* 0x000000ff0b00720b */ /* 0x000fe40003f75000 */
[----:B------:R-:W-:Y:S02]  /*17100*/  ISETP.GE.AND P0, PT, R14, UR6, PT ;  /* 0x000000060e007c0c */ /* 0x000fe4000bf06270 */
[----:B------:R-:W-:Y:S02]  /*17110*/  LOP3.LUT R14, R18, 0xfffffff8, RZ, 0xc0, !PT ;  /* 0xfffffff8120e7812 */ /* 0x000fe400078ec0ff */
[----:B------:R-:W-:Y:S01]  /*17120*/  SHF.R.S32.HI R8, RZ, 0x5, R8 ;  /* 0x00000005ff087819 */ /* 0x000fe20000011408 */
[C---:B-1----:R-:W-:Y:S01]  /*17130*/  FMUL.FTZ R192, R16.reuse, R192 ;  /* 0x000000c010c07220 */ /* 0x042fe20000410000 */
[----:B------:R-:W-:Y:S01]  /*17140*/  IADD3 R14, R15, -R14, RZ ;  /* 0x8000000e0f0e7210 */ /* 0x000fe20007ffe0ff */
[----:B------:R-:W-:Y:S01]  /*17150*/  FMUL.FTZ R193, R16, R193 ;  /* 0x000000c110c17220 */ /* 0x000fe20000410000 */
[----:B------:R-:W-:Y:S01]  /*17160*/  LEA R15, R8, R13, 0x9 ;  /* 0x0000000d080f7211 */ /* 0x000fe200078e48ff */
        /* <DEDUP_REMOVED lines=30> */
[----:B------:R-:W1:Y:S01]  /*17350*/  @P6 LDC R13, c[0x0][0x2e8] ;  /* 0x0000ba00ff0d6b82 */ /* 0x000e620000000800 */
[----:B------:R-:W-:Y:S01]  /*17360*/  SHF.L.U32 R16, R14, 0x6, RZ ;  /* 0x000000060e107819 */ /* 0x000fe200000006ff */
[----:B------:R-:W2:Y:S01]  /*17370*/  @P3 MUFU.RCP R17, R11 ;  /* 0x0000000b00113308 */ /* 0x000ea20000001000 */
[----:B------:R-:W-:-:S02]  /*17380*/  SHF.R.S32.HI R4, RZ, 0x1f, R19 ;  /* 0x0000001fff047819 */ /* 0x000fc40000011413 */
[----:B------:R-:W-:Y:S02]  /*17390*/  R2P PR, R14, 0x6 ;  /* 0x000000060e007804 */ /* 0x000fe40000000000 */
[----:B------:R-:W-:Y:S02]  /*173a0*/  LOP3.LUT R16, R16, 0x1c0, RZ, 0xc0, !PT ;  /* 0x000001c010107812 */ /* 0x000fe400078ec0ff */
[----:B------:R-:W-:Y:S02]  /*173b0*/  PLOP3.LUT P5, PT, PT, PT, UP0, 0x80, 0x0 ;  /* 0x000000000000781c */ /* 0x000fe40003faf008 */
[----:B------:R-:W-:Y:S02]  /*173c0*/  LEA.HI R5, R4, R19, RZ, 0x3 ;  /* 0x0000001304057211 */ /* 0x000fe400078f18ff */
[----:B------:R-:W-:Y:S02]  /*173d0*/  LEA.HI R16, R16, R16, RZ, 0x1d ;  /* 0x0000001010107211 */ /* 0x000fe400078fe8ff */
[----:B------:R-:W-:-:S02]  /*173e0*/  LOP3.LUT R4, R5, 0xfffffff8, RZ, 0xc0, !PT ;  /* 0xfffffff805047812 */ /* 0x000fc400078ec0ff */
[----:B------:R-:W-:Y:S02]  /*173f0*/  LEA R16, R15, R16, 0x1 ;  /* 0x000000100f107211 */ /* 0x000fe400078e08ff */
[----:B------:R-:W-:Y:S01]  /*17400*/  IADD3 R4, -R4, R19, RZ ;  /* 0x0000001304047210 */ /* 0x000fe20007ffe1ff */
[C---:B--2---:R-:W-:Y:S01]  /*17410*/  FMUL.FTZ R194, R17.reuse, R194 ;  /* 0x000000c211c27220 */ /* 0x044fe20000410000 */
[----:B------:R-:W-:Y:S01]  /*17420*/  LOP3.LUT R18, R14, 0x1, RZ, 0xc0, !PT ;  /* 0x000000010e127812 */ /* 0x000fe200078ec0ff */
[----:B------:R2:W3:Y:S01]  /*17430*/  @P6 MUFU.LG2 R19, R12 ;  /* 0x0000000c00136308 */ /* 0x0004e20000000c00 */
        /* <DEDUP_REMOVED lines=8> */
[----:B------:R-:W-:Y:S01]  /*174c0*/  FMUL.FTZ R83, R17, R83 ;  /* 0x0000005311537220 */ /* 0x000fe20000410000 */
[----:B------:R-:W-:-:S02]  /*174d0*/  ISETP.NE.U32.AND P4, PT, R18, 0x1, PT ;  /* 0x000000011200780c */ /* 0x000fc40003f85070 */
[----:B------:R-:W-:Y:S02]  /*174e0*/  SEL R15, R15, 0xffffffe0, !P1 ;  /* 0xffffffe00f0f7807 */ /* 0x000fe40004800000 */
[----:B------:R-:W-:Y:S02]  /*174f0*/  SEL R14, R14, 0xffffffc0, !P2 ;  /* 0xffffffc00e0e7807 */ /* 0x000fe40005000000 */
[----:B--2---:R-:W-:Y:S01]  /*17500*/  LEA R12, R16, UR4, 0x1 ;  /* 0x00000004100c7c11 */ /* 0x004fe2000f8e08ff */
[----:B---3--:R-:W-:Y:S06]  /*17510*/  @P5 BRA `(.L_x_432) ;  /* 0x00000000001c5947 */ /* 0x008fec0003800000 */
[----:B------:R-:W2:Y:S01]  /*17520*/  S2UR UR9, SR_CTAID.Y ;  /* 0x00000000000979c3 */ /* 0x000ea20000002600 */
[----:B------:R-:W-:Y:S01]  /*17530*/  ULDC.64 UR4, c[0x0][0x290] ;  /* 0x0000a40000047ab9 */ /* 0x000fe20000000a00 */
[----:B--2---:R-:W-:Y:S02]  /*17540*/  USHF.R.S32.HI UR8, URZ, 0x1f, UR9 ;  /* 0x0000001f3f087899 */ /* 0x004fe40008011409 */
[----:B------:R-:W-:Y:S02]  /*17550*/  UIMAD.WIDE.U32 UR10, UR9, UR4, URZ ;  /* 0x00000004090a72a5 */ /* 0x000fe4000f8e003f */
[----:B------:R-:W-:-:S04]  /*17560*/  UIMAD UR8, UR8, UR4, URZ ;  /* 0x00000004080872a4 */ /* 0x000fc8000f8e023f */
[----:B------:R-:W-:-:S04]  /*17570*/  UIMAD UR8, UR9, UR5, UR8 ;  /* 0x00000005090872a4 */ /* 0x000fc8000f8e0208 */
[----:B------:R-:W-:-:S12]  /*17580*/  UIADD3 UR8, UR11, UR8, URZ ;  /* 0x000000080b087290 */ /* 0x000fd8000fffe03f */
.L_x_432:
        /* <DEDUP_REMOVED lines=24> */
.L_x_433:
        /* <DEDUP_REMOVED lines=11> */
[----:B------:R-:W-:Y:S01]  /*177c0*/  FMUL.FTZ R130, R17, R130 ;  /* 0x0000008211827220 */ /* 0x000fe20000410000 */
[----:B------:R-:W-:Y:S01]  /*177d0*/  F2FP.BF16.F32.PACK_AB R193, R193, R192 ;  /* 0x000000c0c1c1723e */ /* 0x000fe200000010ff */
[----:B------:R-:W-:Y:S01]  /*177e0*/  FMUL.FTZ R131, R17, R131 ;  /* 0x0000008311837220 */ /* 0x000fe20000410000 */
[----:B------:R-:W-:Y:S01]  /*177f0*/  @!P1 PLOP3.LUT P4, PT, P2, PT, PT, 0x80, 0x0 ;  /* 0x000000000000981c */ /* 0x000fe2000178f070 */
[----:B------:R-:W1:Y:S01]  /*17800*/  @P5 MUFU.RCP R20, R10 ;  /* 0x0000000a00145308 */ /* 0x000e620000001000 */
[----:B------:R-:W-:Y:S01]  /*17810*/  FSETP.NE.FTZ.AND P2, PT, R9, RZ, PT ;  /* 0x000000ff0900720b */ /* 0x000fe20003f55000 */
[----:B------:R-:W-:Y:S01]  /*17820*/  STS [R12], R193 ;  /* 0x000000c10c007388 */ /* 0x000fe20000000800 */
[----:B------:R-:W-:Y:S01]  /*17830*/  F2FP.BF16.F32.PACK_AB R195, R195, R194 ;  /* 0x000000c2c3c3723e */ /* 0x000fe200000010ff */
[----:B------:R-:W-:Y:S01]  /*17840*/  FMUL.FTZ R134, R17, R134 ;  /* 0x0000008611867220 */ /* 0x000fe20000410000 */
[----:B------:R-:W-:Y:S01]  /*17850*/  F2FP.BF16.F32.PACK_AB R180, R181, R180 ;  /* 0x000000b4b5b4723e */ /* 0x000fe200000010ff */
[----:B------:R-:W-:Y:S01]  /*17860*/  FMUL.FTZ R135, R17, R135 ;  /* 0x0000008711877220 */ /* 0x000fe20000410000 */
        /* <DEDUP_REMOVED lines=23> */
[----:B------:R-:W-:Y:S01]  /*179e0*/  FMUL.FTZ R93, R20, R93 ;  /* 0x0000005d145d7220 */ /* 0x000fe20000410000 */
        /* <DEDUP_REMOVED lines=74> */
[----:B------:R-:W-:Y:S01]  /*17e90*/  STS [R15+0x2000], R76 ;  /* 0x0020004c0f007388 */ /* 0x000fe20000000800 */
[----:B------:R-:W-:Y:S01]  /*17ea0*/  IADD3 R29, R15, R14, RZ ;  /* 0x0000000e0f1d7210 */ /* 0x000fe20007ffe0ff */
        /* <DEDUP_REMOVED lines=25> */
[----:B------:R-:W-:Y:S01]  /*18040*/  FMUL.FTZ R163, R17, R163 ;  /* 0x000000a311a37220 */ /* 0x000fe20000410000 */
[----:B------:R-:W-:Y:S01]  /*18050*/  STS [R23+0x2400], R90 ;  /* 0x0024005a17007388 */ /* 0x000fe20000000800 */
[----:B------:R-:W-:Y:S01]  /*18060*/  F2FP.BF16.F32.PACK_AB R132, R133, R132 ;  /* 0x000000848584723e */ /* 0x000fe200000010ff */
[----:B------:R-:W1:Y:S01]  /*18070*/  @!P1 LDC R14, c[0x0][0x2c4] ;  /* 0x0000b100ff0e9b82 */ /* 0x000e620000000800 */
[----:B------:R-:W-:Y:S01]  /*18080*/  F2FP.BF16.F32.PACK_AB R134, R135, R134 ;  /* 0x000000868786723e */ /* 0x000fe200000010ff */
[----:B------:R-:W-:Y:S01]  /*18090*/  STS [R25+0x2000], R92 ;  /* 0x0020005c19007388 */ /* 0x000fe20000000800 */
[C---:B------:R-:W-:Y:S01]  /*180a0*/  FMUL.FTZ R152, R20.reuse, R152 ;  /* 0x0000009814987220 */ /* 0x040fe20000410000 */
[C---:B------:R-:W-:Y:S01]  /*180b0*/  FMUL.FTZ R153, R20.reuse, R153 ;  /* 0x0000009914997220 */ /* 0x040fe20000410000 */
[----:B------:R-:W-:Y:S01]  /*180c0*/  F2FP.BF16.F32.PACK_AB R144, R145, R144 ;  /* 0x000000909190723e */ /* 0x000fe200000010ff */
[----:B------:R-:W-:Y:S01]  /*180d0*/  STS [R25+0x2400], R94 ;  /* 0x0024005e19007388 */ /* 0x000fe20000000800 */
[----:B------:R-:W-:Y:S01]  /*180e0*/  F2FP.BF16.F32.PACK_AB R146, R147, R146 ;  /* 0x000000929392723e */ /* 0x000fe200000010ff */
[C---:B------:R-:W-:Y:S01]  /*180f0*/  FMUL.FTZ R156, R20.reuse, R156 ;  /* 0x0000009c149c7220 */ /* 0x040fe20000410000 */
[C---:B------:R-:W-:Y:S01]  /*18100*/  FMUL.FTZ R157, R20.reuse, R157 ;  /* 0x0000009d149d7220 */ /* 0x040fe20000410000 */
[----:B------:R-:W-:Y:S01]  /*18110*/  STS [R27], R100 ;  /* 0x000000641b007388 */ /* 0x000fe20000000800 */
[----:B------:R-:W-:Y:S01]  /*18120*/  F2FP.BF16.F32.PACK_AB R136, R137, R136 ;  /* 0x000000888988723e */ /* 0x000fe200000010ff */
[----:B------:R-:W-:Y:S01]  /*18130*/  FMUL.FTZ R178, R17, R178 ;  /* 0x000000b211b27220 */ /* 0x000fe20000410000 */
[----:B------:R-:W-:Y:S01]  /*18140*/  F2FP.BF16.F32.PACK_AB R138, R139, R138 ;  /* 0x0000008a8b8a723e */ /* 0x000fe200000010ff */
[----:B------:R-:W-:Y:S01]  /*18150*/  STS [R27+0x400], R102 ;  /* 0x000400661b007388 */ /* 0x000fe20000000800 */
[C---:B------:R-:W-:Y:S01]  /*18160*/  FMUL.FTZ R179, R17.reuse, R179 ;  /* 0x000000b311b37220 */ /* 0x040fe20000410000 */
[----:B------:R-:W-:Y:S01]  /*18170*/  FMUL.FTZ R170, R17, R170 ;  /* 0x000000aa11aa7220 */ /* 0x000fe20000410000 */
        /* <DEDUP_REMOVED lines=16> */
[----:B------:R-:W2:Y:S01]  /*18280*/  @!P1 LDC R31, c[0x0][0x270] ;  /* 0x00009c00ff1f9b82 */ /* 0x000ea20000000800 */
[----:B------:R-:W-:Y:S01]  /*18290*/  STS [R29+0x2000], R108 ;  /* 0x0020006c1d007388 */ /* 0x000fe20000000800 */
[----:B------:R-:W-:Y:S01]  /*182a0*/  F2FP.BF16.F32.PACK_AB R154, R155, R154 ;  /* 0x0000009a9b9a723e */ /* 0x000fe200000010ff */
[----:B------:R-:W3:Y:S01]  /*182b0*/  @P3 MUFU.LG2 R11, R11 ;  /* 0x0000000b000b3308 */ /* 0x000ee20000000c00 */
[----:B------:R-:W-:Y:S01]  /*182c0*/  F2FP.BF16.F32.PACK_AB R156, R157, R156 ;  /* 0x0000009c9d9c723e */ /* 0x000fe200000010ff */
[----:B------:R-:W-:Y:S01]  /*182d0*/  STS [R29+0x2400], R110 ;  /* 0x0024006e1d007388 */ /* 0x000fe20000000800 */
[----:B------:R-:W-:Y:S01]  /*182e0*/  F2FP.BF16.F32.PACK_AB R158, R159, R158 ;  /* 0x0000009e9f9e723e */ /* 0x000fe200000010ff */
[----:B------:R-:W-:Y:S01]  /*182f0*/  BSSY B0, `(.L_x_434) ;  /* 0x000008b000007945 */ /* 0x000fe20003800000 */
[----:B------:R-:W-:Y:S01]  /*18300*/  F2FP.BF16.F32.PACK_AB R176, R177, R176 ;  /* 0x000000b0b1b0723e */ /* 0x000fe200000010ff */
[----:B------:R-:W-:Y:S01]  /*18310*/  STS [R12+0x4000], R117 ;  /* 0x004000750c007388 */ /* 0x000fe20000000800 */
[----:B------:R-:W-:Y:S01]  /*18320*/  F2FP.BF16.F32.PACK_AB R178, R179, R178 ;  /* 0x000000b2b3b2723e */ /* 0x000fe200000010ff */
[----:B-1----:R-:W2:Y:S01]  /*18330*/  @P4 LDC R14, c[0x0][0x2e4] ;  /* 0x0000b900ff0e4b82 */ /* 0x002ea20000000800 */
[----:B------:R-:W-:Y:S01]  /*18340*/  F2FP.BF16.F32.PACK_AB R168, R169, R168 ;  /* 0x000000a8a9a8723e */ /* 0x000fe200000010ff */
[----:B------:R-:W-:Y:S01]  /*18350*/  STS [R12+0x4400], R119 ;  /* 0x004400770c007388 */ /* 0x000fe20000000800 */
[----:B------:R-:W-:Y:S01]  /*18360*/  F2FP.BF16.F32.PACK_AB R17, R17, R170 ;  /* 0x000000aa1111723e */ /* 0x000fe200000010ff */
[----:B------:R-:W-:Y:S01]  /*18370*/  @P5 MUFU.LG2 R10, R10 ;  /* 0x0000000a000a5308 */ /* 0x000fe20000000c00 */
[----:B------:R-:W-:Y:S01]  /*18380*/  F2FP.BF16.F32.PACK_AB R172, R173, R172 ;  /* 0x000000acadac723e */ /* 0x000fe200000010ff */
[----:B------:R-:W-:Y:S01]  /*18390*/  STS [R13+0x4000], R128 ;  /* 0x004000800d007388 */ /* 0x000fe20000000800 */
[----:B------:R-:W-:Y:S01]  /*183a0*/  F2FP.BF16.F32.PACK_AB R174, R175, R174 ;  /* 0x000000aeafae723e */ /* 0x000fe200000010ff */
[----:B------:R-:W1:Y:S01]  /*183b0*/  @P3 LDC R22, c[0x0][0x2e8] ;  /* 0x0000ba00ff163b82 */ /* 0x000e620000000800 */
[----:B------:R-:W-:Y:S01]  /*183c0*/  F2FP.BF16.F32.PACK_AB R164, R165, R164 ;  /* 0x000000a4a5a4723e */ /* 0x000fe200000010ff */
[----:B------:R-:W-:Y:S01]  /*183d0*/  STS [R13+0x4400], R130 ;  /* 0x004400820d007388 */ /* 0x000fe20000000800 */
[----:B------:R-:W-:Y:S01]  /*183e0*/  F2FP.BF16.F32.PACK_AB R166, R167, R166 ;  /* 0x000000a6a7a6723e */ /* 0x000fe200000010ff */
[----:B------:R-:W4:Y:S01]  /*183f0*/  @P2 MUFU.LG2 R9, R9 ;  /* 0x0000000900092308 */ /* 0x000f220000000c00 */
[C---:B------:R-:W-:Y:S01]  /*18400*/  LEA.HI.SX32 R24, R6.reuse, 0x10, 0x1d ;  /* 0x0000001006187811 */ /* 0x040fe200078feaff */
[----:B------:R-:W-:Y:S01]  /*18410*/  STS [R12+0x6000], R121 ;  /* 0x006000790c007388 */ /* 0x000fe20000000800 */
[----:B---3--:R-:W-:Y:S01]  /*18420*/  @P3 FMUL.FTZ R26, R11, 0.69314718246459960938 ;  /* 0x3f3172180b1a3820 */ /* 0x008fe20000410000 */
[----:B------:R-:W-:-:S02]  /*18430*/  LEA.HI.SX32 R6, R6, 0x20, 0x1d ;  /* 0x0000002006067811 */ /* 0x000fc400078feaff */
[----:B------:R-:W-:Y:S01]  /*18440*/  STS [R12+0x6400], R123 ;  /* 0x0064007b0c007388 */ /* 0x000fe20000000800 */
[----:B------:R-:W-:-:S03]  /*18450*/  ISETP.GE.AND P4, PT, R24, UR6, PT ;  /* 0x0000000618007c0c */ /* 0x000fc6000bf86270 */
[----:B------:R-:W-:Y:S04]  /*18460*/  STS [R13+0x6000], R124 ;  /* 0x0060007c0d007388 */ /* 0x000fe80000000800 */
[----:B------:R3:W-:Y:S01]  /*18470*/  STS [R13+0x6400], R126 ;  /* 0x0064007e0d007388 */ /* 0x0007e20000000800 */
[----:B----4-:R-:W-:-:S03]  /*18480*/  @P2 FMUL.FTZ R9, R9, 0.69314718246459960938 ;  /* 0x3f31721809092820 */ /* 0x010fc60000410000 */
[----:B------:R-:W-:Y:S04]  /*18490*/  STS [R21+0x4000], R132 ;  /* 0x0040008415007388 */ /* 0x000fe80000000800 */
[----:B------:R-:W-:Y:S04]  /*184a0*/  STS [R21+0x4400], R134 ;  /* 0x0044008615007388 */ /* 0x000fe80000000800 */
[----:B------:R-:W-:Y:S04]  /*184b0*/  STS [R15+0x4000], R144 ;  /* 0x004000900f007388 */ /* 0x000fe80000000800 */
[----:B------:R-:W-:Y:S04]  /*184c0*/  STS [R15+0x4400], R146 ;  /* 0x004400920f007388 */ /* 0x000fe80000000800 */
[----:B------:R-:W-:Y:S04]  /*184d0*/  STS [R21+0x6000], R136 ;  /* 0x0060008815007388 */ /* 0x000fe80000000800 */
[----:B------:R4:W-:Y:S01]  /*184e0*/  STS [R21+0x6400], R138 ;  /* 0x0064008a15007388 */ /* 0x0009e20000000800 */
[----:B---3--:R-:W3:Y:S03]  /*184f0*/  @P1 LDC.64 R12, c[0x0][0x2c0] ;  /* 0x0000b000ff0c1b82 */ /* 0x008ee60000000a00 */
[----:B------:R-:W-:Y:S04]  /*18500*/  STS [R15+0x6000], R140 ;  /* 0x0060008c0f007388 */ /* 0x000fe80000000800 */
[----:B------:R-:W-:Y:S04]  /*18510*/  STS [R15+0x6400], R142 ;  /* 0x0064008e0f007388 */ /* 0x000fe80000000800 */
[----:B------:R-:W-:Y:S04]  /*18520*/  STS [R23+0x4000], R148 ;  /* 0x0040009417007388 */ /* 0x000fe80000000800 */
[----:B------:R-:W-:Y:S04]  /*18530*/  STS [R23+0x4400], R150 ;  /* 0x0044009617007388 */ /* 0x000fe80000000800 */
[----:B------:R-:W-:Y:S04]  /*18540*/  STS [R25+0x4000], R160 ;  /* 0x004000a019007388 */ /* 0x000fe80000000800 */
[----:B------:R-:W-:Y:S01]  /*18550*/  STS [R25+0x4400], R162 ;  /* 0x004400a219007388 */ /* 0x000fe20000000800 */
[----:B----4-:R-:W-:Y:S01]  /*18560*/  @P1 MOV R21, 0x1 ;  /* 0x0000000100151802 */ /* 0x010fe20000000f00 */
[----:B--2---:R-:W-:-:S02]  /*18570*/  @!P1 IMAD R21, R14, R31, RZ ;  /* 0x0000001f0e159224 */ /* 0x004fc400078e02ff */
[----:B------:R-:W-:Y:S01]  /*18580*/  STS [R23+0x6000], R152 ;  /* 0x0060009817007388 */ /* 0x000fe20000000800 */
[----:B---3--:R-:W-:Y:S01]  /*18590*/  @P1 IMAD R24, R13, R12, RZ ;  /* 0x0000000c0d181224 */ /* 0x008fe200078e02ff */
[----:B------:R-:W-:Y:S01]  /*185a0*/  @!P1 MOV R24, R14 ;  /* 0x0000000e00189202 */ /* 0x000fe20000000f00 */
[----:B------:R-:W-:Y:S01]  /*185b0*/  @P5 FMUL.FTZ R13, R10, 0.69314718246459960938 ;  /* 0x3f3172180a0d5820 */ /* 0x000fe20000410000 */
[----:B------:R2:W-:Y:S01]  /*185c0*/  STS [R23+0x6400], R154 ;  /* 0x0064009a17007388 */ /* 0x0005e20000000800 */
[----:B------:R-:W-:Y:S01]  /*185d0*/  MOV R12, 0x7f800000 ;  /* 0x7f800000000c7802 */ /* 0x000fe20000000f00 */
[----:B-1----:R-:W-:Y:S01]  /*185e0*/  @P3 FFMA.FTZ R12, R3, R22, R26 ;  /* 0x00000016030c3223 */ /* 0x002fe2000001001a */
[----:B------:R-:W-:Y:S01]  /*185f0*/  ISETP.GE.AND P3, PT, R6, UR6, PT ;  /* 0x0000000606007c0c */ /* 0x000fe2000bf66270 */
[----:B------:R-:W-:Y:S01]  /*18600*/  STS [R25+0x6000], R156 ;  /* 0x0060009c19007388 */ /* 0x000fe20000000800 */
[----:B------:R-:W-:-:S03]  /*18610*/  MOV R6, 0x7f800000 ;  /* 0x7f80000000067802 */ /* 0x000fc60000000f00 */
[----:B------:R1:W-:Y:S04]  /*18620*/  STS [R25+0x6400], R158 ;  /* 0x0064009e19007388 */ /* 0x0003e80000000800 */
[----:B------:R-:W-:Y:S04]  /*18630*/  STS [R27+0x4000], R176 ;  /* 0x004000b01b007388 */ /* 0x000fe80000000800 */
[----:B------:R-:W-:Y:S04]  /*18640*/  STS [R27+0x4400], R178 ;  /* 0x004400b21b007388 */ /* 0x000fe80000000800 */
[----:B------:R-:W-:Y:S04]  /*18650*/  STS [R29+0x4000], R168 ;  /* 0x004000a81d007388 */ /* 0x000fe80000000800 */
[----:B------:R3:W-:Y:S01]  /*18660*/  STS [R29+0x4400], R17 ;  /* 0x004400111d007388 */ /* 0x0007e20000000800 */
[----:B--2---:R-:W2:Y:S03]  /*18670*/  @P1 LDC R23, c[0x0][0x2c0] ;  /* 0x0000b000ff171b82 */ /* 0x004ea60000000800 */
[----:B------:R4:W-:Y:S04]  /*18680*/  STS [R27+0x6000], R172 ;  /* 0x006000ac1b007388 */ /* 0x0009e80000000800 */
[----:B------:R4:W-:Y:S01]  /*18690*/  STS [R27+0x6400], R174 ;  /* 0x006400ae1b007388 */ /* 0x0009e20000000800 */
[----:B-1----:R-:W1:Y:S03]  /*186a0*/  @P5 LDC R25, c[0x0][0x2e8] ;  /* 0x0000ba00ff195b82 */ /* 0x002e660000000800 */
[----:B------:R4:W-:Y:S04]  /*186b0*/  STS [R29+0x6000], R164 ;  /* 0x006000a41d007388 */ /* 0x0009e80000000800 */
[----:B------:R4:W-:Y:S01]  /*186c0*/  STS [R29+0x6400], R166 ;  /* 0x006400a61d007388 */ /* 0x0009e20000000800 */
[----:B------:R-:W-:Y:S01]  /*186d0*/  BAR.SYNC.DEFER_BLOCKING 0x0 ;  /* 0x0000000000007b1d */ /* 0x000fe20000010000 */
[----:B------:R-:W-:-:S07]  /*186e0*/  @!P1 IMAD.MOV.U32 R23, RZ, RZ, 0x1 ;  /* 0x00000001ff179424 */ /* 0x000fce00078e00ff */
[----:B---3--:R-:W3:Y:S01]  /*186f0*/  @P2 LDC R17, c[0x0][0x2e8] ;  /* 0x0000ba00ff112b82 */ /* 0x008ee20000000800 */
[----:B------:R-:W4:Y:S01]  /*18700*/  S2R R20, SR_CTAID.Y ;  /* 0x0000000000147919 */ /* 0x000f220000002600 */
[----:B--2---:R-:W-:Y:S01]  /*18710*/  IMAD R11, R23, UR7, RZ ;  /* 0x00000007170b7c24 */ /* 0x004fe2000f8e02ff */
[----:B------:R-:W2:Y:S04]  /*18720*/  S2R R15, SR_CTAID.Z ;  /* 0x00000000000f7919 */ /* 0x000ea80000002700 */
[----:B------:R-:W-:Y:S01]  /*18730*/  SHF.L.U32 R11, R11, 0x7, RZ ;  /* 0x000000070b0b7819 */ /* 0x000fe200000006ff */
[----:B------:R1:W1:Y:S01]  /*18740*/  LDS.128 R32, [R252+0x3800] ;  /* 0x00380000fc207984 */ /* 0x0002620000000c00 */
[----:B---3--:R-:W-:Y:S02]  /*18750*/  @P2 FFMA.FTZ R6, R0, R17, R9 ;  /* 0x0000001100062223 */ /* 0x008fe40000010009 */
[----:B------:R-:W-:-:S02]  /*18760*/  SHF.R.S32.HI R9, RZ, 0x1f, R11 ;  /* 0x0000001fff097819 */ /* 0x000fc4000001140b */
[----:B------:R-:W-:Y:S01]  /*18770*/  SHF.L.U32 R0, R4, 0x3, RZ ;  /* 0x0000000304007819 */ /* 0x000fe200000006ff */
[----:B----4-:R-:W-:-:S05]  /*18780*/  IMAD R20, R20, R21, RZ ;  /* 0x0000001514147224 */ /* 0x010fca00078e02ff */
[----:B------:R-:W-:Y:S02]  /*18790*/  SEL R20, R20, RZ, !P6 ;  /* 0x000000ff14147207 */ /* 0x000fe40007000000 */
[----:B------:R-:W-:-:S03]  /*187a0*/  LOP3.LUT P6, RZ, R7, 0x3, RZ, 0xc0, !PT ;  /* 0x0000000307ff7812 */ /* 0x000fc600078cc0ff */
[----:B--2---:R-:W-:Y:S01]  /*187b0*/  IMAD R3, R15, R24, R20 ;  /* 0x000000180f037224 */ /* 0x004fe200078e0214 */
[----:B------:R-:W-:Y:S02]  /*187c0*/  SHF.R.S32.HI R20, RZ, 0x3, R5 ;  /* 0x00000003ff147819 */ /* 0x000fe40000011405 */
[----:B------:R-:W-:Y:S01]  /*187d0*/  MOV R5, 0x7f800000 ;  /* 0x7f80000000057802 */ /* 0x000fe20000000f00 */
[----:B-1----:R-:W-:Y:S01]  /*187e0*/  @P5 FFMA.FTZ R5, R2, R25, R13 ;  /* 0x0000001902055223 */ /* 0x002fe2000001000d */
[----:B------:R-:W-:-:S04]  /*187f0*/  IADD3 R7, R20, 0x30, RZ ;  /* 0x0000003014077810 */ /* 0x000fc80007ffe0ff */
[----:B------:R-:W-:Y:S02]  /*18800*/  ISETP.GE.AND P1, PT, R7, UR14, PT ;  /* 0x0000000e07007c0c */ /* 0x000fe4000bf26270 */
[--C-:B------:R-:W-:Y:S02]  /*18810*/  IADD3 R7, P5, P2, R11, R18, R3.reuse ;  /* 0x000000120b077210 */ /* 0x100fe40007abe003 */
[----:B------:R-:W-:-:S04]  /*18820*/  SHF.R.S32.HI R18, RZ, 0x1f, R3 ;  /* 0x0000001fff127819 */ /* 0x000fc80000011403 */
[----:B------:R-:W-:Y:S01]  /*18830*/  IADD3.X R10, R9, R19, R18, P5, P2 ;  /* 0x00000013090a7210 */ /* 0x000fe20002fe4412 */
[----:B------:R-:W-:Y:S06]  /*18840*/  @P6 BRA `(.L_x_435) ;  /* 0x0000000000d46947 */ /* 0x000fec0003800000 */
[----:B------:R-:W1:Y:S01]  /*18850*/  S2R R3, SR_TID.X ;  /* 0x0000000000037919 */ /* 0x000e620000002100 */
[----:B------:R-:W-:Y:S02]  /*18860*/  SHF.R.S32.HI R9, RZ, 0x1f, R8 ;  /* 0x0000001fff097819 */ /* 0x000fe40000011408 */
[----:B------:R-:W-:Y:S02]  /*18870*/  P2R R4, PR, RZ, 0x1 ;  /* 0x00000001ff047803 */ /* 0x000fe40000000000 */
[----:B------:R-:W-:Y:S02]  /*18880*/  LEA.HI R9, R9, R8, RZ, 0x2 ;  /* 0x0000000809097211 */ /* 0x000fe400078f10ff */
[----:B------:R-:W-:Y:S02]  /*18890*/  P2R R11, PR, RZ, 0x2 ;  /* 0x00000002ff0b7803 */ /* 0x000fe40000000000 */
[----:B------:R-:W-:Y:S02]  /*188a0*/  LOP3.LUT R9, R9, 0xffffffc, RZ, 0xc0, !PT ;  /* 0x0ffffffc09097812 */ /* 0x000fe400078ec0ff */
[----:B-1----:R-:W-:-:S04]  /*188b0*/  SHF.R.S32.HI R2, RZ, 0x1f, R3 ;  /* 0x0000001fff027819 */ /* 0x002fc80000011403 */
[----:B------:R-:W-:-:S04]  /*188c0*/  LEA.HI R2, R2, R3, RZ, 0x5 ;  /* 0x0000000302027211 */ /* 0x000fc800078f28ff */
[----:B------:R-:W-:-:S05]  /*188d0*/  LOP3.LUT R2, R2, 0xffffffe0, RZ, 0xc0, !PT ;  /* 0xffffffe002027812 */ /* 0x000fca00078ec0ff */
[----:B------:R-:W-:-:S05]  /*188e0*/  IMAD.IADD R2, R3, 0x1, -R2 ;  /* 0x0000000103027824 */ /* 0x000fca00078e0a02 */
[----:B------:R-:W-:-:S04]  /*188f0*/  SHF.R.S32.HI R3, RZ, 0x1f, R2 ;  /* 0x0000001fff037819 */ /* 0x000fc80000011402 */
[----:B------:R-:W-:Y:S01]  /*18900*/  LEA.HI R3, R3, R2, RZ, 0x2 ;  /* 0x0000000203037211 */ /* 0x000fe200078f10ff */
[----:B------:R-:W-:-:S03]  /*18910*/  IMAD.IADD R2, R8, 0x1, -R9 ;  /* 0x0000000108027824 */ /* 0x000fc600078e0a09 */
        /* <DEDUP_REMOVED lines=40> */
.L_x_435:
[----:B------:R-:W-:Y:S05]  /*18ba0*/  BSYNC B0 ;  /* 0x0000000000007941 */ /* 0x000fea0003800000 */
.L_x_434:
[----:B--2---:R1:W5:Y:S01]  /*18bb0*/  LDL R24, [R1+0x20] ;  /* 0x0000200001187983 */ /* 0x0043620000100800 */
[----:B------:R-:W-:Y:S01]  /*18bc0*/  SHF.R.S32.HI R4, RZ, 0x1f, R0 ;  /* 0x0000001fff047819 */ /* 0x000fe20000011400 */
[----:B------:R-:W-:Y:S01]  /*18bd0*/  VIADD R2, R20, 0x50 ;  /* 0x0000005014027836 */ /* 0x000fe20000000000 */
[----:B------:R-:W-:Y:S01]  /*18be0*/  IADD3 R6, P2, R0, UR10, RZ ;  /* 0x0000000a00067c10 */ /* 0x000fe2000ff5e0ff */
[----:B------:R-:W-:Y:S01]  /*18bf0*/  ULDC.64 UR4, c[0x0][0x2a0] ;  /* 0x0000a80000047ab9 */ /* 0x000fe20000000a00 */
[----:B------:R-:W-:Y:S01]  /*18c00*/  SHF.R.S32.HI R5, RZ, 0x1f, R15 ;  /* 0x0000001fff057819 */ /* 0x000fe2000001140f */
[----:B------:R1:W2:Y:S01]  /*18c10*/  LDS.128 R8, [R252] ;  /* 0x00000000fc087984 */ /* 0x0002a20000000c00 */
[----:B------:R-:W-:Y:S01]  /*18c20*/  IADD3.X R7, R4, UR8, RZ, P2, !PT ;  /* 0x0000000804077c10 */ /* 0x000fe200097fe4ff */
[----:B------:R-:W-:Y:S01]  /*18c30*/  VIADD R3, R20, 0x40 ;  /* 0x0000004014037836 */ /* 0x000fe20000000000 */
[----:B------:R-:W-:Y:S01]  /*18c40*/  ISETP.GE.AND P2, PT, R2, UR14, PT ;  /* 0x0000000e02007c0c */ /* 0x000fe2000bf46270 */
[----:B------:R-:W-:Y:S01]  /*18c50*/  IMAD R2, R5, UR4, RZ ;  /* 0x0000000405027c24 */ /* 0x000fe2000f8e02ff */
[----:B------:R-:W-:Y:S01]  /*18c60*/  SHF.R.S32.HI R21, RZ, 0x1f, R20 ;  /* 0x0000001fff157819 */ /* 0x000fe20000011414 */
[----:B------:R-:W-:Y:S01]  /*18c70*/  BSSY B0, `(.L_x_436) ;  /* 0x0000018000007945 */ /* 0x000fe20003800000 */
[----:B------:R-:W-:Y:S01]  /*18c80*/  MOV R13, UR16 ;  /* 0x00000010000d7c02 */ /* 0x000fe20008000f00 */
[----:B------:R-:W-:Y:S01]  /*18c90*/  IMAD R17, R15, UR5, R2 ;  /* 0x000000050f117c24 */ /* 0x000fe2000f8e0202 */
[----:B------:R-:W-:Y:S01]  /*18ca0*/  ISETP.GE.AND P5, PT, R3, UR14, PT ;  /* 0x0000000e03007c0c */ /* 0x000fe2000bfa6270 */
[----:B------:R-:W-:-:S02]  /*18cb0*/  IMAD.WIDE.U32 R14, R15, UR4, R6 ;  /* 0x000000040f0e7c25 */ /* 0x000fc4000f8e0006 */
[----:B------:R1:W3:Y:S02]  /*18cc0*/  LDS.128 R4, [R252+0x4000] ;  /* 0x00400000fc047984 */ /* 0x0002e40000000c00 */
[----:B------:R-:W-:Y:S01]  /*18cd0*/  IMAD.WIDE R12, R13, 0x80, R20 ;  /* 0x000000800d0c7825 */ /* 0x000fe200078e0214 */
[----:B------:R-:W-:-:S03]  /*18ce0*/  IADD3 R17, R15, R17, RZ ;  /* 0x000000110f117210 */ /* 0x000fc60007ffe0ff */
        /* <DEDUP_REMOVED lines=14> */
[----:B--2---:R4:W-:Y:S04]  /*18dd0*/  @!P6 STG.E.128 desc[UR20][R22.64], R8 ;  /* 0x000000081600e986 */ /* 0x0049e8000c101d14 */
[----:B---3--:R4:W-:Y:S02]  /*18de0*/  @!P0 STG.E.128 desc[UR20][R22.64+0x80], R4 ;  /* 0x0000800416008986 */ /* 0x0089e4000c101d14 */
.L_x_437:
[----:B------:R-:W-:Y:S05]  /*18df0*/  BSYNC B0 ;  /* 0x0000000000007941 */ /* 0x000fea0003800000 */
.L_x_436:
[----:B--2-4-:R2:W4:Y:S01]  /*18e00*/  LDS.128 R8, [R252+0x800] ;  /* 0x00080000fc087984 */ /* 0x0145220000000c00 */
[----:B------:R-:W-:Y:S01]  /*18e10*/  BSSY B0, `(.L_x_438) ;  /* 0x0000016000007945 */ /* 0x000fe20003800000 */
[----:B------:R-:W-:Y:S02]  /*18e20*/  ISETP.GE.AND P0, PT, R2, UR14, PT ;  /* 0x0000000e02007c0c */ /* 0x000fe4000bf06270 */
[----:B---3--:R2:W3:Y:S01]  /*18e30*/  LDS.128 R4, [R252+0x4800] ;  /* 0x00480000fc047984 */ /* 0x0084e20000000c00 */
[----:B------:R-:W-:Y:S01]  /*18e40*/  IADD3 R20, R20, 0x70, RZ ;  /* 0x0000007014147810 */ /* 0x000fe20007ffe0ff */
[----:B------:R-:W-:Y:S09]  /*18e50*/  @P4 BRA `(.L_x_439) ;  /* 0x0000000000444947 */ /* 0x000ff20003800000 */
[----:B------:R-:W-:Y:S01]  /*18e60*/  IADD3 R3, P4, R12, 0x10, RZ ;  /* 0x000000100c037810 */ /* 0x000fe20007f9e0ff */
        /* <DEDUP_REMOVED lines=14> */
[----:B----4-:R4:W-:Y:S04]  /*18f50*/  @!P6 STG.E.128 desc[UR20][R22.64], R8 ;  /* 0x000000081600e986 */ /* 0x0109e8000c101d14 */
[----:B---3--:R4:W-:Y:S02]  /*18f60*/  @!P4 STG.E.128 desc[UR20][R22.64+0x80], R4 ;  /* 0x000080041600c986 */ /* 0x0089e4000c101d14 */
.L_x_439:
[----:B------:R-:W-:Y:S05]  /*18f70*/  BSYNC B0 ;  /* 0x0000000000007941 */ /* 0x000fea0003800000 */
.L_x_438:
[----:B----4-:R4:W1:Y:S01]  /*18f80*/  LDS.128 R8, [R252+0x1000] ;  /* 0x00100000fc087984 */ /* 0x0108620000000c00 */
[----:B------:R-:W-:Y:S01]  /*18f90*/  BSSY B0, `(.L_x_440) ;  /* 0x0000015000007945 */ /* 0x000fe20003800000 */
[----:B------:R-:W-:Y:S02]  /*18fa0*/  ISETP.GE.AND P4, PT, R20, UR14, PT ;  /* 0x0000000e14007c0c */ /* 0x000fe4000bf86270 */
[----:B---3--:R4:W3:Y:S01]  /*18fb0*/  LDS.128 R4, [R252+0x5000] ;  /* 0x00500000fc047984 */ /* 0x0088e20000000c00 */
[----:B------:R-:W-:Y:S10]  /*18fc0*/  @P3 BRA `(.L_x_441) ;  /* 0x0000000000443947 */ /* 0x000ff40003800000 */
        /* <DEDUP_REMOVED lines=16> */
[----:B---3--:R1:W-:Y:S02]  /*190d0*/  @!P3 STG.E.128 desc[UR20][R20.64+0x80], R4 ;  /* 0x000080041400b986 */ /* 0x0083e4000c101d14 */
.L_x_441:
[----:B------:R-:W-:Y:S05]  /*190e0*/  BSYNC B0 ;  /* 0x0000000000007941 */ /* 0x000fea0003800000 */
.L_x_440:
[----:B-1----:R1:W1:Y:S01]  /*190f0*/  LDS.128 R8, [R252+0x1800] ;  /* 0x00180000fc087984 */ /* 0x0022620000000c00 */
[----:B------:R-:W-:Y:S03]  /*19100*/  BSSY B0, `(.L_x_442) ;  /* 0x0000014000007945 */ /* 0x000fe60003800000 */
[----:B---3--:R3:W1:Y:S01]  /*19110*/  LDS.128 R4, [R252+0x5800] ;  /* 0x00580000fc047984 */ /* 0x0086620000000c00 */
        /* <DEDUP_REMOVED lines=18> */
.L_x_443:
[----:B------:R-:W-:Y:S05]  /*19240*/  BSYNC B0 ;  /* 0x0000000000007941 */ /* 0x000fea0003800000 */
.L_x_442:
[----:B-1----:R1:W1:Y:S01]  /*19250*/  LDS.128 R8, [R252+0x2000] ;  /* 0x00200000fc087984 */ /* 0x0022620000000c00 */
[----:B------:R-:W-:Y:S03]  /*19260*/  BSSY B0, `(.L_x_444) ;  /* 0x0000014000007945 */ /* 0x000fe60003800000 */
[----:B------:R1:W1:Y:S01]  /*19270*/  LDS.128 R4, [R252+0x6000] ;  /* 0x00600000fc047984 */ /* 0x0002620000000c00 */
        /* <DEDUP_REMOVED lines=18> */
.L_x_445:
[----:B------:R-:W-:Y:S05]  /*193a0*/  BSYNC B0 ;  /* 0x0000000000007941 */ /* 0x000fea0003800000 */
.L_x_444:
        /* <DEDUP_REMOVED lines=21> */
.L_x_447:
[----:B------:R-:W-:Y:S05]  /*19500*/  BSYNC B0 ;  /* 0x0000000000007941 */ /* 0x000fea0003800000 */
.L_x_446:
        /* <DEDUP_REMOVED lines=21> */
.L_x_449:
[----:B------:R-:W-:Y:S05]  /*19660*/  BSYNC B0 ;  /* 0x0000000000007941 */ /* 0x000fea0003800000 */
.L_x_448:
        /* <DEDUP_REMOVED lines=21> */
.L_x_382:
[----:B------:R-:W-:Y:S01]  /*197c0*/  UISETP.NE.AND UP0, UPT, UR15, -0x1, UPT ;  /* 0xffffffff0f00788c */ /* 0x000fe2000bf05270 */
[----:B------:R-:W-:Y:S01]  /*197d0*/  SHF.R.S32.HI R3, RZ, 0x1f, R132 ;  /* 0x0000001fff037819 */ /* 0x000fe20000011484 */
[----:B------:R-:W-:Y:S01]  /*197e0*/  ULDC.U8 UR8, c[0x0][0x3d9] ;  /* 0x0000f64000087ab9 */ /* 0x000fe20000000000 */
[----:B------:R-:W-:Y:S01]  /*197f0*/  UIADD3 UR17, -UR25, UR17, URZ ;  /* 0x0000001119117290 */ /* 0x000fe2000fffe13f */
[----:B------:R-:W-:Y:S01]  /*19800*/  IMAD.U32 R17, RZ, RZ, UR16 ;  /* 0x00000010ff117e24 */ /* 0x000fe2000f8e00ff */
[----:B------:R-:W-:Y:S01]  /*19810*/  UISETP.NE.AND UP2, UPT, UR8, URZ, UPT ;  /* 0x0000003f0800728c */ /* 0x000fe2000bf45270 */
[----:B------:R-:W-:Y:S01]  /*19820*/  LEA.HI R18, R3, R132, RZ, 0x3 ;  /* 0x0000008403127211 */ /* 0x000fe200078f18ff */
[----:B------:R-:W-:Y:S01]  /*19830*/  UMOV UR18, URZ ;  /* 0x0000003f00127c82 */ /* 0x000fe20008000000 */
[----:B------:R-:W-:Y:S01]  /*19840*/  UMOV UR19, URZ ;  /* 0x0000003f00137c82 */ /* 0x000fe20008000000 */
[----:B------:R-:W-:Y:S01]  /*19850*/  BSSY B0, `(.L_x_450) ;  /* 0x000004e000007945 */ /* 0x000fe20003800000 */
        /* <DEDUP_REMOVED lines=17> */
[----:B------:R-:W-:Y:S01]  /*19970*/  ULDC.U8 UR11, c[0x0][0x3d8] ;  /* 0x0000f600000b7ab9 */ /* 0x000fe20000000000 */
[----:B------:R-:W-:Y:S01]  /*19980*/  @!UP0 UMOV UR10, UR12 ;  /* 0x0000000c000a8c82 */ /* 0x000fe20008000000 */
[----:B------:R-:W-:Y:S01]  /*19990*/  UISETP.NE.AND UP0, UPT, UR11, URZ, !UP2 ;  /* 0x0000003f0b00728c */ /* 0x000fe2000d705270 */
[C---:B------:R-:W-:Y:S01]  /*199a0*/  IADD3 R2, P0, R9.reuse, UR10, RZ ;  /* 0x0000000a09027c10 */ /* 0x040fe2000ff1e0ff */
[----:B------:R-:W-:Y:S01]  /*199b0*/  UISETP.NE.AND UP3, UPT, UR11, URZ, UPT ;  /* 0x0000003f0b00728c */ /* 0x000fe2000bf65270 */
[----:B------:R-:W-:Y:S01]  /*199c0*/  VIADD R5, R18, 0x30 ;  /* 0x0000003012057836 */ /* 0x000fe20000000000 */
[----:B------:R-:W-:Y:S01]  /*199d0*/  @UP2 ULDC.64 UR4, c[0x0][0x2c0] ;  /* 0x0000b00000042ab9 */ /* 0x000fe20000000a00 */
[----:B------:R-:W-:Y:S01]  /*199e0*/  USHF.R.S32.HI UR9, URZ, 0x1f, UR26 ;  /* 0x0000001f3f097899 */ /* 0x000fe2000801141a */
[----:B------:R-:W-:Y:S01]  /*199f0*/  LEA.HI.X.SX32 R3, R9, UR7, 0x1, P0 ;  /* 0x0000000709037c11 */ /* 0x000fe200080f0eff */
[----:B------:R-:W-:Y:S01]  /*19a00*/  UISETP.NE.OR UP3, UPT, UR8, URZ, !UP3 ;  /* 0x0000003f0800728c */ /* 0x000fe2000df65670 */
[----:B------:R-:W-:Y:S01]  /*19a10*/  ISETP.NE.AND P1, PT, R132, RZ, PT ;  /* 0x000000ff8400720c */ /* 0x000fe20003f25270 */
[----:B------:R-:W-:Y:S01]  /*19a20*/  @UP2 UIMAD UR14, UR5, UR4, URZ ;  /* 0x00000004050e22a4 */ /* 0x000fe2000f8e023f */
[----:B------:R-:W-:Y:S01]  /*19a30*/  ISETP.GE.AND P0, PT, R7, UR17, PT ;  /* 0x0000001107007c0c */ /* 0x000fe2000bf06270 */
[----:B------:R-:W-:Y:S01]  /*19a40*/  UISETP.NE.OR UP1, UPT, UR15, -0x1, UP3 ;  /* 0xffffffff0f00788c */ /* 0x000fe20009f25670 */
[----:B------:R-:W-:Y:S01]  /*19a50*/  ISETP.GE.AND P3, PT, R6, UR17, PT ;  /* 0x0000001106007c0c */ /* 0x000fe2000bf66270 */
        /* <DEDUP_REMOVED lines=13> */
[----:B------:R-:W-:Y:S01]  /*19b30*/  IMAD.WIDE R16, R17, 0x80, R18 ;  /* 0x0000008011107825 */ /* 0x000fe200078e0212 */
[----:B------:R-:W-:Y:S01]  /*19b40*/  @!UP1 UIMAD UR15, UR24, UR7, URZ ;  /* 0x00000007180f92a4 */ /* 0x000fe2000f8e023f */
[----:B------:R-:W-:Y:S01]  /*19b50*/  @UP2 ULDC UR9, c[0x0][0x2c0] ;  /* 0x0000b00000092ab9 */ /* 0x000fe20000000800 */
[----:B------:R-:W-:Y:S01]  /*19b60*/  USEL UR8, UR8, URZ, UP3 ;  /* 0x0000003f08087287 */ /* 0x000fe20009800000 */
[----:B------:R-:W-:Y:S01]  /*19b70*/  VIADD R15, R13, UR5 ;  /* 0x000000050d0f7c36 */ /* 0x000fe20008000000 */
[----:B------:R-:W-:Y:S01]  /*19b80*/  @!UP2 UMOV UR9, 0x1 ;  /* 0x000000010009a882 */ /* 0x000fe20000000000 */
[----:B------:R-:W-:Y:S01]  /*19b90*/  @!UP2 UMOV UR14, UR4 ;  /* 0x00000004000eac82 */ /* 0x000fe20008000000 */
[----:B------:R-:W-:Y:S01]  /*19ba0*/  UIMAD UR6, UR25, UR9, URZ ;  /* 0x00000009190672a4 */ /* 0x000fe2000f8e023f */
[----:B------:R-:W-:Y:S01]  /*19bb0*/  VIADD R4, R18, 0x40 ;  /* 0x0000004012047836 */ /* 0x000fe20000000000 */
[----:B------:R-:W-:Y:S01]  /*19bc0*/  UIMAD UR14, UR26, UR14, UR8 ;  /* 0x0000000e1a0e72a4 */ /* 0x000fe2000f8e0208 */
[----:B------:R-:W-:Y:S01]  /*19bd0*/  VIADD R8, R9, 0x40 ;  /* 0x0000004009087836 */ /* 0x000fe20000000000 */
[----:B------:R-:W-:Y:S01]  /*19be0*/  @!UP3 UMOV UR18, UR15 ;  /* 0x0000000f0012bc82 */ /* 0x000fe20008000000 */
[----:B------:R-:W-:-:S02]  /*19bf0*/  USHF.R.S32.HI UR4, URZ, 0x1f, UR6 ;  /* 0x0000001f3f047899 */ /* 0x000fc40008011406 */
[----:B------:R-:W-:Y:S02]  /*19c00*/  @!UP3 USHF.R.S32.HI UR19, URZ, 0x1f, UR15 ;  /* 0x0000001f3f13b899 */ /* 0x000fe4000801140f */
[----:B------:R-:W-:Y:S02]  /*19c10*/  USHF.R.S32.HI UR7, URZ, 0x1f, UR14 ;  /* 0x0000001f3f077899 */ /* 0x000fe4000801140e */
        /* <DEDUP_REMOVED lines=17> */
.L_x_451:
[----:B------:R-:W-:Y:S05]  /*19d30*/  BSYNC B0 ;  /* 0x0000000000007941 */ /* 0x000fea0003800000 */
.L_x_450:
        /* <DEDUP_REMOVED lines=21> */
.L_x_453:
[----:B------:R-:W-:Y:S05]  /*19e90*/  BSYNC B0 ;  /* 0x0000000000007941 */ /* 0x000fea0003800000 */
.L_x_452:
        /* <DEDUP_REMOVED lines=21> */
.L_x_455:
[----:B------:R-:W-:Y:S05]  /*19ff0*/  BSYNC B0 ;  /* 0x0000000000007941 */ /* 0x000fea0003800000 */
.L_x_454:
        /* <DEDUP_REMOVED lines=21> */
.L_x_457:
[----:B------:R-:W-:Y:S05]  /*1a150*/  BSYNC B0 ;  /* 0x0000000000007941 */ /* 0x000fea0003800000 */
.L_x_456:
        /* <DEDUP_REMOVED lines=20> */
.L_x_459:
[----:B------:R-:W-:Y:S05]  /*1a2a0*/  BSYNC B0 ;  /* 0x0000000000007941 */ /* 0x000fea0003800000 */
.L_x_458:
        /* <DEDUP_REMOVED lines=20> */
.L_x_461:
[----:B------:R-:W-:Y:S05]  /*1a3f0*/  BSYNC B0 ;  /* 0x0000000000007941 */ /* 0x000fea0003800000 */
.L_x_460:
        /* <DEDUP_REMOVED lines=20> */
.L_x_463:
[----:B------:R-:W-:Y:S05]  /*1a540*/  BSYNC B0 ;  /* 0x0000000000007941 */ /* 0x000fea0003800000 */
.L_x_462:
        /* <DEDUP_REMOVED lines=19> */
.L_x_465:
[----:B------:R-:W-:Y:S05]  /*1a680*/  BSYNC B0 ;  /* 0x0000000000007941 */ /* 0x000fea0003800000 */
.L_x_464:
        /* <DEDUP_REMOVED lines=10> */
.L_x_467:
[----:B------:R-:W-:Y:S05]  /*1a730*/  BSYNC B0 ;  /* 0x0000000000007941 */ /* 0x000fea0003800000 */
.L_x_466:
        /* <DEDUP_REMOVED lines=15> */
.L_x_469:
[----:B------:R-:W-:Y:S05]  /*1a830*/  BSYNC B0 ;  /* 0x0000000000007941 */ /* 0x000fea0003800000 */
.L_x_468:
        /* <DEDUP_REMOVED lines=10> */
.L_x_471:
[----:B------:R-:W-:Y:S05]  /*1a8e0*/  BSYNC B0 ;  /* 0x0000000000007941 */ /* 0x000fea0003800000 */
.L_x_470:
        /* <DEDUP_REMOVED lines=10> */
.L_x_473:
[----:B------:R-:W-:Y:S05]  /*1a990*/  BSYNC B0 ;  /* 0x0000000000007941 */ /* 0x000fea0003800000 */
.L_x_472:
        /* <DEDUP_REMOVED lines=10> */
.L_x_475:
[----:B------:R-:W-:Y:S05]  /*1aa40*/  BSYNC B0 ;  /* 0x0000000000007941 */ /* 0x000fea0003800000 */
.L_x_474:
        /* <DEDUP_REMOVED lines=10> */
.L_x_477:
[----:B------:R-:W-:Y:S05]  /*1aaf0*/  BSYNC B0 ;  /* 0x0000000000007941 */ /* 0x000fea0003800000 */
.L_x_476:
        /* <DEDUP_REMOVED lines=10> */
.L_x_479:
[----:B------:R-:W-:Y:S05]  /*1aba0*/  BSYNC B0 ;  /* 0x0000000000007941 */ /* 0x000fea0003800000 */
.L_x_478:
        /* <DEDUP_REMOVED lines=10> */
.L_x_480:
        /* <DEDUP_REMOVED lines=11> */
.L_x_1743:


//--------------------- .text._ZN5flash16flash_fwd_kernelI23Flash_fwd_kernel_traitsILi128ELi128ELi64ELi4ELb0ELb0EN7cutlass10bfloat16_tE19Flash_kernel_traitsILi128ELi128ELi64ELi4ES3_EELb0ELb1ELb0ELb1ELb0ELb0ELb1ELb0EEEvNS_16Flash_fwd_paramsE --------------------------
	.section	.text._ZN5flash16flash_fwd_kernelI23Flash_fwd_kernel_traitsILi128ELi128ELi64ELi4ELb0ELb0EN7cutlass10bfloat16_tE19Flash_kernel_traitsILi128ELi128ELi64ELi4ES3_EELb0ELb1ELb0ELb1ELb0ELb0ELb1ELb0EEEvNS_16Flash_fwd_paramsE,"ax",@progbits
	.align	128
        .global         _ZN5flash16flash_fwd_kernelI23Flash_fwd_kernel_traitsILi128ELi128ELi64ELi4ELb0ELb0EN7cutlass10bfloat16_tE19Flash_kernel_traitsILi128ELi128ELi64ELi4ES3_EELb0ELb1ELb0ELb1ELb0ELb0ELb1ELb0EEEvNS_16Flash_fwd_paramsE
        .type           _ZN5flash16flash_fwd_kernelI23Flash_fwd_kernel_traitsILi128ELi128ELi64ELi4ELb0ELb0EN7cutlass10bfloat16_tE19Flash_kernel_traitsILi128ELi128ELi64ELi4ES3_EELb0ELb1ELb0ELb1ELb0ELb0ELb1ELb0EEEvNS_16Flash_fwd_paramsE,@function
        .size           _ZN5flash16flash_fwd_kernelI23Flash_fwd_kernel_traitsILi128ELi128ELi64ELi4ELb0ELb0EN7cutlass10bfloat16_tE19Flash_kernel_traitsILi128ELi128ELi64ELi4ES3_EELb0ELb1ELb0ELb1ELb0ELb0ELb1ELb0EEEvNS_16Flash_fwd_paramsE,(.L_x_1744 - _ZN5flash16flash_fwd_kernelI23Flash_fwd_kernel_traitsILi128ELi128ELi64ELi4ELb0ELb0EN7cutlass10bfloat16_tE19Flash_kernel_traitsILi128ELi128ELi64ELi4ES3_EELb0ELb1ELb0ELb1ELb0ELb0ELb1ELb0EEEvNS_16Flash_fwd_paramsE)
        .other          _ZN5flash16flash_fwd_kernelI23Flash_fwd_kernel_traitsILi128ELi128ELi64ELi4ELb0ELb0EN7cutlass10bfloat16_tE19Flash_kernel_traitsILi128ELi128ELi64ELi4ES3_EELb0ELb1ELb0ELb1ELb0ELb0ELb1ELb0EEEvNS_16Flash_fwd_paramsE,@"STO_CUDA_ENTRY STV_DEFAULT"
_ZN5flash16flash_fwd_kernelI23Flash_fwd_kernel_traitsILi128ELi128ELi64ELi4ELb0ELb0EN7cutlass10bfloat16_tE19Flash_kernel_traitsILi128ELi128ELi64ELi4ES3_EELb0ELb1ELb0ELb1ELb0ELb0ELb1ELb0EEEvNS_16Flash_fwd_paramsE:
.text._ZN5flash16flash_fwd_kernelI23Flash_fwd_kernel_traitsILi128ELi128ELi64ELi4ELb0ELb0EN7cutlass10bfloat16_tE19Flash_kernel_traitsILi128ELi128ELi64ELi4ES3_EELb0ELb1ELb0ELb1ELb0ELb0ELb1ELb0EEEvNS_16Flash_fwd_paramsE:
        /* <DEDUP_REMOVED lines=55> */
.L_x_481:
[----:B------:R-:W-:-:S05]  /*0370*/  ULDC UR7, c[0x0][0x2c8] ;  /* 0x0000b20000077ab9 */ /* 0x000fca0000000800 */
.L_x_482:
        /* <DEDUP_REMOVED lines=45> */
[----:B------:R-:W-:Y:S01]  /*0650*/  LEA.HI R26, R27, R181, RZ, 0x4 ;  /* 0x000000b51b1a7211 */ /* 0x000fe200078f20ff */
[----:B------:R-:W-:Y:S01]  /*0660*/  USHF.R.S32.HI UR23, URZ, 0x1f, UR26 ;  /* 0x0000001f3f177899 */ /* 0x000fe2000801141a */
[----:B------:R-:W-:-:S03]  /*0670*/  SHF.R.S32.HI R6, RZ, 0x3, R5 ;  /* 0x00000003ff067819 */ /* 0x000fc60000011405 */
[----:B------:R-:W-:Y:S01]  /*0680*/  PLOP3.LUT P1, PT, PT, PT, UP0, 0x80, 0x0 ;  /* 0x000000000000781c */ /* 0x000fe20003f2f008 */
        /* <DEDUP_REMOVED lines=9> */
[----:B------:R-:W-:Y:S01]  /*0720*/  @!UP1 UIMAD UR7, UR7, UR4, URZ ;  /* 0x00000004070792a4 */ /* 0x000fe2000f8e023f */
[----:B------:R-:W-:Y:S01]  /*0730*/  IMAD.MOV.U32 R7, RZ, RZ, R0 ;  /* 0x000000ffff077224 */ /* 0x000fe200078e0000 */
[----:B------:R-:W-:Y:S02]  /*0740*/  @!UP1 UIMAD.WIDE.U32 UR28, UR24, UR4, URZ ;  /* 0x00000004181c92a5 */ /* 0x000fe4000f8e003f */
[----:B------:R-:W-:Y:S01]  /*0750*/  @!UP1 UIMAD UR5, UR24, UR5, UR7 ;  /* 0x00000005180592a4 */ /* 0x000fe2000f8e0207 */
[----:B------:R-:W1:Y:S01]  /*0760*/  I2F.RP R2, R7 ;  /* 0x0000000700027306 */ /* 0x000e620000209400 */
[----:B--2---:R-:W-:Y:S01]  /*0770*/  IABS R4, R4 ;  /* 0x0000000400047213 */ /* 0x004fe20000000000 */
        /* <DEDUP_REMOVED lines=10> */
[----:B------:R-:W-:-:S04]  /*0820*/  IMAD.HI.U32 R2, R3, R0, R2 ;  /* 0x0000000003027227 */ /* 0x000fc800078e0002 */
[----:B------:R-:W-:Y:S02]  /*0830*/  IMAD.MOV.U32 R3, RZ, RZ, R4 ;  /* 0x000000ffff037224 */ /* 0x000fe400078e0004 */
[----:B------:R-:W-:Y:S02]  /*0840*/  VIADD R4, R6, 0x50 ;  /* 0x0000005006047836 */ /* 0x000fe40000000000 */
[----:B------:R-:W-:-:S03]  /*0850*/  IMAD.HI.U32 R2, R2, R3, RZ ;  /* 0x0000000302027227 */ /* 0x000fc600078e00ff */
[----:B------:R-:W-:Y:S01]  /*0860*/  ISETP.GE.AND P3, PT, R4, UR14, PT ;  /* 0x0000000e04007c0c */ /* 0x000fe2000bf66270 */
[----:B------:R-:W-:-:S04]  /*0870*/  IMAD.MOV R0, RZ, RZ, -R2 ;  /* 0x000000ffff007224 */ /* 0x000fc800078e0a02 */
[----:B------:R-:W-:Y:S02]  /*0880*/  IMAD R0, R7, R0, R3 ;  /* 0x0000000007007224 */ /* 0x000fe400078e0203 */
[----:B------:R-:W-:-:S03]  /*0890*/  VIADD R3, R6, 0x40 ;  /* 0x0000004006037836 */ /* 0x000fc60000000000 */
[----:B------:R-:W-:Y:S02]  /*08a0*/  ISETP.GT.U32.AND P5, PT, R7, R0, PT ;  /* 0x000000000700720c */ /* 0x000fe40003fa4070 */
[----:B------:R-:W-:Y:S01]  /*08b0*/  ISETP.GE.AND P4, PT, R3, UR14, PT ;  /* 0x0000000e03007c0c */ /* 0x000fe2000bf86270 */
[----:B------:R-:W-:-:S05]  /*08c0*/  VIADD R3, R6, 0x60 ;  /* 0x0000006006037836 */ /* 0x000fca0000000000 */
[----:B------:R-:W-:Y:S02]  /*08d0*/  ISETP.GE.AND P0, PT, R3, UR14, PT ;  /* 0x0000000e03007c0c */ /* 0x000fe4000bf06270 */
[----:B------:R-:W-:-:S03]  /*08e0*/  LOP3.LUT R3, R12, UR26, RZ, 0x3c, !PT ;  /* 0x0000001a0c037c12 */ /* 0x000fc6000f8e3cff */
[----:B------:R-:W-:Y:S01]  /*08f0*/  @!P5 IMAD.IADD R0, R0, 0x1, -R7 ;  /* 0x000000010000d824 */ /* 0x000fe200078e0a07 */
[----:B------:R-:W-:Y:S01]  /*0900*/  ISETP.GE.AND P2, PT, R3, RZ, PT ;  /* 0x000000ff0300720c */ /* 0x000fe20003f46270 */
[----:B------:R-:W-:Y:S01]  /*0910*/  @!P5 VIADD R2, R2, 0x1 ;  /* 0x000000010202d836 */ /* 0x000fe20000000000 */
[----:B------:R-:W-:Y:S02]  /*0920*/  LOP3.LUT R3, R26, 0xfffffff0, RZ, 0xc0, !PT ;  /* 0xfffffff01a037812 */ /* 0x000fe400078ec0ff */
[----:B------:R-:W-:Y:S02]  /*0930*/  ISETP.GE.U32.AND P6, PT, R0, R7, PT ;  /* 0x000000070000720c */ /* 0x000fe40003fc6070 */
[----:B------:R-:W-:Y:S01]  /*0940*/  LOP3.LUT R0, R5, 0xfffffff8, RZ, 0xc0, !PT ;  /* 0xfffffff805007812 */ /* 0x000fe200078ec0ff */
[C---:B------:R-:W-:Y:S01]  /*0950*/  IMAD.IADD R3, R181.reuse, 0x1, -R3 ;  /* 0x00000001b5037824 */ /* 0x040fe200078e0a03 */
[----:B------:R-:W-:Y:S02]  /*0960*/  SHF.R.S32.HI R7, RZ, 0x1f, R6 ;  /* 0x0000001fff077819 */ /* 0x000fe40000011406 */
[----:B------:R-:W-:Y:S01]  /*0970*/  ISETP.NE.AND P5, PT, R12, RZ, PT ;  /* 0x000000ff0c00720c */ /* 0x000fe20003fa5270 */
[----:B------:R-:W-:Y:S01]  /*0980*/  IMAD.IADD R21, R181, 0x1, -R0 ;  /* 0x00000001b5157824 */ /* 0x000fe200078e0a00 */
[----:B------:R-:W-:Y:S01]  /*0990*/  SHF.R.S32.HI R5, RZ, 0x1f, R3 ;  /* 0x0000001fff057819 */ /* 0x000fe20000011403 */
[----:B------:R-:W-:-:S02]  /*09a0*/  IMAD.SHL.U32 R0, R6, 0x40, RZ ;  /* 0x0000004006007824 */ /* 0x000fc400078e00ff */
[----:B------:R-:W-:Y:S02]  /*09b0*/  IMAD.SHL.U32 R132, R21, 0x8, RZ ;  /* 0x0000000815847824 */ /* 0x000fe400078e00ff */
[----:B------:R-:W-:Y:S01]  /*09c0*/  IMAD.WIDE R8, R8, 0x80, R6 ;  /* 0x0000008008087825 */ /* 0x000fe200078e0206 */
[----:B------:R-:W-:-:S04]  /*09d0*/  LOP3.LUT R0, R0, 0x1c0, RZ, 0xc0, !PT ;  /* 0x000001c000007812 */ /* 0x000fc800078ec0ff */
[----:B------:R-:W-:Y:S01]  /*09e0*/  LOP3.LUT R4, R0, 0x38, R132, 0xf8, !PT ;  /* 0x0000003800047812 */ /* 0x000fe200078ef884 */
        /* <DEDUP_REMOVED lines=13> */
.L_x_484:
        /* <DEDUP_REMOVED lines=23> */
.L_x_485:
[----:B------:R-:W-:Y:S01]  /*0c30*/  @P6 VIADD R2, R2, 0x1 ;  /* 0x0000000102026836 */ /* 0x000fe20000000000 */
[----:B------:R-:W-:Y:S01]  /*0c40*/  IADD3 R188, R132, 0x40, RZ ;  /* 0x0000004084bc7810 */ /* 0x000fe20007ffe0ff */
[----:B------:R-:W-:Y:S01]  /*0c50*/  IMAD R10, R7, UR8, RZ ;  /* 0x00000008070a7c24 */ /* 0x000fe2000f8e02ff */
[----:B------:R-:W-:Y:S01]  /*0c60*/  ULDC.64 UR4, c[0x0][0x258] ;  /* 0x0000960000047ab9 */ /* 0x000fe20000000a00 */
[C---:B------:R-:W-:Y:S01]  /*0c70*/  IMAD.WIDE.U32 R4, R6.reuse, UR8, R132 ;  /* 0x0000000806047c25 */ /* 0x040fe2000f8e0084 */
[C---:B------:R-:W-:Y:S01]  /*0c80*/  ISETP.GE.AND P6, PT, R6.reuse, UR14, PT ;  /* 0x0000000e06007c0c */ /* 0x040fe2000bfc6270 */
[----:B------:R-:W-:Y:S01]  /*0c90*/  BSSY B0, `(.L_x_486) ;  /* 0x000004a000007945 */ /* 0x000fe20003800000 */
[----:B------:R-:W-:Y:S01]  /*0ca0*/  IADD3 R20, R6, 0x10, RZ ;  /* 0x0000001006147810 */ /* 0x000fe20007ffe0ff */
[----:B------:R-:W-:Y:S01]  /*0cb0*/  IMAD.SHL.U32 R236, R0, 0x8, RZ ;  /* 0x0000000800ec7824 */ /* 0x000fe200078e00ff */
[----:B------:R-:W-:Y:S01]  /*0cc0*/  MOV R0, R2 ;  /* 0x0000000200007202 */ /* 0x000fe20000000f00 */
[----:B------:R-:W-:Y:S01]  /*0cd0*/  IMAD R10, R6, UR9, R10 ;  /* 0x00000009060a7c24 */ /* 0x000fe2000f8e020a */
[----:B------:R-:W-:Y:S01]  /*0ce0*/  LOP3.LUT R2, R24, 0xfffffff8, RZ, 0xc0, !PT ;  /* 0xfffffff818027812 */ /* 0x000fe200078ec0ff */
[----:B------:R-:W-:Y:S01]  /*0cf0*/  IMAD.MOV.U32 R28, RZ, RZ, 0x10 ;  /* 0x00000010ff1c7424 */ /* 0x000fe200078e00ff */
[----:B------:R-:W-:Y:S01]  /*0d00*/  IADD3 R4, P1, R4, UR30, RZ ;  /* 0x0000001e04047c10 */ /* 0x000fe2000ff3e0ff */
[----:B------:R-:W-:Y:S01]  /*0d10*/  @!P2 IMAD.MOV R0, RZ, RZ, -R0 ;  /* 0x000000ffff00a224 */ /* 0x000fe200078e0a00 */
[----:B------:R-:W-:Y:S01]  /*0d20*/  IADD3 R23, R3, -R2, RZ ;  /* 0x8000000203177210 */ /* 0x000fe20007ffe0ff */
[----:B------:R-:W-:Y:S01]  /*0d30*/  IMAD.WIDE.U32 R2, R6, UR6, R132 ;  /* 0x0000000606027c25 */ /* 0x000fe2000f8e0084 */
[----:B------:R-:W-:Y:S01]  /*0d40*/  IADD3.X R5, R5, UR27, R10, P1, !PT ;  /* 0x0000001b05057c10 */ /* 0x000fe20008ffe40a */
[----:B------:R-:W1:Y:S01]  /*0d50*/  S2UR UR27, SR_CgaCtaId ;  /* 0x00000000001b79c3 */ /* 0x000e620000008800 */
[----:B------:R-:W-:Y:S01]  /*0d60*/  LOP3.LUT R236, R11, 0xfffffe00, R236, 0xf8, !PT ;  /* 0xfffffe000bec7812 */ /* 0x000fe200078ef8ec */
[----:B------:R-:W-:Y:S01]  /*0d70*/  IMAD R10, R7, UR6, RZ ;  /* 0x00000006070a7c24 */ /* 0x000fe2000f8e02ff */
[----:B------:R-:W-:Y:S01]  /*0d80*/  IADD3 R2, P2, R2, UR28, RZ ;  /* 0x0000001c02027c10 */ /* 0x000fe2000ff5e0ff */
[----:B------:R-:W-:Y:S01]  /*0d90*/  VIADD R19, R6, 0x20 ;  /* 0x0000002006137836 */ /* 0x000fe20000000000 */
[----:B------:R-:W-:Y:S01]  /*0da0*/  IADD3 R14, P1, R132, UR12, RZ ;  /* 0x0000000c840e7c10 */ /* 0x000fe2000ff3e0ff */
[----:B------:R-:W-:Y:S01]  /*0db0*/  IMAD R11, R6, UR7, R10 ;  /* 0x00000007060b7c24 */ /* 0x000fe2000f8e020a */
[----:B------:R-:W-:Y:S01]  /*0dc0*/  @!P5 LOP3.LUT R0, RZ, R12, RZ, 0x33, !PT ;  /* 0x0000000cff00d212 */ /* 0x000fe200078e33ff */
[----:B------:R-:W-:Y:S01]  /*0dd0*/  IMAD.U32 R12, RZ, RZ, UR4 ;  /* 0x00000004ff0c7e24 */ /* 0x000fe2000f8e00ff */
[----:B------:R-:W-:Y:S01]  /*0de0*/  IADD3.X R15, R133, UR10, RZ, P1, !PT ;  /* 0x0000000a850f7c10 */ /* 0x000fe20008ffe4ff */
[----:B------:R-:W-:Y:S01]  /*0df0*/  ULDC.64 UR10, c[0x0][0x268] ;  /* 0x00009a00000a7ab9 */ /* 0x000fe20000000a00 */
[----:B------:R-:W-:Y:S01]  /*0e00*/  IADD3.X R3, R3, UR13, R11, P2, !PT ;  /* 0x0000000d03037c10 */ /* 0x000fe200097fe40b */
[----:B------:R-:W-:Y:S01]  /*0e10*/  ULDC.64 UR12, c[0x0][0x260] ;  /* 0x00009800000c7ab9 */ /* 0x000fe20000000a00 */
[----:B------:R-:W-:Y:S01]  /*0e20*/  UIMAD UR4, UR23, UR4, URZ ;  /* 0x00000004170472a4 */ /* 0x000fe2000f8e023f */
[----:B------:R-:W-:Y:S01]  /*0e30*/  IMAD.WIDE.U32 R32, R0, UR12, R4 ;  /* 0x0000000c00207c25 */ /* 0x000fe2000f8e0004 */
[----:B------:R-:W-:-:S02]  /*0e40*/  SHF.R.S32.HI R10, RZ, 0x1f, R0 ;  /* 0x0000001fff0a7819 */ /* 0x000fc40000011400 */
[----:B------:R-:W-:Y:S01]  /*0e50*/  UIMAD UR5, UR26, UR5, UR4 ;  /* 0x000000051a0572a4 */ /* 0x000fe2000f8e0204 */
[----:B------:R-:W-:Y:S01]  /*0e60*/  IMAD.WIDE.U32 R30, R0, UR10, R2 ;  /* 0x0000000a001e7c25 */ /* 0x000fe2000f8e0002 */
[----:B------:R2:W-:Y:S01]  /*0e70*/  STL.64 [R1+0x88], R32 ;  /* 0x0000882001007387 */ /* 0x0005e20000100a00 */
[----:B------:R-:W-:Y:S01]  /*0e80*/  ISETP.GE.AND P5, PT, R20, UR14, PT ;  /* 0x0000000e14007c0c */ /* 0x000fe2000bfa6270 */
[----:B------:R-:W-:Y:S01]  /*0e90*/  UMOV UR4, 0x400 ;  /* 0x0000040000047882 */ /* 0x000fe20000000000 */
[----:B------:R-:W-:Y:S01]  /*0ea0*/  IMAD R11, R10, UR12, RZ ;  /* 0x0000000c0a0b7c24 */ /* 0x000fe2000f8e02ff */
[----:B------:R2:W-:Y:S01]  /*0eb0*/  STL.64 [R1+0x58], R30 ;  /* 0x0000581e01007387 */ /* 0x0005e20000100a00 */
[----:B------:R-:W-:Y:S01]  /*0ec0*/  IMAD.WIDE.U32 R14, R12, UR26, R14 ;  /* 0x0000001a0c0e7c25 */ /* 0x000fe2000f8e000e */
[----:B-1----:R-:W-:Y:S01]  /*0ed0*/  ULEA UR4, UR27, UR4, 0x18 ;  /* 0x000000041b047291 */ /* 0x002fe2000f8ec03f */
[----:B------:R-:W-:Y:S01]  /*0ee0*/  R2P PR, R23, 0x6 ;  /* 0x0000000617007804 */ /* 0x000fe20000000000 */
[----:B------:R2:W-:Y:S01]  /*0ef0*/  STL [R1+0x48], R188 ;  /* 0x000048bc01007387 */ /* 0x0005e20000100800 */
[----:B------:R-:W-:Y:S01]  /*0f00*/  IMAD R4, R10, UR10, RZ ;  /* 0x0000000a0a047c24 */ /* 0x000fe2000f8e02ff */
[----:B------:R-:W-:Y:S01]  /*0f10*/  MOV R29, 0x20 ;  /* 0x00000020001d7802 */ /* 0x000fe20000000f00 */
[----:B------:R-:W-:Y:S01]  /*0f20*/  IMAD R22, R0, UR13, R11 ;  /* 0x0000000d00167c24 */ /* 0x000fe2000f8e020b */
[----:B------:R-:W-:Y:S01]  /*0f30*/  SEL R5, R28, 0xfffffff0, !P1 ;  /* 0xfffffff01c057807 */ /* 0x000fe20004800000 */
[----:B------:R-:W-:Y:S01]  /*0f40*/  IMAD R25, R0, UR11, R4 ;  /* 0x0000000b00197c24 */ /* 0x000fe2000f8e0204 */
[----:B------:R-:W-:Y:S01]  /*0f50*/  SEL R3, R29, 0xffffffe0, !P2 ;  /* 0xffffffe01d037807 */ /* 0x000fe20005000000 */
[----:B------:R-:W-:Y:S01]  /*0f60*/  VIADD R11, R15, UR5 ;  /* 0x000000050f0b7c36 */ /* 0x000fe20008000000 */
        /* <DEDUP_REMOVED lines=28> */
.L_x_487:
[----:B------:R-:W-:Y:S05]  /*1130*/  BSYNC B0 ;  /* 0x0000000000007941 */ /* 0x000fea0003800000 */
.L_x_486:
        /* <DEDUP_REMOVED lines=33> */
.L_x_489:
[----:B------:R-:W-:Y:S05]  /*1350*/  BSYNC B0 ;  /* 0x0000000000007941 */ /* 0x000fea0003800000 */
.L_x_488:
        /* <DEDUP_REMOVED lines=34> */
.L_x_491:
[----:B------:R-:W-:Y:S05]  /*1580*/  BSYNC B0 ;  /* 0x0000000000007941 */ /* 0x000fea0003800000 */
.L_x_490:
        /* <DEDUP_REMOVED lines=33> */
.L_x_493:
[----:B------:R-:W-:Y:S05]  /*17a0*/  BSYNC B0 ;  /* 0x0000000000007941 */ /* 0x000fea0003800000 */
.L_x_492:
        /* <DEDUP_REMOVED lines=31> */
.L_x_495:
[----:B------:R-:W-:Y:S05]  /*19a0*/  BSYNC B0 ;  /* 0x0000000000007941 */ /* 0x000fea0003800000 */
.L_x_494:
        /* <DEDUP_REMOVED lines=31> */
.L_x_497:
[----:B------:R-:W-:Y:S05]  /*1ba0*/  BSYNC B0 ;  /* 0x0000000000007941 */ /* 0x000fea0003800000 */
.L_x_496:
        /* <DEDUP_REMOVED lines=31> */
.L_x_499:
[----:B------:R-:W-:Y:S05]  /*1da0*/  BSYNC B0 ;  /* 0x0000000000007941 */ /* 0x000fea0003800000 */
.L_x_498:
[----:B------:R-:W-:Y:S01]  /*1db0*/  USHF.L.U32 UR29, UR8, 0x6, URZ ;  /* 0x00000006081d7899 */ /* 0x000fe2000800063f */
[----:B------:R-:W-:Y:S04]  /*1dc0*/  BSSY B0, `(.L_x_500) ;  /* 0x000001e000007945 */ /* 0x000fe80003800000 */
[----:B------:R-:W-:Y:S05]  /*1dd0*/  @P5 BRA `(.L_x_501) ;  /* 0x0000000000705947 */ /* 0x000fea0003800000 */
        /* <DEDUP_REMOVED lines=28> */
.L_x_501:
[----:B------:R-:W-:Y:S05]  /*1fa0*/  BSYNC B0 ;  /* 0x0000000000007941 */ /* 0x000fea0003800000 */
.L_x_500:
        /* <DEDUP_REMOVED lines=9> */
[----:B-1----:R-:W-:Y:S01]  /*2040*/  IMAD.WIDE.U32 R8, R184, UR28, R186 ;  /* 0x0000001cb8087c25 */ /* 0x002fe2000f8e00ba */
        /* <DEDUP_REMOVED lines=26> */
.L_x_503:
[----:B------:R-:W-:Y:S05]  /*21f0*/  BSYNC B0 ;  /* 0x0000000000007941 */ /* 0x000fea0003800000 */
.L_x_502:
        /* <DEDUP_REMOVED lines=9> */
[----:B-1----:R-:W1:Y:S01]  /*2290*/  @!P1 LDC.64 R12, c[0x0][0x218] ;  /* 0x00008600ff0c9b82 */ /* 0x002e620000000a00 */
        /* <DEDUP_REMOVED lines=16> */
.L_x_505:
[----:B------:R-:W-:Y:S05]  /*23a0*/  BSYNC B0 ;  /* 0x0000000000007941 */ /* 0x000fea0003800000 */
.L_x_504:
        /* <DEDUP_REMOVED lines=27> */
.L_x_507:
[----:B------:R-:W-:Y:S05]  /*2560*/  BSYNC B0 ;  /* 0x0000000000007941 */ /* 0x000fea0003800000 */
.L_x_506:
        /* <DEDUP_REMOVED lines=27> */
.L_x_509:
[----:B------:R-:W-:Y:S05]  /*2720*/  BSYNC B0 ;  /* 0x0000000000007941 */ /* 0x000fea0003800000 */
.L_x_508:
        /* <DEDUP_REMOVED lines=13> */
[----:B------:R-:W-:-:S04]  /*2800*/  DEPBAR.LE SB0, 0x0 ;  /* 0x000080000000791a */ /* 0x000fc80000000000 */
[----:B------:R-:W-:Y:S02]  /*2810*/  @UP1 ULEA UR12, UP0, UR34, UR12, 0x2 ;  /* 0x0000000c220c1291 */ /* 0x000fe4000f80103f */
[----:B------:R-:W-:-:S04]  /*2820*/  @UP1 UIADD3 UR5, UR35, UR5, URZ ;  /* 0x0000000523051290 */ /* 0x000fc8000fffe03f */
[----:B------:R-:W-:Y:S01]  /*2830*/  @UP1 ULEA.HI.X UR13, UR34, UR13, UR5, 0x2, UP0 ;  /* 0x0000000d220d1291 */ /* 0x000fe200080f1405 */
[----:B-1----:R-:W-:Y:S01]  /*2840*/  IMAD.U32 R8, RZ, RZ, UR12 ;  /* 0x0000000cff087e24 */ /* 0x002fe2000f8e00ff */
[----:B------:R-:W-:Y:S01]  /*2850*/  LOP3.LUT R2, R0, 0xffffffe0, RZ, 0xc0, !PT ;  /* 0xffffffe000027812 */ /* 0x000fe200078ec0ff */
[----:B------:R-:W-:-:S03]  /*2860*/  @UP1 ULDC UR5, c[0x0][0x2e8] ;  /* 0x0000ba0000051ab9 */ /* 0x000fc60000000800 */
[----:B------:R-:W-:-:S05]  /*2870*/  IMAD.U32 R9, RZ, RZ, UR13 ;  /* 0x0000000dff097e24 */ /* 0x000fca000f8e00ff */
[----:B------:R1:W5:Y:S01]  /*2880*/  @P1 LDG.E R7, desc[UR20][R8.64] ;  /* 0x0000001408071981 */ /* 0x000362000c1e1900 */
[----:B------:R-:W5:Y:S01]  /*2890*/  @P1 MUFU.RCP R11, UR5 ;  /* 0x00000005000b1d08 */ /* 0x000f620008001000 */
[----:B------:R-:W-:Y:S01]  /*28a0*/  IMAD.IADD R2, R181, 0x1, -R2 ;  /* 0x00000001b5027824 */ /* 0x000fe200078e0a02 */
[----:B------:R-:W-:Y:S01]  /*28b0*/  SHF.R.S32.HI R12, RZ, 0x5, R0 ;  /* 0x00000005ff0c7819 */ /* 0x000fe20000011400 */
[----:B------:R-:W-:Y:S01]  /*28c0*/  IMAD.SHL.U32 R0, R21, 0x40, RZ ;  /* 0x0000004015007824 */ /* 0x000fe200078e00ff */
[C---:B------:R-:W-:Y:S01]  /*28d0*/  ISETP.GE.AND P2, PT, R6.reuse, UR27, PT ;  /* 0x0000001b06007c0c */ /* 0x040fe2000bf46270 */
[----:B------:R-:W-:Y:S01]  /*28e0*/  BAR.SYNC.DEFER_BLOCKING 0x0 ;  /* 0x0000000000007b1d */ /* 0x000fe20000010000 */
[----:B------:R-:W-:Y:S01]  /*28f0*/  SHF.R.S32.HI R4, RZ, 0x1f, R2 ;  /* 0x0000001fff047819 */ /* 0x000fe20000011402 */
[----:B------:R-:W-:Y:S01]  /*2900*/  IMAD.SHL.U32 R6, R6, 0x8, RZ ;  /* 0x0000000806067824 */ /* 0x000fe200078e00ff */
[----:B------:R-:W-:Y:S01]  /*2910*/  LOP3.LUT R0, R0, 0x1c0, RZ, 0xc0, !PT ;  /* 0x000001c000007812 */ /* 0x000fe200078ec0ff */
[----:B------:R-:W-:Y:S01]  /*2920*/  IMAD.IADD R15, R31, 0x1, R25 ;  /* 0x000000011f0f7824 */ /* 0x000fe200078e0219 */
[----:B------:R-:W-:Y:S01]  /*2930*/  LEA.HI R4, R4, R2, RZ, 0x2 ;  /* 0x0000000204047211 */ /* 0x000fe200078f10ff */
[----:B------:R-:W-:Y:S01]  /*2940*/  IMAD.MOV.U32 R14, RZ, RZ, R30 ;  /* 0x000000ffff0e7224 */ /* 0x000fe200078e001e */
[----:B------:R-:W-:Y:S01]  /*2950*/  LEA R10, R12, UR25, 0x4 ;  /* 0x000000190c0a7c11 */ /* 0x000fe2000f8e20ff */
[----:B------:R-:W-:Y:S01]  /*2960*/  USHF.L.U64.HI UR12, UR6, 0x6, UR7 ;  /* 0x00000006060c7899 */ /* 0x000fe20008010207 */
[----:B------:R-:W-:Y:S01]  /*2970*/  SHF.R.S32.HI R4, RZ, 0x2, R4 ;  /* 0x00000002ff047819 */ /* 0x000fe20000011404 */
[----:B------:R-:W-:Y:S01]  /*2980*/  USHF.L.U32 UR13, UR6, 0x6, URZ ;  /* 0x00000006060d7899 */ /* 0x000fe2000800063f */
[----:B------:R2:W-:Y:S01]  /*2990*/  STL.64 [R1+0x38], R14 ;  /* 0x0000380e01007387 */ /* 0x0005e20000100a00 */
[----:B------:R-:W-:Y:S01]  /*29a0*/  UIMAD UR10, UR12, UR28, URZ ;  /* 0x0000001c0c0a72a4 */ /* 0x000fe2000f8e023f */
[----:B------:R-:W-:Y:S01]  /*29b0*/  BSSY B0, `(.L_x_510) ;  /* 0x0000038000007945 */ /* 0x000fe20003800000 */
[----:B------:R-:W-:Y:S01]  /*29c0*/  UMOV UR5, URZ ;  /* 0x0000003f00057c82 */ /* 0x000fe20008000000 */
[----:B------:R-:W-:Y:S01]  /*29d0*/  ISETP.GE.AND P5, PT, R20, UR27, PT ;  /* 0x0000001b14007c0c */ /* 0x000fe2000bfa6270 */
[----:B------:R-:W-:Y:S01]  /*29e0*/  UIMAD UR10, UR33, UR13, UR10 ;  /* 0x0000000d210a72a4 */ /* 0x000fe2000f8e020a */
[----:B------:R-:W-:-:S02]  /*29f0*/  ISETP.GE.AND P4, PT, R19, UR27, PT ;  /* 0x0000001b13007c0c */ /* 0x000fc4000bf86270 */
[----:B-1----:R-:W-:Y:S02]  /*2a00*/  SHF.R.S32.HI R9, RZ, 0x4, R26 ;  /* 0x00000004ff097819 */ /* 0x002fe4000001141a */
[----:B------:R-:W-:Y:S02]  /*2a10*/  ISETP.GE.AND P0, PT, R18, UR27, PT ;  /* 0x0000001b12007c0c */ /* 0x000fe4000bf06270 */
[----:B------:R-:W-:Y:S01]  /*2a20*/  LEA.HI R8, R26, R9, RZ, 0x1 ;  /* 0x000000091a087211 */ /* 0x000fe200078f08ff */
[----:B------:R2:W-:Y:S03]  /*2a30*/  @P2 STS.128 [R236+0xc000], RZ ;  /* 0x00c000ffec002388 */ /* 0x0005e60000000c00 */
[----:B------:R-:W-:Y:S01]  /*2a40*/  LOP3.LUT R2, R8, 0xfffffffe, RZ, 0xc0, !PT ;  /* 0xfffffffe08027812 */ /* 0x000fe200078ec0ff */
[----:B------:R2:W-:Y:S01]  /*2a50*/  @P2 STS.128 [R236+0xe000], RZ ;  /* 0x00e000ffec002388 */ /* 0x0005e20000000c00 */
[----:B------:R-:W-:Y:S01]  /*2a60*/  LOP3.LUT R8, R0, 0x8, R6, 0xf8, !PT ;  /* 0x0000000800087812 */ /* 0x000fe200078ef806 */
[----:B------:R-:W-:Y:S01]  /*2a70*/  IMAD.SHL.U32 R6, R23, 0x40, RZ ;  /* 0x0000004017067824 */ /* 0x000fe200078e00ff */
[----:B------:R-:W-:Y:S01]  /*2a80*/  SHF.R.U32.HI R0, RZ, 0x3, R0 ;  /* 0x00000003ff007819 */ /* 0x000fe20000011600 */
[----:B------:R-:W-:Y:S01]  /*2a90*/  IMAD.IADD R2, R9, 0x1, -R2 ;  /* 0x0000000109027824 */ /* 0x000fe200078e0a02 */
[----:B------:R-:W-:-:S02]  /*2aa0*/  IADD3 R9, R10, 0x1, R4 ;  /* 0x000000010a097810 */ /* 0x000fc40007ffe004 */
[----:B------:R-:W-:Y:S01]  /*2ab0*/  LOP3.LUT R8, R8, R0, RZ, 0x3c, !PT ;  /* 0x0000000008087212 */ /* 0x000fe200078e3cff */
[----:B------:R-:W-:Y:S01]  /*2ac0*/  IMAD.SHL.U32 R4, R2, 0x8, RZ ;  /* 0x0000000802047824 */ /* 0x000fe200078e00ff */
[----:B------:R-:W-:Y:S01]  /*2ad0*/  LOP3.LUT R0, R6, 0x1c0, RZ, 0xc0, !PT ;  /* 0x000001c006007812 */ /* 0x000fe200078ec0ff */
[----:B------:R-:W-:Y:S02]  /*2ae0*/  IMAD.U32 R6, RZ, RZ, UR19 ;  /* 0x00000013ff067e24 */ /* 0x000fe4000f8e00ff */
[----:B------:R-:W-:Y:S01]  /*2af0*/  IMAD R2, R2, 0x200, R8 ;  /* 0x0000020002027824 */ /* 0x000fe200078e0208 */
[----:B------:R-:W-:Y:S01]  /*2b00*/  LOP3.LUT R10, R0, 0x8, R4, 0xf8, !PT ;  /* 0x00000008000a7812 */ /* 0x000fe200078ef804 */
[----:B------:R-:W-:-:S05]  /*2b10*/  IMAD.SHL.U32 R4, R24, 0x40, RZ ;  /* 0x0000004018047824 */ /* 0x000fca00078e00ff */
[----:B------:R-:W-:-:S05]  /*2b20*/  LOP3.LUT R135, R4, 0xfffffe00, RZ, 0xc0, !PT ;  /* 0xfffffe0004877812 */ /* 0x000fca00078ec0ff */
[----:B------:R-:W-:Y:S02]  /*2b30*/  IMAD R4, R12, 0x400, R135 ;  /* 0x000004000c047824 */ /* 0x000fe400078e0287 */
[----:B-----5:R-:W-:Y:S01]  /*2b40*/  @P1 FMUL.FTZ R11, R7, R11 ;  /* 0x0000000b070b1220 */ /* 0x020fe20000410000 */
[----:B------:R-:W-:Y:S02]  /*2b50*/  SHF.R.U32.HI R7, RZ, 0x3, R0 ;  /* 0x00000003ff077819 */ /* 0x000fe40000011600 */
[----:B------:R-:W-:Y:S01]  /*2b60*/  IADD3 R0, R6, -UR17, R9 ;  /* 0x8000001106007c10 */ /* 0x000fe2000fffe009 */
[----:B------:R-:W-:Y:S01]  /*2b70*/  IMAD.U32 R6, RZ, RZ, UR28 ;  /* 0x0000001cff067e24 */ /* 0x000fe2000f8e00ff */
[----:B------:R-:W-:Y:S02]  /*2b80*/  @P1 R2UR UR11, R11 ;  /* 0x000000000b0b12ca */ /* 0x000fe400000e0000 */
[----:B------:R-:W-:Y:S01]  /*2b90*/  LOP3.LUT R180, R10, R7, RZ, 0x3c, !PT ;  /* 0x000000070ab47212 */ /* 0x000fe200078e3cff */
[----:B------:R-:W-:-:S04]  /*2ba0*/  IMAD.WIDE.U32 R6, R6, UR13, R14 ;  /* 0x0000000d06067c25 */ /* 0x000fc8000f8e000e */
[----:B------:R-:W-:Y:S02]  /*2bb0*/  VIADD R9, R7, UR10 ;  /* 0x0000000a07097c36 */ /* 0x000fe40008000000 */
[----:B------:R-:W-:-:S04]  /*2bc0*/  VIADD R134, R0, UR22 ;  /* 0x0000001600867c36 */ /* 0x000fc80008000000 */
[----:B------:R-:W-:Y:S01]  /*2bd0*/  @UP1 UMOV UR5, UR11 ;  /* 0x0000000b00051c82 */ /* 0x000fe20008000000 */
[----:B--2---:R-:W-:Y:S05]  /*2be0*/  @P2 BRA `(.L_x_511) ;  /* 0x0000000000502947 */ /* 0x004fea0003800000 */
        /* <DEDUP_REMOVED lines=20> */
.L_x_511:
[----:B------:R-:W-:Y:S05]  /*2d30*/  BSYNC B0 ;  /* 0x0000000000007941 */ /* 0x000fea0003800000 */
.L_x_510:
        /* <DEDUP_REMOVED lines=12> */
[----:B-12---:R-:W1:Y:S01]  /*2e00*/  @!P2 LDC.64 R10, c[0x0][0x220] ;  /* 0x00008800ff0aab82 */ /* 0x006e620000000a00 */
        /* <DEDUP_REMOVED lines=16> */
.L_x_513:
[----:B------:R-:W-:Y:S05]  /*2f10*/  BSYNC B0 ;  /* 0x0000000000007941 */ /* 0x000fea0003800000 */
.L_x_512:
[----:B------:R1:W-:Y:S01]  /*2f20*/  @P4 STS.128 [R236+0xd000], RZ ;  /* 0x00d000ffec004388 */ /* 0x0003e20000000c00 */
[----:B------:R-:W-:Y:S03]  /*2f30*/  BSSY B0, `(.L_x_514) ;  /* 0x000001c000007945 */ /* 0x000fe60003800000 */
[----:B------:R1:W-:Y:S01]  /*2f40*/  @P4 STS.128 [R236+0xf000], RZ ;  /* 0x00f000ffec004388 */ /* 0x0003e20000000c00 */
[----:B------:R-:W-:Y:S05]  /*2f50*/  @P4 BRA `(.L_x_515) ;  /* 0x0000000000644947 */ /* 0x000fea0003800000 */
[----:B------:R-:W-:Y:S01]  /*2f60*/  ULDC UR10, c[0x0][0x2d0] ;  /* 0x0000b400000a7ab9 */ /* 0x000fe20000000800 */
[----:B------:R-:W-:Y:S01]  /*2f70*/  IMAD.U32 R4, RZ, RZ, UR6 ;  /* 0x00000006ff047e24 */ /* 0x000fe2000f8e00ff */
[----:B------:R-:W-:Y:S01]  /*2f80*/  ISETP.GE.AND P2, PT, R132, UR10, PT ;  /* 0x0000000a84007c0c */ /* 0x000fe2000bf46270 */
[----:B-12---:R-:W-:Y:S01]  /*2f90*/  IMAD.U32 R10, RZ, RZ, UR6 ;  /* 0x00000006ff0a7e24 */ /* 0x006fe2000f8e00ff */
[----:B------:R-:W-:Y:S01]  /*2fa0*/  ISETP.GE.AND P1, PT, R188, UR10, PT ;  /* 0x0000000abc007c0c */ /* 0x000fe2000bf26270 */
[----:B------:R-:W-:Y:S01]  /*2fb0*/  IMAD.U32 R12, RZ, RZ, UR7 ;  /* 0x00000007ff0c7e24 */ /* 0x000fe2000f8e00ff */
        /* <DEDUP_REMOVED lines=19> */
.L_x_515:
[----:B------:R-:W-:Y:S05]  /*30f0*/  BSYNC B0 ;  /* 0x0000000000007941 */ /* 0x000fea0003800000 */
.L_x_514:
        /* <DEDUP_REMOVED lines=34> */
.L_x_517:
[----:B------:R-:W-:Y:S05]  /*3320*/  BSYNC B0 ;  /* 0x0000000000007941 */ /* 0x000fea0003800000 */
.L_x_516:
[----:B------:R-:W-:Y:S01]  /*3330*/  LDSM.16.M88.4 R12, [R232] ;  /* 0x00000000e80c783b */ /* 0x000fe20000000200 */
[----:B------:R-:W-:Y:S01]  /*3340*/  IMAD R233, R5, 0x2, R232 ;  /* 0x0000000205e97824 */ /* 0x000fe200078e02e8 */
[----:B------:R-:W-:Y:S01]  /*3350*/  ULDC UR24, c[0x0][0x39c] ;  /* 0x0000e70000187ab9 */ /* 0x000fe20000000800 */
[--C-:B------:R-:W-:Y:S01]  /*3360*/  IMAD R6, R2, 0x2, R224.reuse ;  /* 0x0000000202067824 */ /* 0x100fe200078e02e0 */
[----:B---34-:R-:W3:Y:S01]  /*3370*/  LDSM.16.M88.4 R16, [R224+0x8000] ;  /* 0x00800000e010783b */ /* 0x018ee20000000200 */
[----:B------:R-:W-:Y:S01]  /*3380*/  IMAD R230, R0, 0x2, R224 ;  /* 0x0000000200e67824 */ /* 0x000fe200078e02e0 */
[----:B------:R-:W-:Y:S01]  /*3390*/  UISETP.GE.AND UP0, UPT, UR18, 0x2, UPT ;  /* 0x000000021200788c */ /* 0x000fe2000bf06270 */
[C---:B------:R-:W-:Y:S01]  /*33a0*/  IMAD R235, R3.reuse, 0x2, R232 ;  /* 0x0000000203eb7824 */ /* 0x040fe200078e02e8 */
[----:B-12---:R-:W1:Y:S01]  /*33b0*/  LDSM.16.M88.4 R8, [R232+0x2000] ;  /* 0x00200000e808783b */ /* 0x006e620000000200 */
[----:B------:R-:W-:Y:S02]  /*33c0*/  VIADD R4, R224, 0x8000 ;  /* 0x00008000e0047836 */ /* 0x000fe40000000000 */
[----:B------:R-:W-:Y:S01]  /*33d0*/  IMAD R234, R3, 0x2, R233 ;  /* 0x0000000203ea7824 */ /* 0x000fe200078e02e9 */
[----:B------:R-:W2:Y:S01]  /*33e0*/  LDSM.16.M88.4 R24, [R224+0x8800] ;  /* 0x00880000e018783b */ /* 0x000ea20000000200 */
[----:B------:R-:W-:Y:S01]  /*33f0*/  IMAD R231, R2, 0x2, R4 ;  /* 0x0000000202e77824 */ /* 0x000fe200078e0204 */
[----:B------:R-:W-:Y:S01]  /*3400*/  MOV R2, UR28 ;  /* 0x0000001c00027c02 */ /* 0x000fe20008000f00 */
[----:B------:R-:W-:Y:S01]  /*3410*/  IMAD.SHL.U32 R181, R181, 0x2, RZ ;  /* 0x00000002b5b57824 */ /* 0x000fe200078e00ff */
[----:B------:R-:W4:Y:S01]  /*3420*/  LDSM.16.M88.4 R32, [R224+0x9000] ;  /* 0x00900000e020783b */ /* 0x000f220000000200 */
[----:B------:R-:W-:-:S03]  /*3430*/  IMAD R229, R0, 0x2, R231 ;  /* 0x0000000200e57824 */ /* 0x000fc600078e02e7 */
[----:B------:R-:W5:Y:S01]  /*3440*/  LDSM.16.M88.4 R28, [R224+0x9800] ;  /* 0x00980000e01c783b */ /* 0x000f620000000200 */
[----:B------:R-:W-:-:S03]  /*3450*/  LOP3.LUT R182, R181, 0x6, RZ, 0xc0, !PT ;  /* 0x00000006b5b67812 */ /* 0x000fc600078ec0ff */
[----:B------:R-:W-:Y:S02]  /*3460*/  LDSM.16.M88.4 R20, [R233] ;  /* 0x00000000e914783b */ /* 0x000fe40000000200 */
[----:B------:R-:W-:Y:S02]  /*3470*/  IMAD R2, R2, 0x40, R182 ;  /* 0x0000004002027824 */ /* 0x000fe400078e02b6 */
[----:B------:R-:W5:Y:S02]  /*3480*/  LDSM.16.M88.4 R40, [R6+0x8000] ;  /* 0x008000000628783b */ /* 0x000f640000000200 */
[----:B------:R-:W-:Y:S02]  /*3490*/  VIADD R4, R2, 0x1 ;  /* 0x0000000102047836 */ /* 0x000fe40000000000 */
[----:B------:R-:W-:Y:S04]  /*34a0*/  LDSM.16.M88.4 R60, [R6+0x8800] ;  /* 0x00880000063c783b */ /* 0x000fe80000000200 */
[----:B------:R-:W-:Y:S04]  /*34b0*/  LDSM.16.M88.4 R72, [R6+0x9000] ;  /* 0x009000000648783b */ /* 0x000fe80000000200 */
[----:B------:R-:W-:Y:S01]  /*34c0*/  LDSM.16.M88.4 R68, [R6+0x9800] ;  /* 0x009800000644783b */ /* 0x000fe20000000200 */
[-C--:B---3--:R-:W-:Y:S03]  /*34d0*/  HMMA.16816.F32.BF16 R36, R12, R16.reuse, RZ ;  /* 0x000000100c24723c */ /* 0x088fe600000418ff */
[----:B------:R-:W-:Y:S04]  /*34e0*/  LDSM.16.M88.4 R64, [R230+0x8000] ;  /* 0x00800000e640783b */ /* 0x000fe80000000200 */
[----:B------:R-:W-:Y:S01]  /*34f0*/  LDSM.16.M88.4 R48, [R229] ;  /* 0x00000000e530783b */ /* 0x000fe20000000200 */
[C---:B-1----:R-:W-:Y:S03]  /*3500*/  HMMA.16816.F32.BF16 R44, R8.reuse, R16, RZ ;  /* 0x00000010082c723c */ /* 0x042fe600000418ff */
[----:B------:R-:W-:Y:S03]  /*3510*/  LDSM.16.M88.4 R168, [R230+0xa000] ;  /* 0x00a00000e6a8783b */ /* 0x000fe60000000200 */
[-C--:B------:R-:W-:Y:S01]  /*3520*/  HMMA.16816.F32.BF16 R88, R8, R18.reuse, RZ ;  /* 0x000000120858723c */ /* 0x080fe200000418ff */
[----:B------:R-:W0:Y:S05]  /*3530*/  LDGDEPBAR ;  /* 0x00000000000079af */ /* 0x000e2a0000000000 */
[----:B------:R-:W-:Y:S01]  /*3540*/  HMMA.16816.F32.BF16 R104, R12, R18, RZ ;  /* 0x000000120c68723c */ /* 0x000fe200000418ff */
[----:B------:R-:W1:Y:S05]  /*3550*/  LDSM.16.M88.4 R16, [R233+0x2000] ;  /* 0x00200000e910783b */ /* 0x000e6a0000000200 */
[C---:B--2---:R-:W-:Y:S06]  /*3560*/  HMMA.16816.F32.BF16 R76, R8.reuse, R24, RZ ;  /* 0x00000018084c723c */ /* 0x044fec00000418ff */
[----:B------:R-:W-:Y:S06]  /*3570*/  HMMA.16816.F32.BF16 R100, R8, R26, RZ ;  /* 0x0000001a0864723c */ /* 0x000fec00000418ff */
[C---:B------:R-:W-:Y:S06]  /*3580*/  HMMA.16816.F32.BF16 R52, R12.reuse, R24, RZ ;  /* 0x000000180c34723c */ /* 0x040fec00000418ff */
[----:B------:R-:W-:Y:S01]  /*3590*/  HMMA.16816.F32.BF16 R108, R12, R26, RZ ;  /* 0x0000001a0c6c723c */ /* 0x000fe200000418ff */
[----:B------:R-:W2:Y:S05]  /*35a0*/  LDSM.16.M88.4 R24, [R235] ;  /* 0x00000000eb18783b */ /* 0x000eaa0000000200 */
[C---:B----4-:R-:W-:Y:S06]  /*35b0*/  HMMA.16816.F32.BF16 R84, R8.reuse, R32, RZ ;  /* 0x000000200854723c */ /* 0x050fec00000418ff */
[C---:B-----5:R-:W-:Y:S06]  /*35c0*/  HMMA.16816.F32.BF16 R80, R8.reuse, R28, RZ ;  /* 0x0000001c0850723c */ /* 0x060fec00000418ff */
[C---:B------:R-:W-:Y:S06]  /*35d0*/  HMMA.16816.F32.BF16 R96, R8.reuse, R34, RZ ;  /* 0x000000220860723c */ /* 0x040fec00000418ff */
[----:B------:R-:W-:Y:S01]  /*35e0*/  HMMA.16816.F32.BF16 R56, R8, R30, RZ ;  /* 0x0000001e0838723c */ /* 0x000fe200000418ff */
[----:B------:R-:W3:Y:S05]  /*35f0*/  LDSM.16.M88.4 R8, [R235+0x2000] ;  /* 0x00200000eb08783b */ /* 0x000eea0000000200 */
[C---:B------:R-:W-:Y:S06]  /*3600*/  HMMA.16816.F32.BF16 R120, R12.reuse, R32, RZ ;  /* 0x000000200c78723c */ /* 0x040fec00000418ff */
[C---:B------:R-:W-:Y:S06]  /*3610*/  HMMA.16816.F32.BF16 R124, R12.reuse, R34, RZ ;  /* 0x000000220c7c723c */ /* 0x040fec00000418ff */
[C---:B------:R-:W-:Y:S06]  /*3620*/  HMMA.16816.F32.BF16 R112, R12.reuse, R28, RZ ;  /* 0x0000001c0c70723c */ /* 0x040fec00000418ff */
[----:B------:R-:W-:Y:S06]  /*3630*/  HMMA.16816.F32.BF16 R116, R12, R30, RZ ;  /* 0x0000001e0c74723c */ /* 0x000fec00000418ff */
[-C--:B------:R-:W-:Y:S01]  /*3640*/  HMMA.16816.F32.BF16 R12, R20, R40.reuse, R36 ;  /* 0x00000028140c723c */ /* 0x080fe20000041824 */
[----:B------:R-:W-:Y:S05]  /*3650*/  LDSM.16.M88.4 R36, [R234+0x2000] ;  /* 0x00200000ea24783b */ /* 0x000fea0000000200 */
[C---:B-1----:R-:W-:Y:S01]  /*3660*/  HMMA.16816.F32.BF16 R92, R16.reuse, R40, R44 ;  /* 0x00000028105c723c */ /* 0x042fe2000004182c */
[----:B------:R-:W1:Y:S05]  /*3670*/  LDSM.16.M88.4 R44, [R234] ;  /* 0x00000000ea2c783b */ /* 0x000e6a0000000200 */
[C---:B------:R-:W-:Y:S06]  /*3680*/  HMMA.16816.F32.BF16 R152, R16.reuse, R60, R76 ;  /* 0x0000003c1098723c */ /* 0x040fec000004184c */
[C---:B------:R-:W-:Y:S01]  /*3690*/  HMMA.16816.F32.BF16 R148, R16.reuse, R72, R84 ;  /* 0x000000481094723c */ /* 0x040fe20000041854 */
[----:B------:R-:W-:Y:S05]  /*36a0*/  LDSM.16.M88.4 R84, [R224+0xa000] ;  /* 0x00a00000e054783b */ /* 0x000fea0000000200 */
[C---:B------:R-:W-:Y:S06]  /*36b0*/  HMMA.16816.F32.BF16 R144, R16.reuse, R68, R80 ;  /* 0x000000441090723c */ /* 0x040fec0000041850 */
[C---:B------:R-:W-:Y:S06]  /*36c0*/  HMMA.16816.F32.BF16 R32, R16.reuse, R42, R88 ;  /* 0x0000002a1020723c */ /* 0x040fec0000041858 */
[C---:B------:R-:W-:Y:S06]  /*36d0*/  HMMA.16816.F32.BF16 R136, R16.reuse, R62, R100 ;  /* 0x0000003e1088723c */ /* 0x040fec0000041864 */
[C---:B------:R-:W-:Y:S06]  /*36e0*/  HMMA.16816.F32.BF16 R128, R16.reuse, R74, R96 ;  /* 0x0000004a1080723c */ /* 0x040fec0000041860 */
[----:B------:R-:W-:Y:S01]  /*36f0*/  HMMA.16816.F32.BF16 R140, R16, R70, R56 ;  /* 0x00000046108c723c */ /* 0x000fe20000041838 */
[----:B------:R-:W-:Y:S05]  /*3700*/  LDSM.16.M88.4 R56, [R230+0x9000] ;  /* 0x00900000e638783b */ /* 0x000fea0000000200 */
[----:B--2---:R-:W-:Y:S01]  /*3710*/  HMMA.16816.F32.BF16 R16, R24, R64, R12 ;  /* 0x000000401810723c */ /* 0x004fe2000004180c */
[----:B------:R-:W-:Y:S05]  /*3720*/  LDSM.16.M88.4 R12, [R230+0x8800] ;  /* 0x00880000e60c783b */ /* 0x000fea0000000200 */
[----:B------:R-:W-:Y:S01]  /*3730*/  HMMA.16816.F32.BF16 R28, R20, R42, R104 ;  /* 0x0000002a141c723c */ /* 0x000fe20000041868 */
[----:B------:R-:W2:Y:S05]  /*3740*/  LDSM.16.M88.4 R40, [R232+0x4000] ;  /* 0x00400000e828783b */ /* 0x000eaa0000000200 */
[----:B---3--:R-:W-:Y:S01]  /*3750*/  HMMA.16816.F32.BF16 R76, R8, R64, R92 ;  /* 0x00000040084c723c */ /* 0x008fe2000004185c */
[----:B------:R-:W-:Y:S05]  /*3760*/  LDSM.16.M88.4 R92, [R6+0xa000] ;  /* 0x00a00000065c783b */ /* 0x000fea0000000200 */
[----:B------:R-:W-:Y:S01]  /*3770*/  HMMA.16816.F32.BF16 R156, R20, R60, R52 ;  /* 0x0000003c149c723c */ /* 0x000fe20000041834 */
[----:B------:R-:W3:Y:S05]  /*3780*/  LDSM.16.M88.4 R52, [R230+0x9800] ;  /* 0x00980000e634783b */ /* 0x000eea0000000200 */
[----:B-1----:R-:W-:Y:S06]  /*3790*/  HMMA.16816.F32.BF16 R16, R44, R48, R16 ;  /* 0x000000302c10723c */ /* 0x002fec0000041810 */
[-C--:B------:R-:W-:Y:S01]  /*37a0*/  HMMA.16816.F32.BF16 R88, R8, R66.reuse, R32 ;  /* 0x000000420858723c */ /* 0x080fe20000041820 */
[----:B------:R-:W1:Y:S05]  /*37b0*/  LDSM.16.M88.4 R32, [R232+0x6000] ;  /* 0x00600000e820783b */ /* 0x000e6a0000000200 */
[----:B------:R-:W-:Y:S01]  /*37c0*/  HMMA.16816.F32.BF16 R80, R24, R66, R28 ;  /* 0x000000421850723c */ /* 0x000fe2000004181c */
[----:B------:R-:W4:Y:S04]  /*37d0*/  LDSM.16.M88.4 R28, [R233+0x4000] ;  /* 0x00400000e91c783b */ /* 0x000f280000000200 */
[----:B------:R-:W-:Y:S01]  /*37e0*/  LDSM.16.M88.4 R64, [R229+0x1000] ;  /* 0x00100000e540783b */ /* 0x000fe20000000200 */
[----:B------:R-:W-:Y:S03]  /*37f0*/  HMMA.16816.F32.BF16 R108, R20, R62, R108 ;  /* 0x0000003e146c723c */ /* 0x000fe6000004186c */
[----:B------:R-:W5:Y:S03]  /*3800*/  LDSM.16.M88.4 R60, [R229+0x800] ;  /* 0x00080000e53c783b */ /* 0x000f660000000200 */
[----:B------:R-:W-:Y:S06]  /*3810*/  HMMA.16816.F32.BF16 R76, R36, R48, R76 ;  /* 0x00000030244c723c */ /* 0x000fec000004184c */
[C---:B------:R-:W-:Y:S06]  /*3820*/  HMMA.16816.F32.BF16 R120, R20.reuse, R72, R120 ;  /* 0x000000481478723c */ /* 0x040fec0000041878 */
[C---:B------:R-:W-:Y:S06]  /*3830*/  HMMA.16816.F32.BF16 R104, R20.reuse, R74, R124 ;  /* 0x0000004a1468723c */ /* 0x040fec000004187c */
[C---:B------:R-:W-:Y:S06]  /*3840*/  HMMA.16816.F32.BF16 R112, R20.reuse, R68, R112 ;  /* 0x000000441470723c */ /* 0x040fec0000041870 */
[----:B------:R-:W-:Y:S01]  /*3850*/  HMMA.16816.F32.BF16 R100, R20, R70, R116 ;  /* 0x000000461464723c */ /* 0x000fe20000041874 */
[----:B------:R-:W5:Y:S04]  /*3860*/  LDSM.16.M88.4 R68, [R229+0x1800] ;  /* 0x00180000e544783b */ /* 0x000f680000000200 */
[----:B------:R-:W5:Y:S01]  /*3870*/  LDSM.16.M88.4 R20, [R233+0x6000] ;  /* 0x00600000e914783b */ /* 0x000f620000000200 */
[----:B--2---:R-:W-:Y:S03]  /*3880*/  HMMA.16816.F32.BF16 R72, R40, R84, R16 ;  /* 0x000000542848723c */ /* 0x004fe60000041810 */
[----:B------:R-:W2:Y:S03]  /*3890*/  LDSM.16.M88.4 R16, [R235+0x4000] ;  /* 0x00400000eb10783b */ /* 0x000ea60000000200 */
[C---:B------:R-:W-:Y:S06]  /*38a0*/  HMMA.16816.F32.BF16 R96, R8.reuse, R12, R152 ;  /* 0x0000000c0860723c */ /* 0x040fec0000041898 */
[C---:B------:R-:W-:Y:S06]  /*38b0*/  HMMA.16816.F32.BF16 R124, R8.reuse, R56, R148 ;  /* 0x00000038087c723c */ /* 0x040fec0000041894 */
[C---:B------:R-:W-:Y:S06]  /*38c0*/  HMMA.16816.F32.BF16 R116, R8.reuse, R14, R136 ;  /* 0x0000000e0874723c */ /* 0x040fec0000041888 */
[C---:B------:R-:W-:Y:S06]  /*38d0*/  HMMA.16816.F32.BF16 R128, R8.reuse, R58, R128 ;  /* 0x0000003a0880723c */ /* 0x040fec0000041880 */
[C---:B---3--:R-:W-:Y:S06]  /*38e0*/  HMMA.16816.F32.BF16 R148, R8.reuse, R52, R144 ;  /* 0x000000340894723c */ /* 0x048fec0000041890 */
[----:B------:R-:W-:Y:S06]  /*38f0*/  HMMA.16816.F32.BF16 R136, R8, R54, R140 ;  /* 0x000000360888723c */ /* 0x000fec000004188c */
[----:B-1----:R-:W-:Y:S06]  /*3900*/  HMMA.16816.F32.BF16 R8, R32, R84, R76 ;  /* 0x000000542008723c */ /* 0x002fec000004184c */
[----:B------:R-:W-:Y:S06]  /*3910*/  HMMA.16816.F32.BF16 R80, R44, R50, R80 ;  /* 0x000000322c50723c */ /* 0x000fec0000041850 */
[C---:B------:R-:W-:Y:S06]  /*3920*/  HMMA.16816.F32.BF16 R152, R24.reuse, R12, R156 ;  /* 0x0000000c1898723c */ /* 0x040fec000004189c */
[C---:B------:R-:W-:Y:S01]  /*3930*/  HMMA.16816.F32.BF16 R140, R24.reuse, R14, R108 ;  /* 0x0000000e188c723c */ /* 0x040fe2000004186c */
[----:B------:R-:W-:Y:S05]  /*3940*/  LDSM.16.M88.4 R12, [R235+0x6000] ;  /* 0x00600000eb0c783b */ /* 0x000fea0000000200 */
[C---:B------:R-:W-:Y:S06]  /*3950*/  HMMA.16816.F32.BF16 R108, R24.reuse, R56, R120 ;  /* 0x00000038186c723c */ /* 0x040fec0000041878 */
[C---:B------:R-:W-:Y:S01]  /*3960*/  HMMA.16816.F32.BF16 R156, R24.reuse, R58, R104 ;  /* 0x0000003a189c723c */ /* 0x040fe20000041868 */
[----:B------:R-:W1:Y:S05]  /*3970*/  LDSM.16.M88.4 R56, [R224+0xa800] ;  /* 0x00a80000e038783b */ /* 0x000e6a0000000200 */
[C---:B------:R-:W-:Y:S06]  /*3980*/  HMMA.16816.F32.BF16 R176, R24.reuse, R52, R112 ;  /* 0x0000003418b0723c */ /* 0x040fec0000041870 */
[----:B------:R-:W-:Y:S01]  /*3990*/  HMMA.16816.F32.BF16 R144, R24, R54, R100 ;  /* 0x000000361890723c */ /* 0x000fe20000041864 */
[----:B------:R-:W3:Y:S04]  /*39a0*/  LDSM.16.M88.4 R52, [R224+0xb000] ;  /* 0x00b00000e034783b */ /* 0x000ee80000000200 */
[----:B------:R-:W-:Y:S01]  /*39b0*/  LDSM.16.M88.4 R24, [R234+0x4000] ;  /* 0x00400000ea18783b */ /* 0x000fe20000000200 */
[----:B------:R-:W-:Y:S03]  /*39c0*/  HMMA.16816.F32.BF16 R172, R36, R50, R88 ;  /* 0x0000003224ac723c */ /* 0x000fe60000041858 */
[----:B------:R-:W3:Y:S03]  /*39d0*/  LDSM.16.M88.4 R48, [R224+0xb800] ;  /* 0x00b80000e030783b */ /* 0x000ee60000000200 */
[----:B----4-:R-:W-:Y:S01]  /*39e0*/  HMMA.16816.F32.BF16 R72, R28, R92, R72 ;  /* 0x0000005c1c48723c */ /* 0x010fe20000041848 */
[----:B------:R-:W-:Y:S05]  /*39f0*/  LDSM.16.M88.4 R100, [R6+0xb800] ;  /* 0x00b800000664783b */ /* 0x000fea0000000200 */
[C---:B-----5:R-:W-:Y:S01]  /*3a00*/  HMMA.16816.F32.BF16 R88, R36.reuse, R60, R96 ;  /* 0x0000003c2458723c */ /* 0x060fe20000041860 */
[----:B------:R-:W4:Y:S05]  /*3a10*/  LDSM.16.M88.4 R96, [R229+0x2000] ;  /* 0x00200000e560783b */ /* 0x000f2a0000000200 */
[C---:B------:R-:W-:Y:S06]  /*3a20*/  HMMA.16816.F32.BF16 R76, R36.reuse, R62, R116 ;  /* 0x0000003e244c723c */ /* 0x040fec0000041874 */
[C---:B------:R-:W-:Y:S06]  /*3a30*/  HMMA.16816.F32.BF16 R104, R36.reuse, R64, R124 ;  /* 0x000000402468723c */ /* 0x040fec000004187c */
[C---:B------:R-:W-:Y:S06]  /*3a40*/  HMMA.16816.F32.BF16 R120, R36.reuse, R66, R128 ;  /* 0x000000422478723c */ /* 0x040fec0000041880 */
[C---:B------:R-:W-:Y:S06]  /*3a50*/  HMMA.16816.F32.BF16 R128, R36.reuse, R68, R148 ;  /* 0x000000442480723c */ /* 0x040fec0000041894 */
[----:B------:R-:W-:Y:S01]  /*3a60*/  HMMA.16816.F32.BF16 R124, R36, R70, R136 ;  /* 0x00000046247c723c */ /* 0x000fe20000041888 */
[----:B------:R-:W-:Y:S05]  /*3a70*/  LDSM.16.M88.4 R36, [R6+0xa800] ;  /* 0x00a800000624783b */ /* 0x000fea0000000200 */
[----:B------:R-:W-:Y:S01]  /*3a80*/  HMMA.16816.F32.BF16 R112, R20, R92, R8 ;  /* 0x0000005c1470723c */ /* 0x000fe20000041808 */
[----:B------:R-:W-:Y:S05]  /*3a90*/  LDSM.16.M88.4 R8, [R234+0x6000] ;  /* 0x00600000ea08783b */ /* 0x000fea0000000200 */
[----:B------:R-:W-:Y:S06]  /*3aa0*/  HMMA.16816.F32.BF16 R116, R40, R86, R80 ;  /* 0x000000562874723c */ /* 0x000fec0000041850 */
[----:B------:R-:W-:Y:S06]  /*3ab0*/  HMMA.16816.F32.BF16 R160, R44, R64, R108 ;  /* 0x000000402ca0723c */ /* 0x000fec000004186c */
[----:B--2---:R-:W-:Y:S06]  /*3ac0*/  HMMA.16816.F32.BF16 R108, R16, R168, R72 ;  /* 0x000000a8106c723c */ /* 0x004fec0000041848 */
[C---:B------:R-:W-:Y:S06]  /*3ad0*/  HMMA.16816.F32.BF16 R152, R44.reuse, R60, R152 ;  /* 0x0000003c2c98723c */ /* 0x040fec0000041898 */
[C---:B------:R-:W-:Y:S01]  /*3ae0*/  HMMA.16816.F32.BF16 R164, R44.reuse, R62, R140 ;  /* 0x0000003e2ca4723c */ /* 0x040fe2000004188c */
[----:B------:R2:W5:Y:S05]  /*3af0*/  LDSM.16.M88.4 R60, [R6+0xb000] ;  /* 0x00b00000063c783b */ /* 0x00056a0000000200 */
[C---:B------:R-:W-:Y:S06]  /*3b00*/  HMMA.16816.F32.BF16 R148, R44.reuse, R66, R156 ;  /* 0x000000422c94723c */ /* 0x040fec000004189c */
[C---:B------:R-:W-:Y:S06]  /*3b10*/  HMMA.16816.F32.BF16 R156, R44.reuse, R68, R176 ;  /* 0x000000442c9c723c */ /* 0x040fec00000418b0 */
[----:B------:R-:W-:Y:S06]  /*3b20*/  HMMA.16816.F32.BF16 R144, R44, R70, R144 ;  /* 0x000000462c90723c */ /* 0x000fec0000041890 */
[----:B------:R-:W-:Y:S01]  /*3b30*/  HMMA.16816.F32.BF16 R140, R32, R86, R172 ;  /* 0x00000056208c723c */ /* 0x000fe200000418ac */
[----:B--2---:R-:W-:-:S05]  /*3b40*/  IMAD.U32 R6, RZ, RZ, UR19 ;  /* 0x00000013ff067e24 */ /* 0x004fca000f8e00ff */
[C---:B-1----:R-:W-:Y:S06]  /*3b50*/  HMMA.16816.F32.BF16 R80, R32.reuse, R58, R76 ;  /* 0x0000003a2050723c */ /* 0x042fec000004184c */
[C---:B------:R-:W-:Y:S06]  /*3b60*/  HMMA.16816.F32.BF16 R136, R32.reuse, R56, R88 ;  /* 0x000000382088723c */ /* 0x040fec0000041858 */
[C---:B---3--:R-:W-:Y:S06]  /*3b70*/  HMMA.16816.F32.BF16 R76, R32.reuse, R52, R104 ;  /* 0x00000034204c723c */ /* 0x048fec0000041868 */
[C---:B------:R-:W-:Y:S06]  /*3b80*/  HMMA.16816.F32.BF16 R72, R32.reuse, R54, R120 ;  /* 0x000000362048723c */ /* 0x040fec0000041878 */
[C---:B------:R-:W-:Y:S06]  /*3b90*/  HMMA.16816.F32.BF16 R68, R32.reuse, R48, R128 ;  /* 0x000000302044723c */ /* 0x040fec0000041880 */
[----:B------:R-:W-:Y:S06]  /*3ba0*/  HMMA.16816.F32.BF16 R64, R32, R50, R124 ;  /* 0x000000322040723c */ /* 0x000fec000004187c */
[----:B------:R-:W-:Y:S06]  /*3bb0*/  HMMA.16816.F32.BF16 R32, R12, R168, R112 ;  /* 0x000000a80c20723c */ /* 0x000fec0000041870 */
[----:B------:R-:W-:Y:S06]  /*3bc0*/  HMMA.16816.F32.BF16 R84, R28, R94, R116 ;  /* 0x0000005e1c54723c */ /* 0x000fec0000041874 */
[----:B----4-:R-:W-:Y:S06]  /*3bd0*/  HMMA.16816.F32.BF16 R108, R24, R96, R108 ;  /* 0x00000060186c723c */ /* 0x010fec000004186c */
[C---:B------:R-:W-:Y:S06]  /*3be0*/  HMMA.16816.F32.BF16 R44, R40.reuse, R56, R152 ;  /* 0x00000038282c723c */ /* 0x040fec0000041898 */
[C---:B------:R-:W-:Y:S06]  /*3bf0*/  HMMA.16816.F32.BF16 R104, R40.reuse, R52, R160 ;  /* 0x000000342868723c */ /* 0x040fec00000418a0 */
[C---:B------:R-:W-:Y:S06]  /*3c00*/  HMMA.16816.F32.BF16 R88, R40.reuse, R58, R164 ;  /* 0x0000003a2858723c */ /* 0x040fec00000418a4 */
[----:B------:R-:W-:Y:S01]  /*3c10*/  HMMA.16816.F32.BF16 R52, R40, R54, R148 ;  /* 0x000000362834723c */ /* 0x000fe20000041894 */
[----:B------:R-:W-:-:S04]  /*3c20*/  FMUL.FTZ R0, R108, UR24 ;  /* 0x000000186c007c20 */ /* 0x000fc80008410000 */
[----:B------:R1:W-:Y:S01]  /*3c30*/  MUFU.TANH R126, R0 ;  /* 0x00000000007e7308 */ /* 0x0003e20000002400 */
[C---:B------:R-:W-:Y:S06]  /*3c40*/  HMMA.16816.F32.BF16 R112, R40.reuse, R48, R156 ;  /* 0x000000302870723c */ /* 0x040fec000004189c */
[----:B------:R-:W-:Y:S06]  /*3c50*/  HMMA.16816.F32.BF16 R144, R40, R50, R144 ;  /* 0x000000322890723c */ /* 0x000fec0000041890 */
[----:B------:R-:W-:Y:S01]  /*3c60*/  HMMA.16816.F32.BF16 R40, R20, R94, R140 ;  /* 0x0000005e1428723c */ /* 0x000fe2000004188c */
[----:B-1----:R-:W-:-:S05]  /*3c70*/  FMUL.FTZ R0, R109, UR24 ;  /* 0x000000186d007c20 */ /* 0x002fca0008410000 */
[----:B-----5:R-:W-:Y:S01]  /*3c80*/  HMMA.16816.F32.BF16 R92, R20, R62, R72 ;  /* 0x0000003e145c723c */ /* 0x020fe20000041848 */
[----:B------:R1:W2:Y:S05]  /*3c90*/  MUFU.TANH R122, R0 ;  /* 0x00000000007a7308 */ /* 0x0002aa0000002400 */
[----:B------:R-:W-:Y:S06]  /*3ca0*/  HMMA.16816.F32.BF16 R48, R8, R96, R32 ;  /* 0x000000600830723c */ /* 0x000fec0000041820 */
[C---:B------:R-:W-:Y:S06]  /*3cb0*/  HMMA.16816.F32.BF16 R136, R20.reuse, R36, R136 ;  /* 0x000000241488723c */ /* 0x040fec0000041888 */
[----:B------:R-:W-:Y:S01]  /*3cc0*/  HMMA.16816.F32.BF16 R80, R20, R38, R80 ;  /* 0x000000261450723c */ /* 0x000fe20000041850 */
[----:B-1----:R-:W-:-:S04]  /*3cd0*/  FMUL.FTZ R0, R110, UR24 ;  /* 0x000000186e007c20 */ /* 0x002fc80008410000 */
[----:B------:R1:W-:Y:S01]  /*3ce0*/  MUFU.TANH R125, R0 ;  /* 0x00000000007d7308 */ /* 0x0003e20000002400 */
[C---:B------:R-:W-:Y:S06]  /*3cf0*/  HMMA.16816.F32.BF16 R76, R20.reuse, R60, R76 ;  /* 0x0000003c144c723c */ /* 0x040fec000004184c */
[C---:B------:R-:W-:Y:S06]  /*3d00*/  HMMA.16816.F32.BF16 R116, R20.reuse, R100, R68 ;  /* 0x000000641474723c */ /* 0x040fec0000041844 */
[----:B------:R-:W-:Y:S01]  /*3d10*/  HMMA.16816.F32.BF16 R72, R20, R102, R64 ;  /* 0x000000661448723c */ /* 0x000fe20000041840 */
[----:B------:R-:W3:Y:S01]  /*3d20*/  LDSM.16.M88.4 R20, [R230+0xa800] ;  /* 0x00a80000e614783b */ /* 0x000ee20000000200 */
[----:B-1----:R-:W-:-:S04]  /*3d30*/  FMUL.FTZ R0, R111, UR24 ;  /* 0x000000186f007c20 */ /* 0x002fc80008410000 */
[----:B------:R-:W-:Y:S01]  /*3d40*/  HMMA.16816.F32.BF16 R32, R16, R170, R84 ;  /* 0x000000aa1020723c */ /* 0x000fe20000041854 */
[----:B------:R1:W-:Y:S05]  /*3d50*/  MUFU.TANH R121, R0 ;  /* 0x0000000000797308 */ /* 0x0003ea0000002400 */
[C---:B------:R-:W-:Y:S06]  /*3d60*/  HMMA.16816.F32.BF16 R56, R28.reuse, R36, R44 ;  /* 0x000000241c38723c */ /* 0x040fec000004182c */
[----:B------:R-:W-:Y:S06]  /*3d70*/  HMMA.16816.F32.BF16 R64, R28, R38, R88 ;  /* 0x000000261c40723c */ /* 0x000fec0000041858 */
[----:B------:R-:W-:Y:S01]  /*3d80*/  HMMA.16816.F32.BF16 R36, R12, R170, R40 ;  /* 0x000000aa0c24723c */ /* 0x000fe20000041828 */
[----:B-1----:R-:W-:-:S04]  /*3d90*/  FMUL.FTZ R0, R48, UR24 ;  /* 0x0000001830007c20 */ /* 0x002fc80008410000 */
[----:B------:R1:W-:Y:S01]  /*3da0*/  MUFU.TANH R124, R0 ;  /* 0x00000000007c7308 */ /* 0x0003e20000002400 */
[----:B------:R-:W-:Y:S01]  /*3db0*/  HMMA.16816.F32.BF16 R44, R24, R98, R32 ;  /* 0x00000062182c723c */ /* 0x000fe20000041820 */
[----:B------:R-:W-:Y:S05]  /*3dc0*/  LDSM.16.M88.4 R32, [R229+0x2800] ;  /* 0x00280000e520783b */ /* 0x000fea0000000200 */
[C---:B------:R-:W-:Y:S06]  /*3dd0*/  HMMA.16816.F32.BF16 R104, R28.reuse, R60, R104 ;  /* 0x0000003c1c68723c */ /* 0x040fec0000041868 */
[----:B------:R-:W-:Y:S01]  /*3de0*/  HMMA.16816.F32.BF16 R60, R28, R62, R52 ;  /* 0x0000003e1c3c723c */ /* 0x000fe20000041834 */
[----:B-1----:R-:W-:-:S05]  /*3df0*/  FMUL.FTZ R0, R49, UR24 ;  /* 0x0000001831007c20 */ /* 0x002fca0008410000 */
[----:B------:R-:W-:Y:S01]  /*3e00*/  HMMA.16816.F32.BF16 R52, R8, R98, R36 ;  /* 0x000000620834723c */ /* 0x000fe20000041824 */
[----:B------:R-:W1:Y:S01]  /*3e10*/  LDSM.16.M88.4 R36, [R230+0xb000] ;  /* 0x00b00000e624783b */ /* 0x000e620000000200 */
[----:B------:R4:W-:Y:S04]  /*3e20*/  MUFU.TANH R120, R0 ;  /* 0x0000000000787308 */ /* 0x0009e80000002400 */
[C---:B------:R-:W-:Y:S06]  /*3e30*/  HMMA.16816.F32.BF16 R112, R28.reuse, R100, R112 ;  /* 0x000000641c70723c */ /* 0x040fec0000041870 */
[----:B------:R-:W-:Y:S01]  /*3e40*/  HMMA.16816.F32.BF16 R100, R28, R102, R144 ;  /* 0x000000661c64723c */ /* 0x000fe20000041890 */
[----:B------:R-:W5:Y:S05]  /*3e50*/  LDSM.16.M88.4 R28, [R230+0xb800] ;  /* 0x00b80000e61c783b */ /* 0x000f6a0000000200 */
[----:B---3--:R-:W-:Y:S01]  /*3e60*/  HMMA.16816.F32.BF16 R40, R12, R20, R136 ;  /* 0x000000140c28723c */ /* 0x008fe20000041888 */
[----:B----4-:R-:W-:-:S04]  /*3e70*/  FMUL.FTZ R0, R50, UR24 ;  /* 0x0000001832007c20 */ /* 0x010fc80008410000 */
[----:B------:R3:W-:Y:S01]  /*3e80*/  MUFU.TANH R123, R0 ;  /* 0x00000000007b7308 */ /* 0x0007e20000002400 */
[----:B------:R-:W-:Y:S01]  /*3e90*/  HMMA.16816.F32.BF16 R80, R12, R22, R80 ;  /* 0x000000160c50723c */ /* 0x000fe20000041850 */
[----:B---3--:R-:W-:-:S05]  /*3ea0*/  FMUL.FTZ R0, R51, UR24 ;  /* 0x0000001833007c20 */ /* 0x008fca0008410000 */
[----:B-1----:R-:W-:Y:S01]  /*3eb0*/  HMMA.16816.F32.BF16 R68, R12, R38, R92 ;  /* 0x000000260c44723c */ /* 0x002fe2000004185c */
[----:B------:R1:W3:Y:S05]  /*3ec0*/  MUFU.TANH R7, R0 ;  /* 0x0000000000077308 */ /* 0x0002ea0000002400 */
[C---:B------:R-:W-:Y:S06]  /*3ed0*/  HMMA.16816.F32.BF16 R48, R16.reuse, R20, R56 ;  /* 0x000000141030723c */ /* 0x040fec0000041838 */
[----:B------:R-:W-:Y:S06]  /*3ee0*/  HMMA.16816.F32.BF16 R20, R16, R22, R64 ;  /* 0x000000161014723c */ /* 0x000fec0000041840 */
[----:B------:R-:W-:Y:S01]  /*3ef0*/  HMMA.16816.F32.BF16 R64, R12, R36, R76 ;  /* 0x000000240c40723c */ /* 0x000fe2000004184c */
[----:B-1----:R-:W-:-:S04]  /*3f00*/  FMUL.FTZ R0, R44, UR24 ;  /* 0x000000182c007c20 */ /* 0x002fc80008410000 */
[----:B------:R1:W4:Y:S01]  /*3f10*/  MUFU.TANH R111, R0 ;  /* 0x00000000006f7308 */ /* 0x0003220000002400 */
[C---:B-----5:R-:W-:Y:S06]  /*3f20*/  HMMA.16816.F32.BF16 R76, R12.reuse, R28, R116 ;  /* 0x0000001c0c4c723c */ /* 0x060fec0000041874 */
[----:B------:R-:W-:Y:S01]  /*3f30*/  HMMA.16816.F32.BF16 R72, R12, R30, R72 ;  /* 0x0000001e0c48723c */ /* 0x000fe20000041848 */
[----:B------:R-:W5:Y:S05]  /*3f40*/  LDSM.16.M88.4 R12, [R229+0x3000] ;  /* 0x00300000e50c783b */ /* 0x000f6a0000000200 */
[----:B------:R-:W-:Y:S01]  /*3f50*/  HMMA.16816.F32.BF16 R56, R16, R38, R60 ;  /* 0x000000261038723c */ /* 0x000fe2000004183c */
[----:B-1----:R-:W-:-:S05]  /*3f60*/  FMUL.FTZ R0, R45, UR24 ;  /* 0x000000182d007c20 */ /* 0x002fca0008410000 */
[----:B------:R-:W-:Y:S01]  /*3f70*/  HMMA.16816.F32.BF16 R60, R16, R28, R112 ;  /* 0x0000001c103c723c */ /* 0x000fe20000041870 */
[----:B------:R1:W-:Y:S02]  /*3f80*/  MUFU.TANH R110, R0 ;  /* 0x00000000006e7308 */ /* 0x0003e40000002400 */
[----:B-1----:R-:W-:-:S06]  /*3f90*/  FMUL.FTZ R0, R46, UR24 ;  /* 0x000000182e007c20 */ /* 0x002fcc0008410000 */
[----:B------:R1:W4:Y:S02]  /*3fa0*/  MUFU.TANH R108, R0 ;  /* 0x00000000006c7308 */ /* 0x0003240000002400 */
[----:B-1----:R-:W-:Y:S02]  /*3fb0*/  FMUL.FTZ R0, R47, UR24 ;  /* 0x000000182f007c20 */ /* 0x002fe40008410000 */
[-C--:B------:R-:W-:Y:S04]  /*3fc0*/  HMMA.16816.F32.BF16 R44, R24, R32.reuse, R48 ;  /* 0x00000020182c723c */ /* 0x080fe80000041830 */
[----:B------:R1:W-:Y:S02]  /*3fd0*/  MUFU.TANH R109, R0 ;  /* 0x00000000006d7308 */ /* 0x0003e40000002400 */
[----:B------:R-:W-:Y:S06]  /*3fe0*/  HMMA.16816.F32.BF16 R48, R8, R32, R40 ;  /* 0x000000200830723c */ /* 0x000fec0000041828 */
[C---:B------:R-:W-:Y:S06]  /*3ff0*/  HMMA.16816.F32.BF16 R40, R16.reuse, R36, R104 ;  /* 0x000000241028723c */ /* 0x040fec0000041868 */
[----:B------:R-:W-:Y:S01]  /*4000*/  HMMA.16816.F32.BF16 R16, R16, R30, R100 ;  /* 0x0000001e1010723c */ /* 0x000fe20000041864 */
[----:B-1----:R-:W-:-:S04]  /*4010*/  FMUL.FTZ R0, R52, UR24 ;  /* 0x0000001834007c20 */ /* 0x002fc80008410000 */
[----:B------:R1:W4:Y:S01]  /*4020*/  MUFU.TANH R98, R0 ;  /* 0x0000000000627308 */ /* 0x0003220000002400 */
[----:B-----5:R-:W-:Y:S01]  /*4030*/  HMMA.16816.F32.BF16 R28, R8, R14, R68 ;  /* 0x0000000e081c723c */ /* 0x020fe20000041844 */
[----:B-1----:R-:W-:-:S06]  /*4040*/  FMUL.FTZ R0, R53, UR24 ;  /* 0x0000001835007c20 */ /* 0x002fcc0008410000 */
[----:B------:R1:W-:-:S15]  /*4050*/  MUFU.TANH R99, R0 ;  /* 0x0000000000637308 */ /* 0x0003de0000002400 */
[----:B------:R-:W-:-:S02]  /*4060*/  NOP ;  /* 0x0000000000007918 */ /* 0x000fc40000000000 */
[----:B------:R-:W-:Y:S01]  /*4070*/  FMUL.FTZ R28, R28, UR24 ;  /* 0x000000181c1c7c20 */ /* 0x000fe20008410000 */
[----:B------:R-:W-:-:S06]  /*4080*/  FMUL.FTZ R29, R29, UR24 ;  /* 0x000000181d1d7c20 */ /* 0x000fcc0008410000 */
[----:B------:R-:W-:Y:S01]  /*4090*/  MUFU.TANH R29, R29 ;  /* 0x0000001d001d7308 */ /* 0x000fe20000002400 */
[----:B-1----:R-:W-:-:S07]  /*40a0*/  FMUL.FTZ R0, R54, UR24 ;  /* 0x0000001836007c20 */ /* 0x002fce0008410000 */
[----:B------:R1:W5:Y:S02]  /*40b0*/  MUFU.TANH R96, R0 ;  /* 0x0000000000607308 */ /* 0x0003640000002400 */
[----:B-1----:R-:W-:Y:S02]  /*40c0*/  FMUL.FTZ R0, R55, UR24 ;  /* 0x0000001837007c20 */ /* 0x002fe40008410000 */
[----:B------:R-:W-:Y:S04]  /*40d0*/  HMMA.16816.F32.BF16 R52, R24, R12, R40 ;  /* 0x0000000c1834723c */ /* 0x000fe80000041828 */
[----:B------:R1:W5:Y:S02]  /*40e0*/  MUFU.TANH R97, R0 ;  /* 0x0000000000617308 */ /* 0x0003640000002400 */
[----:B-1----:R-:W-:-:S06]  /*40f0*/  FMUL.FTZ R0, R44, UR24 ;  /* 0x000000182c007c20 */ /* 0x002fcc0008410000 */
[----:B------:R1:W-:-:S12]  /*4100*/  MUFU.TANH R93, R0 ;  /* 0x00000000005d7308 */ /* 0x0003d80000002400 */
[----:B------:R-:W-:Y:S01]  /*4110*/  FMUL.FTZ R54, R54, UR24 ;  /* 0x0000001836367c20 */ /* 0x000fe20008410000 */
[----:B------:R-:W-:Y:S01]  /*4120*/  FMUL.FTZ R52, R52, UR24 ;  /* 0x0000001834347c20 */ /* 0x000fe20008410000 */
[----:B------:R-:W-:Y:S01]  /*4130*/  FMUL.FTZ R55, R55, UR24 ;  /* 0x0000001837377c20 */ /* 0x000fe20008410000 */
[----:B------:R-:W-:-:S04]  /*4140*/  FMUL.FTZ R53, R53, UR24 ;  /* 0x0000001835357c20 */ /* 0x000fc80008410000 */
[----:B------:R-:W-:Y:S01]  /*4150*/  MUFU.TANH R68, R53 ;  /* 0x0000003500447308 */ /* 0x000fe20000002400 */
[----:B-1----:R-:W-:-:S07]  /*4160*/  FMUL.FTZ R0, R45, UR24 ;  /* 0x000000182d007c20 */ /* 0x002fce0008410000 */
[----:B------:R1:W-:Y:S02]  /*4170*/  MUFU.TANH R94, R0 ;  /* 0x00000000005e7308 */ /* 0x0003e40000002400 */
[----:B-1----:R-:W-:-:S06]  /*4180*/  FMUL.FTZ R0, R46, UR24 ;  /* 0x000000182e007c20 */ /* 0x002fcc0008410000 */
[----:B------:R1:W5:Y:S02]  /*4190*/  MUFU.TANH R92, R0 ;  /* 0x00000000005c7308 */ /* 0x0003640000002400 */
[----:B-1----:R-:W-:Y:S02]  /*41a0*/  FMUL.FTZ R0, R47, UR24 ;  /* 0x000000182f007c20 */ /* 0x002fe40008410000 */
[----:B------:R-:W-:Y:S01]  /*41b0*/  HMMA.16816.F32.BF16 R44, R24, R34, R20 ;  /* 0x00000022182c723c */ /* 0x000fe20000041814 */
[----:B------:R-:W1:Y:S03]  /*41c0*/  LDSM.16.M88.4 R20, [R229+0x3800] ;  /* 0x00380000e514783b */ /* 0x000e660000000200 */
[----:B------:R2:W-:Y:S01]  /*41d0*/  MUFU.TANH R91, R0 ;  /* 0x00000000005b7308 */ /* 0x0005e20000002400 */
[----:B------:R-:W-:-:S04]  /*41e0*/  DEPBAR.LE SB0, 0x0 ;  /* 0x000080000000791a */ /* 0x000fc80000000000 */
[----:B------:R-:W-:Y:S01]  /*41f0*/  HMMA.16816.F32.BF16 R32, R8, R34, R80 ;  /* 0x000000220820723c */ /* 0x000fe20000041850 */
[----:B--2---:R-:W-:-:S04]  /*4200*/  FMUL.FTZ R0, R48, UR24 ;  /* 0x0000001830007c20 */ /* 0x004fc80008410000 */
[----:B------:R2:W5:-:S15]  /*4210*/  MUFU.TANH R90, R0 ;  /* 0x00000000005a7308 */ /* 0x00055e0000002400 */
[----:B------:R-:W-:-:S04]  /*4220*/  NOP ;  /* 0x0000000000007918 */ /* 0x000fc80000000000 */
[----:B------:R-:W-:Y:S01]  /*4230*/  FMUL.FTZ R35, R35, UR24 ;  /* 0x0000001823237c20 */ /* 0x000fe20008410000 */
[----:B------:R-:W-:Y:S01]  /*4240*/  FMUL.FTZ R33, R33, UR24 ;  /* 0x0000001821217c20 */ /* 0x000fe20008410000 */
[----:B--2---:R-:W-:Y:S01]  /*4250*/  FMUL.FTZ R0, R49, UR24 ;  /* 0x0000001831007c20 */ /* 0x004fe20008410000 */
[C---:B-1----:R-:W-:Y:S02]  /*4260*/  HMMA.16816.F32.BF16 R40, R8.reuse, R20, R76 ;  /* 0x000000140828723c */ /* 0x042fe4000004184c */
[----:B------:R-:W-:Y:S04]  /*4270*/  MUFU.TANH R79, R33 ;  /* 0x00000021004f7308 */ /* 0x000fe80000002400 */
[-C--:B------:R-:W-:Y:S04]  /*4280*/  HMMA.16816.F32.BF16 R36, R8, R22.reuse, R72 ;  /* 0x000000160824723c */ /* 0x080fe80000041848 */
[----:B------:R1:W-:Y:S02]  /*4290*/  MUFU.TANH R89, R0 ;  /* 0x0000000000597308 */ /* 0x0003e40000002400 */
[----:B------:R-:W-:Y:S06]  /*42a0*/  HMMA.16816.F32.BF16 R16, R24, R22, R16 ;  /* 0x000000161810723c */ /* 0x000fec0000041810 */
[----:B------:R-:W-:Y:S01]  /*42b0*/  MUFU.TANH R75, R35 ;  /* 0x00000023004b7308 */ /* 0x000fe20000002400 */
[----:B------:R-:W-:-:S02]  /*42c0*/  VIADDMNMX R22, R134, 0x8, R6, PT ;  /* 0x0000000886167846 */ /* 0x000fc40003800106 */
[----:B------:R-:W-:Y:S02]  /*42d0*/  VIMNMX R23, R134, UR19, PT ;  /* 0x0000001386177c48 */ /* 0x000fe4000bfe0100 */
[C---:B------:R-:W-:Y:S01]  /*42e0*/  ISETP.GE.AND P0, PT, R4.reuse, R22, PT ;  /* 0x000000160400720c */ /* 0x040fe20003f06270 */
[----:B------:R-:W-:Y:S01]  /*42f0*/  FMUL.FTZ R73, R43, UR24 ;  /* 0x000000182b497c20 */ /* 0x000fe20008410000 */
[----:B------:R-:W-:Y:S01]  /*4300*/  ISETP.GE.AND P1, PT, R4, R23, PT ;  /* 0x000000170400720c */ /* 0x000fe20003f26270 */
[----:B-1----:R-:W-:Y:S01]  /*4310*/  FMUL.FTZ R0, R50, UR24 ;  /* 0x0000001832007c20 */ /* 0x002fe20008410000 */
[----:B------:R-:W-:Y:S01]  /*4320*/  FMUL.FTZ R70, R41, UR24 ;  /* 0x0000001829467c20 */ /* 0x000fe20008410000 */
[----:B------:R-:W-:Y:S02]  /*4330*/  FMUL.FTZ R71, R42, UR24 ;  /* 0x000000182a477c20 */ /* 0x000fe40008410000 */
[----:B------:R1:W2:Y:S01]  /*4340*/  MUFU.TANH R87, R0 ;  /* 0x0000000000577308 */ /* 0x0002a20000002400 */
[----:B------:R-:W-:Y:S01]  /*4350*/  FMUL.FTZ R80, R38, UR24 ;  /* 0x0000001826507c20 */ /* 0x000fe20008410000 */
[----:B------:R-:W-:Y:S01]  /*4360*/  FMUL.FTZ R81, R37, UR24 ;  /* 0x0000001825517c20 */ /* 0x000fe20008410000 */
[----:B------:R-:W-:Y:S01]  /*4370*/  FMUL.FTZ R77, R36, UR24 ;  /* 0x00000018244d7c20 */ /* 0x000fe20008410000 */
[----:B------:R-:W-:-:S02]  /*4380*/  FMUL.FTZ R83, R39, UR24 ;  /* 0x0000001827537c20 */ /* 0x000fc40008410000 */
[----:B------:R-:W-:Y:S01]  /*4390*/  FMUL.FTZ R69, R16, UR24 ;  /* 0x0000001810457c20 */ /* 0x000fe20008410000 */
[----:B------:R-:W-:Y:S01]  /*43a0*/  FMUL.FTZ R72, R17, UR24 ;  /* 0x0000001811487c20 */ /* 0x000fe20008410000 */
[----:B------:R-:W-:Y:S01]  /*43b0*/  FMUL.FTZ R74, R18, UR24 ;  /* 0x00000018124a7c20 */ /* 0x000fe20008410000 */
[----:B------:R-:W-:Y:S01]  /*43c0*/  MUFU.TANH R17, R28 ;  /* 0x0000001c00117308 */ /* 0x000fe20000002400 */
[----:B------:R-:W-:Y:S01]  /*43d0*/  FMUL.FTZ R76, R19, UR24 ;  /* 0x00000018134c7c20 */ /* 0x000fe20008410000 */
[----:B-1----:R-:W-:-:S06]  /*43e0*/  FMUL.FTZ R0, R51, UR24 ;  /* 0x0000001833007c20 */ /* 0x002fcc0008410000 */
[----:B------:R-:W-:Y:S01]  /*43f0*/  MUFU.TANH R19, R70 ;  /* 0x0000004600137308 */ /* 0x000fe20000002400 */
[----:B------:R-:W-:Y:S06]  /*4400*/  HMMA.16816.F32.BF16 R48, R8, R12, R64 ;  /* 0x0000000c0830723c */ /* 0x000fec0000041840 */
[----:B------:R-:W-:Y:S01]  /*4410*/  HMMA.16816.F32.BF16 R8, R24, R20, R60 ;  /* 0x000000141808723c */ /* 0x000fe2000004183c */
[----:B------:R1:W2:Y:S01]  /*4420*/  MUFU.TANH R85, R0 ;  /* 0x0000000000557308 */ /* 0x0002a20000002400 */
[----:B------:R-:W-:-:S04]  /*4430*/  FMUL.FTZ R66, R40, UR24 ;  /* 0x0000001828427c20 */ /* 0x000fc80008410000 */
[----:B------:R-:W-:Y:S01]  /*4440*/  HMMA.16816.F32.BF16 R12, R24, R14, R56 ;  /* 0x0000000e180c723c */ /* 0x000fe20000041838 */
[----:B------:R-:W-:Y:S01]  /*4450*/  FMUL.FTZ R21, R31, UR24 ;  /* 0x000000181f157c20 */ /* 0x000fe20008410000 */
[----:B------:R-:W-:Y:S01]  /*4460*/  FMUL.FTZ R20, R30, UR24 ;  /* 0x000000181e147c20 */ /* 0x000fe20008410000 */
[----:B------:R-:W-:Y:S04]  /*4470*/  MUFU.TANH R64, R54 ;  /* 0x0000003600407308 */ /* 0x000fe80000002400 */
[C-C-:B------:R-:W-:Y:S02]  /*4480*/  VIADDMNMX R25, R134.reuse, 0x40, R6.reuse, PT ;  /* 0x0000004086197846 */ /* 0x140fe40003800106 */
[----:B------:R-:W-:Y:S02]  /*4490*/  VIADDMNMX R24, R134, 0x48, R6, PT ;  /* 0x0000004886187846 */ /* 0x000fe40003800106 */
[----:B------:R-:W-:Y:S01]  /*44a0*/  I2FP.F32.S32 R6, R4 ;  /* 0x0000000400067245 */ /* 0x000fe20000201400 */
[----:B-1----:R-:W-:Y:S01]  /*44b0*/  FMUL.FTZ R0, R44, UR24 ;  /* 0x000000182c007c20 */ /* 0x002fe20008410000 */
[C---:B------:R-:W-:Y:S01]  /*44c0*/  ISETP.GE.AND P4, PT, R4.reuse, R25, PT ;  /* 0x000000190400720c */ /* 0x040fe20003f86270 */
[----:B------:R-:W-:Y:S01]  /*44d0*/  FMUL.FTZ R49, R49, UR24 ;  /* 0x0000001831317c20 */ /* 0x000fe20008410000 */
[----:B------:R-:W-:Y:S01]  /*44e0*/  ISETP.GE.AND P2, PT, R4, R24, PT ;  /* 0x000000180400720c */ /* 0x000fe20003f46270 */
[----:B------:R1:W2:Y:S01]  /*44f0*/  MUFU.TANH R86, R0 ;  /* 0x0000000000567308 */ /* 0x0002a20000002400 */
[----:B------:R-:W-:-:S02]  /*4500*/  VIADD R4, R2, 0x8 ;  /* 0x0000000802047836 */ /* 0x000fc40000000000 */
[----:B------:R-:W-:Y:S01]  /*4510*/  FMUL.FTZ R27, R8, UR24 ;  /* 0x00000018081b7c20 */ /* 0x000fe20008410000 */
[----:B------:R-:W-:Y:S01]  /*4520*/  FFMA.FTZ R8, R6, UR5, R122 ;  /* 0x0000000506087c23 */ /* 0x000fe2000801007a */
[----:B------:R-:W-:Y:S01]  /*4530*/  FMUL.FTZ R26, R9, UR24 ;  /* 0x00000018091a7c20 */ /* 0x000fe20008410000 */
[----:B------:R-:W-:Y:S01]  /*4540*/  FMUL.FTZ R57, R10, UR24 ;  /* 0x000000180a397c20 */ /* 0x000fe20008410000 */
[C---:B------:R-:W-:Y:S01]  /*4550*/  ISETP.GE.AND P6, PT, R4.reuse, R23, PT ;  /* 0x000000170400720c */ /* 0x040fe20003fc6270 */
[----:B------:R-:W-:Y:S01]  /*4560*/  FMUL.FTZ R65, R11, UR24 ;  /* 0x000000180b417c20 */ /* 0x000fe20008410000 */
[----:B------:R-:W-:Y:S01]  /*4570*/  ISETP.GE.AND P5, PT, R4, R22, PT ;  /* 0x000000160400720c */ /* 0x000fe20003fa6270 */
[----:B---3--:R-:W-:Y:S01]  /*4580*/  FFMA.FTZ R9, R6, UR5, R7 ;  /* 0x0000000506097c23 */ /* 0x008fe20008010007 */
[----:B------:R-:W-:Y:S01]  /*4590*/  ISETP.GE.AND P3, PT, R4, R25, PT ;  /* 0x000000190400720c */ /* 0x000fe20003f66270 */
[C---:B------:R-:W-:Y:S01]  /*45a0*/  FFMA.FTZ R10, R6.reuse, UR5, R121 ;  /* 0x00000005060a7c23 */ /* 0x040fe20008010079 */
[----:B------:R-:W-:Y:S01]  /*45b0*/  FFMA.FTZ R11, R6, UR5, R120 ;  /* 0x00000005060b7c23 */ /* 0x000fe20008010078 */
[C---:B------:R-:W-:Y:S01]  /*45c0*/  VIADD R7, R2.reuse, 0x9 ;  /* 0x0000000902077836 */ /* 0x040fe20000000000 */
[----:B------:R-:W-:Y:S01]  /*45d0*/  FSEL R59, R9, -INF , !P2 ;  /* 0xff800000093b7808 */ /* 0x000fe20005000000 */
[----:B------:R-:W-:Y:S01]  /*45e0*/  MUFU.TANH R67, R52 ;  /* 0x0000003400437308 */ /* 0x000fe20000002400 */
[----:B------:R-:W-:-:S02]  /*45f0*/  VIADD R6, R2, 0x10 ;  /* 0x0000001002067836 */ /* 0x000fc40000000000 */
[----:B-1----:R-:W-:Y:S01]  /*4600*/  FMUL.FTZ R0, R45, UR24 ;  /* 0x000000182d007c20 */ /* 0x002fe20008410000 */
[----:B------:R-:W-:Y:S01]  /*4610*/  FSEL R54, R11, -INF , !P4 ;  /* 0xff8000000b367808 */ /* 0x000fe20006000000 */
[----:B------:R-:W-:Y:S01]  /*4620*/  FMUL.FTZ R12, R12, UR24 ;  /* 0x000000180c0c7c20 */ /* 0x000fe20008410000 */
[----:B------:R-:W-:Y:S01]  /*4630*/  ISETP.GE.AND P4, PT, R7, R22, PT ;  /* 0x000000160700720c */ /* 0x000fe20003f86270 */
[----:B------:R-:W-:Y:S01]  /*4640*/  FMUL.FTZ R13, R13, UR24 ;  /* 0x000000180d0d7c20 */ /* 0x000fe20008410000 */
[----:B------:R-:W-:Y:S01]  /*4650*/  ISETP.GE.AND P2, PT, R7, R25, PT ;  /* 0x000000190700720c */ /* 0x000fe20003f46270 */
[----:B------:R1:W-:Y:S01]  /*4660*/  MUFU.TANH R88, R0 ;  /* 0x0000000000587308 */ /* 0x0003e20000002400 */
[----:B------:R-:W-:Y:S01]  /*4670*/  FMUL.FTZ R14, R14, UR24 ;  /* 0x000000180e0e7c20 */ /* 0x000fe20008410000 */
[----:B------:R-:W-:Y:S01]  /*4680*/  FMUL.FTZ R48, R48, UR24 ;  /* 0x0000001830307c20 */ /* 0x000fe20008410000 */
[----:B------:R-:W-:Y:S01]  /*4690*/  FMUL.FTZ R50, R50, UR24 ;  /* 0x0000001832327c20 */ /* 0x000fe20008410000 */
[----:B------:R-:W-:Y:S01]  /*46a0*/  FMUL.FTZ R51, R51, UR24 ;  /* 0x0000001833337c20 */ /* 0x000fe20008410000 */
[----:B------:R-:W-:-:S03]  /*46b0*/  FMUL.FTZ R15, R15, UR24 ;  /* 0x000000180f0f7c20 */ /* 0x000fc60008410000 */
[----:B------:R-:W-:Y:S08]  /*46c0*/  MUFU.TANH R52, R49 ;  /* 0x0000003100347308 */ /* 0x000ff00000002400 */
[----:B------:R-:W-:Y:S01]  /*46d0*/  MUFU.TANH R62, R55 ;  /* 0x00000037003e7308 */ /* 0x000fe20000002400 */
[----:B-1----:R-:W-:-:S07]  /*46e0*/  FMUL.FTZ R0, R46, UR24 ;  /* 0x000000182e007c20 */ /* 0x002fce0008410000 */
[----:B------:R1:W3:Y:S08]  /*46f0*/  MUFU.TANH R82, R0 ;  /* 0x0000000000527308 */ /* 0x0002f00000002400 */
[----:B------:R-:W-:Y:S08]  /*4700*/  MUFU.TANH R36, R12 ;  /* 0x0000000c00247308 */ /* 0x000ff00000002400 */
[----:B------:R-:W-:Y:S01]  /*4710*/  MUFU.TANH R41, R13 ;  /* 0x0000000d00297308 */ /* 0x000fe20000002400 */
[----:B-1----:R-:W-:Y:S01]  /*4720*/  FMUL.FTZ R0, R47, UR24 ;  /* 0x000000182f007c20 */ /* 0x002fe20008410000 */
[----:B------:R-:W-:-:S02]  /*4730*/  FSEL R47, R10, -INF , !P0 ;  /* 0xff8000000a2f7808 */ /* 0x000fc40004000000 */
[----:B------:R-:W-:-:S04]  /*4740*/  ISETP.GE.AND P0, PT, R7, R23, PT ;  /* 0x000000170700720c */ /* 0x000fc80003f06270 */
[----:B------:R1:W-:Y:S08]  /*4750*/  MUFU.TANH R84, R0 ;  /* 0x0000000000547308 */ /* 0x0003f00000002400 */
[----:B------:R-:W-:Y:S08]  /*4760*/  MUFU.TANH R16, R14 ;  /* 0x0000000e00107308 */ /* 0x000ff00000002400 */
[----:B------:R-:W-:Y:S01]  /*4770*/  MUFU.TANH R48, R48 ;  /* 0x0000003000307308 */ /* 0x000fe20000002400 */
[----:B-1----:R-:W-:-:S07]  /*4780*/  FMUL.FTZ R0, R32, UR24 ;  /* 0x0000001820007c20 */ /* 0x002fce0008410000 */
[----:B------:R1:W3:Y:S08]  /*4790*/  MUFU.TANH R78, R0 ;  /* 0x00000000004e7308 */ /* 0x0002f00000002400 */
[----:B------:R-:W-:Y:S08]  /*47a0*/  MUFU.TANH R50, R50 ;  /* 0x0000003200327308 */ /* 0x000ff00000002400 */
[----:B------:R-:W-:Y:S01]  /*47b0*/  MUFU.TANH R51, R51 ;  /* 0x0000003300337308 */ /* 0x000fe20000002400 */
[----:B-1----:R-:W-:Y:S01]  /*47c0*/  FMUL.FTZ R0, R34, UR24 ;  /* 0x0000001822007c20 */ /* 0x002fe20008410000 */
[----:B------:R-:W-:Y:S01]  /*47d0*/  FSEL R34, R8, -INF , !P1 ;  /* 0xff80000008227808 */ /* 0x000fe20004800000 */
[----:B------:R-:W-:Y:S01]  /*47e0*/  BAR.SYNC.DEFER_BLOCKING 0x0 ;  /* 0x0000000000007b1d */ /* 0x000fe20000010000 */
[----:B------:R-:W-:-:S02]  /*47f0*/  ISETP.GE.AND P1, PT, R4, R24, PT ;  /* 0x000000180400720c */ /* 0x000fc40003f26270 */
[----:B------:R-:W-:-:S03]  /*4800*/  I2FP.F32.S32 R4, R4 ;  /* 0x0000000400047245 */ /* 0x000fc60000201400 */
[----:B------:R-:W1:Y:S02]  /*4810*/  MUFU.TANH R56, R0 ;  /* 0x0000000000387308 */ /* 0x000e640000002400 */
[C---:B----4-:R-:W-:Y:S01]  /*4820*/  FFMA.FTZ R8, R4.reuse, UR5, R111 ;  /* 0x0000000504087c23 */ /* 0x050fe2000801006f */
[C---:B------:R-:W-:Y:S01]  /*4830*/  FFMA.FTZ R9, R4.reuse, UR5, R108 ;  /* 0x0000000504097c23 */ /* 0x040fe2000801006c */
[----:B------:R-:W-:-:S03]  /*4840*/  FFMA.FTZ R10, R4, UR5, R98 ;  /* 0x00000005040a7c23 */ /* 0x000fc60008010062 */
[----:B------:R-:W-:Y:S01]  /*4850*/  FSEL R38, R8, -INF , !P6 ;  /* 0xff80000008267808 */ /* 0x000fe20007000000 */
[----:B------:R-:W-:Y:S01]  /*4860*/  MUFU.TANH R30, R15 ;  /* 0x0000000f001e7308 */ /* 0x000fe20000002400 */
[----:B------:R-:W-:Y:S02]  /*4870*/  ISETP.GE.AND P6, PT, R7, R24, PT ;  /* 0x000000180700720c */ /* 0x000fe40003fc6270 */
[----:B------:R-:W-:Y:S01]  /*4880*/  I2FP.F32.S32 R8, R7 ;  /* 0x0000000700087245 */ /* 0x000fe20000201400 */
[----:B-----5:R-:W-:Y:S01]  /*4890*/  FFMA.FTZ R7, R4, UR5, R96 ;  /* 0x0000000504077c23 */ /* 0x020fe20008010060 */
[----:B------:R-:W-:Y:S02]  /*48a0*/  FSEL R49, R9, -INF , !P5 ;  /* 0xff80000009317808 */ /* 0x000fe40006800000 */
[----:B------:R-:W-:Y:S01]  /*48b0*/  FSEL R55, R10, -INF , !P3 ;  /* 0xff8000000a377808 */ /* 0x000fe20005800000 */
[C---:B------:R-:W-:Y:S01]  /*48c0*/  FFMA.FTZ R9, R8.reuse, UR5, R110 ;  /* 0x0000000508097c23 */ /* 0x040fe2000801006e */
[----:B------:R-:W-:Y:S01]  /*48d0*/  FSEL R60, R7, -INF , !P1 ;  /* 0xff800000073c7808 */ /* 0x000fe20004800000 */
[C---:B------:R-:W-:Y:S01]  /*48e0*/  FFMA.FTZ R10, R8.reuse, UR5, R109 ;  /* 0x00000005080a7c23 */ /* 0x040fe2000801006d */
[----:B------:R-:W-:Y:S01]  /*48f0*/  I2FP.F32.S32 R7, R6 ;  /* 0x0000000600077245 */ /* 0x000fe20000201400 */
[----:B------:R-:W4:Y:S01]  /*4900*/  MUFU.TANH R15, R20 ;  /* 0x00000014000f7308 */ /* 0x000f220000002400 */
[----:B------:R-:W-:Y:S01]  /*4910*/  FSEL R37, R9, -INF , !P0 ;  /* 0xff80000009257808 */ /* 0x000fe20004000000 */
[----:B------:R-:W-:Y:S01]  /*4920*/  FFMA.FTZ R9, R8, UR5, R99 ;  /* 0x0000000508097c23 */ /* 0x000fe20008010063 */
[----:B------:R-:W-:Y:S01]  /*4930*/  ISETP.GE.AND P5, PT, R6, R23, PT ;  /* 0x000000170600720c */ /* 0x000fe20003fa6270 */
[----:B------:R-:W-:Y:S01]  /*4940*/  FFMA.FTZ R8, R8, UR5, R97 ;  /* 0x0000000508087c23 */ /* 0x000fe20008010061 */
[C---:B------:R-:W-:Y:S01]  /*4950*/  ISETP.GE.AND P3, PT, R6.reuse, R22, PT ;  /* 0x000000160600720c */ /* 0x040fe20003f66270 */
[C---:B------:R-:W-:Y:S01]  /*4960*/  FFMA.FTZ R11, R7.reuse, UR5, R92 ;  /* 0x00000005070b7c23 */ /* 0x040fe2000801005c */
[C---:B------:R-:W-:Y:S01]  /*4970*/  ISETP.GE.AND P1, PT, R6.reuse, R25, PT ;  /* 0x000000190600720c */ /* 0x040fe20003f26270 */
[----:B------:R5:W-:Y:S01]  /*4980*/  MUFU.TANH R20, R57 ;  /* 0x0000003900147308 */ /* 0x000be20000002400 */
[----:B------:R-:W-:Y:S01]  /*4990*/  ISETP.GE.AND P0, PT, R6, R24, PT ;  /* 0x000000180600720c */ /* 0x000fe20003f06270 */
[----:B------:R-:W-:Y:S01]  /*49a0*/  FFMA.FTZ R6, R7, UR5, R93 ;  /* 0x0000000507067c23 */ /* 0x000fe2000801005d */
[----:B------:R-:W-:-:S02]  /*49b0*/  IADD3 R4, R2, 0x11, RZ ;  /* 0x0000001102047810 */ /* 0x000fc40007ffe0ff */
[----:B------:R-:W-:Y:S01]  /*49c0*/  FSEL R44, R10, -INF , !P4 ;  /* 0xff8000000a2c7808 */ /* 0x000fe20006000000 */
[----:B------:R-:W-:Y:S01]  /*49d0*/  FFMA.FTZ R10, R7, UR5, R90 ;  /* 0x00000005070a7c23 */ /* 0x000fe2000801005a */
[----:B------:R-:W-:Y:S01]  /*49e0*/  FSEL R35, R6, -INF , !P5 ;  /* 0xff80000006237808 */ /* 0x000fe20006800000 */
[----:B------:R-:W-:Y:S01]  /*49f0*/  MUFU.TANH R27, R27 ;  /* 0x0000001b001b7308 */ /* 0x000fe20000002400 */
[----:B------:R-:W-:Y:S02]  /*4a00*/  I2FP.F32.S32 R6, R4 ;  /* 0x0000000400067245 */ /* 0x000fe40000201400 */
[----:B------:R-:W-:Y:S02]  /*4a10*/  FSEL R53, R9, -INF , !P2 ;  /* 0xff80000009357808 */ /* 0x000fe40005000000 */
[----:B------:R-:W-:Y:S01]  /*4a20*/  FSEL R58, R8, -INF , !P6 ;  /* 0xff800000083a7808 */ /* 0x000fe20007000000 */
[----:B--2---:R-:W-:Y:S01]  /*4a30*/  FFMA.FTZ R8, R7, UR5, R87 ;  /* 0x0000000507087c23 */ /* 0x004fe20008010057 */
[----:B------:R-:W-:Y:S01]  /*4a40*/  ISETP.GE.AND P4, PT, R4, R23, PT ;  /* 0x000000170400720c */ /* 0x000fe20003f86270 */
[----:B------:R-:W-:Y:S01]  /*4a50*/  FFMA.FTZ R9, R6, UR5, R94 ;  /* 0x0000000506097c23 */ /* 0x000fe2000801005e */
[----:B------:R-:W-:Y:S01]  /*4a60*/  ISETP.GE.AND P2, PT, R4, R22, PT ;  /* 0x000000160400720c */ /* 0x000fe20003f46270 */
[----:B------:R-:W-:Y:S01]  /*4a70*/  FFMA.FTZ R13, R6, UR5, R91 ;  /* 0x00000005060d7c23 */ /* 0x000fe2000801005b */
[----:B------:R-:W-:Y:S01]  /*4a80*/  ISETP.GE.AND P6, PT, R4, R25, PT ;  /* 0x000000190400720c */ /* 0x000fe20003fc6270 */
[----:B------:R-:W-:Y:S01]  /*4a90*/  FFMA.FTZ R14, R6, UR5, R89 ;  /* 0x00000005060e7c23 */ /* 0x000fe20008010059 */
[----:B------:R-:W-:Y:S01]  /*4aa0*/  ISETP.GE.AND P5, PT, R4, R24, PT ;  /* 0x000000180400720c */ /* 0x000fe20003fa6270 */
[----:B------:R-:W-:Y:S01]  /*4ab0*/  VIADD R4, R2, 0x18 ;  /* 0x0000001802047836 */ /* 0x000fe20000000000 */
[----:B------:R-:W-:Y:S01]  /*4ac0*/  FSEL R43, R11, -INF , !P3 ;  /* 0xff8000000b2b7808 */ /* 0x000fe20005800000 */
[----:B------:R-:W-:Y:S01]  /*4ad0*/  FFMA.FTZ R12, R6, UR5, R85 ;  /* 0x00000005060c7c23 */ /* 0x000fe20008010055 */
[----:B------:R-:W-:Y:S01]  /*4ae0*/  FSEL R46, R10, -INF , !P1 ;  /* 0xff8000000a2e7808 */ /* 0x000fe20004800000 */
[----:B------:R-:W-:Y:S01]  /*4af0*/  VIADD R7, R2, 0x19 ;  /* 0x0000001902077836 */ /* 0x000fe20000000000 */
[----:B------:R-:W-:Y:S01]  /*4b00*/  FSEL R61, R8, -INF , !P0 ;  /* 0xff800000083d7808 */ /* 0x000fe20004000000 */
[----:B------:R-:W-:Y:S01]  /*4b10*/  VIADD R6, R2, 0x20 ;  /* 0x0000002002067836 */ /* 0x000fe20000000000 */
[----:B------:R-:W-:Y:S01]  /*4b20*/  FSEL R33, R9, -INF , !P4 ;  /* 0xff80000009217808 */ /* 0x000fe20006000000 */
[----:B------:R-:W2:Y:S01]  /*4b30*/  MUFU.TANH R21, R21 ;  /* 0x0000001500157308 */ /* 0x000ea20000002400 */
[----:B------:R-:W-:-:S02]  /*4b40*/  ISETP.GE.AND P3, PT, R4, R23, PT ;  /* 0x000000170400720c */ /* 0x000fc40003f66270 */
[C---:B------:R-:W-:Y:S02]  /*4b50*/  ISETP.GE.AND P1, PT, R4.reuse, R22, PT ;  /* 0x000000160400720c */ /* 0x040fe40003f26270 */
[C---:B------:R-:W-:Y:S02]  /*4b60*/  ISETP.GE.AND P0, PT, R4.reuse, R25, PT ;  /* 0x000000190400720c */ /* 0x040fe40003f06270 */
[----:B------:R-:W-:Y:S01]  /*4b70*/  ISETP.GE.AND P4, PT, R4, R24, PT ;  /* 0x000000180400720c */ /* 0x000fe20003f86270 */
[----:B------:R-:W2:Y:S01]  /*4b80*/  MUFU.TANH R18, R66 ;  /* 0x0000004200127308 */ /* 0x000ea20000002400 */
[----:B------:R-:W-:Y:S02]  /*4b90*/  I2FP.F32.S32 R4, R4 ;  /* 0x0000000400047245 */ /* 0x000fe40000201400 */
[----:B------:R-:W-:Y:S02]  /*4ba0*/  FSEL R42, R13, -INF , !P2 ;  /* 0xff8000000d2a7808 */ /* 0x000fe40005000000 */
[----:B------:R-:W-:Y:S01]  /*4bb0*/  FSEL R45, R14, -INF , !P6 ;  /* 0xff8000000e2d7808 */ /* 0x000fe20007000000 */
[----:B------:R-:W-:Y:S01]  /*4bc0*/  FFMA.FTZ R8, R4, UR5, R86 ;  /* 0x0000000504087c23 */ /* 0x000fe20008010056 */
[----:B------:R-:W-:Y:S01]  /*4bd0*/  FSEL R63, R12, -INF , !P5 ;  /* 0xff8000000c3f7808 */ /* 0x000fe20006800000 */
[C---:B---3--:R-:W-:Y:S01]  /*4be0*/  FFMA.FTZ R9, R4.reuse, UR5, R82 ;  /* 0x0000000504097c23 */ /* 0x048fe20008010052 */
[C---:B------:R-:W-:Y:S01]  /*4bf0*/  ISETP.GE.AND P2, PT, R7.reuse, R23, PT ;  /* 0x000000170700720c */ /* 0x040fe20003f46270 */
[----:B------:R-:W-:Y:S01]  /*4c00*/  FFMA.FTZ R10, R4, UR5, R78 ;  /* 0x00000005040a7c23 */ /* 0x000fe2000801004e */
[----:B------:R-:W-:Y:S01]  /*4c10*/  FSEL R32, R8, -INF , !P3 ;  /* 0xff80000008207808 */ /* 0x000fe20005800000 */
[----:B------:R-:W-:Y:S01]  /*4c20*/  MUFU.TANH R28, R26 ;  /* 0x0000001a001c7308 */ /* 0x000fe20000002400 */
[----:B------:R-:W-:-:S02]  /*4c30*/  ISETP.GE.AND P6, PT, R7, R22, PT ;  /* 0x000000160700720c */ /* 0x000fc40003fc6270 */
[C---:B------:R-:W-:Y:S02]  /*4c40*/  ISETP.GE.AND P5, PT, R7.reuse, R25, PT ;  /* 0x000000190700720c */ /* 0x040fe40003fa6270 */
[----:B------:R-:W-:Y:S02]  /*4c50*/  ISETP.GE.AND P3, PT, R7, R24, PT ;  /* 0x000000180700720c */ /* 0x000fe40003f66270 */
[----:B------:R-:W-:Y:S01]  /*4c60*/  I2FP.F32.S32 R8, R7 ;  /* 0x0000000700087245 */ /* 0x000fe20000201400 */
[----:B-1----:R-:W-:Y:S01]  /*4c70*/  FFMA.FTZ R7, R4, UR5, R56 ;  /* 0x0000000504077c23 */ /* 0x002fe20008010038 */
[----:B------:R-:W-:Y:S01]  /*4c80*/  FSEL R40, R9, -INF , !P1 ;  /* 0xff80000009287808 */ /* 0x000fe20004800000 */
[----:B------:R-:W-:Y:S01]  /*4c90*/  VIADD R4, R2, 0x21 ;  /* 0x0000002102047836 */ /* 0x000fe20000000000 */
[----:B------:R-:W-:Y:S01]  /*4ca0*/  FSEL R56, R10, -INF , !P0 ;  /* 0xff8000000a387808 */ /* 0x000fe20004000000 */
[C---:B------:R-:W-:Y:S01]  /*4cb0*/  FFMA.FTZ R9, R8.reuse, UR5, R88 ;  /* 0x0000000508097c23 */ /* 0x040fe20008010058 */
[----:B------:R-:W-:Y:S01]  /*4cc0*/  FSEL R88, R7, -INF , !P4 ;  /* 0xff80000007587808 */ /* 0x000fe20006000000 */
[C---:B------:R-:W-:Y:S01]  /*4cd0*/  FFMA.FTZ R10, R8.reuse, UR5, R84 ;  /* 0x00000005080a7c23 */ /* 0x040fe20008010054 */
[----:B------:R-:W-:Y:S01]  /*4ce0*/  I2FP.F32.S32 R7, R6 ;  /* 0x0000000600077245 */ /* 0x000fe20000201400 */
[----:B------:R-:W-:Y:S01]  /*4cf0*/  MUFU.TANH R26, R65 ;  /* 0x00000041001a7308 */ /* 0x000fe20000002400 */
[----:B------:R-:W-:Y:S01]  /*4d00*/  FSEL R31, R9, -INF , !P2 ;  /* 0xff800000091f7808 */ /* 0x000fe20005000000 */
[----:B------:R-:W-:Y:S01]  /*4d10*/  FFMA.FTZ R9, R8, UR5, R79 ;  /* 0x0000000508097c23 */ /* 0x000fe2000801004f */
[----:B------:R-:W-:Y:S01]  /*4d20*/  ISETP.GE.AND P1, PT, R6, R23, PT ;  /* 0x000000170600720c */ /* 0x000fe20003f26270 */
[----:B------:R-:W-:Y:S01]  /*4d30*/  FFMA.FTZ R8, R8, UR5, R75 ;  /* 0x0000000508087c23 */ /* 0x000fe2000801004b */
[C---:B------:R-:W-:Y:S01]  /*4d40*/  ISETP.GE.AND P0, PT, R6.reuse, R22, PT ;  /* 0x000000160600720c */ /* 0x040fe20003f06270 */
[----:B------:R-:W-:Y:S01]  /*4d50*/  FFMA.FTZ R11, R7, UR5, R64 ;  /* 0x00000005070b7c23 */ /* 0x000fe20008010040 */
[----:B------:R-:W-:-:S02]  /*4d60*/  ISETP.GE.AND P4, PT, R6, R25, PT ;  /* 0x000000190600720c */ /* 0x000fc40003f86270 */
[----:B------:R-:W-:Y:S01]  /*4d70*/  ISETP.GE.AND P2, PT, R6, R24, PT ;  /* 0x000000180600720c */ /* 0x000fe20003f46270 */
[C---:B------:R-:W-:Y:S01]  /*4d80*/  FFMA.FTZ R6, R7.reuse, UR5, R67 ;  /* 0x0000000507067c23 */ /* 0x040fe20008010043 */
[----:B------:R-:W-:Y:S01]  /*4d90*/  FSEL R39, R10, -INF , !P6 ;  /* 0xff8000000a277808 */ /* 0x000fe20007000000 */
[----:B------:R-:W-:Y:S01]  /*4da0*/  FFMA.FTZ R10, R7, UR5, R48 ;  /* 0x00000005070a7c23 */ /* 0x000fe20008010030 */
[----:B-----5:R-:W-:Y:S02]  /*4db0*/  FSEL R57, R9, -INF , !P5 ;  /* 0xff80000009397808 */ /* 0x020fe40006800000 */
[----:B------:R-:W-:Y:S02]  /*4dc0*/  FSEL R216, R6, -INF , !P1 ;  /* 0xff80000006d87808 */ /* 0x000fe40004800000 */
[----:B------:R-:W-:Y:S02]  /*4dd0*/  I2FP.F32.S32 R6, R4 ;  /* 0x0000000400067245 */ /* 0x000fe40000201400 */
        /* <DEDUP_REMOVED lines=15> */
[----:B------:R-:W1:Y:S01]  /*4ed0*/  MUFU.TANH R11, R71 ;  /* 0x00000047000b7308 */ /* 0x000e620000002400 */
[----:B------:R-:W-:-:S02]  /*4ee0*/  FSEL R193, R9, -INF , !P6 ;  /* 0xff80000009c17808 */ /* 0x000fc40007000000 */
[C---:B------:R-:W-:Y:S02]  /*4ef0*/  ISETP.GE.AND P0, PT, R4.reuse, R23, PT ;  /* 0x000000170400720c */ /* 0x040fe40003f06270 */
[C---:B------:R-:W-:Y:S02]  /*4f00*/  ISETP.GE.AND P4, PT, R4.reuse, R22, PT ;  /* 0x000000160400720c */ /* 0x040fe40003f86270 */
[C---:B------:R-:W-:Y:S02]  /*4f10*/  ISETP.GE.AND P2, PT, R4.reuse, R25, PT ;  /* 0x000000190400720c */ /* 0x040fe40003f46270 */
[----:B------:R-:W-:Y:S02]  /*4f20*/  ISETP.GE.AND P6, PT, R4, R24, PT ;  /* 0x000000180400720c */ /* 0x000fe40003fc6270 */
[----:B------:R-:W-:Y:S02]  /*4f30*/  I2FP.F32.S32 R4, R4 ;  /* 0x0000000400047245 */ /* 0x000fe40000201400 */
[----:B------:R-:W-:-:S02]  /*4f40*/  IADD3 R7, R2, 0x29, RZ ;  /* 0x0000002902077810 */ /* 0x000fc40007ffe0ff */
[----:B------:R-:W-:Y:S01]  /*4f50*/  FSEL R194, R13, -INF , !P5 ;  /* 0xff8000000dc27808 */ /* 0x000fe20006800000 */
[----:B------:R-:W-:Y:S01]  /*4f60*/  FFMA.FTZ R8, R4, UR5, R36 ;  /* 0x0000000504087c23 */ /* 0x000fe20008010024 */
[----:B------:R-:W-:Y:S01]  /*4f70*/  FSEL R196, R14, -INF , !P3 ;  /* 0xff8000000ec47808 */ /* 0x000fe20005800000 */
[----:B------:R-:W-:Y:S01]  /*4f80*/  FFMA.FTZ R9, R4, UR5, R16 ;  /* 0x0000000504097c23 */ /* 0x000fe20008010010 */
[----:B------:R-:W-:Y:S01]  /*4f90*/  FSEL R199, R12, -INF , !P1 ;  /* 0xff8000000cc77808 */ /* 0x000fe20004800000 */
[----:B------:R-:W-:Y:S01]  /*4fa0*/  FFMA.FTZ R10, R4, UR5, R17 ;  /* 0x00000005040a7c23 */ /* 0x000fe20008010011 */
[----:B------:R-:W-:Y:S01]  /*4fb0*/  FSEL R192, R8, -INF , !P0 ;  /* 0xff80000008c07808 */ /* 0x000fe20004000000 */
[----:B------:R-:W-:Y:S01]  /*4fc0*/  MUFU.TANH R17, R69 ;  /* 0x0000004500117308 */ /* 0x000fe20000002400 */
[C---:B------:R-:W-:Y:S02]  /*4fd0*/  ISETP.GE.AND P5, PT, R7.reuse, R23, PT ;  /* 0x000000170700720c */ /* 0x040fe40003fa6270 */
[----:B------:R-:W-:-:S02]  /*4fe0*/  ISETP.GE.AND P3, PT, R7, R22, PT ;  /* 0x000000160700720c */ /* 0x000fc40003f66270 */
[C---:B------:R-:W-:Y:S02]  /*4ff0*/  ISETP.GE.AND P1, PT, R7.reuse, R25, PT ;  /* 0x000000190700720c */ /* 0x040fe40003f26270 */
[----:B------:R-:W-:Y:S01]  /*5000*/  ISETP.GE.AND P0, PT, R7, R24, PT ;  /* 0x000000180700720c */ /* 0x000fe20003f06270 */
[----:B------:R-:W3:Y:S01]  /*5010*/  MUFU.TANH R16, R73 ;  /* 0x0000004900107308 */ /* 0x000ee20000002400 */
[----:B------:R-:W-:Y:S01]  /*5020*/  I2FP.F32.S32 R8, R7 ;  /* 0x0000000700087245 */ /* 0x000fe20000201400 */
[----:B----4-:R-:W-:Y:S01]  /*5030*/  FFMA.FTZ R7, R4, UR5, R15 ;  /* 0x0000000504077c23 */ /* 0x010fe2000801000f */
        /* <DEDUP_REMOVED lines=11> */
[----:B--2---:R-:W-:Y:S01]  /*50f0*/  FFMA.FTZ R8, R8, UR5, R21 ;  /* 0x0000000508087c23 */ /* 0x004fe20008010015 */
[C---:B------:R-:W-:Y:S01]  /*5100*/  ISETP.GE.AND P2, PT, R6.reuse, R22, PT ;  /* 0x000000160600720c */ /* 0x040fe20003f46270 */
[C---:B------:R-:W-:Y:S01]  /*5110*/  FFMA.FTZ R12, R7.reuse, UR5, R20 ;  /* 0x00000005070c7c23 */ /* 0x040fe20008010014 */
[C---:B------:R-:W-:Y:S01]  /*5120*/  ISETP.GE.AND P6, PT, R6.reuse, R25, PT ;  /* 0x000000190600720c */ /* 0x040fe20003fc6270 */
[----:B------:R-:W2:Y:S01]  /*5130*/  MUFU.TANH R14, R77 ;  /* 0x0000004d000e7308 */ /* 0x000ea20000002400 */
[----:B------:R-:W-:Y:S01]  /*5140*/  ISETP.GE.AND P5, PT, R6, R24, PT ;  /* 0x000000180600720c */ /* 0x000fe20003fa6270 */
[C---:B------:R-:W-:Y:S01]  /*5150*/  FFMA.FTZ R6, R7.reuse, UR5, R27 ;  /* 0x0000000507067c23 */ /* 0x040fe2000801001b */
[----:B------:R-:W-:Y:S01]  /*5160*/  FSEL R134, R10, -INF , !P3 ;  /* 0xff8000000a867808 */ /* 0x000fe20005800000 */
[C---:B------:R-:W-:Y:S01]  /*5170*/  FFMA.FTZ R10, R7.reuse, UR5, R18 ;  /* 0x00000005070a7c23 */ /* 0x040fe20008010012 */
[----:B------:R-:W-:Y:S01]  /*5180*/  LOP3.LUT R0, R180, R135, RZ, 0xfc, !PT ;  /* 0x00000087b4007212 */ /* 0x000fe200078efcff */
[----:B-1----:R-:W-:Y:S01]  /*5190*/  FFMA.FTZ R7, R7, UR5, R11 ;  /* 0x0000000507077c23 */ /* 0x002fe2000801000b */
[----:B------:R-:W-:Y:S01]  /*51a0*/  FSEL R127, R6, -INF , !P4 ;  /* 0xff800000067f7808 */ /* 0x000fe20006000000 */
[----:B------:R-:W-:Y:S01]  /*51b0*/  MUFU.TANH R21, R72 ;  /* 0x0000004800157308 */ /* 0x000fe20000002400 */
[----:B------:R-:W-:-:S02]  /*51c0*/  I2FP.F32.S32 R6, R4 ;  /* 0x0000000400067245 */ /* 0x000fc40000201400 */
[----:B------:R-:W-:Y:S02]  /*51d0*/  FSEL R180, R9, -INF , !P1 ;  /* 0xff80000009b47808 */ /* 0x000fe40004800000 */
[----:B------:R-:W-:Y:S01]  /*51e0*/  FSEL R182, R8, -INF , !P0 ;  /* 0xff80000008b67808 */ /* 0x000fe20004000000 */
[----:B------:R-:W-:Y:S01]  /*51f0*/  FFMA.FTZ R8, R6, UR5, R28 ;  /* 0x0000000506087c23 */ /* 0x000fe2000801001c */
[----:B------:R-:W-:Y:S01]  /*5200*/  ISETP.GE.AND P3, PT, R4, R23, PT ;  /* 0x000000170400720c */ /* 0x000fe20003f66270 */
[----:B------:R-:W-:Y:S01]  /*5210*/  FFMA.FTZ R11, R6, UR5, R26 ;  /* 0x00000005060b7c23 */ /* 0x000fe2000801001a */
[----:B------:R-:W-:Y:S01]  /*5220*/  ISETP.GE.AND P1, PT, R4, R22, PT ;  /* 0x000000160400720c */ /* 0x000fe20003f26270 */
[----:B------:R-:W-:Y:S01]  /*5230*/  FFMA.FTZ R13, R6, UR5, R19 ;  /* 0x00000005060d7c23 */ /* 0x000fe20008010013 */
[----:B------:R-:W-:Y:S01]  /*5240*/  ISETP.GE.AND P0, PT, R4, R25, PT ;  /* 0x000000190400720c */ /* 0x000fe20003f06270 */
[----:B---3--:R-:W-:Y:S01]  /*5250*/  FFMA.FTZ R9, R6, UR5, R16 ;  /* 0x0000000506097c23 */ /* 0x008fe20008010010 */
[----:B------:R-:W-:Y:S01]  /*5260*/  ISETP.GE.AND P4, PT, R4, R24, PT ;  /* 0x000000180400720c */ /* 0x000fe20003f86270 */
[----:B------:R-:W-:Y:S01]  /*5270*/  VIADD R4, R2, 0x38 ;  /* 0x0000003802047836 */ /* 0x000fe20000000000 */
[----:B------:R-:W-:Y:S01]  /*5280*/  FSEL R204, R10, -INF , !P6 ;  /* 0xff8000000acc7808 */ /* 0x000fe20007000000 */
[----:B------:R-:W-:Y:S01]  /*5290*/  MUFU.TANH R16, R76 ;  /* 0x0000004c00107308 */ /* 0x000fe20000002400 */
[----:B------:R-:W-:-:S02]  /*52a0*/  FSEL R201, R12, -INF , !P2 ;  /* 0xff8000000cc97808 */ /* 0x000fc40005000000 */
[----:B------:R-:W-:Y:S02]  /*52b0*/  FSEL R200, R7, -INF , !P5 ;  /* 0xff80000007c87808 */ /* 0x000fe40006800000 */
[----:B------:R-:W-:Y:S02]  /*52c0*/  FSEL R252, R8, -INF , !P3 ;  /* 0xff80000008fc7808 */ /* 0x000fe40005800000 */
[C---:B------:R-:W-:Y:S01]  /*52d0*/  ISETP.GE.AND P2, PT, R4.reuse, R23, PT ;  /* 0x000000170400720c */ /* 0x040fe20003f46270 */
[----:B------:R-:W1:Y:S01]  /*52e0*/  MUFU.TANH R10, R80 ;  /* 0x00000050000a7308 */ /* 0x000e620000002400 */
[C---:B------:R-:W-:Y:S02]  /*52f0*/  ISETP.GE.AND P6, PT, R4.reuse, R22, PT ;  /* 0x000000160400720c */ /* 0x040fe40003fc6270 */
[C---:B------:R-:W-:Y:S02]  /*5300*/  ISETP.GE.AND P5, PT, R4.reuse, R25, PT ;  /* 0x000000190400720c */ /* 0x040fe40003fa6270 */
[----:B------:R-:W-:-:S02]  /*5310*/  ISETP.GE.AND P3, PT, R4, R24, PT ;  /* 0x000000180400720c */ /* 0x000fc40003f66270 */
[----:B------:R-:W-:Y:S01]  /*5320*/  I2FP.F32.S32 R4, R4 ;  /* 0x0000000400047245 */ /* 0x000fe20000201400 */
[----:B------:R-:W3:Y:S01]  /*5330*/  MUFU.TANH R12, R81 ;  /* 0x00000051000c7308 */ /* 0x000ee20000002400 */
[----:B------:R-:W-:Y:S02]  /*5340*/  I2FP.F32.S32 R6, R2 ;  /* 0x0000000200067245 */ /* 0x000fe40000201400 */
[----:B------:R-:W-:Y:S01]  /*5350*/  FSEL R203, R11, -INF , !P1 ;  /* 0xff8000000bcb7808 */ /* 0x000fe20004800000 */
[C---:B------:R-:W-:Y:S01]  /*5360*/  FFMA.FTZ R7, R4.reuse, UR5, R17 ;  /* 0x0000000504077c23 */ /* 0x040fe20008010011 */
[C---:B--2---:R-:W-:Y:S01]  /*5370*/  FFMA.FTZ R8, R4.reuse, UR5, R14 ;  /* 0x0000000504087c23 */ /* 0x044fe2000801000e */
[----:B------:R-:W-:Y:S02]  /*5380*/  FSEL R95, R13, -INF , !P0 ;  /* 0xff8000000d5f7808 */ /* 0x000fe40004000000 */
[----:B------:R-:W2:Y:S01]  /*5390*/  MUFU.TANH R11, R83 ;  /* 0x00000053000b7308 */ /* 0x000ea20000002400 */
[----:B------:R-:W-:Y:S01]  /*53a0*/  FSEL R238, R7, -INF , !P2 ;  /* 0xff80000007ee7808 */ /* 0x000fe20005000000 */
[C---:B------:R-:W-:Y:S01]  /*53b0*/  FFMA.FTZ R7, R4.reuse, UR5, R15 ;  /* 0x0000000504077c23 */ /* 0x040fe2000801000f */
[----:B-1----:R-:W-:Y:S01]  /*53c0*/  FFMA.FTZ R4, R4, UR5, R10 ;  /* 0x0000000504047c23 */ /* 0x002fe2000801000a */
[----:B------:R-:W-:Y:S01]  /*53d0*/  FFMA.FTZ R10, R6, UR5, R125 ;  /* 0x00000005060a7c23 */ /* 0x000fe2000801007d */
[----:B------:R-:W-:-:S02]  /*53e0*/  ISETP.GE.AND P0, PT, R2, R22, PT ;  /* 0x000000160200720c */ /* 0x000fc40003f06270 */
[----:B------:R-:W-:Y:S01]  /*53f0*/  FSEL R101, R9, -INF , !P4 ;  /* 0xff80000009657808 */ /* 0x000fe20006000000 */
[C---:B------:R-:W-:Y:S01]  /*5400*/  FFMA.FTZ R9, R6.reuse, UR5, R124 ;  /* 0x0000000506097c23 */ /* 0x040fe2000801007c */
[----:B------:R-:W-:Y:S01]  /*5410*/  FSEL R239, R7, -INF , !P6 ;  /* 0xff80000007ef7808 */ /* 0x000fe20007000000 */
[----:B------:R-:W-:Y:S01]  /*5420*/  FFMA.FTZ R7, R6, UR5, R126 ;  /* 0x0000000506077c23 */ /* 0x000fe2000801007e */
[----:B------:R-:W-:Y:S01]  /*5430*/  ISETP.GE.AND P1, PT, R2, R23, PT ;  /* 0x000000170200720c */ /* 0x000fe20003f26270 */
[----:B------:R-:W-:Y:S01]  /*5440*/  FFMA.FTZ R6, R6, UR5, R123 ;  /* 0x0000000506067c23 */ /* 0x000fe2000801007b */
[C---:B------:R-:W-:Y:S02]  /*5450*/  ISETP.GE.AND P4, PT, R2.reuse, R25, PT ;  /* 0x000000190200720c */ /* 0x040fe40003f86270 */
[C---:B------:R-:W-:Y:S01]  /*5460*/  ISETP.GE.AND P2, PT, R2.reuse, R24, PT ;  /* 0x000000180200720c */ /* 0x040fe20003f46270 */
[----:B------:R-:W-:Y:S01]  /*5470*/  VIADD R2, R2, 0x39 ;  /* 0x0000003902027836 */ /* 0x000fe20000000000 */
[----:B------:R-:W-:-:S02]  /*5480*/  FSEL R27, R10, -INF , !P0 ;  /* 0xff8000000a1b7808 */ /* 0x000fc40004000000 */
[----:B------:R-:W-:Y:S02]  /*5490*/  PLOP3.LUT P0, PT, PT, PT, UP0, 0x80, 0x0 ;  /* 0x000000000000781c */ /* 0x000fe40003f0f008 */
[----:B------:R-:W-:Y:S02]  /*54a0*/  FSEL R100, R8, -INF , !P5 ;  /* 0xff80000008647808 */ /* 0x000fe40006800000 */
[----:B------:R-:W-:Y:S02]  /*54b0*/  FSEL R202, R4, -INF , !P3 ;  /* 0xff80000004ca7808 */ /* 0x000fe40005800000 */
[----:B------:R-:W-:Y:S02]  /*54c0*/  FSEL R26, R7, -INF , !P1 ;  /* 0xff800000071a7808 */ /* 0x000fe40004800000 */
[C---:B------:R-:W-:Y:S02]  /*54d0*/  ISETP.GE.AND P6, PT, R2.reuse, R23, PT ;  /* 0x000000170200720c */ /* 0x040fe40003fc6270 */
[----:B------:R-:W-:-:S02]  /*54e0*/  ISETP.GE.AND P5, PT, R2, R22, PT ;  /* 0x000000160200720c */ /* 0x000fc40003fa6270 */
[C---:B------:R-:W-:Y:S02]  /*54f0*/  ISETP.GE.AND P3, PT, R2.reuse, R25, PT ;  /* 0x000000190200720c */ /* 0x040fe40003f66270 */
[----:B------:R-:W-:Y:S02]  /*5500*/  ISETP.GE.AND P1, PT, R2, R24, PT ;  /* 0x000000180200720c */ /* 0x000fe40003f26270 */
[----:B------:R-:W-:Y:S02]  /*5510*/  I2FP.F32.S32 R2, R2 ;  /* 0x0000000200027245 */ /* 0x000fe40000201400 */
[----:B------:R-:W-:Y:S02]  /*5520*/  FSEL R28, R9, -INF , !P4 ;  /* 0xff800000091c7808 */ /* 0x000fe40006000000 */
[----:B------:R-:W-:Y:S01]  /*5530*/  FSEL R29, R6, -INF , !P2 ;  /* 0xff800000061d7808 */ /* 0x000fe20005000000 */
[C---:B------:R-:W-:Y:S01]  /*5540*/  FFMA.FTZ R8, R2.reuse, UR5, R21 ;  /* 0x0000000502087c23 */ /* 0x040fe20008010015 */
[C---:B------:R-:W-:Y:S01]  /*5550*/  FFMA.FTZ R7, R2.reuse, UR5, R16 ;  /* 0x0000000502077c23 */ /* 0x040fe20008010010 */
[C---:B---3--:R-:W-:Y:S01]  /*5560*/  FFMA.FTZ R4, R2.reuse, UR5, R12 ;  /* 0x0000000502047c23 */ /* 0x048fe2000801000c */
[----:B--2---:R-:W-:-:S02]  /*5570*/  FFMA.FTZ R2, R2, UR5, R11 ;  /* 0x0000000502027c23 */ /* 0x004fc4000801000b */
[----:B------:R-:W-:Y:S02]  /*5580*/  FSEL R218, R8, -INF , !P6 ;  /* 0xff80000008da7808 */ /* 0x000fe40007000000 */
[----:B------:R-:W-:Y:S02]  /*5590*/  FSEL R219, R7, -INF , !P5 ;  /* 0xff80000007db7808 */ /* 0x000fe40006800000 */
        /* <DEDUP_REMOVED lines=84> */
.L_x_520:
[----:B------:R-:W-:Y:S05]  /*5ae0*/  BSYNC B0 ;  /* 0x0000000000007941 */ /* 0x000fea0003800000 */
.L_x_519:
[----:B------:R-:W0:Y:S02]  /*5af0*/  LDGDEPBAR ;  /* 0x00000000000079af */ /* 0x000e240000000000 */
.L_x_518:
[----:B------:R-:W-:Y:S01]  /*5b00*/  FMNMX.FTZ R2, R26, R34, !PT ;  /* 0x000000221a027209 */ /* 0x000fe20007810000 */
[----:B------:R-:W-:Y:S01]  /*5b10*/  ULDC UR19, c[0x0][0x2ec] ;  /* 0x0000bb0000137ab9 */ /* 0x000fe20000000800 */
        /* <DEDUP_REMOVED lines=35> */
[----:B------:R-:W-:-:S03]  /*5d50*/  FMNMX.FTZ R2, R44, R2, !PT ;  /* 0x000000022c027209 */ /* 0x000fc60007810000 */
[----:B------:R-:W3:Y:S01]  /*5d60*/  SHFL.BFLY PT, R4, R138, 0x2, 0x1f ;  /* 0x0c401f008a047f89 */ /* 0x000ee200000e0000 */
        /* <DEDUP_REMOVED lines=10> */
[----:B------:R-:W-:Y:S02]  /*5e10*/  FMNMX.FTZ R2, R194, R2, !PT ;  /* 0x00000002c2027209 */ /* 0x000fe40007810000 */
[----:B---3--:R-:W-:Y:S01]  /*5e20*/  FMNMX.FTZ R138, R138, R4, !PT ;  /* 0x000000048a8a7209 */ /* 0x008fe20007810000 */
[----:B------:R-:W-:Y:S01]  /*5e30*/  LDSM.16.MT88.4 R72, [R225+0xe000] ;  /* 0x00e00000e148783b */ /* 0x000fe20000004200 */
[----:B------:R-:W-:-:S03]  /*5e40*/  FMNMX.FTZ R2, R181, R2, !PT ;  /* 0x00000002b5027209 */ /* 0x000fc60007810000 */
[----:B-1----:R-:W1:Y:S01]  /*5e50*/  SHFL.BFLY PT, R7, R138, 0x1, 0x1f ;  /* 0x0c201f008a077f89 */ /* 0x002e6200000e0000 */
[----:B------:R-:W-:-:S03]  /*5e60*/  FMNMX.FTZ R2, R134, R2, !PT ;  /* 0x0000000286027209 */ /* 0x000fc60007810000 */
[----:B------:R-:W-:Y:S01]  /*5e70*/  LDSM.16.MT88.4 R68, [R227+0xc000] ;  /* 0x00c00000e344783b */ /* 0x000fe20000004200 */
[----:B------:R-:W-:Y:S02]  /*5e80*/  FMNMX.FTZ R4, R201, R2, !PT ;  /* 0x00000002c9047209 */ /* 0x000fe40007810000 */
[----:B------:R-:W-:Y:S02]  /*5e90*/  FMNMX.FTZ R2, R28, R54, !PT ;  /* 0x000000361c027209 */ /* 0x000fe40007810000 */
[----:B------:R-:W-:Y:S02]  /*5ea0*/  FMNMX.FTZ R4, R203, R4, !PT ;  /* 0x00000004cb047209 */ /* 0x000fe40007810000 */
[----:B------:R-:W-:Y:S02]  /*5eb0*/  FMNMX.FTZ R2, R55, R2, !PT ;  /* 0x0000000237027209 */ /* 0x000fe40007810000 */
[----:B------:R-:W-:Y:S02]  /*5ec0*/  FMNMX.FTZ R6, R239, R4, !PT ;  /* 0x00000004ef067209 */ /* 0x000fe40007810000 */
[----:B------:R-:W-:-:S02]  /*5ed0*/  FMNMX.FTZ R4, R53, R2, !PT ;  /* 0x0000000235047209 */ /* 0x000fc40007810000 */
[----:B------:R-:W-:Y:S02]  /*5ee0*/  FMNMX.FTZ R2, R219, R6, !PT ;  /* 0x00000006db027209 */ /* 0x000fe40007810000 */
[----:B------:R-:W-:-:S03]  /*5ef0*/  FMNMX.FTZ R4, R46, R4, !PT ;  /* 0x000000042e047209 */ /* 0x000fc60007810000 */
[----:B------:R-:W3:Y:S01]  /*5f00*/  SHFL.BFLY PT, R137, R2, 0x2, 0x1f ;  /* 0x0c401f0002897f89 */ /* 0x000ee200000e0000 */
[----:B------:R-:W-:Y:S02]  /*5f10*/  FMNMX.FTZ R4, R45, R4, !PT ;  /* 0x000000042d047209 */ /* 0x000fe40007810000 */
[----:B-1----:R-:W-:Y:S02]  /*5f20*/  FMNMX.FTZ R138, R138, R7, !PT ;  /* 0x000000078a8a7209 */ /* 0x002fe40007810000 */
[----:B------:R-:W-:Y:S02]  /*5f30*/  FMNMX.FTZ R4, R56, R4, !PT ;  /* 0x0000000438047209 */ /* 0x000fe40007810000 */
[C---:B------:R-:W-:Y:S01]  /*5f40*/  FSETP.NEU.FTZ.AND P1, PT, R138.reuse, -INF , PT ;  /* 0xff8000008a00780b */ /* 0x040fe20003f3d000 */
[----:B------:R-:W-:Y:S01]  /*5f50*/  FMUL.FTZ R21, R138, UR19 ;  /* 0x000000138a157c20 */ /* 0x000fe20008410000 */
[----:B------:R-:W-:Y:S01]  /*5f60*/  FMNMX.FTZ R4, R57, R4, !PT ;  /* 0x0000000439047209 */ /* 0x000fe20007810000 */
[----:B------:R-:W-:Y:S03]  /*5f70*/  STL [R1+0xcc], R138 ;  /* 0x0000cc8a01007387 */ /* 0x000fe60000100800 */
[----:B------:R-:W-:Y:S01]  /*5f80*/  FSEL R21, R21, RZ, P1 ;  /* 0x000000ff15157208 */ /* 0x000fe20000800000 */
[----:B------:R-:W-:Y:S01]  /*5f90*/  STL [R1+0xdc], R237 ;  /* 0x0000dced01007387 */ /* 0x000fe20000100800 */
[----:B------:R-:W-:-:S03]  /*5fa0*/  FMNMX.FTZ R4, R198, R4, !PT ;  /* 0x00000004c6047209 */ /* 0x000fc60007810000 */
[--C-:B------:R-:W-:Y:S01]  /*5fb0*/  FFMA.FTZ R6, R26, UR19, -R21.reuse ;  /* 0x000000131a067c23 */ /* 0x100fe20008010815 */
[----:B------:R-:W-:Y:S01]  /*5fc0*/  FMNMX.FTZ R7, R196, R4, !PT ;  /* 0x00000004c4077209 */ /* 0x000fe20007810000 */
[----:B------:R-:W-:Y:S01]  /*5fd0*/  FFMA.FTZ R4, R34, UR19, -R21 ;  /* 0x0000001322047c23 */ /* 0x000fe20008010815 */
[----:B------:R-:W-:Y:S01]  /*5fe0*/  MOV R26, R101 ;  /* 0x00000065001a7202 */ /* 0x000fe20000000f00 */
[----:B------:R1:W-:Y:S01]  /*5ff0*/  MUFU.EX2 R187, R6 ;  /* 0x0000000600bb7308 */ /* 0x0003e20000000800 */
[----:B------:R-:W-:Y:S02]  /*6000*/  FMNMX.FTZ R7, R183, R7, !PT ;  /* 0x00000007b7077209 */ /* 0x000fe40007810000 */
[----:B---3--:R-:W-:Y:S02]  /*6010*/  FMNMX.FTZ R137, R2, R137, !PT ;  /* 0x0000008902897209 */ /* 0x008fe40007810000 */
[----:B------:R-:W-:-:S03]  /*6020*/  FMNMX.FTZ R136, R180, R7, !PT ;  /* 0x00000007b4887209 */ /* 0x000fc60007810000 */
[----:B------:R3:W2:Y:S01]  /*6030*/  MUFU.EX2 R124, R4 ;  /* 0x00000004007c7308 */ /* 0x0006a20000000800 */
[----:B------:R-:W-:Y:S01]  /*6040*/  FMNMX.FTZ R136, R204, R136, !PT ;  /* 0x00000088cc887209 */ /* 0x000fe20007810000 */
[----:B------:R-:W4:Y:S03]  /*6050*/  SHFL.BFLY PT, R7, R137, 0x1, 0x1f ;  /* 0x0c201f0089077f89 */ /* 0x000f2600000e0000 */
[----:B------:R-:W-:Y:S02]  /*6060*/  FMNMX.FTZ R136, R95, R136, !PT ;  /* 0x000000885f887209 */ /* 0x000fe40007810000 */
[----:B-1----:R-:W-:Y:S02]  /*6070*/  FMNMX.FTZ R6, R29, R59, !PT ;  /* 0x0000003b1d067209 */ /* 0x002fe40007810000 */
[----:B------:R-:W-:Y:S02]  /*6080*/  FMNMX.FTZ R136, R100, R136, !PT ;  /* 0x0000008864887209 */ /* 0x000fe40007810000 */
[----:B------:R-:W-:-:S02]  /*6090*/  FMNMX.FTZ R2, R60, R6, !PT ;  /* 0x000000063c027209 */ /* 0x000fc40007810000 */
[----:B------:R-:W-:Y:S02]  /*60a0*/  FMNMX.FTZ R136, R237, R136, !PT ;  /* 0x00000088ed887209 */ /* 0x000fe40007810000 */
[----:B------:R-:W-:Y:S01]  /*60b0*/  FMNMX.FTZ R2, R58, R2, !PT ;  /* 0x000000023a027209 */ /* 0x000fe20007810000 */
[----:B---3--:R-:W-:Y:S01]  /*60c0*/  FFMA.FTZ R4, R38, UR19, -R21 ;  /* 0x0000001326047c23 */ /* 0x008fe20008010815 */
[----:B--2---:R-:W-:Y:S01]  /*60d0*/  F2FP.BF16.F32.PACK_AB R16, R124, R187 ;  /* 0x000000bb7c10723e */ /* 0x004fe200000010ff */
[----:B------:R-:W1:Y:S01]  /*60e0*/  SHFL.BFLY PT, R6, R136, 0x2, 0x1f ;  /* 0x0c401f0088067f89 */ /* 0x000e6200000e0000 */
[----:B------:R-:W-:Y:S01]  /*60f0*/  FMNMX.FTZ R2, R61, R2, !PT ;  /* 0x000000023d027209 */ /* 0x000fe20007810000 */
[----:B------:R2:W-:Y:S03]  /*6100*/  MUFU.EX2 R229, R4 ;  /* 0x0000000400e57308 */ /* 0x0005e60000000800 */
[----:B------:R-:W-:-:S02]  /*6110*/  FMNMX.FTZ R2, R63, R2, !PT ;  /* 0x000000023f027209 */ /* 0x000fc40007810000 */
[----:B----4-:R-:W-:-:S04]  /*6120*/  FMNMX.FTZ R137, R137, R7, !PT ;  /* 0x0000000789897209 */ /* 0x010fc80007810000 */
[C---:B------:R-:W-:Y:S01]  /*6130*/  FSETP.NEU.FTZ.AND P1, PT, R137.reuse, -INF , PT ;  /* 0xff8000008900780b */ /* 0x040fe20003f3d000 */
[----:B------:R-:W-:Y:S01]  /*6140*/  FMUL.FTZ R20, R137, UR19 ;  /* 0x0000001389147c20 */ /* 0x000fe20008410000 */
[----:B------:R-:W-:Y:S04]  /*6150*/  STL [R1+0xd0], R137 ;  /* 0x0000d08901007387 */ /* 0x000fe80000100800 */
[----:B------:R-:W-:Y:S01]  /*6160*/  FSEL R20, R20, RZ, P1 ;  /* 0x000000ff14147208 */ /* 0x000fe20000800000 */
[----:B--2---:R-:W-:-:S04]  /*6170*/  FFMA.FTZ R4, R37, UR19, -R21 ;  /* 0x0000001325047c23 */ /* 0x004fc80008010815 */
[----:B------:R2:W3:Y:S01]  /*6180*/  MUFU.EX2 R25, R4 ;  /* 0x0000000400197308 */ /* 0x0004e20000000800 */
[----:B-1----:R-:W-:Y:S02]  /*6190*/  FMNMX.FTZ R136, R136, R6, !PT ;  /* 0x0000000688887209 */ /* 0x002fe40007810000 */
[----:B--2---:R-:W-:Y:S01]  /*61a0*/  FMNMX.FTZ R4, R88, R2, !PT ;  /* 0x0000000258047209 */ /* 0x004fe20007810000 */
[----:B------:R-:W-:Y:S01]  /*61b0*/  FFMA.FTZ R2, R35, UR19, -R21 ;  /* 0x0000001323027c23 */ /* 0x000fe20008010815 */
[----:B---3--:R-:W-:Y:S02]  /*61c0*/  F2FP.BF16.F32.PACK_AB R18, R25, R229 ;  /* 0x000000e51912723e */ /* 0x008fe400000010ff */
[----:B------:R-:W-:Y:S01]  /*61d0*/  FMNMX.FTZ R4, R89, R4, !PT ;  /* 0x0000000459047209 */ /* 0x000fe20007810000 */
[----:B------:R1:W-:Y:S03]  /*61e0*/  MUFU.EX2 R237, R2 ;  /* 0x0000000200ed7308 */ /* 0x0003e60000000800 */
[----:B------:R-:W-:-:S04]  /*61f0*/  FMNMX.FTZ R4, R217, R4, !PT ;  /* 0x00000004d9047209 */ /* 0x000fc80007810000 */
[----:B------:R-:W-:-:S04]  /*6200*/  FMNMX.FTZ R4, R199, R4, !PT ;  /* 0x00000004c7047209 */ /* 0x000fc80007810000 */
[----:B------:R-:W-:-:S04]  /*6210*/  FMNMX.FTZ R4, R195, R4, !PT ;  /* 0x00000004c3047209 */ /* 0x000fc80007810000 */
[----:B------:R-:W-:Y:S01]  /*6220*/  FMNMX.FTZ R4, R182, R4, !PT ;  /* 0x00000004b6047209 */ /* 0x000fe20007810000 */
[----:B-1----:R-:W-:-:S03]  /*6230*/  FFMA.FTZ R2, R33, UR19, -R21 ;  /* 0x0000001321027c23 */ /* 0x002fc60008010815 */
[----:B------:R-:W-:Y:S01]  /*6240*/  FMNMX.FTZ R4, R200, R4, !PT ;  /* 0x00000004c8047209 */ /* 0x000fe20007810000 */
[----:B------:R1:W-:Y:S03]  /*6250*/  MUFU.EX2 R205, R2 ;  /* 0x0000000200cd7308 */ /* 0x0003e60000000800 */
[----:B------:R-:W-:Y:S02]  /*6260*/  FMNMX.FTZ R135, R26, R4, !PT ;  /* 0x000000041a877209 */ /* 0x000fe40007810000 */
[----:B------:R-:W2:Y:S02]  /*6270*/  SHFL.BFLY PT, R4, R136, 0x1, 0x1f ;  /* 0x0c201f0088047f89 */ /* 0x000ea400000e0000 */
[----:B------:R-:W-:-:S04]  /*6280*/  FMNMX.FTZ R135, R202, R135, !PT ;  /* 0x00000087ca877209 */ /* 0x000fc80007810000 */
[----:B------:R-:W-:-:S05]  /*6290*/  FMNMX.FTZ R135, R185, R135, !PT ;  /* 0x00000087b9877209 */ /* 0x000fca0007810000 */
[----:B------:R-:W3:Y:S01]  /*62a0*/  SHFL.BFLY PT, R6, R135, 0x2, 0x1f ;  /* 0x0c401f0087067f89 */ /* 0x000ee200000e0000 */
[----:B-1----:R-:W-:-:S03]  /*62b0*/  FFMA.FTZ R2, R32, UR19, -R21 ;  /* 0x0000001320027c23 */ /* 0x002fc60008010815 */
[----:B------:R-:W-:Y:S01]  /*62c0*/  LDSM.16.MT88.4 R32, [R226+0xc000] ;  /* 0x00c00000e220783b */ /* 0x000fe20000004200 */
[----:B------:R1:W-:Y:S01]  /*62d0*/  MUFU.EX2 R234, R2 ;  /* 0x0000000200ea7308 */ /* 0x0003e20000000800 */
[----:B--2---:R-:W-:Y:S01]  /*62e0*/  FMNMX.FTZ R136, R136, R4, !PT ;  /* 0x0000000488887209 */ /* 0x004fe20007810000 */
[----:B------:R-:W-:-:S03]  /*62f0*/  FFMA.FTZ R4, R40, UR19, -R20 ;  /* 0x0000001328047c23 */ /* 0x000fc60008010814 */
[----:B------:R-:W-:-:S03]  /*6300*/  FSETP.NEU.FTZ.AND P1, PT, R136, -INF , PT ;  /* 0xff8000008800780b */ /* 0x000fc60003f3d000 */
[----:B------:R2:W-:Y:S01]  /*6310*/  MUFU.EX2 R184, R4 ;  /* 0x0000000400b87308 */ /* 0x0005e20000000800 */
[----:B------:R-:W-:Y:S01]  /*6320*/  STL [R1+0xd4], R136 ;  /* 0x0000d48801007387 */ /* 0x000fe20000100800 */
[----:B-1----:R-:W-:Y:S01]  /*6330*/  FFMA.FTZ R2, R31, UR19, -R21 ;  /* 0x000000131f027c23 */ /* 0x002fe20008010815 */
[----:B---3--:R-:W-:-:S05]  /*6340*/  FMNMX.FTZ R135, R135, R6, !PT ;  /* 0x0000000687877209 */ /* 0x008fca0007810000 */
[----:B------:R1:W3:Y:S01]  /*6350*/  MUFU.EX2 R236, R2 ;  /* 0x0000000200ec7308 */ /* 0x0002e20000000800 */
[----:B------:R-:W4:Y:S01]  /*6360*/  SHFL.BFLY PT, R6, R135, 0x1, 0x1f ;  /* 0x0c201f0087067f89 */ /* 0x000f2200000e0000 */
[----:B--2---:R-:W-:-:S03]  /*6370*/  FFMA.FTZ R4, R39, UR19, -R20 ;  /* 0x0000001327047c23 */ /* 0x004fc60008010814 */
[----:B------:R-:W-:Y:S03]  /*6380*/  LDSM.16.MT88.4 R36, [R226+0xe800] ;  /* 0x00e80000e224783b */ /* 0x000fe60000004200 */
[----:B------:R-:W2:Y:S01]  /*6390*/  MUFU.EX2 R211, R4 ;  /* 0x0000000400d37308 */ /* 0x000ea20000000800 */
[----:B-1----:R-:W-:Y:S01]  /*63a0*/  FFMA.FTZ R2, R27, UR19, -R20 ;  /* 0x000000131b027c23 */ /* 0x002fe20008010814 */
[----:B---3--:R-:W-:-:S06]  /*63b0*/  F2FP.BF16.F32.PACK_AB R10, R236, R234 ;  /* 0x000000eaec0a723e */ /* 0x008fcc00000010ff */
[----:B------:R1:W-:Y:S01]  /*63c0*/  MUFU.EX2 R208, R2 ;  /* 0x0000000200d07308 */ /* 0x0003e20000000800 */
[----:B----4-:R-:W-:Y:S02]  /*63d0*/  FMNMX.FTZ R135, R135, R6, !PT ;  /* 0x0000000687877209 */ /* 0x010fe40007810000 */
[----:B--2---:R-:W-:-:S03]  /*63e0*/  F2FP.BF16.F32.PACK_AB R11, R211, R184 ;  /* 0x000000b8d30b723e */ /* 0x004fc600000010ff */
[----:B------:R-:W-:Y:S01]  /*63f0*/  FMUL.FTZ R6, R135, UR19 ;  /* 0x0000001387067c20 */ /* 0x000fe20008410000 */
[----:B------:R2:W-:Y:S01]  /*6400*/  STL [R1+0xd8], R135 ;  /* 0x0000d88701007387 */ /* 0x0005e20000100800 */
[----:B-1----:R-:W-:-:S04]  /*6410*/  FFMA.FTZ R2, R47, UR19, -R20 ;  /* 0x000000132f027c23 */ /* 0x002fc80008010814 */
[----:B------:R1:W3:Y:S02]  /*6420*/  MUFU.EX2 R209, R2 ;  /* 0x0000000200d17308 */ /* 0x0002e40000000800 */
[--C-:B-1----:R-:W-:Y:S01]  /*6430*/  FFMA.FTZ R2, R49, UR19, -R20.reuse ;  /* 0x0000001331027c23 */ /* 0x102fe20008010814 */
[----:B---3--:R-:W-:Y:S01]  /*6440*/  F2FP.BF16.F32.PACK_AB R17, R209, R208 ;  /* 0x000000d0d111723e */ /* 0x008fe200000010ff */
[----:B------:R-:W-:Y:S04]  /*6450*/  LDSM.16.MT88.4 R48, [R228+0xc800] ;  /* 0x00c80000e430783b */ /* 0x000fe80000004200 */
[----:B------:R1:W-:Y:S02]  /*6460*/  MUFU.EX2 R224, R2 ;  /* 0x0000000200e07308 */ /* 0x0003e40000000800 */
[----:B-1----:R-:W-:-:S06]  /*6470*/  FFMA.FTZ R2, R44, UR19, -R20 ;  /* 0x000000132c027c23 */ /* 0x002fcc0008010814 */
[----:B------:R1:W3:Y:S02]  /*6480*/  MUFU.EX2 R24, R2 ;  /* 0x0000000200187308 */ /* 0x0002e40000000800 */
[----:B-1----:R-:W-:Y:S01]  /*6490*/  FFMA.FTZ R2, R43, UR19, -R20 ;  /* 0x000000132b027c23 */ /* 0x002fe20008010814 */
[----:B---3--:R-:W-:-:S05]  /*64a0*/  F2FP.BF16.F32.PACK_AB R19, R24, R224 ;  /* 0x000000e01813723e */ /* 0x008fca00000010ff */
[----:B------:R1:W-:Y:S02]  /*64b0*/  MUFU.EX2 R133, R2 ;  /* 0x0000000200857308 */ /* 0x0003e40000000800 */
[----:B------:R-:W-:Y:S01]  /*64c0*/  HMMA.16816.F32.BF16 R112, R16, R32, RZ ;  /* 0x000000201070723c */ /* 0x000fe200000418ff */
[----:B-1----:R-:W-:Y:S02]  /*64d0*/  FFMA.FTZ R2, R42, UR19, -R20 ;  /* 0x000000132a027c23 */ /* 0x002fe40008010814 */
[----:B------:R-:W-:Y:S03]  /*64e0*/  LDSM.16.MT88.4 R40, [R225+0xe800] ;  /* 0x00e80000e128783b */ /* 0x000fe60000004200 */
[----:B------:R1:W3:Y:S02]  /*64f0*/  MUFU.EX2 R206, R2 ;  /* 0x0000000200ce7308 */ /* 0x0002e40000000800 */
[----:B-1----:R-:W-:Y:S01]  /*6500*/  FMUL.FTZ R2, R136, UR19 ;  /* 0x0000001388027c20 */ /* 0x002fe20008410000 */
[----:B---3--:R-:W-:-:S02]  /*6510*/  F2FP.BF16.F32.PACK_AB R9, R206, R133 ;  /* 0x00000085ce09723e */ /* 0x008fc400000010ff */
[----:B------:R-:W-:Y:S02]  /*6520*/  MOV R136, R100 ;  /* 0x0000006400887202 */ /* 0x000fe40000000f00 */
[----:B------:R-:W-:Y:S02]  /*6530*/  FSEL R2, R2, RZ, P1 ;  /* 0x000000ff02027208 */ /* 0x000fe40000800000 */
[----:B------:R-:W-:-:S03]  /*6540*/  FSETP.NEU.FTZ.AND P1, PT, R135, -INF , PT ;  /* 0xff8000008700780b */ /* 0x000fc60003f3d000 */
[--C-:B------:R-:W-:Y:S01]  /*6550*/  FFMA.FTZ R4, R28, UR19, -R2.reuse ;  /* 0x000000131c047c23 */ /* 0x100fe20008010802 */
[----:B------:R-:W-:Y:S01]  /*6560*/  FSEL R0, R6, RZ, P1 ;  /* 0x000000ff06007208 */ /* 0x000fe20000800000 */
[--C-:B------:R-:W-:Y:S02]  /*6570*/  FFMA.FTZ R3, R56, UR19, -R2.reuse ;  /* 0x0000001338037c23 */ /* 0x100fe40008010802 */
[----:B------:R1:W-:Y:S08]  /*6580*/  MUFU.EX2 R207, R4 ;  /* 0x0000000400cf7308 */ /* 0x0003f00000000800 */
[----:B------:R3:W-:Y:S01]  /*6590*/  MUFU.EX2 R186, R3 ;  /* 0x0000000300ba7308 */ /* 0x0007e20000000800 */
[----:B-1----:R-:W-:-:S07]  /*65a0*/  FFMA.FTZ R4, R54, UR19, -R2 ;  /* 0x0000001336047c23 */ /* 0x002fce0008010802 */
[----:B------:R1:W4:Y:S01]  /*65b0*/  MUFU.EX2 R210, R4 ;  /* 0x0000000400d27308 */ /* 0x0003220000000800 */
[----:B---3--:R-:W-:-:S07]  /*65c0*/  FFMA.FTZ R3, R57, UR19, -R2 ;  /* 0x0000001339037c23 */ /* 0x008fce0008010802 */
[----:B------:R3:W2:Y:S01]  /*65d0*/  MUFU.EX2 R138, R3 ;  /* 0x00000003008a7308 */ /* 0x0006a20000000800 */
[----:B-1----:R-:W-:Y:S01]  /*65e0*/  FFMA.FTZ R4, R55, UR19, -R2 ;  /* 0x0000001337047c23 */ /* 0x002fe20008010802 */
[----:B----4-:R-:W-:-:S06]  /*65f0*/  F2FP.BF16.F32.PACK_AB R12, R210, R207 ;  /* 0x000000cfd20c723e */ /* 0x010fcc00000010ff */
[----:B------:R1:W-:Y:S01]  /*6600*/  MUFU.EX2 R239, R4 ;  /* 0x0000000400ef7308 */ /* 0x0003e20000000800 */
[----:B---3--:R-:W-:Y:S01]  /*6610*/  FFMA.FTZ R3, R63, UR19, -R0 ;  /* 0x000000133f037c23 */ /* 0x008fe20008010800 */
[----:B--2---:R-:W-:-:S06]  /*6620*/  F2FP.BF16.F32.PACK_AB R6, R138, R186 ;  /* 0x000000ba8a06723e */ /* 0x004fcc00000010ff */
[----:B------:R2:W-:Y:S01]  /*6630*/  MUFU.EX2 R233, R3 ;  /* 0x0000000300e97308 */ /* 0x0005e20000000800 */
[----:B-1----:R-:W-:Y:S02]  /*6640*/  FFMA.FTZ R4, R53, UR19, -R2 ;  /* 0x0000001335047c23 */ /* 0x002fe40008010802 */
[----:B------:R-:W1:Y:S05]  /*6650*/  LDSM.16.MT88.4 R52, [R225+0xc000] ;  /* 0x00c00000e134783b */ /* 0x000e6a0000004200 */
[----:B------:R3:W4:Y:S01]  /*6660*/  MUFU.EX2 R23, R4 ;  /* 0x0000000400177308 */ /* 0x0007220000000800 */
[----:B--2---:R-:W-:-:S07]  /*6670*/  FFMA.FTZ R3, R88, UR19, -R0 ;  /* 0x0000001358037c23 */ /* 0x004fce0008010800 */
[----:B------:R2:W-:Y:S01]  /*6680*/  MUFU.EX2 R235, R3 ;  /* 0x0000000300eb7308 */ /* 0x0005e20000000800 */
[----:B---3--:R-:W-:Y:S01]  /*6690*/  FFMA.FTZ R4, R46, UR19, -R2 ;  /* 0x000000132e047c23 */ /* 0x008fe20008010802 */
[----:B----4-:R-:W-:-:S06]  /*66a0*/  F2FP.BF16.F32.PACK_AB R14, R23, R239 ;  /* 0x000000ef170e723e */ /* 0x010fcc00000010ff */
[----:B------:R3:W-:Y:S01]  /*66b0*/  MUFU.EX2 R22, R4 ;  /* 0x0000000400167308 */ /* 0x0007e20000000800 */
[----:B--2---:R-:W-:Y:S02]  /*66c0*/  FFMA.FTZ R3, R89, UR19, -R0 ;  /* 0x0000001359037c23 */ /* 0x004fe40008010800 */
[----:B------:R-:W-:Y:S05]  /*66d0*/  LDSM.16.MT88.4 R88, [R227+0xe800] ;  /* 0x00e80000e358783b */ /* 0x000fea0000004200 */
[----:B------:R-:W2:Y:S01]  /*66e0*/  MUFU.EX2 R135, R3 ;  /* 0x0000000300877308 */ /* 0x000ea20000000800 */
[----:B---3--:R-:W-:Y:S01]  /*66f0*/  FFMA.FTZ R4, R45, UR19, -R2 ;  /* 0x000000132d047c23 */ /* 0x008fe20008010802 */
[----:B-1----:R-:W-:Y:S01]  /*6700*/  HMMA.16816.F32.BF16 R120, R16, R52, RZ ;  /* 0x000000341078723c */ /* 0x002fe200000418ff */
[----:B------:R-:W-:Y:S05]  /*6710*/  LDSM.16.MT88.4 R44, [R227+0xc800] ;  /* 0x00c80000e32c783b */ /* 0x000fea0000004200 */
[----:B------:R1:W-:Y:S01]  /*6720*/  MUFU.EX2 R232, R4 ;  /* 0x0000000400e87308 */ /* 0x0003e20000000800 */
[----:B--2---:R-:W-:Y:S01]  /*6730*/  F2FP.BF16.F32.PACK_AB R7, R135, R235 ;  /* 0x000000eb8707723e */ /* 0x004fe200000010ff */
[----:B------:R-:W-:-:S06]  /*6740*/  FFMA.FTZ R3, R216, UR19, -R21 ;  /* 0x00000013d8037c23 */ /* 0x000fcc0008010815 */
[----:B------:R2:W-:Y:S01]  /*6750*/  MUFU.EX2 R137, R3 ;  /* 0x0000000300897308 */ /* 0x0005e20000000800 */
[--C-:B-1----:R-:W-:Y:S02]  /*6760*/  FFMA.FTZ R4, R29, UR19, -R0.reuse ;  /* 0x000000131d047c23 */ /* 0x102fe40008010800 */
[----:B------:R-:W-:Y:S05]  /*6770*/  LDSM.16.MT88.4 R28, [R228+0xe800] ;  /* 0x00e80000e41c783b */ /* 0x000fea0000004200 */
[----:B------:R1:W-:Y:S01]  /*6780*/  MUFU.EX2 R231, R4 ;  /* 0x0000000400e77308 */ /* 0x0003e20000000800 */
[----:B--2---:R-:W-:Y:S01]  /*6790*/  FFMA.FTZ R3, R193, UR19, -R21 ;  /* 0x00000013c1037c23 */ /* 0x004fe20008010815 */
[----:B-1----:R-:W-:-:S06]  /*67a0*/  FFMA.FTZ R4, R59, UR19, -R0 ;  /* 0x000000133b047c23 */ /* 0x002fcc0008010800 */
[----:B------:R1:W2:Y:S02]  /*67b0*/  MUFU.EX2 R230, R4 ;  /* 0x0000000400e67308 */ /* 0x0002a40000000800 */
[----:B-1----:R-:W-:Y:S01]  /*67c0*/  FFMA.FTZ R4, R60, UR19, -R0 ;  /* 0x000000133c047c23 */ /* 0x002fe20008010800 */
[----:B--2---:R-:W-:-:S05]  /*67d0*/  F2FP.BF16.F32.PACK_AB R13, R230, R231 ;  /* 0x000000e7e60d723e */ /* 0x004fca00000010ff */
[----:B------:R1:W-:Y:S02]  /*67e0*/  MUFU.EX2 R132, R4 ;  /* 0x0000000400847308 */ /* 0x0003e40000000800 */
[--C-:B-1----:R-:W-:Y:S02]  /*67f0*/  FFMA.FTZ R4, R58, UR19, -R0.reuse ;  /* 0x000000133a047c23 */ /* 0x102fe40008010800 */
[----:B------:R-:W-:Y:S04]  /*6800*/  LDSM.16.MT88.4 R56, [R228+0xe000] ;  /* 0x00e00000e438783b */ /* 0x000fe80000004200 */
[----:B------:R1:W2:Y:S02]  /*6810*/  MUFU.EX2 R8, R4 ;  /* 0x0000000400087308 */ /* 0x0002a40000000800 */
[----:B-1----:R-:W-:Y:S01]  /*6820*/  FFMA.FTZ R4, R61, UR19, -R0 ;  /* 0x000000133d047c23 */ /* 0x002fe20008010800 */
[----:B--2---:R-:W-:Y:S01]  /*6830*/  F2FP.BF16.F32.PACK_AB R15, R8, R132 ;  /* 0x00000084080f723e */ /* 0x004fe200000010ff */
[----:B------:R-:W1:Y:S04]  /*6840*/  LDSM.16.MT88.4 R60, [R227+0xe000] ;  /* 0x00e00000e33c783b */ /* 0x000e680000004200 */
[----:B------:R2:W3:Y:S01]  /*6850*/  MUFU.EX2 R27, R4 ;  /* 0x00000004001b7308 */ /* 0x0004e20000000800 */
[----:B------:R4:W-:Y:S01]  /*6860*/  STL [R1+0x30], R8 ;  /* 0x0000300801007387 */ /* 0x0009e20000100800 */
[C---:B------:R-:W-:Y:S03]  /*6870*/  HMMA.16816.F32.BF16 R116, R12.reuse, R52, RZ ;  /* 0x000000340c74723c */ /* 0x040fe600000418ff */
[----:B------:R1:W-:Y:S03]  /*6880*/  STL [R1+0xe0], R25 ;  /* 0x0000e01901007387 */ /* 0x0003e60000100800 */
[C---:B------:R-:W-:Y:S06]  /*6890*/  HMMA.16816.F32.BF16 R108, R12.reuse, R32, RZ ;  /* 0x000000200c6c723c */ /* 0x040fec00000418ff */
[----:B------:R-:W-:Y:S01]  /*68a0*/  HMMA.16816.F32.BF16 R104, R12, R76, RZ ;  /* 0x0000004c0c68723c */ /* 0x000fe200000418ff */
[----:B--2---:R-:W-:-:S02]  /*68b0*/  F2FP.BF16.F32.PACK_AB R4, R232, R22 ;  /* 0x00000016e804723e */ /* 0x004fc400000010ff */
[----:B---3--:R-:W-:-:S03]  /*68c0*/  F2FP.BF16.F32.PACK_AB R5, R233, R27 ;  /* 0x0000001be905723e */ /* 0x008fc600000010ff */
[----:B------:R-:W-:Y:S01]  /*68d0*/  HMMA.16816.F32.BF16 R100, R12, R68, RZ ;  /* 0x000000440c64723c */ /* 0x000fe200000418ff */
[----:B----4-:R-:W-:-:S05]  /*68e0*/  F2FP.BF16.F32.PACK_AB R8, R205, R237 ;  /* 0x000000edcd08723e */ /* 0x010fca00000010ff */
[----:B------:R-:W-:Y:S01]  /*68f0*/  HMMA.16816.F32.BF16 R164, R4, R84, R116 ;  /* 0x0000005404a4723c */ /* 0x000fe20000041874 */
[----:B-1----:R-:W-:-:S05]  /*6900*/  IMAD.MOV.U32 R25, RZ, RZ, R95 ;  /* 0x000000ffff197224 */ /* 0x002fca00078e005f */
[----:B------:R-:W-:Y:S06]  /*6910*/  HMMA.16816.F32.BF16 R92, R12, R64, RZ ;  /* 0x000000400c5c723c */ /* 0x000fec00000418ff */
[----:B------:R-:W-:Y:S06]  /*6920*/  HMMA.16816.F32.BF16 R176, R8, R80, R112 ;  /* 0x0000005008b0723c */ /* 0x000fec0000041870 */
[C---:B------:R-:W-:Y:S06]  /*6930*/  HMMA.16816.F32.BF16 R116, R12.reuse, R60, RZ ;  /* 0x0000003c0c74723c */ /* 0x040fec00000418ff */
[----:B------:R-:W-:Y:S06]  /*6940*/  HMMA.16816.F32.BF16 R112, R12, R62, RZ ;  /* 0x0000003e0c70723c */ /* 0x000fec00000418ff */
[----:B------:R-:W-:Y:S06]  /*6950*/  HMMA.16816.F32.BF16 R244, R4, R36, R92 ;  /* 0x0000002404f4723c */ /* 0x000fec000004185c */
[----:B------:R-:W-:Y:S06]  /*6960*/  HMMA.16816.F32.BF16 R92, R16, R56, RZ ;  /* 0x00000038105c723c */ /* 0x000fec00000418ff */
[----:B------:R-:W-:Y:S06]  /*6970*/  HMMA.16816.F32.BF16 R172, R4, R80, R108 ;  /* 0x0000005004ac723c */ /* 0x000fec000004186c */
[----:B------:R-:W-:Y:S01]  /*6980*/  HMMA.16816.F32.BF16 R160, R8, R84, R120 ;  /* 0x0000005408a0723c */ /* 0x000fe20000041878 */
[----:B------:R-:W-:Y:S01]  /*6990*/  MOV R81, R127 ;  /* 0x0000007f00517202 */ /* 0x000fe20000000f00 */
[----:B------:R-:W-:-:S04]  /*69a0*/  IMAD.MOV.U32 R80, RZ, RZ, R124 ;  /* 0x000000ffff507224 */ /* 0x000fc800078e007c */
[----:B------:R-:W-:Y:S01]  /*69b0*/  HMMA.16816.F32.BF16 R96, R12, R72, RZ ;  /* 0x000000480c60723c */ /* 0x000fe200000418ff */
[----:B------:R-:W-:Y:S01]  /*69c0*/  MOV R84, R203 ;  /* 0x000000cb00547202 */ /* 0x000fe20000000f00 */
[----:B------:R-:W-:-:S04]  /*69d0*/  IMAD.MOV.U32 R85, RZ, RZ, R204 ;  /* 0x000000ffff557224 */ /* 0x000fc800078e00cc */
[C---:B------:R-:W-:Y:S06]  /*69e0*/  HMMA.16816.F32.BF16 R124, R12.reuse, R56, RZ ;  /* 0x000000380c7c723c */ /* 0x040fec00000418ff */
[----:B------:R-:W-:Y:S01]  /*69f0*/  HMMA.16816.F32.BF16 R156, R12, R54, RZ ;  /* 0x000000360c9c723c */ /* 0x000fe200000418ff */
[----:B------:R-:W-:Y:S01]  /*6a00*/  MOV R57, R207 ;  /* 0x000000cf00397202 */ /* 0x000fe20000000f00 */
[----:B------:R-:W-:-:S04]  /*6a10*/  IMAD.MOV.U32 R56, RZ, RZ, R208 ;  /* 0x000000ffff387224 */ /* 0x000fc800078e00d0 */
[C---:B------:R-:W-:Y:S06]  /*6a20*/  HMMA.16816.F32.BF16 R152, R12.reuse, R34, RZ ;  /* 0x000000220c98723c */ /* 0x040fec00000418ff */
[C---:B------:R-:W-:Y:S06]  /*6a30*/  HMMA.16816.F32.BF16 R148, R12.reuse, R78, RZ ;  /* 0x0000004e0c94723c */ /* 0x040fec00000418ff */
        /* <DEDUP_REMOVED lines=8> */
[C---:B------:R-:W-:Y:S06]  /*6ac0*/  HMMA.16816.F32.BF16 R220, R4.reuse, R88, R116 ;  /* 0x0000005804dc723c */ /* 0x040fec0000041874 */
[C---:B------:R-:W-:Y:S06]  /*6ad0*/  HMMA.16816.F32.BF16 R116, R4.reuse, R90, R112 ;  /* 0x0000005a0474723c */ /* 0x040fec0000041870 */
[----:B------:R-:W-:Y:S06]  /*6ae0*/  HMMA.16816.F32.BF16 R188, R4, R48, R104 ;  /* 0x0000003004bc723c */ /* 0x000fec0000041868 */
[----:B------:R-:W-:Y:S06]  /*6af0*/  HMMA.16816.F32.BF16 R112, R8, R28, R92 ;  /* 0x0000001c0870723c */ /* 0x000fec000004185c */
[C---:B------:R-:W-:Y:S06]  /*6b00*/  HMMA.16816.F32.BF16 R104, R16.reuse, R68, RZ ;  /* 0x000000441068723c */ /* 0x040fec00000418ff */
[C---:B------:R-:W-:Y:S06]  /*6b10*/  HMMA.16816.F32.BF16 R92, R16.reuse, R54, RZ ;  /* 0x00000036105c723c */ /* 0x040fec00000418ff */
[C---:B------:R-:W-:Y:S06]  /*6b20*/  HMMA.16816.F32.BF16 R52, R16.reuse, R34, RZ ;  /* 0x000000221034723c */ /* 0x040fec00000418ff */
[C---:B------:R-:W-:Y:S06]  /*6b30*/  HMMA.16816.F32.BF16 R68, R16.reuse, R70, RZ ;  /* 0x000000461044723c */ /* 0x040fec00000418ff */
[----:B------:R-:W-:Y:S06]  /*6b40*/  HMMA.16816.F32.BF16 R32, R16, R74, RZ ;  /* 0x0000004a1020723c */ /* 0x000fec00000418ff */
[----:B------:R-:W-:Y:S01]  /*6b50*/  HMMA.16816.F32.BF16 R240, R4, R28, R124 ;  /* 0x0000001c04f0723c */ /* 0x000fe2000004187c */
[----:B------:R-:W-:Y:S01]  /*6b60*/  IMAD.MOV.U32 R75, RZ, RZ, R136 ;  /* 0x000000ffff4b7224 */ /* 0x000fe200078e0088 */
[----:B------:R-:W-:-:S04]  /*6b70*/  MOV R74, R237 ;  /* 0x000000ed004a7202 */ /* 0x000fc80000000f00 */
[----:B------:R-:W-:Y:S06]  /*6b80*/  HMMA.16816.F32.BF16 R124, R8, R88, R12 ;  /* 0x00000058087c723c */ /* 0x000fec000004180c */
[----:B------:R-:W-:Y:S01]  /*6b90*/  HMMA.16816.F32.BF16 R12, R16, R66, RZ ;  /* 0x00000042100c723c */ /* 0x000fe200000418ff */
[----:B------:R1:W-:Y:S05]  /*6ba0*/  MUFU.EX2 R67, R3 ;  /* 0x0000000300437308 */ /* 0x0003ea0000000800 */
[----:B------:R-:W-:Y:S01]  /*6bb0*/  HMMA.16816.F32.BF16 R168, R4, R82, R152 ;  /* 0x0000005204a8723c */ /* 0x000fe20000041898 */
[----:B------:R-:W-:-:S05]  /*6bc0*/  IMAD.MOV.U32 R66, RZ, RZ, R133 ;  /* 0x000000ffff427224 */ /* 0x000fca00078e0085 */
[----:B------:R-:W-:Y:S01]  /*6bd0*/  HMMA.16816.F32.BF16 R108, R8, R48, R108 ;  /* 0x00000030086c723c */ /* 0x000fe2000004186c */
[----:B------:R-:W-:Y:S01]  /*6be0*/  MOV R155, R187 ;  /* 0x000000bb009b7202 */ /* 0x000fe20000000f00 */
[----:B------:R-:W-:Y:S01]  /*6bf0*/  IMAD.MOV.U32 R154, RZ, RZ, R186 ;  /* 0x000000ffff9a7224 */ /* 0x000fe200078e00ba */
[----:B------:R-:W-:Y:S01]  /*6c00*/  MOV R153, R184 ;  /* 0x000000b800997202 */ /* 0x000fe20000000f00 */
[----:B------:R-:W-:Y:S02]  /*6c10*/  IMAD.MOV.U32 R152, RZ, RZ, R185 ;  /* 0x000000ffff987224 */ /* 0x000fe400078e00b9 */
[----:B-1----:R-:W-:Y:S01]  /*6c20*/  FFMA.FTZ R3, R192, UR19, -R21 ;  /* 0x00000013c0037c23 */ /* 0x002fe20008010815 */
[C---:B------:R-:W-:Y:S01]  /*6c30*/  HMMA.16816.F32.BF16 R184, R4.reuse, R50, R148 ;  /* 0x0000003204b8723c */ /* 0x040fe20000041894 */
[----:B------:R-:W-:Y:S02]  /*6c40*/  MOV R49, R25 ;  /* 0x0000001900317202 */ /* 0x000fe40000000f00 */
[----:B------:R1:W2:Y:S03]  /*6c50*/  MUFU.EX2 R148, R3 ;  /* 0x0000000300947308 */ /* 0x0002a60000000800 */
[----:B------:R-:W-:Y:S01]  /*6c60*/  HMMA.16816.F32.BF16 R212, R4, R44, R100 ;  /* 0x0000002c04d4723c */ /* 0x000fe20000041864 */
[----:B------:R-:W-:Y:S01]  /*6c70*/  MOV R149, R27 ;  /* 0x0000001b00957202 */ /* 0x000fe20000000f00 */
[----:B------:R-:W-:Y:S01]  /*6c80*/  IMAD.MOV.U32 R27, RZ, RZ, R200 ;  /* 0x000000ffff1b7224 */ /* 0x000fe200078e00c8 */
[----:B------:R-:W-:Y:S01]  /*6c90*/  MOV R151, R211 ;  /* 0x000000d300977202 */ /* 0x000fe20000000f00 */
[----:B------:R-:W-:-:S02]  /*6ca0*/  IMAD.MOV.U32 R150, RZ, RZ, R135 ;  /* 0x000000ffff967224 */ /* 0x000fc400078e0087 */
[----:B------:R-:W-:Y:S06]  /*6cb0*/  HMMA.16816.F32.BF16 R100, R16, R72, RZ ;  /* 0x000000481064723c */ /* 0x000fec00000418ff */
[----:B------:R-:W-:Y:S01]  /*6cc0*/  HMMA.16816.F32.BF16 R104, R8, R44, R104 ;  /* 0x0000002c0868723c */ /* 0x000fe20000041868 */
[----:B------:R-:W-:Y:S02]  /*6cd0*/  IMAD.MOV.U32 R72, RZ, RZ, R202 ;  /* 0x000000ffff487224 */ /* 0x000fe400078e00ca */
[----:B-1----:R-:W-:Y:S01]  /*6ce0*/  FFMA.FTZ R3, R139, UR19, -R21 ;  /* 0x000000138b037c23 */ /* 0x002fe20008010815 */
[----:B------:R-:W-:-:S02]  /*6cf0*/  MOV R139, R27 ;  /* 0x0000001b008b7202 */ /* 0x000fc40000000f00 */
[----:B------:R-:W-:Y:S01]  /*6d00*/  MOV R73, R201 ;  /* 0x000000c900497202 */ /* 0x000fe20000000f00 */
[----:B------:R1:W-:Y:S01]  /*6d10*/  MUFU.EX2 R48, R3 ;  /* 0x0000000300307308 */ /* 0x0003e20000000800 */
[-C--:B------:R-:W-:Y:S06]  /*6d20*/  HMMA.16816.F32.BF16 R200, R4, R46.reuse, R144 ;  /* 0x0000002e04c8723c */ /* 0x080fec0000041890 */
[C---:B------:R-:W-:Y:S06]  /*6d30*/  HMMA.16816.F32.BF16 R68, R8.reuse, R46, R68 ;  /* 0x0000002e0844723c */ /* 0x040fec0000041844 */
[----:B------:R-:W-:Y:S01]  /*6d40*/  HMMA.16816.F32.BF16 R44, R8, R42, R32 ;  /* 0x0000002a082c723c */ /* 0x000fe20000041820 */
[----:B-1----:R-:W-:-:S05]  /*6d50*/  FFMA.FTZ R3, R197, UR19, -R20 ;  /* 0x00000013c5037c23 */ /* 0x002fca0008010814 */
[----:B------:R-:W-:Y:S01]  /*6d60*/  HMMA.16816.F32.BF16 R248, R4, R40, R96 ;  /* 0x0000002804f8723c */ /* 0x000fe20000041860 */
[----:B------:R1:W-:Y:S05]  /*6d70*/  MUFU.EX2 R27, R3 ;  /* 0x00000003001b7308 */ /* 0x0003ea0000000800 */
[----:B------:R-:W-:Y:S06]  /*6d80*/  HMMA.16816.F32.BF16 R96, R16, R64, RZ ;  /* 0x000000401060723c */ /* 0x000fec00000418ff */
[----:B------:R-:W-:Y:S01]  /*6d90*/  HMMA.16816.F32.BF16 R156, R4, R86, R156 ;  /* 0x00000056049c723c */ /* 0x000fe2000004189c */
[----:B------:R-:W-:Y:S01]  /*6da0*/  IMAD.MOV.U32 R64, RZ, RZ, R206 ;  /* 0x000000ffff407224 */ /* 0x000fe200078e00ce */
[----:B------:R-:W-:-:S04]  /*6db0*/  MOV R65, R205 ;  /* 0x000000cd00417202 */ /* 0x000fc80000000f00 */
[----:B------:R-:W-:Y:S01]  /*6dc0*/  HMMA.16816.F32.BF16 R204, R4, R38, R128 ;  /* 0x0000002604cc723c */ /* 0x000fe20000041880 */
[----:B-1----:R-:W-:-:S04]  /*6dd0*/  FFMA.FTZ R3, R194, UR19, -R20 ;  /* 0x00000013c2037c23 */ /* 0x002fc80008010814 */
[----:B------:R1:W3:Y:S01]  /*6de0*/  MUFU.EX2 R33, R3 ;  /* 0x0000000300217308 */ /* 0x0002e20000000800 */
[----:B------:R-:W-:Y:S06]  /*6df0*/  HMMA.16816.F32.BF16 R208, R4, R42, R140 ;  /* 0x0000002a04d0723c */ /* 0x000fec000004188c */
[----:B------:R-:W-:Y:S01]  /*6e00*/  HMMA.16816.F32.BF16 R96, R8, R36, R96 ;  /* 0x000000240860723c */ /* 0x000fe20000041860 */
[----:B------:R-:W-:Y:S01]  /*6e10*/  MOV R143, R149 ;  /* 0x00000095008f7202 */ /* 0x000fe20000000f00 */
[----:B------:R-:W-:Y:S01]  /*6e20*/  IMAD.MOV.U32 R142, RZ, RZ, R150 ;  /* 0x000000ffff8e7224 */ /* 0x000fe200078e0096 */
[----:B------:R-:W-:Y:S01]  /*6e30*/  MOV R141, R151 ;  /* 0x00000097008d7202 */ /* 0x000fe20000000f00 */
[----:B------:R-:W-:-:S02]  /*6e40*/  IMAD.MOV.U32 R140, RZ, RZ, R152 ;  /* 0x000000ffff8c7224 */ /* 0x000fc400078e0098 */
[----:B------:R-:W-:Y:S01]  /*6e50*/  HMMA.16816.F32.BF16 R36, R8, R38, R12 ;  /* 0x000000260824723c */ /* 0x000fe2000004180c */
[----:B------:R-:W4:Y:S01]  /*6e60*/  LDSM.16.MT88.4 R12, [R225+0xd000] ;  /* 0x00d00000e10c783b */ /* 0x000f220000004200 */
[----:B-1----:R-:W-:-:S04]  /*6e70*/  FFMA.FTZ R3, R181, UR19, -R20 ;  /* 0x00000013b5037c23 */ /* 0x002fc80008010814 */
[----:B------:R-:W-:Y:S01]  /*6e80*/  HMMA.16816.F32.BF16 R128, R4, R30, R120 ;  /* 0x0000001e0480723c */ /* 0x000fe20000041878 */
[----:B------:R1:W-:Y:S05]  /*6e90*/  MUFU.EX2 R135, R3 ;  /* 0x0000000300877308 */ /* 0x0003ea0000000800 */
[----:B------:R-:W-:Y:S01]  /*6ea0*/  HMMA.16816.F32.BF16 R76, R16, R78, RZ ;  /* 0x0000004e104c723c */ /* 0x000fe200000418ff */
[----:B------:R-:W-:Y:S01]  /*6eb0*/  IMAD.MOV.U32 R120, RZ, RZ, R81 ;  /* 0x000000ffff787224 */ /* 0x000fe200078e0051 */
[----:B------:R-:W-:Y:S01]  /*6ec0*/  MOV R123, R153 ;  /* 0x00000099007b7202 */ /* 0x000fe20000000f00 */
[----:B------:R-:W-:Y:S01]  /*6ed0*/  IMAD.MOV.U32 R122, RZ, RZ, R154 ;  /* 0x000000ffff7a7224 */ /* 0x000fe200078e009a */
[----:B------:R-:W-:-:S02]  /*6ee0*/  MOV R121, R155 ;  /* 0x0000009b00797202 */ /* 0x000fc40000000f00 */
[C---:B------:R-:W-:Y:S06]  /*6ef0*/  HMMA.16816.F32.BF16 R4, R16.reuse, R58, RZ ;  /* 0x0000003a1004723c */ /* 0x040fec00000418ff */
[----:B------:R-:W-:Y:S01]  /*6f00*/  HMMA.16816.F32.BF16 R16, R16, R62, RZ ;  /* 0x0000003e1010723c */ /* 0x000fe200000418ff */
[----:B-1----:R-:W-:Y:S01]  /*6f10*/  FFMA.FTZ R3, R134, UR19, -R20 ;  /* 0x0000001386037c23 */ /* 0x002fe20008010814 */
[----:B--2---:R-:W-:Y:S01]  /*6f20*/  IMAD.MOV.U32 R134, RZ, RZ, R148 ;  /* 0x000000ffff867224 */ /* 0x004fe200078e0094 */
[----:B------:R-:W-:Y:S01]  /*6f30*/  MOV R59, R122 ;  /* 0x0000007a003b7202 */ /* 0x000fe20000000f00 */
[----:B------:R-:W-:Y:S01]  /*6f40*/  IMAD.MOV.U32 R58, RZ, RZ, R121 ;  /* 0x000000ffff3a7224 */ /* 0x000fe200078e0079 */
[----:B------:R1:W2:Y:S01]  /*6f50*/  MUFU.EX2 R25, R3 ;  /* 0x0000000300197308 */ /* 0x0002a20000000800 */
[C---:B------:R-:W-:Y:S01]  /*6f60*/  HMMA.16816.F32.BF16 R92, R8.reuse, R86, R92 ;  /* 0x00000056085c723c */ /* 0x040fe2000004185c */
[----:B------:R-:W-:Y:S01]  /*6f70*/  IMAD.MOV.U32 R62, RZ, RZ, R49 ;  /* 0x000000ffff3e7224 */ /* 0x000fe200078e0031 */
[----:B------:R-:W-:Y:S01]  /*6f80*/  MOV R63, R120 ;  /* 0x00000078003f7202 */ /* 0x000fe20000000f00 */
[----:B------:R-:W-:Y:S01]  /*6f90*/  IMAD.MOV.U32 R49, RZ, RZ, R141 ;  /* 0x000000ffff317224 */ /* 0x000fe200078e008d */
[----:B------:R-:W-:Y:S01]  /*6fa0*/  MOV R120, R142 ;  /* 0x0000008e00787202 */ /* 0x000fe20000000f00 */
[----:B------:R-:W-:Y:S01]  /*6fb0*/  IMAD.MOV.U32 R121, RZ, RZ, R143 ;  /* 0x000000ffff797224 */ /* 0x000fe200078e008f */
[----:B------:R-:W-:Y:S01]  /*6fc0*/  HMMA.16816.F32.BF16 R100, R8, R40, R100 ;  /* 0x000000280864723c */ /* 0x000fe20000041864 */
[----:B------:R-:W-:-:S02]  /*6fd0*/  MOV R122, R60 ;  /* 0x0000003c007a7202 */ /* 0x000fc40000000f00 */
[----:B------:R-:W-:Y:S02]  /*6fe0*/  MOV R60, R56 ;  /* 0x00000038003c7202 */ /* 0x000fe40000000f00 */
[----:B------:R-:W-:Y:S01]  /*6ff0*/  MOV R56, R64 ;  /* 0x0000004000387202 */ /* 0x000fe20000000f00 */
[----:B------:R-:W-:Y:S01]  /*7000*/  HMMA.16816.F32.BF16 R52, R8, R82, R52 ;  /* 0x000000520834723c */ /* 0x000fe20000041834 */
[----:B------:R-:W-:Y:S01]  /*7010*/  MOV R64, R72 ;  /* 0x0000004800407202 */ /* 0x000fe20000000f00 */
[----:B-1----:R-:W-:-:S04]  /*7020*/  FFMA.FTZ R3, R198, UR19, -R2 ;  /* 0x00000013c6037c23 */ /* 0x002fc80008010802 */
[----:B------:R-:W-:Y:S01]  /*7030*/  HMMA.16816.F32.BF16 R76, R8, R50, R76 ;  /* 0x00000032084c723c */ /* 0x000fe2000004184c */
[----:B------:R-:W-:Y:S01]  /*7040*/  MOV R82, R58 ;  /* 0x0000003a00527202 */ /* 0x000fe20000000f00 */
[----:B------:R1:W-:Y:S01]  /*7050*/  MUFU.EX2 R136, R3 ;  /* 0x0000000300887308 */ /* 0x0003e20000000800 */
[----:B------:R-:W-:-:S03]  /*7060*/  MOV R83, R121 ;  /* 0x0000007900537202 */ /* 0x000fc60000000f00 */
[C---:B------:R-:W-:Y:S01]  /*7070*/  HMMA.16816.F32.BF16 R40, R8.reuse, R30, R4 ;  /* 0x0000001e0828723c */ /* 0x040fe20000041804 */
[----:B------:R-:W4:Y:S05]  /*7080*/  LDSM.16.MT88.4 R28, [R226+0xd000] ;  /* 0x00d00000e21c783b */ /* 0x000f2a0000004200 */
[----:B------:R-:W-:Y:S01]  /*7090*/  HMMA.16816.F32.BF16 R88, R8, R90, R16 ;  /* 0x0000005a0858723c */ /* 0x000fe20000041810 */
[----:B------:R-:W4:Y:S01]  /*70a0*/  LDSM.16.MT88.4 R16, [R228+0xd000] ;  /* 0x00d00000e410783b */ /* 0x000f220000004200 */
[----:B-1----:R-:W-:-:S05]  /*70b0*/  FFMA.FTZ R3, R196, UR19, -R2 ;  /* 0x00000013c4037c23 */ /* 0x002fca0008010802 */
[----:B------:R-:W-:Y:S02]  /*70c0*/  F2FP.BF16.F32.PACK_AB R8, R67, R137 ;  /* 0x000000894308723e */ /* 0x000fe400000010ff */
[----:B---3--:R-:W-:Y:S01]  /*70d0*/  F2FP.BF16.F32.PACK_AB R9, R33, R27 ;  /* 0x0000001b2109723e */ /* 0x008fe200000010ff */
[----:B------:R1:W3:Y:S01]  /*70e0*/  MUFU.EX2 R34, R3 ;  /* 0x0000000300227308 */ /* 0x0002e20000000800 */
[----:B------:R-:W-:Y:S02]  /*70f0*/  F2FP.BF16.F32.PACK_AB R10, R48, R134 ;  /* 0x00000086300a723e */ /* 0x000fe400000010ff */
[----:B--2---:R-:W-:-:S07]  /*7100*/  F2FP.BF16.F32.PACK_AB R11, R25, R135 ;  /* 0x00000087190b723e */ /* 0x004fce00000010ff */
[C---:B----4-:R-:W-:Y:S06]  /*7110*/  HMMA.16816.F32.BF16 R148, R8.reuse, R12, R160 ;  /* 0x0000000c0894723c */ /* 0x050fec00000418a0 */
[----:B------:R-:W-:Y:S01]  /*7120*/  HMMA.16816.F32.BF16 R92, R8, R14, R92 ;  /* 0x0000000e085c723c */ /* 0x000fe2000004185c */
[----:B-1----:R-:W-:Y:S01]  /*7130*/  FFMA.FTZ R3, R183, UR19, -R2 ;  /* 0x00000013b7037c23 */ /* 0x002fe20008010802 */
[----:B---3--:R-:W-:-:S03]  /*7140*/  F2FP.BF16.F32.PACK_AB R4, R34, R136 ;  /* 0x000000882204723e */ /* 0x008fc600000010ff */
[----:B------:R1:W-:Y:S01]  /*7150*/  MUFU.EX2 R32, R3 ;  /* 0x0000000300207308 */ /* 0x0003e20000000800 */
[C---:B------:R-:W-:Y:S06]  /*7160*/  HMMA.16816.F32.BF16 R52, R8.reuse, R30, R52 ;  /* 0x0000001e0834723c */ /* 0x040fec0000041834 */
[----:B------:R-:W-:Y:S01]  /*7170*/  HMMA.16816.F32.BF16 R76, R8, R18, R76 ;  /* 0x00000012084c723c */ /* 0x000fe2000004184c */
[----:B-1----:R-:W-:-:S04]  /*7180*/  FFMA.FTZ R3, R180, UR19, -R2 ;  /* 0x00000013b4037c23 */ /* 0x002fc80008010802 */
        /* <DEDUP_REMOVED lines=9> */
[----:B-1----:R-:W-:Y:S02]  /*7220*/  FFMA.FTZ R3, R182, UR19, -R0 ;  /* 0x00000013b6037c23 */ /* 0x002fe40008010800 */
[----:B------:R-:W-:Y:S04]  /*7230*/  HMMA.16816.F32.BF16 R180, R8, R16, R108 ;  /* 0x0000001008b4723c */ /* 0x000fe8000004186c */
[----:B------:R-:W1:Y:S02]  /*7240*/  MUFU.EX2 R81, R3 ;  /* 0x0000000300517308 */ /* 0x000e640000000800 */
[----:B-1----:R-:W-:Y:S01]  /*7250*/  F2FP.BF16.F32.PACK_AB R7, R81, R237 ;  /* 0x000000ed5107723e */ /* 0x002fe200000010ff */
[----:B------:R-:W-:-:S04]  /*7260*/  IMAD.MOV.U32 R3, RZ, RZ, R63 ;  /* 0x000000ffff037224 */ /* 0x000fc800078e003f */
[----:B------:R-:W-:Y:S02]  /*7270*/  FFMA.FTZ R3, R3, UR19, -R21 ;  /* 0x0000001303037c23 */ /* 0x000fe40008010815 */
[C---:B------:R-:W-:Y:S06]  /*7280*/  HMMA.16816.F32.BF16 R144, R4.reuse, R12, R164 ;  /* 0x0000000c0490723c */ /* 0x040fec00000418a4 */
[----:B------:R-:W-:Y:S01]  /*7290*/  HMMA.16816.F32.BF16 R152, R4, R14, R156 ;  /* 0x0000000e0498723c */ /* 0x000fe2000004189c */
[----:B------:R-:W1:Y:S05]  /*72a0*/  LDSM.16.MT88.4 R12, [R227+0xd000] ;  /* 0x00d00000e30c783b */ /* 0x000e6a0000004200 */
[----:B------:R-:W-:Y:S01]  /*72b0*/  HMMA.16816.F32.BF16 R164, R8, R28, R176 ;  /* 0x0000001c08a4723c */ /* 0x000fe200000418b0 */
[----:B------:R-:W-:Y:S01]  /*72c0*/  IMAD.MOV.U32 R158, RZ, RZ, R48 ;  /* 0x000000ffff9e7224 */ /* 0x000fe200078e0030 */
[----:B------:R-:W-:Y:S01]  /*72d0*/  MOV R159, R32 ;  /* 0x00000020009f7202 */ /* 0x000fe20000000f00 */
[----:B------:R-:W-:-:S03]  /*72e0*/  IMAD.MOV.U32 R157, RZ, RZ, R122 ;  /* 0x000000ffff9d7224 */ /* 0x000fc600078e007a */
[C---:B------:R-:W-:Y:S06]  /*72f0*/  HMMA.16816.F32.BF16 R160, R4.reuse, R28, R172 ;  /* 0x0000001c04a0723c */ /* 0x040fec00000418ac */
        /* <DEDUP_REMOVED lines=11> */
[----:B------:R-:W-:Y:S01]  /*73b0*/  MOV R191, R49 ;  /* 0x0000003100bf7202 */ /* 0x000fe20000000f00 */
[----:B------:R-:W-:Y:S01]  /*73c0*/  HMMA.16816.F32.BF16 R168, R4, R30, R168 ;  /* 0x0000001e04a8723c */ /* 0x000fe200000418a8 */
[----:B------:R-:W3:Y:S01]  /*73d0*/  LDSM.16.MT88.4 R28, [R228+0xf000] ;  /* 0x00f00000e41c783b */ /* 0x000ee20000004200 */
[----:B------:R-:W-:Y:S01]  /*73e0*/  IMAD.MOV.U32 R57, RZ, RZ, R65 ;  /* 0x000000ffff397224 */ /* 0x000fe200078e0041 */
[----:B------:R-:W-:Y:S01]  /*73f0*/  MOV R156, R123 ;  /* 0x0000007b009c7202 */ /* 0x000fe20000000f00 */
[----:B------:R-:W-:Y:S01]  /*7400*/  IMAD.MOV.U32 R188, RZ, RZ, R75 ;  /* 0x000000ffffbc7224 */ /* 0x000fe200078e004b */
[----:B------:R-:W-:Y:S01]  /*7410*/  MOV R190, R33 ;  /* 0x0000002100be7202 */ /* 0x000fe20000000f00 */
[----:B------:R-:W-:-:S02]  /*7420*/  IMAD.MOV.U32 R65, RZ, RZ, R73 ;  /* 0x000000ffff417224 */ /* 0x000fc400078e0049 */
[----:B------:R-:W-:Y:S02]  /*7430*/  IMAD.MOV.U32 R189, RZ, RZ, R34 ;  /* 0x000000ffffbd7224 */ /* 0x000fe400078e0022 */
[----:B------:R-:W4:Y:S01]  /*7440*/  LDSM.16.MT88.4 R32, [R227+0xf000] ;  /* 0x00f00000e320783b */ /* 0x000f220000004200 */
[-C--:B-1----:R-:W-:Y:S06]  /*7450*/  HMMA.16816.F32.BF16 R196, R8, R12.reuse, R104 ;  /* 0x0000000c08c4723c */ /* 0x082fec0000041868 */
[C---:B------:R-:W-:Y:S06]  /*7460*/  HMMA.16816.F32.BF16 R192, R4.reuse, R12, R212 ;  /* 0x0000000c04c0723c */ /* 0x040fec00000418d4 */
[----:B------:R-:W-:Y:S01]  /*7470*/  HMMA.16816.F32.BF16 R200, R4, R14, R200 ;  /* 0x0000000e04c8723c */ /* 0x000fe200000418c8 */
[----:B------:R-:W-:Y:S01]  /*7480*/  IMAD.MOV.U32 R212, RZ, RZ, R56 ;  /* 0x000000ffffd47224 */ /* 0x000fe200078e0038 */
[----:B------:R-:W-:Y:S01]  /*7490*/  MOV R215, R57 ;  /* 0x0000003900d77202 */ /* 0x000fe20000000f00 */
[----:B------:R-:W-:Y:S01]  /*74a0*/  IMAD.MOV.U32 R214, RZ, RZ, R60 ;  /* 0x000000ffffd67224 */ /* 0x000fe200078e003c */
[----:B------:R-:W-:-:S02]  /*74b0*/  MOV R213, R61 ;  /* 0x0000003d00d57202 */ /* 0x000fc40000000f00 */
[----:B------:R-:W-:Y:S01]  /*74c0*/  HMMA.16816.F32.BF16 R140, R8, R14, R68 ;  /* 0x0000000e088c723c */ /* 0x000fe20000041844 */
[----:B------:R-:W1:Y:S05]  /*74d0*/  LDSM.16.MT88.4 R12, [R226+0xf000] ;  /* 0x00f00000e20c783b */ /* 0x000e6a0000004200 */
[C---:B--2---:R-:W-:Y:S06]  /*74e0*/  HMMA.16816.F32.BF16 R72, R4.reuse, R16, R248 ;  /* 0x000000100448723c */ /* 0x044fec00000418f8 */
[----:B---3--:R-:W-:Y:S01]  /*74f0*/  HMMA.16816.F32.BF16 R104, R4, R28, R240 ;  /* 0x0000001c0468723c */ /* 0x008fe200000418f0 */
[----:B------:R-:W-:Y:S01]  /*7500*/  IMAD.MOV.U32 R251, RZ, RZ, R59 ;  /* 0x000000fffffb7224 */ /* 0x000fe200078e003b */
[----:B------:R-:W-:Y:S01]  /*7510*/  MOV R249, R62 ;  /* 0x0000003e00f97202 */ /* 0x000fe20000000f00 */
[----:B------:R-:W-:Y:S01]  /*7520*/  IMAD.MOV.U32 R248, RZ, RZ, R67 ;  /* 0x000000fffff87224 */ /* 0x000fe200078e0043 */
[----:B------:R-:W-:-:S02]  /*7530*/  MOV R250, R66 ;  /* 0x0000004200fa7202 */ /* 0x000fc40000000f00 */
[----:B------:R-:W-:Y:S01]  /*7540*/  HMMA.16816.F32.BF16 R48, R4, R18, R208 ;  /* 0x000000120430723c */ /* 0x000fe200000418d0 */
[----:B------:R-:W-:Y:S01]  /*7550*/  IMAD.MOV.U32 R243, RZ, RZ, R249 ;  /* 0x000000fffff37224 */ /* 0x000fe200078e00f9 */
[----:B------:R-:W-:-:S04]  /*7560*/  MOV R249, R134 ;  /* 0x0000008600f97202 */ /* 0x000fc80000000f00 */
[C---:B------:R-:W-:Y:S06]  /*7570*/  HMMA.16816.F32.BF16 R44, R8.reuse, R18, R44 ;  /* 0x00000012082c723c */ /* 0x040fec000004182c */
[----:B------:R-:W-:Y:S06]  /*7580*/  HMMA.16816.F32.BF16 R68, R8, R16, R100 ;  /* 0x000000100844723c */ /* 0x000fec0000041864 */
[C---:B----4-:R-:W-:Y:S06]  /*7590*/  HMMA.16816.F32.BF16 R120, R4.reuse, R32, R220 ;  /* 0x000000200478723c */ /* 0x050fec00000418dc */
[C---:B-1----:R-:W-:Y:S06]  /*75a0*/  HMMA.16816.F32.BF16 R56, R4.reuse, R12, R244 ;  /* 0x0000000c0438723c */ /* 0x042fec00000418f4 */
[----:B------:R-:W-:Y:S01]  /*75b0*/  HMMA.16816.F32.BF16 R60, R4, R14, R204 ;  /* 0x0000000e043c723c */ /* 0x000fe200000418cc */
[----:B------:R-:W-:Y:S01]  /*75c0*/  IMAD.MOV.U32 R244, RZ, RZ, R65 ;  /* 0x000000fffff47224 */ /* 0x000fe200078e0041 */
[----:B------:R-:W-:Y:S01]  /*75d0*/  MOV R245, R84 ;  /* 0x0000005400f57202 */ /* 0x000fe20000000f00 */
[----:B------:R-:W-:Y:S01]  /*75e0*/  IMAD.MOV.U32 R246, RZ, RZ, R85 ;  /* 0x000000fffff67224 */ /* 0x000fe200078e0055 */
[----:B------:R-:W-:-:S02]  /*75f0*/  MOV R247, R64 ;  /* 0x0000004000f77202 */ /* 0x000fc40000000f00 */
[----:B------:R-:W-:Y:S01]  /*7600*/  MOV R240, R244 ;  /* 0x000000f400f07202 */ /* 0x000fe20000000f00 */
        /* <DEDUP_REMOVED lines=8> */
[C---:B------:R-:W-:Y:S06]  /*7690*/  HMMA.16816.F32.BF16 R36, R8.reuse, R14, R36 ;  /* 0x0000000e0824723c */ /* 0x040fec0000041824 */
[----:B------:R-:W-:Y:S01]  /*76a0*/  HMMA.16816.F32.BF16 R84, R8, R12, R96 ;  /* 0x0000000c0854723c */ /* 0x000fe20000041860 */
[----:B------:R-:W-:Y:S05]  /*76b0*/  LDSM.16.MT88.4 R96, [R226+0xf800] ;  /* 0x00f80000e260783b */ /* 0x000fea0000004200 */
[----:B------:R-:W-:Y:S01]  /*76c0*/  HMMA.16816.F32.BF16 R64, R4, R34, R116 ;  /* 0x000000220440723c */ /* 0x000fe20000041874 */
[----:B-1----:R-:W-:-:S04]  /*76d0*/  FFMA.FTZ R3, R252, UR19, -R21 ;  /* 0x00000013fc037c23 */ /* 0x002fc80008010815 */
[----:B------:R1:W2:Y:S01]  /*76e0*/  MUFU.EX2 R134, R3 ;  /* 0x0000000300867308 */ /* 0x0002a20000000800 */
[C---:B------:R-:W-:Y:S01]  /*76f0*/  HMMA.16816.F32.BF16 R100, R8.reuse, R28, R112 ;  /* 0x0000001c0864723c */ /* 0x040fe20000041870 */
[----:B------:R-:W-:Y:S05]  /*7700*/  LDSM.16.MT88.4 R112, [R228+0xf800] ;  /* 0x00f80000e470783b */ /* 0x000fea0000004200 */
[-C--:B------:R-:W-:Y:S06]  /*7710*/  HMMA.16816.F32.BF16 R40, R8, R30.reuse, R40 ;  /* 0x0000001e0828723c */ /* 0x080fec0000041828 */
[----:B------:R-:W-:Y:S01]  /*7720*/  HMMA.16816.F32.BF16 R108, R4, R30, R128 ;  /* 0x0000001e046c723c */ /* 0x000fe20000041880 */
[----:B-1----:R-:W-:-:S04]  /*7730*/  FFMA.FTZ R3, R238, UR19, -R21 ;  /* 0x00000013ee037c23 */ /* 0x002fc80008010815 */
[----:B------:R1:W-:Y:S02]  /*7740*/  MUFU.EX2 R139, R3 ;  /* 0x00000003008b7308 */ /* 0x0003e40000000800 */
[----:B-1----:R-:W-:-:S06]  /*7750*/  FFMA.FTZ R3, R218, UR19, -R21 ;  /* 0x00000013da037c23 */ /* 0x002fcc0008010815 */
[----:B------:R1:W-:Y:S02]  /*7760*/  MUFU.EX2 R26, R3 ;  /* 0x00000003001a7308 */ /* 0x0003e40000000800 */
        /* <DEDUP_REMOVED lines=14> */
[----:B------:R-:W3:Y:S01]  /*7850*/  LDL.LU R239, [R1+0xe4] ;  /* 0x0000e40001ef7983 */ /* 0x000ee20000300800 */
[----:B------:R1:W-:Y:S02]  /*7860*/  MUFU.EX2 R18, R3 ;  /* 0x0000000300127308 */ /* 0x0003e40000000800 */
[----:B-1----:R-:W-:Y:S01]  /*7870*/  FFMA.FTZ R3, R240, UR19, -R20 ;  /* 0x00000013f0037c23 */ /* 0x002fe20008010814 */
[----:B------:R-:W-:Y:S01]  /*7880*/  IMAD.MOV.U32 R240, RZ, RZ, R241 ;  /* 0x000000fffff07224 */ /* 0x000fe200078e00f1 */
[----:B------:R-:W-:Y:S01]  /*7890*/  MOV R241, R242 ;  /* 0x000000f200f17202 */ /* 0x000fe20000000f00 */
[----:B------:R-:W-:-:S03]  /*78a0*/  IMAD.MOV.U32 R242, RZ, RZ, R243 ;  /* 0x000000fffff27224 */ /* 0x000fc600078e00f3 */
[----:B------:R3:W1:Y:S01]  /*78b0*/  MUFU.EX2 R19, R3 ;  /* 0x0000000300137308 */ /* 0x0006620000000800 */
[----:B------:R-:W-:Y:S01]  /*78c0*/  MOV R243, R244 ;  /* 0x000000f400f37202 */ /* 0x000fe20000000f00 */
[----:B------:R-:W-:Y:S01]  /*78d0*/  IMAD.MOV.U32 R244, RZ, RZ, R245 ;  /* 0x000000fffff47224 */ /* 0x000fe200078e00f5 */
[----:B------:R-:W-:Y:S01]  /*78e0*/  MOV R245, R246 ;  /* 0x000000f600f57202 */ /* 0x000fe20000000f00 */
[----:B------:R-:W-:Y:S01]  /*78f0*/  IMAD.MOV.U32 R246, RZ, RZ, R247 ;  /* 0x000000fffff67224 */ /* 0x000fe200078e00f7 */
[----:B------:R-:W-:Y:S01]  /*7900*/  MOV R247, R248 ;  /* 0x000000f800f77202 */ /* 0x000fe20000000f00 */
[----:B------:R-:W-:Y:S01]  /*7910*/  IMAD.MOV.U32 R248, RZ, RZ, R250 ;  /* 0x000000fffff87224 */ /* 0x000fe200078e00fa */
[----:B------:R-:W-:Y:S01]  /*7920*/  MOV R250, R251 ;  /* 0x000000fb00fa7202 */ /* 0x000fe20000000f00 */
[----:B------:R-:W-:Y:S02]  /*7930*/  IMAD.MOV.U32 R251, RZ, RZ, R82 ;  /* 0x000000fffffb7224 */ /* 0x000fe400078e0052 */
[----:B------:R-:W4:Y:S01]  /*7940*/  LDL.LU R82, [R1+0x30] ;  /* 0x0000300001527983 */ /* 0x000f220000300800 */
[----:B---3--:R-:W-:-:S04]  /*7950*/  FFMA.FTZ R3, R239, UR19, -R20 ;  /* 0x00000013ef037c23 */ /* 0x008fc80008010814 */
[----:B------:R3:W-:Y:S02]  /*7960*/  MUFU.EX2 R21, R3 ;  /* 0x0000000300157308 */ /* 0x0007e40000000800 */
[----:B---3--:R-:W-:-:S06]  /*7970*/  FFMA.FTZ R3, R219, UR19, -R20 ;  /* 0x00000013db037c23 */ /* 0x008fcc0008010814 */
[----:B------:R3:W-:Y:S02]  /*7980*/  MUFU.EX2 R17, R3 ;  /* 0x0000000300117308 */ /* 0x0007e40000000800 */
[----:B---3--:R-:W-:Y:S01]  /*7990*/  FFMA.FTZ R3, R240, UR19, -R2 ;  /* 0x00000013f0037c23 */ /* 0x008fe20008010802 */
        /* <DEDUP_REMOVED lines=17> */
[----:B------:R-:W2:Y:S01]  /*7ab0*/  LDL.LU R25, [R1+0xe0] ;  /* 0x0000e00001197983 */ /* 0x000ea20000300800 */
[----:B---3--:R-:W-:Y:S01]  /*7ac0*/  FFMA.FTZ R3, R240, UR19, -R2 ;  /* 0x00000013f0037c23 */ /* 0x008fe20008010802 */
        /* <DEDUP_REMOVED lines=18> */
[----:B------:R1:W2:Y:S01]  /*7bf0*/  MUFU.EX2 R16, R3 ;  /* 0x0000000300107308 */ /* 0x0002a20000000800 */
        /* <DEDUP_REMOVED lines=9> */
[----:B------:R-:W-:Y:S01]  /*7c90*/  IMAD.MOV.U32 R246, RZ, RZ, R212 ;  /* 0x000000fffff67224 */ /* 0x000fe200078e00d4 */
[----:B------:R-:W-:Y:S01]  /*7ca0*/  MOV R247, R213 ;  /* 0x000000d500f77202 */ /* 0x000fe20000000f00 */
[----:B------:R-:W-:Y:S01]  /*7cb0*/  IMAD.MOV.U32 R248, RZ, RZ, R214 ;  /* 0x000000fffff87224 */ /* 0x000fe200078e00d6 */
[----:B------:R-:W-:Y:S01]  /*7cc0*/  MOV R20, R231 ;  /* 0x000000e700147202 */ /* 0x000fe20000000f00 */
[----:B----4-:R-:W-:-:S02]  /*7cd0*/  IMAD.MOV.U32 R28, RZ, RZ, R82 ;  /* 0x000000ffff1c7224 */ /* 0x010fc400078e0052 */
[----:B-1----:R-:W-:Y:S01]  /*7ce0*/  FFMA.FTZ R3, R240, UR19, -R2 ;  /* 0x00000013f0037c23 */ /* 0x002fe20008010802 */
[----:B------:R-:W-:Y:S01]  /*7cf0*/  IMAD.MOV.U32 R240, RZ, RZ, R245 ;  /* 0x000000fffff07224 */ /* 0x000fe200078e00f5 */
[----:B------:R-:W-:Y:S01]  /*7d00*/  MOV R245, R251 ;  /* 0x000000fb00f57202 */ /* 0x000fe20000000f00 */
[----:B------:R-:W-:Y:S01]  /*7d10*/  HMMA.16816.F32.BF16 R32, R8, R34, R88 ;  /* 0x000000220820723c */ /* 0x000fe20000041858 */
[----:B------:R-:W-:Y:S01]  /*7d20*/  MUFU.EX2 R14, R3 ;  /* 0x00000003000e7308 */ /* 0x000fe20000000800 */
[----:B------:R-:W-:Y:S01]  /*7d30*/  MOV R219, R230 ;  /* 0x000000e600db7202 */ /* 0x000fe20000000f00 */
[----:B------:R-:W-:Y:S01]  /*7d40*/  IMAD.MOV.U32 R251, RZ, RZ, R159 ;  /* 0x000000fffffb7224 */ /* 0x000fe200078e009f */
[----:B------:R-:W-:Y:S01]  /*7d50*/  MOV R239, R80 ;  /* 0x0000005000ef7202 */ /* 0x000fe20000000f00 */
[----:B------:R-:W-:Y:S01]  /*7d60*/  IMAD.MOV.U32 R213, RZ, RZ, R157 ;  /* 0x000000ffffd57224 */ /* 0x000fe200078e009d */
[----:B--2---:R-:W-:Y:S01]  /*7d70*/  F2FP.BF16.F32.PACK_AB R128, R134, R27 ;  /* 0x0000001b8680723e */ /* 0x004fe200000010ff */
[----:B------:R-:W-:Y:S01]  /*7d80*/  FADD.FTZ R8, R20, R219 ;  /* 0x000000db14087221 */ /* 0x000fe20000010000 */
[----:B------:R-:W-:Y:S01]  /*7d90*/  F2FP.BF16.F32.PACK_AB R129, R19, R18 ;  /* 0x000000121381723e */ /* 0x000fe200000010ff */
[----:B------:R-:W-:Y:S01]  /*7da0*/  IMAD.MOV.U32 R20, RZ, RZ, R239 ;  /* 0x000000ffff147224 */ /* 0x000fe200078e00ef */
[----:B------:R-:W-:-:S02]  /*7db0*/  MOV R239, R28 ;  /* 0x0000001c00ef7202 */ /* 0x000fc40000000f00 */
[----:B------:R-:W-:Y:S02]  /*7dc0*/  F2FP.BF16.F32.PACK_AB R130, R26, R139 ;  /* 0x0000008b1a82723e */ /* 0x000fe400000010ff */
[----:B------:R-:W-:Y:S01]  /*7dd0*/  F2FP.BF16.F32.PACK_AB R124, R16, R15 ;  /* 0x0000000f107c723e */ /* 0x000fe200000010ff */
[----:B------:R-:W-:Y:S01]  /*7de0*/  FADD.FTZ R8, R132, R8 ;  /* 0x0000000884087221 */ /* 0x000fe20000010000 */
[----:B------:R-:W-:Y:S02]  /*7df0*/  MOV R218, R83 ;  /* 0x0000005300da7202 */ /* 0x000fe40000000f00 */
[----:B------:R-:W-:Y:S02]  /*7e00*/  MOV R238, R215 ;  /* 0x000000d700ee7202 */ /* 0x000fe40000000f00 */
[----:B------:R-:W-:Y:S02]  /*7e10*/  MOV R250, R135 ;  /* 0x0000008700fa7202 */ /* 0x000fe40000000f00 */
[----:B------:R-:W-:-:S02]  /*7e20*/  MOV R212, R158 ;  /* 0x0000009e00d47202 */ /* 0x000fc40000000f00 */
[----:B------:R-:W-:Y:S01]  /*7e30*/  MOV R214, R156 ;  /* 0x0000009c00d67202 */ /* 0x000fe20000000f00 */
[----:B------:R-:W-:Y:S01]  /*7e40*/  IMAD.MOV.U32 R215, RZ, RZ, R81 ;  /* 0x000000ffffd77224 */ /* 0x000fe200078e0051 */
[----:B------:R-:W-:Y:S04]  /*7e50*/  LDSM.16.MT88.4 R156, [R225+0xd800] ;  /* 0x00d80000e19c783b */ /* 0x000fe80000004200 */
[----:B------:R-:W-:Y:S04]  /*7e60*/  LDSM.16.MT88.4 R80, [R225+0xf800] ;  /* 0x00f80000e150783b */ /* 0x000fe80000004200 */
[----:B------:R1:W5:Y:S01]  /*7e70*/  LDL.LU R135, [R1+0xd8] ;  /* 0x0000d80001877983 */ /* 0x0003620000300800 */
[----:B---3--:R-:W-:-:S04]  /*7e80*/  FFMA.FTZ R2, R237, UR19, -R2 ;  /* 0x00000013ed027c23 */ /* 0x008fc80008010802 */
[----:B------:R2:W3:Y:S02]  /*7e90*/  MUFU.EX2 R13, R2 ;  /* 0x00000002000d7308 */ /* 0x0004e40000000800 */
[----:B--2---:R-:W-:Y:S01]  /*7ea0*/  FFMA.FTZ R2, R220, UR19, -R0 ;  /* 0x00000013dc027c23 */ /* 0x004fe20008010800 */
        /* <DEDUP_REMOVED lines=18> */
[----:B---3--:R-:W-:-:S02]  /*7fd0*/  F2FP.BF16.F32.PACK_AB R126, R13, R14 ;  /* 0x0000000e0d7e723e */ /* 0x008fc400000010ff */
[----:B------:R-:W-:Y:S01]  /*7fe0*/  MOV R173, R136 ;  /* 0x0000008800ad7202 */ /* 0x000fe20000000f00 */
[----:B--2---:R-:W-:Y:S01]  /*7ff0*/  FFMA.FTZ R2, R220, UR19, -R0 ;  /* 0x00000013dc027c23 */ /* 0x004fe20008010800 */
        /* <DEDUP_REMOVED lines=10> */
[----:B------:R2:W3:Y:S01]  /*80a0*/  MUFU.EX2 R11, R2 ;  /* 0x00000002000b7308 */ /* 0x0004e20000000800 */
[----:B------:R-:W-:Y:S01]  /*80b0*/  IMAD.MOV.U32 R208, RZ, RZ, R221 ;  /* 0x000000ffffd07224 */ /* 0x000fe200078e00dd */
[----:B------:R-:W-:Y:S01]  /*80c0*/  MOV R209, R240 ;  /* 0x000000f000d17202 */ /* 0x000fe20000000f00 */
[----:B------:R1:W5:Y:S01]  /*80d0*/  LDL.LU R136, [R1+0xd4] ;  /* 0x0000d40001887983 */ /* 0x0003620000300800 */
[----:B------:R-:W-:Y:S01]  /*80e0*/  MOV R240, R245 ;  /* 0x000000f500f07202 */ /* 0x000fe20000000f00 */
[----:B------:R-:W-:Y:S01]  /*80f0*/  IMAD.MOV.U32 R246, RZ, RZ, R247 ;  /* 0x000000fffff67224 */ /* 0x000fe200078e00f7 */
[----:B------:R-:W-:Y:S01]  /*8100*/  MOV R247, R188 ;  /* 0x000000bc00f77202 */ /* 0x000fe20000000f00 */
[----:B------:R-:W-:Y:S01]  /*8110*/  IMAD.MOV.U32 R188, RZ, RZ, R189 ;  /* 0x000000ffffbc7224 */ /* 0x000fe200078e00bd */
[----:B------:R-:W-:Y:S01]  /*8120*/  MOV R189, R190 ;  /* 0x000000be00bd7202 */ /* 0x000fe20000000f00 */
[----:B------:R-:W-:-:S02]  /*8130*/  IMAD.MOV.U32 R190, RZ, RZ, R172 ;  /* 0x000000ffffbe7224 */ /* 0x000fc400078e00ac */
[--C-:B--2---:R-:W-:Y:S01]  /*8140*/  FFMA.FTZ R2, R220, UR19, -R0.reuse ;  /* 0x00000013dc027c23 */ /* 0x104fe20008010800 */
[----:B------:R-:W-:Y:S01]  /*8150*/  IMAD.MOV.U32 R220, RZ, RZ, R223 ;  /* 0x000000ffffdc7224 */ /* 0x000fe200078e00df */
[----:B------:R-:W-:Y:S01]  /*8160*/  MOV R223, R244 ;  /* 0x000000f400df7202 */ /* 0x000fe20000000f00 */
[----:B------:R-:W-:Y:S01]  /*8170*/  FFMA.FTZ R0, R208, UR19, -R0 ;  /* 0x00000013d0007c23 */ /* 0x000fe20008010800 */
[----:B------:R-:W-:Y:S02]  /*8180*/  MOV R208, R240 ;  /* 0x000000f000d07202 */ /* 0x000fe40000000f00 */
        /* <DEDUP_REMOVED lines=9> */
[----:B---3--:R-:W-:-:S02]  /*8220*/  F2FP.BF16.F32.PACK_AB R125, R11, R9 ;  /* 0x000000090b7d723e */ /* 0x008fc400000010ff */
[----:B------:R-:W-:Y:S01]  /*8230*/  MOV R172, R173 ;  /* 0x000000ad00ac7202 */ /* 0x000fe20000000f00 */
[----:B--2---:R-:W-:Y:S01]  /*8240*/  FADD.FTZ R2, R7, R6 ;  /* 0x0000000607027221 */ /* 0x004fe20000010000 */
[----:B------:R2:W3:Y:S01]  /*8250*/  MUFU.EX2 R12, R0 ;  /* 0x00000000000c7308 */ /* 0x0004e20000000800 */
        /* <DEDUP_REMOVED lines=9> */
[----:B------:R-:W-:Y:S01]  /*82f0*/  FADD.FTZ R3, R204, R131 ;  /* 0x00000083cc037221 */ /* 0x000fe20000010000 */
[----:B------:R-:W-:Y:S01]  /*8300*/  MOV R204, R209 ;  /* 0x000000d100cc7202 */ /* 0x000fe20000000f00 */
[----:B------:R-:W-:-:S02]  /*8310*/  IMAD.MOV.U32 R205, RZ, RZ, R222 ;  /* 0x000000ffffcd7224 */ /* 0x000fc400078e00de */
[----:B------:R-:W-:Y:S01]  /*8320*/  FADD.FTZ R2, R224, R2 ;  /* 0x00000002e0027221 */ /* 0x000fe20000010000 */
[----:B------:R-:W-:Y:S01]  /*8330*/  IMAD.MOV.U32 R29, RZ, RZ, R206 ;  /* 0x000000ffff1d7224 */ /* 0x000fe200078e00ce */
[----:B------:R-:W-:Y:S01]  /*8340*/  F2FP.BF16.F32.PACK_AB R131, R17, R21 ;  /* 0x000000151183723e */ /* 0x000fe200000010ff */
[----:B--2---:R-:W-:Y:S01]  /*8350*/  FADD.FTZ R0, R205, R204 ;  /* 0x000000cccd007221 */ /* 0x004fe20000010000 */
[----:B---3--:R-:W-:Y:S02]  /*8360*/  F2FP.BF16.F32.PACK_AB R127, R12, R10 ;  /* 0x0000000a0c7f723e */ /* 0x008fe400000010ff */
[----:B------:R-:W-:Y:S01]  /*8370*/  MOV R28, R29 ;  /* 0x0000001d001c7202 */ /* 0x000fe20000000f00 */
[----:B------:R-:W-:Y:S02]  /*8380*/  IMAD.MOV.U32 R29, RZ, RZ, R248 ;  /* 0x000000ffff1d7224 */ /* 0x000fe400078e00f8 */
[----:B------:R-:W-:Y:S01]  /*8390*/  FADD.FTZ R3, R229, R3 ;  /* 0x00000003e5037221 */ /* 0x000fe20000010000 */
        /* <DEDUP_REMOVED lines=15> */
[-C--:B----4-:R-:W-:Y:S06]  /*8490*/  HMMA.16816.F32.BF16 R120, R124, R4.reuse, R120 ;  /* 0x000000047c78723c */ /* 0x090fec0000041878 */
[----:B------:R-:W-:Y:S01]  /*84a0*/  HMMA.16816.F32.BF16 R116, R128, R4, R116 ;  /* 0x000000048074723c */ /* 0x000fe20000041874 */
[----:B------:R-:W-:-:S02]  /*84b0*/  IMAD.MOV.U32 R210, RZ, RZ, R234 ;  /* 0x000000ffffd27224 */ /* 0x000fc400078e00ea */
[----:B------:R-:W-:Y:S01]  /*84c0*/  FADD.FTZ R3, R238, R3 ;  /* 0x00000003ee037221 */ /* 0x000fe20000010000 */
[----:B------:R-:W-:Y:S01]  /*84d0*/  MOV R245, R189 ;  /* 0x000000bd00f57202 */ /* 0x000fe20000000f00 */
[----:B------:R-:W-:Y:S01]  /*84e0*/  FADD.FTZ R2, R252, R2 ;  /* 0x00000002fc027221 */ /* 0x000fe20000010000 */
[----:B------:R-:W-:Y:S02]  /*84f0*/  MOV R246, R188 ;  /* 0x000000bc00f67202 */ /* 0x000fe40000000f00 */
[----:B------:R-:W-:Y:S01]  /*8500*/  MOV R221, R235 ;  /* 0x000000eb00dd7202 */ /* 0x000fe20000000f00 */
[----:B------:R-:W-:Y:S01]  /*8510*/  FADD.FTZ R4, R20, R8 ;  /* 0x0000000814047221 */ /* 0x000fe20000010000 */
[----:B------:R-:W-:Y:S02]  /*8520*/  MOV R189, R175 ;  /* 0x000000af00bd7202 */ /* 0x000fe40000000f00 */
[----:B------:R-:W-:Y:S01]  /*8530*/  MOV R190, R138 ;  /* 0x0000008a00be7202 */ /* 0x000fe20000000f00 */
[----:B------:R-:W-:Y:S01]  /*8540*/  FADD.FTZ R4, R218, R4 ;  /* 0x00000004da047221 */ /* 0x000fe20000010000 */
[----:B------:R-:W-:Y:S01]  /*8550*/  FADD.FTZ R0, R208, R0 ;  /* 0x00000000d0007221 */ /* 0x000fe20000010000 */
[----:B------:R-:W-:-:S02]  /*8560*/  IMAD.MOV.U32 R188, RZ, RZ, R174 ;  /* 0x000000ffffbc7224 */ /* 0x000fc400078e00ae */
[----:B------:R-:W-:Y:S01]  /*8570*/  FADD.FTZ R5, R210, R3 ;  /* 0x00000003d2057221 */ /* 0x000fe20000010000 */
[----:B------:R-:W-:Y:S01]  /*8580*/  FADD.FTZ R4, R209, R4 ;  /* 0x00000004d1047221 */ /* 0x000fe20000010000 */
[----:B------:R-:W-:Y:S01]  /*8590*/  MOV R223, R191 ;  /* 0x000000bf00df7202 */ /* 0x000fe20000000f00 */
[----:B------:R-:W-:Y:S02]  /*85a0*/  IMAD.MOV.U32 R222, RZ, RZ, R236 ;  /* 0x000000ffffde7224 */ /* 0x000fe400078e00ec */
        /* <DEDUP_REMOVED lines=22> */
[----:B------:R-:W-:Y:S01]  /*8710*/  FADD.FTZ R0, R217, R0 ;  /* 0x00000000d9007221 */ /* 0x000fe20000010000 */
[----:B------:R-:W-:Y:S01]  /*8720*/  MOV R212, R213 ;  /* 0x000000d500d47202 */ /* 0x000fe20000000f00 */
[----:B------:R-:W-:Y:S01]  /*8730*/  FADD.FTZ R2, R247, R2 ;  /* 0x00000002f7027221 */ /* 0x000fe20000010000 */
[----:B------:R-:W-:Y:S01]  /*8740*/  FADD.FTZ R4, R248, R4 ;  /* 0x00000004f8047221 */ /* 0x000fe20000010000 */
[----:B------:R-:W2:Y:S01]  /*8750*/  LDSM.16.MT88.4 R188, [R228+0xd800] ;  /* 0x00d80000e4bc783b */ /* 0x000ea20000004200 */
[----:B------:R-:W-:Y:S02]  /*8760*/  IMAD.MOV.U32 R213, RZ, RZ, R214 ;  /* 0x000000ffffd57224 */ /* 0x000fe400078e00d6 */
[----:B------:R-:W-:Y:S01]  /*8770*/  FADD.FTZ R3, R249, R3 ;  /* 0x00000003f9037221 */ /* 0x000fe20000010000 */
[----:B------:R-:W-:Y:S01]  /*8780*/  MOV R214, R133 ;  /* 0x0000008500d67202 */ /* 0x000fe20000000f00 */
[----:B------:R-:W-:Y:S01]  /*8790*/  FADD.FTZ R0, R251, R0 ;  /* 0x00000000fb007221 */ /* 0x000fe20000010000 */
[----:B------:R-:W3:Y:S01]  /*87a0*/  LDSM.16.MT88.4 R172, [R226+0xd800] ;  /* 0x00d80000e2ac783b */ /* 0x000ee20000004200 */
[----:B------:R-:W-:Y:S01]  /*87b0*/  FADD.FTZ R2, R250, R2 ;  /* 0x00000002fa027221 */ /* 0x000fe20000010000 */
[----:B------:R-:W-:-:S02]  /*87c0*/  FADD.FTZ R4, R212, R4 ;  /* 0x00000004d4047221 */ /* 0x000fc40000010000 */
[----:B------:R-:W4:Y:S01]  /*87d0*/  LDSM.16.MT88.4 R204, [R227+0xd800] ;  /* 0x00d80000e3cc783b */ /* 0x000f220000004200 */
        /* <DEDUP_REMOVED lines=23> */
[----:B------:R-:W-:Y:S01]  /*8950*/  FADD.FTZ R2, R14, R2 ;  /* 0x000000020e027221 */ /* 0x000fe20000010000 */
[----:B------:R-:W-:Y:S02]  /*8960*/  HMMA.16816.F32.BF16 R148, R128, R156, R148 ;  /* 0x0000009c8094723c */ /* 0x000fe40000041894 */
        /* <DEDUP_REMOVED lines=10> */
[----:B------:R1:W5:Y:S04]  /*8a10*/  LDL.LU R25, [R1+0x9c] ;  /* 0x00009c0001197983 */ /* 0x0003680000300800 */
[----:B------:R1:W5:Y:S01]  /*8a20*/  LDL.LU R24, [R1+0x98] ;  /* 0x0000980001187983 */ /* 0x0003620000300800 */
[-C--:B--2---:R-:W-:Y:S03]  /*8a30*/  HMMA.16816.F32.BF16 R180, R128, R188.reuse, R180 ;  /* 0x000000bc80b4723c */ /* 0x084fe600000418b4 */
[----:B------:R1:W5:Y:S03]  /*8a40*/  LDL.LU R23, [R1+0x94] ;  /* 0x0000940001177983 */ /* 0x0003660000300800 */
[C---:B------:R-:W-:Y:S01]  /*8a50*/  HMMA.16816.F32.BF16 R176, R124.reuse, R188, R176 ;  /* 0x000000bc7cb0723c */ /* 0x040fe200000418b0 */
[----:B------:R1:W5:Y:S04]  /*8a60*/  LDL.LU R22, [R1+0x90] ;  /* 0x0000900001167983 */ /* 0x0003680000300800 */
[----:B------:R1:W-:Y:S01]  /*8a70*/  STL [R1+0x40], R4 ;  /* 0x0000400401007387 */ /* 0x0003e20000100800 */
[----:B------:R-:W-:Y:S03]  /*8a80*/  HMMA.16816.F32.BF16 R184, R124, R190, R184 ;  /* 0x000000be7cb8723c */ /* 0x000fe600000418b8 */
[----:B------:R1:W-:Y:S03]  /*8a90*/  STL [R1+0x4c], R3 ;  /* 0x00004c0301007387 */ /* 0x0003e60000100800 */
[C---:B------:R-:W-:Y:S01]  /*8aa0*/  HMMA.16816.F32.BF16 R156, R128.reuse, R158, R92 ;  /* 0x0000009e809c723c */ /* 0x040fe2000004185c */
[----:B------:R1:W-:Y:S04]  /*8ab0*/  STL [R1+0x44], R0 ;  /* 0x0000440001007387 */ /* 0x0003e80000100800 */
[----:B------:R1:W-:Y:S01]  /*8ac0*/  STL [R1+0x50], R2 ;  /* 0x0000500201007387 */ /* 0x0003e20000100800 */
[C---:B------:R-:W-:Y:S06]  /*8ad0*/  HMMA.16816.F32.BF16 R188, R128.reuse, R190, R76 ;  /* 0x000000be80bc723c */ /* 0x040fec000004184c */
[-C--:B---3--:R-:W-:Y:S06]  /*8ae0*/  HMMA.16816.F32.BF16 R164, R128, R172.reuse, R164 ;  /* 0x000000ac80a4723c */ /* 0x088fec00000418a4 */
[C---:B------:R-:W-:Y:S06]  /*8af0*/  HMMA.16816.F32.BF16 R160, R124.reuse, R172, R160 ;  /* 0x000000ac7ca0723c */ /* 0x040fec00000418a0 */
        /* <DEDUP_REMOVED lines=22> */
[----:B------:R-:W2:Y:S01]  /*8c60*/  LDL R213, [R1+0x48] ;  /* 0x0000480001d57983 */ /* 0x000ea20000100800 */
[----:B------:R-:W-:Y:S01]  /*8c70*/  ULDC UR4, c[0x0][0x2d0] ;  /* 0x0000b40000047ab9 */ /* 0x000fe20000000800 */
[----:B------:R-:W-:-:S04]  /*8c80*/  DEPBAR.LE SB0, 0x0 ;  /* 0x000080000000791a */ /* 0x000fc80000000000 */
[----:B------:R-:W3:Y:S01]  /*8c90*/  LDL.64 R214, [R1+0x38] ;  /* 0x0000380001d67983 */ /* 0x000ee20000100a00 */
[----:B------:R-:W-:Y:S01]  /*8ca0*/  BAR.SYNC.DEFER_BLOCKING 0x0 ;  /* 0x0000000000007b1d */ /* 0x000fe20000010000 */
[----:B-----5:R-:W-:Y:S01]  /*8cb0*/  ISETP.GE.AND P3, PT, R132, UR4, PT ;  /* 0x0000000484007c0c */ /* 0x020fe2000bf66270 */
[----:B------:R-:W-:-:S04]  /*8cc0*/  UIADD3 UR28, UR18, -0x2, URZ ;  /* 0xfffffffe121c7890 */ /* 0x000fc8000fffe03f */
[----:B------:R-:W-:Y:S02]  /*8cd0*/  USHF.R.S32.HI UR10, URZ, 0x1f, UR28 ;  /* 0x0000001f3f0a7899 */ /* 0x000fe4000801141c */
[----:B------:R-:W-:Y:S01]  /*8ce0*/  IMAD.U32 R2, RZ, RZ, UR28 ;  /* 0x0000001cff027e24 */ /* 0x000fe2000f8e00ff */
[----:B------:R-:W-:Y:S04]  /*8cf0*/  STL.64 [R1+0x98], R70 ;  /* 0x0000984601007387 */ /* 0x000fe80000100a00 */
[----:B------:R-:W-:Y:S01]  /*8d00*/  STL.64 [R1+0x90], R68 ;  /* 0x0000904401007387 */ /* 0x000fe20000100a00 */
        /* <DEDUP_REMOVED lines=79> */
[----:B-1----:R-:W1:Y:S04]  /*9200*/  LDSM.16.M88.4 R8, [R232+0x2000] ;  /* 0x00200000e808783b */ /* 0x002e680000000200 */
[----:B------:R-:W-:Y:S04]  /*9210*/  LDSM.16.M88.4 R32, [R231+0x800] ;  /* 0x00080000e720783b */ /* 0x000fe80000000200 */
[----:B--2---:R-:W2:Y:S04]  /*9220*/  LDSM.16.M88.4 R4, [R233+0x2000] ;  /* 0x00200000e904783b */ /* 0x004ea80000000200 */
[----:B------:R-:W3:Y:S04]  /*9230*/  LDSM.16.M88.4 R36, [R231] ;  /* 0x00000000e724783b */ /* 0x000ee80000000200 */
[----:B------:R-:W4:Y:S04]  /*9240*/  LDSM.16.M88.4 R28, [R231+0x1000] ;  /* 0x00100000e71c783b */ /* 0x000f280000000200 */
        /* <DEDUP_REMOVED lines=9> */
[----:B------:R-:W-:Y:S06]  /*92e0*/  HMMA.16816.F32.BF16 R60, R8, R46, RZ ;  /* 0x0000002e083c723c */ /* 0x000fec00000418ff */
[----:B--2---:R-:W-:Y:S06]  /*92f0*/  HMMA.16816.F32.BF16 R244, R4, R34, R140 ;  /* 0x0000002204f4723c */ /* 0x004fec000004188c */
[----:B------:R-:W-:Y:S06]  /*9300*/  HMMA.16816.F32.BF16 R8, R8, R42, RZ ;  /* 0x0000002a0808723c */ /* 0x000fec00000418ff */
[C---:B---3--:R-:W-:Y:S06]  /*9310*/  HMMA.16816.F32.BF16 R216, R4.reuse, R36, R216 ;  /* 0x0000002404d8723c */ /* 0x048fec00000418d8 */
[C---:B------:R-:W-:Y:S06]  /*9320*/  HMMA.16816.F32.BF16 R220, R4.reuse, R32, R208 ;  /* 0x0000002004dc723c */ /* 0x040fec00000418d0 */
[----:B------:R-:W-:Y:S01]  /*9330*/  MOV R20, R244 ;  /* 0x000000f400147202 */ /* 0x000fe20000000f00 */
[----:B------:R-:W-:Y:S01]  /*9340*/  IMAD.MOV.U32 R3, RZ, RZ, R245 ;  /* 0x000000ffff037224 */ /* 0x000fe200078e00f5 */
[----:B------:R-:W-:Y:S01]  /*9350*/  MOV R0, R247 ;  /* 0x000000f700007202 */ /* 0x000fe20000000f00 */
[----:B------:R-:W-:Y:S01]  /*9360*/  IMAD.MOV.U32 R2, RZ, RZ, R246 ;  /* 0x000000ffff027224 */ /* 0x000fe200078e00f6 */
[C---:B----4-:R-:W-:Y:S06]  /*9370*/  HMMA.16816.F32.BF16 R68, R4.reuse, R28, R64 ;  /* 0x0000001c0444723c */ /* 0x050fec0000041840 */
[C---:B------:R-:W-:Y:S06]  /*9380*/  HMMA.16816.F32.BF16 R240, R4.reuse, R16, R56 ;  /* 0x0000001004f0723c */ /* 0x040fec0000041838 */
[C---:B------:R-:W-:Y:S06]  /*9390*/  HMMA.16816.F32.BF16 R212, R4.reuse, R38, R212 ;  /* 0x0000002604d4723c */ /* 0x040fec00000418d4 */
[C---:B------:R-:W-:Y:S06]  /*93a0*/  HMMA.16816.F32.BF16 R248, R4.reuse, R30, R60 ;  /* 0x0000001e04f8723c */ /* 0x040fec000004183c */
[----:B------:R-:W-:Y:S01]  /*93b0*/  HMMA.16816.F32.BF16 R244, R4, R18, R8 ;  /* 0x0000001204f4723c */ /* 0x000fe20000041808 */
[----:B------:R-:W1:Y:S05]  /*93c0*/  LDSM.16.M88.4 R4, [R233] ;  /* 0x00000000e904783b */ /* 0x000e6a0000000200 */
[C---:B------:R-:W-:Y:S06]  /*93d0*/  HMMA.16816.F32.BF16 R64, R12.reuse, R52, RZ ;  /* 0x000000340c40723c */ /* 0x040fec00000418ff */
[C---:B------:R-:W-:Y:S06]  /*93e0*/  HMMA.16816.F32.BF16 R60, R12.reuse, R54, RZ ;  /* 0x000000360c3c723c */ /* 0x040fec00000418ff */
[C---:B------:R-:W-:Y:S06]  /*93f0*/  HMMA.16816.F32.BF16 R56, R12.reuse, R48, RZ ;  /* 0x000000300c38723c */ /* 0x040fec00000418ff */
        /* <DEDUP_REMOVED lines=37> */
[----:B------:R-:W-:Y:S02]  /*9650*/  LDSM.16.M88.4 R4, [R234+0x2000] ;  /* 0x00200000ea04783b */ /* 0x000fe40000000200 */
[----:B------:R-:W-:Y:S01]  /*9660*/  MOV R132, R52 ;  /* 0x0000003400847202 */ /* 0x000fe20000000f00 */
[----:B------:R-:W-:Y:S01]  /*9670*/  IMAD.MOV.U32 R27, RZ, RZ, R53 ;  /* 0x000000ffff1b7224 */ /* 0x000fe200078e0035 */
[----:B------:R-:W-:Y:S01]  /*9680*/  MOV R21, R55 ;  /* 0x0000003700157202 */ /* 0x000fe20000000f00 */
[----:B------:R-:W-:Y:S01]  /*9690*/  HMMA.16816.F32.BF16 R60, R8, R34, R48 ;  /* 0x00000022083c723c */ /* 0x000fe20000041830 */
[----:B------:R-:W1:Y:S01]  /*96a0*/  LDSM.16.M88.4 R32, [R229] ;  /* 0x00000000e520783b */ /* 0x000e620000000200 */
[----:B------:R-:W-:-:S04]  /*96b0*/  IMAD.MOV.U32 R26, RZ, RZ, R54 ;  /* 0x000000ffff1a7224 */ /* 0x000fc800078e0036 */
[C---:B------:R-:W-:Y:S06]  /*96c0*/  HMMA.16816.F32.BF16 R48, R8.reuse, R16, R140 ;  /* 0x000000100830723c */ /* 0x040fec000004188c */
[C---:B------:R-:W-:Y:S01]  /*96d0*/  HMMA.16816.F32.BF16 R44, R8.reuse, R18, R44 ;  /* 0x00000012082c723c */ /* 0x040fe2000004182c */
[----:B------:R-:W2:Y:S05]  /*96e0*/  LDSM.16.M88.4 R16, [R229+0x1000] ;  /* 0x00100000e510783b */ /* 0x000eaa0000000200 */
[C---:B------:R-:W-:Y:S01]  /*96f0*/  HMMA.16816.F32.BF16 R52, R8.reuse, R30, R40 ;  /* 0x0000001e0834723c */ /* 0x040fe20000041828 */
[----:B------:R-:W3:Y:S05]  /*9700*/  LDSM.16.M88.4 R28, [R229+0x800] ;  /* 0x00080000e51c783b */ /* 0x000eea0000000200 */
[C---:B------:R-:W-:Y:S06]  /*9710*/  HMMA.16816.F32.BF16 R40, R8.reuse, R12, R208 ;  /* 0x0000000c0828723c */ /* 0x040fec00000418d0 */
[----:B------:R-:W-:Y:S01]  /*9720*/  HMMA.16816.F32.BF16 R36, R8, R14, R36 ;  /* 0x0000000e0824723c */ /* 0x000fe20000041824 */
[----:B------:R-:W4:Y:S04]  /*9730*/  LDSM.16.M88.4 R12, [R229+0x1800] ;  /* 0x00180000e50c783b */ /* 0x000f280000000200 */
[----:B------:R-:W4:Y:S01]  /*9740*/  LDSM.16.M88.4 R8, [R234] ;  /* 0x00000000ea08783b */ /* 0x000f220000000200 */
[C---:B-1----:R-:W-:Y:S06]  /*9750*/  HMMA.16816.F32.BF16 R140, R4.reuse, R34, R212 ;  /* 0x00000022048c723c */ /* 0x042fec00000418d4 */
[----:B------:R-:W-:Y:S01]  /*9760*/  HMMA.16816.F32.BF16 R248, R4, R32, R216 ;  /* 0x0000002004f8723c */ /* 0x000fe200000418d8 */
[----:B------:R-:W-:Y:S01]  /*9770*/  IMAD.MOV.U32 R212, RZ, RZ, R132 ;  /* 0x000000ffffd47224 */ /* 0x000fe200078e0084 */
[----:B------:R-:W-:Y:S01]  /*9780*/  MOV R214, R26 ;  /* 0x0000001a00d67202 */ /* 0x000fe20000000f00 */
[----:B------:R-:W-:-:S02]  /*9790*/  IMAD.MOV.U32 R213, RZ, RZ, R27 ;  /* 0x000000ffffd57224 */ /* 0x000fc400078e001b */
[----:B------:R-:W-:-:S07]  /*97a0*/  IMAD.MOV.U32 R215, RZ, RZ, R21 ;  /* 0x000000ffffd77224 */ /* 0x000fce00078e0015 */
[C---:B--2---:R-:W-:Y:S06]  /*97b0*/  HMMA.16816.F32.BF16 R212, R4.reuse, R18, R212 ;  /* 0x0000001204d4723c */ /* 0x044fec00000418d4 */
[C---:B---3--:R-:W-:Y:S06]  /*97c0*/  HMMA.16816.F32.BF16 R208, R4.reuse, R28, R220 ;  /* 0x0000001c04d0723c */ /* 0x048fec00000418dc */
[----:B------:R-:W-:Y:S01]  /*97d0*/  HMMA.16816.F32.BF16 R216, R4, R30, R240 ;  /* 0x0000001e04d8723c */ /* 0x000fe200000418f0 */
[----:B------:R-:W-:Y:S01]  /*97e0*/  IMAD.MOV.U32 R220, RZ, RZ, R20 ;  /* 0x000000ffffdc7224 */ /* 0x000fe200078e0014 */
[----:B------:R-:W-:Y:S01]  /*97f0*/  MOV R221, R3 ;  /* 0x0000000300dd7202 */ /* 0x000fe20000000f00 */
[----:B------:R-:W-:-:S02]  /*9800*/  IMAD.MOV.U32 R222, RZ, RZ, R2 ;  /* 0x000000ffffde7224 */ /* 0x000fc400078e0002 */
[----:B------:R-:W-:Y:S01]  /*9810*/  IMAD.MOV.U32 R223, RZ, RZ, R0 ;  /* 0x000000ffffdf7224 */ /* 0x000fe200078e0000 */
[C---:B----4-:R-:W-:Y:S06]  /*9820*/  HMMA.16816.F32.BF16 R68, R4.reuse, R12, R68 ;  /* 0x0000000c0444723c */ /* 0x050fec0000041844 */
[----:B------:R-:W-:Y:S01]  /*9830*/  MOV R20, R212 ;  /* 0x000000d400147202 */ /* 0x000fe20000000f00 */
[----:B------:R-:W-:Y:S01]  /*9840*/  IMAD.MOV.U32 R3, RZ, RZ, R213 ;  /* 0x000000ffff037224 */ /* 0x000fe200078e00d5 */
[----:B------:R-:W-:Y:S01]  /*9850*/  MOV R0, R215 ;  /* 0x000000d700007202 */ /* 0x000fe20000000f00 */
[----:B------:R-:W-:Y:S01]  /*9860*/  IMAD.MOV.U32 R2, RZ, RZ, R214 ;  /* 0x000000ffff027224 */ /* 0x000fe200078e00d6 */
[C---:B------:R-:W-:Y:S06]  /*9870*/  HMMA.16816.F32.BF16 R220, R4.reuse, R16, R220 ;  /* 0x0000001004dc723c */ /* 0x040fec00000418dc */
        /* <DEDUP_REMOVED lines=18> */
[----:B------:R-:W-:Y:S01]  /*99a0*/  HMMA.16816.F32.BF16 R208, R4, R28, R208 ;  /* 0x0000001c04d0723c */ /* 0x000fe200000418d0 */
[----:B------:R-:W-:Y:S01]  /*99b0*/  IMAD.MOV.U32 R216, RZ, RZ, R20 ;  /* 0x000000ffffd87224 */ /* 0x000fe200078e0014 */
[----:B------:R-:W-:Y:S01]  /*99c0*/  MOV R218, R2 ;  /* 0x0000000200da7202 */ /* 0x000fe20000000f00 */
[----:B------:R-:W-:-:S02]  /*99d0*/  IMAD.MOV.U32 R217, RZ, RZ, R3 ;  /* 0x000000ffffd97224 */ /* 0x000fc400078e0003 */
[----:B------:R-:W-:Y:S01]  /*99e0*/  IMAD.MOV.U32 R219, RZ, RZ, R0 ;  /* 0x000000ffffdb7224 */ /* 0x000fe200078e0000 */
[C---:B---3--:R-:W-:Y:S06]  /*99f0*/  HMMA.16816.F32.BF16 R64, R4.reuse, R16, R220 ;  /* 0x000000100440723c */ /* 0x048fec00000418dc */
[C---:B------:R-:W-:Y:S06]  /*9a00*/  HMMA.16816.F32.BF16 R216, R4.reuse, R18, R216 ;  /* 0x0000001204d8723c */ /* 0x040fec00000418d8 */
[C---:B----4-:R-:W-:Y:S06]  /*9a10*/  HMMA.16816.F32.BF16 R68, R4.reuse, R12, R68 ;  /* 0x0000000c0444723c */ /* 0x050fec0000041844 */
[----:B------:R-:W-:Y:S01]  /*9a20*/  HMMA.16816.F32.BF16 R244, R4, R14, R244 ;  /* 0x0000000e04f4723c */ /* 0x000fe200000418f4 */
[----:B------:R-:W-:Y:S05]  /*9a30*/  LDSM.16.M88.4 R4, [R233+0x6000] ;  /* 0x00600000e904783b */ /* 0x000fea0000000200 */
[C---:B------:R-:W-:Y:S06]  /*9a40*/  HMMA.16816.F32.BF16 R220, R8.reuse, R32, R212 ;  /* 0x0000002008dc723c */ /* 0x040fec00000418d4 */
[----:B------:R-:W-:Y:S01]  /*9a50*/  HMMA.16816.F32.BF16 R60, R8, R34, R60 ;  /* 0x00000022083c723c */ /* 0x000fe2000004183c */
[----:B------:R-:W1:Y:S01]  /*9a60*/  LDSM.16.M88.4 R32, [R231+0x2000] ;  /* 0x00200000e720783b */ /* 0x000e620000000200 */
[----:B------:R-:W-:Y:S01]  /*9a70*/  IMAD.MOV.U32 R20, RZ, RZ, R216 ;  /* 0x000000ffff147224 */ /* 0x000fe200078e00d8 */
[----:B------:R-:W-:Y:S01]  /*9a80*/  MOV R3, R217 ;  /* 0x000000d900037202 */ /* 0x000fe20000000f00 */
[----:B------:R-:W-:-:S02]  /*9a90*/  IMAD.MOV.U32 R2, RZ, RZ, R218 ;  /* 0x000000ffff027224 */ /* 0x000fc400078e00da */
[C---:B------:R-:W-:Y:S01]  /*9aa0*/  HMMA.16816.F32.BF16 R56, R8.reuse, R28, R56 ;  /* 0x0000001c0838723c */ /* 0x040fe20000041838 */
[----:B------:R-:W-:Y:S01]  /*9ab0*/  MOV R132, R68 ;  /* 0x0000004400847202 */ /* 0x000fe20000000f00 */
[----:B------:R-:W-:Y:S01]  /*9ac0*/  IMAD.MOV.U32 R27, RZ, RZ, R69 ;  /* 0x000000ffff1b7224 */ /* 0x000fe200078e0045 */
[----:B------:R-:W-:Y:S01]  /*9ad0*/  MOV R21, R71 ;  /* 0x0000004700157202 */ /* 0x000fe20000000f00 */
[----:B------:R-:W-:Y:S01]  /*9ae0*/  IMAD.MOV.U32 R26, RZ, RZ, R70 ;  /* 0x000000ffff1a7224 */ /* 0x000fe200078e0046 */
[----:B------:R-:W-:Y:S01]  /*9af0*/  MOV R214, R2 ;  /* 0x0000000200d67202 */ /* 0x000fe20000000f00 */
[----:B------:R-:W-:Y:S01]  /*9b00*/  HMMA.16816.F32.BF16 R52, R8, R30, R52 ;  /* 0x0000001e0834723c */ /* 0x000fe20000041834 */
[----:B------:R-:W2:Y:S01]  /*9b10*/  LDSM.16.M88.4 R28, [R231+0x2800] ;  /* 0x00280000e71c783b */ /* 0x000ea20000000200 */
[----:B------:R-:W-:Y:S02]  /*9b20*/  IMAD.MOV.U32 R0, RZ, RZ, R219 ;  /* 0x000000ffff007224 */ /* 0x000fe400078e00db */
[----:B------:R-:W-:-:S02]  /*9b30*/  IMAD.MOV.U32 R212, RZ, RZ, R20 ;  /* 0x000000ffffd47224 */ /* 0x000fc400078e0014 */
[----:B------:R-:W-:Y:S01]  /*9b40*/  HMMA.16816.F32.BF16 R40, R8, R12, R40 ;  /* 0x0000000c0828723c */ /* 0x000fe20000041828 */
[----:B------:R-:W-:Y:S02]  /*9b50*/  IMAD.MOV.U32 R213, RZ, RZ, R3 ;  /* 0x000000ffffd57224 */ /* 0x000fe400078e0003 */
[----:B------:R-:W-:-:S03]  /*9b60*/  IMAD.MOV.U32 R215, RZ, RZ, R0 ;  /* 0x000000ffffd77224 */ /* 0x000fc600078e0000 */
        /* <DEDUP_REMOVED lines=10> */
[----:B------:R-:W-:Y:S01]  /*9c10*/  MOV R208, R132 ;  /* 0x0000008400d07202 */ /* 0x000fe20000000f00 */
[----:B------:R-:W-:Y:S01]  /*9c20*/  IMAD.MOV.U32 R209, RZ, RZ, R27 ;  /* 0x000000ffffd17224 */ /* 0x000fe200078e001b */
[----:B------:R-:W-:Y:S01]  /*9c30*/  MOV R211, R21 ;  /* 0x0000001500d37202 */ /* 0x000fe20000000f00 */
[----:B------:R-:W-:-:S07]  /*9c40*/  IMAD.MOV.U32 R210, RZ, RZ, R26 ;  /* 0x000000ffffd27224 */ /* 0x000fce00078e001a */
[C---:B---3--:R-:W-:Y:S01]  /*9c50*/  HMMA.16816.F32.BF16 R140, R4.reuse, R12, R208 ;  /* 0x0000000c048c723c */ /* 0x048fe200000418d0 */
[----:B------:R-:W-:Y:S01]  /*9c60*/  IMAD.MOV.U32 R20, RZ, RZ, R216 ;  /* 0x000000ffff147224 */ /* 0x000fe200078e00d8 */
[----:B------:R-:W-:Y:S01]  /*9c70*/  MOV R3, R217 ;  /* 0x000000d900037202 */ /* 0x000fe20000000f00 */
[----:B------:R-:W-:Y:S02]  /*9c80*/  IMAD.MOV.U32 R2, RZ, RZ, R218 ;  /* 0x000000ffff027224 */ /* 0x000fe400078e00da */
[----:B------:R-:W-:Y:S01]  /*9c90*/  IMAD.MOV.U32 R0, RZ, RZ, R219 ;  /* 0x000000ffff007224 */ /* 0x000fe200078e00db */
[C---:B----4-:R-:W-:Y:S06]  /*9ca0*/  HMMA.16816.F32.BF16 R212, R4.reuse, R18, R212 ;  /* 0x0000001204d4723c */ /* 0x050fec00000418d4 */
[----:B------:R-:W-:Y:S06]  /*9cb0*/  HMMA.16816.F32.BF16 R216, R4, R16, R64 ;  /* 0x0000001004d8723c */ /* 0x000fec0000041840 */
[C---:B------:R-:W-:Y:S06]  /*9cc0*/  HMMA.16816.F32.BF16 R208, R8.reuse, R34, R60 ;  /* 0x0000002208d0723c */ /* 0x040fec000004183c */
[----:B------:R-:W-:Y:S01]  /*9cd0*/  IMAD.MOV.U32 R64, RZ, RZ, R140 ;  /* 0x000000ffff407224 */ /* 0x000fe200078e008c */
[----:B------:R-:W-:Y:S01]  /*9ce0*/  MOV R26, R142 ;  /* 0x0000008e001a7202 */ /* 0x000fe20000000f00 */
[----:B------:R-:W-:Y:S01]  /*9cf0*/  IMAD.MOV.U32 R27, RZ, RZ, R141 ;  /* 0x000000ffff1b7224 */ /* 0x000fe200078e008d */
[----:B------:R-:W-:Y:S01]  /*9d00*/  HMMA.16816.F32.BF16 R60, R8, R28, R56 ;  /* 0x0000001c083c723c */ /* 0x000fe20000041838 */
[----:B------:R-:W-:-:S05]  /*9d10*/  IMAD.MOV.U32 R21, RZ, RZ, R143 ;  /* 0x000000ffff157224 */ /* 0x000fca00078e008f */
[----:B------:R-:W-:Y:S01]  /*9d20*/  HMMA.16816.F32.BF16 R140, R4, R14, R244 ;  /* 0x0000000e048c723c */ /* 0x000fe200000418f4 */
[----:B------:R-:W-:Y:S05]  /*9d30*/  LDSM.16.M88.4 R4, [R235+0x6000] ;  /* 0x00600000eb04783b */ /* 0x000fea0000000200 */
[----:B------:R-:W-:Y:S01]  /*9d40*/  HMMA.16816.F32.BF16 R56, R8, R30, R52 ;  /* 0x0000001e0838723c */ /* 0x000fe20000041834 */
[----:B------:R-:W-:Y:S01]  /*9d50*/  IMAD.MOV.U32 R244, RZ, RZ, R64 ;  /* 0x000000fffff47224 */ /* 0x000fe200078e0040 */
[----:B------:R-:W-:Y:S01]  /*9d60*/  LDSM.16.M88.4 R28, [R230+0xa800] ;  /* 0x00a80000e61c783b */ /* 0x000fe20000000200 */
[----:B------:R-:W-:Y:S01]  /*9d70*/  MOV R245, R27 ;  /* 0x0000001b00f57202 */ /* 0x000fe20000000f00 */
[----:B------:R-:W-:-:S02]  /*9d80*/  IMAD.MOV.U32 R246, RZ, RZ, R26 ;  /* 0x000000fffff67224 */ /* 0x000fc400078e001a */
[----:B------:R-:W-:Y:S01]  /*9d90*/  HMMA.16816.F32.BF16 R64, R8, R32, R220 ;  /* 0x000000200840723c */ /* 0x000fe200000418dc */
[----:B------:R-:W1:Y:S01]  /*9da0*/  LDSM.16.M88.4 R32, [R230+0xa000] ;  /* 0x00a00000e620783b */ /* 0x000e620000000200 */
[----:B------:R-:W-:-:S04]  /*9db0*/  IMAD.MOV.U32 R247, RZ, RZ, R21 ;  /* 0x000000fffff77224 */ /* 0x000fc800078e0015 */
[C---:B------:R-:W-:Y:S01]  /*9dc0*/  HMMA.16816.F32.BF16 R48, R8.reuse, R16, R48 ;  /* 0x000000100830723c */ /* 0x040fe20000041830 */
[----:B------:R-:W-:Y:S01]  /*9dd0*/  MOV R220, R20 ;  /* 0x0000001400dc7202 */ /* 0x000fe20000000f00 */
[----:B------:R-:W-:Y:S01]  /*9de0*/  IMAD.MOV.U32 R221, RZ, RZ, R3 ;  /* 0x000000ffffdd7224 */ /* 0x000fe200078e0003 */
[----:B------:R-:W-:Y:S01]  /*9df0*/  MOV R223, R0 ;  /* 0x0000000000df7202 */ /* 0x000fe20000000f00 */
[----:B------:R-:W-:Y:S02]  /*9e00*/  IMAD.MOV.U32 R222, RZ, RZ, R2 ;  /* 0x000000ffffde7224 */ /* 0x000fe400078e0002 */
[C---:B------:R-:W-:Y:S01]  /*9e10*/  HMMA.16816.F32.BF16 R44, R8.reuse, R18, R44 ;  /* 0x00000012082c723c */ /* 0x040fe2000004182c */
[----:B------:R-:W2:Y:S05]  /*9e20*/  LDSM.16.M88.4 R16, [R230+0xb000] ;  /* 0x00b00000e610783b */ /* 0x000eaa0000000200 */
[C---:B------:R-:W-:Y:S06]  /*9e30*/  HMMA.16816.F32.BF16 R40, R8.reuse, R12, R40 ;  /* 0x0000000c0828723c */ /* 0x040fec0000041828 */
[----:B------:R-:W-:Y:S01]  /*9e40*/  HMMA.16816.F32.BF16 R36, R8, R14, R36 ;  /* 0x0000000e0824723c */ /* 0x000fe20000041824 */
[----:B------:R-:W3:Y:S04]  /*9e50*/  LDSM.16.M88.4 R12, [R230+0xb800] ;  /* 0x00b80000e60c783b */ /* 0x000ee80000000200 */
[----:B------:R-:W4:Y:S01]  /*9e60*/  LDSM.16.M88.4 R8, [R235+0x4000] ;  /* 0x00400000eb08783b */ /* 0x000f220000000200 */
[C---:B-1----:R-:W-:Y:S06]  /*9e70*/  HMMA.16816.F32.BF16 R220, R4.reuse, R34, R220 ;  /* 0x0000002204dc723c */ /* 0x042fec00000418dc */
[----:B------:R-:W-:-:S15]  /*9e80*/  HMMA.16816.F32.BF16 R68, R4, R32, R68 ;  /* 0x000000200444723c */ /* 0x000fde0000041844 */
[----:B------:R-:W-:-:S03]  /*9e90*/  NOP ;  /* 0x0000000000007918 */ /* 0x000fc60000000000 */
[----:B------:R-:W-:Y:S01]  /*9ea0*/  IMAD.MOV.U32 R132, RZ, RZ, R220 ;  /* 0x000000ffff847224 */ /* 0x000fe200078e00dc */
[----:B------:R-:W-:Y:S01]  /*9eb0*/  MOV R27, R221 ;  /* 0x000000dd001b7202 */ /* 0x000fe20000000f00 */
[----:B------:R-:W-:Y:S02]  /*9ec0*/  IMAD.MOV.U32 R26, RZ, RZ, R222 ;  /* 0x000000ffff1a7224 */ /* 0x000fe400078e00de */
[----:B------:R-:W-:Y:S02]  /*9ed0*/  IMAD.MOV.U32 R21, RZ, RZ, R223 ;  /* 0x000000ffff157224 */ /* 0x000fe400078e00df */
[C---:B------:R-:W-:Y:S01]  /*9ee0*/  HMMA.16816.F32.BF16 R220, R4.reuse, R28, R248 ;  /* 0x0000001c04dc723c */ /* 0x040fe200000418f8 */
[----:B------:R-:W-:Y:S01]  /*9ef0*/  IMAD.MOV.U32 R54, RZ, RZ, R69 ;  /* 0x000000ffff367224 */ /* 0x000fe200078e0045 */
[----:B------:R-:W-:Y:S01]  /*9f00*/  MOV R53, R70 ;  /* 0x0000004600357202 */ /* 0x000fe20000000f00 */
[----:B------:R-:W-:Y:S02]  /*9f10*/  IMAD.MOV.U32 R55, RZ, RZ, R68 ;  /* 0x000000ffff377224 */ /* 0x000fe400078e0044 */
[----:B------:R-:W-:Y:S01]  /*9f20*/  IMAD.MOV.U32 R52, RZ, RZ, R71 ;  /* 0x000000ffff347224 */ /* 0x000fe200078e0047 */
[C---:B--2---:R-:W-:Y:S01]  /*9f30*/  HMMA.16816.F32.BF16 R248, R4.reuse, R18, R212 ;  /* 0x0000001204f8723c */ /* 0x044fe200000418d4 */
[----:B------:R1:W5:Y:S04]  /*9f40*/  LDL.LU.64 R70, [R1+0x98] ;  /* 0x0000980001467983 */ /* 0x0003680000300a00 */
[----:B------:R1:W5:Y:S01]  /*9f50*/  LDL.LU.64 R68, [R1+0x90] ;  /* 0x0000900001447983 */ /* 0x0003620000300a00 */
[----:B---3--:R-:W-:Y:S01]  /*9f60*/  HMMA.16816.F32.BF16 R244, R4, R12, R244 ;  /* 0x0000000c04f4723c */ /* 0x008fe200000418f4 */
[----:B------:R-:W-:-:S05]  /*9f70*/  UISETP.GE.AND UP0, UPT, UR18, 0x3, UPT ;  /* 0x000000031200788c */ /* 0x000fca000bf06270 */
[C---:B----4-:R-:W-:Y:S06]  /*9f80*/  HMMA.16816.F32.BF16 R212, R8.reuse, R28, R60 ;  /* 0x0000001c08d4723c */ /* 0x050fec000004183c */
        /* <DEDUP_REMOVED lines=10> */
[----:B------:R-:W-:Y:S07]  /*a030*/  HMMA.16816.F32.BF16 R240, R4, R14, R140 ;  /* 0x0000000e04f0723c */ /* 0x000fee000004188c */
[----:B------:R-:W-:Y:S01]  /*a040*/  IMAD.MOV.U32 R140, RZ, RZ, R55 ;  /* 0x000000ffff8c7224 */ /* 0x000fe200078e0037 */
[----:B------:R-:W-:Y:S01]  /*a050*/  MOV R141, R54 ;  /* 0x00000036008d7202 */ /* 0x000fe20000000f00 */
[----:B------:R-:W-:-:S02]  /*a060*/  IMAD.MOV.U32 R142, RZ, RZ, R53 ;  /* 0x000000ffff8e7224 */ /* 0x000fc400078e0035 */
[----:B------:R-:W-:Y:S02]  /*a070*/  IMAD.MOV.U32 R143, RZ, RZ, R52 ;  /* 0x000000ffff8f7224 */ /* 0x000fe400078e0034 */
[C---:B------:R-:W-:Y:S05]  /*a080*/  HMMA.16816.F32.BF16 R52, R8.reuse, R32, R64 ;  /* 0x000000200834723c */ /* 0x040fea0000041840 */
[----:B------:R-:W-:Y:S01]  /*a090*/  IMAD.MOV.U32 R237, RZ, RZ, R220 ;  /* 0x000000ffffed7224 */ /* 0x000fe200078e00dc */
[----:B------:R-:W-:Y:S01]  /*a0a0*/  MOV R134, R222 ;  /* 0x000000de00867202 */ /* 0x000fe20000000f00 */
[----:B------:R-:W-:Y:S01]  /*a0b0*/  IMAD.MOV.U32 R139, RZ, RZ, R221 ;  /* 0x000000ffff8b7224 */ /* 0x000fe200078e00dd */
[----:B------:R-:W-:Y:S01]  /*a0c0*/  HMMA.16816.F32.BF16 R64, R8, R16, R48 ;  /* 0x000000100840723c */ /* 0x000fe20000041830 */
[----:B------:R-:W-:-:S05]  /*a0d0*/  IMAD.MOV.U32 R133, RZ, RZ, R223 ;  /* 0x000000ffff857224 */ /* 0x000fca00078e00df */
[----:B------:R-:W-:Y:S01]  /*a0e0*/  HMMA.16816.F32.BF16 R220, R4, R16, R216 ;  /* 0x0000001004dc723c */ /* 0x000fe200000418d8 */
[----:B------:R-:W-:Y:S01]  /*a0f0*/  LDSM.16.M88.4 R16, [R229+0x2800] ;  /* 0x00280000e510783b */ /* 0x000fe20000000200 */
[----:B------:R-:W-:Y:S01]  /*a100*/  MOV R48, R237 ;  /* 0x000000ed00307202 */ /* 0x000fe20000000f00 */
[----:B------:R-:W-:Y:S01]  /*a110*/  IMAD.MOV.U32 R49, RZ, RZ, R139 ;  /* 0x000000ffff317224 */ /* 0x000fe200078e008b */
[----:B------:R-:W-:Y:S01]  /*a120*/  MOV R51, R133 ;  /* 0x0000008500337202 */ /* 0x000fe20000000f00 */
[----:B------:R-:W-:Y:S01]  /*a130*/  IMAD.MOV.U32 R50, RZ, RZ, R134 ;  /* 0x000000ffff327224 */ /* 0x000fe200078e0086 */
        /* <DEDUP_REMOVED lines=8> */
[----:B------:R-:W-:Y:S01]  /*a1c0*/  MOV R252, R7 ;  /* 0x0000000700fc7202 */ /* 0x000fe20000000f00 */
[----:B------:R-:W-:Y:S01]  /*a1d0*/  IMAD.MOV.U32 R42, RZ, RZ, R2 ;  /* 0x000000ffff2a7224 */ /* 0x000fe200078e0002 */
[----:B------:R-:W-:Y:S01]  /*a1e0*/  MOV R41, R3 ;  /* 0x0000000300297202 */ /* 0x000fe20000000f00 */
[----:B------:R-:W-:Y:S01]  /*a1f0*/  IMAD.MOV.U32 R43, RZ, RZ, R0 ;  /* 0x000000ffff2b7224 */ /* 0x000fe200078e0000 */
[----:B------:R-:W-:Y:S01]  /*a200*/  MOV R2, R6 ;  /* 0x0000000600027202 */ /* 0x000fe20000000f00 */
[----:B------:R-:W-:-:S02]  /*a210*/  IMAD.MOV.U32 R0, RZ, RZ, R5 ;  /* 0x000000ffff007224 */ /* 0x000fc400078e0005 */
[----:B------:R-:W-:Y:S02]  /*a220*/  IMAD.MOV.U32 R3, RZ, RZ, R4 ;  /* 0x000000ffff037224 */ /* 0x000fe400078e0004 */
[----:B------:R-:W4:Y:S01]  /*a230*/  LDSM.16.M88.4 R4, [R234+0x6000] ;  /* 0x00600000ea04783b */ /* 0x000f220000000200 */
[----:B------:R-:W-:Y:S01]  /*a240*/  IMAD.MOV.U32 R40, RZ, RZ, R20 ;  /* 0x000000ffff287224 */ /* 0x000fe200078e0014 */
[----:B------:R-:W-:-:S04]  /*a250*/  DEPBAR.LE SB0, 0x0 ;  /* 0x000080000000791a */ /* 0x000fc80000000000 */
[C---:B--2---:R-:W-:Y:S06]  /*a260*/  HMMA.16816.F32.BF16 R52, R8.reuse, R28, R52 ;  /* 0x0000001c0834723c */ /* 0x044fec0000041834 */
[C---:B---3--:R-:W-:Y:S06]  /*a270*/  HMMA.16816.F32.BF16 R36, R8.reuse, R12, R64 ;  /* 0x0000000c0824723c */ /* 0x048fec0000041840 */
[----:B------:R-:W-:Y:S06]  /*a280*/  HMMA.16816.F32.BF16 R60, R8, R14, R60 ;  /* 0x0000000e083c723c */ /* 0x000fec000004183c */
[C---:B----4-:R-:W-:Y:S06]  /*a290*/  HMMA.16816.F32.BF16 R140, R4.reuse, R28, R140 ;  /* 0x0000001c048c723c */ /* 0x050fec000004188c */
[-C--:B------:R-:W-:Y:S06]  /*a2a0*/  HMMA.16816.F32.BF16 R44, R4, R30.reuse, R44 ;  /* 0x0000001e042c723c */ /* 0x080fec000004182c */
[----:B------:R-:W-:Y:S01]  /*a2b0*/  HMMA.16816.F32.BF16 R28, R8, R30, R216 ;  /* 0x0000001e081c723c */ /* 0x000fe200000418d8 */
[----:B------:R-:W2:Y:S05]  /*a2c0*/  S2R R217, SR_TID.X ;  /* 0x0000000000d97919 */ /* 0x000eaa0000002100 */
[----:B------:R-:W-:Y:S01]  /*a2d0*/  HMMA.16816.F32.BF16 R40, R4, R16, R40 ;  /* 0x000000100428723c */ /* 0x000fe20000041828 */
[----:B------:R-:W-:-:S02]  /*a2e0*/  IMAD.MOV.U32 R218, RZ, RZ, R0 ;  /* 0x000000ffffda7224 */ /* 0x000fc400078e0000 */
[----:B------:R-:W-:Y:S01]  /*a2f0*/  FMUL.FTZ R0, R52, UR24 ;  /* 0x0000001834007c20 */ /* 0x000fe20008410000 */
[----:B------:R-:W-:-:S03]  /*a300*/  IMAD.MOV.U32 R219, RZ, RZ, R2 ;  /* 0x000000ffffdb7224 */ /* 0x000fc600078e0002 */
[----:B------:R3:W-:Y:S01]  /*a310*/  MUFU.TANH R239, R0 ;  /* 0x0000000000ef7308 */ /* 0x0007e20000002400 */
[----:B------:R-:W-:Y:S01]  /*a320*/  HMMA.16816.F32.BF16 R48, R4, R18, R48 ;  /* 0x000000120430723c */ /* 0x000fe20000041830 */
[----:B------:R-:W-:-:S05]  /*a330*/  IMAD.MOV.U32 R216, RZ, RZ, R219 ;  /* 0x000000ffffd87224 */ /* 0x000fca00078e00db */
[C---:B------:R-:W-:Y:S06]  /*a340*/  HMMA.16816.F32.BF16 R220, R4.reuse, R12, R220 ;  /* 0x0000000c04dc723c */ /* 0x040fec00000418dc */
[----:B------:R-:W-:Y:S01]  /*a350*/  HMMA.16816.F32.BF16 R248, R4, R14, R248 ;  /* 0x0000000e04f8723c */ /* 0x000fe200000418f8 */
[----:B---3--:R-:W-:-:S05]  /*a360*/  FMUL.FTZ R0, R53, UR24 ;  /* 0x0000001835007c20 */ /* 0x008fca0008410000 */
[----:B------:R-:W-:Y:S01]  /*a370*/  HMMA.16816.F32.BF16 R244, R4, R32, R244 ;  /* 0x0000002004f4723c */ /* 0x000fe200000418f4 */
[----:B------:R3:W-:Y:S01]  /*a380*/  MUFU.TANH R52, R0 ;  /* 0x0000000000347308 */ /* 0x0007e20000002400 */
[----:B--2---:R-:W-:-:S04]  /*a390*/  SHF.L.U32 R217, R217, 0x1, RZ ;  /* 0x00000001d9d97819 */ /* 0x004fc800000006ff */
[----:B------:R-:W-:Y:S01]  /*a3a0*/  HMMA.16816.F32.BF16 R240, R4, R34, R240 ;  /* 0x0000002204f0723c */ /* 0x000fe200000418f0 */
[----:B------:R-:W-:Y:S01]  /*a3b0*/  LOP3.LUT R217, R217, 0x6, RZ, 0xc0, !PT ;  /* 0x00000006d9d97812 */ /* 0x000fe200078ec0ff */
[----:B------:R-:W-:-:S04]  /*a3c0*/  FMUL.FTZ R2, R49, UR24 ;  /* 0x0000001831027c20 */ /* 0x000fc80008410000 */
[C---:B------:R-:W-:Y:S06]  /*a3d0*/  HMMA.16816.F32.BF16 R4, R8.reuse, R16, R212 ;  /* 0x000000100804723c */ /* 0x040fec00000418d4 */
[----:B------:R-:W-:Y:S01]  /*a3e0*/  HMMA.16816.F32.BF16 R16, R8, R18, R208 ;  /* 0x000000120810723c */ /* 0x000fe200000418d0 */
[----:B---3--:R-:W-:Y:S01]  /*a3f0*/  FMUL.FTZ R0, R54, UR24 ;  /* 0x0000001836007c20 */ /* 0x008fe20008410000 */
[----:B------:R-:W-:-:S03]  /*a400*/  MOV R212, R218 ;  /* 0x000000da00d47202 */ /* 0x000fc60000000f00 */
[----:B------:R2:W-:Y:S01]  /*a410*/  MUFU.TANH R238, R0 ;  /* 0x0000000000ee7308 */ /* 0x0005e20000002400 */
[----:B------:R-:W-:Y:S01]  /*a420*/  HMMA.16816.F32.BF16 R12, R8, R32, R56 ;  /* 0x00000020080c723c */ /* 0x000fe20000041838 */
[----:B------:R-:W-:Y:S02]  /*a430*/  IMAD.MOV.U32 R211, RZ, RZ, R3 ;  /* 0x000000ffffd37224 */ /* 0x000fe400078e0003 */
[----:B------:R-:W-:-:S04]  /*a440*/  FMUL.FTZ R3, R50, UR24 ;  /* 0x0000001832037c20 */ /* 0x000fc80008410000 */
[----:B------:R-:W-:Y:S01]  /*a450*/  MUFU.TANH R56, R2 ;  /* 0x0000000200387308 */ /* 0x000fe20000002400 */
[----:B--2---:R-:W-:-:S07]  /*a460*/  FMUL.FTZ R0, R55, UR24 ;  /* 0x0000001837007c20 */ /* 0x004fce0008410000 */
[----:B------:R2:W3:Y:S09]  /*a470*/  MUFU.TANH R27, R0 ;  /* 0x00000000001b7308 */ /* 0x0004f20000002400 */
[----:B------:R-:W-:Y:S01]  /*a480*/  FMUL.FTZ R14, R14, UR24 ;  /* 0x000000180e0e7c20 */ /* 0x000fe20008410000 */
[----:B------:R-:W-:Y:S01]  /*a490*/  FMUL.FTZ R15, R15, UR24 ;  /* 0x000000180f0f7c20 */ /* 0x000fe20008410000 */
[----:B--2---:R-:W-:-:S04]  /*a4a0*/  FMUL.FTZ R0, R140, UR24 ;  /* 0x000000188c007c20 */ /* 0x004fc80008410000 */
[----:B------:R2:W-:Y:S02]  /*a4b0*/  MUFU.TANH R237, R0 ;  /* 0x0000000000ed7308 */ /* 0x0005e40000002400 */
[----:B--2---:R-:W-:-:S06]  /*a4c0*/  FMUL.FTZ R0, R141, UR24 ;  /* 0x000000188d007c20 */ /* 0x004fcc0008410000 */
[----:B------:R2:W4:Y:S02]  /*a4d0*/  MUFU.TANH R21, R0 ;  /* 0x0000000000157308 */ /* 0x0005240000002400 */
[----:B--2---:R-:W-:-:S06]  /*a4e0*/  FMUL.FTZ R0, R143, UR24 ;  /* 0x000000188f007c20 */ /* 0x004fcc0008410000 */
[----:B------:R2:W1:Y:S02]  /*a4f0*/  MUFU.TANH R20, R0 ;  /* 0x0000000000147308 */ /* 0x0004640000002400 */
[----:B--2---:R-:W-:-:S06]  /*a500*/  FMUL.FTZ R0, R28, UR24 ;  /* 0x000000181c007c20 */ /* 0x004fcc0008410000 */
[----:B------:R2:W1:Y:S02]  /*a510*/  MUFU.TANH R53, R0 ;  /* 0x0000000000357308 */ /* 0x0004640000002400 */
[----:B--2---:R-:W-:-:S06]  /*a520*/  FMUL.FTZ R0, R29, UR24 ;  /* 0x000000181d007c20 */ /* 0x004fcc0008410000 */
[----:B------:R2:W-:Y:S02]  /*a530*/  MUFU.TANH R64, R0 ;  /* 0x0000000000407308 */ /* 0x0005e40000002400 */
        /* <DEDUP_REMOVED lines=11> */
[----:B------:R2:W1:Y:S02]  /*a5f0*/  MUFU.TANH R44, R0 ;  /* 0x00000000002c7308 */ /* 0x0004640000002400 */
[----:B--2---:R-:W-:Y:S01]  /*a600*/  FMUL.FTZ R0, R4, UR24 ;  /* 0x0000001804007c20 */ /* 0x004fe20008410000 */
[----:B------:R-:W-:-:S05]  /*a610*/  FMUL.FTZ R4, R51, UR24 ;  /* 0x0000001833047c20 */ /* 0x000fca0008410000 */
        /* <DEDUP_REMOVED lines=14> */
[----:B------:R-:W-:Y:S08]  /*a700*/  MUFU.TANH R43, R4 ;  /* 0x00000004002b7308 */ /* 0x000ff00000002400 */
[----:B------:R2:W1:Y:S02]  /*a710*/  MUFU.TANH R42, R0 ;  /* 0x00000000002a7308 */ /* 0x0004640000002400 */
[----:B--2---:R-:W-:Y:S01]  /*a720*/  FMUL.FTZ R0, R16, UR24 ;  /* 0x0000001810007c20 */ /* 0x004fe20008410000 */
[----:B------:R-:W-:-:S05]  /*a730*/  FMUL.FTZ R16, R36, UR24 ;  /* 0x0000001824107c20 */ /* 0x000fca0008410000 */
[----:B------:R2:W1:Y:S08]  /*a740*/  MUFU.TANH R134, R0 ;  /* 0x0000000000867308 */ /* 0x0004700000002400 */
[----:B------:R3:W-:Y:S01]  /*a750*/  MUFU.TANH R50, R16 ;  /* 0x0000001000327308 */ /* 0x0007e20000002400 */
[----:B--2---:R-:W-:-:S07]  /*a760*/  FMUL.FTZ R0, R17, UR24 ;  /* 0x0000001811007c20 */ /* 0x004fce0008410000 */
[----:B------:R-:W-:Y:S01]  /*a770*/  MUFU.TANH R17, R3 ;  /* 0x0000000300117308 */ /* 0x000fe20000002400 */
[----:B---3--:R-:W-:-:S07]  /*a780*/  FMUL.FTZ R16, R39, UR24 ;  /* 0x0000001827107c20 */ /* 0x008fce0008410000 */
[----:B------:R2:W-:Y:S08]  /*a790*/  MUFU.TANH R141, R0 ;  /* 0x00000000008d7308 */ /* 0x0005f00000002400 */
[----:B------:R3:W-:Y:S01]  /*a7a0*/  MUFU.TANH R49, R16 ;  /* 0x0000001000317308 */ /* 0x0007e20000002400 */
[----:B--2---:R-:W-:-:S07]  /*a7b0*/  FMUL.FTZ R0, R18, UR24 ;  /* 0x0000001812007c20 */ /* 0x004fce0008410000 */
[----:B------:R2:W1:Y:S01]  /*a7c0*/  MUFU.TANH R132, R0 ;  /* 0x0000000000847308 */ /* 0x0004620000002400 */
[----:B---3--:R-:W-:-:S07]  /*a7d0*/  FMUL.FTZ R16, R220, UR24 ;  /* 0x00000018dc107c20 */ /* 0x008fce0008410000 */
[----:B------:R3:W-:Y:S01]  /*a7e0*/  MUFU.TANH R39, R16 ;  /* 0x0000001000277308 */ /* 0x0007e20000002400 */
[----:B--2---:R-:W-:-:S07]  /*a7f0*/  FMUL.FTZ R0, R19, UR24 ;  /* 0x0000001813007c20 */ /* 0x004fce0008410000 */
[----:B------:R2:W-:Y:S01]  /*a800*/  MUFU.TANH R140, R0 ;  /* 0x00000000008c7308 */ /* 0x0005e20000002400 */
[----:B---3--:R-:W-:-:S07]  /*a810*/  FMUL.FTZ R16, R221, UR24 ;  /* 0x00000018dd107c20 */ /* 0x008fce0008410000 */
[----:B------:R3:W-:Y:S01]  /*a820*/  MUFU.TANH R47, R16 ;  /* 0x00000010002f7308 */ /* 0x0007e20000002400 */
[----:B--2---:R-:W-:-:S07]  /*a830*/  FMUL.FTZ R0, R48, UR24 ;  /* 0x0000001830007c20 */ /* 0x004fce0008410000 */
[----:B------:R2:W1:Y:S01]  /*a840*/  MUFU.TANH R66, R0 ;  /* 0x0000000000427308 */ /* 0x0004620000002400 */
[----:B---3--:R-:W-:-:S07]  /*a850*/  FMUL.FTZ R16, R223, UR24 ;  /* 0x00000018df107c20 */ /* 0x008fce0008410000 */
[----:B------:R3:W-:Y:S01]  /*a860*/  MUFU.TANH R33, R16 ;  /* 0x0000001000217308 */ /* 0x0007e20000002400 */
[----:B--2---:R-:W-:-:S04]  /*a870*/  IMAD.U32 R0, RZ, RZ, UR28 ;  /* 0x0000001cff007e24 */ /* 0x004fc8000f8e00ff */
[----:B------:R-:W-:Y:S02]  /*a880*/  IMAD R0, R0, 0x40, R217 ;  /* 0x0000004000007824 */ /* 0x000fe400078e02d9 */
[----:B---3--:R-:W-:-:S03]  /*a890*/  FMUL.FTZ R16, R61, UR24 ;  /* 0x000000183d107c20 */ /* 0x008fc60008410000 */
[----:B------:R-:W-:Y:S02]  /*a8a0*/  IADD3 R2, R0, 0x1, RZ ;  /* 0x0000000100027810 */ /* 0x000fe40007ffe0ff */
[----:B------:R-:W-:Y:S01]  /*a8b0*/  MOV R61, R212 ;  /* 0x000000d4003d7202 */ /* 0x000fe20000000f00 */
[----:B------:R2:W-:Y:S01]  /*a8c0*/  MUFU.TANH R48, R16 ;  /* 0x0000001000307308 */ /* 0x0005e20000002400 */
[----:B------:R-:W-:Y:S02]  /*a8d0*/  I2FP.F32.S32 R3, R2 ;  /* 0x0000000200037245 */ /* 0x000fe40000201400 */
[C---:B------:R-:W-:Y:S02]  /*a8e0*/  ISETP.GE.AND P6, PT, R2.reuse, R23, PT ;  /* 0x000000170200720c */ /* 0x040fe40003fc6270 */
[C---:B------:R-:W-:Y:S01]  /*a8f0*/  ISETP.GE.AND P5, PT, R2.reuse, R22, PT ;  /* 0x000000160200720c */ /* 0x040fe20003fa6270 */
[C---:B------:R-:W-:Y:S01]  /*a900*/  FFMA.FTZ R5, R3.reuse, UR5, R27 ;  /* 0x0000000503057c23 */ /* 0x040fe2000801001b */
[----:B------:R-:W-:Y:S01]  /*a910*/  BAR.SYNC.DEFER_BLOCKING 0x0 ;  /* 0x0000000000007b1d */ /* 0x000fe20000010000 */
[C---:B------:R-:W-:Y:S01]  /*a920*/  ISETP.GE.AND P4, PT, R2.reuse, R25, PT ;  /* 0x000000190200720c */ /* 0x040fe20003f86270 */
[----:B----4-:R-:W-:Y:S01]  /*a930*/  FFMA.FTZ R4, R3, UR5, R21 ;  /* 0x0000000503047c23 */ /* 0x010fe20008010015 */
[----:B------:R-:W-:Y:S01]  /*a940*/  ISETP.GE.AND P1, PT, R2, R24, PT ;  /* 0x000000180200720c */ /* 0x000fe20003f26270 */
[----:B------:R-:W-:-:S02]  /*a950*/  VIADD R2, R0, 0x8 ;  /* 0x0000000800027836 */ /* 0x000fc40000000000 */
[C---:B------:R-:W-:Y:S01]  /*a960*/  FFMA.FTZ R6, R3.reuse, UR5, R52 ;  /* 0x0000000503067c23 */ /* 0x040fe20008010034 */
[----:B-1----:R-:W-:Y:S01]  /*a970*/  FFMA.FTZ R7, R3, UR5, R20 ;  /* 0x0000000503077c23 */ /* 0x002fe20008010014 */
[----:B------:R-:W-:Y:S01]  /*a980*/  FSEL R29, R5, -INF , !P5 ;  /* 0xff800000051d7808 */ /* 0x000fe20006800000 */
[----:B------:R-:W-:Y:S01]  /*a990*/  FMUL.FTZ R5, R37, UR24 ;  /* 0x0000001825057c20 */ /* 0x000fe20008410000 */
[----:B------:R-:W-:Y:S01]  /*a9a0*/  FSEL R31, R4, -INF , !P4 ;  /* 0xff800000041f7808 */ /* 0x000fe20006000000 */
[----:B------:R-:W-:Y:S01]  /*a9b0*/  FMUL.FTZ R4, R38, UR24 ;  /* 0x0000001826047c20 */ /* 0x000fe20008410000 */
[----:B------:R-:W-:Y:S01]  /*a9c0*/  I2FP.F32.S32 R3, R2 ;  /* 0x0000000200037245 */ /* 0x000fe20000201400 */
[----:B------:R1:W-:Y:S01]  /*a9d0*/  MUFU.TANH R51, R5 ;  /* 0x0000000500337308 */ /* 0x0003e20000002400 */
[----:B------:R-:W-:Y:S01]  /*a9e0*/  FSEL R20, R6, -INF , !P6 ;  /* 0xff80000006147808 */ /* 0x000fe20007000000 */
[----:B--2---:R-:W-:Y:S01]  /*a9f0*/  FMUL.FTZ R16, R250, UR24 ;  /* 0x00000018fa107c20 */ /* 0x004fe20008410000 */
[C---:B------:R-:W-:Y:S01]  /*aa00*/  ISETP.GE.AND P0, PT, R2.reuse, R23, PT ;  /* 0x000000170200720c */ /* 0x040fe20003f06270 */
[----:B------:R-:W-:Y:S01]  /*aa10*/  FFMA.FTZ R6, R3, UR5, R53 ;  /* 0x0000000503067c23 */ /* 0x000fe20008010035 */
[----:B------:R-:W-:-:S02]  /*aa20*/  ISETP.GE.AND P6, PT, R2, R22, PT ;  /* 0x000000160200720c */ /* 0x000fc40003fc6270 */
[C---:B------:R-:W-:Y:S01]  /*aa30*/  ISETP.GE.AND P5, PT, R2.reuse, R25, PT ;  /* 0x000000190200720c */ /* 0x040fe20003fa6270 */
[----:B------:R2:W3:Y:S01]  /*aa40*/  MUFU.TANH R40, R4 ;  /* 0x0000000400287308 */ /* 0x0004e20000002400 */
[----:B------:R-:W-:Y:S01]  /*aa50*/  ISETP.GE.AND P4, PT, R2, R24, PT ;  /* 0x000000180200720c */ /* 0x000fe20003f86270 */
[----:B------:R-:W-:Y:S01]  /*aa60*/  VIADD R2, R0, 0x9 ;  /* 0x0000000900027836 */ /* 0x000fe20000000000 */
[----:B------:R-:W-:Y:S02]  /*aa70*/  FSEL R36, R7, -INF , !P1 ;  /* 0xff80000007247808 */ /* 0x000fe40004800000 */
[----:B------:R-:W-:Y:S02]  /*aa80*/  FSEL R19, R6, -INF , !P0 ;  /* 0xff80000006137808 */ /* 0x000fe40004000000 */
[C---:B------:R-:W-:Y:S01]  /*aa90*/  ISETP.GE.AND P1, PT, R2.reuse, R23, PT ;  /* 0x000000170200720c */ /* 0x040fe20003f26270 */
[----:B------:R-:W-:Y:S01]  /*aaa0*/  MUFU.TANH R38, R16 ;  /* 0x0000001000267308 */ /* 0x000fe20000002400 */
[----:B-1----:R-:W-:Y:S01]  /*aab0*/  FFMA.FTZ R5, R3, UR5, R28 ;  /* 0x0000000503057c23 */ /* 0x002fe2000801001c */
[----:B------:R-:W-:-:S04]  /*aac0*/  ISETP.GE.AND P0, PT, R2, R22, PT ;  /* 0x000000160200720c */ /* 0x000fc80003f06270 */
[----:B------:R-:W-:Y:S02]  /*aad0*/  FSEL R27, R5, -INF , !P6 ;  /* 0xff800000051b7808 */ /* 0x000fe40007000000 */
[----:B------:R-:W-:Y:S01]  /*aae0*/  ISETP.GE.AND P6, PT, R2, R25, PT ;  /* 0x000000190200720c */ /* 0x000fe20003fc6270 */
[C---:B--2---:R-:W-:Y:S01]  /*aaf0*/  FFMA.FTZ R4, R3.reuse, UR5, R26 ;  /* 0x0000000503047c23 */ /* 0x044fe2000801001a */
[----:B------:R-:W-:Y:S01]  /*ab00*/  FFMA.FTZ R3, R3, UR5, R30 ;  /* 0x0000000503037c23 */ /* 0x000fe2000801001e */
[----:B------:R-:W-:Y:S03]  /*ab10*/  MUFU.TANH R16, R14 ;  /* 0x0000000e00107308 */ /* 0x000fe60000002400 */
[----:B------:R-:W-:Y:S02]  /*ab20*/  FSEL R28, R4, -INF , !P5 ;  /* 0xff800000041c7808 */ /* 0x000fe40006800000 */
[----:B------:R-:W-:-:S02]  /*ab30*/  ISETP.GE.AND P5, PT, R2, R24, PT ;  /* 0x000000180200720c */ /* 0x000fc40003fa6270 */
[----:B------:R-:W-:Y:S02]  /*ab40*/  I2FP.F32.S32 R2, R2 ;  /* 0x0000000200027245 */ /* 0x000fe40000201400 */
[----:B------:R-:W-:-:S03]  /*ab50*/  FSEL R30, R3, -INF , !P4 ;  /* 0xff800000031e7808 */ /* 0x000fc60006000000 */
[C---:B------:R-:W-:Y:S01]  /*ab60*/  FFMA.FTZ R4, R2.reuse, UR5, R45 ;  /* 0x0000000502047c23 */ /* 0x040fe2000801002d */
[C---:B------:R-:W-:Y:S01]  /*ab70*/  FFMA.FTZ R6, R2.reuse, UR5, R64 ;  /* 0x0000000502067c23 */ /* 0x040fe20008010040 */
[C---:B------:R-:W-:Y:S01]  /*ab80*/  FFMA.FTZ R5, R2.reuse, UR5, R54 ;  /* 0x0000000502057c23 */ /* 0x040fe20008010036 */
[----:B------:R-:W-:Y:S01]  /*ab90*/  FFMA.FTZ R7, R2, UR5, R44 ;  /* 0x0000000502077c23 */ /* 0x000fe2000801002c */
[----:B------:R-:W-:Y:S02]  /*aba0*/  IADD3 R2, R0, 0x10, RZ ;  /* 0x0000001000027810 */ /* 0x000fe40007ffe0ff */
[----:B------:R-:W-:Y:S01]  /*abb0*/  FSEL R26, R4, -INF , !P6 ;  /* 0xff800000041a7808 */ /* 0x000fe20007000000 */
[----:B------:R-:W-:Y:S01]  /*abc0*/  FMUL.FTZ R4, R222, UR24 ;  /* 0x00000018de047c20 */ /* 0x000fe20008410000 */
[----:B------:R-:W-:Y:S02]  /*abd0*/  I2FP.F32.S32 R3, R2 ;  /* 0x0000000200037245 */ /* 0x000fe40000201400 */
[----:B------:R-:W-:Y:S01]  /*abe0*/  FSEL R18, R6, -INF , !P1 ;  /* 0xff80000006127808 */ /* 0x000fe20004800000 */
[----:B------:R1:W2:Y:S01]  /*abf0*/  MUFU.TANH R32, R4 ;  /* 0x0000000400207308 */ /* 0x0002a20000002400 */
[----:B------:R-:W-:Y:S01]  /*ac00*/  FSEL R21, R5, -INF , !P0 ;  /* 0xff80000005157808 */ /* 0x000fe20004000000 */
[C---:B------:R-:W-:Y:S01]  /*ac10*/  FFMA.FTZ R6, R3.reuse, UR5, R65 ;  /* 0x0000000503067c23 */ /* 0x040fe20008010041 */
[C---:B------:R-:W-:Y:S01]  /*ac20*/  ISETP.GE.AND P4, PT, R2.reuse, R23, PT ;  /* 0x000000170200720c */ /* 0x040fe20003f86270 */
[----:B------:R-:W-:Y:S01]  /*ac30*/  FFMA.FTZ R5, R3, UR5, R55 ;  /* 0x0000000503057c23 */ /* 0x000fe20008010037 */
[----:B------:R-:W-:-:S02]  /*ac40*/  ISETP.GE.AND P1, PT, R2, R22, PT ;  /* 0x000000160200720c */ /* 0x000fc40003f26270 */
[C---:B------:R-:W-:Y:S02]  /*ac50*/  ISETP.GE.AND P0, PT, R2.reuse, R25, PT ;  /* 0x000000190200720c */ /* 0x040fe40003f06270 */
[----:B------:R-:W-:Y:S01]  /*ac60*/  ISETP.GE.AND P6, PT, R2, R24, PT ;  /* 0x000000180200720c */ /* 0x000fe20003fc6270 */
[----:B------:R-:W-:Y:S01]  /*ac70*/  VIADD R2, R0, 0x11 ;  /* 0x0000001100027836 */ /* 0x000fe20000000000 */
[----:B------:R-:W-:Y:S02]  /*ac80*/  FSEL R37, R7, -INF , !P5 ;  /* 0xff80000007257808 */ /* 0x000fe40006800000 */
[----:B------:R-:W-:Y:S02]  /*ac90*/  FSEL R217, R6, -INF , !P4 ;  /* 0xff80000006d97808 */ /* 0x000fe40006000000 */
[----:B------:R-:W-:Y:S01]  /*aca0*/  FSEL R219, R5, -INF , !P1 ;  /* 0xff80000005db7808 */ /* 0x000fe20004800000 */
[C---:B-1----:R-:W-:Y:S01]  /*acb0*/  FFMA.FTZ R4, R3.reuse, UR5, R46 ;  /* 0x0000000503047c23 */ /* 0x042fe2000801002e */
[C---:B------:R-:W-:Y:S01]  /*acc0*/  ISETP.GE.AND P5, PT, R2.reuse, R23, PT ;  /* 0x000000170200720c */ /* 0x040fe20003fa6270 */
[----:B------:R-:W-:Y:S01]  /*acd0*/  FFMA.FTZ R3, R3, UR5, R41 ;  /* 0x0000000503037c23 */ /* 0x000fe20008010029 */
[----:B------:R-:W-:-:S02]  /*ace0*/  ISETP.GE.AND P4, PT, R2, R22, PT ;  /* 0x000000160200720c */ /* 0x000fc40003f86270 */
[----:B------:R-:W-:Y:S01]  /*acf0*/  FSEL R220, R4, -INF , !P0 ;  /* 0xff80000004dc7808 */ /* 0x000fe20004000000 */
[----:B------:R-:W-:Y:S01]  /*ad00*/  FMUL.FTZ R4, R60, UR24 ;  /* 0x000000183c047c20 */ /* 0x000fe20008410000 */
[C---:B------:R-:W-:Y:S01]  /*ad10*/  ISETP.GE.AND P1, PT, R2.reuse, R25, PT ;  /* 0x000000190200720c */ /* 0x040fe20003f26270 */
[----:B------:R-:W-:Y:S01]  /*ad20*/  IMAD.MOV.U32 R60, RZ, RZ, R211 ;  /* 0x000000ffff3c7224 */ /* 0x000fe200078e00d3 */
[----:B------:R-:W-:Y:S01]  /*ad30*/  ISETP.GE.AND P0, PT, R2, R24, PT ;  /* 0x000000180200720c */ /* 0x000fe20003f06270 */
[----:B------:R1:W-:Y:S01]  /*ad40*/  MUFU.TANH R46, R4 ;  /* 0x00000004002e7308 */ /* 0x0003e20000002400 */
[----:B------:R-:W-:Y:S02]  /*ad50*/  I2FP.F32.S32 R2, R2 ;  /* 0x0000000200027245 */ /* 0x000fe40000201400 */
[----:B------:R-:W-:Y:S01]  /*ad60*/  FSEL R218, R3, -INF , !P6 ;  /* 0xff80000003da7808 */ /* 0x000fe20007000000 */
[----:B------:R-:W-:Y:S01]  /*ad70*/  FMUL.FTZ R3, R62, UR24 ;  /* 0x000000183e037c20 */ /* 0x000fe20008410000 */
[----:B------:R-:W-:-:S02]  /*ad80*/  IMAD.MOV.U32 R62, RZ, RZ, R216 ;  /* 0x000000ffff3e7224 */ /* 0x000fc400078e00d8 */
[C---:B------:R-:W-:Y:S01]  /*ad90*/  FFMA.FTZ R6, R2.reuse, UR5, R139 ;  /* 0x0000000502067c23 */ /* 0x040fe2000801008b */
[C---:B------:R-:W-:Y:S01]  /*ada0*/  FFMA.FTZ R5, R2.reuse, UR5, R133 ;  /* 0x0000000502057c23 */ /* 0x040fe20008010085 */
[----:B------:R-:W-:Y:S01]  /*adb0*/  FFMA.FTZ R7, R2, UR5, R42 ;  /* 0x0000000502077c23 */ /* 0x000fe2000801002a */
[----:B------:R4:W2:Y:S02]  /*adc0*/  MUFU.TANH R44, R3 ;  /* 0x00000003002c7308 */ /* 0x0008a40000002400 */
[----:B------:R-:W-:Y:S02]  /*add0*/  FSEL R213, R6, -INF , !P5 ;  /* 0xff80000006d57808 */ /* 0x000fe40006800000 */
[----:B------:R-:W-:Y:S02]  /*ade0*/  FSEL R214, R5, -INF , !P4 ;  /* 0xff80000005d67808 */ /* 0x000fe40006000000 */
[----:B------:R-:W-:Y:S01]  /*adf0*/  FSEL R216, R7, -INF , !P0 ;  /* 0xff80000007d87808 */ /* 0x000fe20004000000 */
[----:B------:R-:W-:Y:S01]  /*ae00*/  FMUL.FTZ R7, R248, UR24 ;  /* 0x00000018f8077c20 */ /* 0x000fe20008410000 */
[----:B-1----:R-:W-:Y:S01]  /*ae10*/  FFMA.FTZ R4, R2, UR5, R67 ;  /* 0x0000000502047c23 */ /* 0x002fe20008010043 */
[----:B------:R-:W-:-:S02]  /*ae20*/  VIADD R2, R0, 0x18 ;  /* 0x0000001800027836 */ /* 0x000fc40000000000 */
[----:B------:R-:W1:Y:S02]  /*ae30*/  MUFU.TANH R41, R7 ;  /* 0x0000000700297308 */ /* 0x000e640000002400 */
[----:B------:R-:W-:Y:S01]  /*ae40*/  FSEL R215, R4, -INF , !P1 ;  /* 0xff80000004d77808 */ /* 0x000fe20004800000 */
[----:B------:R-:W-:Y:S01]  /*ae50*/  FMUL.FTZ R4, R63, UR24 ;  /* 0x000000183f047c20 */ /* 0x000fe20008410000 */
[C---:B------:R-:W-:Y:S02]  /*ae60*/  ISETP.GE.AND P6, PT, R2.reuse, R23, PT ;  /* 0x000000170200720c */ /* 0x040fe40003fc6270 */
[----:B----4-:R-:W-:Y:S02]  /*ae70*/  I2FP.F32.S32 R3, R2 ;  /* 0x0000000200037245 */ /* 0x010fe40000201400 */
[----:B------:R4:W1:Y:S01]  /*ae80*/  MUFU.TANH R45, R4 ;  /* 0x00000004002d7308 */ /* 0x0008620000002400 */
[C---:B------:R-:W-:Y:S02]  /*ae90*/  ISETP.GE.AND P5, PT, R2.reuse, R22, PT ;  /* 0x000000160200720c */ /* 0x040fe40003fa6270 */
[C---:B------:R-:W-:Y:S01]  /*aea0*/  FFMA.FTZ R6, R3.reuse, UR5, R134 ;  /* 0x0000000503067c23 */ /* 0x040fe20008010086 */
[----:B------:R-:W-:Y:S01]  /*aeb0*/  FFMA.FTZ R5, R3, UR5, R132 ;  /* 0x0000000503057c23 */ /* 0x000fe20008010084 */
[----:B------:R-:W-:-:S02]  /*aec0*/  ISETP.GE.AND P4, PT, R2, R25, PT ;  /* 0x000000190200720c */ /* 0x000fc40003f86270 */
[----:B------:R-:W-:Y:S02]  /*aed0*/  ISETP.GE.AND P1, PT, R2, R24, PT ;  /* 0x000000180200720c */ /* 0x000fe40003f26270 */
[----:B------:R-:W-:Y:S02]  /*aee0*/  IADD3 R2, R0, 0x19, RZ ;  /* 0x0000001900027810 */ /* 0x000fe40007ffe0ff */
[----:B------:R-:W-:Y:S02]  /*aef0*/  FSEL R210, R6, -INF , !P6 ;  /* 0xff80000006d27808 */ /* 0x000fe40007000000 */
[----:B------:R-:W-:Y:S02]  /*af00*/  FSEL R211, R5, -INF , !P5 ;  /* 0xff80000005d37808 */ /* 0x000fe40006800000 */
[C---:B------:R-:W-:Y:S01]  /*af10*/  ISETP.GE.AND P0, PT, R2.reuse, R23, PT ;  /* 0x000000170200720c */ /* 0x040fe20003f06270 */
[C---:B----4-:R-:W-:Y:S01]  /*af20*/  FFMA.FTZ R4, R3.reuse, UR5, R66 ;  /* 0x0000000503047c23 */ /* 0x050fe20008010042 */
[C---:B------:R-:W-:Y:S01]  /*af30*/  ISETP.GE.AND P6, PT, R2.reuse, R22, PT ;  /* 0x000000160200720c */ /* 0x040fe20003fc6270 */
[----:B------:R-:W-:Y:S01]  /*af40*/  FFMA.FTZ R3, R3, UR5, R17 ;  /* 0x0000000503037c23 */ /* 0x000fe20008010011 */
[----:B------:R-:W-:Y:S01]  /*af50*/  ISETP.GE.AND P5, PT, R2, R25, PT ;  /* 0x000000190200720c */ /* 0x000fe20003fa6270 */
[----:B------:R-:W-:Y:S01]  /*af60*/  FMUL.FTZ R17, R251, UR24 ;  /* 0x00000018fb117c20 */ /* 0x000fe20008410000 */
[----:B------:R-:W-:Y:S01]  /*af70*/  FSEL R212, R4, -INF , !P4 ;  /* 0xff80000004d47808 */ /* 0x000fe20006000000 */
[----:B------:R-:W-:Y:S01]  /*af80*/  FMUL.FTZ R4, R249, UR24 ;  /* 0x00000018f9047c20 */ /* 0x000fe20008410000 */
[----:B------:R-:W-:-:S02]  /*af90*/  ISETP.GE.AND P4, PT, R2, R24, PT ;  /* 0x000000180200720c */ /* 0x000fc40003f86270 */
[----:B------:R-:W-:Y:S01]  /*afa0*/  I2FP.F32.S32 R2, R2 ;  /* 0x0000000200027245 */ /* 0x000fe20000201400 */
[----:B------:R4:W1:Y:S01]  /*afb0*/  MUFU.TANH R42, R4 ;  /* 0x00000004002a7308 */ /* 0x0008620000002400 */
[----:B------:R-:W-:Y:S02]  /*afc0*/  FSEL R209, R3, -INF , !P1 ;  /* 0xff80000003d17808 */ /* 0x000fe40004800000 */
[----:B------:R-:W-:Y:S01]  /*afd0*/  MOV R63, R252 ;  /* 0x000000fc003f7202 */ /* 0x000fe20000000f00 */
[C---:B------:R-:W-:Y:S01]  /*afe0*/  FFMA.FTZ R5, R2.reuse, UR5, R141 ;  /* 0x0000000502057c23 */ /* 0x040fe2000801008d */
[C---:B------:R-:W-:Y:S01]  /*aff0*/  FFMA.FTZ R6, R2.reuse, UR5, R56 ;  /* 0x0000000502067c23 */ /* 0x040fe20008010038 */
[----:B------:R-:W-:Y:S02]  /*b000*/  FFMA.FTZ R7, R2, UR5, R43 ;  /* 0x0000000502077c23 */ /* 0x000fe4000801002b */
[----:B------:R-:W1:Y:S02]  /*b010*/  MUFU.TANH R17, R17 ;  /* 0x0000001100117308 */ /* 0x000e640000002400 */
[----:B------:R-:W-:-:S02]  /*b020*/  FSEL R143, R6, -INF , !P5 ;  /* 0xff800000068f7808 */ /* 0x000fc40006800000 */
[----:B------:R-:W-:Y:S01]  /*b030*/  FSEL R208, R7, -INF , !P4 ;  /* 0xff80000007d07808 */ /* 0x000fe20006000000 */
[----:B------:R-:W-:Y:S01]  /*b040*/  FMUL.FTZ R7, R12, UR24 ;  /* 0x000000180c077c20 */ /* 0x000fe20008410000 */
[----:B----4-:R-:W-:Y:S01]  /*b050*/  FFMA.FTZ R4, R2, UR5, R140 ;  /* 0x0000000502047c23 */ /* 0x010fe2000801008c */
[----:B------:R-:W-:Y:S01]  /*b060*/  VIADD R2, R0, 0x20 ;  /* 0x0000002000027836 */ /* 0x000fe20000000000 */
[----:B------:R-:W-:-:S03]  /*b070*/  FSEL R140, R5, -INF , !P0 ;  /* 0xff800000058c7808 */ /* 0x000fc60004000000 */
[----:B------:R-:W-:Y:S02]  /*b080*/  FSEL R141, R4, -INF , !P6 ;  /* 0xff800000048d7808 */ /* 0x000fe40007000000 */
[----:B------:R-:W-:Y:S02]  /*b090*/  I2FP.F32.S32 R3, R2 ;  /* 0x0000000200037245 */ /* 0x000fe40000201400 */
[C---:B------:R-:W-:Y:S02]  /*b0a0*/  ISETP.GE.AND P1, PT, R2.reuse, R23, PT ;  /* 0x000000170200720c */ /* 0x040fe40003f26270 */
[C---:B------:R-:W-:Y:S01]  /*b0b0*/  ISETP.GE.AND P0, PT, R2.reuse, R22, PT ;  /* 0x000000160200720c */ /* 0x040fe20003f06270 */
[C---:B------:R-:W-:Y:S01]  /*b0c0*/  FFMA.FTZ R6, R3.reuse, UR5, R50 ;  /* 0x0000000503067c23 */ /* 0x040fe20008010032 */
[C---:B---3--:R-:W-:Y:S01]  /*b0d0*/  FFMA.FTZ R5, R3.reuse, UR5, R40 ;  /* 0x0000000503057c23 */ /* 0x048fe20008010028 */
[C---:B------:R-:W-:Y:S01]  /*b0e0*/  FFMA.FTZ R4, R3.reuse, UR5, R39 ;  /* 0x0000000503047c23 */ /* 0x040fe20008010027 */
[C---:B------:R-:W-:Y:S01]  /*b0f0*/  ISETP.GE.AND P6, PT, R2.reuse, R25, PT ;  /* 0x000000190200720c */ /* 0x040fe20003fc6270 */
[----:B--2---:R-:W-:Y:S01]  /*b100*/  FFMA.FTZ R3, R3, UR5, R32 ;  /* 0x0000000503037c23 */ /* 0x004fe20008010020 */
[----:B------:R-:W-:Y:S01]  /*b110*/  ISETP.GE.AND P5, PT, R2, R24, PT ;  /* 0x000000180200720c */ /* 0x000fe20003fa6270 */
[----:B------:R2:W3:Y:S01]  /*b120*/  MUFU.TANH R40, R7 ;  /* 0x0000000700287308 */ /* 0x0004e20000002400 */
[----:B------:R-:W-:-:S02]  /*b130*/  IADD3 R2, R0, 0x21, RZ ;  /* 0x0000002100027810 */ /* 0x000fc40007ffe0ff */
[----:B------:R-:W-:Y:S02]  /*b140*/  FSEL R57, R6, -INF , !P1 ;  /* 0xff80000006397808 */ /* 0x000fe40004800000 */
[----:B------:R-:W-:Y:S02]  /*b150*/  FSEL R139, R5, -INF , !P0 ;  /* 0xff800000058b7808 */ /* 0x000fe40004000000 */
[----:B------:R-:W-:Y:S01]  /*b160*/  FSEL R52, R4, -INF , !P6 ;  /* 0xff80000004347808 */ /* 0x000fe20007000000 */
[----:B------:R-:W-:Y:S01]  /*b170*/  FMUL.FTZ R4, R13, UR24 ;  /* 0x000000180d047c20 */ /* 0x000fe20008410000 */
[C---:B------:R-:W-:Y:S01]  /*b180*/  ISETP.GE.AND P4, PT, R2.reuse, R23, PT ;  /* 0x000000170200720c */ /* 0x040fe20003f86270 */
[----:B------:R-:W-:Y:S01]  /*b190*/  MUFU.TANH R39, R15 ;  /* 0x0000000f00277308 */ /* 0x000fe20000002400 */
[C---:B------:R-:W-:Y:S02]  /*b1a0*/  ISETP.GE.AND P1, PT, R2.reuse, R22, PT ;  /* 0x000000160200720c */ /* 0x040fe40003f26270 */
[----:B------:R-:W-:-:S02]  /*b1b0*/  ISETP.GE.AND P0, PT, R2, R25, PT ;  /* 0x000000190200720c */ /* 0x000fc40003f06270 */
[----:B------:R-:W-:Y:S02]  /*b1c0*/  ISETP.GE.AND P6, PT, R2, R24, PT ;  /* 0x000000180200720c */ /* 0x000fe40003fc6270 */
[----:B------:R-:W-:Y:S01]  /*b1d0*/  I2FP.F32.S32 R2, R2 ;  /* 0x0000000200027245 */ /* 0x000fe20000201400 */
[----:B------:R4:W-:Y:S01]  /*b1e0*/  MUFU.TANH R43, R4 ;  /* 0x00000004002b7308 */ /* 0x0009e20000002400 */
[----:B------:R-:W-:-:S03]  /*b1f0*/  FSEL R3, R3, -INF , !P5 ;  /* 0xff80000003037808 */ /* 0x000fc60006800000 */
[C---:B--2---:R-:W-:Y:S01]  /*b200*/  FFMA.FTZ R7, R2.reuse, UR5, R33 ;  /* 0x0000000502077c23 */ /* 0x044fe20008010021 */
[C---:B------:R-:W-:Y:S01]  /*b210*/  FFMA.FTZ R6, R2.reuse, UR5, R51 ;  /* 0x0000000502067c23 */ /* 0x040fe20008010033 */
[----:B------:R-:W-:Y:S01]  /*b220*/  HMMA.16816.F32.BF16 R32, R8, R34, R60 ;  /* 0x000000220820723c */ /* 0x000fe2000004183c */
[----:B------:R-:W-:Y:S01]  /*b230*/  FFMA.FTZ R5, R2, UR5, R49 ;  /* 0x0000000502057c23 */ /* 0x000fe20008010031 */
[----:B------:R2:W-:Y:S01]  /*b240*/  STL [R1+0x8], R3 ;  /* 0x0000080301007387 */ /* 0x0005e20000100800 */
[----:B------:R-:W-:Y:S02]  /*b250*/  FSEL R250, R7, -INF , !P6 ;  /* 0xff80000007fa7808 */ /* 0x000fe40007000000 */
[----:B------:R-:W-:Y:S02]  /*b260*/  FSEL R251, R6, -INF , !P4 ;  /* 0xff80000006fb7808 */ /* 0x000fe40006000000 */
[----:B------:R-:W-:Y:S01]  /*b270*/  FSEL R134, R5, -INF , !P1 ;  /* 0xff80000005867808 */ /* 0x000fe20004800000 */
[----:B------:R-:W-:Y:S01]  /*b280*/  FMUL.FTZ R5, R245, UR24 ;  /* 0x00000018f5057c20 */ /* 0x000fe20008410000 */
[----:B------:R-:W-:Y:S01]  /*b290*/  FMUL.FTZ R9, R247, UR24 ;  /* 0x00000018f7097c20 */ /* 0x000fe20008410000 */
[----:B----4-:R-:W-:Y:S01]  /*b2a0*/  FFMA.FTZ R4, R2, UR5, R47 ;  /* 0x0000000502047c23 */ /* 0x010fe2000801002f */
[----:B------:R-:W-:Y:S01]  /*b2b0*/  VIADD R2, R0, 0x28 ;  /* 0x0000002800027836 */ /* 0x000fe20000000000 */
[----:B------:R1:W-:Y:S03]  /*b2c0*/  MUFU.TANH R14, R5 ;  /* 0x00000005000e7308 */ /* 0x0003e60000002400 */
[----:B------:R-:W-:-:S02]  /*b2d0*/  FSEL R54, R4, -INF , !P0 ;  /* 0xff80000004367808 */ /* 0x000fc40004000000 */
[----:B------:R-:W-:Y:S02]  /*b2e0*/  I2FP.F32.S32 R4, R2 ;  /* 0x0000000200047245 */ /* 0x000fe40000201400 */
[C---:B------:R-:W-:Y:S01]  /*b2f0*/  ISETP.GE.AND P5, PT, R2.reuse, R23, PT ;  /* 0x000000170200720c */ /* 0x040fe20003fa6270 */
[----:B------:R4:W-:Y:S01]  /*b300*/  MUFU.TANH R15, R9 ;  /* 0x00000009000f7308 */ /* 0x0009e20000002400 */
[----:B------:R-:W-:Y:S01]  /*b310*/  ISETP.GE.AND P4, PT, R2, R22, PT ;  /* 0x000000160200720c */ /* 0x000fe20003f86270 */
[----:B------:R-:W-:Y:S01]  /*b320*/  FFMA.FTZ R6, R4, UR5, R44 ;  /* 0x0000000504067c23 */ /* 0x000fe2000801002c */
[C---:B------:R-:W-:Y:S01]  /*b330*/  ISETP.GE.AND P1, PT, R2.reuse, R25, PT ;  /* 0x000000190200720c */ /* 0x040fe20003f26270 */
[----:B------:R-:W-:Y:S01]  /*b340*/  FMUL.FTZ R33, R33, UR24 ;  /* 0x0000001821217c20 */ /* 0x000fe20008410000 */
[----:B------:R-:W-:Y:S01]  /*b350*/  ISETP.GE.AND P0, PT, R2, R24, PT ;  /* 0x000000180200720c */ /* 0x000fe20003f06270 */
[----:B--2---:R-:W-:Y:S01]  /*b360*/  FMUL.FTZ R3, R244, UR24 ;  /* 0x00000018f4037c20 */ /* 0x004fe20008410000 */
[----:B------:R-:W-:Y:S01]  /*b370*/  IADD3 R2, R0, 0x29, RZ ;  /* 0x0000002900027810 */ /* 0x000fe20007ffe0ff */
[----:B-1----:R-:W-:-:S02]  /*b380*/  FFMA.FTZ R5, R4, UR5, R41 ;  /* 0x0000000504057c23 */ /* 0x002fc40008010029 */
[----:B------:R1:W2:Y:S01]  /*b390*/  MUFU.TANH R10, R3 ;  /* 0x00000003000a7308 */ /* 0x0002a20000002400 */
[----:B------:R-:W-:Y:S01]  /*b3a0*/  FSEL R245, R6, -INF , !P4 ;  /* 0xff80000006f57808 */ /* 0x000fe20006000000 */
[----:B------:R-:W-:Y:S01]  /*b3b0*/  FMUL.FTZ R6, R246, UR24 ;  /* 0x00000018f6067c20 */ /* 0x000fe20008410000 */
[C---:B------:R-:W-:Y:S02]  /*b3c0*/  ISETP.GE.AND P6, PT, R2.reuse, R23, PT ;  /* 0x000000170200720c */ /* 0x040fe40003fc6270 */
[----:B------:R-:W-:Y:S02]  /*b3d0*/  FSEL R248, R5, -INF , !P1 ;  /* 0xff80000005f87808 */ /* 0x000fe40004800000 */
[C---:B------:R-:W-:Y:S01]  /*b3e0*/  ISETP.GE.AND P4, PT, R2.reuse, R25, PT ;  /* 0x000000190200720c */ /* 0x040fe20003f86270 */
[----:B------:R3:W2:Y:S01]  /*b3f0*/  MUFU.TANH R12, R6 ;  /* 0x00000006000c7308 */ /* 0x0006a20000002400 */
[----:B------:R-:W-:Y:S01]  /*b400*/  ISETP.GE.AND P1, PT, R2, R24, PT ;  /* 0x000000180200720c */ /* 0x000fe20003f26270 */
[----:B----4-:R-:W-:-:S06]  /*b410*/  FMUL.FTZ R9, R35, UR24 ;  /* 0x0000001823097c20 */ /* 0x010fcc0008410000 */
[----:B------:R-:W-:Y:S01]  /*b420*/  MUFU.TANH R33, R33 ;  /* 0x0000002100217308 */ /* 0x000fe20000002400 */
[C---:B-1----:R-:W-:Y:S01]  /*b430*/  FFMA.FTZ R3, R4.reuse, UR5, R46 ;  /* 0x0000000504037c23 */ /* 0x042fe2000801002e */
[----:B------:R-:W-:-:S04]  /*b440*/  FFMA.FTZ R4, R4, UR5, R38 ;  /* 0x0000000504047c23 */ /* 0x000fc80008010026 */
[----:B------:R-:W-:Y:S02]  /*b450*/  FSEL R244, R3, -INF , !P5 ;  /* 0xff80000003f47808 */ /* 0x000fe40006800000 */
[----:B------:R-:W-:Y:S01]  /*b460*/  I2FP.F32.S32 R3, R2 ;  /* 0x0000000200037245 */ /* 0x000fe20000201400 */
[----:B------:R-:W-:Y:S01]  /*b470*/  MUFU.TANH R9, R9 ;  /* 0x0000000900097308 */ /* 0x000fe20000002400 */
[----:B------:R-:W-:Y:S01]  /*b480*/  FSEL R249, R4, -INF , !P0 ;  /* 0xff80000004f97808 */ /* 0x000fe20004000000 */
[----:B------:R-:W-:Y:S01]  /*b490*/  FMUL.FTZ R4, R32, UR24 ;  /* 0x0000001820047c20 */ /* 0x000fe20008410000 */
[----:B------:R-:W-:Y:S01]  /*b4a0*/  ISETP.GE.AND P5, PT, R2, R22, PT ;  /* 0x000000160200720c */ /* 0x000fe20003fa6270 */
[C---:B------:R-:W-:Y:S01]  /*b4b0*/  FFMA.FTZ R7, R3.reuse, UR5, R48 ;  /* 0x0000000503077c23 */ /* 0x040fe20008010030 */
[C---:B---3--:R-:W-:Y:S01]  /*b4c0*/  FFMA.FTZ R6, R3.reuse, UR5, R45 ;  /* 0x0000000503067c23 */ /* 0x048fe2000801002d */
[C---:B------:R-:W-:Y:S01]  /*b4d0*/  FFMA.FTZ R8, R3.reuse, UR5, R42 ;  /* 0x0000000503087c23 */ /* 0x040fe2000801002a */
[----:B------:R-:W-:Y:S01]  /*b4e0*/  FFMA.FTZ R5, R3, UR5, R17 ;  /* 0x0000000503057c23 */ /* 0x000fe20008010011 */
[----:B------:R-:W-:Y:S01]  /*b4f0*/  VIADD R3, R0, 0x30 ;  /* 0x0000003000037836 */ /* 0x000fe20000000000 */
[----:B------:R-:W-:Y:S01]  /*b500*/  FSEL R221, R7, -INF , !P6 ;  /* 0xff80000007dd7808 */ /* 0x000fe20007000000 */
[----:B------:R1:W-:Y:S01]  /*b510*/  MUFU.TANH R13, R4 ;  /* 0x00000004000d7308 */ /* 0x0003e20000002400 */
[----:B------:R-:W-:Y:S01]  /*b520*/  FSEL R222, R6, -INF , !P5 ;  /* 0xff80000006de7808 */ /* 0x000fe20006800000 */
[----:B------:R-:W-:Y:S01]  /*b530*/  FMUL.FTZ R7, R240, UR24 ;  /* 0x00000018f0077c20 */ /* 0x000fe20008410000 */
[----:B------:R-:W-:-:S02]  /*b540*/  FSEL R223, R8, -INF , !P4 ;  /* 0xff80000008df7808 */ /* 0x000fc40006000000 */
[C---:B------:R-:W-:Y:S02]  /*b550*/  ISETP.GE.AND P0, PT, R3.reuse, R23, PT ;  /* 0x000000170300720c */ /* 0x040fe40003f06270 */
[C---:B------:R-:W-:Y:S01]  /*b560*/  ISETP.GE.AND P6, PT, R3.reuse, R22, PT ;  /* 0x000000160300720c */ /* 0x040fe20003fc6270 */
[----:B------:R3:W-:Y:S01]  /*b570*/  MUFU.TANH R8, R7 ;  /* 0x0000000700087308 */ /* 0x0007e20000002400 */
[C---:B------:R-:W-:Y:S02]  /*b580*/  ISETP.GE.AND P5, PT, R3.reuse, R25, PT ;  /* 0x000000190300720c */ /* 0x040fe40003fa6270 */
[----:B------:R-:W-:Y:S02]  /*b590*/  ISETP.GE.AND P4, PT, R3, R24, PT ;  /* 0x000000180300720c */ /* 0x000fe40003f86270 */
[----:B------:R-:W-:Y:S02]  /*b5a0*/  IADD3 R2, R0, 0x31, RZ ;  /* 0x0000003100027810 */ /* 0x000fe40007ffe0ff */
[----:B------:R-:W-:-:S02]  /*b5b0*/  FSEL R246, R5, -INF , !P1 ;  /* 0xff80000005f67808 */ /* 0x000fc40004800000 */
[----:B-1----:R-:W-:Y:S01]  /*b5c0*/  I2FP.F32.S32 R4, R3 ;  /* 0x0000000300047245 */ /* 0x002fe20000201400 */
[----:B------:R-:W-:Y:S01]  /*b5d0*/  FMUL.FTZ R3, R34, UR24 ;  /* 0x0000001822037c20 */ /* 0x000fe20008410000 */
[----:B------:R-:W-:-:S03]  /*b5e0*/  ISETP.GE.AND P1, PT, R2, R23, PT ;  /* 0x000000170200720c */ /* 0x000fc60003f26270 */
[----:B------:R2:W-:Y:S01]  /*b5f0*/  MUFU.TANH R11, R3 ;  /* 0x00000003000b7308 */ /* 0x0005e20000002400 */
[C---:B------:R-:W-:Y:S01]  /*b600*/  FFMA.FTZ R6, R4.reuse, UR5, R40 ;  /* 0x0000000504067c23 */ /* 0x040fe20008010028 */
[----:B------:R-:W-:Y:S01]  /*b610*/  FFMA.FTZ R5, R4, UR5, R16 ;  /* 0x0000000504057c23 */ /* 0x000fe20008010010 */
[----:B---3--:R-:W-:-:S03]  /*b620*/  FMUL.FTZ R7, R242, UR24 ;  /* 0x00000018f2077c20 */ /* 0x008fc60008410000 */
[----:B------:R-:W-:Y:S02]  /*b630*/  FSEL R240, R6, -INF , !P0 ;  /* 0xff80000006f07808 */ /* 0x000fe40004000000 */
[----:B------:R-:W-:Y:S01]  /*b640*/  FSEL R247, R5, -INF , !P6 ;  /* 0xff80000005f77808 */ /* 0x000fe20007000000 */
[----:B------:R-:W1:Y:S01]  /*b650*/  MUFU.TANH R7, R7 ;  /* 0x0000000700077308 */ /* 0x000e620000002400 */
[C---:B------:R-:W-:Y:S02]  /*b660*/  ISETP.GE.AND P0, PT, R2.reuse, R22, PT ;  /* 0x000000160200720c */ /* 0x040fe40003f06270 */
[----:B------:R-:W-:Y:S01]  /*b670*/  ISETP.GE.AND P6, PT, R2, R25, PT ;  /* 0x000000190200720c */ /* 0x000fe20003fc6270 */
[C---:B--2---:R-:W-:Y:S01]  /*b680*/  FFMA.FTZ R3, R4.reuse, UR5, R10 ;  /* 0x0000000504037c23 */ /* 0x044fe2000801000a */
[----:B------:R-:W-:Y:S01]  /*b690*/  FFMA.FTZ R4, R4, UR5, R12 ;  /* 0x0000000504047c23 */ /* 0x000fe2000801000c */
[----:B------:R-:W-:Y:S01]  /*b6a0*/  FMUL.FTZ R10, R142, UR24 ;  /* 0x000000188e0a7c20 */ /* 0x000fe20008410000 */
[----:B------:R-:W-:-:S02]  /*b6b0*/  FMUL.FTZ R12, R241, UR24 ;  /* 0x00000018f10c7c20 */ /* 0x000fc40008410000 */
[----:B------:R-:W-:Y:S02]  /*b6c0*/  FSEL R133, R3, -INF , !P5 ;  /* 0xff80000003857808 */ /* 0x000fe40006800000 */
[----:B------:R-:W-:Y:S01]  /*b6d0*/  I2FP.F32.S32 R3, R2 ;  /* 0x0000000200037245 */ /* 0x000fe20000201400 */
[----:B------:R-:W2:Y:S01]  /*b6e0*/  MUFU.TANH R10, R10 ;  /* 0x0000000a000a7308 */ /* 0x000ea20000002400 */
[----:B------:R-:W-:Y:S02]  /*b6f0*/  FSEL R53, R4, -INF , !P4 ;  /* 0xff80000004357808 */ /* 0x000fe40006000000 */
[----:B------:R-:W-:Y:S01]  /*b700*/  ISETP.GE.AND P5, PT, R2, R24, PT ;  /* 0x000000180200720c */ /* 0x000fe20003fa6270 */
[C---:B------:R-:W-:Y:S01]  /*b710*/  FFMA.FTZ R6, R3.reuse, UR5, R43 ;  /* 0x0000000503067c23 */ /* 0x040fe2000801002b */
[C---:B------:R-:W-:Y:S01]  /*b720*/  FFMA.FTZ R5, R3.reuse, UR5, R39 ;  /* 0x0000000503057c23 */ /* 0x040fe20008010027 */
[----:B------:R-:W-:Y:S01]  /*b730*/  FFMA.FTZ R4, R3, UR5, R14 ;  /* 0x0000000503047c23 */ /* 0x000fe2000801000e */
[----:B------:R-:W-:-:S02]  /*b740*/  VIADD R2, R0, 0x38 ;  /* 0x0000003800027836 */ /* 0x000fc40000000000 */
[----:B------:R-:W-:Y:S01]  /*b750*/  FFMA.FTZ R3, R3, UR5, R15 ;  /* 0x0000000503037c23 */ /* 0x000fe2000801000f */
[----:B------:R-:W-:Y:S01]  /*b760*/  FSEL R42, R6, -INF , !P1 ;  /* 0xff800000062a7808 */ /* 0x000fe20004800000 */
[----:B------:R-:W-:Y:S01]  /*b770*/  FMUL.FTZ R14, R243, UR24 ;  /* 0x00000018f30e7c20 */ /* 0x000fe20008410000 */
[----:B------:R-:W-:Y:S02]  /*b780*/  FSEL R142, R5, -INF , !P0 ;  /* 0xff800000058e7808 */ /* 0x000fe40004000000 */
[----:B------:R-:W-:Y:S02]  /*b790*/  FSEL R47, R4, -INF , !P6 ;  /* 0xff800000042f7808 */ /* 0x000fe40007000000 */
[C---:B------:R-:W-:Y:S02]  /*b7a0*/  ISETP.GE.AND P4, PT, R2.reuse, R23, PT ;  /* 0x000000170200720c */ /* 0x040fe40003f86270 */
[C---:B------:R-:W-:Y:S02]  /*b7b0*/  ISETP.GE.AND P1, PT, R2.reuse, R22, PT ;  /* 0x000000160200720c */ /* 0x040fe40003f26270 */
[----:B------:R-:W-:-:S02]  /*b7c0*/  ISETP.GE.AND P0, PT, R2, R25, PT ;  /* 0x000000190200720c */ /* 0x000fc40003f06270 */
[----:B------:R-:W-:Y:S02]  /*b7d0*/  ISETP.GE.AND P6, PT, R2, R24, PT ;  /* 0x000000180200720c */ /* 0x000fe40003fc6270 */
[----:B------:R-:W-:Y:S02]  /*b7e0*/  I2FP.F32.S32 R2, R2 ;  /* 0x0000000200027245 */ /* 0x000fe40000201400 */
[----:B------:R-:W-:Y:S02]  /*b7f0*/  FSEL R55, R3, -INF , !P5 ;  /* 0xff80000003377808 */ /* 0x000fe40006800000 */
[----:B------:R-:W-:Y:S01]  /*b800*/  ISETP.GE.AND P5, PT, R0, R23, PT ;  /* 0x000000170000720c */ /* 0x000fe20003fa6270 */
[C---:B-1----:R-:W-:Y:S01]  /*b810*/  FFMA.FTZ R7, R2.reuse, UR5, R7 ;  /* 0x0000000502077c23 */ /* 0x042fe20008010007 */
[C---:B------:R-:W-:Y:S01]  /*b820*/  FFMA.FTZ R5, R2.reuse, UR5, R13 ;  /* 0x0000000502057c23 */ /* 0x040fe2000801000d */
[C---:B------:R-:W-:Y:S01]  /*b830*/  FFMA.FTZ R4, R2.reuse, UR5, R11 ;  /* 0x0000000502047c23 */ /* 0x040fe2000801000b */
[----:B------:R-:W-:Y:S01]  /*b840*/  FFMA.FTZ R6, R2, UR5, R8 ;  /* 0x0000000502067c23 */ /* 0x000fe20008010008 */
[----:B------:R-:W-:Y:S01]  /*b850*/  I2FP.F32.S32 R2, R0 ;  /* 0x0000000000027245 */ /* 0x000fe20000201400 */
[----:B------:R-:W1:Y:S01]  /*b860*/  MUFU.TANH R8, R12 ;  /* 0x0000000c00087308 */ /* 0x000e620000002400 */
[----:B------:R-:W-:-:S02]  /*b870*/  FSEL R132, R7, -INF , !P6 ;  /* 0xff80000007847808 */ /* 0x000fc40007000000 */
[----:B------:R-:W-:Y:S01]  /*b880*/  FSEL R242, R6, -INF , !P0 ;  /* 0xff80000006f27808 */ /* 0x000fe20004000000 */
[----:B--2---:R-:W-:Y:S01]  /*b890*/  FFMA.FTZ R3, R2, UR5, R10 ;  /* 0x0000000502037c23 */ /* 0x004fe2000801000a */
[----:B------:R-:W-:Y:S01]  /*b8a0*/  ISETP.GE.AND P0, PT, R0, R24, PT ;  /* 0x000000180000720c */ /* 0x000fe20003f06270 */
[----:B------:R-:W-:Y:S01]  /*b8b0*/  FFMA.FTZ R6, R2, UR5, R237 ;  /* 0x0000000502067c23 */ /* 0x000fe200080100ed */
[----:B------:R-:W-:Y:S01]  /*b8c0*/  FSEL R41, R5, -INF , !P4 ;  /* 0xff80000005297808 */ /* 0x000fe20006000000 */
[----:B------:R2:W3:Y:S01]  /*b8d0*/  MUFU.TANH R7, R14 ;  /* 0x0000000e00077308 */ /* 0x0004e20000002400 */
[----:B------:R-:W-:Y:S01]  /*b8e0*/  FSEL R35, R4, -INF , !P1 ;  /* 0xff80000004237808 */ /* 0x000fe20004800000 */
[----:B------:R-:W-:Y:S01]  /*b8f0*/  FFMA.FTZ R5, R2, UR5, R239 ;  /* 0x0000000502057c23 */ /* 0x000fe200080100ef */
[----:B------:R-:W-:Y:S01]  /*b900*/  ISETP.GE.AND P4, PT, R0, R22, PT ;  /* 0x000000160000720c */ /* 0x000fe20003f86270 */
[----:B------:R-:W-:Y:S01]  /*b910*/  FFMA.FTZ R4, R2, UR5, R238 ;  /* 0x0000000502047c23 */ /* 0x000fe200080100ee */
[----:B------:R-:W-:-:S02]  /*b920*/  ISETP.GE.AND P1, PT, R0, R25, PT ;  /* 0x000000190000720c */ /* 0x000fc40003f26270 */
[----:B------:R-:W-:Y:S02]  /*b930*/  FSEL R17, R3, -INF , !P0 ;  /* 0xff80000003117808 */ /* 0x000fe40004000000 */
[----:B------:R-:W-:Y:S02]  /*b940*/  IADD3 R0, R0, 0x39, RZ ;  /* 0x0000003900007810 */ /* 0x000fe40007ffe0ff */
[----:B------:R-:W-:Y:S02]  /*b950*/  PLOP3.LUT P0, PT, PT, PT, UP0, 0x80, 0x0 ;  /* 0x000000000000781c */ /* 0x000fe40003f0f008 */
[----:B------:R-:W-:Y:S02]  /*b960*/  I2FP.F32.S32 R2, R0 ;  /* 0x0000000000027245 */ /* 0x000fe40000201400 */
[----:B------:R-:W-:Y:S02]  /*b970*/  FSEL R15, R4, -INF , !P4 ;  /* 0xff800000040f7808 */ /* 0x000fe40006000000 */
[----:B--2---:R-:W-:Y:S01]  /*b980*/  FSEL R14, R5, -INF , !P5 ;  /* 0xff800000050e7808 */ /* 0x004fe20006800000 */
[----:B------:R-:W-:Y:S01]  /*b990*/  FFMA.FTZ R4, R2, UR5, R33 ;  /* 0x0000000502047c23 */ /* 0x000fe20008010021 */
[----:B------:R-:W-:Y:S01]  /*b9a0*/  FSEL R16, R6, -INF , !P1 ;  /* 0xff80000006107808 */ /* 0x000fe20004800000 */
[----:B------:R-:W-:Y:S01]  /*b9b0*/  FFMA.FTZ R3, R2, UR5, R9 ;  /* 0x0000000502037c23 */ /* 0x000fe20008010009 */
[----:B------:R-:W-:-:S02]  /*b9c0*/  ISETP.GE.AND P6, PT, R0, R23, PT ;  /* 0x000000170000720c */ /* 0x000fc40003fc6270 */
[C---:B------:R-:W-:Y:S02]  /*b9d0*/  ISETP.GE.AND P5, PT, R0.reuse, R22, PT ;  /* 0x000000160000720c */ /* 0x040fe40003fa6270 */
[C---:B------:R-:W-:Y:S02]  /*b9e0*/  ISETP.GE.AND P4, PT, R0.reuse, R25, PT ;  /* 0x000000190000720c */ /* 0x040fe40003f86270 */
[----:B------:R-:W-:Y:S01]  /*b9f0*/  ISETP.GE.AND P1, PT, R0, R24, PT ;  /* 0x000000180000720c */ /* 0x000fe20003f26270 */
[C---:B-1----:R-:W-:Y:S01]  /*ba00*/  FFMA.FTZ R0, R2.reuse, UR5, R8 ;  /* 0x0000000502007c23 */ /* 0x042fe20008010008 */
[----:B---3--:R-:W-:Y:S01]  /*ba10*/  FFMA.FTZ R2, R2, UR5, R7 ;  /* 0x0000000502027c23 */ /* 0x008fe20008010007 */
[----:B------:R-:W-:Y:S02]  /*ba20*/  FSEL R33, R4, -INF , !P6 ;  /* 0xff80000004217808 */ /* 0x000fe40007000000 */
[----:B------:R-:W-:Y:S02]  /*ba30*/  FSEL R34, R3, -INF , !P5 ;  /* 0xff80000003227808 */ /* 0x000fe40006800000 */
[----:B------:R-:W-:-:S02]  /*ba40*/  FSEL R241, R0, -INF , !P4 ;  /* 0xff80000000f17808 */ /* 0x000fc40006000000 */
        /* <DEDUP_REMOVED lines=11> */
[----:B------:R-:W4:Y:S03]  /*bb00*/  @!P2 LDC.64 R6, c[0x0][0x218] ;  /* 0x00008600ff06ab82 */ /* 0x000f260000000a00 */
        /* <DEDUP_REMOVED lines=10> */
[C---:B-1----:R-:W-:Y:S02]  /*bbb0*/  @!P3 LEA R4, P1, R2.reuse, R4, 0x1 ;  /* 0x000000040204b211 */ /* 0x042fe400078208ff */
[C---:B------:R-:W-:Y:S02]  /*bbc0*/  IADD3 R0, P4, R2.reuse, UR32, RZ ;  /* 0x0000002002007c10 */ /* 0x040fe4000ff9e0ff */
[C---:B------:R-:W-:Y:S02]  /*bbd0*/  @!P3 LEA.HI.X R5, R2.reuse, R5, R3, 0x1, P1 ;  /* 0x000000050205b211 */ /* 0x040fe400008f0c03 */
[----:B----4-:R-:W-:-:S03]  /*bbe0*/  @!P2 LEA R6, P1, R2, R6, 0x1 ;  /* 0x000000060206a211 */ /* 0x010fc600078208ff */
[----:B------:R-:W-:Y:S01]  /*bbf0*/  @!PT LDS RZ, [RZ] ;  /* 0x00000000fffff984 */ /* 0x000fe20000000800 */
[----:B------:R-:W-:Y:S01]  /*bc00*/  @!PT LDS RZ, [RZ] ;  /* 0x00000000fffff984 */ /* 0x000fe20000000800 */
[----:B------:R-:W-:Y:S01]  /*bc10*/  @!PT LDS RZ, [RZ] ;  /* 0x00000000fffff984 */ /* 0x000fe20000000800 */
[----:B------:R1:W-:Y:S01]  /*bc20*/  @!P3 LDGSTS.E.BYPASS.LTC128B.128 [R236+0x8000], desc[UR20][R4.64] ;  /* 0x0800000004ecbfae */ /* 0x0003e2000b901d54 */
[----:B------:R-:W-:Y:S02]  /*bc30*/  @!P2 LEA.HI.X R7, R2, R7, R3, 0x1, P1 ;  /* 0x000000070207a211 */ /* 0x000fe400008f0c03 */
[----:B------:R-:W-:Y:S01]  /*bc40*/  IADD3.X R3, R3, UR31, RZ, P4, !PT ;  /* 0x0000001f03037c10 */ /* 0x000fe2000a7fe4ff */
[----:B------:R2:W-:Y:S04]  /*bc50*/  @P2 STS.128 [R236+0xa000], RZ ;  /* 0x00a000ffec002388 */ /* 0x0005e80000000c00 */
[----:B------:R-:W-:Y:S01]  /*bc60*/  @!PT LDS RZ, [RZ] ;  /* 0x00000000fffff984 */ /* 0x000fe20000000800 */
[----:B------:R-:W-:Y:S01]  /*bc70*/  @!PT LDS RZ, [RZ] ;  /* 0x00000000fffff984 */ /* 0x000fe20000000800 */
[----:B------:R-:W-:Y:S01]  /*bc80*/  @!PT LDS RZ, [RZ] ;  /* 0x00000000fffff984 */ /* 0x000fe20000000800 */
[----:B------:R3:W-:Y:S04]  /*bc90*/  @!P2 LDGSTS.E.BYPASS.LTC128B.128 [R236+0xa000], desc[UR20][R6.64+0x80] ;  /* 0x0a00008006ecafae */ /* 0x0007e8000b901d54 */
[----:B------:R2:W-:Y:S01]  /*bca0*/  @P3 STS.128 [R236+0x8800], RZ ;  /* 0x008800ffec003388 */ /* 0x0005e20000000c00 */
[----:B-1----:R-:W-:-:S04]  /*bcb0*/  @!P3 LEA R4, P1, R0, R8, 0x1 ;  /* 0x000000080004b211 */ /* 0x002fc800078208ff */
[C---:B------:R-:W-:Y:S02]  /*bcc0*/  @!P3 LEA.HI.X R5, R0.reuse, R9, R3, 0x1, P1 ;  /* 0x000000090005b211 */ /* 0x040fe400008f0c03 */
[----:B------:R-:W1:Y:S03]  /*bcd0*/  @!P3 LDC.64 R8, c[0x0][0x218] ;  /* 0x00008600ff08bb82 */ /* 0x000e660000000a00 */
[----:B------:R-:W-:Y:S01]  /*bce0*/  @!PT LDS RZ, [RZ] ;  /* 0x00000000fffff984 */ /* 0x000fe20000000800 */
[----:B------:R-:W-:Y:S01]  /*bcf0*/  @!PT LDS RZ, [RZ] ;  /* 0x00000000fffff984 */ /* 0x000fe20000000800 */
[----:B------:R-:W-:Y:S01]  /*bd00*/  @!PT LDS RZ, [RZ] ;  /* 0x00000000fffff984 */ /* 0x000fe20000000800 */
[----:B------:R4:W-:Y:S04]  /*bd10*/  @!P3 LDGSTS.E.BYPASS.LTC128B.128 [R236+0x8800], desc[UR20][R4.64] ;  /* 0x0880000004ecbfae */ /* 0x0009e8000b901d54 */
[----:B------:R2:W-:Y:S01]  /*bd20*/  @P2 STS.128 [R236+0xa800], RZ ;  /* 0x00a800ffec002388 */ /* 0x0005e20000000c00 */
[----:B---3--:R-:W3:Y:S01]  /*bd30*/  @!P2 LDC.64 R6, c[0x0][0x218] ;  /* 0x00008600ff06ab82 */ /* 0x008ee20000000a00 */
[----:B----4-:R-:W-:-:S04]  /*bd40*/  @!P2 LEA R4, P1, R0, R12, 0x1 ;  /* 0x0000000c0004a211 */ /* 0x010fc800078208ff */
[C---:B------:R-:W-:Y:S02]  /*bd50*/  @!P2 LEA.HI.X R5, R0.reuse, R13, R3, 0x1, P1 ;  /* 0x0000000d0005a211 */ /* 0x040fe400008f0c03 */
[----:B------:R-:W-:-:S03]  /*bd60*/  IADD3 R0, P1, R0, UR32, RZ ;  /* 0x0000002000007c10 */ /* 0x000fc6000ff3e0ff */
[----:B------:R-:W-:Y:S01]  /*bd70*/  @!PT LDS RZ, [RZ] ;  /* 0x00000000fffff984 */ /* 0x000fe20000000800 */
[----:B------:R-:W-:Y:S01]  /*bd80*/  @!PT LDS RZ, [RZ] ;  /* 0x00000000fffff984 */ /* 0x000fe20000000800 */
[----:B------:R-:W-:Y:S01]  /*bd90*/  @!PT LDS RZ, [RZ] ;  /* 0x00000000fffff984 */ /* 0x000fe20000000800 */
[----:B------:R4:W-:Y:S01]  /*bda0*/  @!P2 LDGSTS.E.BYPASS.LTC128B.128 [R236+0xa800], desc[UR20][R4.64+0x80] ;  /* 0x0a80008004ecafae */ /* 0x0009e2000b901d54 */
[----:B------:R-:W-:Y:S02]  /*bdb0*/  IADD3.X R3, R3, UR31, RZ, P1, !PT ;  /* 0x0000001f03037c10 */ /* 0x000fe40008ffe4ff */
[C---:B-1----:R-:W-:Y:S01]  /*bdc0*/  @!P3 LEA R8, P5, R0.reuse, R8, 0x1 ;  /* 0x000000080008b211 */ /* 0x042fe200078a08ff */
[----:B------:R2:W-:Y:S01]  /*bdd0*/  @P3 STS.128 [R236+0x9000], RZ ;  /* 0x009000ffec003388 */ /* 0x0005e20000000c00 */
[C---:B---3--:R-:W-:Y:S02]  /*bde0*/  @!P2 LEA R6, P1, R0.reuse, R6, 0x1 ;  /* 0x000000060006a211 */ /* 0x048fe400078208ff */
[C---:B------:R-:W-:Y:S02]  /*bdf0*/  IADD3 R2, P4, R0.reuse, UR32, RZ ;  /* 0x0000002000027c10 */ /* 0x040fe4000ff9e0ff */
[C-C-:B------:R-:W-:Y:S02]  /*be00*/  @!P3 LEA.HI.X R9, R0.reuse, R9, R3.reuse, 0x1, P5 ;  /* 0x000000090009b211 */ /* 0x140fe400028f0c03 */
[----:B------:R-:W-:-:S02]  /*be10*/  @!P2 LEA.HI.X R7, R0, R7, R3, 0x1, P1 ;  /* 0x000000070007a211 */ /* 0x000fc400008f0c03 */
[----:B------:R-:W-:Y:S01]  /*be20*/  IADD3.X R3, R3, UR31, RZ, P4, !PT ;  /* 0x0000001f03037c10 */ /* 0x000fe2000a7fe4ff */
        /* <DEDUP_REMOVED lines=10> */
[----:B----4-:R-:W-:-:S04]  /*bed0*/  @!P3 LEA R4, P1, R2, R10, 0x1 ;  /* 0x0000000a0204b211 */ /* 0x010fc800078208ff */
        /* <DEDUP_REMOVED lines=14> */
.L_x_524:
[----:B------:R-:W-:Y:S05]  /*bfc0*/  BSYNC B0 ;  /* 0x0000000000007941 */ /* 0x000fea0003800000 */
.L_x_523:
[----:B------:R-:W0:Y:S02]  /*bfd0*/  LDGDEPBAR ;  /* 0x00000000000079af */ /* 0x000e240000000000 */
.L_x_522:
[----:B------:R-:W-:Y:S04]  /*bfe0*/  STL [R1+0xac], R231 ;  /* 0x0000ace701007387 */ /* 0x000fe80000100800 */
[----:B------:R3:W-:Y:S04]  /*bff0*/  STL [R1+0xa8], R230 ;  /* 0x0000a8e601007387 */ /* 0x0007e80000100800 */
        /* <DEDUP_REMOVED lines=63> */
[----:B------:R-:W2:Y:S03]  /*c3f0*/  SHFL.BFLY PT, R5, R3, 0x2, 0x1f ;  /* 0x0c401f0003057f89 */ /* 0x000ea600000e0000 */
        /* <DEDUP_REMOVED lines=15> */
[----:B------:R-:W-:Y:S01]  /*c4f0*/  FFMA.FTZ R4, R29, UR19, -R3 ;  /* 0x000000131d047c23 */ /* 0x000fe20008010803 */
[----:B------:R-:W-:-:S03]  /*c500*/  FSETP.NEU.FTZ.AND P4, PT, R238, -INF , PT ;  /* 0xff800000ee00780b */ /* 0x000fc60003f9d000 */
[----:B------:R1:W-:Y:S02]  /*c510*/  MUFU.EX2 R39, R4 ;  /* 0x0000000400277308 */ /* 0x0003e40000000800 */
[----:B-1----:R-:W-:-:S06]  /*c520*/  FFMA.FTZ R4, R27, UR19, -R3 ;  /* 0x000000131b047c23 */ /* 0x002fcc0008010803 */
[----:B------:R1:W-:Y:S02]  /*c530*/  MUFU.EX2 R24, R4 ;  /* 0x0000000400187308 */ /* 0x0003e40000000800 */
[----:B-1----:R-:W-:-:S06]  /*c540*/  FFMA.FTZ R4, R21, UR19, -R3 ;  /* 0x0000001315047c23 */ /* 0x002fcc0008010803 */
[----:B------:R-:W1:Y:S02]  /*c550*/  MUFU.EX2 R46, R4 ;  /* 0x00000004002e7308 */ /* 0x000e640000000800 */
[----:B-1----:R-:W-:Y:S02]  /*c560*/  F2FP.BF16.F32.PACK_AB R11, R46, R24 ;  /* 0x000000182e0b723e */ /* 0x002fe400000010ff */
[----:B---3--:R-:W-:-:S04]  /*c570*/  FMNMX.FTZ R2, R230, R2, !PT ;  /* 0x00000002e6027209 */ /* 0x008fc80007810000 */
[----:B------:R-:W-:-:S04]  /*c580*/  FMNMX.FTZ R2, R250, R2, !PT ;  /* 0x00000002fa027209 */ /* 0x000fc80007810000 */
        /* <DEDUP_REMOVED lines=11> */
[----:B-1----:R-:W-:Y:S01]  /*c640*/  FFMA.FTZ R5, R20, UR19, -R2 ;  /* 0x0000001314057c23 */ /* 0x002fe20008010802 */
[----:B------:R-:W-:-:S04]  /*c650*/  FMUL.FTZ R20, R238, UR19 ;  /* 0x00000013ee147c20 */ /* 0x000fc80008410000 */
[----:B------:R1:W3:Y:S01]  /*c660*/  MUFU.EX2 R45, R5 ;  /* 0x00000005002d7308 */ /* 0x0002e20000000800 */
[----:B------:R-:W-:Y:S02]  /*c670*/  FSEL R20, R20, RZ, P4 ;  /* 0x000000ff14147208 */ /* 0x000fe40002000000 */
[----:B--2---:R-:W-:-:S03]  /*c680*/  FMNMX.FTZ R0, R0, R6, !PT ;  /* 0x0000000600007209 */ /* 0x004fc60007810000 */
[----:B------:R-:W-:-:S04]  /*c690*/  FFMA.FTZ R4, R16, UR19, -R20 ;  /* 0x0000001310047c23 */ /* 0x000fc80008010814 */
[----:B------:R2:W-:Y:S01]  /*c6a0*/  MUFU.EX2 R229, R4 ;  /* 0x0000000400e57308 */ /* 0x0005e20000000800 */
[----:B-1----:R-:W-:Y:S01]  /*c6b0*/  FFMA.FTZ R5, R19, UR19, -R2 ;  /* 0x0000001313057c23 */ /* 0x002fe20008010802 */
[----:B---3--:R-:W-:-:S06]  /*c6c0*/  F2FP.BF16.F32.PACK_AB R8, R45, R231 ;  /* 0x000000e72d08723e */ /* 0x008fcc00000010ff */
[----:B------:R1:W-:Y:S01]  /*c6d0*/  MUFU.EX2 R25, R5 ;  /* 0x0000000500197308 */ /* 0x0003e20000000800 */
[----:B--2---:R-:W-:-:S05]  /*c6e0*/  FSEL R4, R252, RZ, P6 ;  /* 0x000000fffc047208 */ /* 0x004fca0003000000 */
[----:B------:R-:W-:Y:S01]  /*c6f0*/  FADD.FTZ R4, R138, -R4 ;  /* 0x800000048a047221 */ /* 0x000fe20000010000 */
[----:B------:R-:W-:-:S03]  /*c700*/  MOV R138, R54 ;  /* 0x00000036008a7202 */ /* 0x000fc60000000f00 */
[----:B------:R-:W-:Y:S01]  /*c710*/  FMUL.FTZ R27, R4, UR19 ;  /* 0x00000013041b7c20 */ /* 0x000fe20008410000 */
[----:B-1----:R-:W-:-:S04]  /*c720*/  FFMA.FTZ R5, R18, UR19, -R2 ;  /* 0x0000001312057c23 */ /* 0x002fc80008010802 */
[----:B------:R1:W2:Y:S08]  /*c730*/  MUFU.EX2 R9, R5 ;  /* 0x0000000500097308 */ /* 0x0002b00000000800 */
[----:B------:R-:W3:Y:S01]  /*c740*/  MUFU.EX2 R27, R27 ;  /* 0x0000001b001b7308 */ /* 0x000ee20000000800 */
[----:B-1----:R-:W-:Y:S01]  /*c750*/  FFMA.FTZ R5, R15, UR19, -R3 ;  /* 0x000000130f057c23 */ /* 0x002fe20008010803 */
[----:B--2---:R-:W-:Y:S01]  /*c760*/  MOV R29, R9 ;  /* 0x00000009001d7202 */ /* 0x004fe20000000f00 */
[----:B------:R-:W-:Y:S05]  /*c770*/  LDSM.16.MT88.4 R12, [R225+0xc000] ;  /* 0x00c00000e10c783b */ /* 0x000fea0000004200 */
[----:B------:R1:W2:Y:S01]  /*c780*/  MUFU.EX2 R43, R5 ;  /* 0x00000005002b7308 */ /* 0x0002a20000000800 */
[----:B------:R-:W-:Y:S01]  /*c790*/  F2FP.BF16.F32.PACK_AB R10, R29, R25 ;  /* 0x000000191d0a723e */ /* 0x000fe200000010ff */
[-C--:B---3--:R-:W-:Y:S01]  /*c7a0*/  FMUL.FTZ R148, R148, R27.reuse ;  /* 0x0000001b94947220 */ /* 0x088fe20000410000 */
        /* <DEDUP_REMOVED lines=11> */
[----:B-----5:R-:W-:Y:S01]  /*c860*/  FMUL.FTZ R68, R68, R27 ;  /* 0x0000001b44447220 */ /* 0x020fe20000410000 */
[----:B-1----:R-:W1:Y:S01]  /*c870*/  SHFL.BFLY PT, R5, R0, 0x1, 0x1f ;  /* 0x0c201f0000057f89 */ /* 0x002e6200000e0000 */
[----:B--2---:R-:W-:Y:S01]  /*c880*/  F2FP.BF16.F32.PACK_AB R9, R39, R43 ;  /* 0x0000002b2709723e */ /* 0x004fe200000010ff */
        /* <DEDUP_REMOVED lines=19> */
[----:B-1----:R-:W-:Y:S01]  /*c9c0*/  FMNMX.FTZ R237, R0, R5, !PT ;  /* 0x0000000500ed7209 */ /* 0x002fe20007810000 */
[----:B------:R-:W-:-:S03]  /*c9d0*/  FFMA.FTZ R0, R31, UR19, -R20 ;  /* 0x000000131f007c23 */ /* 0x000fc60008010814 */
[C---:B------:R-:W-:Y:S01]  /*c9e0*/  FSETP.NEU.FTZ.AND P1, PT, R237.reuse, -INF , PT ;  /* 0xff800000ed00780b */ /* 0x040fe20003f3d000 */
[----:B------:R1:W-:Y:S01]  /*c9f0*/  MUFU.EX2 R38, R0 ;  /* 0x0000000000267308 */ /* 0x0003e20000000800 */
[----:B------:R-:W-:-:S05]  /*ca00*/  FMUL.FTZ R21, R237, UR19 ;  /* 0x00000013ed157c20 */ /* 0x000fca0008410000 */
[----:B------:R-:W-:Y:S01]  /*ca10*/  FSEL R21, R21, RZ, P1 ;  /* 0x000000ff15157208 */ /* 0x000fe20000800000 */
[----:B-1----:R-:W-:Y:S01]  /*ca20*/  FFMA.FTZ R0, R28, UR19, -R20 ;  /* 0x000000131c007c23 */ /* 0x002fe20008010814 */
[----:B------:R-:W-:-:S03]  /*ca30*/  MOV R28, R55 ;  /* 0x00000037001c7202 */ /* 0x000fc60000000f00 */
[----:B------:R1:W-:Y:S02]  /*ca40*/  MUFU.EX2 R23, R0 ;  /* 0x0000000000177308 */ /* 0x0003e40000000800 */
[----:B-1----:R-:W-:-:S06]  /*ca50*/  FFMA.FTZ R0, R26, UR19, -R20 ;  /* 0x000000131a007c23 */ /* 0x002fcc0008010814 */
[----:B------:R1:W2:Y:S02]  /*ca60*/  MUFU.EX2 R6, R0 ;  /* 0x0000000000067308 */ /* 0x0002a40000000800 */
[--C-:B-1----:R-:W-:Y:S02]  /*ca70*/  FFMA.FTZ R0, R17, UR19, -R21.reuse ;  /* 0x0000001311007c23 */ /* 0x102fe40008010815 */
[----:B------:R-:W1:Y:S04]  /*ca80*/  LDSM.16.MT88.4 R16, [R226+0xc000] ;  /* 0x00c00000e210783b */ /* 0x000e680000004200 */
[----:B------:R3:W-:Y:S02]  /*ca90*/  MUFU.EX2 R224, R0 ;  /* 0x0000000000e07308 */ /* 0x0007e40000000800 */
[----:B---3--:R-:W-:-:S06]  /*caa0*/  FFMA.FTZ R0, R36, UR19, -R21 ;  /* 0x0000001324007c23 */ /* 0x008fcc0008010815 */
[----:B------:R3:W4:Y:S02]  /*cab0*/  MUFU.EX2 R44, R0 ;  /* 0x00000000002c7308 */ /* 0x0007240000000800 */
[----:B---3--:R-:W-:Y:S01]  /*cac0*/  FFMA.FTZ R0, R30, UR19, -R21 ;  /* 0x000000131e007c23 */ /* 0x008fe20008010815 */
[----:B--2---:R-:W-:Y:S02]  /*cad0*/  MOV R30, R6 ;  /* 0x00000006001e7202 */ /* 0x004fe40000000f00 */
[----:B----4-:R-:W-:-:S03]  /*cae0*/  F2FP.BF16.F32.PACK_AB R5, R44, R224 ;  /* 0x000000e02c05723e */ /* 0x010fc600000010ff */
[----:B------:R2:W-:Y:S01]  /*caf0*/  MUFU.EX2 R22, R0 ;  /* 0x0000000000167308 */ /* 0x0005e20000000800 */
[----:B------:R-:W-:Y:S02]  /*cb00*/  F2FP.BF16.F32.PACK_AB R6, R30, R23 ;  /* 0x000000171e06723e */ /* 0x000fe400000010ff */
        /* <DEDUP_REMOVED lines=11> */
[----:B------:R4:W1:Y:S01]  /*cbc0*/  MUFU.EX2 R40, R0 ;  /* 0x0000000000287308 */ /* 0x0008620000000800 */
        /* <DEDUP_REMOVED lines=13> */
[C---:B------:R-:W-:Y:S01]  /*cca0*/  HMMA.16816.F32.BF16 R148, R8.reuse, R12, R148 ;  /* 0x0000000c0894723c */ /* 0x040fe20000041894 */
[-C--:B------:R-:W-:Y:S01]  /*ccb0*/  FMUL.FTZ R168, R168, R32.reuse ;  /* 0x00000020a8a87220 */ /* 0x080fe20000410000 */
[----:B------:R-:W-:Y:S01]  /*ccc0*/  FMUL.FTZ R169, R169, R32 ;  /* 0x00000020a9a97220 */ /* 0x000fe20000410000 */
[----:B----4-:R-:W-:Y:S01]  /*ccd0*/  FFMA.FTZ R0, R37, UR19, -R21 ;  /* 0x0000001325007c23 */ /* 0x010fe20008010815 */
[-C--:B-1----:R-:W-:Y:S01]  /*cce0*/  FMUL.FTZ R146, R146, R40.reuse ;  /* 0x0000002892927220 */ /* 0x082fe20000410000 */
[-C--:B------:R-:W-:Y:S01]  /*ccf0*/  FMUL.FTZ R147, R147, R40.reuse ;  /* 0x0000002893937220 */ /* 0x080fe20000410000 */
[-C--:B------:R-:W-:Y:S01]  /*cd00*/  FMUL.FTZ R154, R154, R40.reuse ;  /* 0x000000289a9a7220 */ /* 0x080fe20000410000 */
[----:B------:R-:W1:Y:S01]  /*cd10*/  MUFU.EX2 R31, R0 ;  /* 0x00000000001f7308 */ /* 0x000e620000000800 */
[-C--:B------:R-:W-:Y:S01]  /*cd20*/  FMUL.FTZ R155, R155, R40.reuse ;  /* 0x000000289b9b7220 */ /* 0x080fe20000410000 */
[C---:B------:R-:W-:Y:S01]  /*cd30*/  HMMA.16816.F32.BF16 R48, R8.reuse, R14, R156 ;  /* 0x0000000e0830723c */ /* 0x040fe2000004189c */
        /* <DEDUP_REMOVED lines=12> */
[----:B------:R-:W-:Y:S01]  /*ce00*/  MOV R156, R57 ;  /* 0x00000039009c7202 */ /* 0x000fe20000000f00 */
[----:B------:R-:W-:Y:S01]  /*ce10*/  FMUL.FTZ R166, R166, R26 ;  /* 0x0000001aa6a67220 */ /* 0x000fe20000410000 */
[----:B-1----:R-:W-:Y:S01]  /*ce20*/  F2FP.BF16.F32.PACK_AB R7, R31, R22 ;  /* 0x000000161f07723e */ /* 0x002fe200000010ff */
[----:B------:R-:W-:Y:S01]  /*ce30*/  HMMA.16816.F32.BF16 R56, R8, R18, R172 ;  /* 0x000000120838723c */ /* 0x000fe200000418ac */
[--C-:B------:R-:W-:Y:S01]  /*ce40*/  FFMA.FTZ R0, R217, UR19, -R2.reuse ;  /* 0x00000013d9007c23 */ /* 0x100fe20008010802 */
[----:B------:R-:W-:Y:S01]  /*ce50*/  FMUL.FTZ R167, R167, R26 ;  /* 0x0000001aa7a77220 */ /* 0x000fe20000410000 */
[-C--:B------:R-:W-:Y:S01]  /*ce60*/  FMUL.FTZ R160, R160, R32.reuse ;  /* 0x00000020a0a07220 */ /* 0x080fe20000410000 */
[----:B------:R-:W-:Y:S01]  /*ce70*/  FMUL.FTZ R161, R161, R32 ;  /* 0x00000020a1a17220 */ /* 0x000fe20000410000 */
[----:B------:R-:W-:Y:S01]  /*ce80*/  FMUL.FTZ R162, R162, R40 ;  /* 0x00000028a2a27220 */ /* 0x000fe20000410000 */
[C---:B------:R-:W-:Y:S01]  /*ce90*/  HMMA.16816.F32.BF16 R144, R4.reuse, R12, R144 ;  /* 0x0000000c0490723c */ /* 0x040fe20000041890 */
[----:B------:R-:W-:Y:S01]  /*cea0*/  MOV R173, R52 ;  /* 0x0000003400ad7202 */ /* 0x000fe20000000f00 */
[----:B------:R-:W-:Y:S01]  /*ceb0*/  FMUL.FTZ R163, R163, R40 ;  /* 0x00000028a3a37220 */ /* 0x000fe20000410000 */
[----:B------:R-:W-:Y:S01]  /*cec0*/  MOV R172, R38 ;  /* 0x0000002600ac7202 */ /* 0x000fe20000000f00 */
[-C--:B------:R-:W-:Y:S01]  /*ced0*/  FMUL.FTZ R70, R70, R26.reuse ;  /* 0x0000001a46467220 */ /* 0x080fe20000410000 */
[----:B------:R-:W-:Y:S01]  /*cee0*/  FMUL.FTZ R71, R71, R26 ;  /* 0x0000001a47477220 */ /* 0x000fe20000410000 */
[C---:B------:R-:W-:Y:S01]  /*cef0*/  HMMA.16816.F32.BF16 R152, R4.reuse, R14, R152 ;  /* 0x0000000e0498723c */ /* 0x040fe20000041898 */
[----:B------:R-:W1:Y:S01]  /*cf00*/  LDSM.16.MT88.4 R12, [R228+0xc000] ;  /* 0x00c00000e40c783b */ /* 0x000e620000004200 */
[-C--:B------:R-:W-:Y:S01]  /*cf10*/  FMUL.FTZ R72, R72, R32.reuse ;  /* 0x0000002048487220 */ /* 0x080fe20000410000 */
[----:B------:R-:W-:Y:S01]  /*cf20*/  FMUL.FTZ R73, R73, R32 ;  /* 0x0000002049497220 */ /* 0x000fe20000410000 */
[-C--:B------:R-:W-:Y:S01]  /*cf30*/  FMUL.FTZ R74, R74, R40.reuse ;  /* 0x000000284a4a7220 */ /* 0x080fe20000410000 */
[----:B------:R-:W-:Y:S01]  /*cf40*/  FMUL.FTZ R75, R75, R40 ;  /* 0x000000284b4b7220 */ /* 0x000fe20000410000 */
[----:B------:R-:W-:Y:S01]  /*cf50*/  HMMA.16816.F32.BF16 R60, R4, R18, R168 ;  /* 0x00000012043c723c */ /* 0x000fe200000418a8 */
[----:B------:R2:W-:Y:S01]  /*cf60*/  MUFU.EX2 R171, R0 ;  /* 0x0000000000ab7308 */ /* 0x0005e20000000800 */
[----:B------:R-:W-:Y:S01]  /*cf70*/  FMUL.FTZ R82, R82, R26 ;  /* 0x0000001a52527220 */ /* 0x000fe20000410000 */
[-C--:B------:R-:W-:Y:S01]  /*cf80*/  FMUL.FTZ R76, R76, R32.reuse ;  /* 0x000000204c4c7220 */ /* 0x080fe20000410000 */
[----:B------:R-:W-:Y:S01]  /*cf90*/  FMUL.FTZ R77, R77, R32 ;  /* 0x000000204d4d7220 */ /* 0x000fe20000410000 */
[-C--:B------:R-:W-:Y:S01]  /*cfa0*/  FMUL.FTZ R78, R78, R40.reuse ;  /* 0x000000284e4e7220 */ /* 0x080fe20000410000 */
[-C--:B------:R-:W-:Y:S01]  /*cfb0*/  HMMA.16816.F32.BF16 R164, R8, R16.reuse, R164 ;  /* 0x0000001008a4723c */ /* 0x080fe200000418a4 */
[----:B------:R-:W-:Y:S01]  /*cfc0*/  MOV R169, R53 ;  /* 0x0000003500a97202 */ /* 0x000fe20000000f00 */
[----:B------:R-:W-:Y:S01]  /*cfd0*/  FMUL.FTZ R79, R79, R40 ;  /* 0x000000284f4f7220 */ /* 0x000fe20000410000 */
[----:B------:R-:W-:Y:S01]  /*cfe0*/  MOV R168, R39 ;  /* 0x0000002700a87202 */ /* 0x000fe20000000f00 */
[-C--:B------:R-:W-:Y:S01]  /*cff0*/  FMUL.FTZ R83, R83, R26.reuse ;  /* 0x0000001a53537220 */ /* 0x080fe20000410000 */
[-C--:B------:R-:W-:Y:S01]  /*d000*/  FMUL.FTZ R198, R198, R26.reuse ;  /* 0x0000001ac6c67220 */ /* 0x080fe20000410000 */
[----:B------:R-:W-:Y:S01]  /*d010*/  HMMA.16816.F32.BF16 R64, R4, R16, R160 ;  /* 0x000000100440723c */ /* 0x000fe200000418a0 */
[----:B------:R-:W3:Y:S01]  /*d020*/  LDSM.16.MT88.4 R16, [R227+0xc000] ;  /* 0x00c00000e310783b */ /* 0x000ee20000004200 */
[----:B------:R-:W-:Y:S01]  /*d030*/  FMUL.FTZ R199, R199, R26 ;  /* 0x0000001ac7c77220 */ /* 0x000fe20000410000 */
[-C--:B------:R-:W-:Y:S01]  /*d040*/  FMUL.FTZ R192, R192, R32.reuse ;  /* 0x00000020c0c07220 */ /* 0x080fe20000410000 */
[----:B------:R-:W-:Y:S01]  /*d050*/  FMUL.FTZ R193, R193, R32 ;  /* 0x00000020c1c17220 */ /* 0x000fe20000410000 */
[----:B------:R-:W-:Y:S01]  /*d060*/  FMUL.FTZ R194, R194, R40 ;  /* 0x00000028c2c27220 */ /* 0x000fe20000410000 */
[--C-:B--2---:R-:W-:Y:S01]  /*d070*/  FFMA.FTZ R0, R213, UR19, -R2.reuse ;  /* 0x00000013d5007c23 */ /* 0x104fe20008010802 */
[----:B------:R-:W-:Y:S01]  /*d080*/  MOV R162, R46 ;  /* 0x0000002e00a27202 */ /* 0x000fe20000000f00 */
[----:B------:R-:W-:Y:S01]  /*d090*/  FMUL.FTZ R195, R195, R40 ;  /* 0x00000028c3c37220 */ /* 0x000fe20000410000 */
[----:B------:R-:W-:Y:S01]  /*d0a0*/  FMUL.FTZ R206, R206, R26 ;  /* 0x0000001acece7220 */ /* 0x000fe20000410000 */
[----:B------:R2:W-:Y:S01]  /*d0b0*/  MUFU.EX2 R175, R0 ;  /* 0x0000000000af7308 */ /* 0x0005e20000000800 */
        /* <DEDUP_REMOVED lines=8> */
[-C--:B------:R-:W-:Y:S01]  /*d140*/  FMUL.FTZ R121, R121, R32.reuse ;  /* 0x0000002079797220 */ /* 0x080fe20000410000 */
[----:B------:R-:W-:Y:S01]  /*d150*/  MOV R160, R31 ;  /* 0x0000001f00a07202 */ /* 0x000fe20000000f00 */
[-C--:B------:R-:W-:Y:S01]  /*d160*/  FMUL.FTZ R124, R124, R32.reuse ;  /* 0x000000207c7c7220 */ /* 0x080fe20000410000 */
[----:B------:R-:W-:Y:S01]  /*d170*/  MOV R163, R29 ;  /* 0x0000001d00a37202 */ /* 0x000fe20000000f00 */
[-C--:B-1----:R-:W-:Y:S01]  /*d180*/  HMMA.16816.F32.BF16 R52, R8, R12.reuse, R180 ;  /* 0x0000000c0834723c */ /* 0x082fe200000418b4 */
[----:B------:R-:W-:Y:S01]  /*d190*/  LDSM.16.MT88.4 R28, [R228+0xe000] ;  /* 0x00e00000e41c783b */ /* 0x000fe20000004200 */
[----:B------:R-:W-:Y:S01]  /*d1a0*/  FMUL.FTZ R125, R125, R32 ;  /* 0x000000207d7d7220 */ /* 0x000fe20000410000 */
[-C--:B------:R-:W-:Y:S01]  /*d1b0*/  FMUL.FTZ R122, R122, R40.reuse ;  /* 0x000000287a7a7220 */ /* 0x080fe20000410000 */
[--C-:B--2---:R-:W-:Y:S01]  /*d1c0*/  FFMA.FTZ R0, R210, UR19, -R2.reuse ;  /* 0x00000013d2007c23 */ /* 0x104fe20008010802 */
[----:B------:R-:W-:Y:S01]  /*d1d0*/  FMUL.FTZ R123, R123, R40 ;  /* 0x000000287b7b7220 */ /* 0x000fe20000410000 */
[C---:B------:R-:W-:Y:S01]  /*d1e0*/  HMMA.16816.F32.BF16 R36, R4.reuse, R12, R176 ;  /* 0x0000000c0424723c */ /* 0x040fe200000418b0 */
[----:B------:R-:W-:Y:S01]  /*d1f0*/  MOV R180, R133 ;  /* 0x0000008500b47202 */ /* 0x000fe20000000f00 */
[----:B------:R1:W-:Y:S01]  /*d200*/  MUFU.EX2 R158, R0 ;  /* 0x00000000009e7308 */ /* 0x0003e20000000800 */
[----:B------:R-:W-:Y:S01]  /*d210*/  MOV R183, R132 ;  /* 0x0000008400b77202 */ /* 0x000fe20000000f00 */
[----:B------:R-:W-:Y:S01]  /*d220*/  FMUL.FTZ R126, R126, R40 ;  /* 0x000000287e7e7220 */ /* 0x000fe20000410000 */
[----:B------:R-:W-:Y:S01]  /*d230*/  MOV R182, R44 ;  /* 0x0000002c00b67202 */ /* 0x000fe20000000f00 */
[-C--:B------:R-:W-:Y:S01]  /*d240*/  HMMA.16816.F32.BF16 R184, R4, R14.reuse, R184 ;  /* 0x0000000e04b8723c */ /* 0x080fe200000418b8 */
[----:B------:R-:W-:Y:S01]  /*d250*/  MOV R178, R138 ;  /* 0x0000008a00b27202 */ /* 0x000fe20000000f00 */
[----:B------:R-:W-:Y:S01]  /*d260*/  FMUL.FTZ R127, R127, R40 ;  /* 0x000000287f7f7220 */ /* 0x000fe20000410000 */
[----:B------:R-:W-:Y:S01]  /*d270*/  MOV R177, R139 ;  /* 0x0000008b00b17202 */ /* 0x000fe20000000f00 */
[----:B------:R-:W-:Y:S01]  /*d280*/  FMUL.FTZ R118, R118, R26 ;  /* 0x0000001a76767220 */ /* 0x000fe20000410000 */
[----:B------:R-:W-:Y:S01]  /*d290*/  MOV R176, R134 ;  /* 0x0000008600b07202 */ /* 0x000fe20000000f00 */
[C---:B------:R-:W-:Y:S01]  /*d2a0*/  HMMA.16816.F32.BF16 R188, R8.reuse, R14, R188 ;  /* 0x0000000e08bc723c */ /* 0x040fe200000418bc */
[----:B------:R-:W2:Y:S01]  /*d2b0*/  LDSM.16.MT88.4 R12, [R225+0xe000] ;  /* 0x00e00000e10c783b */ /* 0x000ea20000004200 */
[----:B------:R-:W-:Y:S01]  /*d2c0*/  MOV R179, R45 ;  /* 0x0000002d00b37202 */ /* 0x000fe20000000f00 */
[-C--:B------:R-:W-:Y:S01]  /*d2d0*/  FMUL.FTZ R119, R119, R26.reuse ;  /* 0x0000001a77777220 */ /* 0x080fe20000410000 */
[----:B------:R-:W-:Y:S01]  /*d2e0*/  MOV R181, R47 ;  /* 0x0000002f00b57202 */ /* 0x000fe20000000f00 */
[----:B------:R-:W-:Y:S01]  /*d2f0*/  FMUL.FTZ R130, R130, R26 ;  /* 0x0000001a82827220 */ /* 0x000fe20000410000 */
[----:B------:R-:W-:Y:S01]  /*d300*/  MOV R213, R176 ;  /* 0x000000b000d57202 */ /* 0x000fe20000000f00 */
[----:B-1----:R-:W-:Y:S01]  /*d310*/  FFMA.FTZ R0, R140, UR19, -R2 ;  /* 0x000000138c007c23 */ /* 0x002fe20008010802 */
[----:B------:R-:W-:Y:S01]  /*d320*/  MOV R176, R169 ;  /* 0x000000a900b07202 */ /* 0x000fe20000000f00 */
[-C--:B---3--:R-:W-:Y:S01]  /*d330*/  HMMA.16816.F32.BF16 R196, R8, R16.reuse, R196 ;  /* 0x0000001008c4723c */ /* 0x088fe200000418c4 */
[----:B------:R-:W-:Y:S01]  /*d340*/  FMUL.FTZ R131, R131, R26 ;  /* 0x0000001a83837220 */ /* 0x000fe20000410000 */
[----:B------:R-:W-:Y:S01]  /*d350*/  MOV R217, R178 ;  /* 0x000000b200d97202 */ /* 0x000fe20000000f00 */
[----:B------:R-:W-:Y:S01]  /*d360*/  FMUL.FTZ R88, R88, R32 ;  /* 0x0000002058587220 */ /* 0x000fe20000410000 */
[----:B------:R-:W-:Y:S01]  /*d370*/  MOV R178, R172 ;  /* 0x000000ac00b27202 */ /* 0x000fe20000000f00 */
[----:B------:R-:W-:Y:S01]  /*d380*/  FMUL.FTZ R89, R89, R32 ;  /* 0x0000002059597220 */ /* 0x000fe20000410000 */
[C---:B------:R-:W-:Y:S01]  /*d390*/  HMMA.16816.F32.BF16 R192, R4.reuse, R16, R192 ;  /* 0x0000001004c0723c */ /* 0x040fe200000418c0 */
[-C--:B------:R-:W-:Y:S01]  /*d3a0*/  FMUL.FTZ R90, R90, R40.reuse ;  /* 0x000000285a5a7220 */ /* 0x080fe20000410000 */
[----:B------:R-:W-:Y:S01]  /*d3b0*/  FMUL.FTZ R91, R91, R40 ;  /* 0x000000285b5b7220 */ /* 0x000fe20000410000 */
[-C--:B------:R-:W-:Y:S01]  /*d3c0*/  FMUL.FTZ R92, R92, R32.reuse ;  /* 0x000000205c5c7220 */ /* 0x080fe20000410000 */
[-C--:B------:R-:W-:Y:S01]  /*d3d0*/  FMUL.FTZ R93, R93, R32.reuse ;  /* 0x000000205d5d7220 */ /* 0x080fe20000410000 */
[----:B------:R-:W-:Y:S01]  /*d3e0*/  FMUL.FTZ R104, R104, R32 ;  /* 0x0000002068687220 */ /* 0x000fe20000410000 */
[-C--:B------:R-:W-:Y:S01]  /*d3f0*/  HMMA.16816.F32.BF16 R200, R4, R18.reuse, R200 ;  /* 0x0000001204c8723c */ /* 0x080fe200000418c8 */
[-C--:B------:R-:W-:Y:S01]  /*d400*/  FMUL.FTZ R94, R94, R40.reuse ;  /* 0x000000285e5e7220 */ /* 0x080fe20000410000 */
[----:B------:R-:W-:Y:S01]  /*d410*/  FMUL.FTZ R95, R95, R40 ;  /* 0x000000285f5f7220 */ /* 0x000fe20000410000 */
[-C--:B------:R-:W-:Y:S01]  /*d420*/  FMUL.FTZ R105, R105, R32.reuse ;  /* 0x0000002069697220 */ /* 0x080fe20000410000 */
[-C--:B------:R-:W-:Y:S01]  /*d430*/  FMUL.FTZ R108, R108, R32.reuse ;  /* 0x000000206c6c7220 */ /* 0x080fe20000410000 */
[----:B------:R-:W-:Y:S01]  /*d440*/  FMUL.FTZ R109, R109, R32 ;  /* 0x000000206d6d7220 */ /* 0x000fe20000410000 */
        /* <DEDUP_REMOVED lines=14> */
[-C--:B--2---:R-:W-:Y:S01]  /*d530*/  HMMA.16816.F32.BF16 R136, R8, R12.reuse, R68 ;  /* 0x0000000c0888723c */ /* 0x084fe20000041844 */
[----:B------:R2:W3:Y:S05]  /*d540*/  MUFU.EX2 R71, R0 ;  /* 0x0000000000477308 */ /* 0x0004ea0000000800 */
[C---:B------:R-:W-:Y:S06]  /*d550*/  HMMA.16816.F32.BF16 R44, R4.reuse, R12, R72 ;  /* 0x0000000c042c723c */ /* 0x040fec0000041848 */
[----:B------:R-:W-:Y:S01]  /*d560*/  HMMA.16816.F32.BF16 R132, R4, R14, R76 ;  /* 0x0000000e0484723c */ /* 0x000fe2000004184c */
[----:B--2---:R-:W-:-:S05]  /*d570*/  FFMA.FTZ R0, R219, UR19, -R3 ;  /* 0x00000013db007c23 */ /* 0x004fca0008010803 */
[----:B------:R-:W-:Y:S01]  /*d580*/  HMMA.16816.F32.BF16 R80, R8, R14, R80 ;  /* 0x0000000e0850723c */ /* 0x000fe20000041850 */
[----:B------:R-:W2:Y:S01]  /*d590*/  LDSM.16.MT88.4 R12, [R227+0xe000] ;  /* 0x00e00000e30c783b */ /* 0x000ea20000004200 */
[----:B------:R-:W-:Y:S01]  /*d5a0*/  MOV R219, R177 ;  /* 0x000000b100db7202 */ /* 0x000fe20000000f00 */
[----:B------:R4:W-:Y:S01]  /*d5b0*/  MUFU.EX2 R170, R0 ;  /* 0x0000000000aa7308 */ /* 0x0009e20000000800 */
[----:B------:R-:W-:Y:S02]  /*d5c0*/  MOV R177, R168 ;  /* 0x000000a800b17202 */ /* 0x000fe40000000f00 */
[C---:B------:R-:W-:Y:S06]  /*d5d0*/  HMMA.16816.F32.BF16 R104, R4.reuse, R28, R104 ;  /* 0x0000001c0468723c */ /* 0x040fec0000041868 */
[C---:B-1----:R-:W-:Y:S06]  /*d5e0*/  HMMA.16816.F32.BF16 R88, R4.reuse, R16, R88 ;  /* 0x000000100458723c */ /* 0x042fec0000041858 */
[----:B------:R-:W-:Y:S01]  /*d5f0*/  HMMA.16816.F32.BF16 R92, R4, R18, R92 ;  /* 0x00000012045c723c */ /* 0x000fe2000004185c */
[----:B----4-:R-:W-:Y:S01]  /*d600*/  FFMA.FTZ R0, R214, UR19, -R3 ;  /* 0x00000013d6007c23 */ /* 0x010fe20008010803 */
[----:B------:R-:W-:-:S03]  /*d610*/  MOV R214, R173 ;  /* 0x000000ad00d67202 */ /* 0x000fc60000000f00 */
[----:B------:R1:W4:Y:S01]  /*d620*/  MUFU.EX2 R174, R0 ;  /* 0x0000000000ae7308 */ /* 0x0003220000000800 */
[----:B------:R-:W-:Y:S06]  /*d630*/  HMMA.16816.F32.BF16 R108, R4, R30, R108 ;  /* 0x0000001e046c723c */ /* 0x000fec000004186c */
[C---:B------:R-:W-:Y:S06]  /*d640*/  HMMA.16816.F32.BF16 R84, R8.reuse, R16, R84 ;  /* 0x000000100854723c */ /* 0x040fec0000041854 */
[----:B------:R-:W-:Y:S01]  /*d650*/  HMMA.16816.F32.BF16 R96, R8, R18, R96 ;  /* 0x000000120860723c */ /* 0x000fe20000041860 */
[----:B------:R-:W4:Y:S01]  /*d660*/  LDSM.16.MT88.4 R16, [R226+0xc800] ;  /* 0x00c80000e210783b */ /* 0x000f220000004200 */
[----:B-1----:R-:W-:-:S04]  /*d670*/  FFMA.FTZ R0, R211, UR19, -R3 ;  /* 0x00000013d3007c23 */ /* 0x002fc80008010803 */
[C---:B--2---:R-:W-:Y:S01]  /*d680*/  HMMA.16816.F32.BF16 R120, R4.reuse, R12, R120 ;  /* 0x0000000c0478723c */ /* 0x044fe20000041878 */
[----:B------:R1:W-:Y:S05]  /*d690*/  MUFU.EX2 R157, R0 ;  /* 0x00000000009d7308 */ /* 0x0003ea0000000800 */
[----:B------:R-:W-:Y:S06]  /*d6a0*/  HMMA.16816.F32.BF16 R124, R4, R14, R124 ;  /* 0x0000000e047c723c */ /* 0x000fec000004187c */
[C---:B------:R-:W-:Y:S06]  /*d6b0*/  HMMA.16816.F32.BF16 R116, R8.reuse, R12, R116 ;  /* 0x0000000c0874723c */ /* 0x040fec0000041874 */
[----:B------:R-:W-:Y:S01]  /*d6c0*/  HMMA.16816.F32.BF16 R128, R8, R14, R128 ;  /* 0x0000000e0880723c */ /* 0x000fe20000041880 */
[----:B-1----:R-:W-:Y:S01]  /*d6d0*/  FFMA.FTZ R0, R141, UR19, -R3 ;  /* 0x000000138d007c23 */ /* 0x002fe20008010803 */
[----:B------:R-:W1:Y:S01]  /*d6e0*/  LDSM.16.MT88.4 R12, [R225+0xc800] ;  /* 0x00c80000e10c783b */ /* 0x000e620000004200 */
[----:B---3--:R-:W-:-:S02]  /*d6f0*/  MOV R141, R71 ;  /* 0x00000047008d7202 */ /* 0x008fc40000000f00 */
[----:B------:R2:W3:Y:S01]  /*d700*/  MUFU.EX2 R211, R0 ;  /* 0x0000000000d37308 */ /* 0x0004e20000000800 */
[C---:B------:R-:W-:Y:S06]  /*d710*/  HMMA.16816.F32.BF16 R100, R8.reuse, R28, R100 ;  /* 0x0000001c0864723c */ /* 0x040fec0000041864 */
[----:B------:R-:W-:Y:S01]  /*d720*/  HMMA.16816.F32.BF16 R112, R8, R30, R112 ;  /* 0x0000001e0870723c */ /* 0x000fe20000041870 */
[----:B------:R-:W1:Y:S06]  /*d730*/  LDSM.16.MT88.4 R28, [R226+0xe800] ;  /* 0x00e80000e21c783b */ /* 0x000e6c0000004200 */
[----:B------:R-:W-:-:S02]  /*d740*/  F2FP.BF16.F32.PACK_AB R8, R175, R171 ;  /* 0x000000abaf08723e */ /* 0x000fc400000010ff */
[----:B----4-:R-:W-:Y:S01]  /*d750*/  F2FP.BF16.F32.PACK_AB R9, R174, R170 ;  /* 0x000000aaae09723e */ /* 0x010fe200000010ff */
[----:B--2---:R-:W-:Y:S01]  /*d760*/  FFMA.FTZ R0, R220, UR19, -R20 ;  /* 0x00000013dc007c23 */ /* 0x004fe20008010814 */
[----:B------:R-:W-:Y:S02]  /*d770*/  MOV R220, R156 ;  /* 0x0000009c00dc7202 */ /* 0x000fe40000000f00 */
[----:B------:R-:W-:Y:S01]  /*d780*/  F2FP.BF16.F32.PACK_AB R10, R141, R158 ;  /* 0x0000009e8d0a723e */ /* 0x000fe200000010ff */
[----:B------:R2:W-:Y:S01]  /*d790*/  MUFU.EX2 R169, R0 ;  /* 0x0000000000a97308 */ /* 0x0005e20000000800 */
[----:B---3--:R-:W-:-:S07]  /*d7a0*/  F2FP.BF16.F32.PACK_AB R11, R211, R157 ;  /* 0x0000009dd30b723e */ /* 0x008fce00000010ff */
[C---:B------:R-:W-:Y:S06]  /*d7b0*/  HMMA.16816.F32.BF16 R72, R8.reuse, R16, R164 ;  /* 0x000000100848723c */ /* 0x040fec00000418a4 */
[----:B------:R-:W-:Y:S01]  /*d7c0*/  HMMA.16816.F32.BF16 R56, R8, R18, R56 ;  /* 0x000000120838723c */ /* 0x000fe20000041838 */
[----:B--2---:R-:W-:Y:S01]  /*d7d0*/  FFMA.FTZ R0, R215, UR19, -R20 ;  /* 0x00000013d7007c23 */ /* 0x004fe20008010814 */
[----:B------:R-:W-:-:S04]  /*d7e0*/  MOV R215, R214 ;  /* 0x000000d600d77202 */ /* 0x000fc80000000f00 */
[C---:B-1----:R-:W-:Y:S01]  /*d7f0*/  HMMA.16816.F32.BF16 R148, R8.reuse, R12, R148 ;  /* 0x0000000c0894723c */ /* 0x042fe20000041894 */
[----:B------:R1:W2:Y:S01]  /*d800*/  MUFU.EX2 R173, R0 ;  /* 0x0000000000ad7308 */ /* 0x0002a20000000800 */
[----:B------:R-:W3:Y:S04]  /*d810*/  LDL.LU R214, [R1+0x40] ;  /* 0x0000400001d67983 */ /* 0x000ee80000300800 */
[----:B------:R-:W-:Y:S01]  /*d820*/  HMMA.16816.F32.BF16 R48, R8, R14, R48 ;  /* 0x0000000e0830723c */ /* 0x000fe20000041830 */
[--C-:B------:R-:W-:Y:S01]  /*d830*/  FFMA.FTZ R42, R42, UR19, -R2.reuse ;  /* 0x000000132a2a7c23 */ /* 0x100fe20008010802 */
[----:B------:R-:W-:-:S04]  /*d840*/  FFMA.FTZ R41, R41, UR19, -R2 ;  /* 0x0000001329297c23 */ /* 0x000fc80008010802 */
[----:B------:R-:W-:Y:S01]  /*d850*/  HMMA.16816.F32.BF16 R84, R8, R28, R84 ;  /* 0x0000001c0854723c */ /* 0x000fe20000041854 */
[----:B-1----:R-:W-:Y:S01]  /*d860*/  FFMA.FTZ R0, R212, UR19, -R20 ;  /* 0x00000013d4007c23 */ /* 0x002fe20008010814 */
[----:B--2---:R-:W-:-:S04]  /*d870*/  F2FP.BF16.F32.PACK_AB R4, R173, R169 ;  /* 0x000000a9ad04723e */ /* 0x004fc800000010ff */
[----:B------:R-:W-:Y:S01]  /*d880*/  HMMA.16816.F32.BF16 R96, R8, R30, R96 ;  /* 0x0000001e0860723c */ /* 0x000fe20000041860 */
        /* <DEDUP_REMOVED lines=13> */
[----:B-1----:R-:W-:Y:S01]  /*d960*/  F2FP.BF16.F32.PACK_AB R7, R210, R212 ;  /* 0x000000d4d207723e */ /* 0x002fe200000010ff */
[----:B------:R-:W-:-:S06]  /*d970*/  FFMA.FTZ R0, R220, UR19, -R2 ;  /* 0x00000013dc007c23 */ /* 0x000fcc0008010802 */
        /* <DEDUP_REMOVED lines=26> */
[----:B------:R-:W-:Y:S01]  /*db20*/  HMMA.16816.F32.BF16 R108, R4, R18, R108 ;  /* 0x00000012046c723c */ /* 0x000fe2000004186c */
[----:B------:R-:W-:-:S02]  /*db30*/  MOV R191, R212 ;  /* 0x000000d400bf7202 */ /* 0x000fc40000000f00 */
[----:B------:R-:W-:-:S03]  /*db40*/  MOV R189, R211 ;  /* 0x000000d300bd7202 */ /* 0x000fc60000000f00 */
[C---:B------:R-:W-:Y:S06]  /*db50*/  HMMA.16816.F32.BF16 R100, R8.reuse, R16, R100 ;  /* 0x000000100864723c */ /* 0x040fec0000041864 */
[----:B------:R-:W-:Y:S01]  /*db60*/  HMMA.16816.F32.BF16 R112, R8, R18, R112 ;  /* 0x000000120870723c */ /* 0x000fe20000041870 */
[----:B---3--:R-:W-:-:S05]  /*db70*/  FFMA.FTZ R46, R214, R27, R231 ;  /* 0x0000001bd62e7223 */ /* 0x008fca00000100e7 */
[C---:B-1----:R-:W-:Y:S06]  /*db80*/  HMMA.16816.F32.BF16 R120, R4.reuse, R12, R120 ;  /* 0x0000000c0478723c */ /* 0x042fec0000041878 */
[----:B------:R-:W-:Y:S01]  /*db90*/  HMMA.16816.F32.BF16 R124, R4, R14, R124 ;  /* 0x0000000e047c723c */ /* 0x000fe2000004187c */
[----:B------:R1:W-:Y:S01]  /*dba0*/  MUFU.EX2 R4, R0 ;  /* 0x0000000000047308 */ /* 0x0003e20000000800 */
[----:B------:R-:W-:Y:S01]  /*dbb0*/  MOV R47, R183 ;  /* 0x000000b7002f7202 */ /* 0x000fe20000000f00 */
[----:B------:R-:W-:Y:S03]  /*dbc0*/  LDSM.16.MT88.4 R16, [R226+0xd000] ;  /* 0x00d00000e210783b */ /* 0x000fe60000004200 */
[C---:B------:R-:W-:Y:S06]  /*dbd0*/  HMMA.16816.F32.BF16 R116, R8.reuse, R12, R116 ;  /* 0x0000000c0874723c */ /* 0x040fec0000041874 */
[----:B------:R-:W-:Y:S01]  /*dbe0*/  HMMA.16816.F32.BF16 R128, R8, R14, R128 ;  /* 0x0000000e0880723c */ /* 0x000fe20000041880 */
[----:B------:R-:W2:Y:S01]  /*dbf0*/  LDSM.16.MT88.4 R12, [R228+0xd000] ;  /* 0x00d00000e40c783b */ /* 0x000ea20000004200 */
[----:B-1----:R-:W-:-:S04]  /*dc00*/  FFMA.FTZ R0, R251, UR19, -R2 ;  /* 0x00000013fb007c23 */ /* 0x002fc80008010802 */
[----:B------:R1:W-:Y:S02]  /*dc10*/  MUFU.EX2 R251, R0 ;  /* 0x0000000000fb7308 */ /* 0x0003e40000000800 */
[----:B-1----:R-:W-:-:S06]  /*dc20*/  FFMA.FTZ R0, R244, UR19, -R2 ;  /* 0x00000013f4007c23 */ /* 0x002fcc0008010802 */
[----:B------:R1:W-:Y:S02]  /*dc30*/  MUFU.EX2 R244, R0 ;  /* 0x0000000000f47308 */ /* 0x0003e40000000800 */
[----:B-1----:R-:W-:-:S06]  /*dc40*/  FFMA.FTZ R0, R221, UR19, -R2 ;  /* 0x00000013dd007c23 */ /* 0x002fcc0008010802 */
[----:B------:R1:W3:Y:S02]  /*dc50*/  MUFU.EX2 R5, R0 ;  /* 0x0000000000057308 */ /* 0x0002e40000000800 */
[----:B-1----:R-:W-:-:S06]  /*dc60*/  FFMA.FTZ R0, R219, UR19, -R3 ;  /* 0x00000013db007c23 */ /* 0x002fcc0008010803 */
[----:B------:R1:W-:Y:S02]  /*dc70*/  MUFU.EX2 R219, R0 ;  /* 0x0000000000db7308 */ /* 0x0003e40000000800 */
[----:B-1----:R-:W-:Y:S02]  /*dc80*/  FFMA.FTZ R0, R213, UR19, -R3 ;  /* 0x00000013d5007c23 */ /* 0x002fe40008010803 */
[----:B------:R-:W4:Y:S04]  /*dc90*/  LDL.LU R213, [R1+0x4c] ;  /* 0x00004c0001d57983 */ /* 0x000f280000300800 */
[----:B------:R-:W2:Y:S01]  /*dca0*/  LDL.LU R143, [R1+0x50] ;  /* 0x00005000018f7983 */ /* 0x000ea20000300800 */
[----:B------:R1:W-:Y:S01]  /*dcb0*/  MUFU.EX2 R220, R0 ;  /* 0x0000000000dc7308 */ /* 0x0003e20000000800 */
[----:B------:R-:W-:-:S02]  /*dcc0*/  FFMA.FTZ R27, R33, UR19, -R2 ;  /* 0x00000013211b7c23 */ /* 0x000fc40008010802 */
[----:B------:R2:W5:Y:S01]  /*dcd0*/  LDL.LU R231, [R1+0xac] ;  /* 0x0000ac0001e77983 */ /* 0x0005620000300800 */
[----:B-1----:R-:W-:-:S04]  /*dce0*/  FFMA.FTZ R0, R245, UR19, -R3 ;  /* 0x00000013f5007c23 */ /* 0x002fc80008010803 */
[----:B------:R1:W-:Y:S02]  /*dcf0*/  MUFU.EX2 R221, R0 ;  /* 0x0000000000dd7308 */ /* 0x0003e40000000800 */
[----:B-1----:R-:W-:-:S06]  /*dd00*/  FFMA.FTZ R0, R222, UR19, -R3 ;  /* 0x00000013de007c23 */ /* 0x002fcc0008010803 */
[----:B------:R1:W-:Y:S02]  /*dd10*/  MUFU.EX2 R222, R0 ;  /* 0x0000000000de7308 */ /* 0x0003e40000000800 */
[----:B-1----:R-:W-:-:S06]  /*dd20*/  FFMA.FTZ R0, R215, UR19, -R20 ;  /* 0x00000013d7007c23 */ /* 0x002fcc0008010814 */
[----:B------:R1:W-:Y:S02]  /*dd30*/  MUFU.EX2 R215, R0 ;  /* 0x0000000000d77308 */ /* 0x0003e40000000800 */
[----:B-1----:R-:W-:-:S06]  /*dd40*/  FFMA.FTZ R0, R217, UR19, -R20 ;  /* 0x00000013d9007c23 */ /* 0x002fcc0008010814 */
[----:B------:R1:W3:Y:S02]  /*dd50*/  MUFU.EX2 R216, R0 ;  /* 0x0000000000d87308 */ /* 0x0002e40000000800 */
[----:B-1----:R-:W-:-:S06]  /*dd60*/  FFMA.FTZ R0, R248, UR19, -R20 ;  /* 0x00000013f8007c23 */ /* 0x002fcc0008010814 */
[----:B------:R1:W-:Y:S02]  /*dd70*/  MUFU.EX2 R217, R0 ;  /* 0x0000000000d97308 */ /* 0x0003e40000000800 */
[----:B-1----:R-:W-:-:S06]  /*dd80*/  FFMA.FTZ R0, R223, UR19, -R20 ;  /* 0x00000013df007c23 */ /* 0x002fcc0008010814 */
[----:B------:R1:W3:Y:S02]  /*dd90*/  MUFU.EX2 R218, R0 ;  /* 0x0000000000da7308 */ /* 0x0002e40000000800 */
[--C-:B-1----:R-:W-:Y:S01]  /*dda0*/  FFMA.FTZ R0, R230, UR19, -R21.reuse ;  /* 0x00000013e6007c23 */ /* 0x102fe20008010815 */
[----:B---3--:R-:W-:Y:S01]  /*ddb0*/  MOV R245, R5 ;  /* 0x0000000500f57202 */ /* 0x008fe20000000f00 */
[----:B------:R1:W5:Y:S04]  /*ddc0*/  LDL.LU R230, [R1+0xa8] ;  /* 0x0000a80001e67983 */ /* 0x0003680000300800 */
[----:B------:R3:W-:Y:S02]  /*ddd0*/  MUFU.EX2 R214, R0 ;  /* 0x0000000000d67308 */ /* 0x0007e40000000800 */
[----:B---3--:R-:W-:Y:S01]  /*dde0*/  FFMA.FTZ R0, R250, UR19, -R21 ;  /* 0x00000013fa007c23 */ /* 0x008fe20008010815 */
[----:B------:R-:W-:-:S02]  /*ddf0*/  MOV R248, R4 ;  /* 0x0000000400f87202 */ /* 0x000fc40000000f00 */
[----:B------:R-:W-:Y:S02]  /*de00*/  F2FP.BF16.F32.PACK_AB R4, R216, R215 ;  /* 0x000000d7d804723e */ /* 0x000fe400000010ff */
[----:B------:R-:W-:Y:S02]  /*de10*/  F2FP.BF16.F32.PACK_AB R6, R218, R217 ;  /* 0x000000d9da06723e */ /* 0x000fe400000010ff */
[----:B------:R-:W-:Y:S02]  /*de20*/  MOV R250, R176 ;  /* 0x000000b000fa7202 */ /* 0x000fe40000000f00 */
[----:B------:R-:W-:Y:S02]  /*de30*/  F2FP.BF16.F32.PACK_AB R8, R251, R248 ;  /* 0x000000f8fb08723e */ /* 0x000fe400000010ff */
[----:B------:R-:W-:Y:S02]  /*de40*/  F2FP.BF16.F32.PACK_AB R9, R220, R219 ;  /* 0x000000dbdc09723e */ /* 0x000fe400000010ff */
[----:B------:R-:W-:-:S02]  /*de50*/  F2FP.BF16.F32.PACK_AB R10, R245, R244 ;  /* 0x000000f4f50a723e */ /* 0x000fc400000010ff */
[----:B------:R-:W-:Y:S02]  /*de60*/  F2FP.BF16.F32.PACK_AB R11, R222, R221 ;  /* 0x000000ddde0b723e */ /* 0x000fe400000010ff */
[----:B------:R-:W-:Y:S02]  /*de70*/  MOV R223, R210 ;  /* 0x000000d200df7202 */ /* 0x000fe40000000f00 */
[----:B------:R-:W-:Y:S01]  /*de80*/  MOV R210, R181 ;  /* 0x000000b500d27202 */ /* 0x000fe20000000f00 */
[----:B----4-:R-:W-:Y:S01]  /*de90*/  FFMA.FTZ R45, R213, R26, R43 ;  /* 0x0000001ad52d7223 */ /* 0x010fe2000001002b */
[----:B------:R-:W-:Y:S01]  /*dea0*/  FFMA.FTZ R43, R240, UR19, -R2 ;  /* 0x00000013f02b7c23 */ /* 0x000fe20008010802 */
[----:B------:R3:W4:Y:S01]  /*deb0*/  MUFU.EX2 R213, R0 ;  /* 0x0000000000d57308 */ /* 0x0007220000000800 */
[----:B------:R-:W-:-:S07]  /*dec0*/  FFMA.FTZ R2, R246, UR19, -R21 ;  /* 0x00000013f6027c23 */ /* 0x000fce0008010815 */
[----:B------:R-:W-:Y:S01]  /*ded0*/  MUFU.EX2 R212, R2 ;  /* 0x0000000200d47308 */ /* 0x000fe20000000800 */
[----:B---3--:R-:W-:-:S07]  /*dee0*/  FFMA.FTZ R0, R249, UR19, -R21 ;  /* 0x00000013f9007c23 */ /* 0x008fce0008010815 */
[----:B------:R-:W3:Y:S01]  /*def0*/  MUFU.EX2 R211, R0 ;  /* 0x0000000000d37308 */ /* 0x000ee20000000800 */
[----:B----4-:R-:W-:Y:S01]  /*df00*/  F2FP.BF16.F32.PACK_AB R5, R213, R214 ;  /* 0x000000d6d505723e */ /* 0x010fe200000010ff */
[----:B------:R-:W-:Y:S01]  /*df10*/  FFMA.FTZ R26, R247, UR19, -R3 ;  /* 0x00000013f71a7c23 */ /* 0x000fe20008010803 */
[----:B------:R-:W-:Y:S02]  /*df20*/  MOV R240, R177 ;  /* 0x000000b100f07202 */ /* 0x000fe40000000f00 */
[----:B------:R-:W-:Y:S02]  /*df30*/  MOV R249, R178 ;  /* 0x000000b200f97202 */ /* 0x000fe40000000f00 */
[----:B------:R-:W-:Y:S02]  /*df40*/  MOV R247, R179 ;  /* 0x000000b300f77202 */ /* 0x000fe40000000f00 */
[----:B---3--:R-:W-:-:S07]  /*df50*/  F2FP.BF16.F32.PACK_AB R7, R212, R211 ;  /* 0x000000d3d407723e */ /* 0x008fce00000010ff */
[-C--:B--2---:R-:W-:Y:S01]  /*df60*/  HMMA.16816.F32.BF16 R176, R4, R12.reuse, R36 ;  /* 0x0000000c04b0723c */ /* 0x084fe20000041824 */
[----:B------:R-:W2:Y:S01]  /*df70*/  LDSM.16.MT88.4 R36, [R227+0xf000] ;  /* 0x00f00000e324783b */ /* 0x000ea20000004200 */
[----:B------:R-:W-:Y:S01]  /*df80*/  MOV R246, R182 ;  /* 0x000000b600f67202 */ /* 0x000fe20000000f00 */
[----:B------:R-:W-:Y:S02]  /*df90*/  FFMA.FTZ R44, R143, R32, R229 ;  /* 0x000000208f2c7223 */ /* 0x000fe400000100e5 */
[----:B------:R1:W5:Y:S01]  /*dfa0*/  LDL.LU R229, [R1+0xa4] ;  /* 0x0000a40001e57983 */ /* 0x0003620000300800 */
[----:B------:R-:W-:Y:S06]  /*dfb0*/  HMMA.16816.F32.BF16 R180, R8, R12, R52 ;  /* 0x0000000c08b4723c */ /* 0x000fec0000041834 */
[----:B--2---:R-:W-:Y:S01]  /*dfc0*/  HMMA.16816.F32.BF16 R52, R4, R38, R124 ;  /* 0x000000260434723c */ /* 0x004fe2000004187c */
[----:B------:R-:W2:Y:S01]  /*dfd0*/  LDL.LU R125, [R1+0x44] ;  /* 0x00004400017d7983 */ /* 0x000ea20000300800 */
[----:B------:R-:W-:Y:S01]  /*dfe0*/  MOV R190, R141 ;  /* 0x0000008d00be7202 */ /* 0x000fe20000000f00 */
[----:B------:R-:W-:Y:S01]  /*dff0*/  FFMA.FTZ R2, R142, UR19, -R3 ;  /* 0x000000138e027c23 */ /* 0x000fe20008010803 */
[----:B------:R-:W-:-:S02]  /*e000*/  MOV R188, R140 ;  /* 0x0000008c00bc7202 */ /* 0x000fc40000000f00 */
[-C--:B------:R-:W-:Y:S06]  /*e010*/  HMMA.16816.F32.BF16 R164, R8, R16.reuse, R72 ;  /* 0x0000001008a4723c */ /* 0x080fec0000041848 */
[C---:B------:R-:W-:Y:S06]  /*e020*/  HMMA.16816.F32.BF16 R64, R4.reuse, R16, R64 ;  /* 0x000000100440723c */ /* 0x040fec0000041840 */
[-C--:B------:R-:W-:Y:S06]  /*e030*/  HMMA.16816.F32.BF16 R60, R4, R18.reuse, R60 ;  /* 0x00000012043c723c */ /* 0x080fec000004183c */
[----:B------:R-:W-:Y:S01]  /*e040*/  HMMA.16816.F32.BF16 R140, R8, R18, R56 ;  /* 0x00000012088c723c */ /* 0x000fe20000041838 */
[----:B------:R-:W3:Y:S01]  /*e050*/  LDSM.16.MT88.4 R16, [R225+0xf000] ;  /* 0x00f00000e110783b */ /* 0x000ee20000004200 */
[--C-:B------:R-:W-:Y:S01]  /*e060*/  FFMA.FTZ R0, R35, UR19, -R3.reuse ;  /* 0x0000001323007c23 */ /* 0x100fe20008010803 */
[----:B------:R-:W-:-:S02]  /*e070*/  FFMA.FTZ R3, R34, UR19, -R3 ;  /* 0x0000001322037c23 */ /* 0x000fc40008010803 */
[----:B------:R-:W-:Y:S01]  /*e080*/  LDSM.16.MT88.4 R32, [R228+0xf000] ;  /* 0x00f00000e420783b */ /* 0x000fe20000004200 */
[-C--:B------:R-:W-:Y:S06]  /*e090*/  HMMA.16816.F32.BF16 R148, R8, R28.reuse, R148 ;  /* 0x0000001c0894723c */ /* 0x080fec0000041894 */
[C---:B------:R-:W-:Y:S06]  /*e0a0*/  HMMA.16816.F32.BF16 R144, R4.reuse, R28, R144 ;  /* 0x0000001c0490723c */ /* 0x040fec0000041890 */
[-C--:B------:R-:W-:Y:S06]  /*e0b0*/  HMMA.16816.F32.BF16 R152, R4, R30.reuse, R152 ;  /* 0x0000001e0498723c */ /* 0x080fec0000041898 */
[----:B------:R-:W-:Y:S01]  /*e0c0*/  HMMA.16816.F32.BF16 R48, R8, R30, R48 ;  /* 0x0000001e0830723c */ /* 0x000fe20000041830 */
[----:B------:R-:W4:Y:S05]  /*e0d0*/  LDSM.16.MT88.4 R28, [R227+0xd000] ;  /* 0x00d00000e31c783b */ /* 0x000f2a0000004200 */
[-C--:B------:R-:W-:Y:S06]  /*e0e0*/  HMMA.16816.F32.BF16 R184, R4, R14.reuse, R184 ;  /* 0x0000000e04b8723c */ /* 0x080fec00000418b8 */
[----:B------:R-:W-:Y:S01]  /*e0f0*/  HMMA.16816.F32.BF16 R56, R8, R14, R68 ;  /* 0x0000000e0838723c */ /* 0x000fe20000041844 */
[----:B------:R-:W1:Y:S05]  /*e100*/  LDSM.16.MT88.4 R12, [R226+0xf000] ;  /* 0x00f00000e20c783b */ /* 0x000e6a0000004200 */
[C---:B---3--:R-:W-:Y:S06]  /*e110*/  HMMA.16816.F32.BF16 R72, R4.reuse, R16, R76 ;  /* 0x000000100448723c */ /* 0x048fec000004184c */
[----:B------:R-:W-:Y:S07]  /*e120*/  HMMA.16816.F32.BF16 R76, R4, R18, R132 ;  /* 0x00000012044c723c */ /* 0x000fee0000041884 */
[----:B------:R-:W-:Y:S01]  /*e130*/  MOV R133, R209 ;  /* 0x000000d100857202 */ /* 0x000fe20000000f00 */
[----:B------:R-:W-:Y:S01]  /*e140*/  HMMA.16816.F32.BF16 R68, R8, R16, R136 ;  /* 0x000000100844723c */ /* 0x000fe20000041888 */
[----:B------:R3:W-:Y:S01]  /*e150*/  MUFU.EX2 R138, R0 ;  /* 0x00000000008a7308 */ /* 0x0007e20000000800 */
[----:B------:R-:W-:-:S02]  /*e160*/  MOV R134, R210 ;  /* 0x000000d200867202 */ /* 0x000fc40000000f00 */
[----:B------:R-:W-:Y:S01]  /*e170*/  MOV R124, R47 ;  /* 0x0000002f007c7202 */ /* 0x000fe20000000f00 */
[----:B---3--:R-:W-:-:S04]  /*e180*/  FFMA.FTZ R0, R133, UR19, -R20 ;  /* 0x0000001385007c23 */ /* 0x008fc80008010814 */
[----:B------:R3:W-:Y:S01]  /*e190*/  MUFU.EX2 R47, R0 ;  /* 0x00000000002f7308 */ /* 0x0007e20000000800 */
[----:B------:R-:W-:Y:S01]  /*e1a0*/  MOV R126, R247 ;  /* 0x000000f7007e7202 */ /* 0x000fe20000000f00 */
[----:B---3--:R-:W-:-:S06]  /*e1b0*/  FFMA.FTZ R0, R134, UR19, -R20 ;  /* 0x0000001386007c23 */ /* 0x008fcc0008010814 */
[----:B------:R3:W1:Y:S01]  /*e1c0*/  MUFU.EX2 R133, R0 ;  /* 0x0000000000857308 */ /* 0x0006620000000800 */
[----:B------:R-:W-:Y:S02]  /*e1d0*/  MOV R247, R249 ;  /* 0x000000f900f77202 */ /* 0x000fe40000000f00 */
[----:B------:R-:W-:Y:S01]  /*e1e0*/  MOV R127, R240 ;  /* 0x000000f0007f7202 */ /* 0x000fe20000000f00 */
[----:B---3--:R-:W-:-:S04]  /*e1f0*/  FFMA.FTZ R0, R242, UR19, -R20 ;  /* 0x00000013f2007c23 */ /* 0x008fc80008010814 */
[----:B------:R3:W-:Y:S01]  /*e200*/  MUFU.EX2 R134, R0 ;  /* 0x0000000000867308 */ /* 0x0007e20000000800 */
[----:B------:R-:W-:Y:S01]  /*e210*/  MOV R240, R189 ;  /* 0x000000bd00f07202 */ /* 0x000fe20000000f00 */
[----:B----4-:R-:W-:Y:S01]  /*e220*/  HMMA.16816.F32.BF16 R192, R4, R28, R192 ;  /* 0x0000001c04c0723c */ /* 0x010fe200000418c0 */
[----:B------:R-:W-:Y:S02]  /*e230*/  MOV R249, R190 ;  /* 0x000000be00f97202 */ /* 0x000fe40000000f00 */
[----:B------:R-:W-:-:S03]  /*e240*/  MOV R189, R156 ;  /* 0x0000009c00bd7202 */ /* 0x000fc60000000f00 */
[----:B------:R-:W-:Y:S01]  /*e250*/  MUFU.EX2 R209, R43 ;  /* 0x0000002b00d17308 */ /* 0x000fe20000000800 */
[----:B---3--:R-:W-:-:S07]  /*e260*/  FFMA.FTZ R0, R241, UR19, -R20 ;  /* 0x00000013f1007c23 */ /* 0x008fce0008010814 */
[----:B------:R3:W4:Y:S01]  /*e270*/  MUFU.EX2 R132, R0 ;  /* 0x0000000000847308 */ /* 0x0007220000000800 */
[----:B------:R-:W-:Y:S01]  /*e280*/  HMMA.16816.F32.BF16 R200, R4, R30, R200 ;  /* 0x0000001e04c8723c */ /* 0x000fe200000418c8 */
[----:B------:R-:W-:-:S05]  /*e290*/  MOV R190, R157 ;  /* 0x0000009d00be7202 */ /* 0x000fca0000000f00 */
[----:B-1----:R-:W-:Y:S01]  /*e2a0*/  HMMA.16816.F32.BF16 R88, R4, R12, R88 ;  /* 0x0000000c0458723c */ /* 0x002fe20000041858 */
[----:B---3--:R-:W-:Y:S01]  /*e2b0*/  FFMA.FTZ R0, R250, UR19, -R21 ;  /* 0x00000013fa007c23 */ /* 0x008fe20008010815 */
[----:B------:R-:W-:-:S04]  /*e2c0*/  MOV R250, R188 ;  /* 0x000000bc00fa7202 */ /* 0x000fc80000000f00 */
[----:B------:R-:W-:Y:S01]  /*e2d0*/  HMMA.16816.F32.BF16 R92, R4, R14, R92 ;  /* 0x0000000e045c723c */ /* 0x000fe2000004185c */
[----:B------:R-:W-:Y:S01]  /*e2e0*/  MOV R188, R191 ;  /* 0x000000bf00bc7202 */ /* 0x000fe20000000f00 */
[----:B------:R1:W-:Y:S01]  /*e2f0*/  MUFU.EX2 R43, R0 ;  /* 0x00000000002b7308 */ /* 0x0003e20000000800 */
[----:B------:R-:W-:-:S03]  /*e300*/  MOV R191, R158 ;  /* 0x0000009e00bf7202 */ /* 0x000fc60000000f00 */
[C---:B------:R-:W-:Y:S06]  /*e310*/  HMMA.16816.F32.BF16 R104, R4.reuse, R32, R104 ;  /* 0x000000200468723c */ /* 0x040fec0000041868 */
[C---:B------:R-:W-:Y:S01]  /*e320*/  HMMA.16816.F32.BF16 R108, R4.reuse, R34, R108 ;  /* 0x00000022046c723c */ /* 0x040fe2000004186c */
[----:B------:R3:W-:Y:S05]  /*e330*/  MUFU.EX2 R210, R27 ;  /* 0x0000001b00d27308 */ /* 0x0007ea0000000800 */
[----:B------:R-:W-:Y:S01]  /*e340*/  HMMA.16816.F32.BF16 R120, R4, R36, R120 ;  /* 0x000000240478723c */ /* 0x000fe20000041878 */
[----:B-1----:R-:W-:-:S02]  /*e350*/  FFMA.FTZ R0, R159, UR19, -R21 ;  /* 0x000000139f007c23 */ /* 0x002fc40008010815 */
[----:B------:R-:W1:Y:S04]  /*e360*/  LDSM.16.MT88.4 R156, [R225+0xd800] ;  /* 0x00d80000e19c783b */ /* 0x000e680000004200 */
[----:B------:R-:W-:Y:S01]  /*e370*/  FADD.FTZ R4, R126, R46 ;  /* 0x0000002e7e047221 */ /* 0x000fe20000010000 */
[----:B------:R-:W-:Y:S03]  /*e380*/  MUFU.EX2 R208, R41 ;  /* 0x0000002900d07308 */ /* 0x000fe60000000800 */
[----:B---3--:R-:W-:Y:S02]  /*e390*/  FADD.FTZ R27, R25, R4 ;  /* 0x00000004191b7221 */ /* 0x008fe40000010000 */
[----:B------:R-:W3:Y:S03]  /*e3a0*/  LDSM.16.MT88.4 R4, [R227+0xf800] ;  /* 0x00f80000e304783b */ /* 0x000ee60000004200 */
[----:B------:R4:W2:Y:S08]  /*e3b0*/  MUFU.EX2 R41, R0 ;  /* 0x0000000000297308 */ /* 0x0008b00000000800 */
[----:B------:R1:W-:Y:S01]  /*e3c0*/  MUFU.EX2 R137, R2 ;  /* 0x0000000200897308 */ /* 0x0003e20000000800 */
[----:B----4-:R-:W-:-:S07]  /*e3d0*/  FFMA.FTZ R0, R124, UR19, -R21 ;  /* 0x000000137c007c23 */ /* 0x010fce0008010815 */
[----:B------:R-:W-:Y:S01]  /*e3e0*/  MUFU.EX2 R139, R42 ;  /* 0x0000002a008b7308 */ /* 0x000fe20000000800 */
[----:B-1----:R-:W-:-:S07]  /*e3f0*/  FFMA.FTZ R2, R243, UR19, -R21 ;  /* 0x00000013f3027c23 */ /* 0x002fce0008010815 */
[----:B------:R-:W-:Y:S01]  /*e400*/  MUFU.EX2 R42, R0 ;  /* 0x00000000002a7308 */ /* 0x000fe20000000800 */
[C---:B------:R-:W-:Y:S07]  /*e410*/  HMMA.16816.F32.BF16 R116, R8.reuse, R36, R116 ;  /* 0x000000240874723c */ /* 0x040fee0000041874 */
[----:B------:R-:W-:Y:S08]  /*e420*/  MUFU.EX2 R135, R26 ;  /* 0x0000001a00877308 */ /* 0x000ff00000000800 */
[----:B------:R1:W-:Y:S01]  /*e430*/  MUFU.EX2 R136, R3 ;  /* 0x0000000300887308 */ /* 0x0003e20000000800 */
[----:B------:R-:W-:Y:S01]  /*e440*/  HMMA.16816.F32.BF16 R196, R8, R28, R196 ;  /* 0x0000001c08c4723c */ /* 0x000fe200000418c4 */
[----:B------:R-:W-:-:S02]  /*e450*/  F2FP.BF16.F32.PACK_AB R124, R133, R47 ;  /* 0x0000002f857c723e */ /* 0x000fc400000010ff */
[----:B------:R-:W-:-:S03]  /*e460*/  F2FP.BF16.F32.PACK_AB R126, R132, R134 ;  /* 0x00000086847e723e */ /* 0x000fc600000010ff */
[C---:B------:R-:W-:Y:S06]  /*e470*/  HMMA.16816.F32.BF16 R84, R8.reuse, R12, R84 ;  /* 0x0000000c0854723c */ /* 0x040fec0000041854 */
[----:B------:R-:W-:Y:S01]  /*e480*/  HMMA.16816.F32.BF16 R100, R8, R32, R100 ;  /* 0x000000200864723c */ /* 0x000fe20000041864 */
[----:B-1----:R-:W-:-:S05]  /*e490*/  FADD.FTZ R3, R127, R45 ;  /* 0x0000002d7f037221 */ /* 0x002fca0000010000 */
[C---:B------:R-:W-:Y:S06]  /*e4a0*/  HMMA.16816.F32.BF16 R28, R8.reuse, R30, R204 ;  /* 0x0000001e081c723c */ /* 0x040fec00000418cc */
[----:B------:R-:W-:Y:S01]  /*e4b0*/  HMMA.16816.F32.BF16 R16, R8, R18, R80 ;  /* 0x000000120810723c */ /* 0x000fe20000041850 */
[----:B--2---:R-:W-:-:S05]  /*e4c0*/  FFMA.FTZ R0, R125, R40, R224 ;  /* 0x000000287d007223 */ /* 0x004fca00000100e0 */
[----:B------:R-:W-:Y:S01]  /*e4d0*/  HMMA.16816.F32.BF16 R12, R8, R14, R96 ;  /* 0x0000000e080c723c */ /* 0x000fe20000041860 */
[----:B------:R-:W1:Y:S01]  /*e4e0*/  MUFU.EX2 R40, R2 ;  /* 0x0000000200287308 */ /* 0x000e620000000800 */
[----:B------:R-:W-:-:S04]  /*e4f0*/  F2FP.BF16.F32.PACK_AB R125, R41, R43 ;  /* 0x0000002b297d723e */ /* 0x000fc800000010ff */
[C---:B------:R-:W-:Y:S01]  /*e500*/  HMMA.16816.F32.BF16 R32, R8.reuse, R34, R112 ;  /* 0x000000220820723c */ /* 0x040fe20000041870 */
[----:B------:R-:W-:Y:S01]  /*e510*/  FADD.FTZ R0, R246, R0 ;  /* 0x00000000f6007221 */ /* 0x000fe20000010000 */
[----:B------:R-:W-:Y:S01]  /*e520*/  FADD.FTZ R26, R24, R3 ;  /* 0x00000003181a7221 */ /* 0x000fe20000010000 */
[----:B------:R-:W-:Y:S01]  /*e530*/  MOV R36, R169 ;  /* 0x000000a900247202 */ /* 0x000fe20000000f00 */
[----:B------:R-:W-:Y:S02]  /*e540*/  LDSM.16.MT88.4 R204, [R227+0xd800] ;  /* 0x00d80000e3cc783b */ /* 0x000fe40000004200 */
[----:B------:R-:W-:Y:S01]  /*e550*/  HMMA.16816.F32.BF16 R8, R8, R38, R128 ;  /* 0x000000260808723c */ /* 0x000fe20000041880 */
[----:B------:R-:W-:Y:S01]  /*e560*/  MOV R37, R168 ;  /* 0x000000a800257202 */ /* 0x000fe20000000f00 */
[----:B------:R-:W-:Y:S01]  /*e570*/  LDSM.16.MT88.4 R80, [R225+0xf800] ;  /* 0x00f80000e150783b */ /* 0x000fe20000004200 */
[----:B-1----:R-:W-:Y:S01]  /*e580*/  F2FP.BF16.F32.PACK_AB R127, R40, R42 ;  /* 0x0000002a287f723e */ /* 0x002fe200000010ff */
[----:B------:R-:W-:-:S03]  /*e590*/  FADD.FTZ R2, R247, R44 ;  /* 0x0000002cf7027221 */ /* 0x000fc60000010000 */
[----:B------:R-:W-:Y:S01]  /*e5a0*/  F2FP.BF16.F32.PACK_AB R128, R139, R209 ;  /* 0x000000d18b80723e */ /* 0x000fe200000010ff */
[----:B------:R-:W-:Y:S01]  /*e5b0*/  LDSM.16.MT88.4 R96, [R226+0xf800] ;  /* 0x00f80000e260783b */ /* 0x000fe20000004200 */
[----:B------:R-:W-:Y:S02]  /*e5c0*/  F2FP.BF16.F32.PACK_AB R129, R137, R135 ;  /* 0x000000878981723e */ /* 0x000fe400000010ff */
[----:B------:R-:W-:Y:S01]  /*e5d0*/  F2FP.BF16.F32.PACK_AB R130, R210, R208 ;  /* 0x000000d0d282723e */ /* 0x000fe200000010ff */
[----:B------:R-:W-:Y:S01]  /*e5e0*/  LDSM.16.MT88.4 R112, [R228+0xf800] ;  /* 0x00f80000e470783b */ /* 0x000fe20000004200 */
[----:B------:R-:W-:Y:S01]  /*e5f0*/  F2FP.BF16.F32.PACK_AB R131, R136, R138 ;  /* 0x0000008a8883723e */ /* 0x000fe200000010ff */
[----:B------:R-:W-:Y:S01]  /*e600*/  FADD.FTZ R21, R23, R2 ;  /* 0x0000000217157221 */ /* 0x000fe20000010000 */
[----:B------:R-:W-:Y:S01]  /*e610*/  MOV R3, R163 ;  /* 0x000000a300037202 */ /* 0x000fe20000000f00 */
[----:B------:R-:W-:Y:S01]  /*e620*/  FADD.FTZ R20, R22, R0 ;  /* 0x0000000016147221 */ /* 0x000fe20000010000 */
[----:B------:R-:W-:Y:S01]  /*e630*/  HMMA.16816.F32.BF16 R144, R124, R156, R144 ;  /* 0x0000009c7c90723c */ /* 0x000fe20000041890 */
[----:B------:R-:W-:Y:S01]  /*e640*/  MOV R2, R162 ;  /* 0x000000a200027202 */ /* 0x000fe20000000f00 */
[----:B------:R1:W5:Y:S01]  /*e650*/  LDL.LU R224, [R1+0xa0] ;  /* 0x0000a00001e07983 */ /* 0x0003620000300800 */
[----:B------:R-:W-:-:S03]  /*e660*/  MOV R0, R161 ;  /* 0x000000a100007202 */ /* 0x000fc60000000f00 */
[----:B------:R-:W-:Y:S01]  /*e670*/  HMMA.16816.F32.BF16 R148, R128, R156, R148 ;  /* 0x0000009c8094723c */ /* 0x000fe20000041894 */
[----:B------:R-:W-:Y:S01]  /*e680*/  MOV R38, R171 ;  /* 0x000000ab00267202 */ /* 0x000fe20000000f00 */
[----:B------:R-:W-:-:S04]  /*e690*/  FADD.FTZ R3, R3, R27 ;  /* 0x0000001b03037221 */ /* 0x000fc80000010000 */
[-C--:B------:R-:W-:Y:S01]  /*e6a0*/  HMMA.16816.F32.BF16 R152, R124, R158.reuse, R152 ;  /* 0x0000009e7c98723c */ /* 0x080fe20000041898 */
[----:B------:R-:W-:Y:S01]  /*e6b0*/  MOV R39, R170 ;  /* 0x000000aa00277202 */ /* 0x000fe20000000f00 */
[----:B------:R-:W-:Y:S01]  /*e6c0*/  FADD.FTZ R2, R2, R26 ;  /* 0x0000001a02027221 */ /* 0x000fe20000010000 */
[----:B------:R-:W-:Y:S01]  /*e6d0*/  MOV R44, R175 ;  /* 0x000000af002c7202 */ /* 0x000fe20000000f00 */
[----:B------:R1:W5:Y:S02]  /*e6e0*/  LDL.LU R25, [R1+0x9c] ;  /* 0x00009c0001197983 */ /* 0x0003640000300800 */
[----:B------:R-:W-:Y:S01]  /*e6f0*/  HMMA.16816.F32.BF16 R156, R128, R158, R48 ;  /* 0x0000009e809c723c */ /* 0x000fe20000041830 */
[----:B------:R-:W-:Y:S01]  /*e700*/  FADD.FTZ R0, R0, R21 ;  /* 0x0000001500007221 */ /* 0x000fe20000010000 */
[----:B------:R-:W-:Y:S01]  /*e710*/  MOV R45, R174 ;  /* 0x000000ae002d7202 */ /* 0x000fe20000000f00 */
[----:B------:R-:W-:-:S03]  /*e720*/  FADD.FTZ R3, R38, R3 ;  /* 0x0000000326037221 */ /* 0x000fc60000010000 */
[----:B---3--:R-:W-:Y:S01]  /*e730*/  HMMA.16816.F32.BF16 R120, R124, R4, R120 ;  /* 0x000000047c78723c */ /* 0x008fe20000041878 */
[----:B------:R-:W-:Y:S01]  /*e740*/  MOV R51, R160 ;  /* 0x000000a000337202 */ /* 0x000fe20000000f00 */
[----:B------:R-:W-:Y:S01]  /*e750*/  FADD.FTZ R2, R39, R2 ;  /* 0x0000000227027221 */ /* 0x000fe20000010000 */
[----:B------:R-:W-:-:S03]  /*e760*/  MOV R46, R173 ;  /* 0x000000ad002e7202 */ /* 0x000fc60000000f00 */
[----:B------:R-:W-:Y:S01]  /*e770*/  HMMA.16816.F32.BF16 R116, R128, R4, R116 ;  /* 0x000000048074723c */ /* 0x000fe20000041874 */
[----:B------:R-:W-:Y:S01]  /*e780*/  MOV R243, R172 ;  /* 0x000000ac00f37202 */ /* 0x000fe20000000f00 */
[----:B------:R-:W-:Y:S01]  /*e790*/  FADD.FTZ R0, R36, R0 ;  /* 0x0000000024007221 */ /* 0x000fe20000010000 */
[----:B------:R-:W-:Y:S01]  /*e7a0*/  MOV R241, R191 ;  /* 0x000000bf00f17202 */ /* 0x000fe20000000f00 */
[----:B------:R-:W-:Y:S01]  /*e7b0*/  FADD.FTZ R3, R44, R3 ;  /* 0x000000032c037221 */ /* 0x000fe20000010000 */
[----:B------:R-:W-:Y:S01]  /*e7c0*/  MOV R242, R190 ;  /* 0x000000be00f27202 */ /* 0x000fe20000000f00 */
[----:B------:R1:W5:Y:S01]  /*e7d0*/  LDL.LU R24, [R1+0x98] ;  /* 0x0000980001187983 */ /* 0x0003620000300800 */
[----:B------:R-:W-:Y:S01]  /*e7e0*/  FADD.FTZ R4, R51, R20 ;  /* 0x0000001433047221 */ /* 0x000fe20000010000 */
[----:B------:R-:W-:Y:S01]  /*e7f0*/  MOV R247, R189 ;  /* 0x000000bd00f77202 */ /* 0x000fe20000000f00 */
[----:B------:R-:W-:Y:S01]  /*e800*/  FADD.FTZ R2, R45, R2 ;  /* 0x000000022d027221 */ /* 0x000fe20000010000 */
[----:B------:R-:W-:Y:S01]  /*e810*/  MOV R246, R188 ;  /* 0x000000bc00f67202 */ /* 0x000fe20000000f00 */
[----:B------:R-:W-:Y:S01]  /*e820*/  FADD.FTZ R4, R37, R4 ;  /* 0x0000000425047221 */ /* 0x000fe20000010000 */
[----:B------:R-:W-:Y:S01]  /*e830*/  FADD.FTZ R0, R46, R0 ;  /* 0x000000002e007221 */ /* 0x000fe20000010000 */
[----:B------:R-:W-:Y:S01]  /*e840*/  FADD.FTZ R5, R241, R3 ;  /* 0x00000003f1057221 */ /* 0x000fe20000010000 */
[----:B------:R-:W2:Y:S01]  /*e850*/  LDSM.16.MT88.4 R172, [R226+0xd800] ;  /* 0x00d80000e2ac783b */ /* 0x000ea20000004200 */
        /* <DEDUP_REMOVED lines=42> */
[----:B------:R1:W5:Y:S04]  /*eb00*/  LDL.LU R22, [R1+0x90] ;  /* 0x0000900001167983 */ /* 0x0003680000300800 */
[----:B------:R1:W-:Y:S04]  /*eb10*/  STL [R1+0x40], R4 ;  /* 0x0000400401007387 */ /* 0x0003e80000100800 */
[----:B------:R1:W-:Y:S04]  /*eb20*/  STL [R1+0x4c], R3 ;  /* 0x00004c0301007387 */ /* 0x0003e80000100800 */
[----:B------:R1:W-:Y:S04]  /*eb30*/  STL [R1+0x50], R2 ;  /* 0x0000500201007387 */ /* 0x0003e80000100800 */
[----:B------:R1:W-:Y:S01]  /*eb40*/  STL [R1+0x44], R0 ;  /* 0x0000440001007387 */ /* 0x0003e20000100800 */
[----:B--2---:R-:W-:Y:S01]  /*eb50*/  HMMA.16816.F32.BF16 R160, R124, R172, R64 ;  /* 0x000000ac7ca0723c */ /* 0x004fe20000041840 */
[----:B------:R-:W-:-:S05]  /*eb60*/  MOV R137, R239 ;  /* 0x000000ef00897202 */ /* 0x000fca0000000f00 */
[----:B------:R-:W-:Y:S01]  /*eb70*/  HMMA.16816.F32.BF16 R168, R124, R174, R60 ;  /* 0x000000ae7ca8723c */ /* 0x000fe2000004183c */
[----:B------:R-:W-:-:S05]  /*eb80*/  MOV R138, R252 ;  /* 0x000000fc008a7202 */ /* 0x000fca0000000f00 */
[----:B---3--:R-:W-:Y:S01]  /*eb90*/  HMMA.16816.F32.BF16 R176, R124, R188, R176 ;  /* 0x000000bc7cb0723c */ /* 0x008fe200000418b0 */
[----:B------:R-:W-:-:S05]  /*eba0*/  MOV R135, R237 ;  /* 0x000000ed00877202 */ /* 0x000fca0000000f00 */
        /* <DEDUP_REMOVED lines=36> */
[----:B------:R-:W4:Y:S01]  /*edf0*/  @!P2 LDC.64 R8, c[0x0][0x220] ;  /* 0x00008800ff08ab82 */ /* 0x000f220000000a00 */
[----:B------:R-:W-:Y:S01]  /*ee00*/  UIMAD UR4, UR28, UR7, UR4 ;  /* 0x000000071c0472a4 */ /* 0x000fe2000f8e0204 */
[----:B------:R-:W-:Y:S02]  /*ee10*/  IMAD.U32 R2, RZ, RZ, UR10 ;  /* 0x0000000aff027e24 */ /* 0x000fe4000f8e00ff */
[----:B------:R-:W-:Y:S01]  /*ee20*/  IMAD.U32 R3, RZ, RZ, UR11 ;  /* 0x0000000bff037e24 */ /* 0x000fe2000f8e00ff */
[----:B------:R-:W-:-:S03]  /*ee30*/  UIADD3 UR4, UR11, UR4, URZ ;  /* 0x000000040b047290 */ /* 0x000fc6000fffe03f */
[----:B------:R-:W4:Y:S03]  /*ee40*/  @!P3 LDC.64 R10, c[0x0][0x220] ;  /* 0x00008800ff0abb82 */ /* 0x000f260000000a00 */
[----:B------:R-:W-:-:S05]  /*ee50*/  IMAD.U32 R3, RZ, RZ, UR4 ;  /* 0x00000004ff037e24 */ /* 0x000fca000f8e00ff */
[----:B------:R-:W4:Y:S01]  /*ee60*/  @!P3 LDC.64 R14, c[0x0][0x220] ;  /* 0x00008800ff0ebb82 */ /* 0x000f220000000a00 */
[----:B------:R-:W-:Y:S07]  /*ee70*/  @P3 STS.128 [R236+0xc000], RZ ;  /* 0x00c000ffec003388 */ /* 0x000fee0000000c00 */
[----:B------:R-:W4:Y:S08]  /*ee80*/  @!P2 LDC.64 R12, c[0x0][0x220] ;  /* 0x00008800ff0cab82 */ /* 0x000f300000000a00 */
[----:B------:R-:W4:Y:S08]  /*ee90*/  @!P2 LDC.64 R16, c[0x0][0x220] ;  /* 0x00008800ff10ab82 */ /* 0x000f300000000a00 */
[----:B------:R-:W4:Y:S08]  /*eea0*/  @!P3 LDC.64 R18, c[0x0][0x220] ;  /* 0x00008800ff12bb82 */ /* 0x000f300000000a00 */
[----:B------:R-:W4:Y:S01]  /*eeb0*/  @!P2 LDC.64 R20, c[0x0][0x220] ;  /* 0x00008800ff14ab82 */ /* 0x000f220000000a00 */
        /* <DEDUP_REMOVED lines=12> */
[----:B------:R-:W-:Y:S01]  /*ef80*/  IADD3.X R5, R3, UR22, RZ, P1, !PT ;  /* 0x0000001603057c10 */ /* 0x000fe20008ffe4ff */
[----:B------:R-:W-:Y:S01]  /*ef90*/  @P2 STS.128 [R236+0xe000], RZ ;  /* 0x00e000ffec002388 */ /* 0x000fe20000000c00 */
[C---:B------:R-:W-:Y:S02]  /*efa0*/  IADD3 R0, P4, R2.reuse, UR23, RZ ;  /* 0x0000001702007c10 */ /* 0x040fe4000ff9e0ff */
[----:B------:R-:W-:Y:S01]  /*efb0*/  @!P3 LEA.HI.X R11, R2, R11, R5, 0x1, P0 ;  /* 0x0000000b020bb211 */ /* 0x000fe200000f0c05 */
[----:B------:R-:W-:Y:S01]  /*efc0*/  @!PT LDS RZ, [RZ] ;  /* 0x00000000fffff984 */ /* 0x000fe20000000800 */
[----:B------:R-:W-:Y:S01]  /*efd0*/  @!PT LDS RZ, [RZ] ;  /* 0x00000000fffff984 */ /* 0x000fe20000000800 */
[----:B------:R-:W-:Y:S01]  /*efe0*/  @!PT LDS RZ, [RZ] ;  /* 0x00000000fffff984 */ /* 0x000fe20000000800 */
[----:B------:R2:W-:Y:S01]  /*eff0*/  @!P2 LDGSTS.E.BYPASS.LTC128B.128 [R236+0xe000], desc[UR20][R8.64+0x80] ;  /* 0x0e00008008ecafae */ /* 0x0005e2000b901d54 */
[----:B------:R-:W-:Y:S02]  /*f000*/  @!P3 LEA R14, P1, R0, R14, 0x1 ;  /* 0x0000000e000eb211 */ /* 0x000fe400078208ff */
[----:B------:R-:W-:Y:S01]  /*f010*/  IADD3.X R4, R5, UR22, RZ, P4, !PT ;  /* 0x0000001605047c10 */ /* 0x000fe2000a7fe4ff */
[----:B------:R-:W-:Y:S01]  /*f020*/  @P3 STS.128 [R236+0xc800], RZ ;  /* 0x00c800ffec003388 */ /* 0x000fe20000000c00 */
[----:B------:R-:W-:-:S02]  /*f030*/  @!P2 LEA R12, P0, R2, R12, 0x1 ;  /* 0x0000000c020ca211 */ /* 0x000fc400078008ff */
[C---:B------:R-:W-:Y:S01]  /*f040*/  IADD3 R3, P5, R0.reuse, UR23, RZ ;  /* 0x0000001700037c10 */ /* 0x040fe2000ffbe0ff */
[----:B------:R-:W-:Y:S01]  /*f050*/  @!PT LDS RZ, [RZ] ;  /* 0x00000000fffff984 */ /* 0x000fe20000000800 */
[----:B------:R-:W-:Y:S01]  /*f060*/  @!PT LDS RZ, [RZ] ;  /* 0x00000000fffff984 */ /* 0x000fe20000000800 */
[----:B------:R-:W-:Y:S01]  /*f070*/  @!PT LDS RZ, [RZ] ;  /* 0x00000000fffff984 */ /* 0x000fe20000000800 */
[----:B------:R-:W-:Y:S01]  /*f080*/  @!P3 LDGSTS.E.BYPASS.LTC128B.128 [R236+0xc800], desc[UR20][R10.64] ;  /* 0x0c8000000aecbfae */ /* 0x000fe2000b901d54 */
[----:B------:R-:W-:Y:S02]  /*f090*/  @!P3 LEA.HI.X R15, R0, R15, R4, 0x1, P1 ;  /* 0x0000000f000fb211 */ /* 0x000fe400008f0c04 */
[----:B------:R-:W-:Y:S01]  /*f0a0*/  @!P2 LEA.HI.X R13, R2, R13, R5, 0x1, P0 ;  /* 0x0000000d020da211 */ /* 0x000fe200000f0c05 */
[----:B------:R-:W-:Y:S01]  /*f0b0*/  @P2 STS.128 [R236+0xe800], RZ ;  /* 0x00e800ffec002388 */ /* 0x000fe20000000c00 */
[----:B------:R-:W-:Y:S02]  /*f0c0*/  IADD3.X R5, R4, UR22, RZ, P5, !PT ;  /* 0x0000001604057c10 */ /* 0x000fe4000affe4ff */
[----:B------:R-:W-:Y:S01]  /*f0d0*/  @!P2 LEA R2, P0, R3, R20, 0x1 ;  /* 0x000000140302a211 */ /* 0x000fe200078008ff */
        /* <DEDUP_REMOVED lines=31> */
[----:B------:R-:W-:Y:S04]  /*f2d0*/  LDSM.16.M88.4 R44, [R224+0x9000] ;  /* 0x00900000e02c783b */ /* 0x000fe80000000200 */
[----:B------:R-:W-:Y:S04]  /*f2e0*/  LDSM.16.M88.4 R40, [R224+0x9800] ;  /* 0x00980000e028783b */ /* 0x000fe80000000200 */
[----:B-1----:R-:W1:Y:S04]  /*f2f0*/  LDSM.16.M88.4 R8, [R232+0x2000] ;  /* 0x00200000e808783b */ /* 0x002e680000000200 */
[----:B------:R-:W-:Y:S04]  /*f300*/  LDSM.16.M88.4 R36, [R231] ;  /* 0x00000000e724783b */ /* 0x000fe80000000200 */
[----:B------:R-:W3:Y:S04]  /*f310*/  LDSM.16.M88.4 R4, [R233+0x2000] ;  /* 0x00200000e904783b */ /* 0x000ee80000000200 */
[----:B------:R-:W4:Y:S04]  /*f320*/  LDSM.16.M88.4 R32, [R231+0x800] ;  /* 0x00080000e720783b */ /* 0x000f280000000200 */
[----:B------:R-:W2:Y:S04]  /*f330*/  LDSM.16.M88.4 R28, [R231+0x1000] ;  /* 0x00100000e71c783b */ /* 0x000ea80000000200 */
[----:B------:R-:W2:Y:S04]  /*f340*/  LDSM.16.M88.4 R16, [R231+0x1800] ;  /* 0x00180000e710783b */ /* 0x000ea80000000200 */
[----:B------:R-:W2:Y:S04]  /*f350*/  LDSM.16.M88.4 R12, [R232] ;  /* 0x00000000e80c783b */ /* 0x000ea80000000200 */
        /* <DEDUP_REMOVED lines=9> */
[C---:B---3--:R-:W-:Y:S06]  /*f3f0*/  HMMA.16816.F32.BF16 R208, R4.reuse, R36, R208 ;  /* 0x0000002404d0723c */ /* 0x048fec00000418d0 */
[C---:B----4-:R-:W-:Y:S06]  /*f400*/  HMMA.16816.F32.BF16 R212, R4.reuse, R32, R136 ;  /* 0x0000002004d4723c */ /* 0x050fec0000041888 */
[C---:B--2---:R-:W-:Y:S06]  /*f410*/  HMMA.16816.F32.BF16 R240, R4.reuse, R28, R64 ;  /* 0x0000001c04f0723c */ /* 0x044fec0000041840 */
[C---:B------:R-:W-:Y:S06]  /*f420*/  HMMA.16816.F32.BF16 R216, R4.reuse, R16, R56 ;  /* 0x0000001004d8723c */ /* 0x040fec0000041838 */
        /* <DEDUP_REMOVED lines=22> */
[----:B------:R-:W-:Y:S05]  /*f590*/  LDSM.16.M88.4 R28, [R230+0x8800] ;  /* 0x00880000e61c783b */ /* 0x000fea0000000200 */
[----:B------:R-:W-:Y:S01]  /*f5a0*/  HMMA.16816.F32.BF16 R36, R4, R18, R12 ;  /* 0x000000120424723c */ /* 0x000fe2000004180c */
[----:B------:R-:W2:Y:S04]  /*f5b0*/  LDSM.16.M88.4 R4, [R235+0x2000] ;  /* 0x00200000eb04783b */ /* 0x000ea80000000200 */
[----:B------:R-:W3:Y:S04]  /*f5c0*/  LDSM.16.M88.4 R12, [R230+0x9800] ;  /* 0x00980000e60c783b */ /* 0x000ee80000000200 */
[----:B------:R-:W4:Y:S01]  /*f5d0*/  LDSM.16.M88.4 R16, [R230+0x9000] ;  /* 0x00900000e610783b */ /* 0x000f220000000200 */
[C---:B-1----:R-:W-:Y:S06]  /*f5e0*/  HMMA.16816.F32.BF16 R64, R8.reuse, R32, R64 ;  /* 0x000000200840723c */ /* 0x042fec0000041840 */
[----:B------:R-:W-:Y:S06]  /*f5f0*/  HMMA.16816.F32.BF16 R60, R8, R34, R48 ;  /* 0x00000022083c723c */ /* 0x000fec0000041830 */
[C---:B--2---:R-:W-:Y:S06]  /*f600*/  HMMA.16816.F32.BF16 R208, R4.reuse, R32, R208 ;  /* 0x0000002004d0723c */ /* 0x044fec00000418d0 */
[C---:B---3--:R-:W-:Y:S06]  /*f610*/  HMMA.16816.F32.BF16 R216, R4.reuse, R12, R216 ;  /* 0x0000000c04d8723c */ /* 0x048fec00000418d8 */
[C---:B------:R-:W-:Y:S06]  /*f620*/  HMMA.16816.F32.BF16 R212, R4.reuse, R28, R212 ;  /* 0x0000001c04d4723c */ /* 0x040fec00000418d4 */
[C---:B----4-:R-:W-:Y:S06]  /*f630*/  HMMA.16816.F32.BF16 R240, R4.reuse, R16, R240 ;  /* 0x0000001004f0723c */ /* 0x050fec00000418f0 */
[C---:B------:R-:W-:Y:S01]  /*f640*/  HMMA.16816.F32.BF16 R140, R4.reuse, R34, R140 ;  /* 0x00000022048c723c */ /* 0x040fe2000004188c */
[----:B------:R-:W-:Y:S05]  /*f650*/  LDSM.16.M88.4 R32, [R229] ;  /* 0x00000000e520783b */ /* 0x000fea0000000200 */
[----:B------:R-:W-:Y:S01]  /*f660*/  MOV R20, R216 ;  /* 0x000000d800147202 */ /* 0x000fe20000000f00 */
[----:B------:R-:W-:Y:S01]  /*f670*/  IMAD.MOV.U32 R3, RZ, RZ, R217 ;  /* 0x000000ffff037224 */ /* 0x000fe200078e00d9 */
[----:B------:R-:W-:Y:S01]  /*f680*/  HMMA.16816.F32.BF16 R248, R4, R18, R248 ;  /* 0x0000001204f8723c */ /* 0x000fe200000418f8 */
[----:B------:R-:W-:-:S02]  /*f690*/  IMAD.MOV.U32 R2, RZ, RZ, R218 ;  /* 0x000000ffff027224 */ /* 0x000fc400078e00da */
[----:B------:R-:W-:-:S03]  /*f6a0*/  IMAD.MOV.U32 R0, RZ, RZ, R219 ;  /* 0x000000ffff007224 */ /* 0x000fc600078e00db */
[C---:B------:R-:W-:Y:S06]  /*f6b0*/  HMMA.16816.F32.BF16 R216, R4.reuse, R30, R220 ;  /* 0x0000001e04d8723c */ /* 0x040fec00000418dc */
[----:B------:R-:W-:Y:S01]  /*f6c0*/  HMMA.16816.F32.BF16 R244, R4, R14, R244 ;  /* 0x0000000e04f4723c */ /* 0x000fe200000418f4 */
[----:B------:R-:W1:Y:S05]  /*f6d0*/  LDSM.16.M88.4 R4, [R234+0x2000] ;  /* 0x00200000ea04783b */ /* 0x000e6a0000000200 */
[C---:B------:R-:W-:Y:S06]  /*f6e0*/  HMMA.16816.F32.BF16 R52, R8.reuse, R30, R40 ;  /* 0x0000001e0834723c */ /* 0x040fec0000041828 */
        /* <DEDUP_REMOVED lines=11> */
[----:B------:R-:W-:Y:S01]  /*f7a0*/  MOV R140, R20 ;  /* 0x00000014008c7202 */ /* 0x000fe20000000f00 */
[----:B------:R-:W-:-:S02]  /*f7b0*/  IMAD.MOV.U32 R141, RZ, RZ, R3 ;  /* 0x000000ffff8d7224 */ /* 0x000fc400078e0003 */
[----:B------:R-:W-:Y:S02]  /*f7c0*/  IMAD.MOV.U32 R142, RZ, RZ, R2 ;  /* 0x000000ffff8e7224 */ /* 0x000fe400078e0002 */
[----:B------:R-:W-:Y:S01]  /*f7d0*/  IMAD.MOV.U32 R143, RZ, RZ, R0 ;  /* 0x000000ffff8f7224 */ /* 0x000fe200078e0000 */
[C---:B--2---:R-:W-:Y:S06]  /*f7e0*/  HMMA.16816.F32.BF16 R244, R4.reuse, R14, R244 ;  /* 0x0000000e04f4723c */ /* 0x044fec00000418f4 */
[C---:B------:R-:W-:Y:S06]  /*f7f0*/  HMMA.16816.F32.BF16 R140, R4.reuse, R12, R140 ;  /* 0x0000000c048c723c */ /* 0x040fec000004188c */
[C---:B---3--:R-:W-:Y:S06]  /*f800*/  HMMA.16816.F32.BF16 R136, R4.reuse, R28, R212 ;  /* 0x0000001c0488723c */ /* 0x048fec00000418d4 */
[C---:B------:R-:W-:Y:S06]  /*f810*/  HMMA.16816.F32.BF16 R208, R4.reuse, R30, R216 ;  /* 0x0000001e04d0723c */ /* 0x040fec00000418d8 */
[C---:B----4-:R-:W-:Y:S06]  /*f820*/  HMMA.16816.F32.BF16 R216, R4.reuse, R16, R240 ;  /* 0x0000001004d8723c */ /* 0x050fec00000418f0 */
[----:B------:R-:W-:Y:S01]  /*f830*/  MOV R20, R140 ;  /* 0x0000008c00147202 */ /* 0x000fe20000000f00 */
        /* <DEDUP_REMOVED lines=10> */
[----:B------:R-:W2:Y:S01]  /*f8e0*/  LDSM.16.M88.4 R28, [R224+0xa800] ;  /* 0x00a80000e01c783b */ /* 0x000ea20000000200 */
[----:B------:R-:W-:Y:S01]  /*f8f0*/  MOV R240, R248 ;  /* 0x000000f800f07202 */ /* 0x000fe20000000f00 */
[----:B------:R-:W-:-:S02]  /*f900*/  IMAD.MOV.U32 R27, RZ, RZ, R249 ;  /* 0x000000ffff1b7224 */ /* 0x000fc400078e00f9 */
[----:B------:R-:W-:Y:S01]  /*f910*/  IMAD.MOV.U32 R26, RZ, RZ, R250 ;  /* 0x000000ffff1a7224 */ /* 0x000fe200078e00fa */
[C---:B------:R-:W-:Y:S01]  /*f920*/  HMMA.16816.F32.BF16 R48, R8.reuse, R16, R48 ;  /* 0x000000100830723c */ /* 0x040fe20000041830 */
[----:B------:R-:W-:Y:S01]  /*f930*/  IMAD.MOV.U32 R21, RZ, RZ, R251 ;  /* 0x000000ffff157224 */ /* 0x000fe200078e00fb */
[----:B------:R-:W-:Y:S01]  /*f940*/  MOV R60, R240 ;  /* 0x000000f0003c7202 */ /* 0x000fe20000000f00 */
[----:B------:R-:W-:Y:S02]  /*f950*/  IMAD.MOV.U32 R61, RZ, RZ, R27 ;  /* 0x000000ffff3d7224 */ /* 0x000fe400078e001b */
[----:B------:R-:W-:Y:S01]  /*f960*/  IMAD.MOV.U32 R62, RZ, RZ, R26 ;  /* 0x000000ffff3e7224 */ /* 0x000fe200078e001a */
[----:B------:R-:W-:Y:S01]  /*f970*/  HMMA.16816.F32.BF16 R44, R8, R18, R44 ;  /* 0x00000012082c723c */ /* 0x000fe2000004182c */
[----:B------:R-:W3:Y:S01]  /*f980*/  LDSM.16.M88.4 R16, [R224+0xb000] ;  /* 0x00b00000e010783b */ /* 0x000ee20000000200 */
[----:B------:R-:W-:-:S04]  /*f990*/  IMAD.MOV.U32 R63, RZ, RZ, R21 ;  /* 0x000000ffff3f7224 */ /* 0x000fc800078e0015 */
[C---:B------:R-:W-:Y:S06]  /*f9a0*/  HMMA.16816.F32.BF16 R40, R8.reuse, R12, R40 ;  /* 0x0000000c0828723c */ /* 0x040fec0000041828 */
[----:B------:R-:W-:Y:S01]  /*f9b0*/  HMMA.16816.F32.BF16 R36, R8, R14, R36 ;  /* 0x0000000e0824723c */ /* 0x000fe20000041824 */
[----:B------:R-:W4:Y:S04]  /*f9c0*/  LDSM.16.M88.4 R12, [R224+0xb800] ;  /* 0x00b80000e00c783b */ /* 0x000f280000000200 */
[----:B------:R-:W4:Y:S01]  /*f9d0*/  LDSM.16.M88.4 R8, [R232+0x4000] ;  /* 0x00400000e808783b */ /* 0x000f220000000200 */
        /* <DEDUP_REMOVED lines=24> */
[----:B------:R-:W-:Y:S02]  /*fb60*/  IMAD.MOV.U32 R214, RZ, RZ, R2 ;  /* 0x000000ffffd67224 */ /* 0x000fe400078e0002 */
[----:B------:R-:W-:-:S03]  /*fb70*/  IMAD.MOV.U32 R215, RZ, RZ, R0 ;  /* 0x000000ffffd77224 */ /* 0x000fc600078e0000 */
[C---:B------:R-:W-:Y:S01]  /*fb80*/  HMMA.16816.F32.BF16 R56, R8.reuse, R30, R52 ;  /* 0x0000001e0838723c */ /* 0x040fe20000041834 */
[----:B------:R-:W2:Y:S05]  /*fb90*/  LDSM.16.M88.4 R28, [R231+0x2800] ;  /* 0x00280000e71c783b */ /* 0x000eaa0000000200 */
        /* <DEDUP_REMOVED lines=9> */
[----:B------:R-:W-:Y:S01]  /*fc30*/  MOV R20, R248 ;  /* 0x000000f800147202 */ /* 0x000fe20000000f00 */
[----:B------:R-:W-:Y:S02]  /*fc40*/  IMAD.MOV.U32 R3, RZ, RZ, R249 ;  /* 0x000000ffff037224 */ /* 0x000fe400078e00f9 */
[----:B------:R-:W-:Y:S02]  /*fc50*/  IMAD.MOV.U32 R2, RZ, RZ, R250 ;  /* 0x000000ffff027224 */ /* 0x000fe400078e00fa */
[----:B------:R-:W-:Y:S01]  /*fc60*/  IMAD.MOV.U32 R0, RZ, RZ, R251 ;  /* 0x000000ffff007224 */ /* 0x000fe200078e00fb */
[----:B------:R-:W-:Y:S01]  /*fc70*/  MOV R52, R140 ;  /* 0x0000008c00347202 */ /* 0x000fe20000000f00 */
[----:B------:R-:W-:Y:S01]  /*fc80*/  HMMA.16816.F32.BF16 R248, R4, R28, R136 ;  /* 0x0000001c04f8723c */ /* 0x000fe20000041888 */
[----:B------:R-:W-:Y:S02]  /*fc90*/  IMAD.MOV.U32 R27, RZ, RZ, R141 ;  /* 0x000000ffff1b7224 */ /* 0x000fe400078e008d */
[----:B------:R-:W-:-:S02]  /*fca0*/  IMAD.MOV.U32 R26, RZ, RZ, R142 ;  /* 0x000000ffff1a7224 */ /* 0x000fc400078e008e */
[----:B------:R-:W-:Y:S02]  /*fcb0*/  IMAD.MOV.U32 R21, RZ, RZ, R143 ;  /* 0x000000ffff157224 */ /* 0x000fe400078e008f */
[----:B------:R-:W-:Y:S01]  /*fcc0*/  MOV R136, R212 ;  /* 0x000000d400887202 */ /* 0x000fe20000000f00 */
[----:B------:R-:W-:Y:S01]  /*fcd0*/  IMAD.MOV.U32 R137, RZ, RZ, R213 ;  /* 0x000000ffff897224 */ /* 0x000fe200078e00d5 */
[----:B---3--:R-:W-:Y:S01]  /*fce0*/  HMMA.16816.F32.BF16 R140, R4, R18, R60 ;  /* 0x00000012048c723c */ /* 0x008fe2000004183c */
[----:B------:R-:W-:Y:S02]  /*fcf0*/  IMAD.MOV.U32 R138, RZ, RZ, R214 ;  /* 0x000000ffff8a7224 */ /* 0x000fe400078e00d6 */
[----:B------:R-:W-:-:S03]  /*fd00*/  IMAD.MOV.U32 R139, RZ, RZ, R215 ;  /* 0x000000ffff8b7224 */ /* 0x000fc600078e00d7 */
[C---:B------:R-:W-:Y:S06]  /*fd10*/  HMMA.16816.F32.BF16 R212, R4.reuse, R16, R64 ;  /* 0x0000001004d4723c */ /* 0x040fec0000041840 */
[C---:B----4-:R-:W-:Y:S06]  /*fd20*/  HMMA.16816.F32.BF16 R64, R4.reuse, R14, R244 ;  /* 0x0000000e0440723c */ /* 0x050fec00000418f4 */
[----:B------:R-:W-:Y:S01]  /*fd30*/  HMMA.16816.F32.BF16 R136, R4, R12, R136 ;  /* 0x0000000c0488723c */ /* 0x000fe20000041888 */
[----:B------:R-:W-:Y:S01]  /*fd40*/  MOV R244, R52 ;  /* 0x0000003400f47202 */ /* 0x000fe20000000f00 */
[----:B------:R-:W-:Y:S01]  /*fd50*/  LDSM.16.M88.4 R4, [R235+0x6000] ;  /* 0x00600000eb04783b */ /* 0x000fe20000000200 */
[----:B------:R-:W-:-:S02]  /*fd60*/  IMAD.MOV.U32 R245, RZ, RZ, R27 ;  /* 0x000000fffff57224 */ /* 0x000fc400078e001b */
[----:B------:R-:W-:Y:S01]  /*fd70*/  IMAD.MOV.U32 R246, RZ, RZ, R26 ;  /* 0x000000fffff67224 */ /* 0x000fe200078e001a */
[----:B------:R-:W-:Y:S01]  /*fd80*/  HMMA.16816.F32.BF16 R52, R8, R32, R220 ;  /* 0x000000200834723c */ /* 0x000fe200000418dc */
[----:B------:R-:W-:-:S05]  /*fd90*/  IMAD.MOV.U32 R247, RZ, RZ, R21 ;  /* 0x000000fffff77224 */ /* 0x000fca00078e0015 */
[C---:B------:R-:W-:Y:S01]  /*fda0*/  HMMA.16816.F32.BF16 R132, R8.reuse, R34, R216 ;  /* 0x000000220884723c */ /* 0x040fe200000418d8 */
[----:B------:R-:W1:Y:S01]  /*fdb0*/  LDSM.16.M88.4 R32, [R230+0xa000] ;  /* 0x00a00000e620783b */ /* 0x000e620000000200 */
[----:B------:R-:W-:Y:S01]  /*fdc0*/  MOV R220, R20 ;  /* 0x0000001400dc7202 */ /* 0x000fe20000000f00 */
[----:B------:R-:W-:Y:S02]  /*fdd0*/  IMAD.MOV.U32 R221, RZ, RZ, R3 ;  /* 0x000000ffffdd7224 */ /* 0x000fe400078e0003 */
[----:B------:R-:W-:Y:S01]  /*fde0*/  IMAD.MOV.U32 R222, RZ, RZ, R2 ;  /* 0x000000ffffde7224 */ /* 0x000fe200078e0002 */
[----:B------:R-:W-:Y:S01]  /*fdf0*/  HMMA.16816.F32.BF16 R48, R8, R16, R48 ;  /* 0x000000100830723c */ /* 0x000fe20000041830 */
[----:B------:R-:W-:-:S05]  /*fe00*/  IMAD.MOV.U32 R223, RZ, RZ, R0 ;  /* 0x000000ffffdf7224 */ /* 0x000fca00078e0000 */
        /* <DEDUP_REMOVED lines=12> */
[----:B---3--:R-:W-:Y:S06]  /*fed0*/  HMMA.16816.F32.BF16 R212, R4, R14, R64 ;  /* 0x0000000e04d4723c */ /* 0x008fec0000041840 */
[----:B------:R-:W-:Y:S01]  /*fee0*/  MOV R208, R220 ;  /* 0x000000dc00d07202 */ /* 0x000fe20000000f00 */
[----:B------:R-:W-:Y:S01]  /*fef0*/  IMAD.MOV.U32 R27, RZ, RZ, R221 ;  /* 0x000000ffff1b7224 */ /* 0x000fe200078e00dd */
[----:B------:R-:W-:Y:S01]  /*ff00*/  MOV R21, R223 ;  /* 0x000000df00157202 */ /* 0x000fe20000000f00 */
[----:B------:R-:W-:-:S02]  /*ff10*/  IMAD.MOV.U32 R26, RZ, RZ, R222 ;  /* 0x000000ffff1a7224 */ /* 0x000fc400078e00de */
[C---:B------:R-:W-:Y:S01]  /*ff20*/  HMMA.16816.F32.BF16 R220, R4.reuse, R12, R136 ;  /* 0x0000000c04dc723c */ /* 0x040fe20000041888 */
[----:B------:R-:W-:Y:S01]  /*ff30*/  IMAD.MOV.U32 R67, RZ, RZ, R208 ;  /* 0x000000ffff437224 */ /* 0x000fe200078e00d0 */
[----:B------:R-:W-:Y:S01]  /*ff40*/  MOV R2, R218 ;  /* 0x000000da00027202 */ /* 0x000fe20000000f00 */
[----:B------:R-:W-:Y:S02]  /*ff50*/  IMAD.MOV.U32 R20, RZ, RZ, R216 ;  /* 0x000000ffff147224 */ /* 0x000fe400078e00d8 */
[----:B------:R-:W-:Y:S01]  /*ff60*/  IMAD.MOV.U32 R3, RZ, RZ, R217 ;  /* 0x000000ffff037224 */ /* 0x000fe200078e00d9 */
[----:B----4-:R-:W-:Y:S01]  /*ff70*/  HMMA.16816.F32.BF16 R248, R4, R28, R248 ;  /* 0x0000001c04f8723c */ /* 0x010fe200000418f8 */
[----:B------:R-:W-:-:S05]  /*ff80*/  IMAD.MOV.U32 R0, RZ, RZ, R219 ;  /* 0x000000ffff007224 */ /* 0x000fca00078e00db */
[----:B------:R-:W-:Y:S06]  /*ff90*/  HMMA.16816.F32.BF16 R216, R4, R30, R240 ;  /* 0x0000001e04d8723c */ /* 0x000fec00000418f0 */
[----:B------:R-:W-:Y:S06]  /*ffa0*/  HMMA.16816.F32.BF16 R208, R8, R34, R132 ;  /* 0x0000002208d0723c */ /* 0x000fec0000041884 */
[----:B------:R-:W-:Y:S01]  /*ffb0*/  HMMA.16816.F32.BF16 R240, R4, R18, R140 ;  /* 0x0000001204f0723c */ /* 0x000fe2000004188c */
[----:B------:R-:W-:Y:S05]  /*ffc0*/  LDSM.16.M88.4 R4, [R234+0x6000] ;  /* 0x00600000ea04783b */ /* 0x000fea0000000200 */
[C---:B------:R-:W-:Y:S06]  /*ffd0*/  HMMA.16816.F32.BF16 R132, R8.reuse, R16, R48 ;  /* 0x000000100884723c */ /* 0x040fec0000041830 */
[----:B------:R-:W-:Y:S01]  /*ffe0*/  HMMA.16816.F32.BF16 R140, R8, R28, R60 ;  /* 0x0000001c088c723c */ /* 0x000fe2000004183c */
[----:B------:R-:W-:Y:S01]  /*fff0*/  MOV R48, R67 ;  /* 0x0000004300307202 */ /* 0x000fe20000000f00 */
[----:B------:R-:W-:Y:S01]  /*10000*/  IMAD.MOV.U32 R49, RZ, RZ, R27 ;  /* 0x000000ffff317224 */ /* 0x000fe200078e001b */
[----:B------:R-:W-:Y:S01]  /*10010*/  MOV R51, R21 ;  /* 0x0000001500337202 */ /* 0x000fe20000000f00 */
[----:B------:R-:W-:-:S02]  /*10020*/  IMAD.MOV.U32 R50, RZ, RZ, R26 ;  /* 0x000000ffff327224 */ /* 0x000fc400078e001a */
[C---:B------:R-:W-:Y:S01]  /*10030*/  HMMA.16816.F32.BF16 R136, R8.reuse, R30, R56 ;  /* 0x0000001e0888723c */ /* 0x040fe20000041838 */
[----:B------:R-:W1:Y:S01]  /*10040*/  LDSM.16.M88.4 R28, [R229+0x2000] ;  /* 0x00200000e51c783b */ /* 0x000e620000000200 */
[----:B------:R-:W2:Y:S04]  /*10050*/  S2R R26, SR_TID.X ;  /* 0x00000000001a7919 */ /* 0x000ea80000002100 */
[C---:B------:R-:W-:Y:S01]  /*10060*/  HMMA.16816.F32.BF16 R52, R8.reuse, R32, R52 ;  /* 0x000000200834723c */ /* 0x040fe20000041834 */
[----:B------:R-:W-:Y:S05]  /*10070*/  LDSM.16.M88.4 R32, [R229+0x3800] ;  /* 0x00380000e520783b */ /* 0x000fea0000000200 */
[C---:B------:R-:W-:Y:S01]  /*10080*/  HMMA.16816.F32.BF16 R64, R8.reuse, R18, R44 ;  /* 0x000000120840723c */ /* 0x040fe2000004182c */
[----:B------:R-:W3:Y:S05]  /*10090*/  LDSM.16.M88.4 R16, [R229+0x2800] ;  /* 0x00280000e510783b */ /* 0x000eea0000000200 */
[----:B------:R-:W-:Y:S01]  /*100a0*/  HMMA.16816.F32.BF16 R60, R8, R12, R40 ;  /* 0x0000000c083c723c */ /* 0x000fe20000041828 */
[----:B------:R-:W-:Y:S01]  /*100b0*/  IMAD.MOV.U32 R44, RZ, RZ, R20 ;  /* 0x000000ffff2c7224 */ /* 0x000fe200078e0014 */
[----:B------:R-:W-:Y:S01]  /*100c0*/  MOV R46, R2 ;  /* 0x00000002002e7202 */ /* 0x000fe20000000f00 */
[----:B------:R-:W-:-:S02]  /*100d0*/  IMAD.MOV.U32 R45, RZ, RZ, R3 ;  /* 0x000000ffff2d7224 */ /* 0x000fc400078e0003 */
[----:B------:R-:W-:Y:S01]  /*100e0*/  IMAD.MOV.U32 R47, RZ, RZ, R0 ;  /* 0x000000ffff2f7224 */ /* 0x000fe200078e0000 */
[----:B------:R-:W-:Y:S01]  /*100f0*/  HMMA.16816.F32.BF16 R56, R8, R14, R36 ;  /* 0x0000000e0838723c */ /* 0x000fe20000041824 */
[----:B------:R-:W4:Y:S04]  /*10100*/  LDSM.16.M88.4 R8, [R234+0x4000] ;  /* 0x00400000ea08783b */ /* 0x000f280000000200 */
[----:B------:R-:W4:Y:S01]  /*10110*/  LDSM.16.M88.4 R12, [R229+0x3000] ;  /* 0x00300000e50c783b */ /* 0x000f220000000200 */
[----:B------:R-:W-:-:S04]  /*10120*/  DEPBAR.LE SB0, 0x0 ;  /* 0x000080000000791a */ /* 0x000fc80000000000 */
[----:B--2---:R-:W-:Y:S01]  /*10130*/  IMAD.SHL.U32 R26, R26, 0x2, RZ ;  /* 0x000000021a1a7824 */ /* 0x004fe200078e00ff */
[C---:B-1----:R-:W-:Y:S04]  /*10140*/  HMMA.16816.F32.BF16 R48, R4.reuse, R28, R48 ;  /* 0x0000001c0430723c */ /* 0x042fe80000041830 */
[----:B------:R-:W-:Y:S02]  /*10150*/  LOP3.LUT R26, R26, 0x6, RZ, 0xc0, !PT ;  /* 0x000000061a1a7812 */ /* 0x000fe400078ec0ff */
[C---:B------:R-:W-:Y:S06]  /*10160*/  HMMA.16816.F32.BF16 R44, R4.reuse, R30, R44 ;  /* 0x0000001e042c723c */ /* 0x040fec000004182c */
[C---:B---3--:R-:W-:Y:S06]  /*10170*/  HMMA.16816.F32.BF16 R40, R4.reuse, R16, R248 ;  /* 0x000000100428723c */ /* 0x048fec00000418f8 */
[----:B------:R-:W-:Y:S06]  /*10180*/  HMMA.16816.F32.BF16 R216, R4, R18, R216 ;  /* 0x0000001204d8723c */ /* 0x000fec00000418d8 */
[C---:B----4-:R-:W-:Y:S06]  /*10190*/  HMMA.16816.F32.BF16 R52, R8.reuse, R28, R52 ;  /* 0x0000001c0834723c */ /* 0x050fec0000041834 */
[C---:B------:R-:W-:Y:S06]  /*101a0*/  HMMA.16816.F32.BF16 R36, R8.reuse, R30, R208 ;  /* 0x0000001e0824723c */ /* 0x040fec00000418d0 */
[C---:B------:R-:W-:Y:S06]  /*101b0*/  HMMA.16816.F32.BF16 R28, R8.reuse, R16, R140 ;  /* 0x00000010081c723c */ /* 0x040fec000004188c */
[----:B------:R-:W-:Y:S06]  /*101c0*/  HMMA.16816.F32.BF16 R16, R8, R18, R136 ;  /* 0x000000120810723c */ /* 0x000fec0000041888 */
[----:B------:R-:W-:Y:S01]  /*101d0*/  FMUL.FTZ R0, R52, UR24 ;  /* 0x0000001834007c20 */ /* 0x000fe20008410000 */
[-C--:B------:R-:W-:Y:S03]  /*101e0*/  HMMA.16816.F32.BF16 R240, R4, R14.reuse, R240 ;  /* 0x0000000e04f0723c */ /* 0x080fe600000418f0 */
[----:B------:R1:W-:Y:S03]  /*101f0*/  MUFU.TANH R21, R0 ;  /* 0x0000000000157308 */ /* 0x0003e60000002400 */
[----:B------:R-:W-:Y:S06]  /*10200*/  HMMA.16816.F32.BF16 R64, R8, R14, R64 ;  /* 0x0000000e0840723c */ /* 0x000fec0000041840 */
[C---:B------:R-:W-:Y:S05]  /*10210*/  HMMA.16816.F32.BF16 R244, R4.reuse, R12, R244 ;  /* 0x0000000c04f4723c */ /* 0x040fea00000418f4 */
[----:B------:R-:W-:Y:S01]  /*10220*/  FMUL.FTZ R2, R18, UR24 ;  /* 0x0000001812027c20 */ /* 0x000fe20008410000 */
[C---:B------:R-:W-:Y:S01]  /*10230*/  HMMA.16816.F32.BF16 R220, R4.reuse, R32, R220 ;  /* 0x0000002004dc723c */ /* 0x040fe200000418dc */
[----:B------:R-:W-:Y:S01]  /*10240*/  FMUL.FTZ R3, R19, UR24 ;  /* 0x0000001813037c20 */ /* 0x000fe20008410000 */
[----:B-1----:R-:W-:Y:S01]  /*10250*/  FMUL.FTZ R0, R53, UR24 ;  /* 0x0000001835007c20 */ /* 0x002fe20008410000 */
[----:B------:R-:W-:Y:S03]  /*10260*/  MUFU.TANH R142, R2 ;  /* 0x00000002008e7308 */ /* 0x000fe60000002400 */
[----:B------:R-:W-:Y:S05]  /*10270*/  HMMA.16816.F32.BF16 R212, R4, R34, R212 ;  /* 0x0000002204d4723c */ /* 0x000fea00000418d4 */
[----:B------:R1:W-:Y:S01]  /*10280*/  MUFU.TANH R139, R0 ;  /* 0x00000000008b7308 */ /* 0x0003e20000002400 */
[----:B------:R-:W-:Y:S07]  /*10290*/  HMMA.16816.F32.BF16 R4, R8, R12, R132 ;  /* 0x0000000c0804723c */ /* 0x000fee0000041884 */
[----:B------:R-:W-:Y:S01]  /*102a0*/  MUFU.TANH R209, R3 ;  /* 0x0000000300d17308 */ /* 0x000fe20000002400 */
[----:B-1----:R-:W-:-:S07]  /*102b0*/  FMUL.FTZ R0, R54, UR24 ;  /* 0x0000001836007c20 */ /* 0x002fce0008410000 */
[----:B------:R1:W-:Y:S09]  /*102c0*/  MUFU.TANH R20, R0 ;  /* 0x0000000000147308 */ /* 0x0003f20000002400 */
[----:B------:R-:W-:Y:S01]  /*102d0*/  FMUL.FTZ R208, R7, UR24 ;  /* 0x0000001807d07c20 */ /* 0x000fe20008410000 */
[----:B-1----:R-:W-:-:S04]  /*102e0*/  FMUL.FTZ R0, R55, UR24 ;  /* 0x0000001837007c20 */ /* 0x002fc80008410000 */
[----:B------:R1:W-:Y:S02]  /*102f0*/  MUFU.TANH R137, R0 ;  /* 0x0000000000897308 */ /* 0x0003e40000002400 */
[----:B-1----:R-:W-:-:S06]  /*10300*/  FMUL.FTZ R0, R48, UR24 ;  /* 0x0000001830007c20 */ /* 0x002fcc0008410000 */
[----:B------:R1:W2:Y:S02]  /*10310*/  MUFU.TANH R14, R0 ;  /* 0x00000000000e7308 */ /* 0x0002a40000002400 */
        /* <DEDUP_REMOVED lines=20> */
[----:B-1----:R-:W-:Y:S02]  /*10460*/  FMUL.FTZ R0, R47, UR24 ;  /* 0x000000182f007c20 */ /* 0x002fe40008410000 */
[----:B------:R-:W-:Y:S04]  /*10470*/  HMMA.16816.F32.BF16 R44, R8, R32, R60 ;  /* 0x00000020082c723c */ /* 0x000fe8000004183c */
[----:B------:R1:W-:Y:S02]  /*10480*/  MUFU.TANH R55, R0 ;  /* 0x0000000000377308 */ /* 0x0003e40000002400 */
        /* <DEDUP_REMOVED lines=17> */
[----:B------:R1:W4:Y:S03]  /*105a0*/  MUFU.TANH R29, R0 ;  /* 0x00000000001d7308 */ /* 0x0003260000002400 */
[----:B------:R-:W-:Y:S01]  /*105b0*/  FMUL.FTZ R8, R4, UR24 ;  /* 0x0000001804087c20 */ /* 0x000fe20008410000 */
[----:B------:R-:W-:-:S04]  /*105c0*/  FMUL.FTZ R4, R216, UR24 ;  /* 0x00000018d8047c20 */ /* 0x000fc80008410000 */
[----:B------:R-:W-:Y:S01]  /*105d0*/  MUFU.TANH R62, R8 ;  /* 0x00000008003e7308 */ /* 0x000fe20000002400 */
[----:B-1----:R-:W-:-:S07]  /*105e0*/  FMUL.FTZ R0, R16, UR24 ;  /* 0x0000001810007c20 */ /* 0x002fce0008410000 */
[----:B------:R-:W-:Y:S04]  /*105f0*/  MUFU.TANH R136, R4 ;  /* 0x0000000400887308 */ /* 0x000fe80000002400 */
[----:B------:R-:W-:Y:S01]  /*10600*/  FMUL.FTZ R42, R42, UR24 ;  /* 0x000000182a2a7c20 */ /* 0x000fe20008410000 */
[----:B------:R-:W-:-:S03]  /*10610*/  FMUL.FTZ R43, R43, UR24 ;  /* 0x000000182b2b7c20 */ /* 0x000fc60008410000 */
[----:B------:R1:W4:Y:S02]  /*10620*/  MUFU.TANH R141, R0 ;  /* 0x00000000008d7308 */ /* 0x0003240000002400 */
[----:B-1----:R-:W-:-:S06]  /*10630*/  FMUL.FTZ R0, R17, UR24 ;  /* 0x0000001811007c20 */ /* 0x002fcc0008410000 */
[----:B------:R1:W4:Y:S02]  /*10640*/  MUFU.TANH R143, R0 ;  /* 0x00000000008f7308 */ /* 0x0003240000002400 */
[----:B-1----:R-:W-:-:S05]  /*10650*/  MOV R0, UR28 ;  /* 0x0000001c00007c02 */ /* 0x002fca0008000f00 */
[----:B------:R-:W-:Y:S02]  /*10660*/  IMAD R0, R0, 0x40, R26 ;  /* 0x0000004000007824 */ /* 0x000fe400078e021a */
[----:B------:R-:W-:Y:S01]  /*10670*/  FMUL.FTZ R26, R5, UR24 ;  /* 0x00000018051a7c20 */ /* 0x000fe20008410000 */
[----:B------:R-:W-:Y:S01]  /*10680*/  FMUL.FTZ R5, R218, UR24 ;  /* 0x00000018da057c20 */ /* 0x000fe20008410000 */
[C---:B------:R-:W-:Y:S01]  /*10690*/  VIADD R15, R0.reuse, 0x1 ;  /* 0x00000001000f7836 */ /* 0x040fe20000000000 */
[----:B------:R-:W-:Y:S01]  /*106a0*/  I2FP.F32.S32 R2, R0 ;  /* 0x0000000000027245 */ /* 0x000fe20000201400 */
[C---:B------:R-:W-:Y:S01]  /*106b0*/  VIADD R10, R0.reuse, 0x18 ;  /* 0x00000018000a7836 */ /* 0x040fe20000000000 */
[C---:B------:R-:W-:Y:S01]  /*106c0*/  IADD3 R11, R0.reuse, 0x11, RZ ;  /* 0x00000011000b7810 */ /* 0x040fe20007ffe0ff */
[----:B------:R-:W-:Y:S01]  /*106d0*/  VIADD R9, R0, 0x19 ;  /* 0x0000001900097836 */ /* 0x000fe20000000000 */
[----:B------:R-:W-:Y:S01]  /*106e0*/  I2FP.F32.S32 R3, R15 ;  /* 0x0000000f00037245 */ /* 0x000fe20000201400 */
[----:B--2---:R-:W-:Y:S01]  /*106f0*/  FFMA.FTZ R39, R2, UR5, R14 ;  /* 0x0000000502277c23 */ /* 0x004fe2000801000e */
[----:B------:R-:W-:Y:S01]  /*10700*/  IADD3 R14, R0, 0x8, RZ ;  /* 0x00000008000e7810 */ /* 0x000fe20007ffe0ff */
[C---:B------:R-:W-:Y:S01]  /*10710*/  FFMA.FTZ R21, R2.reuse, UR5, R21 ;  /* 0x0000000502157c23 */ /* 0x040fe20008010015 */
[----:B------:R-:W-:Y:S01]  /*10720*/  FFMA.FTZ R37, R2, UR5, R20 ;  /* 0x0000000502257c23 */ /* 0x000fe20008010014 */
[C---:B---3--:R-:W-:Y:S01]  /*10730*/  FFMA.FTZ R50, R3.reuse, UR5, R49 ;  /* 0x0000000503327c23 */ /* 0x048fe20008010031 */
[----:B----4-:R-:W-:Y:S01]  /*10740*/  FFMA.FTZ R49, R3, UR5, R13 ;  /* 0x0000000503317c23 */ /* 0x010fe2000801000d */
[----:B------:R-:W-:-:S02]  /*10750*/  VIADD R13, R0, 0x9 ;  /* 0x00000009000d7836 */ /* 0x000fc40000000000 */
[----:B------:R-:W-:Y:S01]  /*10760*/  FFMA.FTZ R38, R2, UR5, R12 ;  /* 0x0000000502267c23 */ /* 0x000fe2000801000c */
[----:B------:R-:W-:Y:S01]  /*10770*/  I2FP.F32.S32 R2, R14 ;  /* 0x0000000e00027245 */ /* 0x000fe20000201400 */
[C---:B------:R-:W-:Y:S01]  /*10780*/  FFMA.FTZ R20, R3.reuse, UR5, R139 ;  /* 0x0000000503147c23 */ /* 0x040fe2000801008b */
[----:B------:R-:W-:Y:S01]  /*10790*/  FFMA.FTZ R36, R3, UR5, R137 ;  /* 0x0000000503247c23 */ /* 0x000fe20008010089 */
[----:B------:R-:W-:Y:S01]  /*107a0*/  FMUL.FTZ R3, R217, UR24 ;  /* 0x00000018d9037c20 */ /* 0x000fe20008410000 */
[----:B------:R-:W-:Y:S01]  /*107b0*/  VIADD R12, R0, 0x10 ;  /* 0x00000010000c7836 */ /* 0x000fe20000000000 */
[----:B------:R-:W-:Y:S01]  /*107c0*/  I2FP.F32.S32 R4, R13 ;  /* 0x0000000d00047245 */ /* 0x000fe20000201400 */
[----:B------:R-:W-:Y:S01]  /*107d0*/  FFMA.FTZ R35, R2, UR5, R52 ;  /* 0x0000000502237c23 */ /* 0x000fe20008010034 */
[-C--:B------:R-:W-:Y:S01]  /*107e0*/  ISETP.GE.AND P5, PT, R0, R23.reuse, PT ;  /* 0x000000170000720c */ /* 0x080fe20003fa6270 */
[C---:B------:R-:W-:Y:S01]  /*107f0*/  FFMA.FTZ R19, R2.reuse, UR5, R135 ;  /* 0x0000000502137c23 */ /* 0x040fe20008010087 */
[----:B------:R-:W-:Y:S01]  /*10800*/  ISETP.GE.AND P6, PT, R15, R23, PT ;  /* 0x000000170f00720c */ /* 0x000fe20003fc6270 */
[C---:B------:R-:W-:Y:S01]  /*10810*/  FFMA.FTZ R54, R2.reuse, UR5, R54 ;  /* 0x0000000502367c23 */ /* 0x040fe20008010036 */
[----:B------:R-:W-:Y:S01]  /*10820*/  FFMA.FTZ R52, R2, UR5, R48 ;  /* 0x0000000502347c23 */ /* 0x000fe20008010030 */
[----:B------:R1:W-:Y:S01]  /*10830*/  MUFU.TANH R137, R3 ;  /* 0x0000000300897308 */ /* 0x0003e20000002400 */
[----:B------:R-:W-:Y:S01]  /*10840*/  I2FP.F32.S32 R2, R11 ;  /* 0x0000000b00027245 */ /* 0x000fe20000201400 */
[----:B------:R-:W-:Y:S01]  /*10850*/  FFMA.FTZ R16, R4, UR5, R140 ;  /* 0x0000000504107c23 */ /* 0x000fe2000801008c */
[----:B------:R-:W-:Y:S01]  /*10860*/  FSEL R57, R21, -INF , !P5 ;  /* 0xff80000015397808 */ /* 0x000fe20006800000 */
[----:B------:R-:W-:Y:S01]  /*10870*/  VIADD R7, R0, 0x21 ;  /* 0x0000002100077836 */ /* 0x000fe20000000000 */
[----:B------:R-:W-:Y:S01]  /*10880*/  FSEL R59, R20, -INF , !P6 ;  /* 0xff800000143b7808 */ /* 0x000fe20007000000 */
[----:B------:R-:W-:Y:S01]  /*10890*/  FFMA.FTZ R32, R2, UR5, R53 ;  /* 0x0000000502207c23 */ /* 0x000fe20008010035 */
[-C--:B------:R-:W-:Y:S01]  /*108a0*/  ISETP.GE.AND P5, PT, R14, R23.reuse, PT ;  /* 0x000000170e00720c */ /* 0x080fe20003fa6270 */
[C---:B------:R-:W-:Y:S01]  /*108b0*/  FFMA.FTZ R53, R2.reuse, UR5, R31 ;  /* 0x0000000502357c23 */ /* 0x040fe2000801001f */
[-C--:B------:R-:W-:Y:S01]  /*108c0*/  ISETP.GE.AND P6, PT, R13, R23.reuse, PT ;  /* 0x000000170d00720c */ /* 0x080fe20003fc6270 */
[----:B------:R2:W3:Y:S01]  /*108d0*/  MUFU.TANH R31, R26 ;  /* 0x0000001a001f7308 */ /* 0x0004e20000002400 */
[----:B------:R-:W-:Y:S01]  /*108e0*/  FSEL R60, R19, -INF , !P5 ;  /* 0xff800000133c7808 */ /* 0x000fe20006800000 */
[----:B------:R-:W-:Y:S01]  /*108f0*/  FFMA.FTZ R18, R2, UR5, R133 ;  /* 0x0000000502127c23 */ /* 0x000fe20008010085 */
[----:B------:R-:W-:Y:S01]  /*10900*/  FSEL R61, R16, -INF , !P6 ;  /* 0xff800000103d7808 */ /* 0x000fe20007000000 */
[----:B------:R-:W-:Y:S01]  /*10910*/  FMUL.FTZ R21, R64, UR24 ;  /* 0x0000001840157c20 */ /* 0x000fe20008410000 */
[-C--:B------:R-:W-:Y:S01]  /*10920*/  ISETP.GE.AND P5, PT, R12, R23.reuse, PT ;  /* 0x000000170c00720c */ /* 0x080fe20003fa6270 */
[----:B------:R-:W-:Y:S01]  /*10930*/  FMUL.FTZ R19, R65, UR24 ;  /* 0x0000001841137c20 */ /* 0x000fe20008410000 */
[----:B-1----:R-:W-:Y:S01]  /*10940*/  I2FP.F32.S32 R3, R12 ;  /* 0x0000000c00037245 */ /* 0x002fe20000201400 */
[----:B------:R-:W-:Y:S01]  /*10950*/  FFMA.FTZ R48, R2, UR5, R29 ;  /* 0x0000000502307c23 */ /* 0x000fe2000801001d */
[----:B------:R-:W-:Y:S01]  /*10960*/  I2FP.F32.S32 R16, R10 ;  /* 0x0000000a00107245 */ /* 0x000fe20000201400 */
[----:B------:R-:W-:Y:S01]  /*10970*/  FMUL.FTZ R20, R45, UR24 ;  /* 0x000000182d147c20 */ /* 0x000fe20008410000 */
[-C--:B------:R-:W-:Y:S01]  /*10980*/  ISETP.GE.AND P6, PT, R11, R23.reuse, PT ;  /* 0x000000170b00720c */ /* 0x080fe20003fc6270 */
[C---:B------:R-:W-:Y:S01]  /*10990*/  FFMA.FTZ R17, R3.reuse, UR5, R132 ;  /* 0x0000000503117c23 */ /* 0x040fe20008010084 */
[----:B------:R-:W-:Y:S01]  /*109a0*/  IADD3 R8, R0, 0x20, RZ ;  /* 0x0000002000087810 */ /* 0x000fe20007ffe0ff */
[----:B------:R1:W-:Y:S01]  /*109b0*/  MUFU.TANH R132, R28 ;  /* 0x0000001c00847308 */ /* 0x0003e20000002400 */
[C---:B------:R-:W-:Y:S01]  /*109c0*/  FFMA.FTZ R33, R3.reuse, UR5, R51 ;  /* 0x0000000503217c23 */ /* 0x040fe20008010033 */
[----:B------:R-:W-:Y:S01]  /*109d0*/  FFMA.FTZ R51, R3, UR5, R27 ;  /* 0x0000000503337c23 */ /* 0x000fe2000801001b */
[----:B------:R-:W-:Y:S01]  /*109e0*/  FSEL R216, R17, -INF , !P5 ;  /* 0xff80000011d87808 */ /* 0x000fe20006800000 */
[----:B------:R-:W-:Y:S01]  /*109f0*/  FFMA.FTZ R17, R16, UR5, R141 ;  /* 0x0000000510117c23 */ /* 0x000fe2000801008d */
[-C--:B------:R-:W-:Y:S01]  /*10a00*/  ISETP.GE.AND P5, PT, R10, R23.reuse, PT ;  /* 0x000000170a00720c */ /* 0x080fe20003fa6270 */
[----:B------:R-:W-:Y:S01]  /*10a10*/  FFMA.FTZ R58, R3, UR5, R30 ;  /* 0x00000005033a7c23 */ /* 0x000fe2000801001e */
[----:B------:R-:W-:Y:S01]  /*10a20*/  FSEL R211, R18, -INF , !P6 ;  /* 0xff80000012d37808 */ /* 0x000fe20007000000 */
[----:B------:R-:W-:Y:S01]  /*10a30*/  FMUL.FTZ R18, R44, UR24 ;  /* 0x000000182c127c20 */ /* 0x000fe20008410000 */
[----:B------:R-:W-:Y:S01]  /*10a40*/  FSEL R210, R17, -INF , !P5 ;  /* 0xff80000011d27808 */ /* 0x000fe20006800000 */
[----:B------:R4:W4:Y:S01]  /*10a50*/  MUFU.TANH R30, R21 ;  /* 0x00000015001e7308 */ /* 0x0009220000002400 */
[----:B------:R-:W-:Y:S01]  /*10a60*/  I2FP.F32.S32 R27, R8 ;  /* 0x00000008001b7245 */ /* 0x000fe20000201400 */
[----:B------:R-:W-:Y:S01]  /*10a70*/  VIADD R6, R0, 0x28 ;  /* 0x0000002800067836 */ /* 0x000fe20000000000 */
[----:B------:R-:W-:Y:S01]  /*10a80*/  ISETP.GE.AND P6, PT, R9, R23, PT ;  /* 0x000000170900720c */ /* 0x000fe20003fc6270 */
[C---:B------:R-:W-:Y:S01]  /*10a90*/  FFMA.FTZ R34, R4.reuse, UR5, R138 ;  /* 0x0000000504227c23 */ /* 0x040fe2000801008a */
[----:B--2---:R-:W-:Y:S01]  /*10aa0*/  I2FP.F32.S32 R26, R7 ;  /* 0x00000007001a7245 */ /* 0x004fe20000201400 */
[----:B------:R-:W-:Y:S01]  /*10ab0*/  FFMA.FTZ R56, R4, UR5, R134 ;  /* 0x0000000504387c23 */ /* 0x000fe20008010086 */
[----:B-1----:R-:W-:Y:S01]  /*10ac0*/  I2FP.F32.S32 R28, R9 ;  /* 0x00000009001c7245 */ /* 0x002fe20000201400 */
[----:B------:R-:W1:Y:S01]  /*10ad0*/  MUFU.TANH R19, R19 ;  /* 0x0000001300137308 */ /* 0x000e620000002400 */
[----:B------:R-:W-:Y:S01]  /*10ae0*/  ISETP.GE.AND P5, PT, R8, R23, PT ;  /* 0x000000170800720c */ /* 0x000fe20003fa6270 */
[----:B------:R-:W-:Y:S01]  /*10af0*/  FFMA.FTZ R55, R4, UR5, R55 ;  /* 0x0000000504377c23 */ /* 0x000fe20008010037 */
[----:B------:R-:W-:-:S02]  /*10b00*/  VIADD R4, R0, 0x30 ;  /* 0x0000003000047836 */ /* 0x000fc40000000000 */
[----:B------:R-:W-:Y:S01]  /*10b10*/  FFMA.FTZ R17, R28, UR5, R143 ;  /* 0x000000051c117c23 */ /* 0x000fe2000801008f */
[C---:B------:R-:W-:Y:S01]  /*10b20*/  VIADD R3, R0.reuse, 0x31 ;  /* 0x0000003100037836 */ /* 0x040fe20000000000 */
[----:B------:R-:W-:Y:S01]  /*10b30*/  ISETP.GE.AND P0, PT, R0, R22, PT ;  /* 0x000000160000720c */ /* 0x000fe20003f06270 */
[----:B------:R2:W1:Y:S02]  /*10b40*/  MUFU.TANH R29, R18 ;  /* 0x00000012001d7308 */ /* 0x0004640000002400 */
[----:B------:R-:W-:Y:S01]  /*10b50*/  FSEL R143, R17, -INF , !P6 ;  /* 0xff800000118f7808 */ /* 0x000fe20007000000 */
[----:B---3--:R-:W-:Y:S01]  /*10b60*/  FFMA.FTZ R17, R26, UR5, R31 ;  /* 0x000000051a117c23 */ /* 0x008fe2000801001f */
[----:B------:R-:W-:Y:S02]  /*10b70*/  ISETP.GE.AND P6, PT, R7, R23, PT ;  /* 0x000000170700720c */ /* 0x000fe40003fc6270 */
[----:B----4-:R-:W-:Y:S02]  /*10b80*/  I2FP.F32.S32 R21, R6 ;  /* 0x0000000600157245 */ /* 0x010fe40000201400 */
[----:B------:R-:W-:Y:S01]  /*10b90*/  FSEL R17, R17, -INF , !P6 ;  /* 0xff80000011117808 */ /* 0x000fe20007000000 */
[----:B------:R3:W4:Y:S01]  /*10ba0*/  MUFU.TANH R31, R20 ;  /* 0x00000014001f7308 */ /* 0x0007220000002400 */
[----:B------:R-:W-:Y:S01]  /*10bb0*/  BAR.SYNC.DEFER_BLOCKING 0x0 ;  /* 0x0000000000007b1d */ /* 0x000fe20000010000 */
[----:B------:R-:W-:-:S02]  /*10bc0*/  ISETP.GE.AND P4, PT, R0, R25, PT ;  /* 0x000000190000720c */ /* 0x000fc40003f86270 */
[C---:B------:R-:W-:Y:S02]  /*10bd0*/  ISETP.GE.AND P1, PT, R0.reuse, R24, PT ;  /* 0x000000180000720c */ /* 0x040fe40003f26270 */
[----:B------:R-:W-:Y:S02]  /*10be0*/  IADD3 R2, R0, 0x38, RZ ;  /* 0x0000003800027810 */ /* 0x000fe40007ffe0ff */
[----:B------:R1:W-:Y:S01]  /*10bf0*/  MUFU.TANH R63, R5 ;  /* 0x00000005003f7308 */ /* 0x0003e20000002400 */
[----:B--2---:R-:W-:Y:S01]  /*10c00*/  FFMA.FTZ R18, R27, UR5, R62 ;  /* 0x000000051b127c23 */ /* 0x004fe2000801003e */
[----:B------:R-:W-:Y:S02]  /*10c10*/  FSEL R37, R37, -INF , !P0 ;  /* 0xff80000025257808 */ /* 0x000fe40004000000 */
[----:B------:R-:W-:-:S04]  /*10c20*/  ISETP.GE.AND P0, PT, R14, R22, PT ;  /* 0x000000160e00720c */ /* 0x000fc80003f06270 */
[----:B------:R-:W2:Y:S01]  /*10c30*/  MUFU.TANH R64, R208 ;  /* 0x000000d000407308 */ /* 0x000ea20000002400 */
[----:B---3--:R-:W-:Y:S01]  /*10c40*/  FSEL R20, R18, -INF , !P5 ;  /* 0xff80000012147808 */ /* 0x008fe20006800000 */
[----:B------:R-:W-:Y:S01]  /*10c50*/  FMUL.FTZ R18, R40, UR24 ;  /* 0x0000001828127c20 */ /* 0x000fe20008410000 */
[----:B------:R-:W-:Y:S02]  /*10c60*/  ISETP.GE.AND P5, PT, R6, R23, PT ;  /* 0x000000170600720c */ /* 0x000fe40003fa6270 */
[----:B------:R-:W-:Y:S01]  /*10c70*/  FSEL R44, R35, -INF , !P0 ;  /* 0xff800000232c7808 */ /* 0x000fe20004000000 */
[----:B------:R3:W-:Y:S01]  /*10c80*/  STL [R1+0x18], R20 ;  /* 0x0000181401007387 */ /* 0x0007e20000100800 */
[----:B------:R-:W-:Y:S01]  /*10c90*/  ISETP.GE.AND P0, PT, R12, R22, PT ;  /* 0x000000160c00720c */ /* 0x000fe20003f06270 */
[----:B------:R4:W2:Y:S01]  /*10ca0*/  MUFU.TANH R40, R18 ;  /* 0x0000001200287308 */ /* 0x0008a20000002400 */
[C---:B-1----:R-:W-:Y:S01]  /*10cb0*/  IADD3 R5, R0.reuse, 0x29, RZ ;  /* 0x0000002900057810 */ /* 0x042fe20007ffe0ff */
[----:B------:R1:W-:Y:S01]  /*10cc0*/  STL [R1+0x14], R17 ;  /* 0x0000141101007387 */ /* 0x0003e20000100800 */
[----:B------:R-:W-:Y:S01]  /*10cd0*/  VIADD R0, R0, 0x39 ;  /* 0x0000003900007836 */ /* 0x000fe20000000000 */
[----:B------:R-:W-:-:S02]  /*10ce0*/  FSEL R141, R33, -INF , !P0 ;  /* 0xff800000218d7808 */ /* 0x000fc40004000000 */
[----:B------:R-:W-:Y:S02]  /*10cf0*/  ISETP.GE.AND P6, PT, R5, R23, PT ;  /* 0x000000170500720c */ /* 0x000fe40003fc6270 */
[----:B------:R-:W-:Y:S01]  /*10d00*/  ISETP.GE.AND P0, PT, R10, R22, PT ;  /* 0x000000160a00720c */ /* 0x000fe20003f06270 */
[----:B------:R-:W-:Y:S01]  /*10d10*/  MUFU.TANH R33, R42 ;  /* 0x0000002a00217308 */ /* 0x000fe20000002400 */
[----:B----4-:R-:W-:Y:S02]  /*10d20*/  I2FP.F32.S32 R18, R3 ;  /* 0x0000000300127245 */ /* 0x010fe40000201400 */
[----:B---3--:R-:W-:Y:S01]  /*10d30*/  I2FP.F32.S32 R20, R5 ;  /* 0x0000000500147245 */ /* 0x008fe20000201400 */
[----:B-1----:R-:W-:-:S04]  /*10d40*/  FFMA.FTZ R17, R21, UR5, R30 ;  /* 0x0000000515117c23 */ /* 0x002fc8000801001e */
[----:B------:R-:W-:Y:S01]  /*10d50*/  FFMA.FTZ R30, R20, UR5, R19 ;  /* 0x00000005141e7c23 */ /* 0x000fe20008010013 */
[----:B------:R-:W-:Y:S02]  /*10d60*/  I2FP.F32.S32 R19, R4 ;  /* 0x0000000400137245 */ /* 0x000fe40000201400 */
[----:B------:R-:W-:Y:S02]  /*10d70*/  FSEL R17, R17, -INF , !P5 ;  /* 0xff80000011117808 */ /* 0x000fe40006800000 */
[----:B------:R-:W-:Y:S01]  /*10d80*/  FSEL R30, R30, -INF , !P6 ;  /* 0xff8000001e1e7808 */ /* 0x000fe20007000000 */
[----:B------:R-:W-:Y:S01]  /*10d90*/  FFMA.FTZ R29, R19, UR5, R29 ;  /* 0x00000005131d7c23 */ /* 0x000fe2000801001d */
[-C--:B------:R-:W-:Y:S01]  /*10da0*/  ISETP.GE.AND P5, PT, R4, R23.reuse, PT ;  /* 0x000000170400720c */ /* 0x080fe20003fa6270 */
[----:B------:R1:W-:Y:S01]  /*10db0*/  STL [R1+0x10], R17 ;  /* 0x0000101101007387 */ /* 0x0003e20000100800 */
[----:B------:R-:W-:-:S03]  /*10dc0*/  ISETP.GE.AND P6, PT, R3, R23, PT ;  /* 0x000000170300720c */ /* 0x000fc60003fc6270 */
[----:B------:R3:W-:Y:S01]  /*10dd0*/  STL [R1+0xc], R30 ;  /* 0x00000c1e01007387 */ /* 0x0007e20000100800 */
[----:B-1----:R-:W-:Y:S01]  /*10de0*/  FFMA.FTZ R17, R18, UR5, R31 ;  /* 0x0000000512117c23 */ /* 0x002fe2000801001f */
[----:B------:R-:W-:Y:S01]  /*10df0*/  FFMA.FTZ R31, R16, UR5, R136 ;  /* 0x00000005101f7c23 */ /* 0x000fe20008010088 */
[----:B---3--:R-:W-:-:S03]  /*10e00*/  FSEL R30, R29, -INF , !P5 ;  /* 0xff8000001d1e7808 */ /* 0x008fc60006800000 */
[----:B------:R-:W-:Y:S01]  /*10e10*/  FSEL R29, R17, -INF , !P6 ;  /* 0xff800000111d7808 */ /* 0x000fe20007000000 */
[----:B------:R-:W-:Y:S01]  /*10e20*/  FMUL.FTZ R17, R66, UR24 ;  /* 0x0000001842117c20 */ /* 0x000fe20008410000 */
[-C--:B------:R-:W-:Y:S01]  /*10e30*/  ISETP.GE.AND P5, PT, R2, R23.reuse, PT ;  /* 0x000000170200720c */ /* 0x080fe20003fa6270 */
[----:B------:R1:W-:Y:S01]  /*10e40*/  STL [R1+0x20], R30 ;  /* 0x0000201e01007387 */ /* 0x0003e20000100800 */
[----:B------:R-:W-:Y:S01]  /*10e50*/  ISETP.GE.AND P6, PT, R0, R23, PT ;  /* 0x000000170000720c */ /* 0x000fe20003fc6270 */
[----:B------:R-:W-:Y:S02]  /*10e60*/  FFMA.FTZ R23, R16, UR5, R142 ;  /* 0x0000000510177c23 */ /* 0x000fe4000801008e */
[----:B------:R3:W-:Y:S03]  /*10e70*/  STL [R1+0x1c], R29 ;  /* 0x00001c1d01007387 */ /* 0x0007e60000100800 */
[----:B------:R-:W-:Y:S01]  /*10e80*/  FSEL R139, R23, -INF , !P0 ;  /* 0xff800000178b7808 */ /* 0x000fe20004000000 */
[----:B--2---:R-:W-:Y:S01]  /*10e90*/  FFMA.FTZ R23, R26, UR5, R64 ;  /* 0x000000051a177c23 */ /* 0x004fe20008010040 */
[----:B------:R-:W-:Y:S01]  /*10ea0*/  ISETP.GE.AND P0, PT, R8, R22, PT ;  /* 0x000000160800720c */ /* 0x000fe20003f06270 */
[----:B-1----:R-:W-:Y:S01]  /*10eb0*/  FFMA.FTZ R30, R16, UR5, R63 ;  /* 0x00000005101e7c23 */ /* 0x002fe2000801003f */
[----:B------:R-:W-:Y:S01]  /*10ec0*/  FMUL.FTZ R16, R67, UR24 ;  /* 0x0000001843107c20 */ /* 0x000fe20008410000 */
[----:B------:R1:W-:Y:S01]  /*10ed0*/  MUFU.TANH R63, R17 ;  /* 0x00000011003f7308 */ /* 0x0003e20000002400 */
[----:B---3--:R-:W-:-:S07]  /*10ee0*/  FMUL.FTZ R29, R46, UR24 ;  /* 0x000000182e1d7c20 */ /* 0x008fce0008410000 */
[----:B------:R2:W3:Y:S08]  /*10ef0*/  MUFU.TANH R62, R16 ;  /* 0x00000010003e7308 */ /* 0x0004f00000002400 */
[----:B------:R4:W3:Y:S01]  /*10f00*/  MUFU.TANH R45, R29 ;  /* 0x0000001d002d7308 */ /* 0x0008e20000002400 */
[----:B-1----:R-:W-:-:S05]  /*10f10*/  I2FP.F32.S32 R17, R2 ;  /* 0x0000000200117245 */ /* 0x002fca0000201400 */
[----:B--2---:R-:W-:-:S05]  /*10f20*/  FFMA.FTZ R16, R17, UR5, R40 ;  /* 0x0000000511107c23 */ /* 0x004fca0008010028 */
[----:B------:R-:W-:Y:S01]  /*10f30*/  FSEL R135, R16, -INF , !P5 ;  /* 0xff80000010877808 */ /* 0x000fe20006800000 */
[----:B------:R-:W-:Y:S01]  /*10f40*/  FMUL.FTZ R16, R47, UR24 ;  /* 0x000000182f107c20 */ /* 0x000fe20008410000 */
[-C--:B------:R-:W-:Y:S01]  /*10f50*/  ISETP.GE.AND P5, PT, R15, R22.reuse, PT ;  /* 0x000000160f00720c */ /* 0x080fe20003fa6270 */
[----:B----4-:R-:W-:Y:S02]  /*10f60*/  FFMA.FTZ R29, R27, UR5, R132 ;  /* 0x000000051b1d7c23 */ /* 0x010fe40008010084 */
[----:B------:R1:W2:Y:S01]  /*10f70*/  MUFU.TANH R35, R16 ;  /* 0x0000001000237308 */ /* 0x0002a20000002400 */
[----:B------:R-:W-:Y:S02]  /*10f80*/  FSEL R40, R36, -INF , !P5 ;  /* 0xff80000024287808 */ /* 0x000fe40006800000 */
[----:B------:R-:W-:Y:S02]  /*10f90*/  ISETP.GE.AND P5, PT, R13, R22, PT ;  /* 0x000000160d00720c */ /* 0x000fe40003fa6270 */
[----:B------:R-:W-:Y:S01]  /*10fa0*/  FSEL R138, R29, -INF , !P0 ;  /* 0xff8000001d8a7808 */ /* 0x000fe20004000000 */
[----:B---3--:R-:W-:Y:S01]  /*10fb0*/  FFMA.FTZ R29, R20, UR5, R62 ;  /* 0x00000005141d7c23 */ /* 0x008fe2000801003e */
[----:B------:R-:W-:-:S02]  /*10fc0*/  FSEL R36, R34, -INF , !P5 ;  /* 0xff80000022247808 */ /* 0x000fc40006800000 */
[-C--:B------:R-:W-:Y:S02]  /*10fd0*/  ISETP.GE.AND P5, PT, R11, R22.reuse, PT ;  /* 0x000000160b00720c */ /* 0x080fe40003fa6270 */
[-C--:B------:R-:W-:Y:S02]  /*10fe0*/  ISETP.GE.AND P0, PT, R6, R22.reuse, PT ;  /* 0x000000160600720c */ /* 0x080fe40003f06270 */
[----:B------:R-:W-:Y:S02]  /*10ff0*/  FSEL R140, R32, -INF , !P5 ;  /* 0xff800000208c7808 */ /* 0x000fe40006800000 */
[----:B------:R-:W-:Y:S01]  /*11000*/  ISETP.GE.AND P5, PT, R9, R22, PT ;  /* 0x000000160900720c */ /* 0x000fe20003fa6270 */
[----:B------:R-:W-:Y:S01]  /*11010*/  MUFU.TANH R32, R43 ;  /* 0x0000002b00207308 */ /* 0x000fe20000002400 */
[----:B-1----:R-:W-:-:S07]  /*11020*/  FMUL.FTZ R16, R41, UR24 ;  /* 0x0000001829107c20 */ /* 0x002fce0008410000 */
[----:B------:R1:W3:Y:S02]  /*11030*/  MUFU.TANH R34, R16 ;  /* 0x0000001000227308 */ /* 0x0002e40000002400 */
[----:B-1----:R-:W-:-:S05]  /*11040*/  FFMA.FTZ R16, R28, UR5, R209 ;  /* 0x000000051c107c23 */ /* 0x002fca00080100d1 */
[----:B------:R-:W-:Y:S01]  /*11050*/  FSEL R134, R16, -INF , !P5 ;  /* 0xff80000010867808 */ /* 0x000fe20006800000 */
[----:B------:R-:W-:Y:S01]  /*11060*/  FFMA.FTZ R16, R21, UR5, R63 ;  /* 0x0000000515107c23 */ /* 0x000fe2000801003f */
[----:B------:R-:W-:-:S04]  /*11070*/  ISETP.GE.AND P5, PT, R7, R22, PT ;  /* 0x000000160700720c */ /* 0x000fc80003fa6270 */
[----:B------:R-:W-:Y:S01]  /*11080*/  FSEL R251, R23, -INF , !P5 ;  /* 0xff80000017fb7808 */ /* 0x000fe20006800000 */
[----:B------:R-:W-:Y:S01]  /*11090*/  FFMA.FTZ R23, R19, UR5, R45 ;  /* 0x0000000513177c23 */ /* 0x000fe2000801002d */
[-C--:B------:R-:W-:Y:S02]  /*110a0*/  ISETP.GE.AND P5, PT, R5, R22.reuse, PT ;  /* 0x000000160500720c */ /* 0x080fe40003fa6270 */
[----:B------:R-:W-:Y:S01]  /*110b0*/  FSEL R250, R16, -INF , !P0 ;  /* 0xff80000010fa7808 */ /* 0x000fe20004000000 */
[----:B--2---:R-:W-:Y:S01]  /*110c0*/  FFMA.FTZ R16, R18, UR5, R35 ;  /* 0x0000000512107c23 */ /* 0x004fe20008010023 */
[----:B------:R-:W-:Y:S01]  /*110d0*/  FSEL R248, R29, -INF , !P5 ;  /* 0xff8000001df87808 */ /* 0x000fe20006800000 */
[----:B------:R-:W-:Y:S01]  /*110e0*/  FMUL.FTZ R29, R219, UR24 ;  /* 0x00000018db1d7c20 */ /* 0x000fe20008410000 */
[-C--:B------:R-:W-:Y:S02]  /*110f0*/  ISETP.GE.AND P5, PT, R3, R22.reuse, PT ;  /* 0x000000160300720c */ /* 0x080fe40003fa6270 */
[----:B------:R-:W-:Y:S01]  /*11100*/  ISETP.GE.AND P0, PT, R4, R22, PT ;  /* 0x000000160400720c */ /* 0x000fe20003f06270 */
[----:B------:R1:W2:Y:S01]  /*11110*/  MUFU.TANH R46, R29 ;  /* 0x0000001d002e7308 */ /* 0x0002a20000002400 */
[----:B------:R-:W-:-:S02]  /*11120*/  FSEL R66, R16, -INF , !P5 ;  /* 0xff80000010427808 */ /* 0x000fc40006800000 */
[----:B------:R-:W-:Y:S02]  /*11130*/  I2FP.F32.S32 R16, R0 ;  /* 0x0000000000107245 */ /* 0x000fe40000201400 */
[----:B------:R-:W-:Y:S02]  /*11140*/  FSEL R67, R23, -INF , !P0 ;  /* 0xff80000017437808 */ /* 0x000fe40004000000 */
[-C--:B------:R-:W-:Y:S01]  /*11150*/  ISETP.GE.AND P0, PT, R2, R22.reuse, PT ;  /* 0x000000160200720c */ /* 0x080fe20003f06270 */
[----:B---3--:R-:W-:Y:S01]  /*11160*/  FFMA.FTZ R23, R16, UR5, R34 ;  /* 0x0000000510177c23 */ /* 0x008fe20008010022 */
[----:B------:R-:W-:Y:S01]  /*11170*/  ISETP.GE.AND P5, PT, R0, R22, PT ;  /* 0x000000160000720c */ /* 0x000fe20003fa6270 */
[----:B------:R-:W-:-:S03]  /*11180*/  FFMA.FTZ R22, R17, UR5, R33 ;  /* 0x0000000511167c23 */ /* 0x000fc60008010021 */
[----:B------:R-:W-:Y:S01]  /*11190*/  FSEL R249, R23, -INF , !P6 ;  /* 0xff80000017f97808 */ /* 0x000fe20007000000 */
[----:B------:R-:W-:Y:S01]  /*111a0*/  FMUL.FTZ R23, R246, UR24 ;  /* 0x00000018f6177c20 */ /* 0x000fe20008410000 */
[----:B------:R-:W-:Y:S01]  /*111b0*/  FSEL R65, R22, -INF , !P0 ;  /* 0xff80000016417808 */ /* 0x000fe20004000000 */
[----:B------:R-:W-:Y:S01]  /*111c0*/  FMUL.FTZ R22, R245, UR24 ;  /* 0x00000018f5167c20 */ /* 0x000fe20008410000 */
[C---:B------:R-:W-:Y:S01]  /*111d0*/  ISETP.GE.AND P0, PT, R15.reuse, R25, PT ;  /* 0x000000190f00720c */ /* 0x040fe20003f06270 */
[----:B-1----:R-:W-:Y:S01]  /*111e0*/  FMUL.FTZ R29, R244, UR24 ;  /* 0x00000018f41d7c20 */ /* 0x002fe20008410000 */
[----:B------:R-:W-:Y:S01]  /*111f0*/  ISETP.GE.AND P6, PT, R15, R24, PT ;  /* 0x000000180f00720c */ /* 0x000fe20003fc6270 */
[----:B------:R-:W-:Y:S01]  /*11200*/  FFMA.FTZ R15, R16, UR5, R32 ;  /* 0x00000005100f7c23 */ /* 0x000fe20008010020 */
[----:B------:R1:W-:Y:S02]  /*11210*/  MUFU.TANH R41, R23 ;  /* 0x0000001700297308 */ /* 0x0003e40000002400 */
[----:B------:R-:W-:-:S02]  /*11220*/  FSEL R34, R49, -INF , !P6 ;  /* 0xff80000031227808 */ /* 0x000fc40007000000 */
[----:B------:R-:W-:Y:S02]  /*11230*/  FSEL R244, R15, -INF , !P5 ;  /* 0xff8000000ff47808 */ /* 0x000fe40006800000 */
[-C--:B------:R-:W-:Y:S02]  /*11240*/  ISETP.GE.AND P5, PT, R14, R25.reuse, PT ;  /* 0x000000190e00720c */ /* 0x080fe40003fa6270 */
[----:B------:R3:W4:Y:S01]  /*11250*/  MUFU.TANH R45, R29 ;  /* 0x0000001d002d7308 */ /* 0x0007220000002400 */
[----:B------:R-:W-:Y:S02]  /*11260*/  ISETP.GE.AND P6, PT, R12, R25, PT ;  /* 0x000000190c00720c */ /* 0x000fe40003fc6270 */
[----:B------:R-:W-:Y:S02]  /*11270*/  FSEL R32, R54, -INF , !P5 ;  /* 0xff80000036207808 */ /* 0x000fe40006800000 */
[----:B------:R-:W-:Y:S01]  /*11280*/  ISETP.GE.AND P5, PT, R12, R24, PT ;  /* 0x000000180c00720c */ /* 0x000fe20003fa6270 */
[----:B------:R-:W-:Y:S01]  /*11290*/  FMUL.FTZ R12, R241, UR24 ;  /* 0x00000018f10c7c20 */ /* 0x000fe20008410000 */
[----:B------:R-:W-:Y:S01]  /*112a0*/  FSEL R132, R58, -INF , !P6 ;  /* 0xff8000003a847808 */ /* 0x000fe20007000000 */
[----:B------:R2:W4:Y:S01]  /*112b0*/  MUFU.TANH R43, R22 ;  /* 0x00000016002b7308 */ /* 0x0005220000002400 */
[----:B-1----:R-:W-:-:S02]  /*112c0*/  FSEL R23, R38, -INF , !P1 ;  /* 0xff80000026177808 */ /* 0x002fc40004800000 */
[----:B------:R-:W-:Y:S02]  /*112d0*/  ISETP.GE.AND P1, PT, R13, R25, PT ;  /* 0x000000190d00720c */ /* 0x000fe40003f26270 */
[----:B------:R-:W-:Y:S02]  /*112e0*/  FSEL R133, R51, -INF , !P5 ;  /* 0xff80000033857808 */ /* 0x000fe40006800000 */
[----:B------:R-:W-:Y:S02]  /*112f0*/  FSEL R33, R56, -INF , !P1 ;  /* 0xff80000038217808 */ /* 0x000fe40004800000 */
[----:B---3--:R-:W-:Y:S02]  /*11300*/  FSEL R29, R50, -INF , !P0 ;  /* 0xff800000321d7808 */ /* 0x008fe40004000000 */
[-C--:B------:R-:W-:Y:S01]  /*11310*/  ISETP.GE.AND P0, PT, R13, R24.reuse, PT ;  /* 0x000000180d00720c */ /* 0x080fe20003f06270 */
[----:B------:R-:W-:Y:S01]  /*11320*/  FMUL.FTZ R13, R240, UR24 ;  /* 0x00000018f00d7c20 */ /* 0x000fe20008410000 */
[----:B------:R-:W-:-:S02]  /*11330*/  ISETP.GE.AND P1, PT, R11, R24, PT ;  /* 0x000000180b00720c */ /* 0x000fc40003f26270 */
[----:B------:R-:W-:Y:S01]  /*11340*/  FSEL R38, R55, -INF , !P0 ;  /* 0xff80000037267808 */ /* 0x000fe20004000000 */
[----:B------:R-:W-:Y:S01]  /*11350*/  MUFU.TANH R15, R13 ;  /* 0x0000000d000f7308 */ /* 0x000fe20000002400 */
[----:B------:R-:W-:Y:S02]  /*11360*/  ISETP.GE.AND P0, PT, R10, R25, PT ;  /* 0x000000190a00720c */ /* 0x000fe40003f06270 */
[----:B--2---:R-:W-:Y:S02]  /*11370*/  FSEL R22, R39, -INF , !P4 ;  /* 0xff80000027167808 */ /* 0x004fe40006000000 */
[----:B------:R-:W-:Y:S01]  /*11380*/  ISETP.GE.AND P4, PT, R14, R24, PT ;  /* 0x000000180e00720c */ /* 0x000fe20003f86270 */
[----:B------:R-:W-:Y:S01]  /*11390*/  FMUL.FTZ R14, R247, UR24 ;  /* 0x00000018f70e7c20 */ /* 0x000fe20008410000 */
[----:B------:R-:W-:Y:S01]  /*113a0*/  FSEL R51, R48, -INF , !P1 ;  /* 0xff80000030337808 */ /* 0x000fe20004800000 */
[----:B------:R-:W-:Y:S01]  /*113b0*/  MUFU.TANH R39, R12 ;  /* 0x0000000c00277308 */ /* 0x000fe20000002400 */
[----:B------:R-:W-:-:S02]  /*113c0*/  FSEL R47, R31, -INF , !P0 ;  /* 0xff8000001f2f7808 */ /* 0x000fc40004000000 */
[CC--:B------:R-:W-:Y:S02]  /*113d0*/  ISETP.GE.AND P1, PT, R8.reuse, R25.reuse, PT ;  /* 0x000000190800720c */ /* 0x0c0fe40003f26270 */
[-C--:B------:R-:W-:Y:S01]  /*113e0*/  ISETP.GE.AND P0, PT, R8, R24.reuse, PT ;  /* 0x000000180800720c */ /* 0x080fe20003f06270 */
[----:B------:R-:W-:Y:S01]  /*113f0*/  FFMA.FTZ R8, R28, UR5, R137 ;  /* 0x000000051c087c23 */ /* 0x000fe20008010089 */
[-C--:B------:R-:W-:Y:S01]  /*11400*/  ISETP.GE.AND P5, PT, R9, R25.reuse, PT ;  /* 0x000000190900720c */ /* 0x080fe20003fa6270 */
[----:B------:R-:W1:Y:S01]  /*11410*/  MUFU.TANH R42, R14 ;  /* 0x0000000e002a7308 */ /* 0x000e620000002400 */
[----:B------:R-:W-:Y:S02]  /*11420*/  FSEL R35, R52, -INF , !P4 ;  /* 0xff80000034237808 */ /* 0x000fe40006000000 */
[----:B------:R-:W-:Y:S01]  /*11430*/  ISETP.GE.AND P4, PT, R11, R25, PT ;  /* 0x000000190b00720c */ /* 0x000fe20003f86270 */
[----:B------:R-:W-:Y:S01]  /*11440*/  FMUL.FTZ R11, R242, UR24 ;  /* 0x00000018f20b7c20 */ /* 0x000fe20008410000 */
[----:B------:R-:W-:Y:S01]  /*11450*/  ISETP.GE.AND P6, PT, R10, R24, PT ;  /* 0x000000180a00720c */ /* 0x000fe20003fc6270 */
[----:B------:R-:W-:Y:S01]  /*11460*/  FMUL.FTZ R10, R243, UR24 ;  /* 0x00000018f30a7c20 */ /* 0x000fe20008410000 */
[----:B------:R-:W-:Y:S01]  /*11470*/  FSEL R48, R8, -INF , !P5 ;  /* 0xff80000008307808 */ /* 0x000fe20006800000 */
[----:B------:R-:W-:Y:S01]  /*11480*/  FMUL.FTZ R8, R221, UR24 ;  /* 0x00000018dd087c20 */ /* 0x000fe20008410000 */
[----:B------:R-:W2:Y:S01]  /*11490*/  MUFU.TANH R13, R11 ;  /* 0x0000000b000d7308 */ /* 0x000ea20000002400 */
[----:B------:R-:W-:-:S02]  /*114a0*/  FSEL R50, R30, -INF , !P6 ;  /* 0xff8000001e327808 */ /* 0x000fc40007000000 */
[C---:B------:R-:W-:Y:S02]  /*114b0*/  ISETP.GE.AND P6, PT, R7.reuse, R25, PT ;  /* 0x000000190700720c */ /* 0x040fe40003fc6270 */
[-C--:B------:R-:W-:Y:S01]  /*114c0*/  ISETP.GE.AND P5, PT, R7, R24.reuse, PT ;  /* 0x000000180700720c */ /* 0x080fe20003fa6270 */
[----:B------:R-:W-:Y:S01]  /*114d0*/  FFMA.FTZ R7, R28, UR5, R46 ;  /* 0x000000051c077c23 */ /* 0x000fe2000801002e */
[----:B------:R-:W-:Y:S01]  /*114e0*/  FSEL R49, R53, -INF , !P4 ;  /* 0xff80000035317808 */ /* 0x000fe20006000000 */
[----:B------:R4:W-:Y:S01]  /*114f0*/  MUFU.TANH R11, R8 ;  /* 0x00000008000b7308 */ /* 0x0009e20000002400 */
[----:B------:R-:W-:Y:S01]  /*11500*/  ISETP.GE.AND P4, PT, R9, R24, PT ;  /* 0x000000180900720c */ /* 0x000fe20003f86270 */
[----:B------:R-:W-:-:S06]  /*11510*/  FMUL.FTZ R9, R220, UR24 ;  /* 0x00000018dc097c20 */ /* 0x000fcc0008410000 */
[----:B------:R3:W2:Y:S08]  /*11520*/  MUFU.TANH R12, R9 ;  /* 0x00000009000c7308 */ /* 0x0006b00000002400 */
[----:B------:R-:W2:Y:S01]  /*11530*/  MUFU.TANH R14, R10 ;  /* 0x0000000a000e7308 */ /* 0x000ea20000002400 */
[----:B----4-:R-:W-:Y:S01]  /*11540*/  FFMA.FTZ R8, R27, UR5, R45 ;  /* 0x000000051b087c23 */ /* 0x010fe2000801002d */
[----:B------:R-:W-:Y:S01]  /*11550*/  FSEL R45, R7, -INF , !P4 ;  /* 0xff800000072d7808 */ /* 0x000fe20006000000 */
[----:B------:R-:W-:Y:S01]  /*11560*/  FFMA.FTZ R7, R26, UR5, R43 ;  /* 0x000000051a077c23 */ /* 0x000fe2000801002b */
[-C--:B------:R-:W-:Y:S01]  /*11570*/  ISETP.GE.AND P4, PT, R6, R25.reuse, PT ;  /* 0x000000190600720c */ /* 0x080fe20003f86270 */
[----:B-1----:R-:W-:Y:S01]  /*11580*/  FFMA.FTZ R26, R26, UR5, R42 ;  /* 0x000000051a1a7c23 */ /* 0x002fe2000801002a */
[----:B------:R-:W-:Y:S01]  /*11590*/  FSEL R220, R8, -INF , !P1 ;  /* 0xff80000008dc7808 */ /* 0x000fe20004800000 */
[----:B------:R-:W-:Y:S01]  /*115a0*/  FMUL.FTZ R8, R223, UR24 ;  /* 0x00000018df087c20 */ /* 0x000fe20008410000 */
[-C--:B------:R-:W-:Y:S01]  /*115b0*/  ISETP.GE.AND P1, PT, R6, R24.reuse, PT ;  /* 0x000000180600720c */ /* 0x080fe20003f26270 */
[----:B------:R-:W-:Y:S01]  /*115c0*/  FFMA.FTZ R6, R27, UR5, R41 ;  /* 0x000000051b067c23 */ /* 0x000fe20008010029 */
[----:B------:R-:W-:Y:S01]  /*115d0*/  FSEL R43, R7, -INF , !P6 ;  /* 0xff800000072b7808 */ /* 0x000fe20007000000 */
[----:B------:R-:W-:Y:S01]  /*115e0*/  MUFU.TANH R10, R8 ;  /* 0x00000008000a7308 */ /* 0x000fe20000002400 */
[----:B------:R-:W-:Y:S01]  /*115f0*/  ISETP.GE.AND P6, PT, R5, R24, PT ;  /* 0x000000180500720c */ /* 0x000fe20003fc6270 */
[----:B---3--:R-:W-:Y:S01]  /*11600*/  FMUL.FTZ R9, R222, UR24 ;  /* 0x00000018de097c20 */ /* 0x008fe20008410000 */
[----:B------:R-:W-:Y:S01]  /*11610*/  FSEL R46, R6, -INF , !P0 ;  /* 0xff800000062e7808 */ /* 0x000fe20004000000 */
[----:B------:R-:W-:Y:S01]  /*11620*/  FMUL.FTZ R6, R213, UR24 ;  /* 0x00000018d5067c20 */ /* 0x000fe20008410000 */
[-C--:B------:R-:W-:Y:S01]  /*11630*/  ISETP.GE.AND P0, PT, R5, R25.reuse, PT ;  /* 0x000000190500720c */ /* 0x080fe20003f06270 */
[----:B------:R-:W-:Y:S01]  /*11640*/  FMUL.FTZ R5, R212, UR24 ;  /* 0x00000018d4057c20 */ /* 0x000fe20008410000 */
[----:B------:R-:W-:Y:S01]  /*11650*/  FSEL R219, R26, -INF , !P5 ;  /* 0xff8000001adb7808 */ /* 0x000fe20006800000 */
[----:B------:R-:W1:Y:S01]  /*11660*/  MUFU.TANH R9, R9 ;  /* 0x0000000900097308 */ /* 0x000e620000002400 */
[----:B------:R-:W-:-:S07]  /*11670*/  ISETP.GE.AND P5, PT, R4, R25, PT ;  /* 0x000000190400720c */ /* 0x000fce0003fa6270 */
[----:B------:R3:W4:Y:S08]  /*11680*/  MUFU.TANH R8, R5 ;  /* 0x0000000500087308 */ /* 0x0007300000002400 */
[----:B------:R1:W-:Y:S01]  /*11690*/  MUFU.TANH R7, R6 ;  /* 0x0000000600077308 */ /* 0x0003e20000002400 */
[C---:B---3--:R-:W-:Y:S01]  /*116a0*/  FFMA.FTZ R5, R21.reuse, UR5, R15 ;  /* 0x0000000515057c23 */ /* 0x048fe2000801000f */
[----:B--2---:R-:W-:-:S04]  /*116b0*/  FFMA.FTZ R21, R21, UR5, R13 ;  /* 0x0000000515157c23 */ /* 0x004fc8000801000d */
[----:B------:R-:W-:Y:S01]  /*116c0*/  FSEL R42, R5, -INF , !P4 ;  /* 0xff800000052a7808 */ /* 0x000fe20006000000 */
[----:B------:R-:W-:Y:S01]  /*116d0*/  FFMA.FTZ R5, R20, UR5, R39 ;  /* 0x0000000514057c23 */ /* 0x000fe20008010027 */
[-C--:B------:R-:W-:Y:S01]  /*116e0*/  ISETP.GE.AND P4, PT, R4, R24.reuse, PT ;  /* 0x000000180400720c */ /* 0x080fe20003f86270 */
[----:B------:R-:W-:Y:S01]  /*116f0*/  FFMA.FTZ R4, R19, UR5, R12 ;  /* 0x0000000513047c23 */ /* 0x000fe2000801000c */
[----:B------:R-:W-:Y:S01]  /*11700*/  FSEL R217, R21, -INF , !P1 ;  /* 0xff80000015d97808 */ /* 0x000fe20004800000 */
[----:B-1----:R-:W-:Y:S01]  /*11710*/  FMUL.FTZ R6, R214, UR24 ;  /* 0x00000018d6067c20 */ /* 0x002fe20008410000 */
[----:B------:R-:W-:Y:S01]  /*11720*/  FSEL R41, R5, -INF , !P0 ;  /* 0xff80000005297808 */ /* 0x000fe20004000000 */
[----:B------:R-:W-:Y:S01]  /*11730*/  FFMA.FTZ R20, R20, UR5, R14 ;  /* 0x0000000514147c23 */ /* 0x000fe2000801000e */
[----:B------:R-:W-:Y:S01]  /*11740*/  ISETP.GE.AND P1, PT, R3, R25, PT ;  /* 0x000000190300720c */ /* 0x000fe20003f26270 */
[----:B------:R-:W-:Y:S01]  /*11750*/  FFMA.FTZ R19, R19, UR5, R9 ;  /* 0x0000000513137c23 */ /* 0x000fe20008010009 */
[----:B------:R-:W-:Y:S01]  /*11760*/  ISETP.GE.AND P0, PT, R3, R24, PT ;  /* 0x000000180300720c */ /* 0x000fe20003f06270 */
[----:B------:R-:W-:Y:S01]  /*11770*/  FMUL.FTZ R3, R215, UR24 ;  /* 0x00000018d7037c20 */ /* 0x000fe20008410000 */
[----:B------:R-:W-:Y:S01]  /*11780*/  FSEL R213, R4, -INF , !P5 ;  /* 0xff80000004d57808 */ /* 0x000fe20006800000 */
[----:B------:R-:W1:Y:S01]  /*11790*/  MUFU.TANH R6, R6 ;  /* 0x0000000600067308 */ /* 0x000e620000002400 */
[----:B------:R-:W-:-:S02]  /*117a0*/  FSEL R215, R20, -INF , !P6 ;  /* 0xff80000014d77808 */ /* 0x000fc40007000000 */
[----:B------:R-:W-:Y:S02]  /*117b0*/  FSEL R218, R19, -INF , !P4 ;  /* 0xff80000013da7808 */ /* 0x000fe40006000000 */
[-C--:B------:R-:W-:Y:S02]  /*117c0*/  ISETP.GE.AND P6, PT, R2, R25.reuse, PT ;  /* 0x000000190200720c */ /* 0x080fe40003fc6270 */
[----:B------:R-:W-:Y:S01]  /*117d0*/  ISETP.GE.AND P5, PT, R0, R25, PT ;  /* 0x000000190000720c */ /* 0x000fe20003fa6270 */
[----:B------:R2:W3:Y:S01]  /*117e0*/  MUFU.TANH R4, R3 ;  /* 0x0000000300047308 */ /* 0x0004e20000002400 */
[----:B------:R-:W-:Y:S01]  /*117f0*/  ISETP.GE.AND P4, PT, R2, R24, PT ;  /* 0x000000180200720c */ /* 0x000fe20003f86270 */
[----:B----4-:R-:W-:-:S05]  /*11800*/  FFMA.FTZ R2, R17, UR5, R8 ;  /* 0x0000000511027c23 */ /* 0x010fca0008010008 */
[----:B------:R-:W-:Y:S01]  /*11810*/  FSEL R27, R2, -INF , !P6 ;  /* 0xff800000021b7808 */ /* 0x000fe20007000000 */
[----:B-1----:R-:W-:-:S05]  /*11820*/  FFMA.FTZ R17, R17, UR5, R6 ;  /* 0x0000000511117c23 */ /* 0x002fca0008010006 */
[----:B------:R-:W-:Y:S01]  /*11830*/  FSEL R212, R17, -INF , !P4 ;  /* 0xff80000011d47808 */ /* 0x000fe20006000000 */
[C---:B--2---:R-:W-:Y:S01]  /*11840*/  FFMA.FTZ R3, R18.reuse, UR5, R11 ;  /* 0x0000000512037c23 */ /* 0x044fe2000801000b */
[----:B------:R-:W-:-:S04]  /*11850*/  FFMA.FTZ R18, R18, UR5, R10 ;  /* 0x0000000512127c23 */ /* 0x000fc8000801000a */
[----:B------:R-:W-:Y:S02]  /*11860*/  FSEL R208, R3, -INF , !P1 ;  /* 0xff80000003d07808 */ /* 0x000fe40004800000 */
[----:B------:R-:W-:Y:S02]  /*11870*/  FSEL R214, R18, -INF , !P0 ;  /* 0xff80000012d67808 */ /* 0x000fe40004000000 */
[----:B------:R-:W-:Y:S02]  /*11880*/  PLOP3.LUT P0, PT, PT, PT, UP0, 0x80, 0x0 ;  /* 0x000000000000781c */ /* 0x000fe40003f0f008 */
[----:B------:R-:W-:Y:S01]  /*11890*/  ISETP.GE.AND P1, PT, R0, R24, PT ;  /* 0x000000180000720c */ /* 0x000fe20003f26270 */
[C---:B------:R-:W-:Y:S01]  /*118a0*/  FFMA.FTZ R0, R16.reuse, UR5, R7 ;  /* 0x0000000510007c23 */ /* 0x040fe20008010007 */
[----:B---3--:R-:W-:-:S04]  /*118b0*/  FFMA.FTZ R16, R16, UR5, R4 ;  /* 0x0000000510107c23 */ /* 0x008fc80008010004 */
[----:B------:R-:W-:Y:S02]  /*118c0*/  FSEL R26, R0, -INF , !P5 ;  /* 0xff800000001a7808 */ /* 0x000fe40006800000 */
[----:B------:R-:W-:-:S03]  /*118d0*/  FSEL R209, R16, -INF , !P1 ;  /* 0xff80000010d17808 */ /* 0x000fc60004800000 */
[----:B------:R-:W-:Y:S05]  /*118e0*/  @!P0 BRA `(.L_x_525) ;  /* 0x00000004005c8947 */ /* 0x000fea0003800000 */
        /* <DEDUP_REMOVED lines=63> */
[----:B-1----:R-:W-:Y:S02]  /*11ce0*/  @!P2 LEA R4, P1, R0, R6, 0x1 ;  /* 0x000000060004a211 */ /* 0x002fe400078208ff */
[----:B------:R-:W-:-:S02]  /*11cf0*/  @!P3 LEA R6, P4, R2, R14, 0x1 ;  /* 0x0000000e0206b211 */ /* 0x000fc400078808ff */
[----:B------:R-:W-:Y:S02]  /*11d00*/  @!P2 LEA.HI.X R5, R0, R7, R3, 0x1, P1 ;  /* 0x000000070005a211 */ /* 0x000fe400008f0c03 */
        /* <DEDUP_REMOVED lines=19> */
.L_x_527:
[----:B------:R-:W-:Y:S05]  /*11e40*/  BSYNC B0 ;  /* 0x0000000000007941 */ /* 0x000fea0003800000 */
.L_x_526:
[----:B------:R-:W0:Y:S02]  /*11e50*/  LDGDEPBAR ;  /* 0x00000000000079af */ /* 0x000e240000000000 */
.L_x_525:
[----:B--2---:R-:W2:Y:S04]  /*11e60*/  LDL.LU R7, [R1+0x20] ;  /* 0x0000200001077983 */ /* 0x004ea80000300800 */
[----:B------:R-:W3:Y:S04]  /*11e70*/  LDL.LU R242, [R1+0x14] ;  /* 0x0000140001f27983 */ /* 0x000ee80000300800 */
[----:B------:R-:W4:Y:S04]  /*11e80*/  LDL.LU R142, [R1+0x18] ;  /* 0x00001800018e7983 */ /* 0x000f280000300800 */
[----:B------:R-:W2:Y:S01]  /*11e90*/  LDL.LU R6, [R1+0x1c] ;  /* 0x00001c0001067983 */ /* 0x000ea20000300800 */
[----:B------:R-:W-:-:S02]  /*11ea0*/  MOV R243, R138 ;  /* 0x0000008a00f37202 */ /* 0x000fc40000000f00 */
[----:B------:R-:W-:Y:S01]  /*11eb0*/  MOV R30, R135 ;  /* 0x00000087001e7202 */ /* 0x000fe20000000f00 */
[----:B------:R-:W2:Y:S04]  /*11ec0*/  LDL.LU R240, [R1+0x10] ;  /* 0x0000100001f07983 */ /* 0x000ea80000300800 */
[----:B------:R-:W2:Y:S01]  /*11ed0*/  LDL.LU R241, [R1+0xc] ;  /* 0x00000c0001f17983 */ /* 0x000ea20000300800 */
        /* <DEDUP_REMOVED lines=9> */
[----:B------:R-:W-:Y:S01]  /*11f70*/  LDSM.16.MT88.4 R16, [R225+0xc000] ;  /* 0x00c00000e110783b */ /* 0x000fe20000004200 */
[----:B------:R-:W-:-:S03]  /*11f80*/  FMNMX.FTZ R0, R211, R0, !PT ;  /* 0x00000000d3007209 */ /* 0x000fc60007810000 */
[----:B------:R-:W-:Y:S01]  /*11f90*/  LDSM.16.MT88.4 R12, [R226+0xc000] ;  /* 0x00c00000e20c783b */ /* 0x000fe20000004200 */
[----:B------:R-:W-:Y:S02]  /*11fa0*/  FMNMX.FTZ R2, R210, R0, !PT ;  /* 0x00000000d2027209 */ /* 0x000fe40007810000 */
[----:B------:R-:W-:Y:S02]  /*11fb0*/  FMNMX.FTZ R0, R239, R37, !PT ;  /* 0x00000025ef007209 */ /* 0x000fe40007810000 */
[----:B------:R-:W-:Y:S02]  /*11fc0*/  FMNMX.FTZ R2, R143, R2, !PT ;  /* 0x000000028f027209 */ /* 0x000fe40007810000 */
[----:B------:R-:W-:-:S04]  /*11fd0*/  FMNMX.FTZ R0, R40, R0, !PT ;  /* 0x0000000028007209 */ /* 0x000fc80007810000 */
[----:B------:R-:W-:-:S04]  /*11fe0*/  FMNMX.FTZ R0, R44, R0, !PT ;  /* 0x000000002c007209 */ /* 0x000fc80007810000 */
[----:B------:R-:W-:Y:S02]  /*11ff0*/  FMNMX.FTZ R0, R36, R0, !PT ;  /* 0x0000000024007209 */ /* 0x000fe40007810000 */
[----:B----4-:R-:W-:Y:S02]  /*12000*/  FMNMX.FTZ R3, R142, R2, !PT ;  /* 0x000000028e037209 */ /* 0x010fe40007810000 */
[----:B------:R-:W-:Y:S02]  /*12010*/  FMNMX.FTZ R2, R141, R0, !PT ;  /* 0x000000008d027209 */ /* 0x000fe40007810000 */
[----:B---3--:R-:W-:Y:S02]  /*12020*/  FMNMX.FTZ R3, R242, R3, !PT ;  /* 0x00000003f2037209 */ /* 0x008fe40007810000 */
[----:B------:R-:W-:Y:S02]  /*12030*/  FMNMX.FTZ R0, R238, R22, !PT ;  /* 0x00000016ee007209 */ /* 0x000fe40007810000 */
[----:B--2---:R-:W-:-:S02]  /*12040*/  FMNMX.FTZ R3, R240, R3, !PT ;  /* 0x00000003f0037209 */ /* 0x004fc40007810000 */
        /* <DEDUP_REMOVED lines=35> */
[----:B------:R-:W2:Y:S01]  /*12280*/  SHFL.BFLY PT, R3, R0, 0x2, 0x1f ;  /* 0x0c401f0000037f89 */ /* 0x000ea200000e0000 */
[----:B------:R-:W-:Y:S02]  /*12290*/  FMNMX.FTZ R2, R45, R2, !PT ;  /* 0x000000022d027209 */ /* 0x000fe40007810000 */
[----:B------:R-:W-:-:S02]  /*122a0*/  FMNMX.FTZ R136, R213, R136, !PT ;  /* 0x00000088d5887209 */ /* 0x000fc40007810000 */
[----:B------:R-:W-:Y:S02]  /*122b0*/  FMNMX.FTZ R2, R46, R2, !PT ;  /* 0x000000022e027209 */ /* 0x000fe40007810000 */
[----:B------:R-:W-:Y:S02]  /*122c0*/  FMNMX.FTZ R136, R208, R136, !PT ;  /* 0x00000088d0887209 */ /* 0x000fe40007810000 */
[----:B-1----:R-:W-:Y:S02]  /*122d0*/  FMNMX.FTZ R138, R138, R5, !PT ;  /* 0x000000058a8a7209 */ /* 0x002fe40007810000 */
[----:B------:R-:W-:Y:S02]  /*122e0*/  FMNMX.FTZ R2, R219, R2, !PT ;  /* 0x00000002db027209 */ /* 0x000fe40007810000 */
[----:B------:R-:W-:Y:S01]  /*122f0*/  FMNMX.FTZ R136, R27, R136, !PT ;  /* 0x000000881b887209 */ /* 0x000fe20007810000 */
[----:B------:R-:W1:Y:S01]  /*12300*/  SHFL.BFLY PT, R4, R138, 0x1, 0x1f ;  /* 0x0c201f008a047f89 */ /* 0x000e6200000e0000 */
[----:B------:R-:W-:-:S02]  /*12310*/  FMNMX.FTZ R2, R217, R2, !PT ;  /* 0x00000002d9027209 */ /* 0x000fc40007810000 */
[----:B------:R-:W-:Y:S02]  /*12320*/  FMNMX.FTZ R136, R26, R136, !PT ;  /* 0x000000881a887209 */ /* 0x000fe40007810000 */
[----:B------:R-:W-:-:S03]  /*12330*/  FMNMX.FTZ R2, R215, R2, !PT ;  /* 0x00000002d7027209 */ /* 0x000fc60007810000 */
[----:B------:R-:W3:Y:S01]  /*12340*/  SHFL.BFLY PT, R5, R136, 0x2, 0x1f ;  /* 0x0c401f0088057f89 */ /* 0x000ee200000e0000 */
[----:B------:R-:W-:Y:S02]  /*12350*/  FMNMX.FTZ R2, R218, R2, !PT ;  /* 0x00000002da027209 */ /* 0x000fe40007810000 */
[----:B--2---:R-:W-:Y:S02]  /*12360*/  FMNMX.FTZ R0, R0, R3, !PT ;  /* 0x0000000300007209 */ /* 0x004fe40007810000 */
[----:B------:R-:W-:-:S03]  /*12370*/  FMNMX.FTZ R3, R214, R2, !PT ;  /* 0x00000002d6037209 */ /* 0x000fc60007810000 */
[----:B------:R-:W2:Y:S01]  /*12380*/  SHFL.BFLY PT, R137, R0, 0x1, 0x1f ;  /* 0x0c201f0000897f89 */ /* 0x000ea200000e0000 */
[----:B------:R-:W-:-:S04]  /*12390*/  FMNMX.FTZ R3, R212, R3, !PT ;  /* 0x00000003d4037209 */ /* 0x000fc80007810000 */
[----:B------:R-:W-:Y:S02]  /*123a0*/  FMNMX.FTZ R135, R209, R3, !PT ;  /* 0x00000003d1877209 */ /* 0x000fe40007810000 */
[----:B-1----:R-:W-:-:S03]  /*123b0*/  FMNMX.FTZ R138, R138, R4, !PT ;  /* 0x000000048a8a7209 */ /* 0x002fc60007810000 */
[----:B------:R-:W1:Y:S01]  /*123c0*/  SHFL.BFLY PT, R4, R135, 0x2, 0x1f ;  /* 0x0c401f0087047f89 */ /* 0x000e6200000e0000 */
[C---:B------:R-:W-:Y:S01]  /*123d0*/  FSETP.NEU.FTZ.AND P4, PT, R138.reuse, -INF , PT ;  /* 0xff8000008a00780b */ /* 0x040fe20003f9d000 */
[----:B------:R-:W-:Y:S01]  /*123e0*/  FMUL.FTZ R2, R138, UR19 ;  /* 0x000000138a027c20 */ /* 0x000fe20008410000 */
[----:B---3--:R-:W-:-:S04]  /*123f0*/  FMNMX.FTZ R136, R136, R5, !PT ;  /* 0x0000000588887209 */ /* 0x008fc80007810000 */
[----:B------:R-:W-:Y:S01]  /*12400*/  FSEL R2, R2, RZ, P4 ;  /* 0x000000ff02027208 */ /* 0x000fe20002000000 */
[----:B------:R-:W3:Y:S04]  /*12410*/  SHFL.BFLY PT, R5, R136, 0x1, 0x1f ;  /* 0x0c201f0088057f89 */ /* 0x000ee800000e0000 */
[--C-:B------:R-:W-:Y:S01]  /*12420*/  FFMA.FTZ R3, R57, UR19, -R2.reuse ;  /* 0x0000001339037c23 */ /* 0x100fe20008010802 */
[----:B--2---:R-:W-:Y:S01]  /*12430*/  FMNMX.FTZ R137, R0, R137, !PT ;  /* 0x0000008900897209 */ /* 0x004fe20007810000 */
[----:B------:R-:W-:Y:S02]  /*12440*/  FFMA.FTZ R0, R60, UR19, -R2 ;  /* 0x000000133c007c23 */ /* 0x000fe40008010802 */
[----:B------:R2:W-:Y:S01]  /*12450*/  MUFU.EX2 R231, R3 ;  /* 0x0000000300e77308 */ /* 0x0005e20000000800 */
[C---:B------:R-:W-:Y:S01]  /*12460*/  FSETP.NEU.FTZ.AND P3, PT, R137.reuse, -INF , PT ;  /* 0xff8000008900780b */ /* 0x040fe20003f7d000 */
[----:B------:R-:W-:-:S05]  /*12470*/  FMUL.FTZ R24, R137, UR19 ;  /* 0x0000001389187c20 */ /* 0x000fca0008410000 */
[----:B------:R-:W-:Y:S01]  /*12480*/  FSEL R24, R24, RZ, P3 ;  /* 0x000000ff18187208 */ /* 0x000fe20001800000 */
[----:B------:R4:W-:Y:S01]  /*12490*/  MUFU.EX2 R20, R0 ;  /* 0x0000000000147308 */ /* 0x0009e20000000800 */
[----:B-1----:R-:W-:-:S05]  /*124a0*/  FMNMX.FTZ R135, R135, R4, !PT ;  /* 0x0000000487877209 */ /* 0x002fca0007810000 */
[----:B------:R-:W1:Y:S01]  /*124b0*/  SHFL.BFLY PT, R4, R135, 0x1, 0x1f ;  /* 0x0c201f0087047f89 */ /* 0x000e6200000e0000 */
[----:B--2---:R-:W-:Y:S01]  /*124c0*/  FFMA.FTZ R3, R59, UR19, -R2 ;  /* 0x000000133b037c23 */ /* 0x004fe20008010802 */
[----:B---3--:R-:W-:-:S03]  /*124d0*/  FMNMX.FTZ R136, R136, R5, !PT ;  /* 0x0000000588887209 */ /* 0x008fc60007810000 */
[----:B------:R2:W-:Y:S01]  /*124e0*/  MUFU.EX2 R246, R3 ;  /* 0x0000000300f67308 */ /* 0x0005e20000000800 */
[----:B------:R-:W-:Y:S01]  /*124f0*/  FSETP.NEU.FTZ.AND P2, PT, R136, -INF , PT ;  /* 0xff8000008800780b */ /* 0x000fe20003f5d000 */
[----:B----4-:R-:W-:-:S06]  /*12500*/  FFMA.FTZ R0, R61, UR19, -R2 ;  /* 0x000000133d007c23 */ /* 0x010fcc0008010802 */
[----:B------:R3:W4:Y:S01]  /*12510*/  MUFU.EX2 R221, R0 ;  /* 0x0000000000dd7308 */ /* 0x0007220000000800 */
[----:B--2---:R-:W-:Y:S01]  /*12520*/  FMUL.FTZ R3, R136, UR19 ;  /* 0x0000001388037c20 */ /* 0x004fe20008410000 */
[----:B-1----:R-:W-:Y:S02]  /*12530*/  FMNMX.FTZ R135, R135, R4, !PT ;  /* 0x0000000487877209 */ /* 0x002fe40007810000 */
[----:B------:R-:W-:Y:S02]  /*12540*/  FSEL R4, R138, RZ, P4 ;  /* 0x000000ff8a047208 */ /* 0x000fe40002000000 */
[----:B------:R-:W-:Y:S01]  /*12550*/  FSEL R3, R3, RZ, P2 ;  /* 0x000000ff03037208 */ /* 0x000fe20001000000 */
[C---:B------:R-:W-:Y:S01]  /*12560*/  FMUL.FTZ R25, R135.reuse, UR19 ;  /* 0x0000001387197c20 */ /* 0x040fe20008410000 */
[----:B------:R-:W-:Y:S01]  /*12570*/  FSETP.NEU.FTZ.AND P1, PT, R135, -INF , PT ;  /* 0xff8000008700780b */ /* 0x000fe20003f3d000 */
[----:B---3--:R-:W-:Y:S01]  /*12580*/  FFMA.FTZ R0, R37, UR19, -R24 ;  /* 0x0000001325007c23 */ /* 0x008fe20008010818 */
[----:B------:R-:W-:Y:S01]  /*12590*/  FADD.FTZ R4, R252, -R4 ;  /* 0x80000004fc047221 */ /* 0x000fe20000010000 */
[----:B----4-:R-:W-:-:S02]  /*125a0*/  F2FP.BF16.F32.PACK_AB R10, R221, R20 ;  /* 0x00000014dd0a723e */ /* 0x010fc400000010ff */
[----:B------:R1:W-:Y:S01]  /*125b0*/  MUFU.EX2 R230, R0 ;  /* 0x0000000000e67308 */ /* 0x0003e20000000800 */
[----:B------:R-:W-:Y:S01]  /*125c0*/  FSEL R25, R25, RZ, P1 ;  /* 0x000000ff19197208 */ /* 0x000fe20000800000 */
[----:B-1----:R-:W-:-:S06]  /*125d0*/  FFMA.FTZ R0, R40, UR19, -R24 ;  /* 0x0000001328007c23 */ /* 0x002fcc0008010818 */
[----:B------:R1:W-:Y:S02]  /*125e0*/  MUFU.EX2 R40, R0 ;  /* 0x0000000000287308 */ /* 0x0003e40000000800 */
[----:B-1----:R-:W-:Y:S01]  /*125f0*/  FFMA.FTZ R0, R44, UR19, -R24 ;  /* 0x000000132c007c23 */ /* 0x002fe20008010818 */
[----:B------:R-:W-:-:S05]  /*12600*/  MOV R44, R67 ;  /* 0x00000043002c7202 */ /* 0x000fca0000000f00 */
[----:B------:R1:W-:Y:S01]  /*12610*/  MUFU.EX2 R8, R0 ;  /* 0x0000000000087308 */ /* 0x0003e20000000800 */
[--C-:B------:R-:W-:Y:S01]  /*12620*/  FFMA.FTZ R44, R44, UR19, -R24.reuse ;  /* 0x000000132c2c7c23 */ /* 0x100fe20008010818 */
[----:B-1----:R-:W-:-:S06]  /*12630*/  FFMA.FTZ R0, R36, UR19, -R24 ;  /* 0x0000001324007c23 */ /* 0x002fcc0008010818 */
[----:B------:R1:W-:Y:S02]  /*12640*/  MUFU.EX2 R21, R0 ;  /* 0x0000000000157308 */ /* 0x0003e40000000800 */
[----:B-1----:R-:W-:-:S06]  /*12650*/  FFMA.FTZ R0, R22, UR19, -R3 ;  /* 0x0000001316007c23 */ /* 0x002fcc0008010803 */
[----:B------:R1:W-:Y:S02]  /*12660*/  MUFU.EX2 R229, R0 ;  /* 0x0000000000e57308 */ /* 0x0003e40000000800 */
[----:B-1----:R-:W-:-:S06]  /*12670*/  FFMA.FTZ R0, R29, UR19, -R3 ;  /* 0x000000131d007c23 */ /* 0x002fcc0008010803 */
[----:B------:R1:W-:Y:S02]  /*12680*/  MUFU.EX2 R245, R0 ;  /* 0x0000000000f57308 */ /* 0x0003e40000000800 */
[----:B-1----:R-:W-:Y:S01]  /*12690*/  FFMA.FTZ R0, R32, UR19, -R3 ;  /* 0x0000001320007c23 */ /* 0x002fe20008010803 */
[----:B------:R-:W-:-:S05]  /*126a0*/  FMUL.FTZ R32, R4, UR19 ;  /* 0x0000001304207c20 */ /* 0x000fca0008410000 */
[----:B------:R1:W-:Y:S08]  /*126b0*/  MUFU.EX2 R223, R0 ;  /* 0x0000000000df7308 */ /* 0x0003f00000000800 */
[----:B------:R-:W2:Y:S01]  /*126c0*/  MUFU.EX2 R32, R32 ;  /* 0x0000002000207308 */ /* 0x000ea20000000800 */
[----:B-1----:R-:W-:-:S07]  /*126d0*/  FFMA.FTZ R0, R33, UR19, -R3 ;  /* 0x0000001321007c23 */ /* 0x002fce0008010803 */
        /* <DEDUP_REMOVED lines=14> */
[--C-:B-1----:R-:W-:Y:S01]  /*127c0*/  FFMA.FTZ R0, R23, UR19, -R25.reuse ;  /* 0x0000001317007c23 */ /* 0x102fe20008010819 */
[-C--:B------:R-:W-:Y:S01]  /*127d0*/  FMUL.FTZ R205, R205, R32.reuse ;  /* 0x00000020cdcd7220 */ /* 0x080fe20000410000 */
[-C--:B------:R-:W-:Y:S01]  /*127e0*/  FMUL.FTZ R188, R188, R32.reuse ;  /* 0x00000020bcbc7220 */ /* 0x080fe20000410000 */
[-C--:B------:R-:W-:Y:S01]  /*127f0*/  FMUL.FTZ R189, R189, R32.reuse ;  /* 0x00000020bdbd7220 */ /* 0x080fe20000410000 */
[----:B------:R1:W-:Y:S01]  /*12800*/  MUFU.EX2 R224, R0 ;  /* 0x0000000000e07308 */ /* 0x0003e20000000800 */
        /* <DEDUP_REMOVED lines=16> */
[----:B-1----:R-:W-:-:S04]  /*12910*/  FFMA.FTZ R0, R34, UR19, -R25 ;  /* 0x0000001322007c23 */ /* 0x002fc80008010819 */
[----:B------:R1:W2:Y:S02]  /*12920*/  MUFU.EX2 R9, R0 ;  /* 0x0000000000097308 */ /* 0x0002a40000000800 */
[----:B-1----:R-:W-:Y:S01]  /*12930*/  FFMA.FTZ R0, R35, UR19, -R25 ;  /* 0x0000001323007c23 */ /* 0x002fe20008010819 */
[----:B--2---:R-:W-:Y:S02]  /*12940*/  MOV R252, R9 ;  /* 0x0000000900fc7202 */ /* 0x004fe40000000f00 */
[----:B------:R-:W-:-:S03]  /*12950*/  F2FP.BF16.F32.PACK_AB R9, R40, R230 ;  /* 0x000000e62809723e */ /* 0x000fc600000010ff */
[----:B------:R1:W-:Y:S01]  /*12960*/  MUFU.EX2 R222, R0 ;  /* 0x0000000000de7308 */ /* 0x0003e20000000800 */
[----:B------:R-:W-:Y:S02]  /*12970*/  F2FP.BF16.F32.PACK_AB R5, R252, R224 ;  /* 0x000000e0fc05723e */ /* 0x000fe400000010ff */
[----:B-1----:R-:W-:-:S05]  /*12980*/  FSEL R0, R137, RZ, P3 ;  /* 0x000000ff89007208 */ /* 0x002fca0001800000 */
[----:B------:R-:W-:Y:S01]  /*12990*/  FADD.FTZ R4, R239, -R0 ;  /* 0x80000000ef047221 */ /* 0x000fe20000010000 */
[----:B------:R-:W-:Y:S02]  /*129a0*/  FSEL R0, R136, RZ, P2 ;  /* 0x000000ff88007208 */ /* 0x000fe40001000000 */
[----:B------:R-:W-:Y:S01]  /*129b0*/  MOV R239, R7 ;  /* 0x0000000700ef7202 */ /* 0x000fe20000000f00 */
[----:B------:R-:W-:Y:S02]  /*129c0*/  FMUL.FTZ R33, R4, UR19 ;  /* 0x0000001304217c20 */ /* 0x000fe40008410000 */
[----:B------:R-:W-:Y:S01]  /*129d0*/  FADD.FTZ R4, R238, -R0 ;  /* 0x80000000ee047221 */ /* 0x000fe20000010000 */
[----:B------:R-:W-:Y:S02]  /*129e0*/  FSEL R0, R135, RZ, P1 ;  /* 0x000000ff87007208 */ /* 0x000fe40000800000 */
[----:B------:R-:W-:Y:S01]  /*129f0*/  MOV R238, R6 ;  /* 0x0000000600ee7202 */ /* 0x000fe20000000f00 */
[----:B------:R-:W-:Y:S01]  /*12a00*/  FMUL.FTZ R4, R4, UR19 ;  /* 0x0000001304047c20 */ /* 0x000fe20008410000 */
[----:B------:R-:W1:Y:S01]  /*12a10*/  MUFU.EX2 R33, R33 ;  /* 0x0000002100217308 */ /* 0x000e620000000800 */
[----:B------:R-:W-:Y:S01]  /*12a20*/  FADD.FTZ R0, R237, -R0 ;  /* 0x80000000ed007221 */ /* 0x000fe20000010000 */
[----:B------:R-:W-:-:S02]  /*12a30*/  MOV R237, R8 ;  /* 0x0000000800ed7202 */ /* 0x000fc40000000f00 */
[----:B------:R-:W-:Y:S01]  /*12a40*/  F2FP.BF16.F32.PACK_AB R8, R246, R231 ;  /* 0x000000e7f608723e */ /* 0x000fe200000010ff */
[----:B------:R-:W-:Y:S01]  /*12a50*/  FMUL.FTZ R0, R0, UR19 ;  /* 0x0000001300007c20 */ /* 0x000fe20008410000 */
[----:B------:R-:W-:Y:S02]  /*12a60*/  F2FP.BF16.F32.PACK_AB R11, R21, R237 ;  /* 0x000000ed150b723e */ /* 0x000fe400000010ff */
[----:B------:R-:W2:Y:S01]  /*12a70*/  MUFU.EX2 R34, R4 ;  /* 0x0000000400227308 */ /* 0x000ea20000000800 */
[----:B------:R-:W-:-:S07]  /*12a80*/  F2FP.BF16.F32.PACK_AB R6, R28, R223 ;  /* 0x000000df1c06723e */ /* 0x000fce00000010ff */
[----:B------:R3:W4:Y:S01]  /*12a90*/  MUFU.EX2 R35, R0 ;  /* 0x0000000000237308 */ /* 0x0007220000000800 */
        /* <DEDUP_REMOVED lines=8> */
[-C--:B--2---:R-:W-:Y:S01]  /*12b20*/  FMUL.FTZ R144, R144, R34.reuse ;  /* 0x0000002290907220 */ /* 0x084fe20000410000 */
[-C--:B------:R-:W-:Y:S01]  /*12b30*/  FMUL.FTZ R145, R145, R34.reuse ;  /* 0x0000002291917220 */ /* 0x080fe20000410000 */
[----:B------:R-:W-:Y:S01]  /*12b40*/  F2FP.BF16.F32.PACK_AB R4, R245, R229 ;  /* 0x000000e5f504723e */ /* 0x000fe200000010ff */
[-C--:B------:R-:W-:Y:S01]  /*12b50*/  FMUL.FTZ R152, R152, R34.reuse ;  /* 0x0000002298987220 */ /* 0x080fe20000410000 */
[-C--:B------:R-:W-:Y:S01]  /*12b60*/  FMUL.FTZ R153, R153, R34.reuse ;  /* 0x0000002299997220 */ /* 0x080fe20000410000 */
[C---:B------:R-:W-:Y:S01]  /*12b70*/  HMMA.16816.F32.BF16 R148, R8.reuse, R16, R148 ;  /* 0x000000100894723c */ /* 0x040fe20000041894 */
[-C--:B------:R-:W-:Y:S01]  /*12b80*/  FMUL.FTZ R160, R160, R34.reuse ;  /* 0x00000022a0a07220 */ /* 0x080fe20000410000 */
[-C--:B------:R-:W-:Y:S01]  /*12b90*/  FMUL.FTZ R161, R161, R34.reuse ;  /* 0x00000022a1a17220 */ /* 0x080fe20000410000 */
[----:B---3--:R-:W-:Y:S01]  /*12ba0*/  FFMA.FTZ R0, R38, UR19, -R25 ;  /* 0x0000001326007c23 */ /* 0x008fe20008010819 */
[-C--:B----4-:R-:W-:Y:S01]  /*12bb0*/  FMUL.FTZ R146, R146, R35.reuse ;  /* 0x0000002392927220 */ /* 0x090fe20000410000 */
[-C--:B------:R-:W-:Y:S01]  /*12bc0*/  FMUL.FTZ R147, R147, R35.reuse ;  /* 0x0000002393937220 */ /* 0x080fe20000410000 */
        /* <DEDUP_REMOVED lines=9> */
[----:B------:R-:W-:Y:S01]  /*12c60*/  FMUL.FTZ R171, R171, R35 ;  /* 0x00000023abab7220 */ /* 0x000fe20000410000 */
[C---:B------:R-:W-:Y:S01]  /*12c70*/  HMMA.16816.F32.BF16 R56, R8.reuse, R12, R164 ;  /* 0x0000000c0838723c */ /* 0x040fe200000418a4 */
[----:B------:R-:W-:Y:S01]  /*12c80*/  MOV R156, R66 ;  /* 0x00000042009c7202 */ /* 0x000fe20000000f00 */
[-C--:B------:R-:W-:Y:S01]  /*12c90*/  FMUL.FTZ R182, R182, R33.reuse ;  /* 0x00000021b6b67220 */ /* 0x080fe20000410000 */
[-C--:B------:R-:W-:Y:S01]  /*12ca0*/  FMUL.FTZ R183, R183, R33.reuse ;  /* 0x00000021b7b77220 */ /* 0x080fe20000410000 */
[-C--:B------:R-:W-:Y:S01]  /*12cb0*/  FMUL.FTZ R198, R198, R33.reuse ;  /* 0x00000021c6c67220 */ /* 0x080fe20000410000 */
[----:B------:R-:W-:Y:S01]  /*12cc0*/  FMUL.FTZ R199, R199, R33 ;  /* 0x00000021c7c77220 */ /* 0x000fe20000410000 */
[----:B------:R-:W-:Y:S01]  /*12cd0*/  FMUL.FTZ R192, R192, R34 ;  /* 0x00000022c0c07220 */ /* 0x000fe20000410000 */
[----:B------:R-:W-:Y:S01]  /*12ce0*/  MOV R164, R65 ;  /* 0x0000004100a47202 */ /* 0x000fe20000000f00 */
[--C-:B-1----:R-:W-:Y:S01]  /*12cf0*/  FFMA.FTZ R0, R216, UR19, -R2.reuse ;  /* 0x00000013d8007c23 */ /* 0x102fe20008010802 */
[----:B--2---:R-:W-:Y:S01]  /*12d00*/  F2FP.BF16.F32.PACK_AB R7, R22, R222 ;  /* 0x000000de1607723e */ /* 0x004fe200000010ff */
[----:B------:R-:W-:Y:S01]  /*12d10*/  HMMA.16816.F32.BF16 R64, R8, R14, R172 ;  /* 0x0000000e0840723c */ /* 0x000fe200000418ac */
[-C--:B------:R-:W-:Y:S01]  /*12d20*/  FMUL.FTZ R193, R193, R34.reuse ;  /* 0x00000022c1c17220 */ /* 0x080fe20000410000 */
[----:B------:R1:W-:Y:S01]  /*12d30*/  MUFU.EX2 R172, R0 ;  /* 0x0000000000ac7308 */ /* 0x0003e20000000800 */
[-C--:B------:R-:W-:Y:S01]  /*12d40*/  FMUL.FTZ R194, R194, R35.reuse ;  /* 0x00000023c2c27220 */ /* 0x080fe20000410000 */
[----:B------:R-:W-:Y:S01]  /*12d50*/  FMUL.FTZ R195, R195, R35 ;  /* 0x00000023c3c37220 */ /* 0x000fe20000410000 */
        /* <DEDUP_REMOVED lines=8> */
[----:B------:R-:W2:Y:S01]  /*12de0*/  LDSM.16.MT88.4 R16, [R228+0xc000] ;  /* 0x00c00000e410783b */ /* 0x000ea20000004200 */
[-C--:B------:R-:W-:Y:S01]  /*12df0*/  FMUL.FTZ R176, R176, R34.reuse ;  /* 0x00000022b0b07220 */ /* 0x080fe20000410000 */
[-C--:B------:R-:W-:Y:S01]  /*12e00*/  FMUL.FTZ R177, R177, R34.reuse ;  /* 0x00000022b1b17220 */ /* 0x080fe20000410000 */
[-C--:B------:R-:W-:Y:S01]  /*12e10*/  FMUL.FTZ R178, R178, R35.reuse ;  /* 0x00000023b2b27220 */ /* 0x080fe20000410000 */
[----:B------:R-:W-:Y:S01]  /*12e20*/  FMUL.FTZ R179, R179, R35 ;  /* 0x00000023b3b37220 */ /* 0x000fe20000410000 */
[C---:B------:R-:W-:Y:S01]  /*12e30*/  HMMA.16816.F32.BF16 R160, R4.reuse, R12, R160 ;  /* 0x0000000c04a0723c */ /* 0x040fe200000418a0 */
[--C-:B-1----:R-:W-:Y:S01]  /*12e40*/  FFMA.FTZ R0, R211, UR19, -R2.reuse ;  /* 0x00000013d3007c23 */ /* 0x102fe20008010802 */
[----:B------:R-:W-:Y:S01]  /*12e50*/  FMUL.FTZ R190, R190, R33 ;  /* 0x00000021bebe7220 */ /* 0x000fe20000410000 */
[-C--:B------:R-:W-:Y:S01]  /*12e60*/  FMUL.FTZ R184, R184, R34.reuse ;  /* 0x00000022b8b87220 */ /* 0x080fe20000410000 */
[----:B------:R-:W-:Y:S01]  /*12e70*/  FMUL.FTZ R185, R185, R34 ;  /* 0x00000022b9b97220 */ /* 0x000fe20000410000 */
[-C--:B------:R-:W-:Y:S01]  /*12e80*/  FMUL.FTZ R186, R186, R35.reuse ;  /* 0x00000023baba7220 */ /* 0x080fe20000410000 */
[----:B------:R-:W-:Y:S01]  /*12e90*/  HMMA.16816.F32.BF16 R168, R4, R14, R168 ;  /* 0x0000000e04a8723c */ /* 0x000fe200000418a8 */
[----:B------:R-:W1:Y:S01]  /*12ea0*/  LDSM.16.MT88.4 R12, [R227+0xc000] ;  /* 0x00c00000e30c783b */ /* 0x000e620000004200 */
[----:B------:R-:W-:Y:S01]  /*12eb0*/  FMUL.FTZ R187, R187, R35 ;  /* 0x00000023bbbb7220 */ /* 0x000fe20000410000 */
[----:B------:R-:W-:Y:S01]  /*12ec0*/  FMUL.FTZ R191, R191, R33 ;  /* 0x00000021bfbf7220 */ /* 0x000fe20000410000 */
[----:B------:R-:W-:Y:S01]  /*12ed0*/  MOV R157, R28 ;  /* 0x0000001c009d7202 */ /* 0x000fe20000000f00 */
        /* <DEDUP_REMOVED lines=12> */
[----:B------:R-:W-:Y:S01]  /*12fa0*/  LDSM.16.MT88.4 R28, [R228+0xe000] ;  /* 0x00e00000e41c783b */ /* 0x000fe20000004200 */
[----:B------:R-:W-:Y:S01]  /*12fb0*/  MOV R175, R20 ;  /* 0x0000001400af7202 */ /* 0x000fe20000000f00 */
[-C--:B------:R-:W-:Y:S01]  /*12fc0*/  FMUL.FTZ R126, R126, R35.reuse ;  /* 0x000000237e7e7220 */ /* 0x080fe20000410000 */
[----:B------:R-:W-:Y:S01]  /*12fd0*/  FMUL.FTZ R127, R127, R35 ;  /* 0x000000237f7f7220 */ /* 0x000fe20000410000 */
[----:B------:R-:W3:Y:S01]  /*12fe0*/  LDSM.16.MT88.4 R20, [R226+0xe000] ;  /* 0x00e00000e214783b */ /* 0x000ee20000004200 */
[-C--:B------:R-:W-:Y:S01]  /*12ff0*/  FMUL.FTZ R118, R118, R33.reuse ;  /* 0x0000002176767220 */ /* 0x080fe20000410000 */
[-C--:B------:R-:W-:Y:S01]  /*13000*/  FMUL.FTZ R119, R119, R33.reuse ;  /* 0x0000002177777220 */ /* 0x080fe20000410000 */
[-C--:B------:R-:W-:Y:S01]  /*13010*/  FMUL.FTZ R130, R130, R33.reuse ;  /* 0x0000002182827220 */ /* 0x080fe20000410000 */
[----:B------:R-:W-:Y:S01]  /*13020*/  FMUL.FTZ R131, R131, R33 ;  /* 0x0000002183837220 */ /* 0x000fe20000410000 */
[----:B------:R-:W-:Y:S01]  /*13030*/  MOV R211, R159 ;  /* 0x0000009f00d37202 */ /* 0x000fe20000000f00 */
        /* <DEDUP_REMOVED lines=8> */
[----:B------:R-:W-:Y:S01]  /*130c0*/  HMMA.16816.F32.BF16 R176, R4, R16, R176 ;  /* 0x0000001004b0723c */ /* 0x000fe200000418b0 */
[-C--:B------:R-:W-:Y:S01]  /*130d0*/  FMUL.FTZ R78, R78, R35.reuse ;  /* 0x000000234e4e7220 */ /* 0x080fe20000410000 */
[----:B------:R-:W-:Y:S01]  /*130e0*/  FMUL.FTZ R79, R79, R35 ;  /* 0x000000234f4f7220 */ /* 0x000fe20000410000 */
[-C--:B------:R-:W-:Y:S01]  /*130f0*/  FMUL.FTZ R70, R70, R33.reuse ;  /* 0x0000002146467220 */ /* 0x080fe20000410000 */
[-C--:B------:R-:W-:Y:S01]  /*13100*/  FMUL.FTZ R71, R71, R33.reuse ;  /* 0x0000002147477220 */ /* 0x080fe20000410000 */
[-C--:B------:R-:W-:Y:S01]  /*13110*/  FMUL.FTZ R82, R82, R33.reuse ;  /* 0x0000002152527220 */ /* 0x080fe20000410000 */
[-C--:B-1----:R-:W-:Y:S01]  /*13120*/  HMMA.16816.F32.BF16 R196, R8, R12.reuse, R196 ;  /* 0x0000000c08c4723c */ /* 0x082fe200000418c4 */
[----:B------:R-:W-:Y:S01]  /*13130*/  FMUL.FTZ R83, R83, R33 ;  /* 0x0000002153537220 */ /* 0x000fe20000410000 */
[----:B------:R-:W-:Y:S01]  /*13140*/  MOV R159, R246 ;  /* 0x000000f6009f7202 */ /* 0x000fe20000000f00 */
[-C--:B------:R-:W-:Y:S01]  /*13150*/  FMUL.FTZ R88, R88, R34.reuse ;  /* 0x0000002258587220 */ /* 0x080fe20000410000 */
[-C--:B------:R-:W-:Y:S01]  /*13160*/  FMUL.FTZ R89, R89, R34.reuse ;  /* 0x0000002259597220 */ /* 0x080fe20000410000 */
[-C--:B------:R-:W-:Y:S01]  /*13170*/  FMUL.FTZ R90, R90, R35.reuse ;  /* 0x000000235a5a7220 */ /* 0x080fe20000410000 */
[--C-:B--2---:R-:W-:Y:S01]  /*13180*/  FFMA.FTZ R0, R210, UR19, -R2.reuse ;  /* 0x00000013d2007c23 */ /* 0x104fe20008010802 */
[C---:B------:R-:W-:Y:S01]  /*13190*/  HMMA.16816.F32.BF16 R192, R4.reuse, R12, R192 ;  /* 0x0000000c04c0723c */ /* 0x040fe200000418c0 */
[-C--:B------:R-:W-:Y:S01]  /*131a0*/  FMUL.FTZ R91, R91, R35.reuse ;  /* 0x000000235b5b7220 */ /* 0x080fe20000410000 */
[-C--:B------:R-:W-:Y:S01]  /*131b0*/  FMUL.FTZ R92, R92, R34.reuse ;  /* 0x000000225c5c7220 */ /* 0x080fe20000410000 */
[----:B------:R1:W-:Y:S01]  /*131c0*/  MUFU.EX2 R182, R0 ;  /* 0x0000000000b67308 */ /* 0x0003e20000000800 */
[-C--:B------:R-:W-:Y:S01]  /*131d0*/  FMUL.FTZ R93, R93, R34.reuse ;  /* 0x000000225d5d7220 */ /* 0x080fe20000410000 */
[-C--:B------:R-:W-:Y:S01]  /*131e0*/  FMUL.FTZ R104, R104, R34.reuse ;  /* 0x0000002268687220 */ /* 0x080fe20000410000 */
[-C--:B------:R-:W-:Y:S01]  /*131f0*/  HMMA.16816.F32.BF16 R200, R4, R14.reuse, R200 ;  /* 0x0000000e04c8723c */ /* 0x080fe200000418c8 */
[-C--:B------:R-:W-:Y:S01]  /*13200*/  FMUL.FTZ R94, R94, R35.reuse ;  /* 0x000000235e5e7220 */ /* 0x080fe20000410000 */
[-C--:B------:R-:W-:Y:S01]  /*13210*/  FMUL.FTZ R95, R95, R35.reuse ;  /* 0x000000235f5f7220 */ /* 0x080fe20000410000 */
[-C--:B------:R-:W-:Y:S01]  /*13220*/  FMUL.FTZ R105, R105, R34.reuse ;  /* 0x0000002269697220 */ /* 0x080fe20000410000 */
[-C--:B------:R-:W-:Y:S01]  /*13230*/  FMUL.FTZ R108, R108, R34.reuse ;  /* 0x000000226c6c7220 */ /* 0x080fe20000410000 */
[----:B------:R-:W-:Y:S01]  /*13240*/  FMUL.FTZ R109, R109, R34 ;  /* 0x000000226d6d7220 */ /* 0x000fe20000410000 */
[----:B------:R-:W-:Y:S01]  /*13250*/  HMMA.16816.F32.BF16 R204, R8, R14, R204 ;  /* 0x0000000e08cc723c */ /* 0x000fe200000418cc */
[----:B------:R-:W2:Y:S01]  /*13260*/  LDSM.16.MT88.4 R12, [R227+0xe000] ;  /* 0x00e00000e30c783b */ /* 0x000ea20000004200 */
[-C--:B------:R-:W-:Y:S01]  /*13270*/  FMUL.FTZ R106, R106, R35.reuse ;  /* 0x000000236a6a7220 */ /* 0x080fe20000410000 */
[-C--:B------:R-:W-:Y:S01]  /*13280*/  FMUL.FTZ R107, R107, R35.reuse ;  /* 0x000000236b6b7220 */ /* 0x080fe20000410000 */
[-C--:B------:R-:W-:Y:S01]  /*13290*/  FMUL.FTZ R110, R110, R35.reuse ;  /* 0x000000236e6e7220 */ /* 0x080fe20000410000 */
[----:B------:R-:W-:Y:S01]  /*132a0*/  FMUL.FTZ R111, R111, R35 ;  /* 0x000000236f6f7220 */ /* 0x000fe20000410000 */
[-C--:B------:R-:W-:Y:S01]  /*132b0*/  HMMA.16816.F32.BF16 R184, R4, R18.reuse, R184 ;  /* 0x0000001204b8723c */ /* 0x080fe200000418b8 */
[-C--:B------:R-:W-:Y:S01]  /*132c0*/  FMUL.FTZ R86, R86, R33.reuse ;  /* 0x0000002156567220 */ /* 0x080fe20000410000 */
[----:B-1----:R-:W-:Y:S01]  /*132d0*/  FFMA.FTZ R0, R143, UR19, -R2 ;  /* 0x000000138f007c23 */ /* 0x002fe20008010802 */
[-C--:B------:R-:W-:Y:S01]  /*132e0*/  FMUL.FTZ R87, R87, R33.reuse ;  /* 0x0000002157577220 */ /* 0x080fe20000410000 */
[-C--:B------:R-:W-:Y:S01]  /*132f0*/  FMUL.FTZ R98, R98, R33.reuse ;  /* 0x0000002162627220 */ /* 0x080fe20000410000 */
[-C--:B------:R-:W-:Y:S01]  /*13300*/  FMUL.FTZ R99, R99, R33.reuse ;  /* 0x0000002163637220 */ /* 0x080fe20000410000 */
[----:B------:R1:W-:Y:S01]  /*13310*/  MUFU.EX2 R165, R0 ;  /* 0x0000000000a57308 */ /* 0x0003e20000000800 */
[----:B------:R-:W-:Y:S01]  /*13320*/  HMMA.16816.F32.BF16 R188, R8, R18, R188 ;  /* 0x0000001208bc723c */ /* 0x000fe200000418bc */
[----:B------:R-:W4:Y:S01]  /*13330*/  LDSM.16.MT88.4 R16, [R225+0xe000] ;  /* 0x00e00000e110783b */ /* 0x000f220000004200 */
[-C--:B------:R-:W-:Y:S01]  /*13340*/  FMUL.FTZ R102, R102, R33.reuse ;  /* 0x0000002166667220 */ /* 0x080fe20000410000 */
[-C--:B------:R-:W-:Y:S01]  /*13350*/  FMUL.FTZ R103, R103, R33.reuse ;  /* 0x0000002167677220 */ /* 0x080fe20000410000 */
[-C--:B------:R-:W-:Y:S01]  /*13360*/  FMUL.FTZ R114, R114, R33.reuse ;  /* 0x0000002172727220 */ /* 0x080fe20000410000 */
[----:B------:R-:W-:Y:S01]  /*13370*/  FMUL.FTZ R115, R115, R33 ;  /* 0x0000002173737220 */ /* 0x000fe20000410000 */
[----:B---3--:R-:W-:Y:S01]  /*13380*/  HMMA.16816.F32.BF16 R88, R4, R20, R88 ;  /* 0x000000140458723c */ /* 0x008fe20000041858 */
[----:B------:R-:W-:-:S02]  /*13390*/  MOV R210, R238 ;  /* 0x000000ee00d27202 */ /* 0x000fc40000000f00 */
[----:B------:R-:W-:-:S03]  /*133a0*/  MOV R238, R142 ;  /* 0x0000008e00ee7202 */ /* 0x000fc60000000f00 */
[----:B------:R-:W-:Y:S01]  /*133b0*/  HMMA.16816.F32.BF16 R92, R4, R22, R92 ;  /* 0x00000016045c723c */ /* 0x000fe2000004185c */
[----:B-1----:R-:W-:-:S05]  /*133c0*/  FFMA.FTZ R0, R141, UR19, -R24 ;  /* 0x000000138d007c23 */ /* 0x002fca0008010818 */
[C---:B------:R-:W-:Y:S01]  /*133d0*/  HMMA.16816.F32.BF16 R104, R4.reuse, R28, R104 ;  /* 0x0000001c0468723c */ /* 0x040fe20000041868 */
[----:B------:R1:W3:Y:S05]  /*133e0*/  MUFU.EX2 R173, R0 ;  /* 0x0000000000ad7308 */ /* 0x0002ea0000000800 */
[C---:B------:R-:W-:Y:S06]  /*133f0*/  HMMA.16816.F32.BF16 R108, R4.reuse, R30, R108 ;  /* 0x0000001e046c723c */ /* 0x040fec000004186c */
[C---:B--2---:R-:W-:Y:S06]  /*13400*/  HMMA.16816.F32.BF16 R120, R4.reuse, R12, R120 ;  /* 0x0000000c0478723c */ /* 0x044fec0000041878 */
[----:B------:R-:W-:Y:S01]  /*13410*/  HMMA.16816.F32.BF16 R124, R4, R14, R124 ;  /* 0x0000000e047c723c */ /* 0x000fe2000004187c */
[----:B-1----:R-:W-:-:S04]  /*13420*/  FFMA.FTZ R0, R140, UR19, -R24 ;  /* 0x000000138c007c23 */ /* 0x002fc80008010818 */
[----:B------:R1:W2:Y:S01]  /*13430*/  MUFU.EX2 R181, R0 ;  /* 0x0000000000b57308 */ /* 0x0002a20000000800 */
[C---:B------:R-:W-:Y:S06]  /*13440*/  HMMA.16816.F32.BF16 R116, R8.reuse, R12, R116 ;  /* 0x0000000c0874723c */ /* 0x040fec0000041874 */
[----:B------:R-:W-:Y:S01]  /*13450*/  HMMA.16816.F32.BF16 R128, R8, R14, R128 ;  /* 0x0000000e0880723c */ /* 0x000fe20000041880 */
[----:B------:R-:W2:Y:S05]  /*13460*/  LDSM.16.MT88.4 R12, [R225+0xc800] ;  /* 0x00c80000e10c783b */ /* 0x000eaa0000004200 */
[----:B----4-:R-:W-:Y:S01]  /*13470*/  HMMA.16816.F32.BF16 R72, R4, R16, R72 ;  /* 0x000000100448723c */ /* 0x010fe20000041848 */
[----:B-1----:R-:W-:Y:S01]  /*13480*/  FFMA.FTZ R0, R139, UR19, -R24 ;  /* 0x000000138b007c23 */ /* 0x002fe20008010818 */
[----:B------:R-:W-:-:S04]  /*13490*/  MOV R139, R239 ;  /* 0x000000ef008b7202 */ /* 0x000fc80000000f00 */
[----:B------:R-:W-:Y:S01]  /*134a0*/  HMMA.16816.F32.BF16 R76, R4, R18, R76 ;  /* 0x00000012044c723c */ /* 0x000fe2000004184c */
[----:B------:R-:W-:Y:S01]  /*134b0*/  MOV R239, R242 ;  /* 0x000000f200ef7202 */ /* 0x000fe20000000f00 */
[----:B------:R1:W-:Y:S04]  /*134c0*/  MUFU.EX2 R183, R0 ;  /* 0x0000000000b77308 */ /* 0x0003e80000000800 */
[C---:B------:R-:W-:Y:S06]  /*134d0*/  HMMA.16816.F32.BF16 R36, R8.reuse, R16, R68 ;  /* 0x000000100824723c */ /* 0x040fec0000041844 */
[C---:B------:R-:W-:Y:S01]  /*134e0*/  HMMA.16816.F32.BF16 R80, R8.reuse, R18, R80 ;  /* 0x000000120850723c */ /* 0x040fe20000041850 */
[----:B------:R-:W4:Y:S05]  /*134f0*/  LDSM.16.MT88.4 R16, [R228+0xc800] ;  /* 0x00c80000e410783b */ /* 0x000f2a0000004200 */
[----:B------:R-:W-:Y:S01]  /*13500*/  HMMA.16816.F32.BF16 R84, R8, R20, R84 ;  /* 0x000000140854723c */ /* 0x000fe20000041854 */
[----:B-1----:R-:W-:Y:S01]  /*13510*/  FFMA.FTZ R0, R134, UR19, -R24 ;  /* 0x0000001386007c23 */ /* 0x002fe20008010818 */
[----:B------:R-:W-:-:S03]  /*13520*/  MOV R134, R243 ;  /* 0x000000f300867202 */ /* 0x000fc60000000f00 */
[----:B------:R1:W2:Y:S01]  /*13530*/  MUFU.EX2 R166, R0 ;  /* 0x0000000000a67308 */ /* 0x0002a20000000800 */
[C---:B------:R-:W-:Y:S01]  /*13540*/  HMMA.16816.F32.BF16 R96, R8.reuse, R22, R96 ;  /* 0x000000160860723c */ /* 0x040fe20000041860 */
[----:B------:R-:W4:Y:S05]  /*13550*/  LDSM.16.MT88.4 R20, [R226+0xc800] ;  /* 0x00c80000e214783b */ /* 0x000f2a0000004200 */
[C---:B------:R-:W-:Y:S06]  /*13560*/  HMMA.16816.F32.BF16 R100, R8.reuse, R28, R100 ;  /* 0x0000001c0864723c */ /* 0x040fec0000041864 */
[----:B------:R-:W-:Y:S01]  /*13570*/  HMMA.16816.F32.BF16 R112, R8, R30, R112 ;  /* 0x0000001e0870723c */ /* 0x000fe20000041870 */
[----:B------:R-:W4:Y:S01]  /*13580*/  LDSM.16.MT88.4 R28, [R225+0xe800] ;  /* 0x00e80000e11c783b */ /* 0x000f220000004200 */
[----:B-1----:R-:W-:Y:S01]  /*13590*/  FFMA.FTZ R0, R132, UR19, -R3 ;  /* 0x0000001384007c23 */ /* 0x002fe20008010803 */
[----:B---3--:R-:W-:-:S02]  /*135a0*/  MOV R132, R173 ;  /* 0x000000ad00847202 */ /* 0x008fc40000000f00 */
[----:B------:R-:W-:Y:S01]  /*135b0*/  MOV R173, R167 ;  /* 0x000000a700ad7202 */ /* 0x000fe20000000f00 */
[----:B------:R1:W-:Y:S01]  /*135c0*/  MUFU.EX2 R247, R0 ;  /* 0x0000000000f77308 */ /* 0x0003e20000000800 */
[----:B--2---:R-:W-:Y:S02]  /*135d0*/  F2FP.BF16.F32.PACK_AB R9, R181, R132 ;  /* 0x00000084b509723e */ /* 0x004fe400000010ff */
[----:B------:R-:W-:Y:S02]  /*135e0*/  F2FP.BF16.F32.PACK_AB R10, R165, R182 ;  /* 0x000000b6a50a723e */ /* 0x000fe400000010ff */
[----:B------:R-:W-:Y:S01]  /*135f0*/  F2FP.BF16.F32.PACK_AB R11, R166, R183 ;  /* 0x000000b7a60b723e */ /* 0x000fe200000010ff */
[----:B-1----:R-:W-:Y:S01]  /*13600*/  FFMA.FTZ R0, R49, UR19, -R3 ;  /* 0x0000001331007c23 */ /* 0x002fe20008010803 */
[----:B------:R-:W-:Y:S02]  /*13610*/  MOV R49, R172 ;  /* 0x000000ac00317202 */ /* 0x000fe40000000f00 */
[----:B------:R-:W-:Y:S01]  /*13620*/  MOV R172, R156 ;  /* 0x0000009c00ac7202 */ /* 0x000fe20000000f00 */
[----:B------:R1:W2:Y:S01]  /*13630*/  MUFU.EX2 R252, R0 ;  /* 0x0000000000fc7308 */ /* 0x0002a20000000800 */
[----:B------:R-:W-:-:S02]  /*13640*/  MOV R156, R158 ;  /* 0x0000009e009c7202 */ /* 0x000fc40000000f00 */
[----:B------:R-:W-:Y:S02]  /*13650*/  MOV R158, R245 ;  /* 0x000000f5009e7202 */ /* 0x000fe40000000f00 */
[----:B------:R-:W-:-:S07]  /*13660*/  F2FP.BF16.F32.PACK_AB R8, R180, R49 ;  /* 0x00000031b408723e */ /* 0x000fce00000010ff */
[----:B------:R-:W-:Y:S01]  /*13670*/  HMMA.16816.F32.BF16 R148, R8, R12, R148 ;  /* 0x0000000c0894723c */ /* 0x000fe20000041894 */
[----:B-1----:R-:W-:Y:S01]  /*13680*/  FFMA.FTZ R0, R47, UR19, -R3 ;  /* 0x000000132f007c23 */ /* 0x002fe20008010803 */
[----:B--2---:R-:W-:-:S04]  /*13690*/  F2FP.BF16.F32.PACK_AB R4, R252, R247 ;  /* 0x000000f7fc04723e */ /* 0x004fc800000010ff */
[C---:B------:R-:W-:Y:S01]  /*136a0*/  HMMA.16816.F32.BF16 R52, R8.reuse, R14, R52 ;  /* 0x0000000e0834723c */ /* 0x040fe20000041834 */
[----:B------:R-:W-:Y:S01]  /*136b0*/  MOV R47, R210 ;  /* 0x000000d2002f7202 */ /* 0x000fe20000000f00 */
[----:B------:R1:W-:Y:S04]  /*136c0*/  MUFU.EX2 R164, R0 ;  /* 0x0000000000a47308 */ /* 0x0003e80000000800 */
[----:B----4-:R-:W-:Y:S01]  /*136d0*/  HMMA.16816.F32.BF16 R60, R8, R16, R60 ;  /* 0x00000010083c723c */ /* 0x010fe2000004183c */
[----:B------:R-:W-:-:S05]  /*136e0*/  FFMA.FTZ R47, R47, UR19, -R2 ;  /* 0x000000132f2f7c23 */ /* 0x000fca0008010802 */
[C---:B------:R-:W-:Y:S06]  /*136f0*/  HMMA.16816.F32.BF16 R68, R8.reuse, R18, R188 ;  /* 0x000000120844723c */ /* 0x040fec00000418bc */
[C---:B------:R-:W-:Y:S01]  /*13700*/  HMMA.16816.F32.BF16 R56, R8.reuse, R20, R56 ;  /* 0x000000140838723c */ /* 0x040fe20000041838 */
[----:B-1----:R-:W-:Y:S01]  /*13710*/  FFMA.FTZ R0, R48, UR19, -R3 ;  /* 0x0000001330007c23 */ /* 0x002fe20008010803 */
[----:B------:R-:W-:Y:S02]  /*13720*/  MOV R191, R172 ;  /* 0x000000ac00bf7202 */ /* 0x000fe40000000f00 */
[----:B------:R-:W-:Y:S01]  /*13730*/  MOV R172, R222 ;  /* 0x000000de00ac7202 */ /* 0x000fe20000000f00 */
[----:B------:R1:W2:Y:S01]  /*13740*/  MUFU.EX2 R167, R0 ;  /* 0x0000000000a77308 */ /* 0x0002a20000000800 */
[----:B------:R-:W-:Y:S01]  /*13750*/  MOV R48, R139 ;  /* 0x0000008b00307202 */ /* 0x000fe20000000f00 */
[----:B------:R-:W-:Y:S01]  /*13760*/  HMMA.16816.F32.BF16 R64, R8, R22, R64 ;  /* 0x000000160840723c */ /* 0x000fe20000041840 */
[----:B------:R-:W-:-:S02]  /*13770*/  MOV R139, R211 ;  /* 0x000000d3008b7202 */ /* 0x000fc40000000f00 */
[----:B------:R-:W-:Y:S01]  /*13780*/  MOV R188, R156 ;  /* 0x0000009c00bc7202 */ /* 0x000fe20000000f00 */
[----:B------:R-:W-:Y:S01]  /*13790*/  FFMA.FTZ R48, R48, UR19, -R2 ;  /* 0x0000001330307c23 */ /* 0x000fe20008010802 */
[----:B------:R-:W-:Y:S01]  /*137a0*/  MOV R156, R157 ;  /* 0x0000009d009c7202 */ /* 0x000fe20000000f00 */
[C---:B------:R-:W-:Y:S01]  /*137b0*/  HMMA.16816.F32.BF16 R140, R8.reuse, R28, R36 ;  /* 0x0000001c088c723c */ /* 0x040fe20000041824 */
[----:B------:R-:W-:Y:S02]  /*137c0*/  MOV R157, R158 ;  /* 0x0000009e009d7202 */ /* 0x000fe40000000f00 */
[----:B------:R-:W-:Y:S01]  /*137d0*/  MOV R158, R40 ;  /* 0x00000028009e7202 */ /* 0x000fe20000000f00 */
[----:B------:R-:W-:Y:S01]  /*137e0*/  FFMA.FTZ R40, R244, UR19, -R24 ;  /* 0x00000013f4287c23 */ /* 0x000fe20008010818 */
[----:B------:R-:W-:Y:S01]  /*137f0*/  MOV R244, R182 ;  /* 0x000000b600f47202 */ /* 0x000fe20000000f00 */
[----:B------:R-:W-:Y:S01]  /*13800*/  HMMA.16816.F32.BF16 R80, R8, R30, R80 ;  /* 0x0000001e0850723c */ /* 0x000fe20000041850 */
[--C-:B------:R-:W-:Y:S01]  /*13810*/  FFMA.FTZ R39, R213, UR19, -R3.reuse ;  /* 0x00000013d5277c23 */ /* 0x100fe20008010803 */
[----:B------:R-:W-:Y:S01]  /*13820*/  FFMA.FTZ R37, R208, UR19, -R3 ;  /* 0x00000013d0257c23 */ /* 0x000fe20008010803 */
[----:B-1----:R-:W-:Y:S01]  /*13830*/  FFMA.FTZ R0, R133, UR19, -R25 ;  /* 0x0000001385007c23 */ /* 0x002fe20008010819 */
[----:B--2---:R-:W-:Y:S01]  /*13840*/  F2FP.BF16.F32.PACK_AB R6, R167, R164 ;  /* 0x000000a4a706723e */ /* 0x004fe200000010ff */
[----:B------:R-:W-:Y:S01]  /*13850*/  FFMA.FTZ R36, R27, UR19, -R3 ;  /* 0x000000131b247c23 */ /* 0x000fe20008010803 */
[----:B------:R-:W-:Y:S01]  /*13860*/  MOV R133, R173 ;  /* 0x000000ad00857202 */ /* 0x000fe20000000f00 */
[----:B------:R1:W-:Y:S01]  /*13870*/  MUFU.EX2 R242, R0 ;  /* 0x0000000000f27308 */ /* 0x0003e20000000800 */
[----:B------:R-:W-:Y:S01]  /*13880*/  MOV R173, R223 ;  /* 0x000000df00ad7202 */ /* 0x000fe20000000f00 */
[----:B------:R-:W-:Y:S01]  /*13890*/  FFMA.FTZ R38, R212, UR19, -R25 ;  /* 0x00000013d4267c23 */ /* 0x000fe20008010819 */
[----:B------:R-:W-:-:S02]  /*138a0*/  MOV R190, R133 ;  /* 0x0000008500be7202 */ /* 0x000fc40000000f00 */
[----:B------:R-:W-:Y:S02]  /*138b0*/  MOV R208, R180 ;  /* 0x000000b400d07202 */ /* 0x000fe40000000f00 */
[----:B------:R-:W-:Y:S01]  /*138c0*/  MOV R213, R181 ;  /* 0x000000b500d57202 */ /* 0x000fe20000000f00 */
[----:B-1----:R-:W-:Y:S01]  /*138d0*/  FFMA.FTZ R0, R51, UR19, -R25 ;  /* 0x0000001333007c23 */ /* 0x002fe20008010819 */
[----:B------:R-:W-:Y:S01]  /*138e0*/  MOV R51, R221 ;  /* 0x000000dd00337202 */ /* 0x000fe20000000f00 */
[----:B------:R-:W-:Y:S01]  /*138f0*/  MUFU.EX2 R44, R44 ;  /* 0x0000002c002c7308 */ /* 0x000fe20000000800 */
[----:B------:R-:W-:-:S07]  /*13900*/  MOV R212, R158 ;  /* 0x0000009e00d47202 */ /* 0x000fce0000000f00 */
[----:B------:R1:W2:Y:S02]  /*13910*/  MUFU.EX2 R243, R0 ;  /* 0x0000000000f37308 */ /* 0x0002a40000000800 */
[----:B-1----:R-:W-:Y:S01]  /*13920*/  FFMA.FTZ R0, R50, UR19, -R25 ;  /* 0x0000001332007c23 */ /* 0x002fe20008010819 */
[----:B--2---:R-:W-:Y:S02]  /*13930*/  F2FP.BF16.F32.PACK_AB R5, R243, R242 ;  /* 0x000000f2f305723e */ /* 0x004fe400000010ff */
[----:B------:R-:W-:-:S03]  /*13940*/  MOV R50, R174 ;  /* 0x000000ae00327202 */ /* 0x000fc60000000f00 */
[----:B------:R1:W-:Y:S01]  /*13950*/  MUFU.EX2 R245, R0 ;  /* 0x0000000000f57308 */ /* 0x0003e20000000800 */
[----:B------:R-:W-:Y:S01]  /*13960*/  MOV R174, R237 ;  /* 0x000000ed00ae7202 */ /* 0x000fe20000000f00 */
[----:B-1----:R-:W-:Y:S01]  /*13970*/  FFMA.FTZ R0, R45, UR19, -R25 ;  /* 0x000000132d007c23 */ /* 0x002fe20008010819 */
[----:B------:R-:W-:Y:S01]  /*13980*/  FFMA.FTZ R45, R249, UR19, -R2 ;  /* 0x00000013f92d7c23 */ /* 0x000fe20008010802 */
[----:B------:R-:W-:-:S04]  /*13990*/  MOV R249, R164 ;  /* 0x000000a400f97202 */ /* 0x000fc80000000f00 */
[----:B------:R-:W1:Y:S02]  /*139a0*/  MUFU.EX2 R246, R0 ;  /* 0x0000000000f67308 */ /* 0x000e640000000800 */
[----:B-1----:R-:W-:Y:S01]  /*139b0*/  F2FP.BF16.F32.PACK_AB R7, R246, R245 ;  /* 0x000000f5f607723e */ /* 0x002fe200000010ff */
[----:B------:R-:W-:-:S05]  /*139c0*/  FFMA.FTZ R0, R238, UR19, -R2 ;  /* 0x00000013ee007c23 */ /* 0x000fca0008010802 */
[----:B------:R1:W-:Y:S01]  /*139d0*/  MUFU.EX2 R238, R0 ;  /* 0x0000000000ee7308 */ /* 0x0003e20000000800 */
[C---:B------:R-:W-:Y:S06]  /*139e0*/  HMMA.16816.F32.BF16 R144, R4.reuse, R12, R144 ;  /* 0x0000000c0490723c */ /* 0x040fec0000041890 */
[C---:B------:R-:W-:Y:S01]  /*139f0*/  HMMA.16816.F32.BF16 R152, R4.reuse, R14, R152 ;  /* 0x0000000e0498723c */ /* 0x040fe20000041898 */
[----:B------:R-:W2:Y:S05]  /*13a00*/  LDSM.16.MT88.4 R12, [R227+0xc800] ;  /* 0x00c80000e30c783b */ /* 0x000eaa0000004200 */
[----:B------:R-:W-:Y:S01]  /*13a10*/  HMMA.16816.F32.BF16 R176, R4, R16, R176 ;  /* 0x0000001004b0723c */ /* 0x000fe200000418b0 */
[----:B-1----:R-:W-:-:S05]  /*13a20*/  FFMA.FTZ R0, R239, UR19, -R2 ;  /* 0x00000013ef007c23 */ /* 0x002fca0008010802 */
[C---:B------:R-:W-:Y:S01]  /*13a30*/  HMMA.16816.F32.BF16 R184, R4.reuse, R18, R184 ;  /* 0x0000001204b8723c */ /* 0x040fe200000418b8 */
[----:B------:R1:W3:Y:S01]  /*13a40*/  MUFU.EX2 R239, R0 ;  /* 0x0000000000ef7308 */ /* 0x0002e20000000800 */
[----:B------:R-:W4:Y:S04]  /*13a50*/  LDSM.16.MT88.4 R16, [R228+0xe800] ;  /* 0x00e80000e410783b */ /* 0x000f280000004200 */
[C---:B------:R-:W-:Y:S06]  /*13a60*/  HMMA.16816.F32.BF16 R160, R4.reuse, R20, R160 ;  /* 0x0000001404a0723c */ /* 0x040fec00000418a0 */
[----:B------:R-:W-:Y:S01]  /*13a70*/  HMMA.16816.F32.BF16 R168, R4, R22, R168 ;  /* 0x0000001604a8723c */ /* 0x000fe200000418a8 */
[----:B------:R-:W3:Y:S01]  /*13a80*/  LDSM.16.MT88.4 R20, [R226+0xe800] ;  /* 0x00e80000e214783b */ /* 0x000ee20000004200 */
[----:B-1----:R-:W-:-:S04]  /*13a90*/  FFMA.FTZ R0, R240, UR19, -R2 ;  /* 0x00000013f0007c23 */ /* 0x002fc80008010802 */
[C---:B------:R-:W-:Y:S01]  /*13aa0*/  HMMA.16816.F32.BF16 R72, R4.reuse, R28, R72 ;  /* 0x0000001c0448723c */ /* 0x040fe20000041848 */
[----:B------:R1:W-:Y:S05]  /*13ab0*/  MUFU.EX2 R240, R0 ;  /* 0x0000000000f07308 */ /* 0x0003ea0000000800 */
[----:B------:R-:W-:Y:S01]  /*13ac0*/  HMMA.16816.F32.BF16 R76, R4, R30, R76 ;  /* 0x0000001e044c723c */ /* 0x000fe2000004184c */
[----:B------:R-:W-:Y:S05]  /*13ad0*/  LDSM.16.MT88.4 R28, [R227+0xf000] ;  /* 0x00f00000e31c783b */ /* 0x000fea0000004200 */
[-C--:B--2---:R-:W-:Y:S06]  /*13ae0*/  HMMA.16816.F32.BF16 R196, R8, R12.reuse, R196 ;  /* 0x0000000c08c4723c */ /* 0x084fec00000418c4 */
[----:B------:R-:W-:Y:S01]  /*13af0*/  HMMA.16816.F32.BF16 R192, R4, R12, R192 ;  /* 0x0000000c04c0723c */ /* 0x000fe200000418c0 */
[----:B-1----:R-:W-:-:S04]  /*13b00*/  FFMA.FTZ R0, R241, UR19, -R2 ;  /* 0x00000013f1007c23 */ /* 0x002fc80008010802 */
[----:B------:R1:W-:Y:S01]  /*13b10*/  MUFU.EX2 R241, R0 ;  /* 0x0000000000f17308 */ /* 0x0003e20000000800 */
[-C--:B------:R-:W-:Y:S06]  /*13b20*/  HMMA.16816.F32.BF16 R200, R4, R14.reuse, R200 ;  /* 0x0000000e04c8723c */ /* 0x080fec00000418c8 */
[----:B------:R-:W-:Y:S01]  /*13b30*/  HMMA.16816.F32.BF16 R204, R8, R14, R204 ;  /* 0x0000000e08cc723c */ /* 0x000fe200000418cc */
[----:B------:R-:W2:Y:S05]  /*13b40*/  LDSM.16.MT88.4 R12, [R227+0xe800] ;  /* 0x00e80000e30c783b */ /* 0x000eaa0000004200 */
[----:B----4-:R-:W-:Y:S01]  /*13b50*/  HMMA.16816.F32.BF16 R104, R4, R16, R104 ;  /* 0x000000100468723c */ /* 0x010fe20000041868 */
[----:B-1----:R-:W-:Y:S01]  /*13b60*/  FFMA.FTZ R0, R134, UR19, -R24 ;  /* 0x0000001386007c23 */ /* 0x002fe20008010818 */
[----:B------:R-:W-:-:S04]  /*13b70*/  MOV R134, R216 ;  /* 0x000000d800867202 */ /* 0x000fc80000000f00 */
[----:B------:R-:W-:Y:S01]  /*13b80*/  HMMA.16816.F32.BF16 R108, R4, R18, R108 ;  /* 0x00000012046c723c */ /* 0x000fe2000004186c */
[----:B------:R1:W-:Y:S01]  /*13b90*/  MUFU.EX2 R221, R0 ;  /* 0x0000000000dd7308 */ /* 0x0003e20000000800 */
[----:B------:R-:W-:-:S04]  /*13ba0*/  MOV R189, R134 ;  /* 0x0000008600bd7202 */ /* 0x000fc80000000f00 */
[C---:B------:R-:W-:Y:S06]  /*13bb0*/  HMMA.16816.F32.BF16 R100, R8.reuse, R16, R100 ;  /* 0x000000100864723c */ /* 0x040fec0000041864 */
[C---:B------:R-:W-:Y:S01]  /*13bc0*/  HMMA.16816.F32.BF16 R112, R8.reuse, R18, R112 ;  /* 0x000000120870723c */ /* 0x040fe20000041870 */
[----:B------:R-:W4:Y:S05]  /*13bd0*/  LDSM.16.MT88.4 R16, [R226+0xd000] ;  /* 0x00d00000e210783b */ /* 0x000f2a0000004200 */
[----:B---3--:R-:W-:Y:S01]  /*13be0*/  HMMA.16816.F32.BF16 R84, R8, R20, R84 ;  /* 0x000000140854723c */ /* 0x008fe20000041854 */
[----:B-1----:R-:W-:Y:S01]  /*13bf0*/  FFMA.FTZ R0, R251, UR19, -R24 ;  /* 0x00000013fb007c23 */ /* 0x002fe20008010818 */
[----:B------:R-:W-:-:S03]  /*13c00*/  MOV R251, R167 ;  /* 0x000000a700fb7202 */ /* 0x000fc60000000f00 */
[----:B------:R1:W3:Y:S01]  /*13c10*/  MUFU.EX2 R222, R0 ;  /* 0x0000000000de7308 */ /* 0x0002e20000000800 */
[----:B------:R-:W-:Y:S06]  /*13c20*/  HMMA.16816.F32.BF16 R96, R8, R22, R96 ;  /* 0x000000160860723c */ /* 0x000fec0000041860 */
[----:B--2---:R-:W-:Y:S06]  /*13c30*/  HMMA.16816.F32.BF16 R124, R4, R14, R124 ;  /* 0x0000000e047c723c */ /* 0x004fec000004187c */
[----:B------:R-:W-:Y:S01]  /*13c40*/  HMMA.16816.F32.BF16 R116, R8, R12, R116 ;  /* 0x0000000c0874723c */ /* 0x000fe20000041874 */
[----:B-1----:R-:W-:Y:S01]  /*13c50*/  FFMA.FTZ R0, R250, UR19, -R24 ;  /* 0x00000013fa007c23 */ /* 0x002fe20008010818 */
[----:B------:R-:W-:-:S04]  /*13c60*/  MOV R250, R166 ;  /* 0x000000a600fa7202 */ /* 0x000fc80000000f00 */
[----:B------:R-:W-:Y:S01]  /*13c70*/  HMMA.16816.F32.BF16 R128, R8, R14, R128 ;  /* 0x0000000e0880723c */ /* 0x000fe20000041880 */
[----:B------:R1:W-:Y:S05]  /*13c80*/  MUFU.EX2 R223, R0 ;  /* 0x0000000000df7308 */ /* 0x0003ea0000000800 */
[C---:B------:R-:W-:Y:S01]  /*13c90*/  HMMA.16816.F32.BF16 R88, R4.reuse, R20, R88 ;  /* 0x000000140458723c */ /* 0x040fe20000041858 */
[----:B------:R-:W-:Y:S02]  /*13ca0*/  F2FP.BF16.F32.PACK_AB R8, R239, R238 ;  /* 0x000000eeef08723e */ /* 0x000fe400000010ff */
[----:B---3--:R-:W-:Y:S02]  /*13cb0*/  F2FP.BF16.F32.PACK_AB R9, R222, R221 ;  /* 0x000000ddde09723e */ /* 0x008fe400000010ff */
[----:B------:R-:W-:Y:S01]  /*13cc0*/  F2FP.BF16.F32.PACK_AB R10, R241, R240 ;  /* 0x000000f0f10a723e */ /* 0x000fe200000010ff */
[C---:B------:R-:W-:Y:S01]  /*13cd0*/  HMMA.16816.F32.BF16 R92, R4.reuse, R22, R92 ;  /* 0x00000016045c723c */ /* 0x040fe2000004185c */
[----:B------:R-:W2:Y:S05]  /*13ce0*/  LDSM.16.MT88.4 R20, [R225+0xd000] ;  /* 0x00d00000e114783b */ /* 0x000eaa0000004200 */
[----:B------:R-:W-:Y:S01]  /*13cf0*/  HMMA.16816.F32.BF16 R120, R4, R12, R120 ;  /* 0x0000000c0478723c */ /* 0x000fe20000041878 */
[----:B-1----:R-:W-:Y:S01]  /*13d00*/  FFMA.FTZ R0, R248, UR19, -R24 ;  /* 0x00000013f8007c23 */ /* 0x002fe20008010818 */
[----:B------:R-:W-:Y:S01]  /*13d10*/  MOV R248, R165 ;  /* 0x000000a500f87202 */ /* 0x000fe20000000f00 */
[----:B------:R-:W1:Y:S02]  /*13d20*/  LDSM.16.MT88.4 R12, [R228+0xd000] ;  /* 0x00d00000e40c783b */ /* 0x000e640000004200 */
[----:B------:R3:W4:Y:S02]  /*13d30*/  MUFU.EX2 R237, R0 ;  /* 0x0000000000ed7308 */ /* 0x0007240000000800 */
[----:B---3--:R-:W-:Y:S01]  /*13d40*/  FFMA.FTZ R0, R220, UR19, -R3 ;  /* 0x00000013dc007c23 */ /* 0x008fe20008010803 */
[----:B----4-:R-:W-:-:S05]  /*13d50*/  F2FP.BF16.F32.PACK_AB R11, R237, R223 ;  /* 0x000000dfed0b723e */ /* 0x010fca00000010ff */
[----:B------:R3:W-:Y:S02]  /*13d60*/  MUFU.EX2 R210, R0 ;  /* 0x0000000000d27308 */ /* 0x0007e40000000800 */
[C---:B------:R-:W-:Y:S06]  /*13d70*/  HMMA.16816.F32.BF16 R164, R8.reuse, R16, R56 ;  /* 0x0000001008a4723c */ /* 0x040fec0000041838 */
[C---:B--2---:R-:W-:Y:S06]  /*13d80*/  HMMA.16816.F32.BF16 R148, R8.reuse, R20, R148 ;  /* 0x000000140894723c */ /* 0x044fec0000041894 */
[----:B------:R-:W-:Y:S01]  /*13d90*/  HMMA.16816.F32.BF16 R52, R8, R22, R52 ;  /* 0x000000160834723c */ /* 0x000fe20000041834 */
[----:B---3--:R-:W-:Y:S01]  /*13da0*/  FFMA.FTZ R0, R43, UR19, -R3 ;  /* 0x000000132b007c23 */ /* 0x008fe20008010803 */
[----:B------:R-:W-:Y:S01]  /*13db0*/  FFMA.FTZ R43, R191, UR19, -R24 ;  /* 0x00000013bf2b7c23 */ /* 0x000fe20008010818 */
[----:B------:R-:W-:-:S02]  /*13dc0*/  MOV R191, R51 ;  /* 0x0000003300bf7202 */ /* 0x000fc40000000f00 */
[----:B------:R2:W3:Y:S01]  /*13dd0*/  MUFU.EX2 R211, R0 ;  /* 0x0000000000d37308 */ /* 0x0004e20000000800 */
[----:B------:R-:W-:Y:S01]  /*13de0*/  HMMA.16816.F32.BF16 R64, R8, R18, R64 ;  /* 0x000000120840723c */ /* 0x000fe20000041840 */
[----:B--2---:R-:W-:Y:S01]  /*13df0*/  FFMA.FTZ R0, R42, UR19, -R3 ;  /* 0x000000132a007c23 */ /* 0x004fe20008010803 */
[----:B---3--:R-:W-:Y:S01]  /*13e00*/  F2FP.BF16.F32.PACK_AB R4, R211, R210 ;  /* 0x000000d2d304723e */ /* 0x008fe200000010ff */
[----:B------:R-:W-:-:S04]  /*13e10*/  FFMA.FTZ R42, R50, UR19, -R24 ;  /* 0x00000013322a7c23 */ /* 0x000fc80008010818 */
[----:B------:R2:W-:Y:S02]  /*13e20*/  MUFU.EX2 R216, R0 ;  /* 0x0000000000d87308 */ /* 0x0005e40000000800 */
[--C-:B--2---:R-:W-:Y:S01]  /*13e30*/  FFMA.FTZ R0, R41, UR19, -R3.reuse ;  /* 0x0000001329007c23 */ /* 0x104fe20008010803 */
[----:B------:R-:W-:Y:S01]  /*13e40*/  FFMA.FTZ R3, R26, UR19, -R3 ;  /* 0x000000131a037c23 */ /* 0x000fe20008010803 */
[----:B------:R-:W-:Y:S01]  /*13e50*/  FFMA.FTZ R41, R209, UR19, -R25 ;  /* 0x00000013d1297c23 */ /* 0x000fe20008010819 */
[----:B------:R-:W-:-:S03]  /*13e60*/  MOV R209, R159 ;  /* 0x0000009f00d17202 */ /* 0x000fc60000000f00 */
[----:B------:R2:W3:Y:S02]  /*13e70*/  MUFU.EX2 R220, R0 ;  /* 0x0000000000dc7308 */ /* 0x0004e40000000800 */
[--C-:B--2---:R-:W-:Y:S01]  /*13e80*/  FFMA.FTZ R0, R46, UR19, -R25.reuse ;  /* 0x000000132e007c23 */ /* 0x104fe20008010819 */
[----:B------:R-:W-:Y:S01]  /*13e90*/  FFMA.FTZ R46, R139, UR19, -R2 ;  /* 0x000000138b2e7c23 */ /* 0x000fe20008010802 */
[----:B------:R-:W-:Y:S01]  /*13ea0*/  FFMA.FTZ R2, R215, UR19, -R25 ;  /* 0x00000013d7027c23 */ /* 0x000fe20008010819 */
[----:B---3--:R-:W-:-:S03]  /*13eb0*/  F2FP.BF16.F32.PACK_AB R6, R220, R216 ;  /* 0x000000d8dc06723e */ /* 0x008fc600000010ff */
[----:B------:R2:W-:Y:S01]  /*13ec0*/  MUFU.EX2 R139, R0 ;  /* 0x00000000008b7308 */ /* 0x0005e20000000800 */
[----:B------:R-:W-:-:S07]  /*13ed0*/  MOV R215, R49 ;  /* 0x0000003100d77202 */ /* 0x000fce0000000f00 */
[----:B------:R3:W-:Y:S01]  /*13ee0*/  MUFU.EX2 R133, R2 ;  /* 0x0000000200857308 */ /* 0x0007e20000000800 */
[--C-:B--2---:R-:W-:Y:S01]  /*13ef0*/  FFMA.FTZ R0, R219, UR19, -R25.reuse ;  /* 0x00000013db007c23 */ /* 0x104fe20008010819 */
[----:B------:R-:W-:Y:S02]  /*13f00*/  MOV R219, R183 ;  /* 0x000000b700db7202 */ /* 0x000fe40000000f00 */
[C---:B-1----:R-:W-:Y:S04]  /*13f10*/  HMMA.16816.F32.BF16 R180, R8.reuse, R12, R60 ;  /* 0x0000000c08b4723c */ /* 0x042fe8000004183c */
[----:B------:R1:W2:Y:S01]  /*13f20*/  MUFU.EX2 R134, R0 ;  /* 0x0000000000867308 */ /* 0x0002a20000000800 */
[--C-:B---3--:R-:W-:Y:S01]  /*13f30*/  FFMA.FTZ R2, R218, UR19, -R25.reuse ;  /* 0x00000013da027c23 */ /* 0x108fe20008010819 */
[----:B------:R-:W-:Y:S01]  /*13f40*/  HMMA.16816.F32.BF16 R60, R8, R14, R68 ;  /* 0x0000000e083c723c */ /* 0x000fe20000041844 */
[----:B------:R-:W-:Y:S01]  /*13f50*/  MOV R218, R156 ;  /* 0x0000009c00da7202 */ /* 0x000fe20000000f00 */
[----:B-1----:R-:W-:Y:S01]  /*13f60*/  FFMA.FTZ R0, R217, UR19, -R25 ;  /* 0x00000013d9007c23 */ /* 0x002fe20008010819 */
[----:B------:R-:W-:-:S02]  /*13f70*/  MOV R217, R132 ;  /* 0x0000008400d97202 */ /* 0x000fc40000000f00 */
[----:B--2---:R-:W-:Y:S01]  /*13f80*/  F2FP.BF16.F32.PACK_AB R5, R134, R139 ;  /* 0x0000008b8605723e */ /* 0x004fe200000010ff */
[----:B------:R-:W1:Y:S02]  /*13f90*/  MUFU.EX2 R132, R0 ;  /* 0x0000000000847308 */ /* 0x000e640000000800 */
[----:B-1----:R-:W-:Y:S01]  /*13fa0*/  F2FP.BF16.F32.PACK_AB R7, R133, R132 ;  /* 0x000000848507723e */ /* 0x002fe200000010ff */
[----:B------:R-:W-:-:S05]  /*13fb0*/  FFMA.FTZ R0, R214, UR19, -R25 ;  /* 0x00000013d6007c23 */ /* 0x000fca0008010819 */
[----:B------:R-:W-:Y:S01]  /*13fc0*/  MUFU.EX2 R51, R45 ;  /* 0x0000002d00337308 */ /* 0x000fe20000000800 */
[----:B------:R-:W1:Y:S01]  /*13fd0*/  LDSM.16.MT88.4 R24, [R227+0xd000] ;  /* 0x00d00000e318783b */ /* 0x000e620000004200 */
[----:B------:R-:W-:Y:S01]  /*13fe0*/  HMMA.16816.F32.BF16 R116, R8, R28, R116 ;  /* 0x0000001c0874723c */ /* 0x000fe20000041874 */
[----:B------:R-:W-:Y:S02]  /*13ff0*/  MOV R214, R157 ;  /* 0x0000009d00d67202 */ /* 0x000fe40000000f00 */
[----:B------:R-:W-:Y:S03]  /*14000*/  LDSM.16.MT88.4 R156, [R225+0xd800] ;  /* 0x00d80000e19c783b */ /* 0x000fe60000004200 */
[C---:B------:R-:W-:Y:S01]  /*14010*/  HMMA.16816.F32.BF16 R56, R4.reuse, R30, R124 ;  /* 0x0000001e0438723c */ /* 0x040fe2000004187c */
[----:B------:R-:W2:Y:S04]  /*14020*/  LDL.LU R124, [R1+0x40] ;  /* 0x00004000017c7983 */ /* 0x000ea80000300800 */
[----:B------:R-:W3:Y:S01]  /*14030*/  LDL.LU R125, [R1+0x4c] ;  /* 0x00004c00017d7983 */ /* 0x000ee20000300800 */
[C---:B------:R-:W-:Y:S03]  /*14040*/  HMMA.16816.F32.BF16 R144, R4.reuse, R20, R144 ;  /* 0x000000140490723c */ /* 0x040fe60000041890 */
[----:B------:R-:W4:Y:S03]  /*14050*/  LDL.LU R126, [R1+0x50] ;  /* 0x00005000017e7983 */ /* 0x000f260000300800 */
[C---:B------:R-:W-:Y:S01]  /*14060*/  HMMA.16816.F32.BF16 R152, R4.reuse, R22, R152 ;  /* 0x000000160498723c */ /* 0x040fe20000041898 */
[----:B------:R-:W4:Y:S04]  /*14070*/  LDL.LU R127, [R1+0x44] ;  /* 0x00004400017f7983 */ /* 0x000f280000300800 */
[----:B------:R-:W1:Y:S01]  /*14080*/  LDSM.16.MT88.4 R20, [R225+0xf000] ;  /* 0x00f00000e114783b */ /* 0x000e620000004200 */
[C---:B------:R-:W-:Y:S06]  /*14090*/  HMMA.16816.F32.BF16 R160, R4.reuse, R16, R160 ;  /* 0x0000001004a0723c */ /* 0x040fec00000418a0 */
[C---:B------:R-:W-:Y:S01]  /*140a0*/  HMMA.16816.F32.BF16 R168, R4.reuse, R18, R168 ;  /* 0x0000001204a8723c */ /* 0x040fe200000418a8 */
[----:B------:R-:W1:Y:S05]  /*140b0*/  LDSM.16.MT88.4 R16, [R226+0xf000] ;  /* 0x00f00000e210783b */ /* 0x000e6a0000004200 */
[C---:B------:R-:W-:Y:S06]  /*140c0*/  HMMA.16816.F32.BF16 R176, R4.reuse, R12, R176 ;  /* 0x0000000c04b0723c */ /* 0x040fec00000418b0 */
[C---:B------:R-:W-:Y:S01]  /*140d0*/  HMMA.16816.F32.BF16 R184, R4.reuse, R14, R184 ;  /* 0x0000000e04b8723c */ /* 0x040fe200000418b8 */
[----:B------:R-:W1:Y:S05]  /*140e0*/  LDSM.16.MT88.4 R12, [R228+0xf000] ;  /* 0x00f00000e40c783b */ /* 0x000e6a0000004200 */
[C---:B-1----:R-:W-:Y:S06]  /*140f0*/  HMMA.16816.F32.BF16 R192, R4.reuse, R24, R192 ;  /* 0x0000001804c0723c */ /* 0x042fec00000418c0 */
        /* <DEDUP_REMOVED lines=8> */
[----:B------:R-:W-:Y:S08]  /*14180*/  MUFU.EX2 R50, R48 ;  /* 0x0000003000327308 */ /* 0x000ff00000000800 */
[----:B------:R-:W-:Y:S08]  /*14190*/  MUFU.EX2 R49, R46 ;  /* 0x0000002e00317308 */ /* 0x000ff00000000800 */
[----:B------:R-:W-:Y:S08]  /*141a0*/  MUFU.EX2 R45, R40 ;  /* 0x00000028002d7308 */ /* 0x000ff00000000800 */
[----:B------:R-:W1:Y:S08]  /*141b0*/  MUFU.EX2 R48, R47 ;  /* 0x0000002f00307308 */ /* 0x000e700000000800 */
[----:B------:R-:W1:Y:S08]  /*141c0*/  MUFU.EX2 R46, R43 ;  /* 0x0000002b002e7308 */ /* 0x000e700000000800 */
[----:B------:R-:W-:Y:S08]  /*141d0*/  MUFU.EX2 R40, R39 ;  /* 0x0000002700287308 */ /* 0x000ff00000000800 */
[----:B------:R-:W1:Y:S08]  /*141e0*/  MUFU.EX2 R47, R42 ;  /* 0x0000002a002f7308 */ /* 0x000e700000000800 */
[----:B------:R-:W2:Y:S08]  /*141f0*/  MUFU.EX2 R43, R37 ;  /* 0x00000025002b7308 */ /* 0x000eb00000000800 */
[----:B------:R-:W-:Y:S08]  /*14200*/  MUFU.EX2 R39, R36 ;  /* 0x0000002400277308 */ /* 0x000ff00000000800 */
[----:B------:R3:W-:Y:S08]  /*14210*/  MUFU.EX2 R42, R3 ;  /* 0x00000003002a7308 */ /* 0x0007f00000000800 */
[----:B------:R4:W-:Y:S08]  /*14220*/  MUFU.EX2 R37, R2 ;  /* 0x0000000200257308 */ /* 0x0009f00000000800 */
[----:B------:R-:W4:Y:S08]  /*14230*/  MUFU.EX2 R36, R0 ;  /* 0x0000000000247308 */ /* 0x000f300000000800 */
[----:B------:R-:W-:Y:S08]  /*14240*/  MUFU.EX2 R38, R38 ;  /* 0x0000002600267308 */ /* 0x000ff00000000800 */
[----:B------:R-:W4:Y:S01]  /*14250*/  MUFU.EX2 R41, R41 ;  /* 0x0000002900297308 */ /* 0x000f220000000800 */
[C---:B------:R-:W-:Y:S06]  /*14260*/  HMMA.16816.F32.BF16 R196, R8.reuse, R24, R196 ;  /* 0x0000001808c4723c */ /* 0x040fec00000418c4 */
[C---:B------:R-:W-:Y:S06]  /*14270*/  HMMA.16816.F32.BF16 R68, R8.reuse, R20, R140 ;  /* 0x000000140844723c */ /* 0x040fec000004188c */
[----:B------:R-:W-:Y:S01]  /*14280*/  HMMA.16816.F32.BF16 R84, R8, R16, R84 ;  /* 0x000000100854723c */ /* 0x000fe20000041854 */
[----:B------:R-:W-:-:S05]  /*14290*/  MOV R140, R175 ;  /* 0x000000af008c7202 */ /* 0x000fca0000000f00 */
[----:B------:R-:W-:Y:S01]  /*142a0*/  HMMA.16816.F32.BF16 R100, R8, R12, R100 ;  /* 0x0000000c0864723c */ /* 0x000fe20000041864 */
[----:B------:R-:W-:-:S05]  /*142b0*/  MOV R141, R174 ;  /* 0x000000ae008d7202 */ /* 0x000fca0000000f00 */
[C---:B------:R-:W-:Y:S01]  /*142c0*/  HMMA.16816.F32.BF16 R24, R8.reuse, R26, R204 ;  /* 0x0000001a0818723c */ /* 0x040fe200000418cc */
[----:B------:R-:W-:Y:S01]  /*142d0*/  MOV R142, R173 ;  /* 0x000000ad008e7202 */ /* 0x000fe20000000f00 */
[----:B------:R-:W-:Y:S04]  /*142e0*/  LDSM.16.MT88.4 R204, [R227+0xd800] ;  /* 0x00d80000e3cc783b */ /* 0x000fe80000004200 */
[C---:B------:R-:W-:Y:S01]  /*142f0*/  HMMA.16816.F32.BF16 R20, R8.reuse, R22, R80 ;  /* 0x000000160814723c */ /* 0x040fe20000041850 */
[----:B------:R-:W-:Y:S01]  /*14300*/  MOV R143, R172 ;  /* 0x000000ac008f7202 */ /* 0x000fe20000000f00 */
[----:B------:R-:W-:Y:S04]  /*14310*/  LDSM.16.MT88.4 R80, [R225+0xf800] ;  /* 0x00f80000e150783b */ /* 0x000fe80000004200 */
[C---:B------:R-:W-:Y:S01]  /*14320*/  HMMA.16816.F32.BF16 R16, R8.reuse, R18, R96 ;  /* 0x000000120810723c */ /* 0x040fe20000041860 */
[----:B------:R-:W-:Y:S04]  /*14330*/  LDSM.16.MT88.4 R172, [R226+0xd800] ;  /* 0x00d80000e2ac783b */ /* 0x000fe80000004200 */
[----:B------:R-:W-:Y:S01]  /*14340*/  LDSM.16.MT88.4 R96, [R226+0xf800] ;  /* 0x00f80000e260783b */ /* 0x000fe20000004200 */
[C---:B------:R-:W-:Y:S03]  /*14350*/  HMMA.16816.F32.BF16 R12, R8.reuse, R14, R112 ;  /* 0x0000000e080c723c */ /* 0x040fe60000041870 */
[----:B------:R-:W-:Y:S03]  /*14360*/  LDSM.16.MT88.4 R112, [R228+0xf800] ;  /* 0x00f80000e470783b */ /* 0x000fe60000004200 */
[----:B------:R-:W-:Y:S07]  /*14370*/  HMMA.16816.F32.BF16 R8, R8, R30, R128 ;  /* 0x0000001e0808723c */ /* 0x000fee0000041880 */
[----:B-1----:R-:W-:-:S02]  /*14380*/  F2FP.BF16.F32.PACK_AB R128, R48, R50 ;  /* 0x000000323080723e */ /* 0x002fc400000010ff */
[----:B------:R-:W-:Y:S02]  /*14390*/  F2FP.BF16.F32.PACK_AB R129, R46, R44 ;  /* 0x0000002c2e81723e */ /* 0x000fe400000010ff */
[----:B------:R-:W-:Y:S02]  /*143a0*/  F2FP.BF16.F32.PACK_AB R130, R51, R49 ;  /* 0x000000313382723e */ /* 0x000fe400000010ff */
[----:B------:R-:W-:Y:S01]  /*143b0*/  F2FP.BF16.F32.PACK_AB R131, R45, R47 ;  /* 0x0000002f2d83723e */ /* 0x000fe200000010ff */
[----:B--2---:R-:W-:Y:S01]  /*143c0*/  FFMA.FTZ R4, R124, R32, R231 ;  /* 0x000000207c047223 */ /* 0x004fe200000100e7 */
[----:B------:R-:W-:Y:S01]  /*143d0*/  F2FP.BF16.F32.PACK_AB R124, R43, R40 ;  /* 0x000000282b7c723e */ /* 0x000fe200000010ff */
[----:B------:R1:W5:Y:S02]  /*143e0*/  LDL.LU R231, [R1+0x9c] ;  /* 0x00009c0001e77983 */ /* 0x0003640000300800 */
[----:B------:R-:W-:Y:S02]  /*143f0*/  FADD.FTZ R32, R209, R4 ;  /* 0x00000004d1207221 */ /* 0x000fe40000010000 */
[----:B------:R-:W2:Y:S01]  /*14400*/  LDSM.16.MT88.4 R4, [R227+0xf800] ;  /* 0x00f80000e304783b */ /* 0x000ea20000004200 */
[----:B---3--:R-:W-:Y:S01]  /*14410*/  FFMA.FTZ R3, R125, R33, R230 ;  /* 0x000000217d037223 */ /* 0x008fe200000100e6 */
[----:B----4-:R-:W-:Y:S01]  /*14420*/  FFMA.FTZ R2, R126, R34, R229 ;  /* 0x000000227e027223 */ /* 0x010fe200000100e5 */
[----:B------:R-:W-:Y:S01]  /*14430*/  F2FP.BF16.F32.PACK_AB R125, R36, R37 ;  /* 0x00000025247d723e */ /* 0x000fe200000010ff */
[----:B------:R1:W5:Y:S01]  /*14440*/  LDL.LU R230, [R1+0x98] ;  /* 0x0000980001e67983 */ /* 0x0003620000300800 */
[----:B------:R-:W-:Y:S01]  /*14450*/  F2FP.BF16.F32.PACK_AB R126, R42, R39 ;  /* 0x000000272a7e723e */ /* 0x000fe200000010ff */
[----:B------:R-:W-:Y:S01]  /*14460*/  FFMA.FTZ R0, R127, R35, R224 ;  /* 0x000000237f007223 */ /* 0x000fe200000100e0 */
[----:B------:R-:W-:Y:S01]  /*14470*/  F2FP.BF16.F32.PACK_AB R127, R41, R38 ;  /* 0x00000026297f723e */ /* 0x000fe200000010ff */
[----:B------:R-:W-:Y:S01]  /*14480*/  FADD.FTZ R29, R212, R3 ;  /* 0x00000003d41d7221 */ /* 0x000fe20000010000 */
        /* <DEDUP_REMOVED lines=12> */
[----:B------:R-:W3:Y:S01]  /*14550*/  LDSM.16.MT88.4 R188, [R228+0xd800] ;  /* 0x00d80000e4bc783b */ /* 0x000ee20000004200 */
        /* <DEDUP_REMOVED lines=8> */
[-C--:B--2---:R-:W-:Y:S06]  /*145e0*/  HMMA.16816.F32.BF16 R120, R124, R4.reuse, R120 ;  /* 0x000000047c78723c */ /* 0x084fec0000041878 */
[----:B------:R-:W-:Y:S07]  /*145f0*/  HMMA.16816.F32.BF16 R116, R128, R4, R116 ;  /* 0x000000048074723c */ /* 0x000fee0000041874 */
[----:B------:R-:W-:-:S04]  /*14600*/  FADD.FTZ R4, R143, R33 ;  /* 0x000000218f047221 */ /* 0x000fc80000010000 */
        /* <DEDUP_REMOVED lines=48> */
[----:B------:R-:W-:-:S05]  /*14910*/  @UP0 UIADD3 UR18, UR18, -0x4, URZ ;  /* 0xfffffffc12120890 */ /* 0x000fca000fffe03f */
[C---:B------:R-:W-:Y:S06]  /*14920*/  HMMA.16816.F32.BF16 R144, R124.reuse, R156, R144 ;  /* 0x0000009c7c90723c */ /* 0x040fec0000041890 */
[C---:B------:R-:W-:Y:S06]  /*14930*/  HMMA.16816.F32.BF16 R152, R124.reuse, R158, R152 ;  /* 0x0000009e7c98723c */ /* 0x040fec0000041898 */
[C---:B------:R-:W-:Y:S06]  /*14940*/  HMMA.16816.F32.BF16 R160, R124.reuse, R172, R160 ;  /* 0x000000ac7ca0723c */ /* 0x040fec00000418a0 */
        /* <DEDUP_REMOVED lines=27> */
[----:B-1----:R-:W-:-:S15]  /*14b00*/  @P0 BRA `(.L_x_528) ;  /* 0x0000000000040947 */ /* 0x002fde0003800000 */
.L_x_521:
[----:B------:R-:W-:-:S12]  /*14b10*/  UIADD3 UR18, UR28, -0x1, URZ ;  /* 0xffffffff1c127890 */ /* 0x000fd8000fffe03f */
.L_x_528:
[----:B------:R-:W-:-:S13]  /*14b20*/  ISETP.LE.AND P0, PT, RZ, UR18, PT ;  /* 0x00000012ff007c0c */ /* 0x000fda000bf03270 */
[----:B------:R-:W-:Y:S05]  /*14b30*/  @!P0 BRA `(.L_x_529) ;  /* 0x0000005400388947 */ /* 0x000fea0003800000 */
[----:B------:R-:W1:Y:S01]  /*14b40*/  S2R R2, SR_TID.X ;  /* 0x0000000000027919 */ /* 0x000e620000002100 */
[----:B------:R-:W-:Y:S01]  /*14b50*/  ULDC UR4, c[0x0][0x2d0] ;  /* 0x0000b40000047ab9 */ /* 0x000fe20000000800 */
[----:B-----5:R-:W-:Y:S01]  /*14b60*/  MOV R133, R137 ;  /* 0x0000008900857202 */ /* 0x020fe20000000f00 */
[----:B------:R-:W-:Y:S01]  /*14b70*/  IMAD.MOV.U32 R132, RZ, RZ, R138 ;  /* 0x000000ffff847224 */ /* 0x000fe200078e008a */
[----:B------:R-:W-:Y:S01]  /*14b80*/  MOV R140, R136 ;  /* 0x00000088008c7202 */ /* 0x000fe20000000f00 */
[----:B------:R-:W-:Y:S01]  /*14b90*/  IMAD.MOV.U32 R134, RZ, RZ, R135 ;  /* 0x000000ffff867224 */ /* 0x000fe200078e0087 */
        /* <DEDUP_REMOVED lines=17> */
[----:B-1----:R1:W-:Y:S04]  /*14cb0*/  @!P3 STL.64 [R1+0x60], R2 ;  /* 0x000060020100b387 */ /* 0x0023e80000100a00 */
[----:B--2---:R-:W1:Y:S04]  /*14cc0*/  LDL.LU.64 R6, [R1+0x38] ;  /* 0x0000380001067983 */ /* 0x004e680000300a00 */
[----:B---3--:R-:W2:Y:S01]  /*14cd0*/  LDL.LU.64 R4, [R1+0x58] ;  /* 0x0000580001047983 */ /* 0x008ea20000300a00 */
[----:B-1----:R-:W-:Y:S01]  /*14ce0*/  MOV R3, R7 ;  /* 0x0000000700037202 */ /* 0x002fe20000000f00 */
[----:B--2---:R-:W-:-:S05]  /*14cf0*/  IMAD.MOV.U32 R2, RZ, RZ, R4 ;  /* 0x000000ffff027224 */ /* 0x004fca00078e0004 */
[----:B------:R1:W-:Y:S01]  /*14d00*/  STL.64 [R1+0x58], R2 ;  /* 0x0000580201007387 */ /* 0x0003e20000100a00 */
[----:B------:R-:W-:Y:S05]  /*14d10*/  BRA `(.L_x_530) ;  /* 0x0000000400547947 */ /* 0x000fea0003800000 */
.L_x_532:
        /* <DEDUP_REMOVED lines=16> */
[----:B------:R-:W4:Y:S08]  /*14e20*/  @!P3 LDC.64 R20, c[0x0][0x218] ;  /* 0x00008600ff14bb82 */ /* 0x000f300000000a00 */
[----:B------:R-:W4:Y:S01]  /*14e30*/  @!P2 LDC.64 R22, c[0x0][0x218] ;  /* 0x00008600ff16ab82 */ /* 0x000f220000000a00 */
[----:B--2---:R-:W-:Y:S07]  /*14e40*/  LEA R4, P0, R4, R12, 0x6 ;  /* 0x0000000c04047211 */ /* 0x004fee00078030ff */
[----:B------:R-:W2:Y:S01]  /*14e50*/  @!P3 LDC.64 R12, c[0x0][0x218] ;  /* 0x00008600ff0cbb82 */ /* 0x000ea20000000a00 */
[----:B---3--:R-:W-:Y:S02]  /*14e60*/  LEA.HI.X R6, R5, R15, R6, 0x6, P0 ;  /* 0x0000000f05067211 */ /* 0x008fe400000f3406 */
[C---:B-1----:R-:W-:Y:S02]  /*14e70*/  @!P3 LEA R8, P0, R4.reuse, R8, 0x1 ;  /* 0x000000080408b211 */ /* 0x042fe400078008ff */
[C---:B------:R-:W-:Y:S02]  /*14e80*/  IADD3 R5, P1, R4.reuse, UR32, RZ ;  /* 0x0000002004057c10 */ /* 0x040fe4000ff3e0ff */
[C-C-:B------:R-:W-:Y:S01]  /*14e90*/  @!P3 LEA.HI.X R9, R4.reuse, R9, R6.reuse, 0x1, P0 ;  /* 0x000000090409b211 */ /* 0x140fe200000f0c06 */
[----:B------:R-:W1:Y:S01]  /*14ea0*/  @!P2 LDC.64 R14, c[0x0][0x218] ;  /* 0x00008600ff0eab82 */ /* 0x000e620000000a00 */
[C---:B-----5:R-:W-:Y:S03]  /*14eb0*/  @!P2 LEA R10, P0, R4.reuse, R10, 0x1 ;  /* 0x0000000a040aa211 */ /* 0x060fe600078008ff */
[----:B------:R-:W-:Y:S01]  /*14ec0*/  @!PT LDS RZ, [RZ] ;  /* 0x00000000fffff984 */ /* 0x000fe20000000800 */
[----:B------:R-:W-:Y:S01]  /*14ed0*/  @!PT LDS RZ, [RZ] ;  /* 0x00000000fffff984 */ /* 0x000fe20000000800 */
[----:B------:R-:W-:Y:S01]  /*14ee0*/  @!PT LDS RZ, [RZ] ;  /* 0x00000000fffff984 */ /* 0x000fe20000000800 */
[----:B------:R3:W-:Y:S01]  /*14ef0*/  @!P3 LDGSTS.E.BYPASS.LTC128B.128 [R236+0x8000], desc[UR20][R8.64] ;  /* 0x0800000008ecbfae */ /* 0x0007e2000b901d54 */
[----:B------:R-:W-:Y:S02]  /*14f00*/  @!P2 LEA.HI.X R11, R4, R11, R6, 0x1, P0 ;  /* 0x0000000b040ba211 */ /* 0x000fe400000f0c06 */
[C---:B------:R-:W-:Y:S01]  /*14f10*/  IADD3 R4, P5, R5.reuse, UR32, RZ ;  /* 0x0000002005047c10 */ /* 0x040fe2000ffbe0ff */
[----:B------:R1:W-:Y:S04]  /*14f20*/  @P2 STS.128 [R236+0xa000], RZ ;  /* 0x00a000ffec002388 */ /* 0x0003e80000000c00 */
[----:B------:R-:W-:Y:S01]  /*14f30*/  @!PT LDS RZ, [RZ] ;  /* 0x00000000fffff984 */ /* 0x000fe20000000800 */
[----:B------:R-:W-:Y:S01]  /*14f40*/  @!PT LDS RZ, [RZ] ;  /* 0x00000000fffff984 */ /* 0x000fe20000000800 */
[----:B------:R-:W-:Y:S01]  /*14f50*/  @!PT LDS RZ, [RZ] ;  /* 0x00000000fffff984 */ /* 0x000fe20000000800 */
[----:B------:R5:W-:Y:S01]  /*14f60*/  @!P2 LDGSTS.E.BYPASS.LTC128B.128 [R236+0xa000], desc[UR20][R10.64+0x80] ;  /* 0x0a0000800aecafae */ /* 0x000be2000b901d54 */
[C---:B--2---:R-:W-:Y:S03]  /*14f70*/  @!P3 LEA R12, P0, R5.reuse, R12, 0x1 ;  /* 0x0000000c050cb211 */ /* 0x044fe600078008ff */
[----:B------:R2:W-:Y:S01]  /*14f80*/  @P3 STS.128 [R236+0x8800], RZ ;  /* 0x008800ffec003388 */ /* 0x0005e20000000c00 */
[----:B---3--:R-:W-:Y:S02]  /*14f90*/  IADD3.X R8, R6, UR31, RZ, P1, !PT ;  /* 0x0000001f06087c10 */ /* 0x008fe40008ffe4ff */
[----:B----4-:R-:W-:Y:S02]  /*14fa0*/  @!P3 LEA R16, P1, R4, R16, 0x1 ;  /* 0x000000100410b211 */ /* 0x010fe400078208ff */
[C-C-:B------:R-:W-:Y:S02]  /*14fb0*/  @!P3 LEA.HI.X R13, R5.reuse, R13, R8.reuse, 0x1, P0 ;  /* 0x0000000d050db211 */ /* 0x140fe400000f0c08 */
[C---:B-1----:R-:W-:Y:S02]  /*14fc0*/  @!P2 LEA R14, P0, R5.reuse, R14, 0x1 ;  /* 0x0000000e050ea211 */ /* 0x042fe400078008ff */
[----:B------:R-:W-:Y:S01]  /*14fd0*/  IADD3.X R7, R8, UR31, RZ, P5, !PT ;  /* 0x0000001f08077c10 */ /* 0x000fe2000affe4ff */
[----:B------:R-:W-:Y:S01]  /*14fe0*/  @!PT LDS RZ, [RZ] ;  /* 0x00000000fffff984 */ /* 0x000fe20000000800 */
[----:B------:R-:W-:Y:S01]  /*14ff0*/  @!PT LDS RZ, [RZ] ;  /* 0x00000000fffff984 */ /* 0x000fe20000000800 */
[----:B------:R-:W-:Y:S01]  /*15000*/  @!PT LDS RZ, [RZ] ;  /* 0x00000000fffff984 */ /* 0x000fe20000000800 */
[----:B------:R1:W-:Y:S01]  /*15010*/  @!P3 LDGSTS.E.BYPASS.LTC128B.128 [R236+0x8800], desc[UR20][R12.64] ;  /* 0x088000000cecbfae */ /* 0x0003e2000b901d54 */
[----:B------:R-:W-:Y:S02]  /*15020*/  @!P2 LEA.HI.X R15, R5, R15, R8, 0x1, P0 ;  /* 0x0000000f050fa211 */ /* 0x000fe400000f0c08 */
[C-C-:B------:R-:W-:Y:S01]  /*15030*/  @!P3 LEA.HI.X R17, R4.reuse, R17, R7.reuse, 0x1, P1 ;  /* 0x000000110411b211 */ /* 0x140fe200008f0c07 */
[----:B------:R2:W-:Y:S01]  /*15040*/  @P2 STS.128 [R236+0xa800], RZ ;  /* 0x00a800ffec002388 */ /* 0x0005e20000000c00 */
[C---:B-----5:R-:W-:Y:S02]  /*15050*/  @!P2 LEA R10, P1, R4.reuse, R18, 0x1 ;  /* 0x00000012040aa211 */ /* 0x060fe400078208ff */
[C---:B------:R-:W-:Y:S01]  /*15060*/  IADD3 R6, P6, R4.reuse, UR32, RZ ;  /* 0x0000002004067c10 */ /* 0x040fe2000ffde0ff */
[----:B------:R-:W-:Y:S01]  /*15070*/  @!PT LDS RZ, [RZ] ;  /* 0x00000000fffff984 */ /* 0x000fe20000000800 */
[----:B------:R-:W-:Y:S01]  /*15080*/  @!PT LDS RZ, [RZ] ;  /* 0x00000000fffff984 */ /* 0x000fe20000000800 */
[----:B------:R-:W-:Y:S01]  /*15090*/  @!PT LDS RZ, [RZ] ;  /* 0x00000000fffff984 */ /* 0x000fe20000000800 */
[----:B------:R2:W-:Y:S01]  /*150a0*/  @!P2 LDGSTS.E.BYPASS.LTC128B.128 [R236+0xa800], desc[UR20][R14.64+0x80] ;  /* 0x0a8000800eecafae */ /* 0x0005e2000b901d54 */
[----:B------:R-:W-:Y:S02]  /*150b0*/  @!P2 LEA.HI.X R11, R4, R19, R7, 0x1, P1 ;  /* 0x00000013040ba211 */ /* 0x000fe400008f0c07 */
[C---:B------:R-:W-:Y:S01]  /*150c0*/  @!P2 LEA R8, P0, R6.reuse, R22, 0x1 ;  /* 0x000000160608a211 */ /* 0x040fe200078008ff */
[----:B------:R2:W-:Y:S01]  /*150d0*/  @P3 STS.128 [R236+0x9000], RZ ;  /* 0x009000ffec003388 */ /* 0x0005e20000000c00 */
[----:B------:R-:W-:Y:S03]  /*150e0*/  IADD3.X R5, R7, UR31, RZ, P6, !PT ;  /* 0x0000001f07057c10 */ /* 0x000fe6000b7fe4ff */
[----:B------:R-:W-:Y:S01]  /*150f0*/  @!PT LDS RZ, [RZ] ;  /* 0x00000000fffff984 */ /* 0x000fe20000000800 */
[----:B------:R-:W-:Y:S01]  /*15100*/  @!PT LDS RZ, [RZ] ;  /* 0x00000000fffff984 */ /* 0x000fe20000000800 */
[----:B------:R-:W-:Y:S01]  /*15110*/  @!PT LDS RZ, [RZ] ;  /* 0x00000000fffff984 */ /* 0x000fe20000000800 */
[----:B------:R2:W-:Y:S01]  /*15120*/  @!P3 LDGSTS.E.BYPASS.LTC128B.128 [R236+0x9000], desc[UR20][R16.64] ;  /* 0x0900000010ecbfae */ /* 0x0005e2000b901d54 */
[C-C-:B------:R-:W-:Y:S03]  /*15130*/  @!P2 LEA.HI.X R9, R6.reuse, R23, R5.reuse, 0x1, P0 ;  /* 0x000000170609a211 */ /* 0x140fe600000f0c05 */
[----:B------:R2:W-:Y:S04]  /*15140*/  @P2 STS.128 [R236+0xb000], RZ ;  /* 0x00b000ffec002388 */ /* 0x0005e80000000c00 */
[----:B------:R-:W-:Y:S01]  /*15150*/  @!PT LDS RZ, [RZ] ;  /* 0x00000000fffff984 */ /* 0x000fe20000000800 */
[----:B------:R-:W-:Y:S01]  /*15160*/  @!PT LDS RZ, [RZ] ;  /* 0x00000000fffff984 */ /* 0x000fe20000000800 */
[----:B------:R-:W-:Y:S01]  /*15170*/  @!PT LDS RZ, [RZ] ;  /* 0x00000000fffff984 */ /* 0x000fe20000000800 */
[----:B------:R2:W-:Y:S01]  /*15180*/  @!P2 LDGSTS.E.BYPASS.LTC128B.128 [R236+0xb000], desc[UR20][R10.64+0x80] ;  /* 0x0b0000800aecafae */ /* 0x0005e2000b901d54 */
[C---:B-1----:R-:W-:Y:S03]  /*15190*/  @!P3 LEA R12, P5, R6.reuse, R20, 0x1 ;  /* 0x00000014060cb211 */ /* 0x042fe600078a08ff */
[----:B------:R2:W-:Y:S01]  /*151a0*/  @P3 STS.128 [R236+0x9800], RZ ;  /* 0x009800ffec003388 */ /* 0x0005e20000000c00 */
[----:B------:R-:W-:Y:S05]  /*151b0*/  @!P3 LEA.HI.X R13, R6, R21, R5, 0x1, P5 ;  /* 0x00000015060db211 */ /* 0x000fea00028f0c05 */
        /* <DEDUP_REMOVED lines=11> */
.L_x_530:
[----:B--2---:R-:W2:Y:S01]  /*15270*/  LDL R0, [R1+0x48] ;  /* 0x0000480001007983 */ /* 0x004ea20000100800 */
[----:B------:R-:W-:Y:S04]  /*15280*/  DEPBAR.LE SB0, 0x0 ;  /* 0x000080000000791a */ /* 0x000fe80000000000 */
[----:B------:R-:W3:Y:S01]  /*15290*/  LDL.64 R10, [R1+0x58] ;  /* 0x00005800010a7983 */ /* 0x000ee20000100a00 */
[----:B-1----:R-:W-:Y:S01]  /*152a0*/  MOV R2, UR18 ;  /* 0x0000001200027c02 */ /* 0x002fe20008000f00 */
[----:B------:R-:W-:Y:S02]  /*152b0*/  USHF.R.S32.HI UR11, URZ, 0x1f, UR18 ;  /* 0x0000001f3f0b7899 */ /* 0x000fe40008011412 */
[----:B------:R-:W-:Y:S02]  /*152c0*/  UIMAD UR10, UR12, UR18, URZ ;  /* 0x000000120c0a72a4 */ /* 0x000fe4000f8e023f */
[----:B------:R-:W4:Y:S02]  /*152d0*/  LDL R7, [R1+0x78] ;  /* 0x0000780001077983 */ /* 0x000f240000100800 */
[----:B------:R-:W-:Y:S02]  /*152e0*/  UIMAD UR10, UR11, UR13, UR10 ;  /* 0x0000000d0b0a72a4 */ /* 0x000fe4000f8e020a */
        /* <DEDUP_REMOVED lines=9> */
[----:B------:R-:W1:Y:S02]  /*15380*/  S2R R249, SR_TID.X ;  /* 0x0000000000f97919 */ /* 0x000e640000002100 */
[----:B-1----:R-:W-:Y:S04]  /*15390*/  SHF.L.U32 R249, R249, 0x1, RZ ;  /* 0x00000001f9f97819 */ /* 0x002fe800000006ff */
[----:B------:R-:W-:Y:S02]  /*153a0*/  LOP3.LUT R249, R249, 0x6, RZ, 0xc0, !PT ;  /* 0x00000006f9f97812 */ /* 0x000fe400078ec0ff */
[----:B--2---:R-:W-:Y:S01]  /*153b0*/  ISETP.GE.AND P2, PT, R0, UR9, PT ;  /* 0x0000000900007c0c */ /* 0x004fe2000bf46270 */
[----:B---3--:R-:W-:Y:S05]  /*153c0*/  IMAD.WIDE.U32 R2, R2, UR13, R10 ;  /* 0x0000000d02027c25 */ /* 0x008fea000f8e000a */
[----:B------:R-:W-:Y:S02]  /*153d0*/  IADD3 R0, R3, UR10, RZ ;  /* 0x0000000a03007c10 */ /* 0x000fe4000fffe0ff */
[C---:B----4-:R-:W-:Y:S05]  /*153e0*/  @!P3 LEA R10, P4, R2.reuse, R7, 0x1 ;  /* 0x00000007020ab211 */ /* 0x050fea00078808ff */
        /* <DEDUP_REMOVED lines=8> */
[----:B------:R3:W-:Y:S07]  /*15470*/  @!P3 LDGSTS.E.BYPASS.LTC128B.128 [R236+0xc000], desc[UR20][R10.64] ;  /* 0x0c0000000aecbfae */ /* 0x0007ee000b901d54 */
[----:B------:R-:W4:Y:S01]  /*15480*/  @!P2 LDC.64 R16, c[0x0][0x220] ;  /* 0x00008800ff10ab82 */ /* 0x000f220000000a00 */
[----:B------:R-:W-:Y:S07]  /*15490*/  @P2 STS.128 [R236+0xe000], RZ ;  /* 0x00e000ffec002388 */ /* 0x000fee0000000c00 */
[----:B------:R-:W5:Y:S01]  /*154a0*/  @!P2 LDC.64 R18, c[0x0][0x220] ;  /* 0x00008800ff12ab82 */ /* 0x000f620000000a00 */
[C---:B-1----:R-:W-:Y:S04]  /*154b0*/  @!P2 LEA R8, P0, R2.reuse, R8, 0x1 ;  /* 0x000000080208a211 */ /* 0x042fe800078008ff */
[----:B------:R-:W-:Y:S02]  /*154c0*/  @!P2 LEA.HI.X R9, R2, R9, R0, 0x1, P0 ;  /* 0x000000090209a211 */ /* 0x000fe400000f0c00 */
[C---:B------:R-:W-:Y:S02]  /*154d0*/  @!P3 LEA R6, P0, R3.reuse, R6, 0x1 ;  /* 0x000000060306b211 */ /* 0x040fe400078008ff */
[C---:B------:R-:W-:Y:S01]  /*154e0*/  IADD3 R0, P1, R3.reuse, UR23, RZ ;  /* 0x0000001703007c10 */ /* 0x040fe2000ff3e0ff */
[----:B------:R-:W-:Y:S01]  /*154f0*/  @!PT LDS RZ, [RZ] ;  /* 0x00000000fffff984 */ /* 0x000fe20000000800 */
[----:B------:R-:W-:Y:S01]  /*15500*/  @!PT LDS RZ, [RZ] ;  /* 0x00000000fffff984 */ /* 0x000fe20000000800 */
[----:B------:R-:W-:Y:S01]  /*15510*/  @!PT LDS RZ, [RZ] ;  /* 0x00000000fffff984 */ /* 0x000fe20000000800 */
[----:B------:R4:W-:Y:S01]  /*15520*/  @!P2 LDGSTS.E.BYPASS.LTC128B.128 [R236+0xe000], desc[UR20][R8.64+0x80] ;  /* 0x0e00008008ecafae */ /* 0x0009e2000b901d54 */
[C-C-:B------:R-:W-:Y:S02]  /*15530*/  @!P3 LEA.HI.X R7, R3.reuse, R4, R5.reuse, 0x1, P0 ;  /* 0x000000040307b211 */ /* 0x140fe400000f0c05 */
[----:B--2---:R-:W-:Y:S02]  /*15540*/  @!P2 LEA R14, P0, R3, R14, 0x1 ;  /* 0x0000000e030ea211 */ /* 0x004fe400078008ff */
[----:B------:R-:W-:Y:S02]  /*15550*/  IADD3.X R4, R5, UR22, RZ, P1, !PT ;  /* 0x0000001605047c10 */ /* 0x000fe40008ffe4ff */
[----:B------:R-:W-:Y:S01]  /*15560*/  @!P2 LEA.HI.X R15, R3, R15, R5, 0x1, P0 ;  /* 0x0000000f030fa211 */ /* 0x000fe200000f0c05 */
[----:B------:R-:W-:Y:S01]  /*15570*/  @P3 STS.128 [R236+0xc800], RZ ;  /* 0x00c800ffec003388 */ /* 0x000fe20000000c00 */
[C---:B------:R-:W-:Y:S02]  /*15580*/  @!P3 LEA R12, P0, R0.reuse, R12, 0x1 ;  /* 0x0000000c000cb211 */ /* 0x040fe400078008ff */
[C---:B------:R-:W-:Y:S02]  /*15590*/  IADD3 R2, P4, R0.reuse, UR23, RZ ;  /* 0x0000001700027c10 */ /* 0x040fe4000ff9e0ff */
[--C-:B------:R-:W-:Y:S02]  /*155a0*/  @!P3 LEA.HI.X R13, R0, R21, R4.reuse, 0x1, P0 ;  /* 0x00000015000db211 */ /* 0x100fe400000f0c04 */
[----:B------:R-:W-:Y:S01]  /*155b0*/  IADD3.X R3, R4, UR22, RZ, P4, !PT ;  /* 0x0000001604037c10 */ /* 0x000fe2000a7fe4ff */
[----:B------:R-:W-:Y:S01]  /*155c0*/  @!PT LDS RZ, [RZ] ;  /* 0x00000000fffff984 */ /* 0x000fe20000000800 */
[----:B------:R-:W-:Y:S01]  /*155d0*/  @!PT LDS RZ, [RZ] ;  /* 0x00000000fffff984 */ /* 0x000fe20000000800 */
[----:B------:R-:W-:Y:S01]  /*155e0*/  @!PT LDS RZ, [RZ] ;  /* 0x00000000fffff984 */ /* 0x000fe20000000800 */
[----:B------:R5:W-:Y:S01]  /*155f0*/  @!P3 LDGSTS.E.BYPASS.LTC128B.128 [R236+0xc800], desc[UR20][R6.64] ;  /* 0x0c80000006ecbfae */ /* 0x000be2000b901d54 */
[C---:B---3--:R-:W-:Y:S04]  /*15600*/  @!P3 LEA R10, P4, R2.reuse, R22, 0x1 ;  /* 0x00000016020ab211 */ /* 0x048fe800078808ff */
[--C-:B------:R-:W-:Y:S02]  /*15610*/  @!P3 LEA.HI.X R11, R2, R20, R3.reuse, 0x1, P4 ;  /* 0x00000014020bb211 */ /* 0x100fe400020f0c03 */
[----:B------:R-:W-:Y:S01]  /*15620*/  ISETP.LT.AND P4, PT, RZ, UR18, PT ;  /* 0x00000012ff007c0c */ /* 0x000fe2000bf81270 */
[----:B------:R-:W-:Y:S01]  /*15630*/  @P2 STS.128 [R236+0xe800], RZ ;  /* 0x00e800ffec002388 */ /* 0x000fe20000000c00 */
[C---:B----4-:R-:W-:Y:S04]  /*15640*/  @!P2 LEA R8, P1, R0.reuse, R16, 0x1 ;  /* 0x000000100008a211 */ /* 0x050fe800078208ff */
[----:B------:R-:W-:Y:S03]  /*15650*/  @!P2 LEA.HI.X R9, R0, R17, R4, 0x1, P1 ;  /* 0x000000110009a211 */ /* 0x000fe600008f0c04 */
[----:B------:R-:W-:Y:S01]  /*15660*/  @!PT LDS RZ, [RZ] ;  /* 0x00000000fffff984 */ /* 0x000fe20000000800 */
[----:B------:R-:W-:Y:S01]  /*15670*/  @!PT LDS RZ, [RZ] ;  /* 0x00000000fffff984 */ /* 0x000fe20000000800 */
[----:B------:R-:W-:Y:S01]  /*15680*/  @!PT LDS RZ, [RZ] ;  /* 0x00000000fffff984 */ /* 0x000fe20000000800 */
[----:B------:R-:W-:Y:S01]  /*15690*/  @!P2 LDGSTS.E.BYPASS.LTC128B.128 [R236+0xe800], desc[UR20][R14.64+0x80] ;  /* 0x0e8000800eecafae */ /* 0x000fe2000b901d54 */
[----:B------:R-:W-:Y:S04]  /*156a0*/  MOV R0, UR18 ;  /* 0x0000001200007c02 */ /* 0x000fe80008000f00 */
[----:B------:R-:W-:Y:S03]  /*156b0*/  LEA R0, R0, R249, 0x6 ;  /* 0x000000f900007211 */ /* 0x000fe600078e30ff */
[----:B------:R-:W-:Y:S01]  /*156c0*/  @P3 STS.128 [R236+0xd000], RZ ;  /* 0x00d000ffec003388 */ /* 0x000fe20000000c00 */
[C---:B-----5:R-:W-:Y:S04]  /*156d0*/  @!P2 LEA R6, P0, R2.reuse, R18, 0x1 ;  /* 0x000000120206a211 */ /* 0x060fe800078008ff */
[----:B------:R-:W-:Y:S03]  /*156e0*/  @!P2 LEA.HI.X R7, R2, R19, R3, 0x1, P0 ;  /* 0x000000130207a211 */ /* 0x000fe600000f0c03 */
[----:B------:R-:W-:Y:S01]  /*156f0*/  @!PT LDS RZ, [RZ] ;  /* 0x00000000fffff984 */ /* 0x000fe20000000800 */
[----:B------:R-:W-:Y:S01]  /*15700*/  @!PT LDS RZ, [RZ] ;  /* 0x00000000fffff984 */ /* 0x000fe20000000800 */
[----:B------:R-:W-:Y:S01]  /*15710*/  @!PT LDS RZ, [RZ] ;  /* 0x00000000fffff984 */ /* 0x000fe20000000800 */
[----:B------:R-:W-:Y:S01]  /*15720*/  @!P3 LDGSTS.E.BYPASS.LTC128B.128 [R236+0xd000], desc[UR20][R12.64] ;  /* 0x0d0000000cecbfae */ /* 0x000fe2000b901d54 */
[----:B------:R-:W-:Y:S02]  /*15730*/  I2FP.F32.S32 R3, R0 ;  /* 0x0000000000037245 */ /* 0x000fe40000201400 */
[----:B------:R-:W-:Y:S04]  /*15740*/  IADD3 R2, R0, 0x1, RZ ;  /* 0x0000000100027810 */ /* 0x000fe80007ffe0ff */
[----:B------:R-:W-:Y:S01]  /*15750*/  I2FP.F32.S32 R2, R2 ;  /* 0x0000000200027245 */ /* 0x000fe20000201400 */
        /* <DEDUP_REMOVED lines=47> */
[----:B------:R-:W1:Y:S05]  /*15a50*/  LDSM.16.M88.4 R212, [R231+0x1800] ;  /* 0x00180000e7d4783b */ /* 0x000e6a0000000200 */
[-C--:B---3--:R-:W-:Y:S06]  /*15a60*/  HMMA.16816.F32.BF16 R20, R208, R136.reuse, R20 ;  /* 0x00000088d014723c */ /* 0x088fec0000041814 */
        /* <DEDUP_REMOVED lines=26> */
[-C--:B----4-:R-:W-:Y:S06]  /*15c10*/  HMMA.16816.F32.BF16 R36, R136, R212.reuse, R36 ;  /* 0x000000d48824723c */ /* 0x090fec0000041824 */
        /* <DEDUP_REMOVED lines=96> */
[----:B------:R-:W-:Y:S06]  /*16220*/  HMMA.16816.F32.BF16 R64, R136, R222, R64 ;  /* 0x000000de8840723c */ /* 0x000fec0000041840 */
[-C--:B--2---:R-:W-:Y:S06]  /*16230*/  HMMA.16816.F32.BF16 R4, R208, R212.reuse, R4 ;  /* 0x000000d4d004723c */ /* 0x084fec0000041804 */
[C---:B-1----:R-:W-:Y:S11]  /*16240*/  HMMA.16816.F32.BF16 R8, R216.reuse, R212, R8 ;  /* 0x000000d4d808723c */ /* 0x042ff60000041808 */
[----:B------:R-:W-:Y:S07]  /*16250*/  @!UPT UIADD3 URZ, URZ, URZ, URZ ;  /* 0x0000003f3f3ff290 */ /* 0x000fee000fffe03f */
[----:B------:R-:W-:Y:S01]  /*16260*/  FMUL.FTZ R4, R4, UR8 ;  /* 0x0000000804047c20 */ /* 0x000fe20008410000 */
[----:B------:R-:W-:Y:S01]  /*16270*/  FMUL.FTZ R6, R6, UR8 ;  /* 0x0000000806067c20 */ /* 0x000fe20008410000 */
[----:B------:R-:W-:Y:S01]  /*16280*/  FMUL.FTZ R5, R5, UR8 ;  /* 0x0000000805057c20 */ /* 0x000fe20008410000 */
[-C--:B------:R-:W-:Y:S01]  /*16290*/  HMMA.16816.F32.BF16 R12, R216, R214.reuse, R12 ;  /* 0x000000d6d80c723c */ /* 0x080fe2000004180c */
[----:B------:R-:W1:Y:S02]  /*162a0*/  MUFU.TANH R246, R4 ;  /* 0x0000000400f67308 */ /* 0x000e640000002400 */
[----:B------:R-:W-:Y:S03]  /*162b0*/  FMUL.FTZ R7, R7, UR8 ;  /* 0x0000000807077c20 */ /* 0x000fe60008410000 */
[C---:B------:R-:W-:Y:S05]  /*162c0*/  HMMA.16816.F32.BF16 R16, R208.reuse, R214, R16 ;  /* 0x000000d6d010723c */ /* 0x040fea0000041810 */
[----:B------:R-:W2:Y:S10]  /*162d0*/  MUFU.TANH R245, R6 ;  /* 0x0000000600f57308 */ /* 0x000eb40000002400 */
        /* <DEDUP_REMOVED lines=9> */
[----:B------:R-:W-:Y:S01]  /*16370*/  FMUL.FTZ R15, R15, UR8 ;  /* 0x000000080f0f7c20 */ /* 0x000fe20008410000 */
[----:B------:R-:W-:Y:S01]  /*16380*/  FMUL.FTZ R16, R16, UR8 ;  /* 0x0000000810107c20 */ /* 0x000fe20008410000 */
[----:B------:R-:W-:Y:S01]  /*16390*/  FMUL.FTZ R18, R18, UR8 ;  /* 0x0000000812127c20 */ /* 0x000fe20008410000 */
[----:B------:R-:W-:Y:S04]  /*163a0*/  FMUL.FTZ R17, R17, UR8 ;  /* 0x0000000811117c20 */ /* 0x000fe80008410000 */
[----:B------:R-:W4:Y:S01]  /*163b0*/  MUFU.TANH R141, R10 ;  /* 0x0000000a008d7308 */ /* 0x000f220000002400 */
[----:B------:R-:W-:Y:S09]  /*163c0*/  FMUL.FTZ R19, R19, UR8 ;  /* 0x0000000813137c20 */ /* 0x000ff20008410000 */
[----:B------:R-:W5:Y:S01]  /*163d0*/  MUFU.TANH R139, R8 ;  /* 0x00000008008b7308 */ /* 0x000f620000002400 */
[----:B---3--:R-:W3:Y:S09]  /*163e0*/  LDSM.16.M88.4 R4, [R229+0x2800] ;  /* 0x00280000e504783b */ /* 0x008ef20000000200 */
[----:B------:R-:W-:Y:S10]  /*163f0*/  MUFU.TANH R243, R11 ;  /* 0x0000000b00f37308 */ /* 0x000ff40000002400 */
[----:B------:R1:W5:Y:S10]  /*16400*/  MUFU.TANH R241, R9 ;  /* 0x0000000900f17308 */ /* 0x0003740000002400 */
[----:B------:R-:W-:Y:S10]  /*16410*/  MUFU.TANH R143, R14 ;  /* 0x0000000e008f7308 */ /* 0x000ff40000002400 */
[----:B------:R-:W-:Y:S01]  /*16420*/  MUFU.TANH R242, R13 ;  /* 0x0000000d00f27308 */ /* 0x000fe20000002400 */
[----:B-1----:R-:W1:Y:S09]  /*16430*/  LDSM.16.M88.4 R8, [R229+0x3000] ;  /* 0x00300000e508783b */ /* 0x002e720000000200 */
[----:B------:R-:W-:Y:S01]  /*16440*/  MUFU.TANH R135, R18 ;  /* 0x0000001200877308 */ /* 0x000fe20000002400 */
[-C--:B---3--:R-:W-:Y:S06]  /*16450*/  HMMA.16816.F32.BF16 R20, R208, R4.reuse, R20 ;  /* 0x00000004d014723c */ /* 0x088fec0000041814 */
[C---:B------:R-:W-:Y:S03]  /*16460*/  HMMA.16816.F32.BF16 R24, R216.reuse, R4, R24 ;  /* 0x00000004d818723c */ /* 0x040fe60000041818 */
[----:B------:R-:W-:Y:S03]  /*16470*/  MUFU.TANH R138, R17 ;  /* 0x00000011008a7308 */ /* 0x000fe60000002400 */
[-C--:B------:R-:W-:Y:S07]  /*16480*/  HMMA.16816.F32.BF16 R28, R216, R6.reuse, R28 ;  /* 0x00000006d81c723c */ /* 0x080fee000004181c */
[----:B------:R-:W3:Y:S01]  /*16490*/  MUFU.TANH R142, R12 ;  /* 0x0000000c008e7308 */ /* 0x000ee20000002400 */
[C---:B------:R-:W-:Y:S01]  /*164a0*/  HMMA.16816.F32.BF16 R32, R208.reuse, R6, R32 ;  /* 0x00000006d020723c */ /* 0x040fe20000041820 */
[----:B------:R-:W2:Y:S01]  /*164b0*/  LDSM.16.M88.4 R4, [R229+0x3800] ;  /* 0x00380000e504783b */ /* 0x000ea20000000200 */
        /* <DEDUP_REMOVED lines=9> */
[-C--:B-1----:R-:W-:Y:S05]  /*16550*/  HMMA.16816.F32.BF16 R36, R208, R8.reuse, R36 ;  /* 0x00000008d024723c */ /* 0x082fea0000041824 */
[----:B------:R-:W-:Y:S03]  /*16560*/  FMUL.FTZ R28, R28, UR8 ;  /* 0x000000081c1c7c20 */ /* 0x000fe60008410000 */
[----:B------:R-:W-:Y:S01]  /*16570*/  MUFU.TANH R213, R20 ;  /* 0x0000001400d57308 */ /* 0x000fe20000002400 */
[C---:B------:R-:W-:Y:S04]  /*16580*/  HMMA.16816.F32.BF16 R40, R216.reuse, R8, R40 ;  /* 0x00000008d828723c */ /* 0x040fe80000041828 */
[----:B------:R-:W-:Y:S01]  /*16590*/  FMUL.FTZ R35, R35, UR8 ;  /* 0x0000000823237c20 */ /* 0x000fe20008410000 */
[----:B------:R-:W-:Y:S01]  /*165a0*/  FMUL.FTZ R31, R31, UR8 ;  /* 0x000000081f1f7c20 */ /* 0x000fe20008410000 */
[-C--:B------:R-:W-:Y:S03]  /*165b0*/  HMMA.16816.F32.BF16 R44, R216, R10.reuse, R44 ;  /* 0x0000000ad82c723c */ /* 0x080fe6000004182c */
[----:B------:R1:W-:Y:S02]  /*165c0*/  MUFU.TANH R238, R28 ;  /* 0x0000001c00ee7308 */ /* 0x0003e40000002400 */
[----:B------:R-:W-:Y:S01]  /*165d0*/  IADD3 R8, R0, 0x8, RZ ;  /* 0x0000000800087810 */ /* 0x000fe20007ffe0ff */
[C---:B------:R-:W-:Y:S07]  /*165e0*/  HMMA.16816.F32.BF16 R48, R208.reuse, R10, R48 ;  /* 0x0000000ad030723c */ /* 0x040fee0000041830 */
[----:B------:R4:W-:Y:S01]  /*165f0*/  MUFU.TANH R20, R31 ;  /* 0x0000001f00147308 */ /* 0x0009e20000002400 */
[----:B------:R-:W-:Y:S01]  /*16600*/  FMUL.FTZ R39, R39, UR8 ;  /* 0x0000000827277c20 */ /* 0x000fe20008410000 */
[-C--:B--2---:R-:W-:Y:S08]  /*16610*/  HMMA.16816.F32.BF16 R52, R208, R4.reuse, R52 ;  /* 0x00000004d034723c */ /* 0x084ff00000041834 */
[----:B------:R2:W-:Y:S03]  /*16620*/  MUFU.TANH R13, R35 ;  /* 0x00000023000d7308 */ /* 0x0005e60000002400 */
[----:B------:R-:W-:Y:S01]  /*16630*/  FMUL.FTZ R41, R41, UR8 ;  /* 0x0000000829297c20 */ /* 0x000fe20008410000 */
[----:B------:R-:W-:Y:S01]  /*16640*/  FMUL.FTZ R40, R40, UR8 ;  /* 0x0000000828287c20 */ /* 0x000fe20008410000 */
[C---:B------:R-:W-:Y:S04]  /*16650*/  HMMA.16816.F32.BF16 R56, R216.reuse, R4, R56 ;  /* 0x00000004d838723c */ /* 0x040fe80000041838 */
[----:B------:R-:W-:Y:S01]  /*16660*/  FMUL.FTZ R38, R38, UR8 ;  /* 0x0000000826267c20 */ /* 0x000fe20008410000 */
[----:B------:R5:W-:Y:S01]  /*16670*/  MUFU.TANH R14, R39 ;  /* 0x00000027000e7308 */ /* 0x000be20000002400 */
[-C--:B------:R-:W-:Y:S05]  /*16680*/  HMMA.16816.F32.BF16 R60, R216, R6.reuse, R60 ;  /* 0x00000006d83c723c */ /* 0x080fea000004183c */
[----:B------:R-:W-:Y:S01]  /*16690*/  FMUL.FTZ R42, R42, UR8 ;  /* 0x000000082a2a7c20 */ /* 0x000fe20008410000 */
[----:B------:R-:W-:Y:S03]  /*166a0*/  HMMA.16816.F32.BF16 R64, R208, R6, R64 ;  /* 0x00000006d040723c */ /* 0x000fe60000041840 */
[----:B------:R3:W-:Y:S02]  /*166b0*/  MUFU.TANH R10, R41 ;  /* 0x00000029000a7308 */ /* 0x0007e40000002400 */
[----:B------:R-:W-:Y:S01]  /*166c0*/  FMUL.FTZ R54, R54, UR8 ;  /* 0x0000000836367c20 */ /* 0x000fe20008410000 */
[----:B------:R-:W-:Y:S01]  /*166d0*/  FMUL.FTZ R55, R55, UR8 ;  /* 0x0000000837377c20 */ /* 0x000fe20008410000 */
[----:B------:R-:W-:Y:S01]  /*166e0*/  IADD3 R5, R0, 0x19, RZ ;  /* 0x0000001900057810 */ /* 0x000fe20007ffe0ff */
[C---:B-1----:R-:W-:Y:S05]  /*166f0*/  FFMA.FTZ R28, R3.reuse, UR5, R246 ;  /* 0x00000005031c7c23 */ /* 0x042fea00080100f6 */
[----:B------:R-:W1:Y:S01]  /*16700*/  MUFU.TANH R136, R16 ;  /* 0x0000001000887308 */ /* 0x000e620000002400 */
[----:B----4-:R-:W-:Y:S01]  /*16710*/  FFMA.FTZ R31, R3, UR5, R245 ;  /* 0x00000005031f7c23 */ /* 0x010fe200080100f5 */
[----:B------:R-:W-:Y:S01]  /*16720*/  FMUL.FTZ R58, R58, UR8 ;  /* 0x000000083a3a7c20 */ /* 0x000fe20008410000 */
[----:B------:R-:W-:Y:S01]  /*16730*/  FMUL.FTZ R56, R56, UR8 ;  /* 0x0000000838387c20 */ /* 0x000fe20008410000 */
[----:B------:R-:W-:Y:S01]  /*16740*/  FMUL.FTZ R59, R59, UR8 ;  /* 0x000000083b3b7c20 */ /* 0x000fe20008410000 */
[----:B------:R-:W-:Y:S01]  /*16750*/  FMUL.FTZ R57, R57, UR8 ;  /* 0x0000000839397c20 */ /* 0x000fe20008410000 */
[C---:B--2---:R-:W-:Y:S04]  /*16760*/  FFMA.FTZ R35, R3.reuse, UR5, R141 ;  /* 0x0000000503237c23 */ /* 0x044fe8000801008d */
[----:B------:R2:W-:Y:S01]  /*16770*/  MUFU.TANH R12, R40 ;  /* 0x00000028000c7308 */ /* 0x0005e20000002400 */
[----:B------:R-:W-:Y:S01]  /*16780*/  FMUL.FTZ R60, R60, UR8 ;  /* 0x000000083c3c7c20 */ /* 0x000fe20008410000 */
[----:B-----5:R-:W-:Y:S01]  /*16790*/  FFMA.FTZ R39, R3, UR5, R139 ;  /* 0x0000000503277c23 */ /* 0x020fe2000801008b */
[----:B------:R-:W-:Y:S01]  /*167a0*/  I2FP.F32.S32 R3, R8 ;  /* 0x0000000800037245 */ /* 0x000fe20000201400 */
[----:B------:R-:W-:Y:S01]  /*167b0*/  FMUL.FTZ R43, R43, UR8 ;  /* 0x000000082b2b7c20 */ /* 0x000fe20008410000 */
[----:B------:R-:W-:Y:S01]  /*167c0*/  IADD3 R4, R0, 0x18, RZ ;  /* 0x0000001800047810 */ /* 0x000fe20007ffe0ff */
[----:B------:R-:W-:Y:S01]  /*167d0*/  FMUL.FTZ R52, R52, UR8 ;  /* 0x0000000834347c20 */ /* 0x000fe20008410000 */
[----:B------:R-:W-:Y:S03]  /*167e0*/  FMUL.FTZ R36, R36, UR8 ;  /* 0x0000000824247c20 */ /* 0x000fe60008410000 */
[----:B------:R-:W-:Y:S01]  /*167f0*/  MUFU.TANH R222, R27 ;  /* 0x0000001b00de7308 */ /* 0x000fe20000002400 */
        /* <DEDUP_REMOVED lines=17> */
[----:B------:R-:W-:Y:S01]  /*16910*/  IADD3 R9, R0, 0x9, RZ ;  /* 0x0000000900097810 */ /* 0x000fe20007ffe0ff */
[----:B---3--:R-:W-:Y:S01]  /*16920*/  FFMA.FTZ R41, R2, UR5, R241 ;  /* 0x0000000502297c23 */ /* 0x008fe200080100f1 */
[----:B------:R-:W-:Y:S01]  /*16930*/  FMUL.FTZ R26, R26, UR8 ;  /* 0x000000081a1a7c20 */ /* 0x000fe20008410000 */
[----:B------:R-:W-:Y:S01]  /*16940*/  FMUL.FTZ R22, R22, UR8 ;  /* 0x0000000816167c20 */ /* 0x000fe20008410000 */
[----:B------:R-:W-:Y:S01]  /*16950*/  FMUL.FTZ R24, R24, UR8 ;  /* 0x0000000818187c20 */ /* 0x000fe20008410000 */
[----:B--2---:R-:W-:Y:S03]  /*16960*/  FFMA.FTZ R40, R3, UR5, R142 ;  /* 0x0000000503287c23 */ /* 0x004fe6000801008e */
[----:B------:R2:W-:Y:S01]  /*16970*/  MUFU.TANH R212, R32 ;  /* 0x0000002000d47308 */ /* 0x0005e20000002400 */
[C---:B----4-:R-:W-:Y:S01]  /*16980*/  FFMA.FTZ R36, R2.reuse, UR5, R247 ;  /* 0x0000000502247c23 */ /* 0x050fe200080100f7 */
[----:B------:R-:W-:Y:S01]  /*16990*/  FMUL.FTZ R53, R53, UR8 ;  /* 0x0000000835357c20 */ /* 0x000fe20008410000 */
[----:B------:R-:W-:Y:S07]  /*169a0*/  FMUL.FTZ R63, R63, UR8 ;  /* 0x000000083f3f7c20 */ /* 0x000fee0008410000 */
[----:B------:R1:W3:Y:S01]  /*169b0*/  MUFU.TANH R223, R26 ;  /* 0x0000001a00df7308 */ /* 0x0002e20000002400 */
[C---:B-----5:R-:W-:Y:S09]  /*169c0*/  FFMA.FTZ R37, R2.reuse, UR5, R243 ;  /* 0x0000000502257c23 */ /* 0x060ff200080100f3 */
[----:B------:R4:W-:Y:S01]  /*169d0*/  MUFU.TANH R19, R30 ;  /* 0x0000001e00137308 */ /* 0x0009e20000002400 */
[----:B--2---:R-:W-:Y:S01]  /*169e0*/  FFMA.FTZ R32, R2, UR5, R248 ;  /* 0x0000000502207c23 */ /* 0x004fe200080100f8 */
[----:B------:R-:W-:Y:S01]  /*169f0*/  I2FP.F32.S32 R2, R9 ;  /* 0x0000000900027245 */ /* 0x000fe20000201400 */
[----:B------:R-:W-:Y:S04]  /*16a00*/  FMUL.FTZ R9, R65, UR8 ;  /* 0x0000000841097c20 */ /* 0x000fe80008410000 */
[----:B------:R-:W-:Y:S03]  /*16a10*/  FFMA.FTZ R27, R2, UR5, R138 ;  /* 0x00000005021b7c23 */ /* 0x000fe6000801008a */
[----:B------:R2:W-:Y:S01]  /*16a20*/  MUFU.TANH R15, R34 ;  /* 0x00000022000f7308 */ /* 0x0005e20000002400 */
[C---:B-1----:R-:W-:Y:S09]  /*16a30*/  FFMA.FTZ R26, R3.reuse, UR5, R136 ;  /* 0x00000005031a7c23 */ /* 0x042ff20008010088 */
[----:B------:R1:W-:Y:S01]  /*16a40*/  MUFU.TANH R237, R29 ;  /* 0x0000001d00ed7308 */ /* 0x0003e20000002400 */
[C---:B----4-:R-:W-:Y:S09]  /*16a50*/  FFMA.FTZ R30, R3.reuse, UR5, R135 ;  /* 0x00000005031e7c23 */ /* 0x050ff20008010087 */
[----:B------:R4:W-:Y:S01]  /*16a60*/  MUFU.TANH R215, R33 ;  /* 0x0000002100d77308 */ /* 0x0009e20000002400 */
[----:B--2---:R-:W-:Y:S01]  /*16a70*/  FFMA.FTZ R34, R3, UR5, R143 ;  /* 0x0000000503227c23 */ /* 0x004fe2000801008f */
[----:B------:R-:W-:Y:S04]  /*16a80*/  IADD3 R3, R0, 0x10, RZ ;  /* 0x0000001000037810 */ /* 0x000fe80007ffe0ff */
[----:B------:R-:W-:Y:S04]  /*16a90*/  I2FP.F32.S32 R3, R3 ;  /* 0x0000000300037245 */ /* 0x000fe80000201400 */
[----:B------:R2:W-:Y:S01]  /*16aa0*/  MUFU.TANH R16, R38 ;  /* 0x0000002600107308 */ /* 0x0005e20000002400 */
[C---:B-1----:R-:W-:Y:S01]  /*16ab0*/  FFMA.FTZ R29, R2.reuse, UR5, R137 ;  /* 0x00000005021d7c23 */ /* 0x042fe20008010089 */
[C---:B------:R-:W-:Y:S01]  /*16ac0*/  FFMA.FTZ R213, R3.reuse, UR5, R213 ;  /* 0x0000000503d57c23 */ /* 0x040fe200080100d5 */
[C---:B---3--:R-:W-:Y:S07]  /*16ad0*/  FFMA.FTZ R223, R3.reuse, UR5, R223 ;  /* 0x0000000503df7c23 */ /* 0x048fee00080100df */
[----:B------:R-:W1:Y:S01]  /*16ae0*/  MUFU.TANH R221, R22 ;  /* 0x0000001600dd7308 */ /* 0x000e620000002400 */
[C---:B----4-:R-:W-:Y:S09]  /*16af0*/  FFMA.FTZ R33, R2.reuse, UR5, R244 ;  /* 0x0000000502217c23 */ /* 0x050ff200080100f4 */
[----:B------:R-:W3:Y:S01]  /*16b00*/  MUFU.TANH R239, R24 ;  /* 0x0000001800ef7308 */ /* 0x000ee20000002400 */
[----:B--2---:R-:W-:Y:S01]  /*16b10*/  FFMA.FTZ R38, R2, UR5, R242 ;  /* 0x0000000502267c23 */ /* 0x004fe200080100f2 */
[----:B------:R-:W-:Y:S04]  /*16b20*/  IADD3 R2, R0, 0x11, RZ ;  /* 0x0000001100027810 */ /* 0x000fe80007ffe0ff */
[----:B------:R-:W-:Y:S04]  /*16b30*/  I2FP.F32.S32 R2, R2 ;  /* 0x0000000200027245 */ /* 0x000fe80000201400 */
[----:B------:R-:W2:Y:S01]  /*16b40*/  MUFU.TANH R214, R21 ;  /* 0x0000001500d67308 */ /* 0x000ea20000002400 */
[C---:B-1----:R-:W-:Y:S01]  /*16b50*/  FFMA.FTZ R221, R3.reuse, UR5, R221 ;  /* 0x0000000503dd7c23 */ /* 0x042fe200080100dd */
[----:B------:R-:W-:Y:S08]  /*16b60*/  FFMA.FTZ R222, R2, UR5, R222 ;  /* 0x0000000502de7c23 */ /* 0x000ff000080100de */
[----:B------:R-:W1:Y:S01]  /*16b70*/  MUFU.TANH R220, R23 ;  /* 0x0000001700dc7308 */ /* 0x000e620000002400 */
[----:B---3--:R-:W-:Y:S01]  /*16b80*/  FFMA.FTZ R239, R3, UR5, R239 ;  /* 0x0000000503ef7c23 */ /* 0x008fe200080100ef */
[----:B------:R-:W-:Y:S02]  /*16b90*/  I2FP.F32.S32 R3, R4 ;  /* 0x0000000400037245 */ /* 0x000fe40000201400 */
[----:B------:R-:W-:Y:S03]  /*16ba0*/  IADD3 R4, R0, 0x29, RZ ;  /* 0x0000002900047810 */ /* 0x000fe60007ffe0ff */
[C---:B------:R-:W-:Y:S03]  /*16bb0*/  FFMA.FTZ R219, R3.reuse, UR5, R19 ;  /* 0x0000000503db7c23 */ /* 0x040fe60008010013 */
[----:B------:R-:W3:Y:S01]  /*16bc0*/  MUFU.TANH R240, R25 ;  /* 0x0000001900f07308 */ /* 0x000ee20000002400 */
[----:B--2---:R-:W-:Y:S01]  /*16bd0*/  FFMA.FTZ R214, R2, UR5, R214 ;  /* 0x0000000502d67c23 */ /* 0x004fe200080100d6 */
[C---:B------:R-:W-:Y:S01]  /*16be0*/  FFMA.FTZ R238, R3.reuse, UR5, R238 ;  /* 0x0000000503ee7c23 */ /* 0x040fe200080100ee */
[C---:B------:R-:W-:Y:S01]  /*16bf0*/  FFMA.FTZ R212, R3.reuse, UR5, R212 ;  /* 0x0000000503d47c23 */ /* 0x040fe200080100d4 */
[----:B------:R-:W-:Y:S01]  /*16c00*/  FFMA.FTZ R217, R3, UR5, R15 ;  /* 0x0000000503d97c23 */ /* 0x000fe2000801000f */
[----:B------:R-:W-:Y:S05]  /*16c10*/  IADD3 R3, R0, 0x20, RZ ;  /* 0x0000002000037810 */ /* 0x000fea0007ffe0ff */
[----:B------:R-:W2:Y:S01]  /*16c20*/  MUFU.TANH R42, R42 ;  /* 0x0000002a002a7308 */ /* 0x000ea20000002400 */
[----:B------:R-:W-:Y:S01]  /*16c30*/  I2FP.F32.S32 R3, R3 ;  /* 0x0000000300037245 */ /* 0x000fe20000201400 */
[C---:B-1----:R-:W-:Y:S04]  /*16c40*/  FFMA.FTZ R220, R2.reuse, UR5, R220 ;  /* 0x0000000502dc7c23 */ /* 0x042fe800080100dc */
[C---:B------:R-:W-:Y:S01]  /*16c50*/  FFMA.FTZ R11, R3.reuse, UR5, R16 ;  /* 0x00000005030b7c23 */ /* 0x040fe20008010010 */
[----:B------:R-:W-:Y:S03]  /*16c60*/  FFMA.FTZ R248, R3, UR5, R18 ;  /* 0x0000000503f87c23 */ /* 0x000fe60008010012 */
[----:B------:R-:W1:Y:S01]  /*16c70*/  MUFU.TANH R46, R46 ;  /* 0x0000002e002e7308 */ /* 0x000e620000002400 */
[----:B---3--:R-:W-:Y:S01]  /*16c80*/  FFMA.FTZ R240, R2, UR5, R240 ;  /* 0x0000000502f07c23 */ /* 0x008fe200080100f0 */
[----:B------:R-:W-:Y:S01]  /*16c90*/  I2FP.F32.S32 R2, R5 ;  /* 0x0000000500027245 */ /* 0x000fe20000201400 */
[----:B------:R-:W-:Y:S01]  /*16ca0*/  FMUL.FTZ R25, R61, UR8 ;  /* 0x000000083d197c20 */ /* 0x000fe20008410000 */
[----:B------:R-:W-:Y:S03]  /*16cb0*/  IADD3 R5, R0, 0x28, RZ ;  /* 0x0000002800057810 */ /* 0x000fe60007ffe0ff */
[C---:B------:R-:W-:Y:S03]  /*16cc0*/  FFMA.FTZ R216, R2.reuse, UR5, R13 ;  /* 0x0000000502d87c23 */ /* 0x040fe6000801000d */
[----:B------:R3:W-:Y:S01]  /*16cd0*/  MUFU.TANH R139, R62 ;  /* 0x0000003e008b7308 */ /* 0x0007e20000002400 */
[C---:B--2---:R-:W-:Y:S01]  /*16ce0*/  FFMA.FTZ R8, R3.reuse, UR5, R42 ;  /* 0x0000000503087c23 */ /* 0x044fe2000801002a */
[----:B------:R-:W-:Y:S01]  /*16cf0*/  FFMA.FTZ R42, R3, UR5, R12 ;  /* 0x00000005032a7c23 */ /* 0x000fe2000801000c */
[----:B------:R-:W-:Y:S01]  /*16d00*/  I2FP.F32.S32 R3, R5 ;  /* 0x0000000500037245 */ /* 0x000fe20000201400 */
[C---:B------:R-:W-:Y:S01]  /*16d10*/  FFMA.FTZ R218, R2.reuse, UR5, R20 ;  /* 0x0000000502da7c23 */ /* 0x040fe20008010014 */
[C---:B------:R-:W-:Y:S01]  /*16d20*/  FFMA.FTZ R237, R2.reuse, UR5, R237 ;  /* 0x0000000502ed7c23 */ /* 0x040fe200080100ed */
[----:B------:R-:W-:Y:S01]  /*16d30*/  FFMA.FTZ R215, R2, UR5, R215 ;  /* 0x0000000502d77c23 */ /* 0x000fe200080100d7 */
[----:B------:R-:W-:Y:S03]  /*16d40*/  IADD3 R2, R0, 0x21, RZ ;  /* 0x0000002100027810 */ /* 0x000fe60007ffe0ff */
[----:B------:R-:W2:Y:S01]  /*16d50*/  MUFU.TANH R43, R43 ;  /* 0x0000002b002b7308 */ /* 0x000ea20000002400 */
[C---:B-1----:R-:W-:Y:S01]  /*16d60*/  FFMA.FTZ R5, R3.reuse, UR5, R46 ;  /* 0x0000000503057c23 */ /* 0x042fe2000801002e */
[----:B------:R-:W-:Y:S08]  /*16d70*/  I2FP.F32.S32 R2, R2 ;  /* 0x0000000200027245 */ /* 0x000ff00000201400 */
[----:B------:R-:W1:Y:S01]  /*16d80*/  MUFU.TANH R50, R50 ;  /* 0x0000003200327308 */ /* 0x000e620000002400 */
[C---:B------:R-:W-:Y:S01]  /*16d90*/  FFMA.FTZ R6, R2.reuse, UR5, R14 ;  /* 0x0000000502067c23 */ /* 0x040fe2000801000e */
[C---:B------:R-:W-:Y:S04]  /*16da0*/  FFMA.FTZ R246, R2.reuse, UR5, R17 ;  /* 0x0000000502f67c23 */ /* 0x040fe80008010011 */
[----:B---3--:R-:W-:Y:S04]  /*16db0*/  MOV R62, R6 ;  /* 0x00000006003e7202 */ /* 0x008fe80000000f00 */
[----:B------:R-:W3:Y:S01]  /*16dc0*/  MUFU.TANH R48, R48 ;  /* 0x0000003000307308 */ /* 0x000ee20000002400 */
[C---:B--2---:R-:W-:Y:S01]  /*16dd0*/  FFMA.FTZ R6, R2.reuse, UR5, R43 ;  /* 0x0000000502067c23 */ /* 0x044fe2000801002b */
[----:B------:R-:W-:Y:S01]  /*16de0*/  MOV R43, R8 ;  /* 0x00000008002b7202 */ /* 0x000fe20000000f00 */
[----:B------:R-:W-:Y:S01]  /*16df0*/  FFMA.FTZ R8, R2, UR5, R10 ;  /* 0x0000000502087c23 */ /* 0x000fe2000801000a */
[----:B------:R-:W-:Y:S02]  /*16e00*/  I2FP.F32.S32 R2, R4 ;  /* 0x0000000400027245 */ /* 0x000fe40000201400 */
[----:B------:R-:W-:Y:S04]  /*16e10*/  IADD3 R4, R0, 0x38, RZ ;  /* 0x0000003800047810 */ /* 0x000fe80007ffe0ff */
[----:B------:R-:W2:Y:S01]  /*16e20*/  MUFU.TANH R47, R47 ;  /* 0x0000002f002f7308 */ /* 0x000ea20000002400 */
[----:B-1----:R-:W-:Y:S01]  /*16e30*/  FFMA.FTZ R251, R3, UR5, R50 ;  /* 0x0000000503fb7c23 */ /* 0x002fe20008010032 */
[----:B------:R-:W-:Y:S01]  /*16e40*/  MOV R50, R5 ;  /* 0x0000000500327202 */ /* 0x000fe20000000f00 */
[----:B------:R-:W-:Y:S01]  /*16e50*/  FMUL.FTZ R5, R66, UR8 ;  /* 0x0000000842057c20 */ /* 0x000fe20008410000 */
[----:B------:R-:W-:Y:S01]  /*16e60*/  MOV R46, R8 ;  /* 0x00000008002e7202 */ /* 0x000fe20000000f00 */
[----:B------:R-:W-:Y:S05]  /*16e70*/  FMUL.FTZ R8, R67, UR8 ;  /* 0x0000000843087c20 */ /* 0x000fea0008410000 */
[----:B------:R-:W1:Y:S01]  /*16e80*/  MUFU.TANH R45, R45 ;  /* 0x0000002d002d7308 */ /* 0x000e620000002400 */
[C---:B---3--:R-:W-:Y:S01]  /*16e90*/  FFMA.FTZ R244, R3.reuse, UR5, R48 ;  /* 0x0000000503f47c23 */ /* 0x048fe20008010030 */
[----:B------:R-:W-:Y:S01]  /*16ea0*/  MOV R48, R6 ;  /* 0x0000000600307202 */ /* 0x000fe20000000f00 */
[----:B------:R-:W-:Y:S07]  /*16eb0*/  FMUL.FTZ R6, R64, UR8 ;  /* 0x0000000840067c20 */ /* 0x000fee0008410000 */
[----:B------:R-:W3:Y:S01]  /*16ec0*/  MUFU.TANH R49, R49 ;  /* 0x0000003100317308 */ /* 0x000ee20000002400 */
[C---:B--2---:R-:W-:Y:S09]  /*16ed0*/  FFMA.FTZ R252, R2.reuse, UR5, R47 ;  /* 0x0000000502fc7c23 */ /* 0x044ff2000801002f */
[----:B------:R-:W2:Y:S01]  /*16ee0*/  MUFU.TANH R51, R51 ;  /* 0x0000003300337308 */ /* 0x000ea20000002400 */
[C---:B-1----:R-:W-:Y:S09]  /*16ef0*/  FFMA.FTZ R45, R2.reuse, UR5, R45 ;  /* 0x00000005022d7c23 */ /* 0x042ff2000801002d */
[----:B------:R-:W1:Y:S01]  /*16f00*/  MUFU.TANH R54, R54 ;  /* 0x0000003600367308 */ /* 0x000e620000002400 */
[C---:B---3--:R-:W-:Y:S09]  /*16f10*/  FFMA.FTZ R243, R2.reuse, UR5, R49 ;  /* 0x0000000502f37c23 */ /* 0x048ff20008010031 */
[----:B------:R-:W3:Y:S01]  /*16f20*/  MUFU.TANH R58, R58 ;  /* 0x0000003a003a7308 */ /* 0x000ee20000002400 */
[----:B--2---:R-:W-:Y:S01]  /*16f30*/  FFMA.FTZ R247, R2, UR5, R51 ;  /* 0x0000000502f77c23 */ /* 0x004fe20008010033 */
[----:B------:R-:W-:Y:S04]  /*16f40*/  IADD3 R2, R0, 0x30, RZ ;  /* 0x0000003000027810 */ /* 0x000fe80007ffe0ff */
[----:B------:R-:W-:Y:S04]  /*16f50*/  I2FP.F32.S32 R2, R2 ;  /* 0x0000000200027245 */ /* 0x000fe80000201400 */
[----:B------:R-:W2:Y:S01]  /*16f60*/  MUFU.TANH R56, R56 ;  /* 0x0000003800387308 */ /* 0x000ea20000002400 */
[C---:B-1----:R-:W-:Y:S05]  /*16f70*/  FFMA.FTZ R14, R2.reuse, UR5, R54 ;  /* 0x00000005020e7c23 */ /* 0x042fea0008010036 */
[----:B------:R1:W-:Y:S01]  /*16f80*/  STL [R1+0x4], R14 ;  /* 0x0000040e01007387 */ /* 0x0003e20000100800 */
[C---:B---3--:R-:W-:Y:S03]  /*16f90*/  FFMA.FTZ R13, R2.reuse, UR5, R58 ;  /* 0x00000005020d7c23 */ /* 0x048fe6000801003a */
[----:B------:R-:W-:Y:S02]  /*16fa0*/  MUFU.TANH R55, R55 ;  /* 0x0000003700377308 */ /* 0x000fe40000002400 */
[----:B------:R1:W-:Y:S01]  /*16fb0*/  STL [R1+0x14], R13 ;  /* 0x0000140d01007387 */ /* 0x0003e20000100800 */
[C---:B--2---:R-:W-:Y:S07]  /*16fc0*/  FFMA.FTZ R12, R2.reuse, UR5, R56 ;  /* 0x00000005020c7c23 */ /* 0x044fee0008010038 */
[----:B------:R-:W-:Y:S01]  /*16fd0*/  MUFU.TANH R59, R59 ;  /* 0x0000003b003b7308 */ /* 0x000fe20000002400 */
[----:B------:R1:W-:Y:S09]  /*16fe0*/  STL [R1+0x2c], R12 ;  /* 0x00002c0c01007387 */ /* 0x0003f20000100800 */
[----:B------:R-:W-:Y:S10]  /*16ff0*/  MUFU.TANH R60, R60 ;  /* 0x0000003c003c7308 */ /* 0x000ff40000002400 */
[----:B------:R2:W-:Y:S10]  /*17000*/  MUFU.TANH R7, R57 ;  /* 0x0000003900077308 */ /* 0x0005f40000002400 */
[----:B------:R-:W3:Y:S10]  /*17010*/  MUFU.TANH R52, R52 ;  /* 0x0000003400347308 */ /* 0x000ef40000002400 */
[----:B------:R-:W4:Y:S01]  /*17020*/  MUFU.TANH R44, R44 ;  /* 0x0000002c002c7308 */ /* 0x000f220000002400 */
[----:B--2---:R-:W-:Y:S09]  /*17030*/  MOV R57, R11 ;  /* 0x0000000b00397202 */ /* 0x004ff20000000f00 */
[----:B------:R-:W2:Y:S01]  /*17040*/  MUFU.TANH R53, R53 ;  /* 0x0000003500357308 */ /* 0x000ea20000002400 */
[----:B---3--:R-:W-:Y:S01]  /*17050*/  FFMA.FTZ R250, R2, UR5, R52 ;  /* 0x0000000502fa7c23 */ /* 0x008fe20008010034 */
[----:B------:R-:W-:Y:S02]  /*17060*/  I2FP.F32.S32 R2, R4 ;  /* 0x0000000400027245 */ /* 0x000fe40000201400 */
[----:B------:R-:W-:Y:S03]  /*17070*/  FMNMX.FTZ R4, R28, R132, !PT ;  /* 0x000000841c047209 */ /* 0x000fe60007810000 */
[----:B------:R-:W-:Y:S03]  /*17080*/  FFMA.FTZ R60, R2, UR5, R60 ;  /* 0x00000005023c7c23 */ /* 0x000fe6000801003c */
[----:B------:R-:W3:Y:S01]  /*17090*/  MUFU.TANH R5, R5 ;  /* 0x0000000500057308 */ /* 0x000ee20000002400 */
[----:B----4-:R-:W-:Y:S01]  /*170a0*/  FFMA.FTZ R44, R3, UR5, R44 ;  /* 0x00000005032c7c23 */ /* 0x010fe2000801002c */
[----:B------:R-:W-:Y:S01]  /*170b0*/  IADD3 R3, R0, 0x31, RZ ;  /* 0x0000003100037810 */ /* 0x000fe20007ffe0ff */
[----:B------:R-:W-:Y:S01]  /*170c0*/  FFMA.FTZ R139, R2, UR5, R139 ;  /* 0x00000005028b7c23 */ /* 0x000fe2000801008b */
[----:B------:R-:W-:Y:S02]  /*170d0*/  IADD3 R0, R0, 0x39, RZ ;  /* 0x0000003900007810 */ /* 0x000fe40007ffe0ff */
[----:B------:R-:W-:Y:S02]  /*170e0*/  I2FP.F32.S32 R3, R3 ;  /* 0x0000000300037245 */ /* 0x000fe40000201400 */
[----:B------:R-:W-:Y:S02]  /*170f0*/  I2FP.F32.S32 R0, R0 ;  /* 0x0000000000007245 */ /* 0x000fe40000201400 */
[----:B------:R-:W4:Y:S01]  /*17100*/  MUFU.TANH R6, R6 ;  /* 0x0000000600067308 */ /* 0x000f220000002400 */
[C---:B------:R-:W-:Y:S01]  /*17110*/  FFMA.FTZ R11, R3.reuse, UR5, R55 ;  /* 0x00000005030b7c23 */ /* 0x040fe20008010037 */
[C---:B------:R-:W-:Y:S01]  /*17120*/  FFMA.FTZ R10, R3.reuse, UR5, R59 ;  /* 0x00000005030a7c23 */ /* 0x040fe2000801003b */
[C---:B--2---:R-:W-:Y:S01]  /*17130*/  FFMA.FTZ R245, R3.reuse, UR5, R53 ;  /* 0x0000000503f57c23 */ /* 0x044fe20008010035 */
[----:B------:R-:W-:Y:S01]  /*17140*/  FFMA.FTZ R47, R3, UR5, R7 ;  /* 0x00000005032f7c23 */ /* 0x000fe20008010007 */
[----:B------:R-:W-:Y:S01]  /*17150*/  FMNMX.FTZ R3, R31, R133, !PT ;  /* 0x000000851f037209 */ /* 0x000fe20007810000 */
[----:B------:R1:W-:Y:S01]  /*17160*/  STL [R1], R11 ;  /* 0x0000000b01007387 */ /* 0x0003e20000100800 */
[C---:B---3--:R-:W-:Y:S01]  /*17170*/  FFMA.FTZ R249, R2.reuse, UR5, R5 ;  /* 0x0000000502f97c23 */ /* 0x048fe20008010005 */
[----:B------:R-:W-:Y:S02]  /*17180*/  FMNMX.FTZ R5, R39, R140, !PT ;  /* 0x0000008c27057209 */ /* 0x000fe40007810000 */
[----:B------:R-:W2:Y:S01]  /*17190*/  MUFU.TANH R9, R9 ;  /* 0x0000000900097308 */ /* 0x000ea20000002400 */
[----:B------:R1:W-:Y:S04]  /*171a0*/  STL [R1+0xc], R10 ;  /* 0x00000c0a01007387 */ /* 0x0003e80000100800 */
[----:B------:R1:W-:Y:S01]  /*171b0*/  STL [R1+0x28], R60 ;  /* 0x0000283c01007387 */ /* 0x0003e20000100800 */
[----:B----4-:R-:W-:Y:S01]  /*171c0*/  FFMA.FTZ R242, R2, UR5, R6 ;  /* 0x0000000502f27c23 */ /* 0x010fe20008010006 */
[----:B------:R-:W-:Y:S03]  /*171d0*/  FMNMX.FTZ R2, R35, R134, !PT ;  /* 0x0000008623027209 */ /* 0x000fe60007810000 */
[----:B------:R-:W3:Y:S01]  /*171e0*/  MUFU.TANH R8, R8 ;  /* 0x0000000800087308 */ /* 0x000ee20000002400 */
[----:B------:R-:W-:Y:S02]  /*171f0*/  FMNMX.FTZ R6, R32, R4, !PT ;  /* 0x0000000420067209 */ /* 0x000fe40007810000 */
[----:B------:R-:W-:Y:S02]  /*17200*/  FMNMX.FTZ R4, R36, R3, !PT ;  /* 0x0000000324047209 */ /* 0x000fe40007810000 */
[----:B------:R-:W-:Y:S02]  /*17210*/  FMNMX.FTZ R3, R41, R5, !PT ;  /* 0x0000000529037209 */ /* 0x000fe40007810000 */
[----:B------:R-:W-:Y:S03]  /*17220*/  FMNMX.FTZ R2, R37, R2, !PT ;  /* 0x0000000225027209 */ /* 0x000fe60007810000 */
[----:B------:R-:W4:Y:S01]  /*17230*/  MUFU.TANH R25, R25 ;  /* 0x0000001900197308 */ /* 0x000f220000002400 */
[----:B------:R-:W-:Y:S01]  /*17240*/  FMNMX.FTZ R6, R26, R6, !PT ;  /* 0x000000061a067209 */ /* 0x000fe20007810000 */
[----:B--2---:R-:W-:Y:S01]  /*17250*/  FFMA.FTZ R211, R0, UR5, R9 ;  /* 0x0000000500d37c23 */ /* 0x004fe20008010009 */
[----:B------:R-:W-:Y:S02]  /*17260*/  FMNMX.FTZ R3, R40, R3, !PT ;  /* 0x0000000328037209 */ /* 0x000fe40007810000 */
[----:B------:R-:W-:Y:S02]  /*17270*/  FMNMX.FTZ R2, R34, R2, !PT ;  /* 0x0000000222027209 */ /* 0x000fe40007810000 */
[----:B------:R-:W-:Y:S02]  /*17280*/  FMNMX.FTZ R4, R30, R4, !PT ;  /* 0x000000041e047209 */ /* 0x000fe40007810000 */
[----:B------:R-:W-:Y:S01]  /*17290*/  FMNMX.FTZ R6, R27, R6, !PT ;  /* 0x000000061b067209 */ /* 0x000fe20007810000 */
[----:B---3--:R-:W-:Y:S01]  /*172a0*/  FFMA.FTZ R241, R0, UR5, R8 ;  /* 0x0000000500f17c23 */ /* 0x008fe20008010008 */
        /* <DEDUP_REMOVED lines=26> */
[----:B------:R1:W2:Y:S01]  /*17450*/  MUFU.TANH R3, R63 ;  /* 0x0000003f00037308 */ /* 0x0002a20000002400 */
        /* <DEDUP_REMOVED lines=19> */
[----:B-12-4-:R-:W-:Y:S06]  /*17590*/  @P4 BRA `(.L_x_532) ;  /* 0xffffffd400e04947 */ /* 0x016fec000383ffff */
.L_x_531:
[C---:B------:R-:W-:Y:S01]  /*175a0*/  FFMA.FTZ R7, R0.reuse, UR5, R25 ;  /* 0x0000000500077c23 */ /* 0x040fe20008010019 */
[----:B------:R-:W-:Y:S01]  /*175b0*/  FFMA.FTZ R3, R0, UR5, R3 ;  /* 0x0000000500037c23 */ /* 0x000fe20008010003 */
[----:B------:R-:W-:Y:S01]  /*175c0*/  SHFL.BFLY PT, R6, R138, 0x2, 0x1f ;  /* 0x0c401f008a067f89 */ /* 0x000fe200000e0000 */
        /* <DEDUP_REMOVED lines=9> */
[----:B------:R-:W-:Y:S04]  /*17660*/  STL [R1+0xac], R235 ;  /* 0x0000aceb01007387 */ /* 0x000fe80000100800 */
[----:B------:R-:W-:Y:S08]  /*17670*/  SHFL.BFLY PT, R2, R0, 0x2, 0x1f ;  /* 0x0c401f0000027f89 */ /* 0x000ff000000e0000 */
[----:B------:R-:W1:Y:S08]  /*17680*/  SHFL.BFLY PT, R136, R4, 0x2, 0x1f ;  /* 0x0c401f0004887f89 */ /* 0x000e7000000e0000 */
[----:B------:R-:W-:Y:S04]  /*17690*/  STL [R1+0xa8], R234 ;  /* 0x0000a8ea01007387 */ /* 0x000fe80000100800 */
[----:B------:R-:W-:Y:S04]  /*176a0*/  STL [R1+0xa4], R233 ;  /* 0x0000a4e901007387 */ /* 0x000fe80000100800 */
[----:B------:R-:W-:Y:S04]  /*176b0*/  STL [R1+0xa0], R232 ;  /* 0x0000a0e801007387 */ /* 0x000fe80000100800 */
[----:B------:R-:W-:Y:S04]  /*176c0*/  STL [R1+0x9c], R231 ;  /* 0x00009ce701007387 */ /* 0x000fe80000100800 */
[----:B------:R-:W-:Y:S01]  /*176d0*/  STL [R1+0x98], R230 ;  /* 0x000098e601007387 */ /* 0x000fe20000100800 */
[----:B-1----:R-:W-:Y:S03]  /*176e0*/  FMNMX.FTZ R136, R4, R136, !PT ;  /* 0x0000008804887209 */ /* 0x002fe60007810000 */
[----:B------:R-:W-:Y:S01]  /*176f0*/  STL [R1+0x94], R229 ;  /* 0x000094e501007387 */ /* 0x000fe20000100800 */
[----:B------:R-:W-:Y:S02]  /*17700*/  FMNMX.FTZ R138, R138, R6, !PT ;  /* 0x000000068a8a7209 */ /* 0x000fe40007810000 */
[----:B------:R-:W-:Y:S01]  /*17710*/  FMNMX.FTZ R137, R137, R5, !PT ;  /* 0x0000000589897209 */ /* 0x000fe20007810000 */
[----:B------:R-:W-:Y:S01]  /*17720*/  STL [R1+0x90], R224 ;  /* 0x000090e001007387 */ /* 0x000fe20000100800 */
[----:B------:R-:W-:Y:S03]  /*17730*/  FMNMX.FTZ R2, R0, R2, !PT ;  /* 0x0000000200027209 */ /* 0x000fe60007810000 */
[----:B------:R-:W1:Y:S08]  /*17740*/  SHFL.BFLY PT, R6, R138, 0x1, 0x1f ;  /* 0x0c201f008a067f89 */ /* 0x000e7000000e0000 */
[----:B------:R-:W3:Y:S08]  /*17750*/  SHFL.BFLY PT, R5, R137, 0x1, 0x1f ;  /* 0x0c201f0089057f89 */ /* 0x000ef000000e0000 */
[----:B------:R-:W4:Y:S08]  /*17760*/  SHFL.BFLY PT, R4, R2, 0x1, 0x1f ;  /* 0x0c201f0002047f89 */ /* 0x000f3000000e0000 */
[----:B------:R-:W-:Y:S04]  /*17770*/  STL [R1+0x24], R7 ;  /* 0x0000240701007387 */ /* 0x000fe80000100800 */
[----:B------:R-:W2:Y:S08]  /*17780*/  SHFL.BFLY PT, R7, R136, 0x1, 0x1f ;  /* 0x0c201f0088077f89 */ /* 0x000eb000000e0000 */
[----:B------:R-:W2:Y:S01]  /*17790*/  LDSM.16.MT88.4 R20, [R225+0xc000] ;  /* 0x00c00000e114783b */ /* 0x000ea20000004200 */
        /* <DEDUP_REMOVED lines=8> */
[----:B------:R-:W-:Y:S01]  /*17820*/  FMUL.FTZ R4, R138, UR4 ;  /* 0x000000048a047c20 */ /* 0x000fe20008410000 */
[----:B------:R-:W-:Y:S01]  /*17830*/  FMUL.FTZ R208, R137, UR4 ;  /* 0x0000000489d07c20 */ /* 0x000fe20008410000 */
[C---:B------:R-:W-:Y:S01]  /*17840*/  FMUL.FTZ R209, R135.reuse, UR4 ;  /* 0x0000000487d17c20 */ /* 0x040fe20008410000 */
[----:B------:R-:W-:Y:S01]  /*17850*/  FMUL.FTZ R2, R0, UR4 ;  /* 0x0000000400027c20 */ /* 0x000fe20008410000 */
[----:B------:R-:W-:Y:S01]  /*17860*/  FADD.FTZ R0, -R135, R134 ;  /* 0x0000008687007221 */ /* 0x000fe20000010100 */
[----:B--2---:R-:W-:Y:S01]  /*17870*/  FMNMX.FTZ R136, R136, R7, !PT ;  /* 0x0000000788887209 */ /* 0x004fe20007810000 */
[----:B------:R-:W1:Y:S01]  /*17880*/  MUFU.EX2 R133, R5 ;  /* 0x0000000500857308 */ /* 0x000e620000000800 */
[----:B------:R-:W-:Y:S01]  /*17890*/  LDSM.16.MT88.4 R52, [R228+0xc000] ;  /* 0x00c00000e434783b */ /* 0x000fe20000004200 */
[----:B------:R-:W-:Y:S02]  /*178a0*/  FMUL.FTZ R0, R0, UR4 ;  /* 0x0000000400007c20 */ /* 0x000fe40008410000 */
[C---:B------:R-:W-:Y:S06]  /*178b0*/  FMUL.FTZ R210, R136.reuse, UR4 ;  /* 0x0000000488d27c20 */ /* 0x040fec0008410000 */
[----:B------:R2:W3:Y:S10]  /*178c0*/  MUFU.EX2 R134, R2 ;  /* 0x0000000200867308 */ /* 0x0004f40000000800 */
[----:B------:R4:W4:Y:S01]  /*178d0*/  MUFU.EX2 R132, R0 ;  /* 0x0000000000847308 */ /* 0x0009220000000800 */
[C---:B-1----:R-:W-:Y:S01]  /*178e0*/  FMUL.FTZ R16, R133.reuse, R156 ;  /* 0x0000009c85107220 */ /* 0x042fe20000410000 */
[C---:B------:R-:W-:Y:S01]  /*178f0*/  FMUL.FTZ R17, R133.reuse, R157 ;  /* 0x0000009d85117220 */ /* 0x040fe20000410000 */
[----:B------:R-:W-:Y:S01]  /*17900*/  MOV R156, R47 ;  /* 0x0000002f009c7202 */ /* 0x000fe20000000f00 */
[C---:B------:R-:W-:Y:S01]  /*17910*/  FMUL.FTZ R49, R133.reuse, R189 ;  /* 0x000000bd85317220 */ /* 0x040fe20000410000 */
[C---:B------:R-:W-:Y:S01]  /*17920*/  FMUL.FTZ R64, R133.reuse, R204 ;  /* 0x000000cc85407220 */ /* 0x040fe20000410000 */
[C---:B------:R-:W-:Y:S01]  /*17930*/  FMUL.FTZ R65, R133.reuse, R205 ;  /* 0x000000cd85417220 */ /* 0x040fe20000410000 */
[C---:B------:R-:W-:Y:S01]  /*17940*/  FMUL.FTZ R68, R133.reuse, R68 ;  /* 0x0000004485447220 */ /* 0x040fe20000410000 */
[----:B------:R-:W-:Y:S01]  /*17950*/  FMUL.FTZ R69, R133, R69 ;  /* 0x0000004585457220 */ /* 0x000fe20000410000 */
[----:B--2---:R-:W-:Y:S01]  /*17960*/  FADD.FTZ R2, -R136, R140 ;  /* 0x0000008c88027221 */ /* 0x004fe20000010100 */
[C---:B---3--:R-:W-:Y:S01]  /*17970*/  FMUL.FTZ R7, R134.reuse, R151 ;  /* 0x0000009786077220 */ /* 0x048fe20000410000 */
[C---:B------:R-:W-:Y:S01]  /*17980*/  FMUL.FTZ R18, R134.reuse, R158 ;  /* 0x0000009e86127220 */ /* 0x040fe20000410000 */
[C---:B------:R-:W-:Y:S01]  /*17990*/  FMUL.FTZ R51, R134.reuse, R191 ;  /* 0x000000bf86337220 */ /* 0x040fe20000410000 */
[C---:B------:R-:W-:Y:S01]  /*179a0*/  FMUL.FTZ R66, R134.reuse, R206 ;  /* 0x000000ce86427220 */ /* 0x040fe20000410000 */
[C---:B------:R-:W-:Y:S01]  /*179b0*/  FMUL.FTZ R67, R134.reuse, R207 ;  /* 0x000000cf86437220 */ /* 0x040fe20000410000 */
[C---:B------:R-:W-:Y:S01]  /*179c0*/  FMUL.FTZ R70, R134.reuse, R70 ;  /* 0x0000004686467220 */ /* 0x040fe20000410000 */
[----:B------:R-:W-:Y:S01]  /*179d0*/  FMUL.FTZ R71, R134, R71 ;  /* 0x0000004786477220 */ /* 0x000fe20000410000 */
[----:B----4-:R-:W-:Y:S01]  /*179e0*/  FMUL.FTZ R0, R2, UR4 ;  /* 0x0000000402007c20 */ /* 0x010fe20008410000 */
[----:B------:R-:W-:Y:S01]  /*179f0*/  FSEL R2, R4, RZ, P0 ;  /* 0x000000ff04027208 */ /* 0x000fe20000000000 */
[C---:B------:R-:W-:Y:S01]  /*17a00*/  FMUL.FTZ R10, R132.reuse, R146 ;  /* 0x00000092840a7220 */ /* 0x040fe20000410000 */
[----:B------:R-:W-:Y:S01]  /*17a10*/  FSETP.NEU.FTZ.AND P0, PT, R137, -INF , PT ;  /* 0xff8000008900780b */ /* 0x000fe20003f1d000 */
[C---:B------:R-:W-:Y:S01]  /*17a20*/  FMUL.FTZ R11, R132.reuse, R147 ;  /* 0x00000093840b7220 */ /* 0x040fe20000410000 */
[----:B------:R-:W-:Y:S01]  /*17a30*/  FMUL.FTZ R14, R132, R154 ;  /* 0x0000009a840e7220 */ /* 0x000fe20000410000 */
[--C-:B------:R-:W-:Y:S01]  /*17a40*/  FFMA.FTZ R4, R28, UR4, -R2.reuse ;  /* 0x000000041c047c23 */ /* 0x100fe20008010802 */
[----:B------:R-:W-:Y:S01]  /*17a50*/  FSEL R208, R208, RZ, P0 ;  /* 0x000000ffd0d07208 */ /* 0x000fe20000000000 */
[----:B------:R-:W-:Y:S01]  /*17a60*/  FFMA.FTZ R5, R26, UR4, -R2 ;  /* 0x000000041a057c23 */ /* 0x000fe20008010802 */
[----:B------:R-:W-:Y:S01]  /*17a70*/  FSETP.NEU.FTZ.AND P0, PT, R135, -INF , PT ;  /* 0xff8000008700780b */ /* 0x000fe20003f1d000 */
[----:B------:R1:W-:Y:S01]  /*17a80*/  MUFU.EX2 R25, R4 ;  /* 0x0000000400197308 */ /* 0x0003e20000000800 */
[----:B------:R-:W-:Y:S01]  /*17a90*/  FMUL.FTZ R15, R132, R155 ;  /* 0x0000009b840f7220 */ /* 0x000fe20000410000 */
[----:B------:R-:W-:Y:S01]  /*17aa0*/  FFMA.FTZ R6, R30, UR4, -R208 ;  /* 0x000000041e067c23 */ /* 0x000fe200080108d0 */
[----:B------:R-:W-:Y:S01]  /*17ab0*/  FSEL R209, R209, RZ, P0 ;  /* 0x000000ffd1d17208 */ /* 0x000fe20000000000 */
[----:B------:R-:W-:Y:S01]  /*17ac0*/  FMUL.FTZ R26, R132, R162 ;  /* 0x000000a2841a7220 */ /* 0x000fe20000410000 */
[----:B------:R-:W-:Y:S01]  /*17ad0*/  FSETP.NEU.FTZ.AND P0, PT, R136, -INF , PT ;  /* 0xff8000008800780b */ /* 0x000fe20003f1d000 */
[----:B------:R-:W-:Y:S01]  /*17ae0*/  FMUL.FTZ R30, R132, R170 ;  /* 0x000000aa841e7220 */ /* 0x000fe20000410000 */
[----:B------:R-:W-:Y:S03]  /*17af0*/  MOV R155, R42 ;  /* 0x0000002a009b7202 */ /* 0x000fe60000000f00 */
[----:B------:R2:W-:Y:S01]  /*17b00*/  MUFU.EX2 R234, R5 ;  /* 0x0000000500ea7308 */ /* 0x0005e20000000800 */
[----:B------:R-:W-:Y:S01]  /*17b10*/  FSEL R210, R210, RZ, P0 ;  /* 0x000000ffd2d27208 */ /* 0x000fe20000000000 */
[C---:B------:R-:W-:Y:S01]  /*17b20*/  FMUL.FTZ R42, R132.reuse, R178 ;  /* 0x000000b2842a7220 */ /* 0x040fe20000410000 */
[C---:B------:R-:W-:Y:S01]  /*17b30*/  FMUL.FTZ R47, R132.reuse, R187 ;  /* 0x000000bb842f7220 */ /* 0x040fe20000410000 */
[----:B------:R-:W-:Y:S01]  /*17b40*/  MOV R162, R48 ;  /* 0x0000003000a27202 */ /* 0x000fe20000000f00 */
[----:B------:R-:W-:Y:S01]  /*17b50*/  FMUL.FTZ R48, R133, R188 ;  /* 0x000000bc85307220 */ /* 0x000fe20000410000 */
[----:B------:R-:W-:Y:S01]  /*17b60*/  FFMA.FTZ R8, R39, UR4, -R210 ;  /* 0x0000000427087c23 */ /* 0x000fe200080108d2 */
[----:B------:R-:W-:Y:S03]  /*17b70*/  FMUL.FTZ R58, R132, R194 ;  /* 0x000000c2843a7220 */ /* 0x000fe60000410000 */
[----:B------:R3:W-:Y:S01]  /*17b80*/  MUFU.EX2 R233, R6 ;  /* 0x0000000600e97308 */ /* 0x0007e20000000800 */
[----:B-1----:R-:W-:Y:S01]  /*17b90*/  FFMA.FTZ R4, R32, UR4, -R2 ;  /* 0x0000000420047c23 */ /* 0x002fe20008010802 */
[C---:B------:R-:W-:Y:S01]  /*17ba0*/  FMUL.FTZ R59, R132.reuse, R195 ;  /* 0x000000c3843b7220 */ /* 0x040fe20000410000 */
[C---:B------:R-:W-:Y:S01]  /*17bb0*/  FMUL.FTZ R63, R132.reuse, R203 ;  /* 0x000000cb843f7220 */ /* 0x040fe20000410000 */
[C---:B------:R-:W-:Y:S01]  /*17bc0*/  FMUL.FTZ R74, R132.reuse, R74 ;  /* 0x0000004a844a7220 */ /* 0x040fe20000410000 */
[C---:B------:R-:W-:Y:S01]  /*17bd0*/  FMUL.FTZ R75, R132.reuse, R75 ;  /* 0x0000004b844b7220 */ /* 0x040fe20000410000 */
[C---:B------:R-:W-:Y:S01]  /*17be0*/  FMUL.FTZ R78, R132.reuse, R78 ;  /* 0x0000004e844e7220 */ /* 0x040fe20000410000 */
[----:B------:R-:W-:Y:S03]  /*17bf0*/  FMUL.FTZ R79, R132, R79 ;  /* 0x0000004f844f7220 */ /* 0x000fe60000410000 */
[----:B------:R-:W1:Y:S01]  /*17c00*/  MUFU.EX2 R4, R4 ;  /* 0x0000000400047308 */ /* 0x000e620000000800 */
[----:B--2---:R-:W-:Y:S01]  /*17c10*/  FFMA.FTZ R5, R29, UR4, -R208 ;  /* 0x000000041d057c23 */ /* 0x004fe200080108d0 */
[C---:B------:R-:W-:Y:S01]  /*17c20*/  FMUL.FTZ R80, R133.reuse, R80 ;  /* 0x0000005085507220 */ /* 0x040fe20000410000 */
[C---:B------:R-:W-:Y:S01]  /*17c30*/  FMUL.FTZ R81, R133.reuse, R81 ;  /* 0x0000005185517220 */ /* 0x040fe20000410000 */
[C---:B------:R-:W-:Y:S01]  /*17c40*/  FMUL.FTZ R82, R134.reuse, R82 ;  /* 0x0000005286527220 */ /* 0x040fe20000410000 */
[C---:B------:R-:W-:Y:S01]  /*17c50*/  FMUL.FTZ R83, R134.reuse, R83 ;  /* 0x0000005386537220 */ /* 0x040fe20000410000 */
[C---:B------:R-:W-:Y:S01]  /*17c60*/  FMUL.FTZ R84, R133.reuse, R84 ;  /* 0x0000005485547220 */ /* 0x040fe20000410000 */
[C---:B------:R-:W-:Y:S03]  /*17c70*/  FMUL.FTZ R85, R133.reuse, R85 ;  /* 0x0000005585557220 */ /* 0x040fe60000410000 */
[----:B------:R2:W4:Y:S01]  /*17c80*/  MUFU.EX2 R229, R5 ;  /* 0x0000000500e57308 */ /* 0x0005220000000800 */
[C---:B---3--:R-:W-:Y:S01]  /*17c90*/  FMUL.FTZ R6, R134.reuse, R150 ;  /* 0x0000009686067220 */ /* 0x048fe20000410000 */
[C---:B------:R-:W-:Y:S01]  /*17ca0*/  FMUL.FTZ R86, R134.reuse, R86 ;  /* 0x0000005686567220 */ /* 0x040fe20000410000 */
[----:B------:R-:W-:Y:S01]  /*17cb0*/  FMUL.FTZ R87, R134, R87 ;  /* 0x0000005786577220 */ /* 0x000fe20000410000 */
[C---:B------:R-:W-:Y:S01]  /*17cc0*/  FMUL.FTZ R90, R132.reuse, R90 ;  /* 0x0000005a845a7220 */ /* 0x040fe20000410000 */
[C---:B------:R-:W-:Y:S01]  /*17cd0*/  FMUL.FTZ R91, R132.reuse, R91 ;  /* 0x0000005b845b7220 */ /* 0x040fe20000410000 */
[C---:B------:R-:W-:Y:S01]  /*17ce0*/  FMUL.FTZ R94, R132.reuse, R94 ;  /* 0x0000005e845e7220 */ /* 0x040fe20000410000 */
[----:B------:R-:W-:Y:S03]  /*17cf0*/  FMUL.FTZ R95, R132, R95 ;  /* 0x0000005f845f7220 */ /* 0x000fe60000410000 */
[----:B------:R-:W3:Y:S01]  /*17d00*/  MUFU.EX2 R0, R0 ;  /* 0x0000000000007308 */ /* 0x000ee20000000800 */
[----:B-1----:R1:W-:Y:S01]  /*17d10*/  STL [R1+0x34], R4 ;  /* 0x0000340401007387 */ /* 0x0023e20000100800 */
[C---:B------:R-:W-:Y:S01]  /*17d20*/  FMUL.FTZ R96, R133.reuse, R96 ;  /* 0x0000006085607220 */ /* 0x040fe20000410000 */
[C---:B------:R-:W-:Y:S01]  /*17d30*/  FMUL.FTZ R97, R133.reuse, R97 ;  /* 0x0000006185617220 */ /* 0x040fe20000410000 */
[C---:B------:R-:W-:Y:S01]  /*17d40*/  FMUL.FTZ R98, R134.reuse, R98 ;  /* 0x0000006286627220 */ /* 0x040fe20000410000 */
[----:B------:R1:W-:Y:S01]  /*17d50*/  STL [R1+0xb8], R137 ;  /* 0x0000b88901007387 */ /* 0x0003e20000100800 */
[C---:B------:R-:W-:Y:S01]  /*17d60*/  FMUL.FTZ R99, R134.reuse, R99 ;  /* 0x0000006386637220 */ /* 0x040fe20000410000 */
[C---:B------:R-:W-:Y:S03]  /*17d70*/  FMUL.FTZ R100, R133.reuse, R100 ;  /* 0x0000006485647220 */ /* 0x040fe60000410000 */
[----:B------:R1:W-:Y:S01]  /*17d80*/  MUFU.EX2 R32, R8 ;  /* 0x0000000800207308 */ /* 0x0003e20000000800 */
[----:B--2---:R-:W-:Y:S01]  /*17d90*/  FMUL.FTZ R5, R133, R149 ;  /* 0x0000009585057220 */ /* 0x004fe20000410000 */
[----:B----4-:R-:W-:Y:S01]  /*17da0*/  F2FP.BF16.F32.PACK_AB R143, R229, R233 ;  /* 0x000000e9e58f723e */ /* 0x010fe200000010ff */
[----:B------:R-:W-:Y:S01]  /*17db0*/  FMUL.FTZ R101, R133, R101 ;  /* 0x0000006585657220 */ /* 0x000fe20000410000 */
[C---:B------:R-:W-:Y:S01]  /*17dc0*/  FMUL.FTZ R102, R134.reuse, R102 ;  /* 0x0000006686667220 */ /* 0x040fe20000410000 */
[----:B------:R-:W-:Y:S01]  /*17dd0*/  FMUL.FTZ R103, R134, R103 ;  /* 0x0000006786677220 */ /* 0x000fe20000410000 */
        /* <DEDUP_REMOVED lines=11> */
[----:B-1----:R-:W-:Y:S01]  /*17e90*/  FMUL.FTZ R8, R0, R144 ;  /* 0x0000009000087220 */ /* 0x002fe20000410000 */
[--C-:B------:R-:W-:Y:S01]  /*17ea0*/  FFMA.FTZ R4, R27, UR4, -R2.reuse ;  /* 0x000000041b047c23 */ /* 0x100fe20008010802 */
[----:B------:R-:W-:Y:S01]  /*17eb0*/  FMUL.FTZ R27, R132, R163 ;  /* 0x000000a3841b7220 */ /* 0x000fe20000410000 */
[----:B------:R-:W-:Y:S01]  /*17ec0*/  MOV R163, R44 ;  /* 0x0000002c00a37202 */ /* 0x000fe20000000f00 */
[C---:B------:R-:W-:Y:S01]  /*17ed0*/  FMUL.FTZ R44, R0.reuse, R184 ;  /* 0x000000b8002c7220 */ /* 0x040fe20000410000 */
[----:B------:R-:W2:Y:S01]  /*17ee0*/  LDL.LU R137, [R1+0x34] ;  /* 0x0000340001897983 */ /* 0x000ea20000300800 */
[----:B------:R1:W3:Y:S01]  /*17ef0*/  MUFU.EX2 R230, R4 ;  /* 0x0000000400e67308 */ /* 0x0002e20000000800 */
[C---:B------:R-:W-:Y:S01]  /*17f00*/  FMUL.FTZ R73, R0.reuse, R73 ;  /* 0x0000004900497220 */ /* 0x040fe20000410000 */
[C---:B------:R-:W-:Y:S01]  /*17f10*/  FMUL.FTZ R76, R0.reuse, R76 ;  /* 0x0000004c004c7220 */ /* 0x040fe20000410000 */
[----:B------:R4:W-:Y:S01]  /*17f20*/  STL [R1+0xbc], R135 ;  /* 0x0000bc8701007387 */ /* 0x0009e20000100800 */
[C---:B------:R-:W-:Y:S01]  /*17f30*/  FMUL.FTZ R77, R0.reuse, R77 ;  /* 0x0000004d004d7220 */ /* 0x040fe20000410000 */
[C---:B------:R-:W-:Y:S01]  /*17f40*/  FMUL.FTZ R88, R0.reuse, R88 ;  /* 0x0000005800587220 */ /* 0x040fe20000410000 */
[C---:B------:R-:W-:Y:S01]  /*17f50*/  FMUL.FTZ R89, R0.reuse, R89 ;  /* 0x0000005900597220 */ /* 0x040fe20000410000 */
[C---:B------:R-:W-:Y:S01]  /*17f60*/  FMUL.FTZ R92, R0.reuse, R92 ;  /* 0x0000005c005c7220 */ /* 0x040fe20000410000 */
[C---:B------:R-:W-:Y:S01]  /*17f70*/  FMUL.FTZ R93, R0.reuse, R93 ;  /* 0x0000005d005d7220 */ /* 0x040fe20000410000 */
[C---:B------:R-:W-:Y:S01]  /*17f80*/  FMUL.FTZ R104, R0.reuse, R104 ;  /* 0x0000006800687220 */ /* 0x040fe20000410000 */
[----:B------:R-:W-:Y:S01]  /*17f90*/  FMUL.FTZ R105, R0, R105 ;  /* 0x0000006900697220 */ /* 0x000fe20000410000 */
[----:B------:R-:W-:Y:S01]  /*17fa0*/  FFMA.FTZ R152, R213, UR4, -R2 ;  /* 0x00000004d5987c23 */ /* 0x000fe20008010802 */
[----:B------:R-:W-:Y:S01]  /*17fb0*/  FMUL.FTZ R111, R132, R111 ;  /* 0x0000006f846f7220 */ /* 0x000fe20000410000 */
[C---:B------:R-:W-:Y:S01]  /*17fc0*/  FMUL.FTZ R108, R0.reuse, R108 ;  /* 0x0000006c006c7220 */ /* 0x040fe20000410000 */
[----:B------:R-:W-:Y:S01]  /*17fd0*/  FMUL.FTZ R109, R0, R109 ;  /* 0x0000006d006d7220 */ /* 0x000fe20000410000 */
[C---:B------:R-:W-:Y:S01]  /*17fe0*/  FMUL.FTZ R112, R133.reuse, R112 ;  /* 0x0000007085707220 */ /* 0x040fe20000410000 */
[----:B------:R-:W-:Y:S01]  /*17ff0*/  FMUL.FTZ R113, R133, R113 ;  /* 0x0000007185717220 */ /* 0x000fe20000410000 */
[----:B-1----:R-:W-:Y:S01]  /*18000*/  FFMA.FTZ R4, R31, UR4, -R208 ;  /* 0x000000041f047c23 */ /* 0x002fe200080108d0 */
[----:B---3--:R-:W-:Y:S01]  /*18010*/  F2FP.BF16.F32.PACK_AB R142, R230, R234 ;  /* 0x000000eae68e723e */ /* 0x008fe200000010ff */
[----:B------:R-:W-:Y:S01]  /*18020*/  FMUL.FTZ R31, R132, R171 ;  /* 0x000000ab841f7220 */ /* 0x000fe20000410000 */
[C---:B------:R-:W-:Y:S01]  /*18030*/  FMUL.FTZ R114, R134.reuse, R114 ;  /* 0x0000007286727220 */ /* 0x040fe20000410000 */
[----:B------:R1:W3:Y:S01]  /*18040*/  MUFU.EX2 R19, R4 ;  /* 0x0000000400137308 */ /* 0x0002e20000000800 */
[C---:B------:R-:W-:Y:S01]  /*18050*/  FMUL.FTZ R115, R134.reuse, R115 ;  /* 0x0000007386737220 */ /* 0x040fe20000410000 */
        /* <DEDUP_REMOVED lines=12> */
[----:B------:R-:W-:Y:S01]  /*18120*/  FFMA.FTZ R153, R212, UR4, -R2 ;  /* 0x00000004d4997c23 */ /* 0x000fe20008010802 */
[--C-:B------:R-:W-:Y:S01]  /*18130*/  FFMA.FTZ R154, R218, UR4, -R209.reuse ;  /* 0x00000004da9a7c23 */ /* 0x100fe200080108d1 */
[C---:B------:R-:W-:Y:S01]  /*18140*/  FMUL.FTZ R128, R133.reuse, R128 ;  /* 0x0000008085807220 */ /* 0x040fe20000410000 */
[----:B-1----:R-:W-:Y:S01]  /*18150*/  FFMA.FTZ R4, R36, UR4, -R208 ;  /* 0x0000000424047c23 */ /* 0x002fe200080108d0 */
[----:B---3--:R-:W-:Y:S01]  /*18160*/  MOV R158, R19 ;  /* 0x00000013009e7202 */ /* 0x008fe20000000f00 */
[----:B------:R1:W-:Y:S01]  /*18170*/  MUFU.EX2 R201, R153 ;  /* 0x0000009900c97308 */ /* 0x0003e20000000800 */
[----:B------:R-:W-:Y:S01]  /*18180*/  FMUL.FTZ R129, R133, R129 ;  /* 0x0000008185817220 */ /* 0x000fe20000410000 */
[C---:B------:R-:W-:Y:S01]  /*18190*/  FMUL.FTZ R130, R134.reuse, R130 ;  /* 0x0000008286827220 */ /* 0x040fe20000410000 */
[----:B------:R-:W-:Y:S01]  /*181a0*/  FMUL.FTZ R131, R134, R131 ;  /* 0x0000008386837220 */ /* 0x000fe20000410000 */
[----:B------:R-:W-:Y:S01]  /*181b0*/  MOV R189, R163 ;  /* 0x000000a300bd7202 */ /* 0x000fe20000000f00 */
[--C-:B------:R-:W-:Y:S05]  /*181c0*/  FFMA.FTZ R139, R139, UR4, -R209.reuse ;  /* 0x000000048b8b7c23 */ /* 0x100fea00080108d1 */
[----:B------:R3:W4:Y:S10]  /*181d0*/  MUFU.EX2 R138, R4 ;  /* 0x00000004008a7308 */ /* 0x0007340000000800 */
[----:B------:R-:W-:Y:S01]  /*181e0*/  MUFU.EX2 R170, R154 ;  /* 0x0000009a00aa7308 */ /* 0x000fe20000000800 */
[--C-:B-1----:R-:W-:Y:S09]  /*181f0*/  FFMA.FTZ R153, R219, UR4, -R209.reuse ;  /* 0x00000004db997c23 */ /* 0x102ff200080108d1 */
[----:B------:R-:W-:Y:S01]  /*18200*/  MUFU.EX2 R200, R153 ;  /* 0x0000009900c87308 */ /* 0x000fe20000000800 */
[--C-:B---3--:R-:W-:Y:S01]  /*18210*/  FFMA.FTZ R4, R35, UR4, -R209.reuse ;  /* 0x0000000423047c23 */ /* 0x108fe200080108d1 */
[----:B----4-:R-:W-:Y:S01]  /*18220*/  F2FP.BF16.F32.PACK_AB R141, R138, R19 ;  /* 0x000000138a8d723e */ /* 0x010fe200000010ff */
[C---:B------:R-:W-:Y:S01]  /*18230*/  FMUL.FTZ R19, R134.reuse, R159 ;  /* 0x0000009f86137220 */ /* 0x040fe20000410000 */
[----:B------:R-:W-:Y:S01]  /*18240*/  MOV R159, R32 ;  /* 0x00000020009f7202 */ /* 0x000fe20000000f00 */
[----:B------:R-:W-:Y:S05]  /*18250*/  FMUL.FTZ R35, R134, R175 ;  /* 0x000000af86237220 */ /* 0x000fea0000410000 */
[----:B------:R1:W-:Y:S02]  /*18260*/  MUFU.EX2 R28, R4 ;  /* 0x00000004001c7308 */ /* 0x0003e40000000800 */
[--C-:B-1----:R-:W-:Y:S08]  /*18270*/  FFMA.FTZ R4, R37, UR4, -R209.reuse ;  /* 0x0000000425047c23 */ /* 0x102ff000080108d1 */
[----:B------:R1:W3:Y:S02]  /*18280*/  MUFU.EX2 R135, R4 ;  /* 0x0000000400877308 */ /* 0x0002e40000000800 */
[--C-:B-1----:R-:W-:Y:S01]  /*18290*/  FFMA.FTZ R4, R34, UR4, -R209.reuse ;  /* 0x0000000422047c23 */ /* 0x102fe200080108d1 */
[----:B---3--:R-:W-:Y:S01]  /*182a0*/  F2FP.BF16.F32.PACK_AB R145, R135, R28 ;  /* 0x0000001c8791723e */ /* 0x008fe200000010ff */
[----:B------:R-:W-:Y:S06]  /*182b0*/  FMUL.FTZ R34, R134, R174 ;  /* 0x000000ae86227220 */ /* 0x000fec0000410000 */
[----:B------:R1:W-:Y:S02]  /*182c0*/  MUFU.EX2 R235, R4 ;  /* 0x0000000400eb7308 */ /* 0x0003e40000000800 */
[--C-:B-1----:R-:W-:Y:S01]  /*182d0*/  FFMA.FTZ R4, R33, UR4, -R209.reuse ;  /* 0x0000000421047c23 */ /* 0x102fe200080108d1 */
[----:B------:R-:W-:Y:S07]  /*182e0*/  FMUL.FTZ R33, R133, R173 ;  /* 0x000000ad85217220 */ /* 0x000fee0000410000 */
[----:B------:R1:W3:Y:S02]  /*182f0*/  MUFU.EX2 R231, R4 ;  /* 0x0000000400e77308 */ /* 0x0002e40000000800 */
[--C-:B-1----:R-:W-:Y:S01]  /*18300*/  FFMA.FTZ R4, R41, UR4, -R210.reuse ;  /* 0x0000000429047c23 */ /* 0x102fe200080108d2 */
[----:B---3--:R-:W-:Y:S01]  /*18310*/  F2FP.BF16.F32.PACK_AB R147, R231, R235 ;  /* 0x000000ebe793723e */ /* 0x008fe200000010ff */
[----:B------:R-:W-:Y:S06]  /*18320*/  FMUL.FTZ R41, R0, R177 ;  /* 0x000000b100297220 */ /* 0x000fec0000410000 */
[----:B------:R1:W3:Y:S02]  /*18330*/  MUFU.EX2 R236, R4 ;  /* 0x0000000400ec7308 */ /* 0x0002e40000000800 */
[--C-:B-1----:R-:W-:Y:S01]  /*18340*/  FFMA.FTZ R4, R40, UR4, -R210.reuse ;  /* 0x0000000428047c23 */ /* 0x102fe200080108d2 */
[----:B---3--:R-:W-:Y:S01]  /*18350*/  F2FP.BF16.F32.PACK_AB R144, R236, R32 ;  /* 0x00000020ec90723e */ /* 0x008fe200000010ff */
[C---:B------:R-:W-:Y:S01]  /*18360*/  FMUL.FTZ R32, R133.reuse, R172 ;  /* 0x000000ac85207220 */ /* 0x040fe20000410000 */
[C---:B------:R-:W-:Y:S05]  /*18370*/  FMUL.FTZ R40, R0.reuse, R176 ;  /* 0x000000b000287220 */ /* 0x040fea0000410000 */
[----:B------:R1:W-:Y:S01]  /*18380*/  MUFU.EX2 R232, R4 ;  /* 0x0000000400e87308 */ /* 0x0003e20000000800 */
[----:B------:R-:W-:Y:S01]  /*18390*/  MOV R172, R57 ;  /* 0x0000003900ac7202 */ /* 0x000fe20000000f00 */
[----:B------:R-:W-:Y:S01]  /*183a0*/  FMUL.FTZ R57, R0, R193 ;  /* 0x000000c100397220 */ /* 0x000fe20000410000 */
[----:B-1----:R-:W-:Y:S02]  /*183b0*/  FFMA.FTZ R4, R38, UR4, -R210 ;  /* 0x0000000426047c23 */ /* 0x002fe400080108d2 */
[----:B------:R-:W1:Y:S05]  /*183c0*/  LDSM.16.MT88.4 R36, [R226+0xc000] ;  /* 0x00c00000e224783b */ /* 0x000e6a0000004200 */
[----:B------:R3:W4:Y:S02]  /*183d0*/  MUFU.EX2 R24, R4 ;  /* 0x0000000400187308 */ /* 0x0007240000000800 */
[----:B---3--:R-:W-:Y:S01]  /*183e0*/  FMUL.FTZ R4, R133, R148 ;  /* 0x0000009485047220 */ /* 0x008fe20000410000 */
[----:B----4-:R-:W-:Y:S01]  /*183f0*/  F2FP.BF16.F32.PACK_AB R146, R24, R232 ;  /* 0x000000e81892723e */ /* 0x010fe200000010ff */
[----:B------:R-:W3:Y:S01]  /*18400*/  LDSM.16.MT88.4 R148, [R227+0xc000] ;  /* 0x00c00000e394783b */ /* 0x000ee20000004200 */
[----:B------:R-:W-:Y:S01]  /*18410*/  MOV R157, R24 ;  /* 0x00000018009d7202 */ /* 0x000fe20000000f00 */
[----:B------:R-:W-:Y:S01]  /*18420*/  FMUL.FTZ R24, R0, R160 ;  /* 0x000000a000187220 */ /* 0x000fe20000410000 */
[----:B------:R-:W-:Y:S01]  /*18430*/  MOV R160, R46 ;  /* 0x0000002e00a07202 */ /* 0x000fe20000000f00 */
[----:B------:R-:W-:Y:S01]  /*18440*/  FMUL.FTZ R46, R132, R186 ;  /* 0x000000ba842e7220 */ /* 0x000fe20000410000 */
[----:B------:R-:W-:Y:S02]  /*18450*/  MOV R191, R157 ;  /* 0x0000009d00bf7202 */ /* 0x000fe40000000f00 */
[----:B--2---:R-:W-:Y:S07]  /*18460*/  F2FP.BF16.F32.PACK_AB R140, R137, R25 ;  /* 0x00000019898c723e */ /* 0x004fee00000010ff */
[-C--:B------:R-:W-:Y:S06]  /*18470*/  HMMA.16816.F32.BF16 R4, R140, R20.reuse, R4 ;  /* 0x000000148c04723c */ /* 0x080fec0000041804 */
[C---:B------:R-:W-:Y:S06]  /*18480*/  HMMA.16816.F32.BF16 R8, R144.reuse, R20, R8 ;  /* 0x000000149008723c */ /* 0x040fec0000041808 */
[-C--:B------:R-:W-:Y:S05]  /*18490*/  HMMA.16816.F32.BF16 R12, R144, R22.reuse, R12 ;  /* 0x00000016900c723c */ /* 0x080fea000004180c */
[C---:B------:R-:W-:Y:S01]  /*184a0*/  FMUL.FTZ R20, R133.reuse, R164 ;  /* 0x000000a485147220 */ /* 0x040fe20000410000 */
[C---:B------:R-:W-:Y:S05]  /*184b0*/  HMMA.16816.F32.BF16 R16, R140.reuse, R22, R16 ;  /* 0x000000168c10723c */ /* 0x040fea0000041810 */
[C---:B------:R-:W-:Y:S01]  /*184c0*/  FMUL.FTZ R21, R133.reuse, R165 ;  /* 0x000000a585157220 */ /* 0x040fe20000410000 */
[----:B------:R-:W-:Y:S01]  /*184d0*/  MOV R165, R28 ;  /* 0x0000001c00a57202 */ /* 0x000fe20000000f00 */
[C---:B------:R-:W-:Y:S01]  /*184e0*/  FMUL.FTZ R22, R134.reuse, R166 ;  /* 0x000000a686167220 */ /* 0x040fe20000410000 */
[----:B------:R-:W-:Y:S03]  /*184f0*/  FMUL.FTZ R23, R134, R167 ;  /* 0x000000a786177220 */ /* 0x000fe60000410000 */
[----:B------:R-:W-:Y:S01]  /*18500*/  MOV R166, R25 ;  /* 0x0000001900a67202 */ /* 0x000fe20000000f00 */
[C---:B------:R-:W-:Y:S01]  /*18510*/  FMUL.FTZ R25, R0.reuse, R161 ;  /* 0x000000a100197220 */ /* 0x040fe20000410000 */
[----:B------:R-:W-:Y:S01]  /*18520*/  MOV R161, R43 ;  /* 0x0000002b00a17202 */ /* 0x000fe20000000f00 */
[----:B------:R-:W-:Y:S01]  /*18530*/  FMUL.FTZ R28, R0, R168 ;  /* 0x000000a8001c7220 */ /* 0x000fe20000410000 */
[-C--:B-1----:R-:W-:Y:S03]  /*18540*/  HMMA.16816.F32.BF16 R20, R140, R36.reuse, R20 ;  /* 0x000000248c14723c */ /* 0x082fe60000041814 */
[----:B------:R-:W-:Y:S01]  /*18550*/  MOV R164, R45 ;  /* 0x0000002d00a47202 */ /* 0x000fe20000000f00 */
[----:B------:R-:W-:Y:S01]  /*18560*/  FMUL.FTZ R43, R132, R179 ;  /* 0x000000b3842b7220 */ /* 0x000fe20000410000 */
[----:B------:R-:W-:Y:S01]  /*18570*/  FMUL.FTZ R45, R0, R185 ;  /* 0x000000b9002d7220 */ /* 0x000fe20000410000 */
[C---:B------:R-:W-:Y:S05]  /*18580*/  HMMA.16816.F32.BF16 R24, R144.reuse, R36, R24 ;  /* 0x000000249018723c */ /* 0x040fea0000041818 */
[----:B------:R-:W-:Y:S01]  /*18590*/  MOV R163, R164 ;  /* 0x000000a400a37202 */ /* 0x000fe20000000f00 */
[-C--:B------:R-:W-:Y:S01]  /*185a0*/  HMMA.16816.F32.BF16 R28, R144, R38.reuse, R28 ;  /* 0x00000026901c723c */ /* 0x080fe2000004181c */
[----:B------:R-:W2:Y:S04]  /*185b0*/  LDL.LU R164, [R1+0x4] ;  /* 0x0000040001a47983 */ /* 0x000ea80000300800 */
[C---:B------:R-:W-:Y:S01]  /*185c0*/  FMUL.FTZ R36, R133.reuse, R180 ;  /* 0x000000b485247220 */ /* 0x040fe20000410000 */
[C---:B------:R-:W-:Y:S05]  /*185d0*/  HMMA.16816.F32.BF16 R32, R140.reuse, R38, R32 ;  /* 0x000000268c20723c */ /* 0x040fea0000041820 */
[----:B------:R-:W-:Y:S01]  /*185e0*/  FMUL.FTZ R37, R133, R181 ;  /* 0x000000b585257220 */ /* 0x000fe20000410000 */
[----:B------:R-:W-:Y:S01]  /*185f0*/  MOV R167, R50 ;  /* 0x0000003200a77202 */ /* 0x000fe20000000f00 */
[C---:B------:R-:W-:Y:S01]  /*18600*/  FMUL.FTZ R38, R134.reuse, R182 ;  /* 0x000000b686267220 */ /* 0x040fe20000410000 */
[C---:B------:R-:W-:Y:S03]  /*18610*/  FMUL.FTZ R39, R134.reuse, R183 ;  /* 0x000000b786277220 */ /* 0x040fe60000410000 */
[----:B------:R-:W-:Y:S01]  /*18620*/  FMUL.FTZ R50, R134, R190 ;  /* 0x000000be86327220 */ /* 0x000fe20000410000 */
[----:B------:R-:W-:Y:S02]  /*18630*/  MOV R190, R160 ;  /* 0x000000a000be7202 */ /* 0x000fe40000000f00 */
[----:B------:R-:W-:Y:S01]  /*18640*/  MOV R175, R165 ;  /* 0x000000a500af7202 */ /* 0x000fe20000000f00 */
[-C--:B------:R-:W-:Y:S03]  /*18650*/  HMMA.16816.F32.BF16 R36, R140, R52.reuse, R36 ;  /* 0x000000348c24723c */ /* 0x080fe60000041824 */
[----:B------:R-:W-:Y:S01]  /*18660*/  MOV R173, R166 ;  /* 0x000000a600ad7202 */ /* 0x000fe20000000f00 */
[--C-:B------:R-:W-:Y:S01]  /*18670*/  FFMA.FTZ R166, R245, UR4, -R2.reuse ;  /* 0x00000004f5a67c23 */ /* 0x100fe20008010802 */
[----:B------:R-:W-:Y:S01]  /*18680*/  MOV R168, R62 ;  /* 0x0000003e00a87202 */ /* 0x000fe20000000f00 */
[C---:B------:R-:W-:Y:S05]  /*18690*/  HMMA.16816.F32.BF16 R40, R144.reuse, R52, R40 ;  /* 0x000000349028723c */ /* 0x040fea0000041828 */
[----:B------:R-:W-:Y:S01]  /*186a0*/  FMUL.FTZ R62, R132, R202 ;  /* 0x000000ca843e7220 */ /* 0x000fe20000410000 */
[-C--:B------:R-:W-:Y:S01]  /*186b0*/  HMMA.16816.F32.BF16 R44, R144, R54.reuse, R44 ;  /* 0x00000036902c723c */ /* 0x080fe2000004182c */
[----:B------:R1:W-:Y:S04]  /*186c0*/  MUFU.EX2 R202, R152 ;  /* 0x0000009800ca7308 */ /* 0x0003e80000000800 */
[C---:B------:R-:W-:Y:S01]  /*186d0*/  FMUL.FTZ R52, R133.reuse, R196 ;  /* 0x000000c485347220 */ /* 0x040fe20000410000 */
[C---:B------:R-:W-:Y:S05]  /*186e0*/  HMMA.16816.F32.BF16 R48, R140.reuse, R54, R48 ;  /* 0x000000368c30723c */ /* 0x040fea0000041830 */
[----:B------:R-:W-:Y:S01]  /*186f0*/  FMUL.FTZ R53, R133, R197 ;  /* 0x000000c585357220 */ /* 0x000fe20000410000 */
[----:B------:R-:W-:Y:S01]  /*18700*/  MOV R197, R156 ;  /* 0x0000009c00c57202 */ /* 0x000fe20000000f00 */
[C---:B------:R-:W-:Y:S01]  /*18710*/  FMUL.FTZ R54, R134.reuse, R198 ;  /* 0x000000c686367220 */ /* 0x040fe20000410000 */
[----:B------:R-:W-:Y:S03]  /*18720*/  FMUL.FTZ R55, R134, R199 ;  /* 0x000000c786377220 */ /* 0x000fe60000410000 */
[--C-:B------:R-:W-:Y:S01]  /*18730*/  FFMA.FTZ R165, R242, UR4, -R2.reuse ;  /* 0x00000004f2a57c23 */ /* 0x100fe20008010802 */
[----:B-1----:R-:W-:Y:S03]  /*18740*/  FFMA.FTZ R152, R214, UR4, -R2 ;  /* 0x00000004d6987c23 */ /* 0x002fe60008010802 */
[-C--:B---3--:R-:W-:Y:S01]  /*18750*/  HMMA.16816.F32.BF16 R52, R140, R148.reuse, R52 ;  /* 0x000000948c34723c */ /* 0x088fe20000041834 */
[----:B------:R1:W-:Y:S05]  /*18760*/  MUFU.EX2 R180, R152 ;  /* 0x0000009800b47308 */ /* 0x0003ea0000000800 */
[C---:B------:R-:W-:Y:S06]  /*18770*/  HMMA.16816.F32.BF16 R56, R144.reuse, R148, R56 ;  /* 0x000000949038723c */ /* 0x040fec0000041838 */
[-C--:B------:R-:W-:Y:S06]  /*18780*/  HMMA.16816.F32.BF16 R60, R144, R150.reuse, R60 ;  /* 0x00000096903c723c */ /* 0x080fec000004183c */
[C---:B------:R-:W-:Y:S01]  /*18790*/  HMMA.16816.F32.BF16 R64, R140.reuse, R150, R64 ;  /* 0x000000968c40723c */ /* 0x040fe20000041840 */
[----:B------:R-:W3:Y:S04]  /*187a0*/  LDSM.16.MT88.4 R148, [R225+0xe000] ;  /* 0x00e00000e194783b */ /* 0x000ee80000004200 */
[--C-:B-1----:R-:W-:Y:S04]  /*187b0*/  FFMA.FTZ R152, R221, UR4, -R208.reuse ;  /* 0x00000004dd987c23 */ /* 0x102fe800080108d0 */
[----:B------:R1:W-:Y:S02]  /*187c0*/  MUFU.EX2 R178, R152 ;  /* 0x0000009800b27308 */ /* 0x0003e40000000800 */
[--C-:B-1----:R-:W-:Y:S08]  /*187d0*/  FFMA.FTZ R152, R220, UR4, -R208.reuse ;  /* 0x00000004dc987c23 */ /* 0x102ff000080108d0 */
[----:B------:R1:W-:Y:S01]  /*187e0*/  MUFU.EX2 R199, R152 ;  /* 0x0000009800c77308 */ /* 0x0003e20000000800 */
[-C--:B---3--:R-:W-:Y:S06]  /*187f0*/  HMMA.16816.F32.BF16 R68, R140, R148.reuse, R68 ;  /* 0x000000948c44723c */ /* 0x088fec0000041844 */
[C---:B------:R-:W-:Y:S05]  /*18800*/  HMMA.16816.F32.BF16 R72, R144.reuse, R148, R72 ;  /* 0x000000949048723c */ /* 0x040fea0000041848 */
[--C-:B-1----:R-:W-:Y:S01]  /*18810*/  FFMA.FTZ R152, R217, UR4, -R208.reuse ;  /* 0x00000004d9987c23 */ /* 0x102fe200080108d0 */
[-C--:B------:R-:W-:Y:S03]  /*18820*/  HMMA.16816.F32.BF16 R76, R144, R150.reuse, R76 ;  /* 0x00000096904c723c */ /* 0x080fe6000004184c */
[----:B------:R1:W-:Y:S03]  /*18830*/  MUFU.EX2 R220, R152 ;  /* 0x0000009800dc7308 */ /* 0x0003e60000000800 */
[C---:B------:R-:W-:Y:S01]  /*18840*/  HMMA.16816.F32.BF16 R80, R140.reuse, R150, R80 ;  /* 0x000000968c50723c */ /* 0x040fe20000041850 */
[----:B------:R-:W3:Y:S04]  /*18850*/  LDSM.16.MT88.4 R148, [R226+0xe000] ;  /* 0x00e00000e294783b */ /* 0x000ee80000004200 */
[----:B-1----:R-:W-:Y:S04]  /*18860*/  FFMA.FTZ R152, R216, UR4, -R208 ;  /* 0x00000004d8987c23 */ /* 0x002fe800080108d0 */
[----:B------:R-:W-:Y:S01]  /*18870*/  LDSM.16.MT88.4 R216, [R226+0xf800] ;  /* 0x00f80000e2d8783b */ /* 0x000fe20000004200 */
[----:B------:R1:W-:Y:S02]  /*18880*/  MUFU.EX2 R169, R152 ;  /* 0x0000009800a97308 */ /* 0x0003e40000000800 */
[--C-:B-1----:R-:W-:Y:S08]  /*18890*/  FFMA.FTZ R152, R223, UR4, -R209.reuse ;  /* 0x00000004df987c23 */ /* 0x102ff000080108d1 */
[----:B------:R1:W-:Y:S01]  /*188a0*/  MUFU.EX2 R224, R152 ;  /* 0x0000009800e07308 */ /* 0x0003e20000000800 */
[-C--:B---3--:R-:W-:Y:S06]  /*188b0*/  HMMA.16816.F32.BF16 R84, R140, R148.reuse, R84 ;  /* 0x000000948c54723c */ /* 0x088fec0000041854 */
[C---:B------:R-:W-:Y:S06]  /*188c0*/  HMMA.16816.F32.BF16 R88, R144.reuse, R148, R88 ;  /* 0x000000949058723c */ /* 0x040fec0000041858 */
[-C--:B------:R-:W-:Y:S05]  /*188d0*/  HMMA.16816.F32.BF16 R92, R144, R150.reuse, R92 ;  /* 0x00000096905c723c */ /* 0x080fea000004185c */
[--C-:B-1----:R-:W-:Y:S01]  /*188e0*/  FFMA.FTZ R152, R222, UR4, -R209.reuse ;  /* 0x00000004de987c23 */ /* 0x102fe200080108d1 */
[C---:B------:R-:W-:Y:S01]  /*188f0*/  HMMA.16816.F32.BF16 R96, R140.reuse, R150, R96 ;  /* 0x000000968c60723c */ /* 0x040fe20000041860 */
[----:B------:R-:W1:Y:S02]  /*18900*/  LDSM.16.MT88.4 R148, [R228+0xe000] ;  /* 0x00e00000e494783b */ /* 0x000e640000004200 */
[----:B------:R3:W4:Y:S02]  /*18910*/  MUFU.EX2 R182, R152 ;  /* 0x0000009800b67308 */ /* 0x0007240000000800 */
[--C-:B---3--:R-:W-:Y:S08]  /*18920*/  FFMA.FTZ R152, R248, UR4, -R2.reuse ;  /* 0x00000004f8987c23 */ /* 0x108ff00008010802 */
[----:B------:R-:W-:Y:S10]  /*18930*/  MUFU.EX2 R248, R166 ;  /* 0x000000a600f87308 */ /* 0x000ff40000000800 */
[----:B------:R3:W-:Y:S01]  /*18940*/  MUFU.EX2 R196, R152 ;  /* 0x0000009800c47308 */ /* 0x0007e20000000800 */
[-C--:B-1----:R-:W-:Y:S06]  /*18950*/  HMMA.16816.F32.BF16 R100, R140, R148.reuse, R100 ;  /* 0x000000948c64723c */ /* 0x082fec0000041864 */
[C---:B------:R-:W-:Y:S05]  /*18960*/  HMMA.16816.F32.BF16 R104, R144.reuse, R148, R104 ;  /* 0x000000949068723c */ /* 0x040fea0000041868 */
[--C-:B---3--:R-:W-:Y:S01]  /*18970*/  FFMA.FTZ R152, R246, UR4, -R2.reuse ;  /* 0x00000004f6987c23 */ /* 0x108fe20008010802 */
[-C--:B------:R-:W-:Y:S03]  /*18980*/  HMMA.16816.F32.BF16 R108, R144, R150.reuse, R108 ;  /* 0x00000096906c723c */ /* 0x080fe6000004186c */
[----:B------:R1:W-:Y:S02]  /*18990*/  MUFU.EX2 R186, R152 ;  /* 0x0000009800ba7308 */ /* 0x0003e40000000800 */
[----:B------:R-:W-:Y:S01]  /*189a0*/  FFMA.FTZ R148, R215, UR4, -R2 ;  /* 0x00000004d7947c23 */ /* 0x000fe20008010802 */
[C---:B------:R-:W-:Y:S01]  /*189b0*/  HMMA.16816.F32.BF16 R112, R140.reuse, R150, R112 ;  /* 0x000000968c70723c */ /* 0x040fe20000041870 */
[----:B------:R-:W-:Y:S06]  /*189c0*/  LDSM.16.MT88.4 R212, [R225+0xf800] ;  /* 0x00f80000e1d4783b */ /* 0x000fec0000004200 */
[----:B------:R3:W4:Y:S01]  /*189d0*/  MUFU.EX2 R171, R148 ;  /* 0x0000009400ab7308 */ /* 0x0007220000000800 */
[--C-:B-1----:R-:W-:Y:S09]  /*189e0*/  FFMA.FTZ R152, R172, UR4, -R208.reuse ;  /* 0x00000004ac987c23 */ /* 0x102ff200080108d0 */
[----:B------:R1:W-:Y:S01]  /*189f0*/  MUFU.EX2 R187, R152 ;  /* 0x0000009800bb7308 */ /* 0x0003e20000000800 */
[----:B---3--:R-:W3:Y:S01]  /*18a00*/  LDSM.16.MT88.4 R148, [R227+0xe000] ;  /* 0x00e00000e394783b */ /* 0x008ee20000004200 */
[--C-:B-1----:R-:W-:Y:S08]  /*18a10*/  FFMA.FTZ R152, R168, UR4, -R208.reuse ;  /* 0x00000004a8987c23 */ /* 0x102ff000080108d0 */
[----:B------:R1:W-:Y:S01]  /*18a20*/  MUFU.EX2 R179, R152 ;  /* 0x0000009800b37308 */ /* 0x0003e20000000800 */
[--C-:B--2---:R-:W-:Y:S01]  /*18a30*/  FFMA.FTZ R164, R164, UR4, -R208.reuse ;  /* 0x00000004a4a47c23 */ /* 0x104fe200080108d0 */
[----:B-1----:R-:W-:Y:S08]  /*18a40*/  FFMA.FTZ R152, R251, UR4, -R208 ;  /* 0x00000004fb987c23 */ /* 0x002ff000080108d0 */
[----:B------:R1:W-:Y:S01]  /*18a50*/  MUFU.EX2 R176, R152 ;  /* 0x0000009800b07308 */ /* 0x0003e20000000800 */
[-C--:B---3--:R-:W-:Y:S06]  /*18a60*/  HMMA.16816.F32.BF16 R116, R140, R148.reuse, R116 ;  /* 0x000000948c74723c */ /* 0x088fec0000041874 */
[C---:B------:R-:W-:Y:S06]  /*18a70*/  HMMA.16816.F32.BF16 R120, R144.reuse, R148, R120 ;  /* 0x000000949078723c */ /* 0x040fec0000041878 */
[-C--:B------:R-:W-:Y:S01]  /*18a80*/  HMMA.16816.F32.BF16 R124, R144, R150.reuse, R124 ;  /* 0x00000096907c723c */ /* 0x080fe2000004187c */
[----:B------:R-:W2:Y:S04]  /*18a90*/  LDSM.16.MT88.4 R144, [R225+0xc800] ;  /* 0x00c80000e190783b */ /* 0x000ea80000004200 */
[----:B------:R-:W-:Y:S01]  /*18aa0*/  FFMA.FTZ R148, R239, UR4, -R210 ;  /* 0x00000004ef947c23 */ /* 0x000fe200080108d2 */
[----:B------:R-:W-:Y:S03]  /*18ab0*/  HMMA.16816.F32.BF16 R128, R140, R150, R128 ;  /* 0x000000968c80723c */ /* 0x000fe60000041880 */
[----:B------:R3:W-:Y:S02]  /*18ac0*/  MUFU.EX2 R183, R148 ;  /* 0x0000009400b77308 */ /* 0x0007e40000000800 */
[----:B----4-:R-:W-:Y:S01]  /*18ad0*/  F2FP.BF16.F32.PACK_AB R149, R182, R224 ;  /* 0x000000e0b695723e */ /* 0x010fe200000010ff */
[----:B-1----:R-:W-:Y:S01]  /*18ae0*/  FFMA.FTZ R152, R247, UR4, -R208 ;  /* 0x00000004f7987c23 */ /* 0x002fe200080108d0 */
[----:B------:R-:W-:Y:S04]  /*18af0*/  F2FP.BF16.F32.PACK_AB R143, R169, R220 ;  /* 0x000000dca98f723e */ /* 0x000fe800000010ff */
[----:B------:R-:W-:Y:S02]  /*18b00*/  F2FP.BF16.F32.PACK_AB R140, R180, R202 ;  /* 0x000000cab48c723e */ /* 0x000fe400000010ff */
[----:B------:R1:W-:Y:S01]  /*18b10*/  MUFU.EX2 R194, R152 ;  /* 0x0000009800c27308 */ /* 0x0003e20000000800 */
[----:B------:R-:W-:Y:S02]  /*18b20*/  F2FP.BF16.F32.PACK_AB R142, R171, R201 ;  /* 0x000000c9ab8e723e */ /* 0x000fe400000010ff */
[----:B------:R-:W-:Y:S02]  /*18b30*/  F2FP.BF16.F32.PACK_AB R141, R199, R178 ;  /* 0x000000b2c78d723e */ /* 0x000fe400000010ff */
[----:B------:R-:W-:Y:S01]  /*18b40*/  F2FP.BF16.F32.PACK_AB R151, R170, R200 ;  /* 0x000000c8aa97723e */ /* 0x000fe200000010ff */
[--C-:B---3--:R-:W-:Y:S04]  /*18b50*/  FFMA.FTZ R148, R240, UR4, -R210.reuse ;  /* 0x00000004f0947c23 */ /* 0x108fe800080108d2 */
[----:B------:R3:W4:Y:S01]  /*18b60*/  MUFU.EX2 R203, R148 ;  /* 0x0000009400cb7308 */ /* 0x0007220000000800 */
[--C-:B-1----:R-:W-:Y:S09]  /*18b70*/  FFMA.FTZ R152, R161, UR4, -R209.reuse ;  /* 0x00000004a1987c23 */ /* 0x102ff200080108d1 */
[----:B------:R1:W-:Y:S01]  /*18b80*/  MUFU.EX2 R168, R152 ;  /* 0x0000009800a87308 */ /* 0x0003e20000000800 */
[-C--:B--2---:R-:W-:Y:S03]  /*18b90*/  HMMA.16816.F32.BF16 R4, R140, R144.reuse, R4 ;  /* 0x000000908c04723c */ /* 0x084fe60000041804 */
[--C-:B---3--:R-:W-:Y:S06]  /*18ba0*/  FFMA.FTZ R148, R238, UR4, -R210.reuse ;  /* 0x00000004ee947c23 */ /* 0x108fec00080108d2 */
[----:B------:R2:W-:Y:S02]  /*18bb0*/  MUFU.EX2 R188, R148 ;  /* 0x0000009400bc7308 */ /* 0x0005e40000000800 */
[--C-:B-1----:R-:W-:Y:S02]  /*18bc0*/  FFMA.FTZ R152, R162, UR4, -R209.reuse ;  /* 0x00000004a2987c23 */ /* 0x102fe400080108d1 */
[----:B------:R-:W3:Y:S06]  /*18bd0*/  LDL.LU R162, [R1] ;  /* 0x0000000001a27983 */ /* 0x000eec0000300800 */
[----:B------:R1:W-:Y:S01]  /*18be0*/  MUFU.EX2 R184, R152 ;  /* 0x0000009800b87308 */ /* 0x0003e20000000800 */
[----:B------:R-:W3:Y:S04]  /*18bf0*/  LDL.LU R161, [R1+0x14] ;  /* 0x0000140001a17983 */ /* 0x000ee80000300800 */
[----:B------:R-:W3:Y:S01]  /*18c00*/  LDL.LU R160, [R1+0xc] ;  /* 0x00000c0001a07983 */ /* 0x000ee20000300800 */
[----:B--2---:R-:W-:Y:S03]  /*18c10*/  FFMA.FTZ R148, R237, UR4, -R210 ;  /* 0x00000004ed947c23 */ /* 0x004fe600080108d2 */
[----:B------:R-:W2:Y:S01]  /*18c20*/  LDL.LU R174, [R1+0x44] ;  /* 0x0000440001ae7983 */ /* 0x000ea20000300800 */
[----:B------:R4:W4:Y:S03]  /*18c30*/  MUFU.EX2 R221, R148 ;  /* 0x0000009400dd7308 */ /* 0x0009260000000800 */
[----:B------:R-:W2:Y:S01]  /*18c40*/  LDL.LU R172, [R1+0x40] ;  /* 0x0000400001ac7983 */ /* 0x000ea20000300800 */
[--C-:B-1----:R-:W-:Y:S03]  /*18c50*/  FFMA.FTZ R152, R167, UR4, -R209.reuse ;  /* 0x00000004a7987c23 */ /* 0x102fe600080108d1 */
[----:B------:R-:W2:Y:S01]  /*18c60*/  LDL.LU R204, [R1+0x2c] ;  /* 0x00002c0001cc7983 */ /* 0x000ea20000300800 */
[----:B------:R-:W-:Y:S02]  /*18c70*/  FFMA.FTZ R167, R250, UR4, -R2 ;  /* 0x00000004faa77c23 */ /* 0x000fe40008010802 */
[----:B------:R1:W-:Y:S01]  /*18c80*/  MUFU.EX2 R177, R152 ;  /* 0x0000009800b17308 */ /* 0x0003e20000000800 */
[----:B----4-:R-:W-:Y:S09]  /*18c90*/  F2FP.BF16.F32.PACK_AB R148, R203, R183 ;  /* 0x000000b7cb94723e */ /* 0x010ff200000010ff */
[----:B------:R4:W-:Y:S01]  /*18ca0*/  MUFU.EX2 R245, R167 ;  /* 0x000000a700f57308 */ /* 0x0009e20000000800 */
[-C--:B------:R-:W-:Y:S07]  /*18cb0*/  F2FP.BF16.F32.PACK_AB R150, R221, R188.reuse ;  /* 0x000000bcdd96723e */ /* 0x080fee00000010ff */
[C---:B------:R-:W-:Y:S02]  /*18cc0*/  HMMA.16816.F32.BF16 R8, R148.reuse, R144, R8 ;  /* 0x000000909408723c */ /* 0x040fe40000041808 */
[----:B------:R-:W-:Y:S02]  /*18cd0*/  MUFU.EX2 R250, R165 ;  /* 0x000000a500fa7308 */ /* 0x000fe40000000800 */
[--C-:B-1----:R-:W-:Y:S02]  /*18ce0*/  FFMA.FTZ R152, R252, UR4, -R209.reuse ;  /* 0x00000004fc987c23 */ /* 0x102fe400080108d1 */
[-C--:B------:R-:W-:Y:S06]  /*18cf0*/  HMMA.16816.F32.BF16 R12, R148, R146.reuse, R12 ;  /* 0x00000092940c723c */ /* 0x080fec000004180c */
[----:B------:R1:W-:Y:S01]  /*18d00*/  MUFU.EX2 R193, R152 ;  /* 0x0000009800c17308 */ /* 0x0003e20000000800 */
[----:B----4-:R-:W-:Y:S01]  /*18d10*/  MOV R167, R188 ;  /* 0x000000bc00a77202 */ /* 0x010fe20000000f00 */
[C---:B------:R-:W-:Y:S01]  /*18d20*/  HMMA.16816.F32.BF16 R16, R140.reuse, R146, R16 ;  /* 0x000000928c10723c */ /* 0x040fe20000041810 */
[----:B------:R-:W4:Y:S03]  /*18d30*/  LDSM.16.MT88.4 R144, [R226+0xc800] ;  /* 0x00c80000e290783b */ /* 0x000f260000004200 */
[----:B-1----:R-:W-:Y:S04]  /*18d40*/  FFMA.FTZ R152, R155, UR4, -R210 ;  /* 0x000000049b987c23 */ /* 0x002fe800080108d2 */
[----:B------:R1:W-:Y:S02]  /*18d50*/  MUFU.EX2 R185, R152 ;  /* 0x0000009800b97308 */ /* 0x0003e40000000800 */
[----:B-1----:R-:W-:Y:S01]  /*18d60*/  LDSM.16.MT88.4 R152, [R225+0xd000] ;  /* 0x00d00000e198783b */ /* 0x002fe20000004200 */
[-C--:B----4-:R-:W-:Y:S06]  /*18d70*/  HMMA.16816.F32.BF16 R20, R140, R144.reuse, R20 ;  /* 0x000000908c14723c */ /* 0x090fec0000041814 */
        /* <DEDUP_REMOVED lines=19> */
[--C-:B---3--:R-:W-:Y:S01]  /*18eb0*/  FFMA.FTZ R161, R161, UR4, -R209.reuse ;  /* 0x00000004a1a17c23 */ /* 0x108fe200080108d1 */
[--C-:B------:R-:W-:Y:S01]  /*18ec0*/  FFMA.FTZ R160, R160, UR4, -R209.reuse ;  /* 0x00000004a0a07c23 */ /* 0x100fe200080108d1 */
[----:B------:R-:W-:Y:S02]  /*18ed0*/  FFMA.FTZ R209, R3, UR4, -R209 ;  /* 0x0000000403d17c23 */ /* 0x000fe400080108d1 */
[----:B------:R-:W-:Y:S02]  /*18ee0*/  MUFU.EX2 R242, R161 ;  /* 0x000000a100f27308 */ /* 0x000fe40000000800 */
[----:B--2---:R-:W-:Y:S01]  /*18ef0*/  FFMA.FTZ R132, R132, R174, R175 ;  /* 0x000000ae84847223 */ /* 0x004fe200000100af */
[----:B------:R-:W-:Y:S01]  /*18f00*/  MOV R175, R158 ;  /* 0x0000009e00af7202 */ /* 0x000fe20000000f00 */
[----:B------:R-:W-:Y:S01]  /*18f10*/  FFMA.FTZ R133, R133, R172, R173 ;  /* 0x000000ac85857223 */ /* 0x000fe200000100ad */
[----:B------:R-:W-:Y:S02]  /*18f20*/  MOV R173, R159 ;  /* 0x0000009f00ad7202 */ /* 0x000fe40000000f00 */
[----:B------:R-:W-:Y:S01]  /*18f30*/  LDSM.16.MT88.4 R156, [R228+0xd000] ;  /* 0x00d00000e49c783b */ /* 0x000fe20000004200 */
        /* <DEDUP_REMOVED lines=8> */
[-C--:B------:R-:W-:Y:S05]  /*18fc0*/  HMMA.16816.F32.BF16 R108, R148, R146.reuse, R108 ;  /* 0x00000092946c723c */ /* 0x080fea000004186c */
[--C-:B------:R-:W-:Y:S01]  /*18fd0*/  FFMA.FTZ R144, R244, UR4, -R2.reuse ;  /* 0x00000004f4907c23 */ /* 0x100fe20008010802 */
[C---:B------:R-:W-:Y:S01]  /*18fe0*/  HMMA.16816.F32.BF16 R112, R140.reuse, R146, R112 ;  /* 0x000000928c70723c */ /* 0x040fe20000041870 */
[----:B------:R-:W-:Y:S10]  /*18ff0*/  MUFU.EX2 R244, R164 ;  /* 0x000000a400f47308 */ /* 0x000ff40000000800 */
[----:B------:R1:W-:Y:S02]  /*19000*/  MUFU.EX2 R181, R144 ;  /* 0x0000009000b57308 */ /* 0x0003e40000000800 */
[--C-:B-1----:R-:W-:Y:S01]  /*19010*/  FFMA.FTZ R144, R243, UR4, -R2.reuse ;  /* 0x00000004f3907c23 */ /* 0x102fe20008010802 */
[----:B------:R-:W-:Y:S07]  /*19020*/  FFMA.FTZ R2, R211, UR4, -R2 ;  /* 0x00000004d3027c23 */ /* 0x000fee0008010802 */
[----:B------:R-:W-:Y:S10]  /*19030*/  MUFU.EX2 R243, R160 ;  /* 0x000000a000f37308 */ /* 0x000ff40000000800 */
[----:B------:R1:W2:Y:S10]  /*19040*/  MUFU.EX2 R198, R144 ;  /* 0x0000009000c67308 */ /* 0x0002b40000000800 */
[----:B------:R3:W-:Y:S01]  /*19050*/  MUFU.EX2 R251, R2 ;  /* 0x0000000200fb7308 */ /* 0x0007e20000000800 */
[----:B-1----:R-:W1:Y:S01]  /*19060*/  LDSM.16.MT88.4 R144, [R227+0xe800] ;  /* 0x00e80000e390783b */ /* 0x002e620000004200 */
[--C-:B---3--:R-:W-:Y:S07]  /*19070*/  FFMA.FTZ R2, R204, UR4, -R210.reuse ;  /* 0x00000004cc027c23 */ /* 0x108fee00080108d2 */
[----:B------:R-:W-:Y:S01]  /*19080*/  LDSM.16.MT88.4 R204, [R227+0xd800] ;  /* 0x00d80000e3cc783b */ /* 0x000fe20000004200 */
[----:B------:R3:W-:Y:S02]  /*19090*/  MUFU.EX2 R240, R2 ;  /* 0x0000000200f07308 */ /* 0x0007e40000000800 */
[--C-:B---3--:R-:W-:Y:S01]  /*190a0*/  FFMA.FTZ R2, R197, UR4, -R210.reuse ;  /* 0x00000004c5027c23 */ /* 0x108fe200080108d2 */
[----:B------:R-:W-:Y:S07]  /*190b0*/  MOV R197, R191 ;  /* 0x000000bf00c57202 */ /* 0x000fee0000000f00 */
[----:B------:R-:W-:Y:S01]  /*190c0*/  MUFU.EX2 R239, R2 ;  /* 0x0000000200ef7308 */ /* 0x000fe20000000800 */
[-C--:B-1----:R-:W-:Y:S06]  /*190d0*/  HMMA.16816.F32.BF16 R116, R140, R144.reuse, R116 ;  /* 0x000000908c74723c */ /* 0x082fec0000041874 */
[C---:B------:R-:W-:Y:S06]  /*190e0*/  HMMA.16816.F32.BF16 R120, R148.reuse, R144, R120 ;  /* 0x000000909478723c */ /* 0x040fec0000041878 */
[-C--:B------:R-:W-:Y:S01]  /*190f0*/  HMMA.16816.F32.BF16 R124, R148, R146.reuse, R124 ;  /* 0x00000092947c723c */ /* 0x080fe2000004187c */
[----:B------:R-:W1:Y:S04]  /*19100*/  LDSM.16.MT88.4 R148, [R226+0xd000] ;  /* 0x00d00000e294783b */ /* 0x000e680000004200 */
[--C-:B------:R-:W-:Y:S01]  /*19110*/  FFMA.FTZ R144, R190, UR4, -R210.reuse ;  /* 0x00000004be907c23 */ /* 0x100fe200080108d2 */
[----:B------:R-:W-:Y:S03]  /*19120*/  HMMA.16816.F32.BF16 R128, R140, R146, R128 ;  /* 0x000000928c80723c */ /* 0x000fe60000041880 */
[----:B------:R3:W4:Y:S01]  /*19130*/  MUFU.EX2 R252, R144 ;  /* 0x0000009000fc7308 */ /* 0x0007220000000800 */
[----:B------:R-:W4:Y:S01]  /*19140*/  LDL.LU R190, [R1+0x28] ;  /* 0x0000280001be7983 */ /* 0x000f220000300800 */
[----:B------:R-:W-:Y:S02]  /*19150*/  F2FP.BF16.F32.PACK_AB R145, R184, R168 ;  /* 0x000000a8b891723e */ /* 0x000fe400000010ff */
[----:B------:R-:W-:Y:S04]  /*19160*/  F2FP.BF16.F32.PACK_AB R140, R186, R196 ;  /* 0x000000c4ba8c723e */ /* 0x000fe800000010ff */
[----:B--2---:R-:W-:Y:S02]  /*19170*/  F2FP.BF16.F32.PACK_AB R142, R198, R181 ;  /* 0x000000b5c68e723e */ /* 0x004fe400000010ff */
[----:B------:R-:W-:Y:S02]  /*19180*/  F2FP.BF16.F32.PACK_AB R141, R179, R187 ;  /* 0x000000bbb38d723e */ /* 0x000fe400000010ff */
[----:B------:R-:W-:Y:S02]  /*19190*/  F2FP.BF16.F32.PACK_AB R143, R194, R176 ;  /* 0x000000b0c28f723e */ /* 0x000fe400000010ff */
[----:B------:R-:W-:Y:S01]  /*191a0*/  F2FP.BF16.F32.PACK_AB R147, R193, R177 ;  /* 0x000000b1c193723e */ /* 0x000fe200000010ff */
[--C-:B---3--:R-:W-:Y:S04]  /*191b0*/  FFMA.FTZ R144, R189, UR4, -R210.reuse ;  /* 0x00000004bd907c23 */ /* 0x108fe800080108d2 */
[-C--:B------:R-:W-:Y:S01]  /*191c0*/  HMMA.16816.F32.BF16 R4, R140, R152.reuse, R4 ;  /* 0x000000988c04723c */ /* 0x080fe20000041804 */
[----:B------:R-:W2:Y:S01]  /*191d0*/  LDL.LU R189, [R1+0x24] ;  /* 0x0000240001bd7983 */ /* 0x000ea20000300800 */
[----:B------:R3:W-:Y:S03]  /*191e0*/  MUFU.EX2 R192, R144 ;  /* 0x0000009000c07308 */ /* 0x0007e60000000800 */
[----:B------:R-:W2:Y:S04]  /*191f0*/  LDL.LU R174, [R1+0x4c] ;  /* 0x00004c0001ae7983 */ /* 0x000ea80000300800 */
[----:B------:R-:W2:Y:S02]  /*19200*/  LDL.LU R172, [R1+0x50] ;  /* 0x0000500001ac7983 */ /* 0x000ea40000300800 */
[----:B---3--:R-:W-:Y:S01]  /*19210*/  FFMA.FTZ R144, R163, UR4, -R210 ;  /* 0x00000004a3907c23 */ /* 0x008fe200080108d2 */
[--C-:B------:R-:W-:Y:S01]  /*19220*/  FFMA.FTZ R163, R162, UR4, -R208.reuse ;  /* 0x00000004a2a37c23 */ /* 0x100fe200080108d0 */
[--C-:B------:R-:W-:Y:S01]  /*19230*/  FFMA.FTZ R162, R249, UR4, -R208.reuse ;  /* 0x00000004f9a27c23 */ /* 0x100fe200080108d0 */
[----:B------:R-:W-:Y:S01]  /*19240*/  FFMA.FTZ R208, R241, UR4, -R208 ;  /* 0x00000004f1d07c23 */ /* 0x000fe200080108d0 */
[----:B------:R4:W3:Y:S10]  /*19250*/  MUFU.EX2 R195, R144 ;  /* 0x0000009000c37308 */ /* 0x0008f40000000800 */
[----:B------:R1:W-:Y:S10]  /*19260*/  MUFU.EX2 R249, R208 ;  /* 0x000000d000f97308 */ /* 0x0003f40000000800 */
[----:B------:R-:W-:Y:S01]  /*19270*/  MUFU.EX2 R246, R163 ;  /* 0x000000a300f67308 */ /* 0x000fe20000000800 */
[----:B----4-:R-:W-:Y:S02]  /*19280*/  F2FP.BF16.F32.PACK_AB R144, R252, R185 ;  /* 0x000000b9fc90723e */ /* 0x010fe400000010ff */
[----:B---3--:R-:W-:Y:S07]  /*19290*/  F2FP.BF16.F32.PACK_AB R146, R195, R192 ;  /* 0x000000c0c392723e */ /* 0x008fee00000010ff */
[----:B------:R-:W-:Y:S01]  /*192a0*/  MUFU.EX2 R247, R162 ;  /* 0x000000a200f77308 */ /* 0x000fe20000000800 */
[----:B-1----:R-:W-:Y:S01]  /*192b0*/  F2FP.BF16.F32.PACK_AB R208, R239, R240 ;  /* 0x000000f0efd0723e */ /* 0x002fe200000010ff */
[C---:B------:R-:W-:Y:S06]  /*192c0*/  HMMA.16816.F32.BF16 R8, R144.reuse, R152, R8 ;  /* 0x000000989008723c */ /* 0x040fec0000041808 */
[-C--:B------:R-:W-:Y:S02]  /*192d0*/  HMMA.16816.F32.BF16 R12, R144, R154.reuse, R12 ;  /* 0x0000009a900c723c */ /* 0x080fe4000004180c */
[----:B------:R-:W-:Y:S04]  /*192e0*/  MUFU.EX2 R241, R139 ;  /* 0x0000008b00f17308 */ /* 0x000fe80000000800 */
[C---:B------:R-:W-:Y:S01]  /*192f0*/  HMMA.16816.F32.BF16 R16, R140.reuse, R154, R16 ;  /* 0x0000009a8c10723c */ /* 0x040fe20000041810 */
[----:B------:R-:W1:Y:S05]  /*19300*/  LDSM.16.MT88.4 R152, [R227+0xd000] ;  /* 0x00d00000e398783b */ /* 0x000e6a0000004200 */
[----:B------:R3:W4:Y:S01]  /*19310*/  MUFU.EX2 R139, R209 ;  /* 0x000000d1008b7308 */ /* 0x0007220000000800 */
[-C--:B------:R-:W-:Y:S06]  /*19320*/  HMMA.16816.F32.BF16 R20, R140, R148.reuse, R20 ;  /* 0x000000948c14723c */ /* 0x080fec0000041814 */
[C---:B------:R-:W-:Y:S06]  /*19330*/  HMMA.16816.F32.BF16 R24, R144.reuse, R148, R24 ;  /* 0x000000949018723c */ /* 0x040fec0000041818 */
[-C--:B------:R-:W-:Y:S05]  /*19340*/  HMMA.16816.F32.BF16 R28, R144, R150.reuse, R28 ;  /* 0x00000096901c723c */ /* 0x080fea000004181c */
[----:B---3--:R-:W-:Y:S01]  /*19350*/  F2FP.BF16.F32.PACK_AB R209, R243, R242 ;  /* 0x000000f2f3d1723e */ /* 0x008fe200000010ff */
[C---:B------:R-:W-:Y:S01]  /*19360*/  HMMA.16816.F32.BF16 R32, R140.reuse, R150, R32 ;  /* 0x000000968c20723c */ /* 0x040fe20000041820 */
[----:B------:R-:W3:Y:S04]  /*19370*/  LDSM.16.MT88.4 R148, [R225+0xf000] ;  /* 0x00f00000e194783b */ /* 0x000ee80000004200 */
[----:B----4-:R-:W-:Y:S01]  /*19380*/  F2FP.BF16.F32.PACK_AB R211, R139, R241 ;  /* 0x000000f18bd3723e */ /* 0x010fe200000010ff */
        /* <DEDUP_REMOVED lines=15> */
[-C--:B----4-:R-:W-:Y:S06]  /*19480*/  HMMA.16816.F32.BF16 R84, R140, R156.reuse, R84 ;  /* 0x0000009c8c54723c */ /* 0x090fec0000041854 */
        /* <DEDUP_REMOVED lines=11> */
[----:B------:R-:W-:Y:S07]  /*19540*/  HMMA.16816.F32.BF16 R128, R140, R150, R128 ;  /* 0x000000968c80723c */ /* 0x000fee0000041880 */
[----:B------:R-:W-:Y:S04]  /*19550*/  F2FP.BF16.F32.PACK_AB R140, R248, R245 ;  /* 0x000000f5f88c723e */ /* 0x000fe800000010ff */
[----:B------:R-:W-:Y:S02]  /*19560*/  F2FP.BF16.F32.PACK_AB R142, R251, R250 ;  /* 0x000000fafb8e723e */ /* 0x000fe400000010ff */
[----:B------:R-:W-:Y:S02]  /*19570*/  F2FP.BF16.F32.PACK_AB R141, R246, R244 ;  /* 0x000000f4f68d723e */ /* 0x000fe400000010ff */
[----:B------:R-:W-:Y:S07]  /*19580*/  F2FP.BF16.F32.PACK_AB R143, R249, R247 ;  /* 0x000000f7f98f723e */ /* 0x000fee00000010ff */
[-C--:B----4-:R-:W-:Y:S07]  /*19590*/  HMMA.16816.F32.BF16 R148, R140, R156.reuse, R4 ;  /* 0x0000009c8c94723c */ /* 0x090fee0000041804 */
[----:B------:R-:W-:Y:S01]  /*195a0*/  MOV R7, R167 ;  /* 0x000000a700077202 */ /* 0x000fe20000000f00 */
[--C-:B------:R-:W-:Y:S04]  /*195b0*/  FFMA.FTZ R3, R190, UR4, -R210.reuse ;  /* 0x00000004be037c23 */ /* 0x100fe800080108d2 */
[----:B------:R1:W-:Y:S01]  /*195c0*/  MUFU.EX2 R238, R3 ;  /* 0x0000000300ee7308 */ /* 0x0003e20000000800 */
[----:B--2---:R-:W-:Y:S01]  /*195d0*/  FFMA.FTZ R210, R189, UR4, -R210 ;  /* 0x00000004bdd27c23 */ /* 0x004fe200080108d2 */
[----:B-1----:R-:W-:Y:S01]  /*195e0*/  FADD.FTZ R3, R234, R133 ;  /* 0x00000085ea037221 */ /* 0x002fe20000010000 */
[----:B------:R-:W-:Y:S01]  /*195f0*/  LDSM.16.MT88.4 R188, [R228+0xd800] ;  /* 0x00d80000e4bc783b */ /* 0x000fe20000004200 */
[----:B------:R-:W-:Y:S06]  /*19600*/  FFMA.FTZ R134, R134, R174, R175 ;  /* 0x000000ae86867223 */ /* 0x000fec00000100af */
[----:B------:R-:W1:Y:S01]  /*19610*/  MUFU.EX2 R133, R210 ;  /* 0x000000d200857308 */ /* 0x000e620000000800 */
[----:B------:R-:W-:Y:S01]  /*19620*/  FFMA.FTZ R2, R0, R172, R173 ;  /* 0x000000ac00027223 */ /* 0x000fe200000100ad */
[----:B------:R-:W-:Y:S01]  /*19630*/  FADD.FTZ R0, R135, R132 ;  /* 0x0000008487007221 */ /* 0x000fe20000010000 */
[----:B------:R-:W-:Y:S01]  /*19640*/  FADD.FTZ R134, R138, R134 ;  /* 0x000000868a867221 */ /* 0x000fe20000010000 */
[----:B------:R-:W2:Y:S01]  /*19650*/  LDSM.16.MT88.4 R172, [R226+0xd800] ;  /* 0x00d80000e2ac783b */ /* 0x000ea20000004200 */
[----:B------:R-:W-:Y:S01]  /*19660*/  FADD.FTZ R132, R236, R2 ;  /* 0x00000002ec847221 */ /* 0x000fe20000010000 */
[----:B------:R-:W-:Y:S01]  /*19670*/  FADD.FTZ R0, R235, R0 ;  /* 0x00000000eb007221 */ /* 0x000fe20000010000 */
[----:B------:R-:W-:Y:S02]  /*19680*/  FADD.FTZ R2, R233, R134 ;  /* 0x00000086e9027221 */ /* 0x000fe40000010000 */
[----:B------:R-:W-:Y:S01]  /*19690*/  FADD.FTZ R237, R232, R132 ;  /* 0x00000084e8ed7221 */ /* 0x000fe20000010000 */
[----:B------:R-:W-:Y:S01]  /*196a0*/  FADD.FTZ R132, R230, R3 ;  /* 0x00000003e6847221 */ /* 0x000fe20000010000 */
[----:B------:R-:W-:Y:S01]  /*196b0*/  MOV R3, R220 ;  /* 0x000000dc00037202 */ /* 0x000fe20000000f00 */
[----:B------:R-:W3:Y:S01]  /*196c0*/  LDL.LU R135, [R1+0xbc] ;  /* 0x0000bc0001877983 */ /* 0x000ee20000300800 */
[----:B------:R-:W-:Y:S01]  /*196d0*/  FADD.FTZ R0, R231, R0 ;  /* 0x00000000e7007221 */ /* 0x000fe20000010000 */
[----:B------:R-:W-:Y:S01]  /*196e0*/  FADD.FTZ R134, R229, R2 ;  /* 0x00000002e5867221 */ /* 0x000fe20000010000 */
[----:B-1----:R-:W-:Y:S01]  /*196f0*/  F2FP.BF16.F32.PACK_AB R210, R133, R238 ;  /* 0x000000ee85d2723e */ /* 0x002fe200000010ff */
[----:B------:R-:W4:Y:S01]  /*19700*/  LDL.LU R137, [R1+0xb8] ;  /* 0x0000b80001897983 */ /* 0x000f220000300800 */
[----:B------:R-:W-:Y:S03]  /*19710*/  MOV R2, R221 ;  /* 0x000000dd00027202 */ /* 0x000fe60000000f00 */
[----:B------:R-:W1:Y:S02]  /*19720*/  LDSM.16.MT88.4 R220, [R228+0xf800] ;  /* 0x00f80000e4dc783b */ /* 0x000e640000004200 */
[C---:B------:R-:W-:Y:S06]  /*19730*/  HMMA.16816.F32.BF16 R144, R208.reuse, R156, R8 ;  /* 0x0000009cd090723c */ /* 0x040fec0000041808 */
[-C--:B------:R-:W-:Y:S01]  /*19740*/  HMMA.16816.F32.BF16 R152, R208, R158.reuse, R12 ;  /* 0x0000009ed098723c */ /* 0x080fe2000004180c */
[----:B------:R-:W4:Y:S04]  /*19750*/  LDL.LU R138, [R1+0xb4] ;  /* 0x0000b400018a7983 */ /* 0x000f280000300800 */
[----:B------:R1:W5:Y:S01]  /*19760*/  LDL.LU R236, [R1+0xb0] ;  /* 0x0000b00001ec7983 */ /* 0x0003620000300800 */
[C---:B------:R-:W-:Y:S03]  /*19770*/  HMMA.16816.F32.BF16 R156, R140.reuse, R158, R16 ;  /* 0x0000009e8c9c723c */ /* 0x040fe60000041810 */
[----:B------:R1:W5:Y:S02]  /*19780*/  LDL.LU R235, [R1+0xac] ;  /* 0x0000ac0001eb7983 */ /* 0x0003640000300800 */
[----:B------:R-:W-:Y:S02]  /*19790*/  MOV R15, R198 ;  /* 0x000000c6000f7202 */ /* 0x000fe40000000f00 */
[----:B------:R1:W5:Y:S01]  /*197a0*/  LDL.LU R234, [R1+0xa8] ;  /* 0x0000a80001ea7983 */ /* 0x0003620000300800 */
[----:B------:R-:W-:Y:S01]  /*197b0*/  MOV R11, R195 ;  /* 0x000000c3000b7202 */ /* 0x000fe20000000f00 */
[-C--:B--2---:R-:W-:Y:S02]  /*197c0*/  HMMA.16816.F32.BF16 R164, R140, R172.reuse, R20 ;  /* 0x000000ac8ca4723c */ /* 0x084fe40000041814 */
[----:B------:R2:W5:Y:S01]  /*197d0*/  LDL.LU R233, [R1+0xa4] ;  /* 0x0000a40001e97983 */ /* 0x0005620000300800 */
[----:B------:R-:W-:Y:S03]  /*197e0*/  MOV R10, R194 ;  /* 0x000000c2000a7202 */ /* 0x000fe60000000f00 */
[----:B------:R2:W5:Y:S01]  /*197f0*/  LDL.LU R232, [R1+0xa0] ;  /* 0x0000a00001e87983 */ /* 0x0005620000300800 */
[C---:B------:R-:W-:Y:S03]  /*19800*/  HMMA.16816.F32.BF16 R160, R208.reuse, R172, R24 ;  /* 0x000000acd0a0723c */ /* 0x040fe60000041818 */
[----:B------:R2:W5:Y:S01]  /*19810*/  LDL.LU R231, [R1+0x9c] ;  /* 0x00009c0001e77983 */ /* 0x0005620000300800 */
[----:B------:R-:W-:Y:S03]  /*19820*/  MOV R19, R181 ;  /* 0x000000b500137202 */ /* 0x000fe60000000f00 */
[----:B------:R-:W-:Y:S01]  /*19830*/  MOV R26, R169 ;  /* 0x000000a9001a7202 */ /* 0x000fe20000000f00 */
[----:B------:R2:W5:Y:S03]  /*19840*/  LDL.LU R230, [R1+0x98] ;  /* 0x0000980001e67983 */ /* 0x0005660000300800 */
[----:B------:R-:W-:Y:S01]  /*19850*/  MOV R25, R171 ;  /* 0x000000ab00197202 */ /* 0x000fe20000000f00 */
[----:B------:R2:W5:Y:S01]  /*19860*/  LDL.LU R229, [R1+0x94] ;  /* 0x0000940001e57983 */ /* 0x0005620000300800 */
        /* <DEDUP_REMOVED lines=22> */
[----:B------:R-:W2:Y:S01]  /*199d0*/  LDSM.16.MT88.4 R4, [R227+0xf800] ;  /* 0x00f80000e304783b */ /* 0x000ea20000004200 */
        /* <DEDUP_REMOVED lines=11> */
[C---:B------:R-:W-:Y:S04]  /*19a90*/  HMMA.16816.F32.BF16 R176, R208.reuse, R188, R40 ;  /* 0x000000bcd0b0723c */ /* 0x040fe80000041828 */
[----:B------:R-:W-:Y:S01]  /*19aa0*/  MOV R22, R185 ;  /* 0x000000b900167202 */ /* 0x000fe20000000f00 */
[----:B------:R-:W-:Y:S01]  /*19ab0*/  FADD.FTZ R0, R38, R134 ;  /* 0x0000008626007221 */ /* 0x000fe20000010000 */
[----:B------:R-:W-:Y:S01]  /*19ac0*/  MOV R23, R184 ;  /* 0x000000b800177202 */ /* 0x000fe20000000f00 */
[----:B------:R-:W-:Y:S01]  /*19ad0*/  FADD.FTZ R2, R32, R2 ;  /* 0x0000000220027221 */ /* 0x000fe20000010000 */
[----:B------:R-:W-:Y:S03]  /*19ae0*/  MOV R16, R186 ;  /* 0x000000ba00107202 */ /* 0x000fe60000000f00 */
[----:B------:R-:W-:Y:S01]  /*19af0*/  MOV R21, R187 ;  /* 0x000000bb00157202 */ /* 0x000fe20000000f00 */
[----:B------:R-:W-:Y:S01]  /*19b00*/  FADD.FTZ R2, R35, R2 ;  /* 0x0000000223027221 */ /* 0x000fe20000010000 */
[-C--:B------:R-:W-:Y:S03]  /*19b10*/  HMMA.16816.F32.BF16 R184, R208, R190.reuse, R44 ;  /* 0x000000bed0b8723c */ /* 0x080fe6000004182c */
[----:B------:R-:W-:Y:S02]  /*19b20*/  MOV R14, R193 ;  /* 0x000000c1000e7202 */ /* 0x000fe40000000f00 */
[----:B------:R-:W-:Y:S01]  /*19b30*/  MOV R13, R192 ;  /* 0x000000c0000d7202 */ /* 0x000fe20000000f00 */
[C---:B------:R-:W-:Y:S05]  /*19b40*/  HMMA.16816.F32.BF16 R188, R140.reuse, R190, R48 ;  /* 0x000000be8cbc723c */ /* 0x040fea0000041830 */
[----:B------:R-:W-:Y:S02]  /*19b50*/  MOV R20, R196 ;  /* 0x000000c400147202 */ /* 0x000fe40000000f00 */
[----:B------:R-:W-:Y:S02]  /*19b60*/  MOV R3, R197 ;  /* 0x000000c500037202 */ /* 0x000fe40000000f00 */
[-C--:B------:R-:W-:Y:S03]  /*19b70*/  HMMA.16816.F32.BF16 R196, R140, R204.reuse, R52 ;  /* 0x000000cc8cc4723c */ /* 0x080fe60000041834 */
[----:B------:R-:W-:Y:S01]  /*19b80*/  FADD.FTZ R3, R3, R237 ;  /* 0x000000ed03037221 */ /* 0x000fe20000010000 */
[----:B------:R-:W-:Y:S02]  /*19b90*/  MOV R8, R202 ;  /* 0x000000ca00087202 */ /* 0x000fe40000000f00 */
        /* <DEDUP_REMOVED lines=34> */
[----:B------:R-:W-:Y:S01]  /*19dc0*/  FADD.FTZ R2, R21, R2 ;  /* 0x0000000215027221 */ /* 0x000fe20000010000 */
[-C--:B------:R-:W-:Y:S04]  /*19dd0*/  HMMA.16816.F32.BF16 R124, R208, R6.reuse, R124 ;  /* 0x00000006d07c723c */ /* 0x080fe8000004187c */
        /* <DEDUP_REMOVED lines=28> */
[----:B------:R2:W-:Y:S04]  /*19fa0*/  STL [R1+0x44], R5 ;  /* 0x0000440501007387 */ /* 0x0005e80000100800 */
[----:B------:R2:W-:Y:S01]  /*19fb0*/  STL [R1+0x40], R3 ;  /* 0x0000400301007387 */ /* 0x0005e20000100800 */
[----:B---3--:R-:W-:Y:S03]  /*19fc0*/  MOV R134, R135 ;  /* 0x0000008700867202 */ /* 0x008fe60000000f00 */
[----:B------:R2:W-:Y:S01]  /*19fd0*/  STL [R1+0x4c], R2 ;  /* 0x00004c0201007387 */ /* 0x0005e20000100800 */
[----:B----4-:R-:W-:Y:S03]  /*19fe0*/  MOV R133, R137 ;  /* 0x0000008900857202 */ /* 0x010fe60000000f00 */
[----:B------:R2:W-:Y:S01]  /*19ff0*/  STL [R1+0x50], R0 ;  /* 0x0000500001007387 */ /* 0x0005e20000100800 */
[----:B------:R-:W-:Y:S01]  /*1a000*/  MOV R132, R138 ;  /* 0x0000008a00847202 */ /* 0x000fe20000000f00 */
[----:B------:R-:W-:Y:S06]  /*1a010*/  @P4 BRA `(.L_x_530) ;  /* 0xffffffb000944947 */ /* 0x000fec000383ffff */
.L_x_529:
[----:B------:R-:W3:Y:S04]  /*1a020*/  LDL.LU R8, [R1+0x40] ;  /* 0x0000400001087983 */ /* 0x000ee80000300800 */
[----:B------:R-:W4:Y:S04]  /*1a030*/  LDL.LU R7, [R1+0x4c] ;  /* 0x00004c0001077983 */ /* 0x000f280000300800 */
[----:B------:R-:W4:Y:S04]  /*1a040*/  LDL.LU R6, [R1+0x50] ;  /* 0x0000500001067983 */ /* 0x000f280000300800 */
[----:B--2---:R-:W2:Y:S01]  /*1a050*/  LDL.LU R5, [R1+0x44] ;  /* 0x0000440001057983 */ /* 0x004ea20000300800 */
        /* <DEDUP_REMOVED lines=12> */
[----:B-----5:R-:W-:Y:S02]  /*1a120*/  SHF.R.S32.HI R132, RZ, 0x1f, R140 ;  /* 0x0000001fff847819 */ /* 0x020fe4000001148c */
[----:B------:R-:W-:-:S04]  /*1a130*/  SHF.R.S32.HI R141, RZ, 0x1f, R142 ;  /* 0x0000001fff8d7819 */ /* 0x000fc8000001148e */
[----:B------:R-:W-:Y:S01]  /*1a140*/  LEA.HI R141, R141, R142, RZ, 0x3 ;  /* 0x0000008e8d8d7211 */ /* 0x000fe200078f18ff */
[----:B---3--:R-:W1:Y:S04]  /*1a150*/  SHFL.BFLY PT, R2, R8, 0x2, 0x1f ;  /* 0x0c401f0008027f89 */ /* 0x008e6800000e0000 */
[----:B----4-:R-:W3:Y:S04]  /*1a160*/  SHFL.BFLY PT, R4, R7, 0x2, 0x1f ;  /* 0x0c401f0007047f89 */ /* 0x010ee800000e0000 */
[----:B------:R-:W4:Y:S04]  /*1a170*/  SHFL.BFLY PT, R3, R6, 0x2, 0x1f ;  /* 0x0c401f0006037f89 */ /* 0x000f2800000e0000 */
[----:B--2---:R-:W2:Y:S01]  /*1a180*/  SHFL.BFLY PT, R0, R5, 0x2, 0x1f ;  /* 0x0c401f0005007f89 */ /* 0x004ea200000e0000 */
[----:B-1----:R-:W-:Y:S01]  /*1a190*/  FADD.FTZ R2, R2, R8 ;  /* 0x0000000802027221 */ /* 0x002fe20000010000 */
[----:B---3--:R-:W-:-:S04]  /*1a1a0*/  FADD.FTZ R4, R4, R7 ;  /* 0x0000000704047221 */ /* 0x008fc80000010000 */
[----:B------:R-:W1:Y:S01]  /*1a1b0*/  SHFL.BFLY PT, R8, R2, 0x1, 0x1f ;  /* 0x0c201f0002087f89 */ /* 0x000e6200000e0000 */
[----:B----4-:R-:W-:-:S03]  /*1a1c0*/  FADD.FTZ R3, R3, R6 ;  /* 0x0000000603037221 */ /* 0x010fc60000010000 */
[----:B------:R-:W3:Y:S01]  /*1a1d0*/  SHFL.BFLY PT, R7, R4, 0x1, 0x1f ;  /* 0x0c201f0004077f89 */ /* 0x000ee200000e0000 */
[----:B--2---:R-:W-:-:S03]  /*1a1e0*/  FADD.FTZ R0, R0, R5 ;  /* 0x0000000500007221 */ /* 0x004fc60000010000 */
[----:B------:R-:W2:Y:S04]  /*1a1f0*/  SHFL.BFLY PT, R6, R3, 0x1, 0x1f ;  /* 0x0c201f0003067f89 */ /* 0x000ea800000e0000 */
[----:B------:R-:W4:Y:S01]  /*1a200*/  SHFL.BFLY PT, R5, R0, 0x1, 0x1f ;  /* 0x0c201f0000057f89 */ /* 0x000f2200000e0000 */
[----:B-1----:R-:W-:Y:S01]  /*1a210*/  FADD.FTZ R2, R2, R8 ;  /* 0x0000000802027221 */ /* 0x002fe20000010000 */
[----:B---3--:R-:W-:-:S04]  /*1a220*/  FADD.FTZ R133, R4, R7 ;  /* 0x0000000704857221 */ /* 0x008fc80000010000 */
[----:B------:R-:W-:Y:S02]  /*1a230*/  FSETP.NE.FTZ.AND P6, PT, R2, RZ, PT ;  /* 0x000000ff0200720b */ /* 0x000fe40003fd5000 */
[----:B------:R-:W-:Y:S01]  /*1a240*/  LOP3.LUT R7, R141, 0xfffffff8, RZ, 0xc0, !PT ;  /* 0xfffffff88d077812 */ /* 0x000fe200078ec0ff */
[----:B--2---:R-:W-:Y:S01]  /*1a250*/  FADD.FTZ R134, R3, R6 ;  /* 0x0000000603867221 */ /* 0x004fe20000010000 */
[-C--:B------:R-:W-:Y:S02]  /*1a260*/  LEA.HI R3, R132, R140.reuse, RZ, 0x2 ;  /* 0x0000008c84037211 */ /* 0x080fe400078f10ff */
[----:B------:R-:W-:Y:S01]  /*1a270*/  FSETP.NE.FTZ.AND P3, PT, R133, RZ, PT ;  /* 0x000000ff8500720b */ /* 0x000fe20003f75000 */
        /* <DEDUP_REMOVED lines=11> */
[----:B------:R-:W-:Y:S02]  /*1a330*/  IADD3 R142, -R7, R142, RZ ;  /* 0x0000008e078e7210 */ /* 0x000fe40007ffe1ff */
[----:B------:R-:W-:Y:S02]  /*1a340*/  LEA.HI R6, R6, R4, RZ, 0x3 ;  /* 0x0000000406067211 */ /* 0x000fe400078f18ff */
[----:B------:R-:W-:Y:S01]  /*1a350*/  SHF.R.S32.HI R8, RZ, 0x3, R132 ;  /* 0x00000003ff087819 */ /* 0x000fe20000011484 */
[----:B-1----:R-:W-:Y:S01]  /*1a360*/  FMUL.FTZ R148, R0, R148 ;  /* 0x0000009400947220 */ /* 0x002fe20000410000 */
[----:B------:R-:W-:Y:S01]  /*1a370*/  LOP3.LUT R6, R6, 0xfffffff8, RZ, 0xc0, !PT ;  /* 0xfffffff806067812 */ /* 0x000fe200078ec0ff */
        /* <DEDUP_REMOVED lines=33> */
[----:B------:R-:W-:Y:S01]  /*1a590*/  ISETP.GE.AND P0, PT, R8, UR6, PT ;  /* 0x0000000608007c0c */ /* 0x000fe2000bf06270 */
[----:B------:R-:W1:Y:S01]  /*1a5a0*/  @P6 LDC R6, c[0x0][0x2e8] ;  /* 0x0000ba00ff066b82 */ /* 0x000e620000000800 */
[C---:B------:R-:W-:Y:S01]  /*1a5b0*/  SHF.L.U32 R21, R0.reuse, 0x6, RZ ;  /* 0x0000000600157819 */ /* 0x040fe200000006ff */
[----:B------:R-:W2:Y:S01]  /*1a5c0*/  @P3 MUFU.RCP R3, R133 ;  /* 0x0000008500033308 */ /* 0x000ea20000001000 */
[----:B------:R-:W-:Y:S02]  /*1a5d0*/  R2P PR, R0, 0x6 ;  /* 0x0000000600007804 */ /* 0x000fe40000000000 */
[----:B------:R-:W-:Y:S02]  /*1a5e0*/  SHF.R.S32.HI R80, RZ, 0x5, R5 ;  /* 0x00000005ff507819 */ /* 0x000fe40000011405 */
[----:B------:R-:W-:-:S02]  /*1a5f0*/  LOP3.LUT R21, R21, 0x1c0, RZ, 0xc0, !PT ;  /* 0x000001c015157812 */ /* 0x000fc400078ec0ff */
[----:B------:R-:W-:Y:S02]  /*1a600*/  PLOP3.LUT P5, PT, PT, PT, UP0, 0x80, 0x0 ;  /* 0x000000000000781c */ /* 0x000fe40003faf008 */
[----:B------:R-:W-:Y:S02]  /*1a610*/  LOP3.LUT R4, R0, 0x1, RZ, 0xc0, !PT ;  /* 0x0000000100047812 */ /* 0x000fe400078ec0ff */
[----:B------:R3:W4:Y:S01]  /*1a620*/  @P6 MUFU.LG2 R0, R2 ;  /* 0x0000000200006308 */ /* 0x0007220000000c00 */
[----:B------:R-:W-:Y:S02]  /*1a630*/  LEA R5, R80, R9, 0x9 ;  /* 0x0000000950057211 */ /* 0x000fe400078e48ff */
[----:B------:R-:W-:Y:S02]  /*1a640*/  LEA.HI R21, R21, R21, RZ, 0x1d ;  /* 0x0000001515157211 */ /* 0x000fe400078fe8ff */
[----:B------:R-:W-:Y:S01]  /*1a650*/  MOV R81, 0x20 ;  /* 0x0000002000517802 */ /* 0x000fe20000000f00 */
[----:B--2---:R-:W-:Y:S01]  /*1a660*/  FMUL.FTZ R150, R3, R150 ;  /* 0x0000009603967220 */ /* 0x004fe20000410000 */
[----:B------:R-:W-:Y:S01]  /*1a670*/  LEA R21, R5, R21, 0x1 ;  /* 0x0000001505157211 */ /* 0x000fe200078e08ff */
[C---:B------:R-:W-:Y:S01]  /*1a680*/  FMUL.FTZ R151, R3.reuse, R151 ;  /* 0x0000009703977220 */ /* 0x040fe20000410000 */
[C---:B------:R-:W-:Y:S01]  /*1a690*/  FMUL.FTZ R158, R3.reuse, R158 ;  /* 0x0000009e039e7220 */ /* 0x040fe20000410000 */
[----:B------:R-:W-:Y:S01]  /*1a6a0*/  FMUL.FTZ R159, R3, R159 ;  /* 0x0000009f039f7220 */ /* 0x000fe20000410000 */
[----:B------:R-:W-:Y:S01]  /*1a6b0*/  LEA R21, R21, UR4, 0x1 ;  /* 0x0000000415157c11 */ /* 0x000fe2000f8e08ff */
[C---:B------:R-:W-:Y:S01]  /*1a6c0*/  FMUL.FTZ R166, R3.reuse, R166 ;  /* 0x000000a603a67220 */ /* 0x040fe20000410000 */
[C---:B------:R-:W-:Y:S01]  /*1a6d0*/  FMUL.FTZ R167, R3.reuse, R167 ;  /* 0x000000a703a77220 */ /* 0x040fe20000410000 */
[C---:B------:R-:W-:Y:S01]  /*1a6e0*/  FMUL.FTZ R174, R3.reuse, R174 ;  /* 0x000000ae03ae7220 */ /* 0x040fe20000410000 */
[----:B------:R-:W-:Y:S01]  /*1a6f0*/  FMUL.FTZ R175, R3, R175 ;  /* 0x000000af03af7220 */ /* 0x000fe20000410000 */
[----:B------:R-:W-:-:S02]  /*1a700*/  ISETP.NE.U32.AND P4, PT, R4, 0x1, PT ;  /* 0x000000010400780c */ /* 0x000fc40003f85070 */
[----:B------:R-:W-:Y:S02]  /*1a710*/  SEL R81, R81, 0xffffffe0, !P1 ;  /* 0xffffffe051517807 */ /* 0x000fe40004800000 */
[----:B------:R-:W-:Y:S01]  /*1a720*/  SEL R67, R67, 0xffffffc0, !P2 ;  /* 0xffffffc043437807 */ /* 0x000fe20005000000 */
[----:B---34-:R-:W-:Y:S08]  /*1a730*/  @P5 BRA `(.L_x_533) ;  /* 0x00000000001c5947 */ /* 0x018ff00003800000 */
[----:B------:R-:W2:Y:S01]  /*1a740*/  S2UR UR9, SR_CTAID.Y ;  /* 0x00000000000979c3 */ /* 0x000ea20000002600 */
[----:B------:R-:W-:Y:S01]  /*1a750*/  ULDC.64 UR4, c[0x0][0x290] ;  /* 0x0000a40000047ab9 */ /* 0x000fe20000000a00 */
[----:B--2---:R-:W-:Y:S02]  /*1a760*/  USHF.R.S32.HI UR8, URZ, 0x1f, UR9 ;  /* 0x0000001f3f087899 */ /* 0x004fe40008011409 */
[----:B------:R-:W-:Y:S02]  /*1a770*/  UIMAD.WIDE.U32 UR10, UR9, UR4, URZ ;  /* 0x00000004090a72a5 */ /* 0x000fe4000f8e003f */
[----:B------:R-:W-:-:S04]  /*1a780*/  UIMAD UR8, UR8, UR4, URZ ;  /* 0x00000004080872a4 */ /* 0x000fc8000f8e023f */
[----:B------:R-:W-:-:S04]  /*1a790*/  UIMAD UR8, UR9, UR5, UR8 ;  /* 0x00000005090872a4 */ /* 0x000fc8000f8e0208 */
[----:B------:R-:W-:-:S12]  /*1a7a0*/  UIADD3 UR8, UR11, UR8, URZ ;  /* 0x000000080b087290 */ /* 0x000fd8000fffe03f */
.L_x_533:
        /* <DEDUP_REMOVED lines=24> */
.L_x_534:
        /* <DEDUP_REMOVED lines=161> */
[----:B------:R-:W-:Y:S01]  /*1b340*/  STS [R5], R16 ;  /* 0x0000001005007388 */ /* 0x000fe20000000800 */
        /* <DEDUP_REMOVED lines=13> */
[----:B------:R1:W-:Y:S01]  /*1b420*/  STS [R5+0x2000], R24 ;  /* 0x0020001805007388 */ /* 0x0003e20000000800 */
        /* <DEDUP_REMOVED lines=29> */
[----:B------:R-:W-:Y:S02]  /*1b600*/  SHF.R.S32.HI R16, RZ, 0x3, R141 ;  /* 0x00000003ff107819 */ /* 0x000fe4000001148d */
[----:B------:R-:W-:Y:S01]  /*1b610*/  MOV R18, 0x7f800000 ;  /* 0x7f80000000127802 */ /* 0x000fe20000000f00 */
[----:B------:R-:W-:Y:S01]  /*1b620*/  STS [R21+0x4000], R51 ;  /* 0x0040003315007388 */ /* 0x000fe20000000800 */
[----:B------:R-:W-:-:S02]  /*1b630*/  MOV R19, 0x7f800000 ;  /* 0x7f80000000137802 */ /* 0x000fc40000000f00 */
[----:B-1----:R-:W-:Y:S01]  /*1b640*/  SHF.L.U32 R24, R142, 0x3, RZ ;  /* 0x000000038e187819 */ /* 0x002fe200000006ff */
[----:B------:R-:W-:Y:S04]  /*1b650*/  STS [R21+0x4400], R50 ;  /* 0x0044003215007388 */ /* 0x000fe80000000800 */
        /* <DEDUP_REMOVED lines=17> */
[----:B------:R-:W-:Y:S01]  /*1b770*/  STS [R5+0x4400], R30 ;  /* 0x0044001e05007388 */ /* 0x000fe20000000800 */
[----:B-1----:R-:W-:Y:S01]  /*1b780*/  @P1 MOV R0, 0x1 ;  /* 0x0000000100001802 */ /* 0x002fe20000000f00 */
        /* <DEDUP_REMOVED lines=47> */
[----:B------:R-:W-:Y:S02]  /*1ba80*/  SHF.R.S32.HI R2, RZ, 0x1f, R80 ;  /* 0x0000001fff027819 */ /* 0x000fe40000011450 */
[----:B------:R-:W-:Y:S02]  /*1ba90*/  P2R R21, PR, RZ, 0x1 ;  /* 0x00000001ff157803 */ /* 0x000fe40000000000 */
[----:B------:R-:W-:Y:S02]  /*1baa0*/  LEA.HI R2, R2, R80, RZ, 0x2 ;  /* 0x0000005002027211 */ /* 0x000fe400078f10ff */
[----:B------:R-:W-:Y:S02]  /*1bab0*/  P2R R20, PR, RZ, 0x2 ;  /* 0x00000002ff147803 */ /* 0x000fe40000000000 */
        /* <DEDUP_REMOVED lines=48> */
.L_x_536:
[----:B------:R-:W-:Y:S05]  /*1bdc0*/  BSYNC B0 ;  /* 0x0000000000007941 */ /* 0x000fea0003800000 */
.L_x_535:
[----:B------:R1:W5:Y:S01]  /*1bdd0*/  LDL R25, [R1+0x48] ;  /* 0x0000480001197983 */ /* 0x0003620000100800 */
[C---:B--2---:R-:W-:Y:S01]  /*1bde0*/  VIADD R3, R16.reuse, 0x40 ;  /* 0x0000004010037836 */ /* 0x044fe20000000000 */
[----:B------:R-:W-:Y:S01]  /*1bdf0*/  SHF.R.S32.HI R4, RZ, 0x1f, R24 ;  /* 0x0000001fff047819 */ /* 0x000fe20000011418 */
[----:B------:R-:W-:Y:S01]  /*1be00*/  VIADD R0, R16, 0x50 ;  /* 0x0000005010007836 */ /* 0x000fe20000000000 */
[----:B------:R-:W-:Y:S01]  /*1be10*/  IADD3 R2, P2, R24, UR10, RZ ;  /* 0x0000000a18027c10 */ /* 0x000fe2000ff5e0ff */
[----:B------:R-:W-:Y:S01]  /*1be20*/  ULDC.64 UR4, c[0x0][0x2a0] ;  /* 0x0000a80000047ab9 */ /* 0x000fe20000000a00 */
[----:B------:R-:W-:Y:S01]  /*1be30*/  SHF.R.S32.HI R5, RZ, 0x1f, R22 ;  /* 0x0000001fff057819 */ /* 0x000fe20000011416 */
[----:B------:R1:W2:Y:S01]  /*1be40*/  LDS.128 R12, [R236+0x4000] ;  /* 0x00400000ec0c7984 */ /* 0x0002a20000000c00 */
        /* <DEDUP_REMOVED lines=10> */
[----:B------:R1:W4:Y:S01]  /*1bef0*/  LDS.128 R20, [R236] ;  /* 0x00000000ec147984 */ /* 0x0003220000000c00 */
[----:B------:R-:W-:Y:S02]  /*1bf00*/  IMAD.WIDE R6, R6, 0x80, R16 ;  /* 0x0000008006067825 */ /* 0x000fe400078e0210 */
        /* <DEDUP_REMOVED lines=14> */
[----:B----4-:R4:W-:Y:S04]  /*1bff0*/  @!P6 STG.E.128 desc[UR20][R2.64], R20 ;  /* 0x000000140200e986 */ /* 0x0109e8000c101d14 */
[----:B--2---:R4:W-:Y:S02]  /*1c000*/  @!P0 STG.E.128 desc[UR20][R2.64+0x80], R12 ;  /* 0x0000800c02008986 */ /* 0x0049e4000c101d14 */
.L_x_538:
[----:B------:R-:W-:Y:S05]  /*1c010*/  BSYNC B0 ;  /* 0x0000000000007941 */ /* 0x000fea0003800000 */
.L_x_537:
[----:B------:R-:W-:Y:S01]  /*1c020*/  ISETP.GE.AND P0, PT, R18, UR14, PT ;  /* 0x0000000e12007c0c */ /* 0x000fe2000bf06270 */
[----:B--2-4-:R2:W4:Y:S01]  /*1c030*/  LDS.128 R12, [R236+0x4800] ;  /* 0x00480000ec0c7984 */ /* 0x0145220000000c00 */
[----:B------:R-:W-:Y:S01]  /*1c040*/  IADD3 R20, R16, 0x70, RZ ;  /* 0x0000007010147810 */ /* 0x000fe20007ffe0ff */
[----:B------:R-:W-:Y:S02]  /*1c050*/  BSSY B0, `(.L_x_539) ;  /* 0x0000014000007945 */ /* 0x000fe40003800000 */
[----:B------:R2:W1:Y:S02]  /*1c060*/  LDS.128 R16, [R236+0x800] ;  /* 0x00080000ec107984 */ /* 0x0004640000000c00 */
        /* <DEDUP_REMOVED lines=18> */
.L_x_540:
[----:B------:R-:W-:Y:S05]  /*1c190*/  BSYNC B0 ;  /* 0x0000000000007941 */ /* 0x000fea0003800000 */
.L_x_539:
        /* <DEDUP_REMOVED lines=22> */
.L_x_542:
[----:B------:R-:W-:Y:S05]  /*1c300*/  BSYNC B0 ;  /* 0x0000000000007941 */ /* 0x000fea0003800000 */
.L_x_541:
        /* <DEDUP_REMOVED lines=21> */
.L_x_544:
[----:B------:R-:W-:Y:S05]  /*1c460*/  BSYNC B0 ;  /* 0x0000000000007941 */ /* 0x000fea0003800000 */
.L_x_543:
        /* <DEDUP_REMOVED lines=21> */
.L_x_546:
[----:B------:R-:W-:Y:S05]  /*1c5c0*/  BSYNC B0 ;  /* 0x0000000000007941 */ /* 0x000fea0003800000 */
.L_x_545:
        /* <DEDUP_REMOVED lines=21> */
.L_x_548:
[----:B------:R-:W-:Y:S05]  /*1c720*/  BSYNC B0 ;  /* 0x0000000000007941 */ /* 0x000fea0003800000 */
.L_x_547:
        /* <DEDUP_REMOVED lines=21> */
.L_x_550:
[----:B------:R-:W-:Y:S05]  /*1c880*/  BSYNC B0 ;  /* 0x0000000000007941 */ /* 0x000fea0003800000 */
.L_x_549:
        /* <DEDUP_REMOVED lines=21> */
.L_x_483:
        /* <DEDUP_REMOVED lines=27> */
[----:B------:R-:W-:Y:S01]  /*1cb90*/  ULDC.U8 UR11, c[0x0][0x3d8] ;  /* 0x0000f600000b7ab9 */ /* 0x000fe20000000000 */
        /* <DEDUP_REMOVED lines=59> */
.L_x_552:
[----:B------:R-:W-:Y:S05]  /*1cf50*/  BSYNC B0 ;  /* 0x0000000000007941 */ /* 0x000fea0003800000 */
.L_x_551:
        /* <DEDUP_REMOVED lines=21> */
.L_x_554:
[----:B------:R-:W-:Y:S05]  /*1d0b0*/  BSYNC B0 ;  /* 0x0000000000007941 */ /* 0x000fea0003800000 */
.L_x_553:
        /* <DEDUP_REMOVED lines=21> */
.L_x_556:
[----:B------:R-:W-:Y:S05]  /*1d210*/  BSYNC B0 ;  /* 0x0000000000007941 */ /* 0x000fea0003800000 */
.L_x_555:
        /* <DEDUP_REMOVED lines=21> */
.L_x_558:
[----:B------:R-:W-:Y:S05]  /*1d370*/  BSYNC B0 ;  /* 0x0000000000007941 */ /* 0x000fea0003800000 */
.L_x_557:
        /* <DEDUP_REMOVED lines=20> */
.L_x_560:
[----:B------:R-:W-:Y:S05]  /*1d4c0*/  BSYNC B0 ;  /* 0x0000000000007941 */ /* 0x000fea0003800000 */
.L_x_559:
        /* <DEDUP_REMOVED lines=20> */
.L_x_562:
[----:B------:R-:W-:Y:S05]  /*1d610*/  BSYNC B0 ;  /* 0x0000000000007941 */ /* 0x000fea0003800000 */
.L_x_561:
        /* <DEDUP_REMOVED lines=20> */
.L_x_564:
[----:B------:R-:W-:Y:S05]  /*1d760*/  BSYNC B0 ;  /* 0x0000000000007941 */ /* 0x000fea0003800000 */
.L_x_563:
        /* <DEDUP_REMOVED lines=20> */
.L_x_566:
[----:B------:R-:W-:Y:S05]  /*1d8b0*/  BSYNC B0 ;  /* 0x0000000000007941 */ /* 0x000fea0003800000 */
.L_x_565:
        /* <DEDUP_REMOVED lines=10> */
.L_x_568:
[----:B------:R-:W-:Y:S05]  /*1d960*/  BSYNC B0 ;  /* 0x0000000000007941 */ /* 0x000fea0003800000 */
.L_x_567:
        /* <DEDUP_REMOVED lines=15> */
.L_x_570:
[----:B------:R-:W-:Y:S05]  /*1da60*/  BSYNC B0 ;  /* 0x0000000000007941 */ /* 0x000fea0003800000 */
.L_x_569:
        /* <DEDUP_REMOVED lines=10> */
.L_x_572:
[----:B------:R-:W-:Y:S05]  /*1db10*/  BSYNC B0 ;  /* 0x0000000000007941 */ /* 0x000fea0003800000 */
.L_x_571:
        /* <DEDUP_REMOVED lines=10> */
.L_x_574:
[----:B------:R-:W-:Y:S05]  /*1dbc0*/  BSYNC B0 ;  /* 0x0000000000007941 */ /* 0x000fea0003800000 */
.L_x_573:
        /* <DEDUP_REMOVED lines=10> */
.L_x_576:
[----:B------:R-:W-:Y:S05]  /*1dc70*/  BSYNC B0 ;  /* 0x0000000000007941 */ /* 0x000fea0003800000 */
.L_x_575:
        /* <DEDUP_REMOVED lines=10> */
.L_x_578:
[----:B------:R-:W-:Y:S05]  /*1dd20*/  BSYNC B0 ;  /* 0x0000000000007941 */ /* 0x000fea0003800000 */
.L_x_577:
        /* <DEDUP_REMOVED lines=10> */
.L_x_580:
[----:B------:R-:W-:Y:S05]  /*1ddd0*/  BSYNC B0 ;  /* 0x0000000000007941 */ /* 0x000fea0003800000 */
.L_x_579:
        /* <DEDUP_REMOVED lines=10> */
.L_x_581:
        /* <DEDUP_REMOVED lines=16> */
.L_x_1744:


//--------------------- .text._ZN5flash16flash_fwd_kernelI23Flash_fwd_kernel_traitsILi128ELi64ELi64ELi4ELb0ELb0EN7cutlass10bfloat16_tE19Flash_kernel_traitsILi128ELi64ELi64ELi4ES3_EELb0ELb1ELb0ELb0ELb1ELb1ELb0ELb0EEEvNS_16Flash_fwd_paramsE --------------------------
	.section	.text._ZN5flash16flash_fwd_kernelI23Flash_fwd_kernel_traitsILi128ELi64ELi64ELi4ELb0ELb0EN7cutlass10bfloat16_tE19Flash_kernel_traitsILi128ELi64ELi64ELi4ES3_EELb0ELb1ELb0ELb0ELb1ELb1ELb0ELb0EEEvNS_16Flash_fwd_paramsE,"ax",@progbits
	.align	128
        .global         _ZN5flash16flash_fwd_kernelI23Flash_fwd_kernel_traitsILi128ELi64ELi64ELi4ELb0ELb0EN7cutlass10bfloat16_tE19Flash_kernel_traitsILi128ELi64ELi64ELi4ES3_EELb0ELb1ELb0ELb0ELb1ELb1ELb0ELb0EEEvNS_16Flash_fwd_paramsE
        .type           _ZN5flash16flash_fwd_kernelI23Flash_fwd_kernel_traitsILi128ELi64ELi64ELi4ELb0ELb0EN7cutlass10bfloat16_tE19Flash_kernel_traitsILi128ELi64ELi64ELi4ES3_EELb0ELb1ELb0ELb0ELb1ELb1ELb0ELb0EEEvNS_16Flash_fwd_paramsE,@function
        .size           _ZN5flash16flash_fwd_kernelI23Flash_fwd_kernel_traitsILi128ELi64ELi64ELi4ELb0ELb0EN7cutlass10bfloat16_tE19Flash_kernel_traitsILi128ELi64ELi64ELi4ES3_EELb0ELb1ELb0ELb0ELb1ELb1ELb0ELb0EEEvNS_16Flash_fwd_paramsE,(.L_x_1745 - _ZN5flash16flash_fwd_kernelI23Flash_fwd_kernel_traitsILi128ELi64ELi64ELi4ELb0ELb0EN7cutlass10bfloat16_tE19Flash_kernel_traitsILi128ELi64ELi64ELi4ES3_EELb0ELb1ELb0ELb0ELb1ELb1ELb0ELb0EEEvNS_16Flash_fwd_paramsE)
        .other          _ZN5flash16flash_fwd_kernelI23Flash_fwd_kernel_traitsILi128ELi64ELi64ELi4ELb0ELb0EN7cutlass10bfloat16_tE19Flash_kernel_traitsILi128ELi64ELi64ELi4ES3_EELb0ELb1ELb0ELb0ELb1ELb1ELb0ELb0EEEvNS_16Flash_fwd_paramsE,@"STO_CUDA_ENTRY STV_DEFAULT"
_ZN5flash16flash_fwd_kernelI23Flash_fwd_kernel_traitsILi128ELi64ELi64ELi4ELb0ELb0EN7cutlass10bfloat16_tE19Flash_kernel_traitsILi128ELi64ELi64ELi4ES3_EELb0ELb1ELb0ELb0ELb1ELb1ELb0ELb0EEEvNS_16Flash_fwd_paramsE:
.text._ZN5flash16flash_fwd_kernelI23Flash_fwd_kernel_traitsILi128ELi64ELi64ELi4ELb0ELb0EN7cutlass10bfloat16_tE19Flash_kernel_traitsILi128ELi64ELi64ELi4ES3_EELb0ELb1ELb0ELb0ELb1ELb1ELb0ELb0EEEvNS_16Flash_fwd_paramsE:
[----:B------:R-:W-:Y:S08]  /*0000*/  LDC R1, c[0x0][0x28] ;  /* 0x00000a00ff017b82 */ /* 0x000ff00000000800 */
[----:B------:R-:W1:Y:S01]  /*0010*/  LDC.64 R4, c[0x0][0x300] ;  /* 0x0000c000ff047b82 */ /* 0x000e620000000a00 */
[----:B------:R-:W2:Y:S01]  /*0020*/  S2R R13, SR_CTAID.Y ;  /* 0x00000000000d7919 */ /* 0x000ea20000002600 */
[----:B------:R-:W-:Y:S01]  /*0030*/  IMAD.MOV.U32 R9, RZ, RZ, RZ ;  /* 0x000000ffff097224 */ /* 0x000fe200078e00ff */
[----:B------:R-:W-:Y:S01]  /*0040*/  ULDC.64 UR16, c[0x0][0x208] ;  /* 0x0000820000107ab9 */ /* 0x000fe20000000a00 */
[----:B------:R-:W-:-:S04]  /*0050*/  ULDC UR20, c[0x0][0x2c4] ;  /* 0x0000b10000147ab9 */ /* 0x000fc80000000800 */
[----:B------:R-:W3:Y:S01]  /*0060*/  LDC.64 R2, c[0x0][0x308] ;  /* 0x0000c200ff027b82 */ /* 0x000ee20000000a00 */
[----:B-1----:R-:W-:-:S04]  /*0070*/  ISETP.NE.U32.AND P0, PT, R4, RZ, PT ;  /* 0x000000ff0400720c */ /* 0x002fc80003f05070 */
[----:B------:R-:W-:Y:S02]  /*0080*/  ISETP.NE.AND.EX P0, PT, R5, RZ, PT, P0 ;  /* 0x000000ff0500720c */ /* 0x000fe40003f05300 */
[----:B---3--:R-:W-:-:S04]  /*0090*/  ISETP.NE.U32.AND P2, PT, R2, RZ, PT ;  /* 0x000000ff0200720c */ /* 0x008fc80003f45070 */
[----:B------:R-:W-:-:S07]  /*00a0*/  ISETP.NE.AND.EX P2, PT, R3, RZ, PT, P2 ;  /* 0x000000ff0300720c */ /* 0x000fce0003f45320 */
[----:B------:R-:W2:Y:S08]  /*00b0*/  @P0 LDC.64 R4, c[0x0][0x300] ;  /* 0x0000c000ff040b82 */ /* 0x000eb00000000a00 */
[----:B------:R-:W1:Y:S01]  /*00c0*/  @P2 LDC.64 R2, c[0x0][0x308] ;  /* 0x0000c200ff022b82 */ /* 0x000e620000000a00 */
[C---:B--2---:R-:W-:Y:S01]  /*00d0*/  @P0 IMAD.WIDE R6, R13.reuse, 0x4, R4 ;  /* 0x000000040d060825 */ /* 0x044fe200078e0204 */
[----:B------:R-:W2:Y:S06]  /*00e0*/  S2R R174, SR_CTAID.X ;  /* 0x0000000000ae7919 */ /* 0x000eac0000002500 */
[----:B------:R-:W3:Y:S01]  /*00f0*/  @!P2 LDC.64 R4, c[0x0][0x318] ;  /* 0x0000c600ff04ab82 */ /* 0x000ee20000000a00 */
[----:B------:R-:W4:Y:S01]  /*0100*/  @P0 LDG.E R9, desc[UR16][R6.64] ;  /* 0x0000001006090981 */ /* 0x000f22000c1e1900 */
[----:B-1----:R-:W-:-:S06]  /*0110*/  @P2 IMAD.WIDE R10, R13, 0x4, R2 ;  /* 0x000000040d0a2825 */ /* 0x002fcc00078e0202 */
[----:B------:R-:W1:Y:S01]  /*0120*/  @!P2 LDC.64 R2, c[0x0][0x2c8] ;  /* 0x0000b200ff02ab82 */ /* 0x000e620000000a00 */
[----:B------:R-:W4:Y:S01]  /*0130*/  @P2 LDG.E R0, desc[UR16][R10.64] ;  /* 0x000000100a002981 */ /* 0x000f22000c1e1900 */
[----:B--2---:R-:W-:-:S05]  /*0140*/  IMAD.SHL.U32 R96, R174, 0x40, RZ ;  /* 0x00000040ae607824 */ /* 0x004fca00078e00ff */
[----:B------:R-:W-:Y:S02]  /*0150*/  ISETP.GE.AND P1, PT, R96, UR20, PT ;  /* 0x0000001460007c0c */ /* 0x000fe4000bf26270 */
[----:B---3--:R-:W-:-:S04]  /*0160*/  @!P2 ISETP.NE.U32.AND P0, PT, R4, RZ, PT ;  /* 0x000000ff0400a20c */ /* 0x008fc80003f05070 */
[----:B------:R-:W-:-:S04]  /*0170*/  @!P2 ISETP.NE.AND.EX P0, PT, R5, RZ, PT, P0 ;  /* 0x000000ff0500a20c */ /* 0x000fc80003f05300 */
[----:B-1----:R-:W-:Y:S01]  /*0180*/  @!P2 SEL R3, R3, RZ, P0 ;  /* 0x000000ff0303a207 */ /* 0x002fe20000000000 */
[----:B----4-:R-:W-:Y:S02]  /*0190*/  @P2 IMAD.IADD R35, R0, 0x1, -R9 ;  /* 0x0000000100232824 */ /* 0x010fe400078e0a09 */
        /* <DEDUP_REMOVED lines=21> */
[----:B------:R-:W-:Y:S01]  /*02f0*/  ULDC.64 UR14, c[0x0][0x248] ;  /* 0x00009200000e7ab9 */ /* 0x000fe20000000a00 */
[----:B------:R-:W-:Y:S01]  /*0300*/  ULDC.64 UR10, c[0x0][0x250] ;  /* 0x00009400000a7ab9 */ /* 0x000fe20000000a00 */
[CC--:B------:R-:W-:Y:S01]  /*0310*/  LEA.HI R8, R34.reuse, R3.reuse, RZ, 0x4 ;  /* 0x0000000322087211 */ /* 0x0c0fe200078f20ff */
[----:B------:R-:W-:Y:S01]  /*0320*/  ULDC.64 UR6, c[0x0][0x230] ;  /* 0x00008c0000067ab9 */ /* 0x000fe20000000a00 */
[----:B------:R-:W-:Y:S01]  /*0330*/  LEA.HI R17, R34, R3, RZ, 0x3 ;  /* 0x0000000322117211 */ /* 0x000fe200078f18ff */
[----:B------:R-:W2:Y:S01]  /*0340*/  S2UR UR8, SR_CgaCtaId ;  /* 0x00000000000879c3 */ /* 0x000ea20000008800 */
[----:B------:R-:W-:Y:S01]  /*0350*/  SHF.R.S32.HI R21, RZ, 0x4, R8 ;  /* 0x00000004ff157819 */ /* 0x000fe20000011408 */
[----:B------:R-:W-:Y:S01]  /*0360*/  ULDC.64 UR12, c[0x0][0x260] ;  /* 0x00009800000c7ab9 */ /* 0x000fe20000000a00 */
[----:B------:R-:W-:Y:S01]  /*0370*/  LOP3.LUT R2, R17, 0xfffffff8, RZ, 0xc0, !PT ;  /* 0xfffffff811027812 */ /* 0x000fe200078ec0ff */
[----:B------:R-:W-:Y:S01]  /*0380*/  USHF.L.U64.HI UR21, UR14, 0x6, UR15 ;  /* 0x000000060e157899 */ /* 0x000fe2000801020f */
[C---:B------:R-:W-:Y:S01]  /*0390*/  LEA.HI R6, R8.reuse, R21, RZ, 0x1 ;  /* 0x0000001508067211 */ /* 0x040fe200078f08ff */
[----:B------:R-:W-:Y:S01]  /*03a0*/  USHF.L.U32 UR18, UR14, 0x5, URZ ;  /* 0x000000050e127899 */ /* 0x000fe2000800063f */
[----:B------:R-:W-:Y:S01]  /*03b0*/  LOP3.LUT R8, R8, 0xfffffff0, RZ, 0xc0, !PT ;  /* 0xfffffff008087812 */ /* 0x000fe200078ec0ff */
[----:B------:R-:W-:Y:S01]  /*03c0*/  IMAD.IADD R5, R3, 0x1, -R2 ;  /* 0x0000000103057824 */ /* 0x000fe200078e0a02 */
[----:B------:R-:W-:-:S02]  /*03d0*/  LOP3.LUT R6, R6, 0xfffffffe, RZ, 0xc0, !PT ;  /* 0xfffffffe06067812 */ /* 0x000fc400078ec0ff */
[----:B------:R-:W-:Y:S01]  /*03e0*/  SHF.R.S32.HI R24, RZ, 0x3, R17 ;  /* 0x00000003ff187819 */ /* 0x000fe20000011411 */
[----:B------:R-:W-:Y:S01]  /*03f0*/  IMAD.SHL.U32 R172, R5, 0x8, RZ ;  /* 0x0000000805ac7824 */ /* 0x000fe200078e00ff */
[----:B------:R-:W-:Y:S01]  /*0400*/  SHF.R.S32.HI R10, RZ, 0x1f, R11 ;  /* 0x0000001fff0a7819 */ /* 0x000fe2000001140b */
[----:B------:R-:W-:Y:S01]  /*0410*/  IMAD.IADD R6, R21, 0x1, -R6 ;  /* 0x0000000115067824 */ /* 0x000fe200078e0a06 */
[--C-:B------:R-:W-:Y:S01]  /*0420*/  SHF.R.S32.HI R25, RZ, 0x1f, R24.reuse ;  /* 0x0000001fff197819 */ /* 0x100fe20000011418 */
[C---:B------:R-:W-:Y:S01]  /*0430*/  IMAD.SHL.U32 R15, R24.reuse, 0x40, RZ ;  /* 0x00000040180f7824 */ /* 0x040fe200078e00ff */
[----:B-1----:R-:W-:Y:S01]  /*0440*/  IABS R7, R0 ;  /* 0x0000000000077213 */ /* 0x002fe20000000000 */
[----:B------:R-:W-:Y:S01]  /*0450*/  IMAD.SHL.U32 R16, R5, 0x40, RZ ;  /* 0x0000004005107824 */ /* 0x000fe200078e00ff */
[----:B------:R-:W-:Y:S01]  /*0460*/  IADD3 R19, P0, R24, R9, RZ ;  /* 0x0000000918137210 */ /* 0x000fe20007f1e0ff */
[----:B------:R-:W-:Y:S01]  /*0470*/  IMAD.WIDE R174, R174, 0x40, R24 ;  /* 0x00000040aeae7825 */ /* 0x000fe200078e0218 */
[----:B------:R-:W1:Y:S01]  /*0480*/  I2F.RP R4, R7 ;  /* 0x0000000700047306 */ /* 0x000e620000209400 */
[----:B------:R-:W-:-:S02]  /*0490*/  LOP3.LUT R15, R15, 0x1c0, RZ, 0xc0, !PT ;  /* 0x000001c00f0f7812 */ /* 0x000fc400078ec0ff */
[----:B------:R-:W-:Y:S02]  /*04a0*/  LEA.HI.X.SX32 R2, R9, R25, 0x1, P0 ;  /* 0x0000001909027211 */ /* 0x000fe400000f0eff */
[--C-:B------:R-:W-:Y:S02]  /*04b0*/  LOP3.LUT R9, R15, 0x38, R172.reuse, 0xf8, !PT ;  /* 0x000000380f097812 */ /* 0x100fe400078ef8ac */
[----:B------:R-:W-:Y:S02]  /*04c0*/  SHF.R.U32.HI R164, RZ, 0x3, R15 ;  /* 0x00000003ffa47819 */ /* 0x000fe4000001160f */
[----:B------:R-:W-:Y:S02]  /*04d0*/  SHF.R.S32.HI R15, RZ, 0x1f, R13 ;  /* 0x0000001fff0f7819 */ /* 0x000fe4000001140d */
[----:B------:R-:W-:Y:S02]  /*04e0*/  LOP3.LUT R164, R9, R164, RZ, 0x3c, !PT ;  /* 0x000000a409a47212 */ /* 0x000fe400078e3cff */
[----:B------:R-:W-:Y:S01]  /*04f0*/  LEA.HI R9, R34, R3, RZ, 0x6 ;  /* 0x0000000322097211 */ /* 0x000fe200078f30ff */
[----:B------:R-:W-:Y:S01]  /*0500*/  IMAD R20, R15, UR4, RZ ;  /* 0x000000040f147c24 */ /* 0x000fe2000f8e02ff */
[----:B-1----:R-:W1:Y:S01]  /*0510*/  MUFU.RCP R22, R4 ;  /* 0x0000000400167308 */ /* 0x002e620000001000 */
[----:B------:R-:W-:-:S02]  /*0520*/  SHF.R.S32.HI R173, RZ, 0x1f, R172 ;  /* 0x0000001fffad7819 */ /* 0x000fc400000114ac */
[----:B------:R-:W-:Y:S01]  /*0530*/  IMAD.SHL.U32 R9, R9, 0x8, RZ ;  /* 0x0000000809097824 */ /* 0x000fe200078e00ff */
[----:B------:R-:W-:Y:S01]  /*0540*/  ISETP.NE.AND P2, PT, R0, RZ, PT ;  /* 0x000000ff0000720c */ /* 0x000fe20003f45270 */
[C---:B------:R-:W-:Y:S01]  /*0550*/  IMAD R20, R13.reuse, UR5, R20 ;  /* 0x000000050d147c24 */ /* 0x040fe2000f8e0214 */
[----:B------:R-:W-:Y:S01]  /*0560*/  LOP3.LUT R16, R16, 0x1c0, RZ, 0xc0, !PT ;  /* 0x000001c010107812 */ /* 0x000fe200078ec0ff */
[----:B------:R-:W-:Y:S01]  /*0570*/  IMAD.WIDE.U32 R26, R13, UR4, R172 ;  /* 0x000000040d1a7c25 */ /* 0x000fe2000f8e00ac */
[----:B------:R-:W-:Y:S01]  /*0580*/  LOP3.LUT R164, R164, 0x7ffffe00, R9, 0xf8, !PT ;  /* 0x7ffffe00a4a47812 */ /* 0x000fe200078ef809 */
[----:B------:R-:W-:Y:S01]  /*0590*/  ULDC.64 UR4, c[0x0][0x258] ;  /* 0x0000960000047ab9 */ /* 0x000fe20000000a00 */
[----:B------:R-:W-:Y:S01]  /*05a0*/  LOP3.LUT R17, R16, 0x8, R17, 0xf8, !PT ;  /* 0x0000000810117812 */ /* 0x000fe200078ef811 */
[----:B------:R-:W-:Y:S01]  /*05b0*/  IMAD.WIDE.U32 R24, R19, UR14, R172 ;  /* 0x0000000e13187c25 */ /* 0x000fe2000f8e00ac */
[----:B------:R-:W-:Y:S02]  /*05c0*/  SHF.R.U32.HI R16, RZ, 0x3, R16 ;  /* 0x00000003ff107819 */ /* 0x000fe40000011610 */
[----:B------:R-:W-:Y:S01]  /*05d0*/  LEA.HI R34, R34, R3, RZ, 0x5 ;  /* 0x0000000322227211 */ /* 0x000fe200078f28ff */
[----:B------:R-:W-:-:S02]  /*05e0*/  IMAD R10, R10, UR4, RZ ;  /* 0x000000040a0a7c24 */ /* 0x000fc4000f8e02ff */
[----:B-1----:R-:W-:Y:S01]  /*05f0*/  VIADD R22, R22, 0xffffffe ;  /* 0x0ffffffe16167836 */ /* 0x002fe20000000000 */
[----:B------:R-:W-:Y:S01]  /*0600*/  SHF.R.S32.HI R33, RZ, 0x5, R34 ;  /* 0x00000005ff217819 */ /* 0x000fe20000011422 */
[----:B------:R-:W-:Y:S02]  /*0610*/  IMAD R10, R11, UR5, R10 ;  /* 0x000000050b0a7c24 */ /* 0x000fe4000f8e020a */
[----:B------:R-:W1:Y:S02]  /*0620*/  F2I.FTZ.U32.TRUNC.NTZ R23, R22 ;  /* 0x0000001600177305 */ /* 0x000e64000021f000 */
[----:B-1----:R-:W-:Y:S02]  /*0630*/  IMAD.MOV R4, RZ, RZ, -R23 ;  /* 0x000000ffff047224 */ /* 0x002fe400078e0a17 */
[----:B------:R-:W-:Y:S02]  /*0640*/  IMAD.MOV.U32 R22, RZ, RZ, RZ ;  /* 0x000000ffff167224 */ /* 0x000fe400078e00ff */
[----:B------:R-:W-:-:S04]  /*0650*/  IMAD R21, R4, R7, RZ ;  /* 0x0000000704157224 */ /* 0x000fc800078e02ff */
[----:B------:R-:W-:-:S04]  /*0660*/  IMAD.HI.U32 R21, R23, R21, R22 ;  /* 0x0000001517157227 */ /* 0x000fc800078e0016 */
[----:B------:R-:W-:Y:S01]  /*0670*/  IMAD.IADD R23, R3, 0x1, -R8 ;  /* 0x0000000103177824 */ /* 0x000fe200078e0a08 */
[----:B------:R-:W-:Y:S01]  /*0680*/  IABS R8, R11 ;  /* 0x0000000b00087213 */ /* 0x000fe20000000000 */
[C---:B------:R-:W-:Y:S02]  /*0690*/  IMAD R22, R2.reuse, UR14, RZ ;  /* 0x0000000e02167c24 */ /* 0x040fe4000f8e02ff */
[----:B------:R-:W-:Y:S01]  /*06a0*/  IMAD R2, R2, UR10, RZ ;  /* 0x0000000a02027c24 */ /* 0x000fe2000f8e02ff */
[----:B------:R-:W-:Y:S01]  /*06b0*/  SHF.R.S32.HI R4, RZ, 0x1f, R23 ;  /* 0x0000001fff047819 */ /* 0x000fe20000011417 */
[----:B------:R-:W-:-:S03]  /*06c0*/  IMAD.HI.U32 R14, R21, R8, RZ ;  /* 0x00000008150e7227 */ /* 0x000fc600078e00ff */
[----:B------:R-:W-:Y:S01]  /*06d0*/  LEA.HI R4, R4, R23, RZ, 0x3 ;  /* 0x0000001704047211 */ /* 0x000fe200078f18ff */
[----:B------:R-:W-:Y:S02]  /*06e0*/  IMAD.MOV R12, RZ, RZ, -R14 ;  /* 0x000000ffff0c7224 */ /* 0x000fe400078e0a0e */
[----:B------:R-:W-:Y:S01]  /*06f0*/  IMAD R9, R19, UR11, R2 ;  /* 0x0000000b13097c24 */ /* 0x000fe2000f8e0202 */
[----:B------:R-:W-:Y:S01]  /*0700*/  LOP3.LUT R2, R4, 0xfffffff8, RZ, 0xc0, !PT ;  /* 0xfffffff804027812 */ /* 0x000fe200078ec0ff */
[----:B------:R-:W-:Y:S02]  /*0710*/  IMAD R12, R7, R12, R8 ;  /* 0x0000000c070c7224 */ /* 0x000fe400078e0208 */
[----:B------:R-:W-:Y:S02]  /*0720*/  IMAD.IADD R21, R27, 0x1, R20 ;  /* 0x000000011b157824 */ /* 0x000fe400078e0214 */
[----:B------:R-:W-:Y:S01]  /*0730*/  IMAD R22, R19, UR15, R22 ;  /* 0x0000000f13167c24 */ /* 0x000fe2000f8e0216 */
[----:B------:R-:W-:Y:S01]  /*0740*/  ISETP.GT.U32.AND P0, PT, R7, R12, PT ;  /* 0x0000000c0700720c */ /* 0x000fe20003f04070 */
[----:B------:R-:W-:-:S02]  /*0750*/  IMAD.MOV.U32 R20, RZ, RZ, R26 ;  /* 0x000000ffff147224 */ /* 0x000fc400078e001a */
[----:B------:R-:W-:Y:S02]  /*0760*/  IMAD.IADD R2, R23, 0x1, -R2 ;  /* 0x0000000117027824 */ /* 0x000fe400078e0a02 */
[----:B------:R-:W-:Y:S02]  /*0770*/  IMAD.IADD R23, R25, 0x1, R22 ;  /* 0x0000000119177824 */ /* 0x000fe400078e0216 */
[C---:B------:R-:W-:Y:S01]  /*0780*/  IMAD.WIDE.U32 R20, R11.reuse, UR4, R20 ;  /* 0x000000040b147c25 */ /* 0x040fe2000f8e0014 */
[----:B------:R-:W-:Y:S01]  /*0790*/  LOP3.LUT R11, R11, R0, RZ, 0x3c, !PT ;  /* 0x000000000b0b7212 */ /* 0x000fe200078e3cff */
[----:B------:R-:W-:Y:S02]  /*07a0*/  ULDC.64 UR4, c[0x0][0x238] ;  /* 0x00008e0000047ab9 */ /* 0x000fe40000000a00 */
[----:B------:R-:W-:Y:S01]  /*07b0*/  IMAD.MOV.U32 R22, RZ, RZ, R24 ;  /* 0x000000ffff167224 */ /* 0x000fe200078e0018 */
[----:B------:R-:W-:Y:S01]  /*07c0*/  ISETP.GE.AND P1, PT, R11, RZ, PT ;  /* 0x000000ff0b00720c */ /* 0x000fe20003f26270 */
[----:B------:R-:W-:-:S02]  /*07d0*/  @!P0 IMAD.IADD R12, R12, 0x1, -R7 ;  /* 0x000000010c0c8824 */ /* 0x000fc400078e0a07 */
[----:B------:R-:W-:-:S03]  /*07e0*/  IMAD.WIDE.U32 R18, R19, UR10, R172 ;  /* 0x0000000a13127c25 */ /* 0x000fc6000f8e00ac */
[----:B------:R-:W-:Y:S01]  /*07f0*/  ISETP.GE.U32.AND P3, PT, R12, R7, PT ;  /* 0x000000070c00720c */ /* 0x000fe20003f66070 */
[----:B------:R-:W-:Y:S02]  /*0800*/  IMAD R8, R15, UR6, RZ ;  /* 0x000000060f087c24 */ /* 0x000fe4000f8e02ff */
[----:B------:R-:W-:-:S04]  /*0810*/  IMAD.WIDE.U32 R24, R13, UR6, R22 ;  /* 0x000000060d187c25 */ /* 0x000fc8000f8e0016 */
[----:B------:R-:W-:Y:S01]  /*0820*/  IMAD.IADD R19, R19, 0x1, R9 ;  /* 0x0000000113137824 */ /* 0x000fe200078e0209 */
[----:B------:R-:W-:Y:S01]  /*0830*/  LOP3.LUT R9, R17, R16, RZ, 0x3c, !PT ;  /* 0x0000001011097212 */ /* 0x000fe200078e3cff */
[----:B------:R-:W-:Y:S02]  /*0840*/  IMAD R22, R15, UR4, RZ ;  /* 0x000000040f167c24 */ /* 0x000fe4000f8e02ff */
[C---:B------:R-:W-:Y:S01]  /*0850*/  IMAD R8, R13.reuse, UR7, R8 ;  /* 0x000000070d087c24 */ /* 0x040fe2000f8e0208 */
[----:B------:R-:W-:Y:S01]  /*0860*/  ULDC.64 UR6, c[0x0][0x240] ;  /* 0x0000900000067ab9 */ /* 0x000fe20000000a00 */
[C---:B------:R-:W-:Y:S01]  /*0870*/  IMAD R22, R13.reuse, UR5, R22 ;  /* 0x000000050d167c24 */ /* 0x040fe2000f8e0216 */
[----:B------:R-:W-:Y:S01]  /*0880*/  USHF.L.U32 UR22, UR6, 0x5, URZ ;  /* 0x0000000506167899 */ /* 0x000fe2000800063f */
[----:B------:R-:W-:Y:S01]  /*0890*/  IMAD.WIDE.U32 R166, R13, UR4, R18 ;  /* 0x000000040da67c25 */ /* 0x000fe2000f8e0012 */
[----:B------:R-:W-:Y:S01]  /*08a0*/  USHF.L.U64.HI UR4, UR6, 0x5, UR7 ;  /* 0x0000000506047899 */ /* 0x000fe20008010207 */
[----:B------:R-:W-:-:S02]  /*08b0*/  UMOV UR5, 0x400 ;  /* 0x0000040000057882 */ /* 0x000fc40000000000 */
[----:B------:R-:W-:Y:S01]  /*08c0*/  @!P0 VIADD R14, R14, 0x1 ;  /* 0x000000010e0e8836 */ /* 0x000fe20000000000 */
[----:B--2---:R-:W-:Y:S01]  /*08d0*/  ULEA UR5, UR8, UR5, 0x18 ;  /* 0x0000000508057291 */ /* 0x004fe2000f8ec03f */
[----:B------:R-:W-:Y:S02]  /*08e0*/  IMAD.IADD R21, R21, 0x1, R10 ;  /* 0x0000000115157824 */ /* 0x000fe400078e020a */
[----:B------:R-:W-:Y:S01]  /*08f0*/  IMAD R13, R175, UR6, RZ ;  /* 0x00000006af0d7c24 */ /* 0x000fe2000f8e02ff */
[----:B------:R-:W-:Y:S01]  /*0900*/  ULDC.64 UR8, c[0x0][0x268] ;  /* 0x00009a0000087ab9 */ /* 0x000fe20000000a00 */
[----:B------:R-:W-:Y:S01]  /*0910*/  @P3 VIADD R14, R14, 0x1 ;  /* 0x000000010e0e3836 */ /* 0x000fe20000000000 */
[----:B------:R-:W-:Y:S01]  /*0920*/  LEA R164, R164, UR5, 0x1 ;  /* 0x00000005a4a47c11 */ /* 0x000fe2000f8e08ff */
[C---:B------:R-:W-:Y:S02]  /*0930*/  IMAD R13, R174.reuse, UR7, R13 ;  /* 0x00000007ae0d7c24 */ /* 0x040fe4000f8e020d */
[----:B------:R-:W-:Y:S01]  /*0940*/  IMAD.WIDE.U32 R20, R174, UR6, R20 ;  /* 0x00000006ae147c25 */ /* 0x000fe2000f8e0014 */
[----:B------:R-:W-:-:S03]  /*0950*/  ULDC.64 UR6, c[0x0][0x210] ;  /* 0x0000840000067ab9 */ /* 0x000fc60000000a00 */
[----:B------:R-:W-:Y:S01]  /*0960*/  @!P1 IMAD.MOV R14, RZ, RZ, -R14 ;  /* 0x000000ffff0e9224 */ /* 0x000fe200078e0a0e */
[----:B------:R-:W-:Y:S01]  /*0970*/  @!P2 LOP3.LUT R14, RZ, R0, RZ, 0x33, !PT ;  /* 0x00000000ff0ea212 */ /* 0x000fe200078e33ff */
[----:B------:R-:W-:Y:S01]  /*0980*/  IMAD.IADD R13, R21, 0x1, R13 ;  /* 0x00000001150d7824 */ /* 0x000fe200078e020d */
[----:B------:R-:W-:Y:S01]  /*0990*/  LEA R18, P0, R20, UR6, 0x1 ;  /* 0x0000000614127c11 */ /* 0x000fe2000f8008ff */
[----:B------:R-:W-:Y:S01]  /*09a0*/  IMAD.IADD R25, R25, 0x1, R8 ;  /* 0x0000000119197824 */ /* 0x000fe200078e0208 */
[----:B------:R-:W-:Y:S01]  /*09b0*/  SHF.R.S32.HI R11, RZ, 0x1f, R14 ;  /* 0x0000001fff0b7819 */ /* 0x000fe2000001140e */
[----:B------:R-:W-:Y:S01]  /*09c0*/  VIADD R7, R32, 0xffffffff ;  /* 0xffffffff20077836 */ /* 0x000fe20000000000 */
[----:B------:R-:W-:Y:S01]  /*09d0*/  LEA.HI.X R19, R20, UR7, R13, 0x1, P0 ;  /* 0x0000000714137c11 */ /* 0x000fe200080f0c0d */
[----:B------:R-:W-:Y:S01]  /*09e0*/  IMAD.WIDE.U32 R168, R14, UR12, R24 ;  /* 0x0000000c0ea87c25 */ /* 0x000fe2000f8e0018 */
[----:B------:R-:W-:Y:S01]  /*09f0*/  IADD3 R12, P0, R18, UR22, RZ ;  /* 0x00000016120c7c10 */ /* 0x000fe2000ff1e0ff */
[----:B------:R-:W-:Y:S01]  /*0a00*/  ULDC.64 UR6, c[0x0][0x218] ;  /* 0x0000860000067ab9 */ /* 0x000fe20000000a00 */
[----:B------:R-:W-:Y:S01]  /*0a10*/  SHF.R.S32.HI R0, RZ, 0x1f, R7 ;  /* 0x0000001fff007819 */ /* 0x000fe20000011407 */
[----:B------:R-:W-:Y:S01]  /*0a20*/  IMAD R171, R11, UR12, RZ ;  /* 0x0000000c0bab7c24 */ /* 0x000fe2000f8e02ff */
[----:B------:R-:W-:Y:S01]  /*0a30*/  IADD3.X R13, R19, UR4, RZ, P0, !PT ;  /* 0x00000004130d7c10 */ /* 0x000fe200087fe4ff */
[----:B------:R-:W-:Y:S01]  /*0a40*/  @!PT LDS RZ, [RZ] ;  /* 0x00000000fffff984 */ /* 0x000fe20000000800 */
[----:B------:R-:W-:Y:S01]  /*0a50*/  @!PT LDS RZ, [RZ] ;  /* 0x00000000fffff984 */ /* 0x000fe20000000800 */
[----:B------:R-:W-:Y:S01]  /*0a60*/  @!PT LDS RZ, [RZ] ;  /* 0x00000000fffff984 */ /* 0x000fe20000000800 */
[----:B------:R-:W-:Y:S01]  /*0a70*/  LDGSTS.E.BYPASS.LTC128B.128 [R164], desc[UR16][R18.64] ;  /* 0x0000000012a47fae */ /* 0x000fe2000b901d50 */
[----:B------:R-:W-:Y:S01]  /*0a80*/  IADD3 R16, P0, R12, UR22, RZ ;  /* 0x000000160c107c10 */ /* 0x000fe2000ff1e0ff */
[----:B------:R-:W-:Y:S01]  /*0a90*/  IMAD R171, R14, UR13, R171 ;  /* 0x0000000d0eab7c24 */ /* 0x000fe2000f8e02ab */
[----:B------:R-:W-:Y:S01]  /*0aa0*/  USHF.L.U32 UR12, UR14, 0x6, URZ ;  /* 0x000000060e0c7899 */ /* 0x000fe2000800063f */
[----:B------:R1:W-:Y:S01]  /*0ab0*/  LDGSTS.E.BYPASS.LTC128B.128 [R164+0x2000], desc[UR16][R18.64+0x80] ;  /* 0x0200008012a47fae */ /* 0x0003e2000b901d50 */
[----:B------:R-:W-:Y:S01]  /*0ac0*/  IADD3.X R17, R13, UR4, RZ, P0, !PT ;  /* 0x000000040d117c10 */ /* 0x000fe200087fe4ff */
[----:B------:R-:W-:Y:S01]  /*0ad0*/  IMAD.IADD R171, R169, 0x1, R171 ;  /* 0x00000001a9ab7824 */ /* 0x000fe200078e02ab */
[----:B------:R-:W-:Y:S01]  /*0ae0*/  USHF.L.U64.HI UR14, UR14, 0x5, UR15 ;  /* 0x000000050e0e7899 */ /* 0x000fe2000801020f */
[----:B------:R-:W-:Y:S01]  /*0af0*/  LDGSTS.E.BYPASS.LTC128B.128 [R164+0x800], desc[UR16][R12.64] ;  /* 0x008000000ca47fae */ /* 0x000fe2000b901d50 */
[----:B------:R-:W-:Y:S01]  /*0b00*/  IMAD.MOV.U32 R170, RZ, RZ, R168 ;  /* 0x000000ffffaa7224 */ /* 0x000fe200078e00a8 */
[----:B------:R-:W-:Y:S01]  /*0b10*/  USHF.L.U32 UR15, UR10, 0x5, URZ ;  /* 0x000000050a0f7899 */ /* 0x000fe2000800063f */
[----:B------:R-:W-:Y:S01]  /*0b20*/  IMAD.IADD R167, R167, 0x1, R22 ;  /* 0x00000001a7a77824 */ /* 0x000fe200078e0216 */
[----:B------:R2:W-:Y:S01]  /*0b30*/  LDGSTS.E.BYPASS.LTC128B.128 [R164+0x2800], desc[UR16][R12.64+0x80] ;  /* 0x028000800ca47fae */ /* 0x0005e2000b901d50 */
[----:B------:R-:W-:-:S03]  /*0b40*/  IMAD.WIDE.U32 R20, R7, UR12, R170 ;  /* 0x0000000c07147c25 */ /* 0x000fc6000f8e00aa */
[----:B------:R-:W-:Y:S01]  /*0b50*/  LDGSTS.E.BYPASS.LTC128B.128 [R164+0x1000], desc[UR16][R16.64] ;  /* 0x0100000010a47fae */ /* 0x000fe2000b901d50 */
[----:B------:R-:W-:Y:S02]  /*0b60*/  IMAD R11, R11, UR8, RZ ;  /* 0x000000080b0b7c24 */ /* 0x000fe4000f8e02ff */
[C---:B------:R-:W-:Y:S01]  /*0b70*/  IMAD.WIDE.U32 R166, R14.reuse, UR8, R166 ;  /* 0x000000080ea67c25 */ /* 0x040fe2000f8e00a6 */
[----:B------:R3:W-:Y:S03]  /*0b80*/  LDGSTS.E.BYPASS.LTC128B.128 [R164+0x3000], desc[UR16][R16.64+0x80] ;  /* 0x0300008010a47fae */ /* 0x0007e6000b901d50 */
[----:B------:R-:W-:Y:S01]  /*0b90*/  IMAD R11, R14, UR9, R11 ;  /* 0x000000090e0b7c24 */ /* 0x000fe2000f8e020b */
[----:B------:R-:W-:Y:S01]  /*0ba0*/  ULDC.64 UR8, c[0x0][0x220] ;  /* 0x0000880000087ab9 */ /* 0x000fe20000000a00 */
[----:B------:R-:W-:Y:S02]  /*0bb0*/  IMAD.SHL.U32 R10, R2, 0x40, RZ ;  /* 0x00000040020a7824 */ /* 0x000fe400078e00ff */
[----:B------:R-:W-:Y:S01]  /*0bc0*/  IMAD.IADD R163, R167, 0x1, R11 ;  /* 0x00000001a7a37824 */ /* 0x000fe200078e020b */
[----:B-1----:R-:W-:Y:S01]  /*0bd0*/  IADD3 R18, P1, R16, UR22, RZ ;  /* 0x0000001610127c10 */ /* 0x002fe2000ff3e0ff */
[----:B------:R-:W-:-:S03]  /*0be0*/  USHF.L.U64.HI UR22, UR10, 0x5, UR11 ;  /* 0x000000050a167899 */ /* 0x000fc6000801020b */
[----:B------:R-:W-:Y:S01]  /*0bf0*/  IADD3.X R19, R17, UR4, RZ, P1, !PT ;  /* 0x0000000411137c10 */ /* 0x000fe20008ffe4ff */
[----:B------:R-:W-:Y:S01]  /*0c00*/  UIADD3 UR4, UR5, 0x4000, URZ ;  /* 0x0000400005047890 */ /* 0x000fe2000fffe03f */
[----:B--2---:R-:W-:-:S03]  /*0c10*/  IMAD R13, R7, UR21, RZ ;  /* 0x00000015070d7c24 */ /* 0x004fc6000f8e02ff */
[----:B------:R-:W-:Y:S01]  /*0c20*/  LDGSTS.E.BYPASS.LTC128B.128 [R164+0x1800], desc[UR16][R18.64] ;  /* 0x0180000012a47fae */ /* 0x000fe2000b901d50 */
[----:B------:R-:W-:-:S03]  /*0c30*/  IMAD R8, R0, UR12, R13 ;  /* 0x0000000c00087c24 */ /* 0x000fc6000f8e020d */
[----:B------:R-:W-:Y:S01]  /*0c40*/  LDGSTS.E.BYPASS.LTC128B.128 [R164+0x3800], desc[UR16][R18.64+0x80] ;  /* 0x0380008012a47fae */ /* 0x000fe2000b901d50 */
[----:B------:R-:W-:Y:S02]  /*0c50*/  IMAD R0, R0, UR10, RZ ;  /* 0x0000000a00007c24 */ /* 0x000fe4000f8e02ff */
[----:B------:R-:W-:Y:S01]  /*0c60*/  IMAD.IADD R8, R21, 0x1, R8 ;  /* 0x0000000115087824 */ /* 0x000fe200078e0208 */
[----:B---3--:R-:W-:Y:S01]  /*0c70*/  LEA R16, P0, R20, UR6, 0x1 ;  /* 0x0000000614107c11 */ /* 0x008fe2000f8008ff */
[----:B------:R-:W-:-:S03]  /*0c80*/  IMAD.WIDE.U32 R12, R7, UR10, RZ ;  /* 0x0000000a070c7c25 */ /* 0x000fc6000f8e00ff */
[----:B------:R-:W-:Y:S01]  /*0c90*/  LEA.HI.X R17, R20, UR7, R8, 0x1, P0 ;  /* 0x0000000714117c11 */ /* 0x000fe200080f0c08 */
[----:B------:R-:W-:Y:S01]  /*0ca0*/  IMAD R0, R7, UR11, R0 ;  /* 0x0000000b07007c24 */ /* 0x000fe2000f8e0200 */
[----:B------:R-:W-:Y:S02]  /*0cb0*/  IADD3 R14, P1, R16, UR18, RZ ;  /* 0x00000012100e7c10 */ /* 0x000fe4000ff3e0ff */
[----:B------:R-:W-:Y:S01]  /*0cc0*/  LEA R8, P0, R12, R166, 0x6 ;  /* 0x000000a60c087211 */ /* 0x000fe200078030ff */
[----:B------:R-:W-:Y:S01]  /*0cd0*/  IMAD.IADD R0, R13, 0x1, R0 ;  /* 0x000000010d007824 */ /* 0x000fe200078e0200 */
[----:B------:R-:W-:Y:S01]  /*0ce0*/  IADD3.X R15, R17, UR14, RZ, P1, !PT ;  /* 0x0000000e110f7c10 */ /* 0x000fe20008ffe4ff */
[----:B------:R-:W-:Y:S01]  /*0cf0*/  LDGSTS.E.BYPASS.LTC128B.128 [R164+0x4000], desc[UR16][R16.64] ;  /* 0x0400000010a47fae */ /* 0x000fe2000b901d50 */
[----:B------:R-:W-:Y:S02]  /*0d00*/  IADD3 R20, P1, R14, UR18, RZ ;  /* 0x000000120e147c10 */ /* 0x000fe4000ff3e0ff */
[----:B------:R-:W-:Y:S01]  /*0d10*/  LEA.HI.X R13, R12, R163, R0, 0x6, P0 ;  /* 0x000000a30c0d7211 */ /* 0x000fe200000f3400 */
[----:B------:R1:W-:Y:S01]  /*0d20*/  LDGSTS.E.BYPASS.LTC128B.128 [R164+0x6000], desc[UR16][R16.64+0x80] ;  /* 0x0600008010a47fae */ /* 0x0003e2000b901d50 */
[----:B------:R-:W-:Y:S01]  /*0d30*/  IADD3.X R21, R15, UR14, RZ, P1, !PT ;  /* 0x0000000e0f157c10 */ /* 0x000fe20008ffe4ff */
[----:B------:R-:W-:Y:S01]  /*0d40*/  IMAD R0, R6, 0x200, R9 ;  /* 0x0000020006007824 */ /* 0x000fe200078e0209 */
[----:B------:R-:W-:Y:S01]  /*0d50*/  IADD3 R22, P0, R20, UR18, RZ ;  /* 0x0000001214167c10 */ /* 0x000fe2000ff1e0ff */
[----:B------:R-:W-:Y:S01]  /*0d60*/  LDGSTS.E.BYPASS.LTC128B.128 [R164+0x4800], desc[UR16][R14.64] ;  /* 0x048000000ea47fae */ /* 0x000fe2000b901d50 */
[----:B------:R-:W-:Y:S01]  /*0d70*/  IMAD.SHL.U32 R6, R6, 0x8, RZ ;  /* 0x0000000806067824 */ /* 0x000fe200078e00ff */
[----:B------:R-:W-:-:S02]  /*0d80*/  LOP3.LUT R9, R10, 0x1c0, RZ, 0xc0, !PT ;  /* 0x000001c00a097812 */ /* 0x000fc400078ec0ff */
[----:B------:R-:W-:Y:S01]  /*0d90*/  IADD3.X R23, R21, UR14, RZ, P0, !PT ;  /* 0x0000000e15177c10 */ /* 0x000fe200087fe4ff */
[----:B------:R2:W-:Y:S01]  /*0da0*/  LDGSTS.E.BYPASS.LTC128B.128 [R164+0x6800], desc[UR16][R14.64+0x80] ;  /* 0x068000800ea47fae */ /* 0x0005e2000b901d50 */
[C---:B------:R-:W-:Y:S02]  /*0db0*/  LEA R12, P0, R8.reuse, UR8, 0x1 ;  /* 0x00000008080c7c11 */ /* 0x040fe4000f8008ff */
[----:B------:R-:W-:Y:S01]  /*0dc0*/  LOP3.LUT R6, R9, 0x8, R6, 0xf8, !PT ;  /* 0x0000000809067812 */ /* 0x000fe200078ef806 */
[----:B------:R-:W-:Y:S01]  /*0dd0*/  LDGSTS.E.BYPASS.LTC128B.128 [R164+0x5000], desc[UR16][R20.64] ;  /* 0x0500000014a47fae */ /* 0x000fe2000b901d50 */
[----:B------:R-:W-:Y:S01]  /*0de0*/  LEA.HI.X R13, R8, UR9, R13, 0x1, P0 ;  /* 0x00000009080d7c11 */ /* 0x000fe200080f0c0d */
[----:B------:R-:W-:Y:S01]  /*0df0*/  IMAD.SHL.U32 R8, R4, 0x40, RZ ;  /* 0x0000004004087824 */ /* 0x000fe200078e00ff */
[----:B------:R-:W-:Y:S01]  /*0e00*/  SHF.R.U32.HI R9, RZ, 0x3, R9 ;  /* 0x00000003ff097819 */ /* 0x000fe20000011609 */
[----:B------:R-:W-:Y:S01]  /*0e10*/  LDGSTS.E.BYPASS.LTC128B.128 [R164+0x7000], desc[UR16][R20.64+0x80] ;  /* 0x0700008014a47fae */ /* 0x000fe2000b901d50 */
[----:B------:R-:W-:-:S02]  /*0e20*/  IADD3 R10, P0, R12, UR15, RZ ;  /* 0x0000000f0c0a7c10 */ /* 0x000fc4000ff1e0ff */
[----:B------:R-:W-:Y:S01]  /*0e30*/  LOP3.LUT R4, R6, R9, RZ, 0x3c, !PT ;  /* 0x0000000906047212 */ /* 0x000fe200078e3cff */
[----:B------:R-:W-:Y:S01]  /*0e40*/  LDGSTS.E.BYPASS.LTC128B.128 [R164+0x5800], desc[UR16][R22.64] ;  /* 0x0580000016a47fae */ /* 0x000fe2000b901d50 */
[----:B------:R-:W-:Y:S01]  /*0e50*/  LOP3.LUT R6, R8, 0xfffffe00, RZ, 0xc0, !PT ;  /* 0xfffffe0008067812 */ /* 0x000fe200078ec0ff */
[----:B------:R-:W-:Y:S01]  /*0e60*/  IMAD.MOV.U32 R8, RZ, RZ, 0x20 ;  /* 0x00000020ff087424 */ /* 0x000fe200078e00ff */
[----:B------:R-:W-:Y:S01]  /*0e70*/  IADD3.X R11, R13, UR22, RZ, P0, !PT ;  /* 0x000000160d0b7c10 */ /* 0x000fe200087fe4ff */
[----:B------:R-:W-:Y:S01]  /*0e80*/  LDGSTS.E.BYPASS.LTC128B.128 [R164+0x7800], desc[UR16][R22.64+0x80] ;  /* 0x0780008016a47fae */ /* 0x000fe2000b901d50 */
[----:B------:R-:W-:Y:S01]  /*0e90*/  LEA R97, R0, UR5, 0x1 ;  /* 0x0000000500617c11 */ /* 0x000fe2000f8e08ff */
[----:B------:R-:W-:Y:S01]  /*0ea0*/  IMAD R9, R33, 0x400, R6 ;  /* 0x0000040021097824 */ /* 0x000fe200078e0206 */
[----:B-1----:R-:W-:Y:S01]  /*0eb0*/  IADD3 R16, P1, R10, UR15, RZ ;  /* 0x0000000f0a107c10 */ /* 0x002fe2000ff3e0ff */
[----:B------:R-:W0:Y:S01]  /*0ec0*/  LDGDEPBAR ;  /* 0x00000000000079af */ /* 0x000e220000000000 */
[----:B------:R-:W-:Y:S01]  /*0ed0*/  LEA R161, R0, UR4, 0x1 ;  /* 0x0000000400a17c11 */ /* 0x000fe2000f8e08ff */
[----:B------:R-:W-:Y:S01]  /*0ee0*/  IMAD.IADD R162, R9, 0x1, R4 ;  /* 0x0000000109a27824 */ /* 0x000fe200078e0204 */
[----:B------:R-:W-:-:S02]  /*0ef0*/  IADD3.X R17, R11, UR22, RZ, P1, !PT ;  /* 0x000000160b117c10 */ /* 0x000fc40008ffe4ff */
[----:B------:R-:W-:Y:S01]  /*0f00*/  LOP3.LUT P1, RZ, R2, 0x2, RZ, 0xc0, !PT ;  /* 0x0000000202ff7812 */ /* 0x000fe2000782c0ff */
[----:B------:R-:W-:Y:S01]  /*0f10*/  VIADD R159, R161, 0x20 ;  /* 0x00000020a19f7836 */ /* 0x000fe20000000000 */
[----:B--2---:R-:W-:Y:S02]  /*0f20*/  IADD3 R14, P0, R16, UR15, RZ ;  /* 0x0000000f100e7c10 */ /* 0x004fe4000ff1e0ff */
[----:B------:R-:W-:Y:S02]  /*0f30*/  LEA R162, R162, UR5, 0x1 ;  /* 0x00000005a2a27c11 */ /* 0x000fe4000f8e08ff */
[----:B------:R-:W-:Y:S02]  /*0f40*/  IADD3.X R15, R17, UR22, RZ, P0, !PT ;  /* 0x00000016110f7c10 */ /* 0x000fe400087fe4ff */
[----:B------:R-:W-:Y:S02]  /*0f50*/  LOP3.LUT P0, RZ, R5, 0x2, RZ, 0xc0, !PT ;  /* 0x0000000205ff7812 */ /* 0x000fe4000780c0ff */
[----:B------:R-:W-:-:S02]  /*0f60*/  SEL R0, R8, 0xffffffe0, !P1 ;  /* 0xffffffe008007807 */ /* 0x000fc40004800000 */
[----:B------:R-:W-:Y:S01]  /*0f70*/  LOP3.LUT P1, RZ, R2, 0x4, RZ, 0xc0, !PT ;  /* 0x0000000402ff7812 */ /* 0x000fe2000782c0ff */
[----:B------:R-:W-:Y:S02]  /*0f80*/  IMAD.MOV.U32 R2, RZ, RZ, 0x40 ;  /* 0x00000040ff027424 */ /* 0x000fe400078e00ff */
[----:B------:R-:W-:Y:S01]  /*0f90*/  IMAD.IADD R160, R162, 0x1, R0 ;  /* 0x00000001a2a07824 */ /* 0x000fe200078e0200 */
[----:B------:R-:W-:-:S04]  /*0fa0*/  DEPBAR.LE SB0, 0x0 ;  /* 0x000080000000791a */ /* 0x000fc80000000000 */
[----:B------:R-:W-:Y:S01]  /*0fb0*/  BAR.SYNC.DEFER_BLOCKING 0x0 ;  /* 0x0000000000007b1d */ /* 0x000fe20000010000 */
[----:B------:R-:W-:Y:S01]  /*0fc0*/  @P0 VIADD R159, R161, 0xffffffe0 ;  /* 0xffffffe0a19f0836 */ /* 0x000fe20000000000 */
[----:B------:R-:W-:Y:S02]  /*0fd0*/  LOP3.LUT P0, RZ, R5, 0x4, RZ, 0xc0, !PT ;  /* 0x0000000405ff7812 */ /* 0x000fe4000780c0ff */
[C---:B------:R-:W-:Y:S02]  /*0fe0*/  SEL R5, R2.reuse, 0xffffffc0, !P1 ;  /* 0xffffffc002057807 */ /* 0x040fe40004800000 */
[----:B------:R-:W-:-:S03]  /*0ff0*/  SEL R2, R2, 0xffffffc0, !P0 ;  /* 0xffffffc002027807 */ /* 0x000fc60004000000 */
[--C-:B------:R-:W-:Y:S02]  /*1000*/  IMAD.IADD R158, R162, 0x1, R5.reuse ;  /* 0x00000001a29e7824 */ /* 0x100fe400078e0205 */
[----:B------:R-:W-:Y:S02]  /*1010*/  IMAD.IADD R157, R161, 0x1, R2 ;  /* 0x00000001a19d7824 */ /* 0x000fe400078e0202 */
[----:B------:R-:W-:Y:S02]  /*1020*/  IMAD.IADD R156, R160, 0x1, R5 ;  /* 0x00000001a09c7824 */ /* 0x000fe400078e0205 */
[----:B------:R-:W-:Y:S01]  /*1030*/  IMAD.IADD R148, R2, 0x1, R159 ;  /* 0x0000000102947824 */ /* 0x000fe200078e029f */
[----:B------:R-:W-:-:S05]  /*1040*/  LOP3.LUT R2, R34, 0xffffffe0, RZ, 0xc0, !PT ;  /* 0xffffffe022027812 */ /* 0x000fca00078ec0ff */
[C---:B------:R-:W-:Y:S02]  /*1050*/  IMAD.IADD R2, R3.reuse, 0x1, -R2 ;  /* 0x0000000103027824 */ /* 0x040fe400078e0a02 */
[----:B------:R-:W-:Y:S01]  /*1060*/  IMAD.SHL.U32 R3, R3, 0x2, RZ ;  /* 0x0000000203037824 */ /* 0x000fe200078e00ff */
[----:B------:R-:W-:Y:S01]  /*1070*/  @!PT LDS RZ, [RZ] ;  /* 0x00000000fffff984 */ /* 0x000fe20000000800 */
[----:B------:R-:W-:Y:S01]  /*1080*/  @!PT LDS RZ, [RZ] ;  /* 0x00000000fffff984 */ /* 0x000fe20000000800 */
[----:B------:R-:W-:Y:S01]  /*1090*/  @!PT LDS RZ, [RZ] ;  /* 0x00000000fffff984 */ /* 0x000fe20000000800 */
[----:B------:R-:W-:Y:S02]  /*10a0*/  LDGSTS.E.BYPASS.LTC128B.128 [R164+0x8000], desc[UR16][R12.64] ;  /* 0x080000000ca47fae */ /* 0x000fe4000b901d50 */
[----:B------:R-:W-:Y:S02]  /*10b0*/  SHF.R.S32.HI R165, RZ, 0x1f, R2 ;  /* 0x0000001fffa57819 */ /* 0x000fe40000011402 */
[----:B------:R-:W-:Y:S02]  /*10c0*/  LDGSTS.E.BYPASS.LTC128B.128 [R164+0xa000], desc[UR16][R12.64+0x80] ;  /* 0x0a0000800ca47fae */ /* 0x000fe4000b901d50 */
[----:B------:R-:W-:Y:S01]  /*10d0*/  LEA.HI R165, R165, R2, RZ, 0x2 ;  /* 0x00000002a5a57211 */ /* 0x000fe200078f10ff */
[----:B------:R-:W-:Y:S01]  /*10e0*/  IMAD R2, R33, 0x10, R96 ;  /* 0x0000001021027824 */ /* 0x000fe200078e0260 */
[----:B------:R-:W-:Y:S02]  /*10f0*/  LDGSTS.E.BYPASS.LTC128B.128 [R164+0x8800], desc[UR16][R10.64] ;  /* 0x088000000aa47fae */ /* 0x000fe4000b901d50 */
[----:B------:R-:W-:-:S02]  /*1100*/  SHF.R.S32.HI R165, RZ, 0x2, R165 ;  /* 0x00000002ffa57819 */ /* 0x000fc400000114a5 */
[----:B------:R-:W-:Y:S02]  /*1110*/  LDGSTS.E.BYPASS.LTC128B.128 [R164+0xa800], desc[UR16][R10.64+0x80] ;  /* 0x0a8000800aa47fae */ /* 0x000fe4000b901d50 */
[----:B------:R-:W-:Y:S02]  /*1120*/  IADD3 R2, R2, 0x1, R165 ;  /* 0x0000000102027810 */ /* 0x000fe40007ffe0a5 */
[----:B------:R-:W-:Y:S04]  /*1130*/  LDGSTS.E.BYPASS.LTC128B.128 [R164+0x9000], desc[UR16][R16.64] ;  /* 0x0900000010a47fae */ /* 0x000fe8000b901d50 */
[----:B------:R1:W-:Y:S04]  /*1140*/  LDGSTS.E.BYPASS.LTC128B.128 [R164+0xb000], desc[UR16][R16.64+0x80] ;  /* 0x0b00008010a47fae */ /* 0x0003e8000b901d50 */
[----:B------:R-:W-:Y:S04]  /*1150*/  LDGSTS.E.BYPASS.LTC128B.128 [R164+0x9800], desc[UR16][R14.64] ;  /* 0x098000000ea47fae */ /* 0x000fe8000b901d50 */
[----:B------:R2:W-:Y:S04]  /*1160*/  LDGSTS.E.BYPASS.LTC128B.128 [R164+0xb800], desc[UR16][R14.64+0x80] ;  /* 0x0b8000800ea47fae */ /* 0x0005e8000b901d50 */
[----:B------:R-:W-:Y:S04]  /*1170*/  LDSM.16.M88.4 R88, [R162] ;  /* 0x00000000a258783b */ /* 0x000fe80000000200 */
[----:B------:R-:W3:Y:S04]  /*1180*/  LDSM.16.M88.4 R28, [R97+0x4000] ;  /* 0x00400000611c783b */ /* 0x000ee80000000200 */
[----:B------:R-:W4:Y:S04]  /*1190*/  LDSM.16.M88.4 R72, [R97+0x4800] ;  /* 0x004800006148783b */ /* 0x000f280000000200 */
[----:B------:R-:W-:Y:S04]  /*11a0*/  LDSM.16.M88.4 R48, [R159] ;  /* 0x000000009f30783b */ /* 0x000fe80000000200 */
[----:B-1----:R-:W-:Y:S04]  /*11b0*/  LDSM.16.M88.4 R16, [R160] ;  /* 0x00000000a010783b */ /* 0x002fe80000000200 */
[----:B------:R-:W1:Y:S04]  /*11c0*/  LDSM.16.M88.4 R64, [R97+0x5000] ;  /* 0x005000006140783b */ /* 0x000e680000000200 */
[----:B------:R-:W5:Y:S04]  /*11d0*/  LDSM.16.M88.4 R44, [R97+0x5800] ;  /* 0x00580000612c783b */ /* 0x000f680000000200 */
[----:B------:R-:W5:Y:S04]  /*11e0*/  LDSM.16.M88.4 R40, [R159+0x800] ;  /* 0x000800009f28783b */ /* 0x000f680000000200 */
[----:B--2---:R-:W-:Y:S04]  /*11f0*/  LDSM.16.M88.4 R12, [R158] ;  /* 0x000000009e0c783b */ /* 0x004fe80000000200 */
[----:B------:R-:W2:Y:S04]  /*1200*/  LDSM.16.M88.4 R20, [R157] ;  /* 0x000000009d14783b */ /* 0x000ea80000000200 */
[----:B------:R-:W2:Y:S01]  /*1210*/  LDSM.16.M88.4 R24, [R159+0x1000] ;  /* 0x001000009f18783b */ /* 0x000ea20000000200 */
[C---:B---3--:R-:W-:Y:S03]  /*1220*/  HMMA.16816.F32.BF16 R36, R88.reuse, R28, RZ ;  /* 0x0000001c5824723c */ /* 0x048fe600000418ff */
[----:B------:R-:W3:Y:S04]  /*1230*/  LDSM.16.M88.4 R92, [R159+0x1800] ;  /* 0x001800009f5c783b */ /* 0x000ee80000000200 */
[----:B------:R-:W3:Y:S01]  /*1240*/  LDSM.16.M88.4 R8, [R157+0x800] ;  /* 0x000800009d08783b */ /* 0x000ee20000000200 */
[C---:B------:R-:W-:Y:S03]  /*1250*/  HMMA.16816.F32.BF16 R28, R88.reuse, R30, RZ ;  /* 0x0000001e581c723c */ /* 0x040fe600000418ff */
[----:B------:R-:W-:Y:S03]  /*1260*/  LDSM.16.M88.4 R56, [R156] ;  /* 0x000000009c38783b */ /* 0x000fe60000000200 */
[C---:B----4-:R-:W-:Y:S01]  /*1270*/  HMMA.16816.F32.BF16 R76, R88.reuse, R72, RZ ;  /* 0x00000048584c723c */ /* 0x050fe200000418ff */
[----:B------:R-:W4:Y:S04]  /*1280*/  LDSM.16.M88.4 R52, [R148] ;  /* 0x000000009434783b */ /* 0x000f280000000200 */
[----:B------:R-:W4:Y:S01]  /*1290*/  LDSM.16.M88.4 R84, [R157+0x1000] ;  /* 0x001000009d54783b */ /* 0x000f220000000200 */
[----:B-1----:R-:W-:Y:S03]  /*12a0*/  HMMA.16816.F32.BF16 R68, R88, R64, RZ ;  /* 0x000000405844723c */ /* 0x002fe600000418ff */
[----:B------:R-:W1:Y:S03]  /*12b0*/  LDSM.16.M88.4 R80, [R157+0x1800] ;  /* 0x001800009d50783b */ /* 0x000e660000000200 */
[----:B------:R-:W-:Y:S01]  /*12c0*/  HMMA.16816.F32.BF16 R36, R16, R48, R36 ;  /* 0x000000301024723c */ /* 0x000fe20000041824 */
[----:B------:R-:W0:Y:S05]  /*12d0*/  LDGDEPBAR ;  /* 0x00000000000079af */ /* 0x000e2a0000000000 */
[C---:B------:R-:W-:Y:S06]  /*12e0*/  HMMA.16816.F32.BF16 R72, R88.reuse, R74, RZ ;  /* 0x0000004a5848723c */ /* 0x040fec00000418ff */
[C---:B------:R-:W-:Y:S06]  /*12f0*/  HMMA.16816.F32.BF16 R64, R88.reuse, R66, RZ ;  /* 0x000000425840723c */ /* 0x040fec00000418ff */
[C---:B-----5:R-:W-:Y:S06]  /*1300*/  HMMA.16816.F32.BF16 R60, R88.reuse, R44, RZ ;  /* 0x0000002c583c723c */ /* 0x060fec00000418ff */
[----:B------:R-:W-:Y:S01]  /*1310*/  HMMA.16816.F32.BF16 R88, R88, R46, RZ ;  /* 0x0000002e5858723c */ /* 0x000fe200000418ff */
[----:B------:R-:W-:Y:S05]  /*1320*/  LDSM.16.M88.4 R44, [R148+0x1000] ;  /* 0x00100000942c783b */ /* 0x000fea0000000200 */
[C---:B------:R-:W-:Y:S01]  /*1330*/  HMMA.16816.F32.BF16 R28, R16.reuse, R50, R28 ;  /* 0x00000032101c723c */ /* 0x040fe2000004181c */
[----:B------:R-:W5:Y:S05]  /*1340*/  LDSM.16.M88.4 R48, [R148+0x800] ;  /* 0x000800009430783b */ /* 0x000f6a0000000200 */
[----:B------:R-:W-:Y:S06]  /*1350*/  HMMA.16816.F32.BF16 R76, R16, R40, R76 ;  /* 0x00000028104c723c */ /* 0x000fec000004184c */
[----:B--2---:R-:W-:Y:S06]  /*1360*/  HMMA.16816.F32.BF16 R36, R12, R20, R36 ;  /* 0x000000140c24723c */ /* 0x004fec0000041824 */
[C---:B------:R-:W-:Y:S01]  /*1370*/  HMMA.16816.F32.BF16 R72, R16.reuse, R42, R72 ;  /* 0x0000002a1048723c */ /* 0x040fe20000041848 */
[----:B------:R-:W-:Y:S05]  /*1380*/  LDSM.16.M88.4 R40, [R148+0x1800] ;  /* 0x001800009428783b */ /* 0x000fea0000000200 */
[C---:B------:R-:W-:Y:S06]  /*1390*/  HMMA.16816.F32.BF16 R68, R16.reuse, R24, R68 ;  /* 0x000000181044723c */ /* 0x040fec0000041844 */
[C---:B------:R-:W-:Y:S01]  /*13a0*/  HMMA.16816.F32.BF16 R64, R16.reuse, R26, R64 ;  /* 0x0000001a1040723c */ /* 0x040fe20000041840 */
[----:B------:R-:W-:Y:S05]  /*13b0*/  LDSM.16.M88.4 R24, [R162+0x2000] ;  /* 0x00200000a218783b */ /* 0x000fea0000000200 */
[C---:B---3--:R-:W-:Y:S06]  /*13c0*/  HMMA.16816.F32.BF16 R60, R16.reuse, R92, R60 ;  /* 0x0000005c103c723c */ /* 0x048fec000004183c */
[----:B------:R-:W-:Y:S01]  /*13d0*/  HMMA.16816.F32.BF16 R88, R16, R94, R88 ;  /* 0x0000005e1058723c */ /* 0x000fe20000041858 */
[----:B------:R-:W-:Y:S05]  /*13e0*/  LDSM.16.M88.4 R16, [R97+0x7800] ;  /* 0x007800006110783b */ /* 0x000fea0000000200 */
[C---:B------:R-:W-:Y:S01]  /*13f0*/  HMMA.16816.F32.BF16 R28, R12.reuse, R22, R28 ;  /* 0x000000160c1c723c */ /* 0x040fe2000004181c */
[----:B------:R-:W2:Y:S05]  /*1400*/  LDSM.16.M88.4 R20, [R97+0x6000] ;  /* 0x006000006114783b */ /* 0x000eaa0000000200 */
[----:B------:R-:W-:Y:S06]  /*1410*/  HMMA.16816.F32.BF16 R76, R12, R8, R76 ;  /* 0x000000080c4c723c */ /* 0x000fec000004184c */
[----:B----4-:R-:W-:Y:S06]  /*1420*/  HMMA.16816.F32.BF16 R36, R56, R52, R36 ;  /* 0x000000343824723c */ /* 0x010fec0000041824 */
[C---:B------:R-:W-:Y:S01]  /*1430*/  HMMA.16816.F32.BF16 R72, R12.reuse, R10, R72 ;  /* 0x0000000a0c48723c */ /* 0x040fe20000041848 */
[----:B------:R-:W3:Y:S05]  /*1440*/  LDSM.16.M88.4 R8, [R97+0x6800] ;  /* 0x006800006108783b */ /* 0x000eea0000000200 */
[C---:B------:R-:W-:Y:S06]  /*1450*/  HMMA.16816.F32.BF16 R68, R12.reuse, R84, R68 ;  /* 0x000000540c44723c */ /* 0x040fec0000041844 */
[C---:B------:R-:W-:Y:S06]  /*1460*/  HMMA.16816.F32.BF16 R64, R12.reuse, R86, R64 ;  /* 0x000000560c40723c */ /* 0x040fec0000041840 */
[C---:B-1----:R-:W-:Y:S06]  /*1470*/  HMMA.16816.F32.BF16 R60, R12.reuse, R80, R60 ;  /* 0x000000500c3c723c */ /* 0x042fec000004183c */
[----:B------:R-:W-:Y:S01]  /*1480*/  HMMA.16816.F32.BF16 R88, R12, R82, R88 ;  /* 0x000000520c58723c */ /* 0x000fe20000041858 */
[----:B------:R-:W-:Y:S04]  /*1490*/  LDSM.16.M88.4 R80, [R160+0x2000] ;  /* 0x00200000a050783b */ /* 0x000fe80000000200 */
[----:B------:R-:W1:Y:S01]  /*14a0*/  LDSM.16.M88.4 R12, [R159+0x2000] ;  /* 0x002000009f0c783b */ /* 0x000e620000000200 */
[C---:B------:R-:W-:Y:S03]  /*14b0*/  HMMA.16816.F32.BF16 R28, R56.reuse, R54, R28 ;  /* 0x00000036381c723c */ /* 0x040fe6000004181c */
[----:B------:R-:W4:Y:S03]  /*14c0*/  LDSM.16.M88.4 R52, [R97+0x7000] ;  /* 0x007000006134783b */ /* 0x000f260000000200 */
[----:B-----5:R-:W-:Y:S06]  /*14d0*/  HMMA.16816.F32.BF16 R76, R56, R48, R76 ;  /* 0x00000030384c723c */ /* 0x020fec000004184c */
[----:B--2---:R-:W-:Y:S06]  /*14e0*/  HMMA.16816.F32.BF16 R36, R24, R20, R36 ;  /* 0x000000141824723c */ /* 0x004fec0000041824 */
[C---:B------:R-:W-:Y:S01]  /*14f0*/  HMMA.16816.F32.BF16 R72, R56.reuse, R50, R72 ;  /* 0x000000323848723c */ /* 0x040fe20000041848 */
[----:B------:R-:W-:Y:S05]  /*1500*/  LDSM.16.M88.4 R48, [R159+0x3000] ;  /* 0x003000009f30783b */ /* 0x000fea0000000200 */
[C---:B------:R-:W-:Y:S06]  /*1510*/  HMMA.16816.F32.BF16 R68, R56.reuse, R44, R68 ;  /* 0x0000002c3844723c */ /* 0x040fec0000041844 */
[C---:B------:R-:W-:Y:S01]  /*1520*/  HMMA.16816.F32.BF16 R64, R56.reuse, R46, R64 ;  /* 0x0000002e3840723c */ /* 0x040fe20000041840 */
[----:B------:R-:W2:Y:S05]  /*1530*/  LDSM.16.M88.4 R44, [R159+0x2800] ;  /* 0x002800009f2c783b */ /* 0x000eaa0000000200 */
[C---:B------:R-:W-:Y:S06]  /*1540*/  HMMA.16816.F32.BF16 R60, R56.reuse, R40, R60 ;  /* 0x00000028383c723c */ /* 0x040fec000004183c */
[----:B------:R-:W-:Y:S01]  /*1550*/  HMMA.16816.F32.BF16 R88, R56, R42, R88 ;  /* 0x0000002a3858723c */ /* 0x000fe20000041858 */
[----:B------:R-:W-:Y:S04]  /*1560*/  LDSM.16.M88.4 R40, [R158+0x2000] ;  /* 0x002000009e28783b */ /* 0x000fe80000000200 */
[----:B------:R-:W5:Y:S01]  /*1570*/  LDSM.16.M88.4 R56, [R157+0x2000] ;  /* 0x002000009d38783b */ /* 0x000f620000000200 */
[C---:B------:R-:W-:Y:S03]  /*1580*/  HMMA.16816.F32.BF16 R28, R24.reuse, R22, R28 ;  /* 0x00000016181c723c */ /* 0x040fe6000004181c */
[----:B------:R-:W5:Y:S03]  /*1590*/  LDSM.16.M88.4 R20, [R159+0x3800] ;  /* 0x003800009f14783b */ /* 0x000f660000000200 */
[----:B---3--:R-:W-:Y:S06]  /*15a0*/  HMMA.16816.F32.BF16 R76, R24, R8, R76 ;  /* 0x00000008184c723c */ /* 0x008fec000004184c */
[----:B-1----:R-:W-:Y:S06]  /*15b0*/  HMMA.16816.F32.BF16 R36, R80, R12, R36 ;  /* 0x0000000c5024723c */ /* 0x002fec0000041824 */
[C---:B------:R-:W-:Y:S01]  /*15c0*/  HMMA.16816.F32.BF16 R72, R24.reuse, R10, R72 ;  /* 0x0000000a1848723c */ /* 0x040fe20000041848 */
[----:B------:R-:W1:Y:S05]  /*15d0*/  LDSM.16.M88.4 R8, [R157+0x2800] ;  /* 0x002800009d08783b */ /* 0x000e6a0000000200 */
[C---:B------:R-:W-:Y:S06]  /*15e0*/  HMMA.16816.F32.BF16 R60, R24.reuse, R16, R60 ;  /* 0x00000010183c723c */ /* 0x040fec000004183c */
[----:B------:R-:W-:Y:S01]  /*15f0*/  HMMA.16816.F32.BF16 R88, R24, R18, R88 ;  /* 0x000000121858723c */ /* 0x000fe20000041858 */
[----:B------:R-:W-:Y:S05]  /*1600*/  LDSM.16.M88.4 R16, [R156+0x2000] ;  /* 0x002000009c10783b */ /* 0x000fea0000000200 */
[----:B------:R-:W-:Y:S01]  /*1610*/  HMMA.16816.F32.BF16 R28, R80, R14, R28 ;  /* 0x0000000e501c723c */ /* 0x000fe2000004181c */
[----:B------:R-:W3:Y:S05]  /*1620*/  LDSM.16.M88.4 R12, [R148+0x2000] ;  /* 0x00200000940c783b */ /* 0x000eea0000000200 */
[----:B----4-:R-:W-:Y:S06]  /*1630*/  HMMA.16816.F32.BF16 R68, R24, R52, R68 ;  /* 0x000000341844723c */ /* 0x010fec0000041844 */
[----:B--2---:R-:W-:Y:S06]  /*1640*/  HMMA.16816.F32.BF16 R76, R80, R44, R76 ;  /* 0x0000002c504c723c */ /* 0x004fec000004184c */
[----:B------:R-:W-:Y:S01]  /*1650*/  HMMA.16816.F32.BF16 R64, R24, R54, R64 ;  /* 0x000000361840723c */ /* 0x000fe20000041840 */
[----:B------:R-:W2:Y:S01]  /*1660*/  LDSM.16.M88.4 R24, [R157+0x3000] ;  /* 0x003000009d18783b */ /* 0x000ea20000000200 */
[----:B------:R-:W-:-:S04]  /*1670*/  IADD3 R44, R35, -UR20, R2 ;  /* 0x80000014232c7c10 */ /* 0x000fc8000fffe002 */
[----:B-----5:R-:W-:Y:S01]  /*1680*/  HMMA.16816.F32.BF16 R36, R40, R56, R36 ;  /* 0x000000382824723c */ /* 0x020fe20000041824 */
[----:B------:R-:W-:-:S05]  /*1690*/  VIADD R44, R44, UR19 ;  /* 0x000000132c2c7c36 */ /* 0x000fca0008000000 */
[C---:B------:R-:W-:Y:S06]  /*16a0*/  HMMA.16816.F32.BF16 R72, R80.reuse, R46, R72 ;  /* 0x0000002e5048723c */ /* 0x040fec0000041848 */
[C---:B------:R-:W-:Y:S01]  /*16b0*/  HMMA.16816.F32.BF16 R60, R80.reuse, R20, R60 ;  /* 0x00000014503c723c */ /* 0x040fe2000004183c */
[----:B------:R-:W-:Y:S02]  /*16c0*/  LOP3.LUT R46, R3, 0x6, RZ, 0xc0, !PT ;  /* 0x00000006032e7812 */ /* 0x000fe400078ec0ff */
[C---:B------:R-:W-:Y:S02]  /*16d0*/  VIMNMX R3, R44.reuse, R35, PT ;  /* 0x000000232c037248 */ /* 0x040fe40003fe0100 */
[----:B------:R-:W-:Y:S01]  /*16e0*/  VIADDMNMX R35, R44, 0x8, R35, PT ;  /* 0x000000082c237846 */ /* 0x000fe20003800123 */
[----:B------:R-:W-:Y:S01]  /*16f0*/  HMMA.16816.F32.BF16 R88, R80, R22, R88 ;  /* 0x000000165058723c */ /* 0x000fe20000041858 */
[----:B------:R-:W4:Y:S01]  /*1700*/  LDSM.16.M88.4 R20, [R148+0x2800] ;  /* 0x002800009414783b */ /* 0x000f220000000200 */
[----:B------:R-:W-:-:S04]  /*1710*/  IMAD R2, R7, 0x40, R46 ;  /* 0x0000004007027824 */ /* 0x000fc800078e022e */
[----:B------:R-:W-:Y:S01]  /*1720*/  HMMA.16816.F32.BF16 R68, R80, R48, R68 ;  /* 0x000000305044723c */ /* 0x000fe20000041844 */
[C---:B------:R-:W-:Y:S01]  /*1730*/  ISETP.GE.AND P5, PT, R2.reuse, R3, PT ;  /* 0x000000030200720c */ /* 0x040fe20003fa6270 */
[----:B------:R-:W-:-:S04]  /*1740*/  VIADD R44, R2, 0x8 ;  /* 0x00000008022c7836 */ /* 0x000fc80000000000 */
[----:B------:R-:W-:Y:S01]  /*1750*/  HMMA.16816.F32.BF16 R28, R40, R58, R28 ;  /* 0x0000003a281c723c */ /* 0x000fe2000004181c */
[C---:B------:R-:W-:Y:S02]  /*1760*/  ISETP.GE.AND P6, PT, R44.reuse, R3, PT ;  /* 0x000000032c00720c */ /* 0x040fe40003fc6270 */
[----:B------:R-:W-:-:S03]  /*1770*/  ISETP.GE.AND P2, PT, R44, R35, PT ;  /* 0x000000232c00720c */ /* 0x000fc60003f46270 */
[----:B-1----:R-:W-:Y:S06]  /*1780*/  HMMA.16816.F32.BF16 R76, R40, R8, R76 ;  /* 0x00000008284c723c */ /* 0x002fec000004184c */
[----:B---3--:R-:W-:Y:S06]  /*1790*/  HMMA.16816.F32.BF16 R36, R16, R12, R36 ;  /* 0x0000000c1024723c */ /* 0x008fec0000041824 */
[----:B------:R-:W-:Y:S01]  /*17a0*/  HMMA.16816.F32.BF16 R72, R40, R10, R72 ;  /* 0x0000000a2848723c */ /* 0x000fe20000041848 */
[----:B------:R-:W1:Y:S05]  /*17b0*/  LDSM.16.M88.4 R8, [R157+0x3800] ;  /* 0x003800009d08783b */ /* 0x000e6a0000000200 */
[----:B------:R-:W-:Y:S01]  /*17c0*/  HMMA.16816.F32.BF16 R28, R16, R14, R28 ;  /* 0x0000000e101c723c */ /* 0x000fe2000004181c */
[----:B------:R-:W3:Y:S05]  /*17d0*/  LDSM.16.M88.4 R12, [R148+0x3000] ;  /* 0x00300000940c783b */ /* 0x000eea0000000200 */
[----:B--2---:R-:W-:Y:S06]  /*17e0*/  HMMA.16816.F32.BF16 R68, R40, R24, R68 ;  /* 0x000000182844723c */ /* 0x004fec0000041844 */
[----:B------:R-:W-:Y:S01]  /*17f0*/  HMMA.16816.F32.BF16 R64, R80, R50, R64 ;  /* 0x000000325040723c */ /* 0x000fe20000041840 */
[----:B------:R-:W-:Y:S01]  /*1800*/  VIADD R24, R2, 0x1 ;  /* 0x0000000102187836 */ /* 0x000fe20000000000 */
[----:B------:R-:W-:-:S04]  /*1810*/  FSEL R25, R36, -INF , !P5 ;  /* 0xff80000024197808 */ /* 0x000fc80006800000 */
[C---:B----4-:R-:W-:Y:S01]  /*1820*/  HMMA.16816.F32.BF16 R76, R16.reuse, R20, R76 ;  /* 0x00000014104c723c */ /* 0x050fe2000004184c */
[C---:B------:R-:W-:Y:S02]  /*1830*/  ISETP.GE.AND P3, PT, R24.reuse, R3, PT ;  /* 0x000000031800720c */ /* 0x040fe40003f66270 */
[----:B------:R-:W-:Y:S01]  /*1840*/  ISETP.GE.AND P0, PT, R24, R35, PT ;  /* 0x000000231800720c */ /* 0x000fe20003f06270 */
[C---:B------:R-:W-:Y:S01]  /*1850*/  VIADD R24, R2.reuse, 0x9 ;  /* 0x0000000902187836 */ /* 0x040fe20000000000 */
[----:B------:R-:W-:Y:S01]  /*1860*/  FSEL R37, R37, -INF , !P3 ;  /* 0xff80000025257808 */ /* 0x000fe20005800000 */
[----:B------:R-:W-:Y:S01]  /*1870*/  HMMA.16816.F32.BF16 R72, R16, R22, R72 ;  /* 0x000000161048723c */ /* 0x000fe20000041848 */
[----:B------:R-:W-:Y:S01]  /*1880*/  VIADD R20, R2, 0x10 ;  /* 0x0000001002147836 */ /* 0x000fe20000000000 */
[----:B------:R-:W-:Y:S02]  /*1890*/  FSEL R36, R39, -INF , !P0 ;  /* 0xff80000027247808 */ /* 0x000fe40004000000 */
[----:B------:R-:W-:-:S02]  /*18a0*/  ISETP.GE.AND P1, PT, R24, R3, PT ;  /* 0x000000031800720c */ /* 0x000fc40003f26270 */
[C---:B------:R-:W-:Y:S02]  /*18b0*/  ISETP.GE.AND P5, PT, R20.reuse, R3, PT ;  /* 0x000000031400720c */ /* 0x040fe40003fa6270 */
[-C--:B------:R-:W-:Y:S02]  /*18c0*/  ISETP.GE.AND P3, PT, R20, R35.reuse, PT ;  /* 0x000000231400720c */ /* 0x080fe40003f66270 */
[----:B------:R-:W2:Y:S01]  /*18d0*/  LDSM.16.M88.4 R20, [R148+0x3800] ;  /* 0x003800009414783b */ /* 0x000ea20000000200 */
[----:B-1----:R-:W-:Y:S01]  /*18e0*/  HMMA.16816.F32.BF16 R60, R40, R8, R60 ;  /* 0x00000008283c723c */ /* 0x002fe2000004183c */
[----:B------:R-:W-:Y:S01]  /*18f0*/  ISETP.GE.AND P4, PT, R24, R35, PT ;  /* 0x000000231800720c */ /* 0x000fe20003f86270 */
[----:B------:R-:W-:Y:S01]  /*1900*/  VIADD R24, R2, 0x11 ;  /* 0x0000001102187836 */ /* 0x000fe20000000000 */
[----:B------:R-:W-:Y:S01]  /*1910*/  FSEL R29, R29, -INF , !P1 ;  /* 0xff8000001d1d7808 */ /* 0x000fe20004800000 */
[----:B------:R-:W-:-:S04]  /*1920*/  DEPBAR.LE SB0, 0x0 ;  /* 0x000080000000791a */ /* 0x000fc80000000000 */
[C---:B------:R-:W-:Y:S01]  /*1930*/  HMMA.16816.F32.BF16 R64, R40.reuse, R26, R64 ;  /* 0x0000001a2840723c */ /* 0x040fe20000041840 */
[----:B------:R-:W-:Y:S01]  /*1940*/  ISETP.GE.AND P1, PT, R24, R3, PT ;  /* 0x000000031800720c */ /* 0x000fe20003f26270 */
[----:B------:R-:W-:Y:S01]  /*1950*/  VIADD R8, R2, 0x19 ;  /* 0x0000001902087836 */ /* 0x000fe20000000000 */
[----:B------:R-:W-:Y:S02]  /*1960*/  FSEL R9, R76, -INF , !P5 ;  /* 0xff8000004c097808 */ /* 0x000fe40006800000 */
[----:B------:R-:W-:Y:S01]  /*1970*/  FSEL R77, R77, -INF , !P1 ;  /* 0xff8000004d4d7808 */ /* 0x000fe20004800000 */
[----:B------:R-:W-:Y:S01]  /*1980*/  HMMA.16816.F32.BF16 R88, R40, R10, R88 ;  /* 0x0000000a2858723c */ /* 0x000fe20000041858 */
[----:B------:R-:W-:Y:S01]  /*1990*/  FSEL R27, R28, -INF , !P6 ;  /* 0xff8000001c1b7808 */ /* 0x000fe20007000000 */
[C---:B------:R-:W-:Y:S01]  /*19a0*/  VIADD R26, R2.reuse, 0x18 ;  /* 0x00000018021a7836 */ /* 0x040fe20000000000 */
[----:B------:R-:W-:Y:S02]  /*19b0*/  FMNMX.FTZ R28, R25, R37, !PT ;  /* 0x00000025191c7209 */ /* 0x000fe40007810000 */
[C---:B------:R-:W-:Y:S01]  /*19c0*/  ISETP.GE.AND P6, PT, R2.reuse, R35, PT ;  /* 0x000000230200720c */ /* 0x040fe20003fc6270 */
[----:B---3--:R-:W-:Y:S01]  /*19d0*/  HMMA.16816.F32.BF16 R68, R16, R12, R68 ;  /* 0x0000000c1044723c */ /* 0x008fe20000041844 */
[----:B------:R-:W-:Y:S01]  /*19e0*/  FMNMX.FTZ R28, R27, R28, !PT ;  /* 0x0000001c1b1c7209 */ /* 0x000fe20007810000 */
[----:B------:R-:W-:Y:S01]  /*19f0*/  VIADD R10, R2, 0x21 ;  /* 0x00000021020a7836 */ /* 0x000fe20000000000 */
[----:B------:R-:W-:-:S02]  /*1a00*/  FSEL R38, R38, -INF , !P6 ;  /* 0xff80000026267808 */ /* 0x000fc40007000000 */
[----:B------:R-:W-:Y:S02]  /*1a10*/  FMNMX.FTZ R28, R29, R28, !PT ;  /* 0x0000001c1d1c7209 */ /* 0x000fe40007810000 */
[----:B------:R-:W-:Y:S01]  /*1a20*/  ISETP.GE.AND P6, PT, R24, R35, PT ;  /* 0x000000231800720c */ /* 0x000fe20003fc6270 */
[----:B------:R-:W-:Y:S01]  /*1a30*/  VIADD R12, R2, 0x28 ;  /* 0x00000028020c7836 */ /* 0x000fe20000000000 */
[----:B------:R-:W-:Y:S01]  /*1a40*/  FSEL R24, R30, -INF , !P2 ;  /* 0xff8000001e187808 */ /* 0x000fe20005000000 */
[----:B------:R-:W-:Y:S01]  /*1a50*/  BAR.SYNC.DEFER_BLOCKING 0x0 ;  /* 0x0000000000007b1d */ /* 0x000fe20000010000 */
[C---:B------:R-:W-:Y:S01]  /*1a60*/  ISETP.GE.AND P0, PT, R26.reuse, R3, PT ;  /* 0x000000031a00720c */ /* 0x040fe20003f06270 */
[----:B------:R-:W-:Y:S01]  /*1a70*/  HMMA.16816.F32.BF16 R64, R16, R14, R64 ;  /* 0x0000000e1040723c */ /* 0x000fe20000041840 */
[----:B------:R-:W-:Y:S02]  /*1a80*/  ISETP.GE.AND P2, PT, R26, R35, PT ;  /* 0x000000231a00720c */ /* 0x000fe40003f46270 */
[----:B------:R-:W-:-:S02]  /*1a90*/  FSEL R26, R31, -INF , !P4 ;  /* 0xff8000001f1a7808 */ /* 0x000fc40006000000 */
[C---:B------:R-:W-:Y:S01]  /*1aa0*/  ISETP.GE.AND P4, PT, R8.reuse, R3, PT ;  /* 0x000000030800720c */ /* 0x040fe20003f86270 */
[C---:B--2---:R-:W-:Y:S01]  /*1ab0*/  HMMA.16816.F32.BF16 R60, R16.reuse, R20, R60 ;  /* 0x00000014103c723c */ /* 0x044fe2000004183c */
[----:B------:R-:W-:Y:S01]  /*1ac0*/  ISETP.GE.AND P5, PT, R8, R35, PT ;  /* 0x000000230800720c */ /* 0x000fe20003fa6270 */
[----:B------:R-:W-:Y:S01]  /*1ad0*/  VIADD R8, R2, 0x20 ;  /* 0x0000002002087836 */ /* 0x000fe20000000000 */
[----:B------:R-:W-:Y:S01]  /*1ae0*/  FSEL R7, R72, -INF , !P0 ;  /* 0xff80000048077808 */ /* 0x000fe20004000000 */
[----:B------:R-:W-:Y:S01]  /*1af0*/  VIADD R14, R2, 0x29 ;  /* 0x00000029020e7836 */ /* 0x000fe20000000000 */
[----:B------:R-:W-:Y:S01]  /*1b00*/  FSEL R73, R73, -INF , !P4 ;  /* 0xff80000049497808 */ /* 0x000fe20006000000 */
[----:B------:R-:W-:Y:S01]  /*1b10*/  HMMA.16816.F32.BF16 R88, R16, R22, R88 ;  /* 0x000000161058723c */ /* 0x000fe20000041858 */
[----:B------:R-:W-:Y:S02]  /*1b20*/  FMNMX.FTZ R20, R9, R28, !PT ;  /* 0x0000001c09147209 */ /* 0x000fe40007810000 */
[----:B------:R-:W-:-:S02]  /*1b30*/  ISETP.GE.AND P1, PT, R8, R3, PT ;  /* 0x000000030800720c */ /* 0x000fc40003f26270 */
[----:B------:R-:W-:Y:S02]  /*1b40*/  FMNMX.FTZ R20, R77, R20, !PT ;  /* 0x000000144d147209 */ /* 0x000fe40007810000 */
[----:B------:R-:W-:Y:S01]  /*1b50*/  ISETP.GE.AND P0, PT, R8, R35, PT ;  /* 0x000000230800720c */ /* 0x000fe20003f06270 */
[----:B------:R-:W-:Y:S01]  /*1b60*/  VIADD R16, R2, 0x31 ;  /* 0x0000003102107836 */ /* 0x000fe20000000000 */
[----:B------:R-:W-:Y:S02]  /*1b70*/  FMNMX.FTZ R18, R7, R20, !PT ;  /* 0x0000001407127209 */ /* 0x000fe40007810000 */
[----:B------:R-:W-:Y:S02]  /*1b80*/  FSEL R8, R78, -INF , !P3 ;  /* 0xff8000004e087808 */ /* 0x000fe40005800000 */
[C---:B------:R-:W-:Y:S02]  /*1b90*/  ISETP.GE.AND P4, PT, R10.reuse, R3, PT ;  /* 0x000000030a00720c */ /* 0x040fe40003f86270 */
[----:B------:R-:W-:-:S02]  /*1ba0*/  ISETP.GE.AND P3, PT, R10, R35, PT ;  /* 0x000000230a00720c */ /* 0x000fc40003f66270 */
[----:B------:R-:W-:Y:S02]  /*1bb0*/  FSEL R10, R79, -INF , !P6 ;  /* 0xff8000004f0a7808 */ /* 0x000fe40007000000 */
[----:B------:R-:W-:Y:S02]  /*1bc0*/  FSEL R74, R74, -INF , !P2 ;  /* 0xff8000004a4a7808 */ /* 0x000fe40005000000 */
[C---:B------:R-:W-:Y:S02]  /*1bd0*/  ISETP.GE.AND P6, PT, R12.reuse, R3, PT ;  /* 0x000000030c00720c */ /* 0x040fe40003fc6270 */
[----:B------:R-:W-:Y:S02]  /*1be0*/  ISETP.GE.AND P2, PT, R12, R35, PT ;  /* 0x000000230c00720c */ /* 0x000fe40003f46270 */
[----:B------:R-:W-:Y:S02]  /*1bf0*/  FSEL R117, R68, -INF , !P1 ;  /* 0xff80000044757808 */ /* 0x000fe40004800000 */
[----:B------:R-:W-:-:S02]  /*1c00*/  FMNMX.FTZ R11, R38, R36, !PT ;  /* 0x00000024260b7209 */ /* 0x000fc40007810000 */
[----:B------:R-:W-:Y:S02]  /*1c10*/  FMNMX.FTZ R18, R73, R18, !PT ;  /* 0x0000001249127209 */ /* 0x000fe40007810000 */
[----:B------:R-:W-:Y:S02]  /*1c20*/  FSEL R12, R75, -INF , !P5 ;  /* 0xff8000004b0c7808 */ /* 0x000fe40006800000 */
[C---:B------:R-:W-:Y:S02]  /*1c30*/  ISETP.GE.AND P5, PT, R14.reuse, R3, PT ;  /* 0x000000030e00720c */ /* 0x040fe40003fa6270 */
[----:B------:R-:W-:Y:S01]  /*1c40*/  ISETP.GE.AND P1, PT, R14, R35, PT ;  /* 0x000000230e00720c */ /* 0x000fe20003f26270 */
[----:B------:R-:W-:Y:S01]  /*1c50*/  VIADD R14, R2, 0x30 ;  /* 0x00000030020e7836 */ /* 0x000fe20000000000 */
[----:B------:R-:W-:Y:S02]  /*1c60*/  FSEL R115, R69, -INF , !P4 ;  /* 0xff80000045737808 */ /* 0x000fe40006000000 */
[----:B------:R-:W-:-:S02]  /*1c70*/  FMNMX.FTZ R11, R24, R11, !PT ;  /* 0x0000000b180b7209 */ /* 0x000fc40007810000 */
[----:B------:R-:W-:Y:S02]  /*1c80*/  FMNMX.FTZ R18, R117, R18, !PT ;  /* 0x0000001275127209 */ /* 0x000fe40007810000 */
[----:B------:R-:W-:Y:S02]  /*1c90*/  FSEL R118, R70, -INF , !P0 ;  /* 0xff80000046767808 */ /* 0x000fe40004000000 */
[C---:B------:R-:W-:Y:S02]  /*1ca0*/  ISETP.GE.AND P4, PT, R14.reuse, R3, PT ;  /* 0x000000030e00720c */ /* 0x040fe40003f86270 */
[----:B------:R-:W-:Y:S01]  /*1cb0*/  ISETP.GE.AND P0, PT, R14, R35, PT ;  /* 0x000000230e00720c */ /* 0x000fe20003f06270 */
[----:B------:R-:W-:Y:S01]  /*1cc0*/  VIADD R14, R2, 0x38 ;  /* 0x00000038020e7836 */ /* 0x000fe20000000000 */
[----:B------:R-:W-:Y:S01]  /*1cd0*/  FSEL R121, R64, -INF , !P6 ;  /* 0xff80000040797808 */ /* 0x000fe20007000000 */
[----:B------:R-:W-:Y:S01]  /*1ce0*/  VIADD R2, R2, 0x39 ;  /* 0x0000003902027836 */ /* 0x000fe20000000000 */
[----:B------:R-:W-:-:S02]  /*1cf0*/  FMNMX.FTZ R11, R26, R11, !PT ;  /* 0x0000000b1a0b7209 */ /* 0x000fc40007810000 */
[----:B------:R-:W-:Y:S02]  /*1d00*/  FMNMX.FTZ R18, R115, R18, !PT ;  /* 0x0000001273127209 */ /* 0x000fe40007810000 */
[----:B------:R-:W-:Y:S02]  /*1d10*/  FSEL R119, R65, -INF , !P5 ;  /* 0xff80000041777808 */ /* 0x000fe40006800000 */
[----:B------:R-:W-:Y:S02]  /*1d20*/  FMNMX.FTZ R11, R8, R11, !PT ;  /* 0x0000000b080b7209 */ /* 0x000fe40007810000 */
[----:B------:R-:W-:Y:S02]  /*1d30*/  FMNMX.FTZ R18, R121, R18, !PT ;  /* 0x0000001279127209 */ /* 0x000fe40007810000 */
[----:B------:R-:W-:Y:S02]  /*1d40*/  FSEL R130, R71, -INF , !P3 ;  /* 0xff80000047827808 */ /* 0x000fe40005800000 */
[----:B------:R-:W-:-:S02]  /*1d50*/  ISETP.GE.AND P3, PT, R16, R3, PT ;  /* 0x000000031000720c */ /* 0x000fc40003f66270 */
[-C--:B------:R-:W-:Y:S02]  /*1d60*/  ISETP.GE.AND P6, PT, R14, R3.reuse, PT ;  /* 0x000000030e00720c */ /* 0x080fe40003fc6270 */
[----:B------:R-:W-:Y:S02]  /*1d70*/  ISETP.GE.AND P5, PT, R2, R3, PT ;  /* 0x000000030200720c */ /* 0x000fe40003fa6270 */
[----:B------:R-:W-:Y:S02]  /*1d80*/  FSEL R127, R60, -INF , !P4 ;  /* 0xff8000003c7f7808 */ /* 0x000fe40006000000 */
[----:B------:R-:W-:Y:S02]  /*1d90*/  FMNMX.FTZ R3, R10, R11, !PT ;  /* 0x0000000b0a037209 */ /* 0x000fe40007810000 */
[----:B------:R-:W-:Y:S02]  /*1da0*/  FMNMX.FTZ R18, R119, R18, !PT ;  /* 0x0000001277127209 */ /* 0x000fe40007810000 */
[----:B------:R-:W-:-:S02]  /*1db0*/  FSEL R128, R67, -INF , !P1 ;  /* 0xff80000043807808 */ /* 0x000fc40004800000 */
[----:B------:R-:W-:Y:S02]  /*1dc0*/  ISETP.NE.AND P1, PT, R32, 0x1, PT ;  /* 0x000000012000780c */ /* 0x000fe40003f25270 */
[----:B------:R-:W-:Y:S02]  /*1dd0*/  FSEL R125, R61, -INF , !P3 ;  /* 0xff8000003d7d7808 */ /* 0x000fe40005800000 */
[----:B------:R-:W-:Y:S02]  /*1de0*/  FMNMX.FTZ R3, R74, R3, !PT ;  /* 0x000000034a037209 */ /* 0x000fe40007810000 */
[----:B------:R-:W-:Y:S02]  /*1df0*/  FMNMX.FTZ R18, R127, R18, !PT ;  /* 0x000000127f127209 */ /* 0x000fe40007810000 */
[----:B------:R-:W-:Y:S02]  /*1e00*/  FSEL R123, R88, -INF , !P6 ;  /* 0xff800000587b7808 */ /* 0x000fe40007000000 */
[----:B------:R-:W-:-:S02]  /*1e10*/  FMNMX.FTZ R3, R12, R3, !PT ;  /* 0x000000030c037209 */ /* 0x000fc40007810000 */
[----:B------:R-:W-:Y:S02]  /*1e20*/  FMNMX.FTZ R18, R125, R18, !PT ;  /* 0x000000127d127209 */ /* 0x000fe40007810000 */
[----:B------:R-:W-:Y:S02]  /*1e30*/  FSEL R31, R89, -INF , !P5 ;  /* 0xff800000591f7808 */ /* 0x000fe40006800000 */
[----:B------:R-:W-:Y:S02]  /*1e40*/  FMNMX.FTZ R3, R118, R3, !PT ;  /* 0x0000000376037209 */ /* 0x000fe40007810000 */
[----:B------:R-:W-:Y:S02]  /*1e50*/  FMNMX.FTZ R18, R123, R18, !PT ;  /* 0x000000127b127209 */ /* 0x000fe40007810000 */
[----:B------:R-:W-:Y:S02]  /*1e60*/  FSEL R120, R66, -INF , !P2 ;  /* 0xff80000042787808 */ /* 0x000fe40005000000 */
[----:B------:R-:W-:-:S02]  /*1e70*/  FMNMX.FTZ R11, R130, R3, !PT ;  /* 0x00000003820b7209 */ /* 0x000fc40007810000 */
        /* <DEDUP_REMOVED lines=28> */
.L_x_583:
[----:B------:R-:W-:Y:S01]  /*2040*/  FMNMX.FTZ R11, R120, R11, !PT ;  /* 0x0000000b780b7209 */ /* 0x000fe20007810000 */
[----:B------:R-:W2:Y:S01]  /*2050*/  SHFL.BFLY PT, R3, R18, 0x2, 0x1f ;  /* 0x0c401f0012037f89 */ /* 0x000ea200000e0000 */
[----:B------:R-:W-:Y:S01]  /*2060*/  ISETP.GE.AND P2, PT, R16, R35, PT ;  /* 0x000000231000720c */ /* 0x000fe20003f46270 */
[----:B------:R-:W-:Y:S01]  /*2070*/  ULDC UR4, c[0x0][0x2ec] ;  /* 0x0000bb0000047ab9 */ /* 0x000fe20000000800 */
[----:B------:R-:W-:Y:S02]  /*2080*/  FSEL R124, R62, -INF , !P0 ;  /* 0xff8000003e7c7808 */ /* 0x000fe40004000000 */
[----:B------:R-:W-:Y:S02]  /*2090*/  FMNMX.FTZ R11, R128, R11, !PT ;  /* 0x0000000b800b7209 */ /* 0x000fe40007810000 */
[----:B------:R-:W-:Y:S02]  /*20a0*/  ISETP.GE.AND P0, PT, R14, R35, PT ;  /* 0x000000230e00720c */ /* 0x000fe40003f06270 */
[----:B------:R-:W-:-:S02]  /*20b0*/  FSEL R122, R63, -INF , !P2 ;  /* 0xff8000003f7a7808 */ /* 0x000fc40005000000 */
[----:B------:R-:W-:Y:S02]  /*20c0*/  FMNMX.FTZ R11, R124, R11, !PT ;  /* 0x0000000b7c0b7209 */ /* 0x000fe40007810000 */
[----:B------:R-:W-:Y:S02]  /*20d0*/  ISETP.GE.AND P2, PT, R2, R35, PT ;  /* 0x000000230200720c */ /* 0x000fe40003f46270 */
[----:B------:R-:W-:Y:S02]  /*20e0*/  FSEL R30, R90, -INF , !P0 ;  /* 0xff8000005a1e7808 */ /* 0x000fe40004000000 */
[----:B------:R-:W-:Y:S02]  /*20f0*/  FMNMX.FTZ R11, R122, R11, !PT ;  /* 0x0000000b7a0b7209 */ /* 0x000fe40007810000 */
[----:B------:R-:W-:Y:S02]  /*2100*/  FSEL R28, R91, -INF , !P2 ;  /* 0xff8000005b1c7808 */ /* 0x000fe40005000000 */
[----:B------:R-:W-:-:S02]  /*2110*/  FMNMX.FTZ R11, R30, R11, !PT ;  /* 0x0000000b1e0b7209 */ /* 0x000fc40007810000 */
[----:B------:R-:W-:Y:S02]  /*2120*/  LOP3.LUT R155, R4, R6, RZ, 0xfc, !PT ;  /* 0x00000006049b7212 */ /* 0x000fe400078efcff */
[----:B------:R-:W-:Y:S02]  /*2130*/  FMNMX.FTZ R11, R28, R11, !PT ;  /* 0x0000000b1c0b7209 */ /* 0x000fe40007810000 */
[----:B--2---:R-:W-:Y:S02]  /*2140*/  FMNMX.FTZ R13, R18, R3, !PT ;  /* 0x00000003120d7209 */ /* 0x004fe40007810000 */
[----:B------:R-:W-:Y:S01]  /*2150*/  LEA R155, R155, UR5, 0x1 ;  /* 0x000000059b9b7c11 */ /* 0x000fe2000f8e08ff */
[----:B------:R-:W2:Y:S01]  /*2160*/  SHFL.BFLY PT, R2, R11, 0x2, 0x1f ;  /* 0x0c401f000b027f89 */ /* 0x000ea200000e0000 */
[----:B------:R-:W-:Y:S02]  /*2170*/  SHF.R.S32.HI R34, RZ, 0x1f, R34 ;  /* 0x0000001fff227819 */ /* 0x000fe40000011422 */
[-C--:B------:R-:W-:Y:S01]  /*2180*/  IADD3 R154, R0, R155.reuse, RZ ;  /* 0x0000009b009a7210 */ /* 0x080fe20007ffe0ff */
[----:B------:R-:W3:Y:S01]  /*2190*/  SHFL.BFLY PT, R100, R13, 0x1, 0x1f ;  /* 0x0c201f000d647f89 */ /* 0x000ee200000e0000 */
[----:B------:R-:W-:-:S02]  /*21a0*/  IADD3 R153, R5, R155, RZ ;  /* 0x0000009b05997210 */ /* 0x000fc40007ffe0ff */
[----:B------:R-:W-:Y:S01]  /*21b0*/  IADD3 R152, R5, R154, RZ ;  /* 0x0000009a05987210 */ /* 0x000fe20007ffe0ff */
[----:B------:R-:W-:Y:S01]  /*21c0*/  LDSM.16.MT88.4 R92, [R155+0x8000] ;  /* 0x008000009b5c783b */ /* 0x000fe20000004200 */
[----:B------:R-:W-:Y:S02]  /*21d0*/  LEA.HI R34, R34, R33, RZ, 0x2 ;  /* 0x0000002122227211 */ /* 0x000fe400078f10ff */
[C---:B------:R-:W-:Y:S01]  /*21e0*/  IADD3 R151, R159.reuse, 0x800, RZ ;  /* 0x000008009f977810 */ /* 0x040fe20007ffe0ff */
[----:B-1----:R-:W-:Y:S01]  /*21f0*/  LDSM.16.MT88.4 R40, [R154+0x8000] ;  /* 0x008000009a28783b */ /* 0x002fe20000004200 */
[----:B------:R-:W-:Y:S02]  /*2200*/  LOP3.LUT R34, R34, 0xfffffffc, RZ, 0xc0, !PT ;  /* 0xfffffffc22227812 */ /* 0x000fe400078ec0ff */
[----:B------:R-:W-:Y:S01]  /*2210*/  IADD3 R150, R159, 0x1000, RZ ;  /* 0x000010009f967810 */ /* 0x000fe20007ffe0ff */
[----:B------:R-:W-:Y:S01]  /*2220*/  LDSM.16.MT88.4 R48, [R153+0x8000] ;  /* 0x008000009930783b */ /* 0x000fe20000004200 */
[----:B------:R-:W-:-:S02]  /*2230*/  IADD3 R178, R33, -R34, RZ ;  /* 0x8000002221b27210 */ /* 0x000fc40007ffe0ff */
[C---:B------:R-:W-:Y:S01]  /*2240*/  IADD3 R149, R159.reuse, 0x1800, RZ ;  /* 0x000018009f957810 */ /* 0x040fe20007ffe0ff */
[----:B------:R-:W-:Y:S01]  /*2250*/  LDSM.16.MT88.4 R56, [R152+0x8000] ;  /* 0x008000009838783b */ /* 0x000fe20000004200 */
[C---:B------:R-:W-:Y:S02]  /*2260*/  IADD3 R147, R159.reuse, 0x2000, RZ ;  /* 0x000020009f937810 */ /* 0x040fe40007ffe0ff */
[----:B------:R-:W-:Y:S01]  /*2270*/  IADD3 R146, R159, 0x2800, RZ ;  /* 0x000028009f927810 */ /* 0x000fe20007ffe0ff */
[----:B------:R-:W-:Y:S01]  /*2280*/  LDSM.16.MT88.4 R64, [R155+0xa000] ;  /* 0x00a000009b40783b */ /* 0x000fe20000004200 */
[----:B--2---:R-:W-:Y:S02]  /*2290*/  FMNMX.FTZ R2, R11, R2, !PT ;  /* 0x000000020b027209 */ /* 0x004fe40007810000 */
[----:B------:R-:W-:Y:S01]  /*22a0*/  IADD3 R145, R159, 0x3000, RZ ;  /* 0x000030009f917810 */ /* 0x000fe20007ffe0ff */
[----:B------:R-:W-:Y:S01]  /*22b0*/  LDSM.16.MT88.4 R88, [R154+0xa000] ;  /* 0x00a000009a58783b */ /* 0x000fe20000004200 */
[----:B---3--:R-:W-:-:S02]  /*22c0*/  FMNMX.FTZ R100, R13, R100, !PT ;  /* 0x000000640d647209 */ /* 0x008fc40007810000 */
[----:B------:R-:W-:Y:S01]  /*22d0*/  IADD3 R144, R159, 0x3800, RZ ;  /* 0x000038009f907810 */ /* 0x000fe20007ffe0ff */
[----:B------:R-:W1:Y:S01]  /*22e0*/  SHFL.BFLY PT, R3, R2, 0x1, 0x1f ;  /* 0x0c201f0002037f89 */ /* 0x000e6200000e0000 */
[C---:B------:R-:W-:Y:S01]  /*22f0*/  FSETP.NEU.FTZ.AND P0, PT, R100.reuse, -INF , PT ;  /* 0xff8000006400780b */ /* 0x040fe20003f1d000 */
[----:B------:R-:W-:Y:S02]  /*2300*/  FMUL.FTZ R126, R100, UR4 ;  /* 0x00000004647e7c20 */ /* 0x000fe40008410000 */
[----:B------:R-:W-:Y:S03]  /*2310*/  LDSM.16.MT88.4 R16, [R153+0x8800] ;  /* 0x008800009910783b */ /* 0x000fe60000004200 */
[----:B------:R-:W-:Y:S01]  /*2320*/  FSEL R126, R126, RZ, P0 ;  /* 0x000000ff7e7e7208 */ /* 0x000fe20000000000 */
[----:B------:R-:W-:Y:S04]  /*2330*/  LDSM.16.MT88.4 R20, [R155+0xa800] ;  /* 0x00a800009b14783b */ /* 0x000fe80000004200 */
[--C-:B------:R-:W-:Y:S01]  /*2340*/  FFMA.FTZ R106, R29, UR4, -R126.reuse ;  /* 0x000000041d6a7c23 */ /* 0x100fe2000801087e */
[--C-:B------:R-:W-:Y:S01]  /*2350*/  FFMA.FTZ R111, R25, UR4, -R126.reuse ;  /* 0x00000004196f7c23 */ /* 0x100fe2000801087e */
[--C-:B------:R-:W-:Y:S01]  /*2360*/  FFMA.FTZ R110, R37, UR4, -R126.reuse ;  /* 0x00000004256e7c23 */ /* 0x100fe2000801087e */
[--C-:B------:R-:W-:Y:S01]  /*2370*/  FFMA.FTZ R109, R27, UR4, -R126.reuse ;  /* 0x000000041b6d7c23 */ /* 0x100fe2000801087e */
[--C-:B------:R-:W-:Y:S01]  /*2380*/  FFMA.FTZ R102, R77, UR4, -R126.reuse ;  /* 0x000000044d667c23 */ /* 0x100fe2000801087e */
[--C-:B------:R-:W-:Y:S01]  /*2390*/  FFMA.FTZ R103, R7, UR4, -R126.reuse ;  /* 0x0000000407677c23 */ /* 0x100fe2000801087e */
[----:B------:R-:W2:Y:S01]  /*23a0*/  LDSM.16.MT88.4 R76, [R153+0xa000] ;  /* 0x00a00000994c783b */ /* 0x000ea20000004200 */
[----:B------:R-:W-:Y:S01]  /*23b0*/  MUFU.EX2 R111, R111 ;  /* 0x0000006f006f7308 */ /* 0x000fe20000000800 */
[--C-:B------:R-:W-:Y:S01]  /*23c0*/  FFMA.FTZ R105, R9, UR4, -R126.reuse ;  /* 0x0000000409697c23 */ /* 0x100fe2000801087e */
[--C-:B------:R-:W-:Y:S01]  /*23d0*/  FFMA.FTZ R114, R117, UR4, -R126.reuse ;  /* 0x0000000475727c23 */ /* 0x100fe2000801087e */
[----:B------:R-:W3:Y:S01]  /*23e0*/  LDSM.16.MT88.4 R4, [R152+0xa000] ;  /* 0x00a000009804783b */ /* 0x000ee20000004200 */
[--C-:B------:R-:W-:Y:S01]  /*23f0*/  FFMA.FTZ R116, R121, UR4, -R126.reuse ;  /* 0x0000000479747c23 */ /* 0x100fe2000801087e */
[----:B-1----:R-:W-:Y:S01]  /*2400*/  FMNMX.FTZ R3, R2, R3, !PT ;  /* 0x0000000302037209 */ /* 0x002fe20007810000 */
[--C-:B------:R-:W-:Y:S01]  /*2410*/  FFMA.FTZ R117, R119, UR4, -R126.reuse ;  /* 0x0000000477757c23 */ /* 0x100fe2000801087e */
[--C-:B------:R-:W-:Y:S01]  /*2420*/  FFMA.FTZ R115, R115, UR4, -R126.reuse ;  /* 0x0000000473737c23 */ /* 0x100fe2000801087e */
[----:B------:R-:W1:Y:S01]  /*2430*/  MUFU.EX2 R110, R110 ;  /* 0x0000006e006e7308 */ /* 0x000e620000000800 */
[C---:B------:R-:W-:Y:S01]  /*2440*/  FSETP.NEU.FTZ.AND P0, PT, R3.reuse, -INF , PT ;  /* 0xff8000000300780b */ /* 0x040fe20003f1d000 */
[----:B------:R-:W-:Y:S01]  /*2450*/  FMUL.FTZ R2, R3, UR4 ;  /* 0x0000000403027c20 */ /* 0x000fe20008410000 */
[--C-:B------:R-:W-:Y:S01]  /*2460*/  FFMA.FTZ R127, R127, UR4, -R126.reuse ;  /* 0x000000047f7f7c23 */ /* 0x100fe2000801087e */
[----:B------:R-:W-:-:S03]  /*2470*/  FFMA.FTZ R123, R123, UR4, -R126 ;  /* 0x000000047b7b7c23 */ /* 0x000fc6000801087e */
[----:B------:R-:W-:Y:S01]  /*2480*/  FSEL R29, R2, RZ, P0 ;  /* 0x000000ff021d7208 */ /* 0x000fe20000000000 */
[----:B------:R-:W-:Y:S01]  /*2490*/  MUFU.EX2 R109, R109 ;  /* 0x0000006d006d7308 */ /* 0x000fe20000000800 */
[----:B------:R-:W-:-:S03]  /*24a0*/  FFMA.FTZ R2, R73, UR4, -R126 ;  /* 0x0000000449027c23 */ /* 0x000fc6000801087e */
[--C-:B------:R-:W-:Y:S01]  /*24b0*/  FFMA.FTZ R113, R38, UR4, -R29.reuse ;  /* 0x0000000426717c23 */ /* 0x100fe2000801081d */
[--C-:B------:R-:W-:Y:S01]  /*24c0*/  FFMA.FTZ R112, R36, UR4, -R29.reuse ;  /* 0x0000000424707c23 */ /* 0x100fe2000801081d */
[--C-:B------:R-:W-:Y:S01]  /*24d0*/  FFMA.FTZ R108, R24, UR4, -R29.reuse ;  /* 0x00000004186c7c23 */ /* 0x100fe2000801081d */
[--C-:B------:R-:W-:Y:S01]  /*24e0*/  FFMA.FTZ R107, R26, UR4, -R29.reuse ;  /* 0x000000041a6b7c23 */ /* 0x100fe2000801081d */
[----:B------:R-:W4:Y:S01]  /*24f0*/  MUFU.EX2 R106, R106 ;  /* 0x0000006a006a7308 */ /* 0x000f220000000800 */
[--C-:B------:R-:W-:Y:S01]  /*2500*/  FFMA.FTZ R104, R8, UR4, -R29.reuse ;  /* 0x0000000408687c23 */ /* 0x100fe2000801081d */
[--C-:B------:R-:W-:Y:S01]  /*2510*/  FFMA.FTZ R101, R10, UR4, -R29.reuse ;  /* 0x000000040a657c23 */ /* 0x100fe2000801081d */
[----:B-1----:R-:W-:Y:S01]  /*2520*/  F2FP.BF16.F32.PACK_AB R80, R110, R111 ;  /* 0x0000006f6e50723e */ /* 0x002fe200000010ff */
[----:B------:R-:W1:Y:S01]  /*2530*/  LDSM.16.MT88.4 R8, [R155+0x8800] ;  /* 0x008800009b08783b */ /* 0x000e620000004200 */
[--C-:B------:R-:W-:Y:S01]  /*2540*/  FFMA.FTZ R35, R74, UR4, -R29.reuse ;  /* 0x000000044a237c23 */ /* 0x100fe2000801081d */
[--C-:B------:R-:W-:Y:S01]  /*2550*/  FFMA.FTZ R0, R12, UR4, -R29.reuse ;  /* 0x000000040c007c23 */ /* 0x100fe2000801081d */
[--C-:B------:R-:W-:Y:S01]  /*2560*/  FFMA.FTZ R118, R118, UR4, -R29.reuse ;  /* 0x0000000476767c23 */ /* 0x100fe2000801081d */
[----:B------:R-:W-:Y:S01]  /*2570*/  MUFU.EX2 R113, R113 ;  /* 0x0000007100717308 */ /* 0x000fe20000000800 */
[----:B------:R-:W5:Y:S01]  /*2580*/  LDSM.16.MT88.4 R12, [R152+0x8800] ;  /* 0x00880000980c783b */ /* 0x000f620000004200 */
[--C-:B------:R-:W-:Y:S01]  /*2590*/  FFMA.FTZ R119, R130, UR4, -R29.reuse ;  /* 0x0000000482777c23 */ /* 0x100fe2000801081d */
[--C-:B------:R-:W-:Y:S01]  /*25a0*/  FFMA.FTZ R120, R120, UR4, -R29.reuse ;  /* 0x0000000478787c23 */ /* 0x100fe2000801081d */
[--C-:B------:R-:W-:Y:S01]  /*25b0*/  FFMA.FTZ R121, R128, UR4, -R29.reuse ;  /* 0x0000000480797c23 */ /* 0x100fe2000801081d */
[----:B------:R-:W5:Y:S01]  /*25c0*/  LDSM.16.MT88.4 R24, [R154+0x8800] ;  /* 0x008800009a18783b */ /* 0x000f620000004200 */
[--C-:B------:R-:W-:Y:S01]  /*25d0*/  FFMA.FTZ R128, R125, UR4, -R126.reuse ;  /* 0x000000047d807c23 */ /* 0x100fe2000801087e */
[--C-:B------:R-:W-:Y:S01]  /*25e0*/  FFMA.FTZ R125, R122, UR4, -R29.reuse ;  /* 0x000000047a7d7c23 */ /* 0x100fe2000801081d */
[----:B------:R-:W2:Y:S01]  /*25f0*/  MUFU.EX2 R112, R112 ;  /* 0x0000007000707308 */ /* 0x000ea20000000800 */
[----:B----4-:R-:W-:Y:S01]  /*2600*/  F2FP.BF16.F32.PACK_AB R82, R106, R109 ;  /* 0x0000006d6a52723e */ /* 0x010fe200000010ff */
[----:B------:R-:W-:Y:S01]  /*2610*/  FFMA.FTZ R126, R31, UR4, -R126 ;  /* 0x000000041f7e7c23 */ /* 0x000fe2000801087e */
[--C-:B------:R-:W-:Y:S01]  /*2620*/  FFMA.FTZ R124, R124, UR4, -R29.reuse ;  /* 0x000000047c7c7c23 */ /* 0x100fe2000801081d */
[--C-:B------:R-:W-:Y:S01]  /*2630*/  FFMA.FTZ R122, R30, UR4, -R29.reuse ;  /* 0x000000041e7a7c23 */ /* 0x100fe2000801081d */
[----:B------:R-:W-:Y:S01]  /*2640*/  FFMA.FTZ R177, R28, UR4, -R29 ;  /* 0x000000041cb17c23 */ /* 0x000fe2000801081d */
[----:B------:R-:W-:Y:S01]  /*2650*/  FADD.FTZ R110, R111, R110 ;  /* 0x0000006e6f6e7221 */ /* 0x000fe20000010000 */
[----:B------:R-:W-:Y:S01]  /*2660*/  LDSM.16.MT88.4 R28, [R154+0x9800] ;  /* 0x009800009a1c783b */ /* 0x000fe20000004200 */
[----:B------:R-:W-:Y:S02]  /*2670*/  MUFU.EX2 R108, R108 ;  /* 0x0000006c006c7308 */ /* 0x000fe40000000800 */
[----:B------:R-:W-:-:S04]  /*2680*/  FADD.FTZ R109, R109, R110 ;  /* 0x0000006e6d6d7221 */ /* 0x000fc80000010000 */
[----:B------:R-:W-:Y:S02]  /*2690*/  FADD.FTZ R106, R106, R109 ;  /* 0x0000006d6a6a7221 */ /* 0x000fe40000010000 */
[----:B------:R-:W4:Y:S01]  /*26a0*/  MUFU.EX2 R107, R107 ;  /* 0x0000006b006b7308 */ /* 0x000f220000000800 */
[----:B--2---:R-:W-:Y:S01]  /*26b0*/  F2FP.BF16.F32.PACK_AB R81, R112, R113 ;  /* 0x000000717051723e */ /* 0x004fe200000010ff */
[----:B------:R-:W-:-:S06]  /*26c0*/  FADD.FTZ R113, R113, R112 ;  /* 0x0000007071717221 */ /* 0x000fcc0000010000 */
[----:B------:R-:W-:Y:S08]  /*26d0*/  MUFU.EX2 R105, R105 ;  /* 0x0000006900697308 */ /* 0x000ff00000000800 */
[----:B------:R-:W2:Y:S01]  /*26e0*/  MUFU.EX2 R102, R102 ;  /* 0x0000006600667308 */ /* 0x000ea20000000800 */
[----:B----4-:R-:W-:Y:S01]  /*26f0*/  F2FP.BF16.F32.PACK_AB R83, R107, R108 ;  /* 0x0000006c6b53723e */ /* 0x010fe200000010ff */
[----:B------:R-:W-:-:S04]  /*2700*/  FADD.FTZ R108, R108, R113 ;  /* 0x000000716c6c7221 */ /* 0x000fc80000010000 */
[----:B------:R-:W-:Y:S02]  /*2710*/  FADD.FTZ R107, R107, R108 ;  /* 0x0000006c6b6b7221 */ /* 0x000fe40000010000 */
[C---:B------:R-:W-:Y:S01]  /*2720*/  HMMA.16816.F32.BF16 R96, R80.reuse, R92, RZ ;  /* 0x0000005c5060723c */ /* 0x040fe200000418ff */
[----:B------:R-:W-:Y:S05]  /*2730*/  MUFU.EX2 R103, R103 ;  /* 0x0000006700677308 */ /* 0x000fea0000000800 */
[C---:B------:R-:W-:Y:S03]  /*2740*/  HMMA.16816.F32.BF16 R92, R80.reuse, R94, RZ ;  /* 0x0000005e505c723c */ /* 0x040fe600000418ff */
[----:B------:R-:W-:Y:S03]  /*2750*/  MUFU.EX2 R2, R2 ;  /* 0x0000000200027308 */ /* 0x000fe60000000800 */
[C---:B------:R-:W-:Y:S05]  /*2760*/  HMMA.16816.F32.BF16 R36, R80.reuse, R40, RZ ;  /* 0x000000285024723c */ /* 0x040fea00000418ff */
[----:B------:R-:W-:Y:S01]  /*2770*/  MUFU.EX2 R104, R104 ;  /* 0x0000006800687308 */ /* 0x000fe20000000800 */
[C---:B------:R-:W-:Y:S06]  /*2780*/  HMMA.16816.F32.BF16 R44, R80.reuse, R48, RZ ;  /* 0x00000030502c723c */ /* 0x040fec00000418ff */
[C---:B------:R-:W-:Y:S01]  /*2790*/  HMMA.16816.F32.BF16 R52, R80.reuse, R56, RZ ;  /* 0x000000385034723c */ /* 0x040fe200000418ff */
[----:B------:R-:W4:Y:S05]  /*27a0*/  MUFU.EX2 R101, R101 ;  /* 0x0000006500657308 */ /* 0x000f2a0000000800 */
[C---:B------:R-:W-:Y:S03]  /*27b0*/  HMMA.16816.F32.BF16 R60, R80.reuse, R64, RZ ;  /* 0x00000040503c723c */ /* 0x040fe600000418ff */
[----:B------:R-:W-:Y:S03]  /*27c0*/  MUFU.EX2 R35, R35 ;  /* 0x0000002300237308 */ /* 0x000fe60000000800 */
[C---:B------:R-:W-:Y:S05]  /*27d0*/  HMMA.16816.F32.BF16 R68, R80.reuse, R88, RZ ;  /* 0x000000585044723c */ /* 0x040fea00000418ff */
[----:B------:R-:W1:Y:S01]  /*27e0*/  MUFU.EX2 R0, R0 ;  /* 0x0000000000007308 */ /* 0x000e620000000800 */
[C---:B------:R-:W-:Y:S06]  /*27f0*/  HMMA.16816.F32.BF16 R72, R80.reuse, R76, RZ ;  /* 0x0000004c5048723c */ /* 0x040fec00000418ff */
[C---:B------:R-:W-:Y:S01]  /*2800*/  HMMA.16816.F32.BF16 R40, R80.reuse, R42, RZ ;  /* 0x0000002a5028723c */ /* 0x040fe200000418ff */
[----:B------:R-:W-:Y:S05]  /*2810*/  MUFU.EX2 R114, R114 ;  /* 0x0000007200727308 */ /* 0x000fea0000000800 */
[C---:B------:R-:W-:Y:S03]  /*2820*/  HMMA.16816.F32.BF16 R48, R80.reuse, R50, RZ ;  /* 0x000000325030723c */ /* 0x040fe600000418ff */
[----:B------:R-:W5:Y:S03]  /*2830*/  MUFU.EX2 R115, R115 ;  /* 0x0000007300737308 */ /* 0x000f660000000800 */
[C---:B------:R-:W-:Y:S05]  /*2840*/  HMMA.16816.F32.BF16 R56, R80.reuse, R58, RZ ;  /* 0x0000003a5038723c */ /* 0x040fea00000418ff */
[----:B------:R-:W-:Y:S01]  /*2850*/  MUFU.EX2 R116, R116 ;  /* 0x0000007400747308 */ /* 0x000fe20000000800 */
[C---:B------:R-:W-:Y:S06]  /*2860*/  HMMA.16816.F32.BF16 R64, R80.reuse, R66, RZ ;  /* 0x000000425040723c */ /* 0x040fec00000418ff */
[C---:B------:R-:W-:Y:S01]  /*2870*/  HMMA.16816.F32.BF16 R88, R80.reuse, R90, RZ ;  /* 0x0000005a5058723c */ /* 0x040fe200000418ff */
[----:B------:R-:W-:Y:S05]  /*2880*/  MUFU.EX2 R117, R117 ;  /* 0x0000007500757308 */ /* 0x000fea0000000800 */
[C---:B------:R-:W-:Y:S03]  /*2890*/  HMMA.16816.F32.BF16 R76, R80.reuse, R78, RZ ;  /* 0x0000004e504c723c */ /* 0x040fe600000418ff */
[----:B------:R-:W-:Y:S03]  /*28a0*/  MUFU.EX2 R118, R118 ;  /* 0x0000007600767308 */ /* 0x000fe60000000800 */
[C---:B---3--:R-:W-:Y:S05]  /*28b0*/  HMMA.16816.F32.BF16 R84, R80.reuse, R4, RZ ;  /* 0x000000045054723c */ /* 0x048fea00000418ff */
[----:B------:R-:W3:Y:S01]  /*28c0*/  MUFU.EX2 R119, R119 ;  /* 0x0000007700777308 */ /* 0x000ee20000000800 */
[----:B------:R-:W-:Y:S01]  /*28d0*/  HMMA.16816.F32.BF16 R80, R80, R6, RZ ;  /* 0x000000065050723c */ /* 0x000fe200000418ff */
[----:B--2---:R-:W-:Y:S01]  /*28e0*/  F2FP.BF16.F32.PACK_AB R4, R102, R105 ;  /* 0x000000696604723e */ /* 0x004fe200000010ff */
[----:B------:R-:W-:Y:S01]  /*28f0*/  FADD.FTZ R105, R105, R106 ;  /* 0x0000006a69697221 */ /* 0x000fe20000010000 */
[----:B----4-:R-:W-:Y:S01]  /*2900*/  F2FP.BF16.F32.PACK_AB R5, R101, R104 ;  /* 0x000000686505723e */ /* 0x010fe200000010ff */
[----:B------:R-:W-:-:S02]  /*2910*/  FADD.FTZ R104, R104, R107 ;  /* 0x0000006b68687221 */ /* 0x000fc40000010000 */
[----:B------:R-:W-:Y:S01]  /*2920*/  FADD.FTZ R102, R102, R105 ;  /* 0x0000006966667221 */ /* 0x000fe20000010000 */
[----:B------:R-:W-:Y:S01]  /*2930*/  F2FP.BF16.F32.PACK_AB R6, R2, R103 ;  /* 0x000000670206723e */ /* 0x000fe200000010ff */
[----:B------:R-:W-:Y:S01]  /*2940*/  MUFU.EX2 R120, R120 ;  /* 0x0000007800787308 */ /* 0x000fe20000000800 */
[----:B-1----:R-:W-:Y:S01]  /*2950*/  F2FP.BF16.F32.PACK_AB R7, R0, R35 ;  /* 0x000000230007723e */ /* 0x002fe200000010ff */
[----:B------:R-:W-:Y:S01]  /*2960*/  FADD.FTZ R104, R101, R104 ;  /* 0x0000006865687221 */ /* 0x000fe20000010000 */
[----:B------:R-:W-:-:S03]  /*2970*/  FADD.FTZ R103, R103, R102 ;  /* 0x0000006667677221 */ /* 0x000fc60000010000 */
[----:B------:R-:W-:Y:S01]  /*2980*/  FADD.FTZ R35, R35, R104 ;  /* 0x0000006823237221 */ /* 0x000fe20000010000 */
[----:B------:R-:W-:Y:S01]  /*2990*/  FADD.FTZ R103, R2, R103 ;  /* 0x0000006702677221 */ /* 0x000fe20000010000 */
[----:B------:R-:W-:Y:S01]  /*29a0*/  HMMA.16816.F32.BF16 R96, R4, R8, R96 ;  /* 0x000000080460723c */ /* 0x000fe20000041860 */
[----:B------:R-:W1:Y:S01]  /*29b0*/  MUFU.EX2 R121, R121 ;  /* 0x0000007900797308 */ /* 0x000e620000000800 */
[----:B------:R-:W-:-:S04]  /*29c0*/  FADD.FTZ R35, R0, R35 ;  /* 0x0000002300237221 */ /* 0x000fc80000010000 */
[C---:B------:R-:W-:Y:S01]  /*29d0*/  HMMA.16816.F32.BF16 R92, R4.reuse, R10, R92 ;  /* 0x0000000a045c723c */ /* 0x040fe2000004185c */
[----:B------:R-:W2:Y:S02]  /*29e0*/  LDSM.16.MT88.4 R8, [R154+0xa800] ;  /* 0x00a800009a08783b */ /* 0x000ea40000004200 */
[----:B------:R-:W-:Y:S03]  /*29f0*/  MUFU.EX2 R127, R127 ;  /* 0x0000007f007f7308 */ /* 0x000fe60000000800 */
[C---:B------:R-:W-:Y:S05]  /*2a00*/  HMMA.16816.F32.BF16 R44, R4.reuse, R16, R44 ;  /* 0x00000010042c723c */ /* 0x040fea000004182c */
[----:B------:R-:W4:Y:S01]  /*2a10*/  MUFU.EX2 R128, R128 ;  /* 0x0000008000807308 */ /* 0x000f220000000800 */
[C---:B------:R-:W-:Y:S01]  /*2a20*/  HMMA.16816.F32.BF16 R48, R4.reuse, R18, R48 ;  /* 0x000000120430723c */ /* 0x040fe20000041830 */
[----:B------:R-:W3:Y:S05]  /*2a30*/  LDSM.16.MT88.4 R16, [R153+0xa800] ;  /* 0x00a800009910783b */ /* 0x000eea0000004200 */
[C---:B-----5:R-:W-:Y:S01]  /*2a40*/  HMMA.16816.F32.BF16 R52, R4.reuse, R12, R52 ;  /* 0x0000000c0434723c */ /* 0x060fe20000041834 */
[----:B------:R-:W-:Y:S05]  /*2a50*/  MUFU.EX2 R123, R123 ;  /* 0x0000007b007b7308 */ /* 0x000fea0000000800 */
[C---:B------:R-:W-:Y:S01]  /*2a60*/  HMMA.16816.F32.BF16 R56, R4.reuse, R14, R56 ;  /* 0x0000000e0438723c */ /* 0x040fe20000041838 */
[----:B------:R-:W5:Y:S02]  /*2a70*/  LDSM.16.MT88.4 R12, [R152+0xa800] ;  /* 0x00a80000980c783b */ /* 0x000f640000004200 */
[----:B------:R-:W-:Y:S03]  /*2a80*/  MUFU.EX2 R126, R126 ;  /* 0x0000007e007e7308 */ /* 0x000fe60000000800 */
[C---:B------:R-:W-:Y:S05]  /*2a90*/  HMMA.16816.F32.BF16 R36, R4.reuse, R24, R36 ;  /* 0x000000180424723c */ /* 0x040fea0000041824 */
[----:B------:R-:W-:Y:S01]  /*2aa0*/  MUFU.EX2 R124, R124 ;  /* 0x0000007c007c7308 */ /* 0x000fe20000000800 */
[C---:B------:R-:W-:Y:S01]  /*2ab0*/  HMMA.16816.F32.BF16 R40, R4.reuse, R26, R40 ;  /* 0x0000001a0428723c */ /* 0x040fe20000041828 */
[----:B------:R-:W-:Y:S05]  /*2ac0*/  LDSM.16.MT88.4 R24, [R154+0x9000] ;  /* 0x009000009a18783b */ /* 0x000fea0000004200 */
[C---:B--2---:R-:W-:Y:S01]  /*2ad0*/  HMMA.16816.F32.BF16 R68, R4.reuse, R8, R68 ;  /* 0x000000080444723c */ /* 0x044fe20000041844 */
[----:B------:R-:W2:Y:S05]  /*2ae0*/  MUFU.EX2 R125, R125 ;  /* 0x0000007d007d7308 */ /* 0x000eaa0000000800 */
[C---:B------:R-:W-:Y:S01]  /*2af0*/  HMMA.16816.F32.BF16 R88, R4.reuse, R10, R88 ;  /* 0x0000000a0458723c */ /* 0x040fe20000041858 */
[----:B------:R-:W4:Y:S02]  /*2b00*/  LDSM.16.MT88.4 R8, [R153+0x9000] ;  /* 0x009000009908783b */ /* 0x000f240000004200 */
[----:B------:R-:W-:Y:S03]  /*2b10*/  MUFU.EX2 R122, R122 ;  /* 0x0000007a007a7308 */ /* 0x000fe60000000800 */
[C---:B------:R-:W-:Y:S05]  /*2b20*/  HMMA.16816.F32.BF16 R60, R4.reuse, R20, R60 ;  /* 0x00000014043c723c */ /* 0x040fea000004183c */
[----:B------:R-:W2:Y:S01]  /*2b30*/  MUFU.EX2 R177, R177 ;  /* 0x000000b100b17308 */ /* 0x000ea20000000800 */
[C---:B------:R-:W-:Y:S01]  /*2b40*/  HMMA.16816.F32.BF16 R64, R4.reuse, R22, R64 ;  /* 0x000000160440723c */ /* 0x040fe20000041840 */
[----:B------:R-:W2:Y:S05]  /*2b50*/  LDSM.16.MT88.4 R20, [R155+0x9000] ;  /* 0x009000009b14783b */ /* 0x000eaa0000004200 */
[C---:B---3--:R-:W-:Y:S06]  /*2b60*/  HMMA.16816.F32.BF16 R72, R4.reuse, R16, R72 ;  /* 0x000000100448723c */ /* 0x048fec0000041848 */
[C---:B------:R-:W-:Y:S01]  /*2b70*/  HMMA.16816.F32.BF16 R76, R4.reuse, R18, R76 ;  /* 0x00000012044c723c */ /* 0x040fe2000004184c */
[----:B------:R-:W3:Y:S05]  /*2b80*/  LDSM.16.MT88.4 R16, [R152+0x9000] ;  /* 0x009000009810783b */ /* 0x000eea0000004200 */
[C---:B-----5:R-:W-:Y:S06]  /*2b90*/  HMMA.16816.F32.BF16 R84, R4.reuse, R12, R84 ;  /* 0x0000000c0454723c */ /* 0x060fec0000041854 */
[----:B------:R-:W-:Y:S01]  /*2ba0*/  HMMA.16816.F32.BF16 R80, R4, R14, R80 ;  /* 0x0000000e0450723c */ /* 0x000fe20000041850 */
[----:B------:R-:W5:Y:S06]  /*2bb0*/  LDSM.16.MT88.4 R12, [R155+0xb000] ;  /* 0x00b000009b0c783b */ /* 0x000f6c0000004200 */
[----:B------:R-:W-:Y:S01]  /*2bc0*/  F2FP.BF16.F32.PACK_AB R4, R115, R114 ;  /* 0x000000727304723e */ /* 0x000fe200000010ff */
[----:B------:R-:W-:Y:S01]  /*2bd0*/  FADD.FTZ R114, R114, R103 ;  /* 0x0000006772727221 */ /* 0x000fe20000010000 */
[----:B------:R-:W-:Y:S01]  /*2be0*/  F2FP.BF16.F32.PACK_AB R5, R119, R118 ;  /* 0x000000767705723e */ /* 0x000fe200000010ff */
[----:B------:R-:W-:Y:S01]  /*2bf0*/  FADD.FTZ R118, R118, R35 ;  /* 0x0000002376767221 */ /* 0x000fe20000010000 */
[----:B------:R-:W-:Y:S01]  /*2c00*/  F2FP.BF16.F32.PACK_AB R6, R117, R116 ;  /* 0x000000747506723e */ /* 0x000fe200000010ff */
[----:B------:R-:W-:Y:S01]  /*2c10*/  FADD.FTZ R115, R115, R114 ;  /* 0x0000007273737221 */ /* 0x000fe20000010000 */
[----:B-1----:R-:W-:Y:S01]  /*2c20*/  F2FP.BF16.F32.PACK_AB R7, R121, R120 ;  /* 0x000000787907723e */ /* 0x002fe200000010ff */
[----:B------:R-:W-:-:S02]  /*2c30*/  FADD.FTZ R119, R119, R118 ;  /* 0x0000007677777221 */ /* 0x000fc40000010000 */
[----:B------:R-:W-:Y:S02]  /*2c40*/  FADD.FTZ R116, R116, R115 ;  /* 0x0000007374747221 */ /* 0x000fe40000010000 */
[----:B------:R-:W-:Y:S02]  /*2c50*/  FADD.FTZ R120, R120, R119 ;  /* 0x0000007778787221 */ /* 0x000fe40000010000 */
[----:B----4-:R-:W-:Y:S01]  /*2c60*/  HMMA.16816.F32.BF16 R44, R4, R8, R44 ;  /* 0x00000008042c723c */ /* 0x010fe2000004182c */
[----:B------:R-:W-:Y:S01]  /*2c70*/  FADD.FTZ R116, R117, R116 ;  /* 0x0000007475747221 */ /* 0x000fe20000010000 */
[----:B------:R-:W-:-:S04]  /*2c80*/  FADD.FTZ R121, R121, R120 ;  /* 0x0000007879797221 */ /* 0x000fc80000010000 */
[C---:B------:R-:W-:Y:S01]  /*2c90*/  HMMA.16816.F32.BF16 R48, R4.reuse, R10, R48 ;  /* 0x0000000a0430723c */ /* 0x040fe20000041830 */
[----:B------:R-:W1:Y:S05]  /*2ca0*/  LDSM.16.MT88.4 R8, [R153+0xb000] ;  /* 0x00b000009908783b */ /* 0x000e6a0000004200 */
[C---:B--2---:R-:W-:Y:S06]  /*2cb0*/  HMMA.16816.F32.BF16 R96, R4.reuse, R20, R96 ;  /* 0x000000140460723c */ /* 0x044fec0000041860 */
[C---:B------:R-:W-:Y:S01]  /*2cc0*/  HMMA.16816.F32.BF16 R92, R4.reuse, R22, R92 ;  /* 0x00000016045c723c */ /* 0x040fe2000004185c */
[----:B------:R-:W2:Y:S05]  /*2cd0*/  LDSM.16.MT88.4 R20, [R154+0xb000] ;  /* 0x00b000009a14783b */ /* 0x000eaa0000004200 */
[C---:B---3--:R-:W-:Y:S06]  /*2ce0*/  HMMA.16816.F32.BF16 R52, R4.reuse, R16, R52 ;  /* 0x000000100434723c */ /* 0x048fec0000041834 */
[C---:B------:R-:W-:Y:S01]  /*2cf0*/  HMMA.16816.F32.BF16 R56, R4.reuse, R18, R56 ;  /* 0x000000120438723c */ /* 0x040fe20000041838 */
[----:B------:R-:W3:Y:S05]  /*2d00*/  LDSM.16.MT88.4 R16, [R152+0xb000] ;  /* 0x00b000009810783b */ /* 0x000eea0000004200 */
[C---:B-----5:R-:W-:Y:S06]  /*2d10*/  HMMA.16816.F32.BF16 R60, R4.reuse, R12, R60 ;  /* 0x0000000c043c723c */ /* 0x060fec000004183c */
[C---:B------:R-:W-:Y:S01]  /*2d20*/  HMMA.16816.F32.BF16 R64, R4.reuse, R14, R64 ;  /* 0x0000000e0440723c */ /* 0x040fe20000041840 */
[----:B------:R-:W4:Y:S05]  /*2d30*/  LDSM.16.MT88.4 R12, [R155+0x9800] ;  /* 0x009800009b0c783b */ /* 0x000f2a0000004200 */
[C---:B-1----:R-:W-:Y:S06]  /*2d40*/  HMMA.16816.F32.BF16 R72, R4.reuse, R8, R72 ;  /* 0x000000080448723c */ /* 0x042fec0000041848 */
[C---:B------:R-:W-:Y:S01]  /*2d50*/  HMMA.16816.F32.BF16 R76, R4.reuse, R10, R76 ;  /* 0x0000000a044c723c */ /* 0x040fe2000004184c */
[----:B------:R-:W1:Y:S05]  /*2d60*/  LDSM.16.MT88.4 R8, [R152+0x9800] ;  /* 0x009800009808783b */ /* 0x000e6a0000004200 */
[C---:B------:R-:W-:Y:S06]  /*2d70*/  HMMA.16816.F32.BF16 R36, R4.reuse, R24, R36 ;  /* 0x000000180424723c */ /* 0x040fec0000041824 */
[C---:B------:R-:W-:Y:S01]  /*2d80*/  HMMA.16816.F32.BF16 R40, R4.reuse, R26, R40 ;  /* 0x0000001a0428723c */ /* 0x040fe20000041828 */
[----:B------:R-:W5:Y:S05]  /*2d90*/  LDSM.16.MT88.4 R24, [R153+0x9800] ;  /* 0x009800009918783b */ /* 0x000f6a0000004200 */
[C---:B--2---:R-:W-:Y:S06]  /*2da0*/  HMMA.16816.F32.BF16 R68, R4.reuse, R20, R68 ;  /* 0x000000140444723c */ /* 0x044fec0000041844 */
[C---:B------:R-:W-:Y:S01]  /*2db0*/  HMMA.16816.F32.BF16 R88, R4.reuse, R22, R88 ;  /* 0x000000160458723c */ /* 0x040fe20000041858 */
[----:B------:R-:W2:Y:S05]  /*2dc0*/  LDSM.16.MT88.4 R20, [R155+0xb800] ;  /* 0x00b800009b14783b */ /* 0x000eaa0000004200 */
[C---:B---3--:R-:W-:Y:S06]  /*2dd0*/  HMMA.16816.F32.BF16 R84, R4.reuse, R16, R84 ;  /* 0x000000100454723c */ /* 0x048fec0000041854 */
[----:B------:R-:W-:Y:S01]  /*2de0*/  HMMA.16816.F32.BF16 R80, R4, R18, R80 ;  /* 0x000000120450723c */ /* 0x000fe20000041850 */
[----:B------:R-:W3:Y:S06]  /*2df0*/  LDSM.16.MT88.4 R16, [R154+0xb800] ;  /* 0x00b800009a10783b */ /* 0x000eec0000004200 */
[----:B------:R-:W-:Y:S01]  /*2e00*/  F2FP.BF16.F32.PACK_AB R4, R128, R127 ;  /* 0x0000007f8004723e */ /* 0x000fe200000010ff */
[----:B------:R-:W-:Y:S01]  /*2e10*/  FADD.FTZ R127, R127, R116 ;  /* 0x000000747f7f7221 */ /* 0x000fe20000010000 */
[----:B------:R-:W-:Y:S01]  /*2e20*/  F2FP.BF16.F32.PACK_AB R5, R125, R124 ;  /* 0x0000007c7d05723e */ /* 0x000fe200000010ff */
[----:B------:R-:W-:Y:S01]  /*2e30*/  FADD.FTZ R124, R124, R121 ;  /* 0x000000797c7c7221 */ /* 0x000fe20000010000 */
[----:B------:R-:W-:Y:S01]  /*2e40*/  F2FP.BF16.F32.PACK_AB R6, R126, R123 ;  /* 0x0000007b7e06723e */ /* 0x000fe200000010ff */
[----:B------:R-:W-:Y:S01]  /*2e50*/  FADD.FTZ R128, R128, R127 ;  /* 0x0000007f80807221 */ /* 0x000fe20000010000 */
[----:B------:R-:W-:Y:S01]  /*2e60*/  F2FP.BF16.F32.PACK_AB R7, R177, R122 ;  /* 0x0000007ab107723e */ /* 0x000fe200000010ff */
[----:B------:R-:W-:-:S02]  /*2e70*/  FADD.FTZ R125, R125, R124 ;  /* 0x0000007c7d7d7221 */ /* 0x000fc40000010000 */
[----:B------:R-:W-:Y:S02]  /*2e80*/  FADD.FTZ R123, R123, R128 ;  /* 0x000000807b7b7221 */ /* 0x000fe40000010000 */
[----:B------:R-:W-:Y:S02]  /*2e90*/  FADD.FTZ R122, R122, R125 ;  /* 0x0000007d7a7a7221 */ /* 0x000fe40000010000 */
[----:B----4-:R-:W-:Y:S01]  /*2ea0*/  HMMA.16816.F32.BF16 R96, R4, R12, R96 ;  /* 0x0000000c0460723c */ /* 0x010fe20000041860 */
[----:B------:R-:W-:Y:S01]  /*2eb0*/  FADD.FTZ R179, R126, R123 ;  /* 0x0000007b7eb37221 */ /* 0x000fe20000010000 */
[----:B------:R-:W-:-:S04]  /*2ec0*/  FADD.FTZ R177, R177, R122 ;  /* 0x0000007ab1b17221 */ /* 0x000fc80000010000 */
[C---:B------:R-:W-:Y:S01]  /*2ed0*/  HMMA.16816.F32.BF16 R92, R4.reuse, R14, R92 ;  /* 0x0000000e045c723c */ /* 0x040fe2000004185c */
[----:B------:R-:W4:Y:S05]  /*2ee0*/  LDSM.16.MT88.4 R12, [R153+0xb800] ;  /* 0x00b80000990c783b */ /* 0x000f2a0000004200 */
[C---:B-1----:R-:W-:Y:S06]  /*2ef0*/  HMMA.16816.F32.BF16 R52, R4.reuse, R8, R52 ;  /* 0x000000080434723c */ /* 0x042fec0000041834 */
[C---:B------:R-:W-:Y:S01]  /*2f00*/  HMMA.16816.F32.BF16 R56, R4.reuse, R10, R56 ;  /* 0x0000000a0438723c */ /* 0x040fe20000041838 */
[----:B------:R-:W1:Y:S05]  /*2f10*/  LDSM.16.MT88.4 R8, [R152+0xb800] ;  /* 0x00b800009808783b */ /* 0x000e6a0000004200 */
[C---:B------:R-:W-:Y:S06]  /*2f20*/  HMMA.16816.F32.BF16 R36, R4.reuse, R28, R36 ;  /* 0x0000001c0424723c */ /* 0x040fec0000041824 */
[C---:B------:R-:W-:Y:S06]  /*2f30*/  HMMA.16816.F32.BF16 R40, R4.reuse, R30, R40 ;  /* 0x0000001e0428723c */ /* 0x040fec0000041828 */
[C---:B-----5:R-:W-:Y:S06]  /*2f40*/  HMMA.16816.F32.BF16 R44, R4.reuse, R24, R44 ;  /* 0x00000018042c723c */ /* 0x060fec000004182c */
[C---:B------:R-:W-:Y:S06]  /*2f50*/  HMMA.16816.F32.BF16 R48, R4.reuse, R26, R48 ;  /* 0x0000001a0430723c */ /* 0x040fec0000041830 */
[C---:B--2---:R-:W-:Y:S06]  /*2f60*/  HMMA.16816.F32.BF16 R60, R4.reuse, R20, R60 ;  /* 0x00000014043c723c */ /* 0x044fec000004183c */
[C---:B------:R-:W-:Y:S06]  /*2f70*/  HMMA.16816.F32.BF16 R64, R4.reuse, R22, R64 ;  /* 0x000000160440723c */ /* 0x040fec0000041840 */
[C---:B---3--:R-:W-:Y:S06]  /*2f80*/  HMMA.16816.F32.BF16 R68, R4.reuse, R16, R68 ;  /* 0x000000100444723c */ /* 0x048fec0000041844 */
[C---:B------:R-:W-:Y:S06]  /*2f90*/  HMMA.16816.F32.BF16 R88, R4.reuse, R18, R88 ;  /* 0x000000120458723c */ /* 0x040fec0000041858 */
[C---:B----4-:R-:W-:Y:S06]  /*2fa0*/  HMMA.16816.F32.BF16 R72, R4.reuse, R12, R72 ;  /* 0x0000000c0448723c */ /* 0x050fec0000041848 */
[C---:B------:R-:W-:Y:S06]  /*2fb0*/  HMMA.16816.F32.BF16 R76, R4.reuse, R14, R76 ;  /* 0x0000000e044c723c */ /* 0x040fec000004184c */
[C---:B-1----:R-:W-:Y:S06]  /*2fc0*/  HMMA.16816.F32.BF16 R84, R4.reuse, R8, R84 ;  /* 0x000000080454723c */ /* 0x042fec0000041854 */
[----:B------:R-:W-:Y:S01]  /*2fd0*/  HMMA.16816.F32.BF16 R80, R4, R10, R80 ;  /* 0x0000000a0450723c */ /* 0x000fe20000041850 */
[----:B------:R-:W-:-:S08]  /*2fe0*/  NOP ;  /* 0x0000000000007918 */ /* 0x000fd00000000000 */
[----:B------:R-:W-:-:S15]  /*2ff0*/  @!P1 BRA `(.L_x_584) ;  /* 0x0000001c00dc9947 */ /* 0x000fde0003800000 */
[----:B------:R-:W-:Y:S01]  /*3000*/  IADD3 R176, R32, -0x2, RZ ;  /* 0xfffffffe20b07810 */ /* 0x000fe20007ffe0ff */
[----:B------:R-:W-:Y:S01]  /*3010*/  ULDC UR4, c[0x0][0x2ec] ;  /* 0x0000bb0000047ab9 */ /* 0x000fe20000000800 */
[----:B------:R-:W-:Y:S01]  /*3020*/  MOV R0, R3 ;  /* 0x0000000300007202 */ /* 0x000fe20000000f00 */
[----:B------:R-:W-:Y:S01]  /*3030*/  ULDC.64 UR10, c[0x0][0x220] ;  /* 0x00008800000a7ab9 */ /* 0x000fe20000000a00 */
[----:B------:R-:W-:Y:S01]  /*3040*/  MOV R101, R100 ;  /* 0x0000006400657202 */ /* 0x000fe20000000f00 */
[----:B------:R-:W-:Y:S01]  /*3050*/  ULDC.64 UR12, c[0x0][0x250] ;  /* 0x00009400000c7ab9 */ /* 0x000fe20000000a00 */
[----:B------:R-:W-:Y:S01]  /*3060*/  ULDC.64 UR6, c[0x0][0x218] ;  /* 0x0000860000067ab9 */ /* 0x000fe20000000a00 */
[----:B------:R-:W-:Y:S01]  /*3070*/  ULDC.64 UR8, c[0x0][0x248] ;  /* 0x0000920000087ab9 */ /* 0x000fe20000000a00 */
[----:B------:R-:W-:Y:S05]  /*3080*/  BRA `(.L_x_585) ;  /* 0x0000000000747947 */ /* 0x000fea0003800000 */
.L_x_587:
[----:B------:R-:W-:Y:S04]  /*3090*/  VIADD R100, R176, 0xffffffff ;  /* 0xffffffffb0647836 */ /* 0x000fe80000000000 */
[C---:B------:R-:W-:Y:S01]  /*30a0*/  IMAD.WIDE.U32 R102, R100.reuse, UR8, RZ ;  /* 0x0000000864667c25 */ /* 0x040fe2000f8e00ff */
[----:B------:R-:W-:Y:S05]  /*30b0*/  SHF.R.S32.HI R3, RZ, 0x1f, R100 ;  /* 0x0000001fff037819 */ /* 0x000fea0000011464 */
[----:B------:R-:W-:Y:S04]  /*30c0*/  IMAD R3, R3, UR8, RZ ;  /* 0x0000000803037c24 */ /* 0x000fe8000f8e02ff */
[----:B------:R-:W-:Y:S01]  /*30d0*/  IMAD R3, R100, UR9, R3 ;  /* 0x0000000964037c24 */ /* 0x000fe2000f8e0203 */
[----:B------:R-:W-:Y:S03]  /*30e0*/  LEA R100, P1, R102, R168, 0x6 ;  /* 0x000000a866647211 */ /* 0x000fe600078230ff */
[----:B------:R-:W-:Y:S01]  /*30f0*/  IMAD.IADD R3, R103, 0x1, R3 ;  /* 0x0000000167037824 */ /* 0x000fe200078e0203 */
[----:B------:R-:W-:Y:S04]  /*3100*/  LEA R104, P2, R100, UR6, 0x1 ;  /* 0x0000000664687c11 */ /* 0x000fe8000f8408ff */
[----:B------:R-:W-:Y:S02]  /*3110*/  LEA.HI.X R3, R102, R171, R3, 0x6, P1 ;  /* 0x000000ab66037211 */ /* 0x000fe400008f3403 */
        /* <DEDUP_REMOVED lines=20> */
.L_x_585:
[----:B------:R-:W-:Y:S01]  /*3260*/  SHF.R.S32.HI R2, RZ, 0x1f, R176 ;  /* 0x0000001fff027819 */ /* 0x000fe200000114b0 */
[----:B------:R-:W-:Y:S04]  /*3270*/  DEPBAR.LE SB0, 0x0 ;  /* 0x000080000000791a */ /* 0x000fe80000000000 */
[----:B------:R-:W-:Y:S01]  /*3280*/  BAR.SYNC.DEFER_BLOCKING 0x0 ;  /* 0x0000000000007b1d */ /* 0x000fe20000010000 */
[----:B------:R-:W-:Y:S02]  /*3290*/  IMAD R2, R2, UR12, RZ ;  /* 0x0000000c02027c24 */ /* 0x000fe4000f8e02ff */
[C---:B------:R-:W-:Y:S04]  /*32a0*/  IMAD.WIDE.U32 R102, R176.reuse, UR12, RZ ;  /* 0x0000000cb0667c25 */ /* 0x040fe8000f8e00ff */
[----:B------:R-:W-:Y:S01]  /*32b0*/  IMAD R2, R176, UR13, R2 ;  /* 0x0000000db0027c24 */ /* 0x000fe2000f8e0202 */
[C---:B------:R-:W-:Y:S03]  /*32c0*/  LEA R3, P0, R102.reuse, R166, 0x6 ;  /* 0x000000a666037211 */ /* 0x040fe600078030ff */
[----:B------:R-:W-:Y:S01]  /*32d0*/  IMAD.IADD R2, R103, 0x1, R2 ;  /* 0x0000000167027824 */ /* 0x000fe200078e0202 */
[C---:B------:R-:W-:Y:S04]  /*32e0*/  LEA R180, P1, R3.reuse, UR10, 0x1 ;  /* 0x0000000a03b47c11 */ /* 0x040fe8000f8208ff */
        /* <DEDUP_REMOVED lines=9> */
[----:B------:R-:W-:Y:S02]  /*3380*/  IADD3 R182, P0, R2, UR15, RZ ;  /* 0x0000000f02b67c10 */ /* 0x000fe4000ff1e0ff */
[----:B------:R-:W-:Y:S01]  /*3390*/  IADD3.X R3, R103, UR22, RZ, P1, !PT ;  /* 0x0000001667037c10 */ /* 0x000fe20008ffe4ff */
[----:B------:R-:W-:Y:S03]  /*33a0*/  LDGSTS.E.BYPASS.LTC128B.128 [R164+0xa000], desc[UR16][R180.64+0x80] ;  /* 0x0a000080b4a47fae */ /* 0x000fe6000b901d50 */
[----:B------:R-:W-:Y:S01]  /*33b0*/  IADD3.X R183, R3, UR22, RZ, P0, !PT ;  /* 0x0000001603b77c10 */ /* 0x000fe200087fe4ff */
[----:B------:R-:W-:Y:S01]  /*33c0*/  LDGSTS.E.BYPASS.LTC128B.128 [R164+0x8800], desc[UR16][R102.64] ;  /* 0x0880000066a47fae */ /* 0x000fe2000b901d50 */
[----:B------:R-:W-:Y:S03]  /*33d0*/  ISETP.GT.AND P0, PT, R176, RZ, PT ;  /* 0x000000ffb000720c */ /* 0x000fe60003f04270 */
[----:B------:R-:W-:Y:S04]  /*33e0*/  LDGSTS.E.BYPASS.LTC128B.128 [R164+0xa800], desc[UR16][R102.64+0x80] ;  /* 0x0a80008066a47fae */ /* 0x000fe8000b901d50 */
[----:B------:R-:W-:Y:S04]  /*33f0*/  LDGSTS.E.BYPASS.LTC128B.128 [R164+0x9000], desc[UR16][R2.64] ;  /* 0x0900000002a47fae */ /* 0x000fe8000b901d50 */
[----:B------:R1:W-:Y:S04]  /*3400*/  LDGSTS.E.BYPASS.LTC128B.128 [R164+0xb000], desc[UR16][R2.64+0x80] ;  /* 0x0b00008002a47fae */ /* 0x0003e8000b901d50 */
[----:B------:R2:W-:Y:S04]  /*3410*/  LDGSTS.E.BYPASS.LTC128B.128 [R164+0x9800], desc[UR16][R182.64] ;  /* 0x09800000b6a47fae */ /* 0x0005e8000b901d50 */
[----:B------:R2:W-:Y:S04]  /*3420*/  LDGSTS.E.BYPASS.LTC128B.128 [R164+0xb800], desc[UR16][R182.64+0x80] ;  /* 0x0b800080b6a47fae */ /* 0x0005e8000b901d50 */
[----:B------:R-:W-:Y:S04]  /*3430*/  LDSM.16.M88.4 R104, [R162] ;  /* 0x00000000a268783b */ /* 0x000fe80000000200 */
[----:B------:R-:W3:Y:S04]  /*3440*/  LDSM.16.M88.4 R108, [R161] ;  /* 0x00000000a16c783b */ /* 0x000ee80000000200 */
[----:B------:R-:W4:Y:S04]  /*3450*/  LDSM.16.M88.4 R112, [R161+0x800] ;  /* 0x00080000a170783b */ /* 0x000f280000000200 */
[----:B------:R-:W5:Y:S04]  /*3460*/  LDSM.16.M88.4 R116, [R161+0x1000] ;  /* 0x00100000a174783b */ /* 0x000f680000000200 */
[----:B------:R-:W1:Y:S04]  /*3470*/  LDSM.16.M88.4 R120, [R161+0x1800] ;  /* 0x00180000a178783b */ /* 0x000e680000000200 */
[----:B------:R-:W0:Y:S04]  /*3480*/  LDGDEPBAR ;  /* 0x00000000000079af */ /* 0x000e280000000000 */
[----:B------:R-:W-:Y:S04]  /*3490*/  LDSM.16.M88.4 R124, [R160] ;  /* 0x00000000a07c783b */ /* 0x000fe80000000200 */
[----:B------:R-:W2:Y:S04]  /*34a0*/  LDSM.16.M88.4 R128, [R159] ;  /* 0x000000009f80783b */ /* 0x000ea80000000200 */
[----:B------:R-:W2:Y:S04]  /*34b0*/  LDSM.16.M88.4 R132, [R151] ;  /* 0x000000009784783b */ /* 0x000ea80000000200 */
[----:B------:R-:W2:Y:S04]  /*34c0*/  LDSM.16.M88.4 R136, [R150] ;  /* 0x000000009688783b */ /* 0x000ea80000000200 */
[----:B------:R-:W2:Y:S01]  /*34d0*/  LDSM.16.M88.4 R140, [R149] ;  /* 0x00000000958c783b */ /* 0x000ea20000000200 */
[C---:B---3--:R-:W-:Y:S06]  /*34e0*/  HMMA.16816.F32.BF16 R4, R104.reuse, R108, RZ ;  /* 0x0000006c6804723c */ /* 0x048fec00000418ff */
[C---:B------:R-:W-:Y:S01]  /*34f0*/  HMMA.16816.F32.BF16 R8, R104.reuse, R110, RZ ;  /* 0x0000006e6808723c */ /* 0x040fe200000418ff */
[----:B------:R-:W-:Y:S05]  /*3500*/  LDSM.16.M88.4 R108, [R157] ;  /* 0x000000009d6c783b */ /* 0x000fea0000000200 */
[C---:B----4-:R-:W-:Y:S06]  /*3510*/  HMMA.16816.F32.BF16 R12, R104.reuse, R112, RZ ;  /* 0x00000070680c723c */ /* 0x050fec00000418ff */
[C---:B------:R-:W-:Y:S01]  /*3520*/  HMMA.16816.F32.BF16 R16, R104.reuse, R114, RZ ;  /* 0x000000726810723c */ /* 0x040fe200000418ff */
[----:B------:R-:W-:Y:S05]  /*3530*/  LDSM.16.M88.4 R112, [R157+0x800] ;  /* 0x000800009d70783b */ /* 0x000fea0000000200 */
[C---:B-----5:R-:W-:Y:S06]  /*3540*/  HMMA.16816.F32.BF16 R20, R104.reuse, R116, RZ ;  /* 0x000000746814723c */ /* 0x060fec00000418ff */
[C---:B------:R-:W-:Y:S01]  /*3550*/  HMMA.16816.F32.BF16 R24, R104.reuse, R118, RZ ;  /* 0x000000766818723c */ /* 0x040fe200000418ff */
[----:B------:R-:W-:Y:S05]  /*3560*/  LDSM.16.M88.4 R116, [R157+0x1000] ;  /* 0x001000009d74783b */ /* 0x000fea0000000200 */
[C---:B-1----:R-:W-:Y:S06]  /*3570*/  HMMA.16816.F32.BF16 R28, R104.reuse, R120, RZ ;  /* 0x00000078681c723c */ /* 0x042fec00000418ff */
[----:B------:R-:W-:Y:S01]  /*3580*/  HMMA.16816.F32.BF16 R32, R104, R122, RZ ;  /* 0x0000007a6820723c */ /* 0x000fe200000418ff */
[----:B------:R-:W1:Y:S04]  /*3590*/  LDSM.16.M88.4 R104, [R158] ;  /* 0x000000009e68783b */ /* 0x000e680000000200 */
[----:B------:R-:W3:Y:S01]  /*35a0*/  LDSM.16.M88.4 R120, [R157+0x1800] ;  /* 0x001800009d78783b */ /* 0x000ee20000000200 */
[C---:B--2---:R-:W-:Y:S06]  /*35b0*/  HMMA.16816.F32.BF16 R4, R124.reuse, R128, R4 ;  /* 0x000000807c04723c */ /* 0x044fec0000041804 */
[C---:B------:R-:W-:Y:S01]  /*35c0*/  HMMA.16816.F32.BF16 R8, R124.reuse, R130, R8 ;  /* 0x000000827c08723c */ /* 0x040fe20000041808 */
[----:B------:R-:W-:Y:S05]  /*35d0*/  LDSM.16.M88.4 R128, [R148] ;  /* 0x000000009480783b */ /* 0x000fea0000000200 */
[C---:B------:R-:W-:Y:S06]  /*35e0*/  HMMA.16816.F32.BF16 R12, R124.reuse, R132, R12 ;  /* 0x000000847c0c723c */ /* 0x040fec000004180c */
[C---:B------:R-:W-:Y:S06]  /*35f0*/  HMMA.16816.F32.BF16 R16, R124.reuse, R134, R16 ;  /* 0x000000867c10723c */ /* 0x040fec0000041810 */
[C---:B------:R-:W-:Y:S06]  /*3600*/  HMMA.16816.F32.BF16 R20, R124.reuse, R136, R20 ;  /* 0x000000887c14723c */ /* 0x040fec0000041814 */
[C---:B------:R-:W-:Y:S06]  /*3610*/  HMMA.16816.F32.BF16 R24, R124.reuse, R138, R24 ;  /* 0x0000008a7c18723c */ /* 0x040fec0000041818 */
[C---:B------:R-:W-:Y:S06]  /*3620*/  HMMA.16816.F32.BF16 R28, R124.reuse, R140, R28 ;  /* 0x0000008c7c1c723c */ /* 0x040fec000004181c */
[----:B------:R-:W-:Y:S01]  /*3630*/  HMMA.16816.F32.BF16 R32, R124, R142, R32 ;  /* 0x0000008e7c20723c */ /* 0x000fe20000041820 */
[----:B------:R-:W2:Y:S05]  /*3640*/  LDSM.16.M88.4 R124, [R156] ;  /* 0x000000009c7c783b */ /* 0x000eaa0000000200 */
[C---:B-1----:R-:W-:Y:S06]  /*3650*/  HMMA.16816.F32.BF16 R4, R104.reuse, R108, R4 ;  /* 0x0000006c6804723c */ /* 0x042fec0000041804 */
[C---:B------:R-:W-:Y:S01]  /*3660*/  HMMA.16816.F32.BF16 R8, R104.reuse, R110, R8 ;  /* 0x0000006e6808723c */ /* 0x040fe20000041808 */
[----:B------:R-:W1:Y:S05]  /*3670*/  LDSM.16.M88.4 R108, [R148+0x800] ;  /* 0x00080000946c783b */ /* 0x000e6a0000000200 */
[C---:B------:R-:W-:Y:S06]  /*3680*/  HMMA.16816.F32.BF16 R12, R104.reuse, R112, R12 ;  /* 0x00000070680c723c */ /* 0x040fec000004180c */
[C---:B------:R-:W-:Y:S01]  /*3690*/  HMMA.16816.F32.BF16 R16, R104.reuse, R114, R16 ;  /* 0x000000726810723c */ /* 0x040fe20000041810 */
[----:B------:R-:W4:Y:S05]  /*36a0*/  LDSM.16.M88.4 R112, [R148+0x1000] ;  /* 0x001000009470783b */ /* 0x000f2a0000000200 */
[C---:B------:R-:W-:Y:S06]  /*36b0*/  HMMA.16816.F32.BF16 R20, R104.reuse, R116, R20 ;  /* 0x000000746814723c */ /* 0x040fec0000041814 */
[C---:B------:R-:W-:Y:S01]  /*36c0*/  HMMA.16816.F32.BF16 R24, R104.reuse, R118, R24 ;  /* 0x000000766818723c */ /* 0x040fe20000041818 */
[----:B------:R-:W-:Y:S05]  /*36d0*/  LDSM.16.M88.4 R116, [R162+0x2000] ;  /* 0x00200000a274783b */ /* 0x000fea0000000200 */
[C---:B---3--:R-:W-:Y:S06]  /*36e0*/  HMMA.16816.F32.BF16 R28, R104.reuse, R120, R28 ;  /* 0x00000078681c723c */ /* 0x048fec000004181c */
[----:B------:R-:W-:Y:S01]  /*36f0*/  HMMA.16816.F32.BF16 R32, R104, R122, R32 ;  /* 0x0000007a6820723c */ /* 0x000fe20000041820 */
[----:B------:R-:W3:Y:S04]  /*3700*/  LDSM.16.M88.4 R104, [R148+0x1800] ;  /* 0x001800009468783b */ /* 0x000ee80000000200 */
[----:B------:R-:W5:Y:S01]  /*3710*/  LDSM.16.M88.4 R120, [R161+0x2000] ;  /* 0x00200000a178783b */ /* 0x000f620000000200 */
[C---:B--2---:R-:W-:Y:S06]  /*3720*/  HMMA.16816.F32.BF16 R4, R124.reuse, R128, R4 ;  /* 0x000000807c04723c */ /* 0x044fec0000041804 */
[C---:B------:R-:W-:Y:S01]  /*3730*/  HMMA.16816.F32.BF16 R8, R124.reuse, R130, R8 ;  /* 0x000000827c08723c */ /* 0x040fe20000041808 */
[----:B------:R-:W2:Y:S05]  /*3740*/  LDSM.16.M88.4 R128, [R161+0x2800] ;  /* 0x00280000a180783b */ /* 0x000eaa0000000200 */
[C---:B-1----:R-:W-:Y:S06]  /*3750*/  HMMA.16816.F32.BF16 R12, R124.reuse, R108, R12 ;  /* 0x0000006c7c0c723c */ /* 0x042fec000004180c */
[C---:B------:R-:W-:Y:S01]  /*3760*/  HMMA.16816.F32.BF16 R16, R124.reuse, R110, R16 ;  /* 0x0000006e7c10723c */ /* 0x040fe20000041810 */
[----:B------:R-:W1:Y:S05]  /*3770*/  LDSM.16.M88.4 R108, [R161+0x3000] ;  /* 0x00300000a16c783b */ /* 0x000e6a0000000200 */
[C---:B----4-:R-:W-:Y:S06]  /*3780*/  HMMA.16816.F32.BF16 R20, R124.reuse, R112, R20 ;  /* 0x000000707c14723c */ /* 0x050fec0000041814 */
[C---:B------:R-:W-:Y:S01]  /*3790*/  HMMA.16816.F32.BF16 R24, R124.reuse, R114, R24 ;  /* 0x000000727c18723c */ /* 0x040fe20000041818 */
[----:B------:R-:W4:Y:S05]  /*37a0*/  LDSM.16.M88.4 R112, [R161+0x3800] ;  /* 0x00380000a170783b */ /* 0x000f2a0000000200 */
[C---:B---3--:R-:W-:Y:S06]  /*37b0*/  HMMA.16816.F32.BF16 R28, R124.reuse, R104, R28 ;  /* 0x000000687c1c723c */ /* 0x048fec000004181c */
[----:B------:R-:W-:Y:S01]  /*37c0*/  HMMA.16816.F32.BF16 R32, R124, R106, R32 ;  /* 0x0000006a7c20723c */ /* 0x000fe20000041820 */
[----:B------:R-:W-:Y:S04]  /*37d0*/  LDSM.16.M88.4 R104, [R160+0x2000] ;  /* 0x00200000a068783b */ /* 0x000fe80000000200 */
[----:B------:R-:W-:Y:S01]  /*37e0*/  LDSM.16.M88.4 R124, [R146] ;  /* 0x00000000927c783b */ /* 0x000fe20000000200 */
[C---:B-----5:R-:W-:Y:S06]  /*37f0*/  HMMA.16816.F32.BF16 R4, R116.reuse, R120, R4 ;  /* 0x000000787404723c */ /* 0x060fec0000041804 */
[C---:B------:R-:W-:Y:S01]  /*3800*/  HMMA.16816.F32.BF16 R8, R116.reuse, R122, R8 ;  /* 0x0000007a7408723c */ /* 0x040fe20000041808 */
[----:B------:R-:W3:Y:S05]  /*3810*/  LDSM.16.M88.4 R120, [R147] ;  /* 0x000000009378783b */ /* 0x000eea0000000200 */
[C---:B--2---:R-:W-:Y:S06]  /*3820*/  HMMA.16816.F32.BF16 R12, R116.reuse, R128, R12 ;  /* 0x00000080740c723c */ /* 0x044fec000004180c */
[C---:B------:R-:W-:Y:S01]  /*3830*/  HMMA.16816.F32.BF16 R16, R116.reuse, R130, R16 ;  /* 0x000000827410723c */ /* 0x040fe20000041810 */
[----:B------:R-:W2:Y:S05]  /*3840*/  LDSM.16.M88.4 R128, [R145] ;  /* 0x000000009180783b */ /* 0x000eaa0000000200 */
[C---:B-1----:R-:W-:Y:S06]  /*3850*/  HMMA.16816.F32.BF16 R20, R116.reuse, R108, R20 ;  /* 0x0000006c7414723c */ /* 0x042fec0000041814 */
[C---:B------:R-:W-:Y:S01]  /*3860*/  HMMA.16816.F32.BF16 R24, R116.reuse, R110, R24 ;  /* 0x0000006e7418723c */ /* 0x040fe20000041818 */
[----:B------:R-:W1:Y:S05]  /*3870*/  LDSM.16.M88.4 R108, [R144] ;  /* 0x00000000906c783b */ /* 0x000e6a0000000200 */
[C---:B----4-:R-:W-:Y:S06]  /*3880*/  HMMA.16816.F32.BF16 R28, R116.reuse, R112, R28 ;  /* 0x00000070741c723c */ /* 0x050fec000004181c */
[----:B------:R-:W-:Y:S01]  /*3890*/  HMMA.16816.F32.BF16 R32, R116, R114, R32 ;  /* 0x000000727420723c */ /* 0x000fe20000041820 */
[----:B------:R-:W-:Y:S04]  /*38a0*/  LDSM.16.M88.4 R112, [R158+0x2000] ;  /* 0x002000009e70783b */ /* 0x000fe80000000200 */
[----:B------:R-:W4:Y:S01]  /*38b0*/  LDSM.16.M88.4 R116, [R157+0x2000] ;  /* 0x002000009d74783b */ /* 0x000f220000000200 */
[C---:B---3--:R-:W-:Y:S06]  /*38c0*/  HMMA.16816.F32.BF16 R4, R104.reuse, R120, R4 ;  /* 0x000000786804723c */ /* 0x048fec0000041804 */
[C---:B------:R-:W-:Y:S01]  /*38d0*/  HMMA.16816.F32.BF16 R8, R104.reuse, R122, R8 ;  /* 0x0000007a6808723c */ /* 0x040fe20000041808 */
[----:B------:R-:W3:Y:S05]  /*38e0*/  LDSM.16.M88.4 R120, [R157+0x2800] ;  /* 0x002800009d78783b */ /* 0x000eea0000000200 */
[C---:B------:R-:W-:Y:S06]  /*38f0*/  HMMA.16816.F32.BF16 R12, R104.reuse, R124, R12 ;  /* 0x0000007c680c723c */ /* 0x040fec000004180c */
[C---:B------:R-:W-:Y:S01]  /*3900*/  HMMA.16816.F32.BF16 R16, R104.reuse, R126, R16 ;  /* 0x0000007e6810723c */ /* 0x040fe20000041810 */
[----:B------:R-:W5:Y:S05]  /*3910*/  LDSM.16.M88.4 R124, [R157+0x3000] ;  /* 0x003000009d7c783b */ /* 0x000f6a0000000200 */
[C---:B--2---:R-:W-:Y:S06]  /*3920*/  HMMA.16816.F32.BF16 R20, R104.reuse, R128, R20 ;  /* 0x000000806814723c */ /* 0x044fec0000041814 */
[C---:B------:R-:W-:Y:S01]  /*3930*/  HMMA.16816.F32.BF16 R24, R104.reuse, R130, R24 ;  /* 0x000000826818723c */ /* 0x040fe20000041818 */
[----:B------:R-:W-:Y:S05]  /*3940*/  LDSM.16.M88.4 R128, [R148+0x2000] ;  /* 0x002000009480783b */ /* 0x000fea0000000200 */
[C---:B-1----:R-:W-:Y:S06]  /*3950*/  HMMA.16816.F32.BF16 R28, R104.reuse, R108, R28 ;  /* 0x0000006c681c723c */ /* 0x042fec000004181c */
[----:B------:R-:W-:Y:S01]  /*3960*/  HMMA.16816.F32.BF16 R32, R104, R110, R32 ;  /* 0x0000006e6820723c */ /* 0x000fe20000041820 */
[----:B------:R-:W1:Y:S04]  /*3970*/  LDSM.16.M88.4 R104, [R157+0x3800] ;  /* 0x003800009d68783b */ /* 0x000e680000000200 */
[----:B------:R-:W2:Y:S01]  /*3980*/  LDSM.16.M88.4 R108, [R156+0x2000] ;  /* 0x002000009c6c783b */ /* 0x000ea20000000200 */
[C---:B----4-:R-:W-:Y:S06]  /*3990*/  HMMA.16816.F32.BF16 R4, R112.reuse, R116, R4 ;  /* 0x000000747004723c */ /* 0x050fec0000041804 */
[C---:B------:R-:W-:Y:S01]  /*39a0*/  HMMA.16816.F32.BF16 R8, R112.reuse, R118, R8 ;  /* 0x000000767008723c */ /* 0x040fe20000041808 */
[----:B------:R-:W4:Y:S05]  /*39b0*/  LDSM.16.M88.4 R116, [R148+0x2800] ;  /* 0x002800009474783b */ /* 0x000f2a0000000200 */
[C---:B---3--:R-:W-:Y:S06]  /*39c0*/  HMMA.16816.F32.BF16 R12, R112.reuse, R120, R12 ;  /* 0x00000078700c723c */ /* 0x048fec000004180c */
[C---:B------:R-:W-:Y:S01]  /*39d0*/  HMMA.16816.F32.BF16 R16, R112.reuse, R122, R16 ;  /* 0x0000007a7010723c */ /* 0x040fe20000041810 */
[----:B------:R-:W3:Y:S05]  /*39e0*/  LDSM.16.M88.4 R120, [R148+0x3000] ;  /* 0x003000009478783b */ /* 0x000eea0000000200 */
[C---:B-----5:R-:W-:Y:S06]  /*39f0*/  HMMA.16816.F32.BF16 R20, R112.reuse, R124, R20 ;  /* 0x0000007c7014723c */ /* 0x060fec0000041814 */
[C---:B------:R-:W-:Y:S06]  /*3a00*/  HMMA.16816.F32.BF16 R24, R112.reuse, R126, R24 ;  /* 0x0000007e7018723c */ /* 0x040fec0000041818 */
[C---:B-1----:R-:W-:Y:S06]  /*3a10*/  HMMA.16816.F32.BF16 R28, R112.reuse, R104, R28 ;  /* 0x00000068701c723c */ /* 0x042fec000004181c */
[----:B------:R-:W-:Y:S01]  /*3a20*/  HMMA.16816.F32.BF16 R32, R112, R106, R32 ;  /* 0x0000006a7020723c */ /* 0x000fe20000041820 */
[----:B------:R-:W1:Y:S01]  /*3a30*/  LDSM.16.M88.4 R104, [R148+0x3800] ;  /* 0x003800009468783b */ /* 0x000e620000000200 */
[----:B------:R-:W-:Y:S04]  /*3a40*/  DEPBAR.LE SB0, 0x0 ;  /* 0x000080000000791a */ /* 0x000fe80000000000 */
[C---:B--2---:R-:W-:Y:S01]  /*3a50*/  HMMA.16816.F32.BF16 R4, R108.reuse, R128, R4 ;  /* 0x000000806c04723c */ /* 0x044fe20000041804 */
[----:B------:R-:W-:Y:S05]  /*3a60*/  BAR.SYNC.DEFER_BLOCKING 0x0 ;  /* 0x0000000000007b1d */ /* 0x000fea0000010000 */
[C---:B------:R-:W-:Y:S06]  /*3a70*/  HMMA.16816.F32.BF16 R8, R108.reuse, R130, R8 ;  /* 0x000000826c08723c */ /* 0x040fec0000041808 */
[C---:B----4-:R-:W-:Y:S06]  /*3a80*/  HMMA.16816.F32.BF16 R12, R108.reuse, R116, R12 ;  /* 0x000000746c0c723c */ /* 0x050fec000004180c */
[C---:B------:R-:W-:Y:S06]  /*3a90*/  HMMA.16816.F32.BF16 R16, R108.reuse, R118, R16 ;  /* 0x000000766c10723c */ /* 0x040fec0000041810 */
[----:B------:R-:W-:Y:S01]  /*3aa0*/  FMNMX.FTZ R100, R4, R101, !PT ;  /* 0x0000006504647209 */ /* 0x000fe20007810000 */
[C---:B---3--:R-:W-:Y:S04]  /*3ab0*/  HMMA.16816.F32.BF16 R20, R108.reuse, R120, R20 ;  /* 0x000000786c14723c */ /* 0x048fe80000041814 */
[----:B------:R-:W-:Y:S02]  /*3ac0*/  FMNMX.FTZ R2, R6, R0, !PT ;  /* 0x0000000006027209 */ /* 0x000fe40007810000 */
[----:B------:R-:W-:Y:S01]  /*3ad0*/  FMNMX.FTZ R3, R5, R100, !PT ;  /* 0x0000006405037209 */ /* 0x000fe20007810000 */
[C---:B------:R-:W-:Y:S04]  /*3ae0*/  HMMA.16816.F32.BF16 R24, R108.reuse, R122, R24 ;  /* 0x0000007a6c18723c */ /* 0x040fe80000041818 */
[----:B------:R-:W-:Y:S02]  /*3af0*/  FMNMX.FTZ R103, R7, R2, !PT ;  /* 0x0000000207677209 */ /* 0x000fe40007810000 */
[----:B------:R-:W-:Y:S01]  /*3b00*/  FMNMX.FTZ R100, R8, R3, !PT ;  /* 0x0000000308647209 */ /* 0x000fe20007810000 */
[C---:B-1----:R-:W-:Y:S04]  /*3b10*/  HMMA.16816.F32.BF16 R28, R108.reuse, R104, R28 ;  /* 0x000000686c1c723c */ /* 0x042fe8000004181c */
[----:B------:R-:W-:Y:S02]  /*3b20*/  FMNMX.FTZ R2, R10, R103, !PT ;  /* 0x000000670a027209 */ /* 0x000fe40007810000 */
[----:B------:R-:W-:Y:S01]  /*3b30*/  FMNMX.FTZ R3, R9, R100, !PT ;  /* 0x0000006409037209 */ /* 0x000fe20007810000 */
[----:B------:R-:W-:Y:S04]  /*3b40*/  HMMA.16816.F32.BF16 R32, R108, R106, R32 ;  /* 0x0000006a6c20723c */ /* 0x000fe80000041820 */
[----:B------:R-:W-:Y:S02]  /*3b50*/  FMNMX.FTZ R103, R11, R2, !PT ;  /* 0x000000020b677209 */ /* 0x000fe40007810000 */
[----:B------:R-:W-:Y:S02]  /*3b60*/  FMNMX.FTZ R100, R12, R3, !PT ;  /* 0x000000030c647209 */ /* 0x000fe40007810000 */
[----:B------:R-:W-:Y:S03]  /*3b70*/  FMNMX.FTZ R2, R14, R103, !PT ;  /* 0x000000670e027209 */ /* 0x000fe60007810000 */
        /* <DEDUP_REMOVED lines=22> */
.L_x_586:
[----:B-1----:R-:W-:Y:S01]  /*3ce0*/  FMNMX.FTZ R103, R35, R2, !PT ;  /* 0x0000000223677209 */ /* 0x002fe20007810000 */
[----:B------:R-:W1:Y:S01]  /*3cf0*/  SHFL.BFLY PT, R3, R180, 0x2, 0x1f ;  /* 0x0c401f00b4037f89 */ /* 0x000e6200000e0000 */
[----:B------:R-:W-:Y:S07]  /*3d00*/  IADD3 R176, R176, -0x1, RZ ;  /* 0xffffffffb0b07810 */ /* 0x000fee0007ffe0ff */
[----:B------:R-:W2:Y:S08]  /*3d10*/  SHFL.BFLY PT, R2, R103, 0x2, 0x1f ;  /* 0x0c401f0067027f89 */ /* 0x000eb000000e0000 */
[----:B------:R-:W-:Y:S08]  /*3d20*/  LDSM.16.MT88.4 R108, [R154+0x8000] ;  /* 0x008000009a6c783b */ /* 0x000ff00000004200 */
[----:B------:R-:W-:Y:S08]  /*3d30*/  LDSM.16.MT88.4 R112, [R153+0x8000] ;  /* 0x008000009970783b */ /* 0x000ff00000004200 */
[----:B------:R-:W-:Y:S01]  /*3d40*/  LDSM.16.MT88.4 R116, [R152+0x8000] ;  /* 0x008000009874783b */ /* 0x000fe20000004200 */
[----:B-1----:R-:W-:Y:S02]  /*3d50*/  FMNMX.FTZ R105, R180, R3, !PT ;  /* 0x00000003b4697209 */ /* 0x002fe40007810000 */
[----:B--2---:R-:W-:Y:S05]  /*3d60*/  FMNMX.FTZ R102, R103, R2, !PT ;  /* 0x0000000267667209 */ /* 0x004fea0007810000 */
[----:B------:R-:W1:Y:S08]  /*3d70*/  SHFL.BFLY PT, R100, R105, 0x1, 0x1f ;  /* 0x0c201f0069647f89 */ /* 0x000e7000000e0000 */
[----:B------:R-:W2:Y:S01]  /*3d80*/  SHFL.BFLY PT, R3, R102, 0x1, 0x1f ;  /* 0x0c201f0066037f89 */ /* 0x000ea200000e0000 */
[----:B-1----:R-:W-:Y:S07]  /*3d90*/  FMNMX.FTZ R100, R105, R100, !PT ;  /* 0x0000006469647209 */ /* 0x002fee0007810000 */
[----:B------:R-:W1:Y:S01]  /*3da0*/  LDSM.16.MT88.4 R104, [R155+0x8000] ;  /* 0x008000009b68783b */ /* 0x000e620000004200 */
[----:B--2---:R-:W-:Y:S01]  /*3db0*/  FMNMX.FTZ R3, R102, R3, !PT ;  /* 0x0000000366037209 */ /* 0x004fe20007810000 */
[C---:B------:R-:W-:Y:S01]  /*3dc0*/  FMUL.FTZ R126, R100.reuse, UR4 ;  /* 0x00000004647e7c20 */ /* 0x040fe20008410000 */
[C---:B------:R-:W-:Y:S01]  /*3dd0*/  FSETP.NEU.FTZ.AND P1, PT, R100.reuse, -INF , PT ;  /* 0xff8000006400780b */ /* 0x040fe20003f3d000 */
[----:B------:R-:W-:Y:S02]  /*3de0*/  FADD.FTZ R2, -R100, R101 ;  /* 0x0000006564027221 */ /* 0x000fe40000010100 */
[C---:B------:R-:W-:Y:S01]  /*3df0*/  FADD.FTZ R0, -R3.reuse, R0 ;  /* 0x0000000003007221 */ /* 0x040fe20000010100 */
[----:B------:R-:W-:Y:S01]  /*3e00*/  FSEL R126, R126, RZ, P1 ;  /* 0x000000ff7e7e7208 */ /* 0x000fe20000800000 */
[C---:B------:R-:W-:Y:S01]  /*3e10*/  FMUL.FTZ R124, R3.reuse, UR4 ;  /* 0x00000004037c7c20 */ /* 0x040fe20008410000 */
[----:B------:R-:W-:Y:S01]  /*3e20*/  FSETP.NEU.FTZ.AND P1, PT, R3, -INF , PT ;  /* 0xff8000000300780b */ /* 0x000fe20003f3d000 */
[----:B------:R-:W-:Y:S01]  /*3e30*/  FMUL.FTZ R103, R0, UR4 ;  /* 0x0000000400677c20 */ /* 0x000fe20008410000 */
[----:B------:R-:W-:Y:S01]  /*3e40*/  FMUL.FTZ R101, R2, UR4 ;  /* 0x0000000402657c20 */ /* 0x000fe20008410000 */
[--C-:B------:R-:W-:Y:S01]  /*3e50*/  FFMA.FTZ R121, R4, UR4, -R126.reuse ;  /* 0x0000000404797c23 */ /* 0x100fe2000801087e */
[----:B------:R-:W-:Y:S01]  /*3e60*/  FSEL R124, R124, RZ, P1 ;  /* 0x000000ff7c7c7208 */ /* 0x000fe20000800000 */
[----:B------:R2:W3:Y:S01]  /*3e70*/  MUFU.EX2 R0, R103 ;  /* 0x0000006700007308 */ /* 0x0004e20000000800 */
[--C-:B------:R-:W-:Y:S01]  /*3e80*/  FFMA.FTZ R120, R9, UR4, -R126.reuse ;  /* 0x0000000409787c23 */ /* 0x100fe2000801087e */
[--C-:B------:R-:W-:Y:S01]  /*3e90*/  FFMA.FTZ R5, R5, UR4, -R126.reuse ;  /* 0x0000000405057c23 */ /* 0x100fe2000801087e */
[----:B------:R-:W-:Y:S01]  /*3ea0*/  FFMA.FTZ R131, R24, UR4, -R126 ;  /* 0x0000000418837c23 */ /* 0x000fe2000801087e */
[--C-:B------:R-:W-:Y:S01]  /*3eb0*/  FFMA.FTZ R123, R6, UR4, -R124.reuse ;  /* 0x00000004067b7c23 */ /* 0x100fe2000801087c */
[--C-:B------:R-:W-:Y:S01]  /*3ec0*/  FFMA.FTZ R102, R7, UR4, -R124.reuse ;  /* 0x0000000407667c23 */ /* 0x100fe2000801087c */
[--C-:B------:R-:W-:Y:S01]  /*3ed0*/  FFMA.FTZ R122, R10, UR4, -R124.reuse ;  /* 0x000000040a7a7c23 */ /* 0x100fe2000801087c */
[----:B------:R-:W-:Y:S03]  /*3ee0*/  FFMA.FTZ R125, R11, UR4, -R124 ;  /* 0x000000040b7d7c23 */ /* 0x000fe6000801087c */
[----:B------:R-:W4:Y:S01]  /*3ef0*/  MUFU.EX2 R2, R101 ;  /* 0x0000006500027308 */ /* 0x000f220000000800 */
[----:B------:R-:W-:Y:S01]  /*3f00*/  FFMA.FTZ R132, R25, UR4, -R126 ;  /* 0x0000000419847c23 */ /* 0x000fe2000801087e */
[--C-:B------:R-:W-:Y:S01]  /*3f10*/  FFMA.FTZ R133, R26, UR4, -R124.reuse ;  /* 0x000000041a857c23 */ /* 0x100fe2000801087c */
[----:B------:R-:W-:Y:S01]  /*3f20*/  FFMA.FTZ R134, R27, UR4, -R124 ;  /* 0x000000041b867c23 */ /* 0x000fe2000801087c */
[--C-:B------:R-:W-:Y:S01]  /*3f30*/  FFMA.FTZ R127, R16, UR4, -R126.reuse ;  /* 0x00000004107f7c23 */ /* 0x100fe2000801087e */
[----:B------:R-:W-:Y:S01]  /*3f40*/  LDSM.16.MT88.4 R24, [R153+0x9000] ;  /* 0x009000009918783b */ /* 0x000fe20000004200 */
[----:B------:R-:W-:Y:S01]  /*3f50*/  FFMA.FTZ R128, R17, UR4, -R126 ;  /* 0x0000000411807c23 */ /* 0x000fe2000801087e */
[----:B------:R-:W-:Y:S03]  /*3f60*/  FFMA.FTZ R129, R18, UR4, -R124 ;  /* 0x0000000412817c23 */ /* 0x000fe6000801087c */
[----:B------:R5:W-:Y:S01]  /*3f70*/  MUFU.EX2 R101, R5 ;  /* 0x0000000500657308 */ /* 0x000be20000000800 */
[----:B--2---:R-:W-:Y:S01]  /*3f80*/  FFMA.FTZ R103, R8, UR4, -R126 ;  /* 0x0000000408677c23 */ /* 0x004fe2000801087e */
[C---:B---3--:R-:W-:Y:S01]  /*3f90*/  FMUL.FTZ R6, R0.reuse, R98 ;  /* 0x0000006200067220 */ /* 0x048fe20000410000 */
[C---:B------:R-:W-:Y:S01]  /*3fa0*/  FMUL.FTZ R7, R0.reuse, R99 ;  /* 0x0000006300077220 */ /* 0x040fe20000410000 */
[C---:B------:R-:W-:Y:S01]  /*3fb0*/  FMUL.FTZ R10, R0.reuse, R94 ;  /* 0x0000005e000a7220 */ /* 0x040fe20000410000 */
[C---:B------:R-:W-:Y:S01]  /*3fc0*/  FMUL.FTZ R11, R0.reuse, R95 ;  /* 0x0000005f000b7220 */ /* 0x040fe20000410000 */
[C---:B------:R-:W-:Y:S01]  /*3fd0*/  FMUL.FTZ R38, R0.reuse, R38 ;  /* 0x0000002600267220 */ /* 0x040fe20000410000 */
[----:B------:R-:W-:Y:S03]  /*3fe0*/  FMUL.FTZ R39, R0, R39 ;  /* 0x0000002700277220 */ /* 0x000fe60000410000 */
[----:B------:R-:W2:Y:S01]  /*3ff0*/  MUFU.EX2 R121, R121 ;  /* 0x0000007900797308 */ /* 0x000ea20000000800 */
[C---:B----4-:R-:W-:Y:S01]  /*4000*/  FMUL.FTZ R4, R2.reuse, R96 ;  /* 0x0000006002047220 */ /* 0x050fe20000410000 */
[C---:B------:R-:W-:Y:S01]  /*4010*/  FMUL.FTZ R8, R2.reuse, R92 ;  /* 0x0000005c02087220 */ /* 0x040fe20000410000 */
[C---:B------:R-:W-:Y:S01]  /*4020*/  FMUL.FTZ R9, R2.reuse, R93 ;  /* 0x0000005d02097220 */ /* 0x040fe20000410000 */
[C---:B------:R-:W-:Y:S01]  /*4030*/  FMUL.FTZ R36, R2.reuse, R36 ;  /* 0x0000002402247220 */ /* 0x040fe20000410000 */
[C---:B------:R-:W-:Y:S01]  /*4040*/  FMUL.FTZ R37, R2.reuse, R37 ;  /* 0x0000002502257220 */ /* 0x040fe20000410000 */
[C---:B------:R-:W-:Y:S01]  /*4050*/  FMUL.FTZ R40, R2.reuse, R40 ;  /* 0x0000002802287220 */ /* 0x040fe20000410000 */
[C---:B------:R-:W-:Y:S03]  /*4060*/  FMUL.FTZ R41, R2.reuse, R41 ;  /* 0x0000002902297220 */ /* 0x040fe60000410000 */
[----:B------:R-:W-:Y:S01]  /*4070*/  MUFU.EX2 R123, R123 ;  /* 0x0000007b007b7308 */ /* 0x000fe20000000800 */
[----:B-----5:R-:W-:Y:S01]  /*4080*/  FMUL.FTZ R5, R2, R97 ;  /* 0x0000006102057220 */ /* 0x020fe20000410000 */
[C---:B------:R-:W-:Y:S01]  /*4090*/  FMUL.FTZ R42, R0.reuse, R42 ;  /* 0x0000002a002a7220 */ /* 0x040fe20000410000 */
[----:B------:R-:W-:Y:S01]  /*40a0*/  FMUL.FTZ R43, R0, R43 ;  /* 0x0000002b002b7220 */ /* 0x000fe20000410000 */
[----:B------:R-:W3:Y:S01]  /*40b0*/  LDSM.16.MT88.4 R92, [R155+0xa000] ;  /* 0x00a000009b5c783b */ /* 0x000ee20000004200 */
[C---:B------:R-:W-:Y:S01]  /*40c0*/  FMUL.FTZ R44, R2.reuse, R44 ;  /* 0x0000002c022c7220 */ /* 0x040fe20000410000 */
[----:B------:R-:W-:Y:S01]  /*40d0*/  FMUL.FTZ R45, R2, R45 ;  /* 0x0000002d022d7220 */ /* 0x000fe20000410000 */
[C---:B------:R-:W-:Y:S03]  /*40e0*/  FMUL.FTZ R46, R0.reuse, R46 ;  /* 0x0000002e002e7220 */ /* 0x040fe60000410000 */
[----:B------:R-:W4:Y:S01]  /*40f0*/  MUFU.EX2 R102, R102 ;  /* 0x0000006600667308 */ /* 0x000f220000000800 */
        /* <DEDUP_REMOVED lines=16> */
[----:B----4-:R-:W-:Y:S01]  /*4200*/  F2FP.BF16.F32.PACK_AB R97, R102, R123 ;  /* 0x0000007b6661723e */ /* 0x010fe200000010ff */
        /* <DEDUP_REMOVED lines=16> */
[----:B------:R-:W-:Y:S01]  /*4310*/  FMUL.FTZ R73, R2, R73 ;  /* 0x0000004902497220 */ /* 0x000fe20000410000 */
[C---:B------:R-:W-:Y:S01]  /*4320*/  FMUL.FTZ R74, R0.reuse, R74 ;  /* 0x0000004a004a7220 */ /* 0x040fe20000410000 */
[----:B------:R-:W-:Y:S01]  /*4330*/  FMUL.FTZ R75, R0, R75 ;  /* 0x0000004b004b7220 */ /* 0x000fe20000410000 */
[----:B------:R-:W-:Y:S01]  /*4340*/  FFMA.FTZ R130, R19, UR4, -R124 ;  /* 0x0000000413827c23 */ /* 0x000fe2000801087c */
[C---:B------:R-:W-:Y:S01]  /*4350*/  FMUL.FTZ R76, R2.reuse, R76 ;  /* 0x0000004c024c7220 */ /* 0x040fe20000410000 */
[----:B------:R-:W-:Y:S01]  /*4360*/  FMUL.FTZ R77, R2, R77 ;  /* 0x0000004d024d7220 */ /* 0x000fe20000410000 */
[C---:B------:R-:W-:Y:S01]  /*4370*/  FMUL.FTZ R78, R0.reuse, R78 ;  /* 0x0000004e004e7220 */ /* 0x040fe20000410000 */
[----:B------:R-:W-:Y:S01]  /*4380*/  FMUL.FTZ R79, R0, R79 ;  /* 0x0000004f004f7220 */ /* 0x000fe20000410000 */
[----:B------:R-:W-:Y:S01]  /*4390*/  MUFU.EX2 R127, R127 ;  /* 0x0000007f007f7308 */ /* 0x000fe20000000800 */
[C---:B------:R-:W-:Y:S01]  /*43a0*/  FMUL.FTZ R16, R2.reuse, R84 ;  /* 0x0000005402107220 */ /* 0x040fe20000410000 */
[----:B------:R-:W-:Y:S01]  /*43b0*/  FMUL.FTZ R17, R2, R85 ;  /* 0x0000005502117220 */ /* 0x000fe20000410000 */
[C---:B------:R-:W-:Y:S01]  /*43c0*/  FMUL.FTZ R18, R0.reuse, R86 ;  /* 0x0000005600127220 */ /* 0x040fe20000410000 */
[----:B------:R-:W-:Y:S01]  /*43d0*/  FMUL.FTZ R19, R0, R87 ;  /* 0x0000005700137220 */ /* 0x000fe20000410000 */
[C---:B------:R-:W-:Y:S01]  /*43e0*/  FMUL.FTZ R80, R2.reuse, R80 ;  /* 0x0000005002507220 */ /* 0x040fe20000410000 */
[----:B------:R-:W-:Y:S01]  /*43f0*/  FMUL.FTZ R81, R2, R81 ;  /* 0x0000005102517220 */ /* 0x000fe20000410000 */
[C---:B----4-:R-:W-:Y:S03]  /*4400*/  F2FP.BF16.F32.PACK_AB R99, R125.reuse, R122 ;  /* 0x0000007a7d63723e */ /* 0x050fe600000010ff */
[----:B------:R-:W2:Y:S01]  /*4410*/  MUFU.EX2 R128, R128 ;  /* 0x0000008000807308 */ /* 0x000ea20000000800 */
[C---:B------:R-:W-:Y:S01]  /*4420*/  FMUL.FTZ R82, R0.reuse, R82 ;  /* 0x0000005200527220 */ /* 0x040fe20000410000 */
[----:B------:R-:W-:Y:S01]  /*4430*/  FMUL.FTZ R83, R0, R83 ;  /* 0x0000005300537220 */ /* 0x000fe20000410000 */
[----:B------:R-:W-:Y:S01]  /*4440*/  FFMA.FTZ R121, R2, R179, R121 ;  /* 0x000000b302797223 */ /* 0x000fe20000010079 */
[----:B------:R-:W-:Y:S01]  /*4450*/  FFMA.FTZ R123, R0, R177, R123 ;  /* 0x000000b1007b7223 */ /* 0x000fe2000001007b */
[C---:B-1----:R-:W-:Y:S05]  /*4460*/  HMMA.16816.F32.BF16 R4, R96.reuse, R104, R4 ;  /* 0x000000686004723c */ /* 0x042fea0000041804 */
[----:B------:R-:W-:Y:S01]  /*4470*/  MUFU.EX2 R129, R129 ;  /* 0x0000008100817308 */ /* 0x000fe20000000800 */
[----:B------:R-:W-:Y:S01]  /*4480*/  FADD.FTZ R123, R102, R123 ;  /* 0x0000007b667b7221 */ /* 0x000fe20000010000 */
[C---:B------:R-:W-:Y:S01]  /*4490*/  HMMA.16816.F32.BF16 R8, R96.reuse, R106, R8 ;  /* 0x0000006a6008723c */ /* 0x040fe20000041808 */
[----:B------:R-:W1:Y:S07]  /*44a0*/  LDSM.16.MT88.4 R104, [R154+0xa000] ;  /* 0x00a000009a68783b */ /* 0x000e6e0000004200 */
[----:B------:R-:W4:Y:S03]  /*44b0*/  MUFU.EX2 R130, R130 ;  /* 0x0000008200827308 */ /* 0x000f260000000800 */
[----:B--2---:R-:W-:Y:S01]  /*44c0*/  F2FP.BF16.F32.PACK_AB R86, R128, R127 ;  /* 0x0000007f8056723e */ /* 0x004fe200000010ff */
[C---:B------:R-:W-:Y:S03]  /*44d0*/  HMMA.16816.F32.BF16 R36, R96.reuse, R108, R36 ;  /* 0x0000006c6024723c */ /* 0x040fe60000041824 */
[----:B------:R-:W-:Y:S03]  /*44e0*/  FADD.FTZ R122, R122, R123 ;  /* 0x0000007b7a7a7221 */ /* 0x000fe60000010000 */
[C---:B------:R-:W-:Y:S01]  /*44f0*/  HMMA.16816.F32.BF16 R40, R96.reuse, R110, R40 ;  /* 0x0000006e6028723c */ /* 0x040fe20000041828 */
[----:B------:R-:W2:Y:S01]  /*4500*/  LDSM.16.MT88.4 R108, [R153+0xa000] ;  /* 0x00a00000996c783b */ /* 0x000ea20000004200 */
[----:B------:R-:W-:Y:S03]  /*4510*/  MUFU.EX2 R131, R131 ;  /* 0x0000008300837308 */ /* 0x000fe60000000800 */
[----:B------:R-:W-:Y:S01]  /*4520*/  FADD.FTZ R125, R125, R122 ;  /* 0x0000007a7d7d7221 */ /* 0x000fe20000010000 */
[C---:B------:R-:W-:Y:S06]  /*4530*/  HMMA.16816.F32.BF16 R44, R96.reuse, R112, R44 ;  /* 0x00000070602c723c */ /* 0x040fec000004182c */
[----:B------:R-:W-:Y:S01]  /*4540*/  MUFU.EX2 R132, R132 ;  /* 0x0000008400847308 */ /* 0x000fe20000000800 */
[----:B----4-:R-:W-:Y:S01]  /*4550*/  F2FP.BF16.F32.PACK_AB R87, R130, R129 ;  /* 0x000000818257723e */ /* 0x010fe200000010ff */
[C---:B------:R-:W-:Y:S01]  /*4560*/  HMMA.16816.F32.BF16 R48, R96.reuse, R114, R48 ;  /* 0x000000726030723c */ /* 0x040fe20000041830 */
[----:B------:R-:W-:Y:S05]  /*4570*/  LDSM.16.MT88.4 R112, [R153+0x8800] ;  /* 0x008800009970783b */ /* 0x000fea0000004200 */
[C---:B------:R-:W-:Y:S02]  /*4580*/  HMMA.16816.F32.BF16 R52, R96.reuse, R116, R52 ;  /* 0x000000746034723c */ /* 0x040fe40000041834 */
[----:B------:R-:W-:Y:S04]  /*4590*/  MUFU.EX2 R133, R133 ;  /* 0x0000008500857308 */ /* 0x000fe80000000800 */
[C---:B------:R-:W-:Y:S06]  /*45a0*/  HMMA.16816.F32.BF16 R56, R96.reuse, R118, R56 ;  /* 0x000000766038723c */ /* 0x040fec0000041838 */
[----:B------:R-:W-:Y:S01]  /*45b0*/  MUFU.EX2 R134, R134 ;  /* 0x0000008600867308 */ /* 0x000fe20000000800 */
[--C-:B------:R-:W-:Y:S01]  /*45c0*/  FFMA.FTZ R117, R12, UR4, -R126.reuse ;  /* 0x000000040c757c23 */ /* 0x100fe2000801087e */
[C---:B---3--:R-:W-:Y:S03]  /*45d0*/  HMMA.16816.F32.BF16 R60, R96.reuse, R92, R60 ;  /* 0x0000005c603c723c */ /* 0x048fe6000004183c */
[----:B------:R-:W-:Y:S03]  /*45e0*/  FFMA.FTZ R116, R13, UR4, -R126 ;  /* 0x000000040d747c23 */ /* 0x000fe6000801087e */
[C---:B------:R-:W-:Y:S01]  /*45f0*/  HMMA.16816.F32.BF16 R64, R96.reuse, R94, R64 ;  /* 0x0000005e6040723c */ /* 0x040fe20000041840 */
[----:B------:R-:W-:Y:S01]  /*4600*/  LDSM.16.MT88.4 R92, [R155+0x8800] ;  /* 0x008800009b5c783b */ /* 0x000fe20000004200 */
[----:B------:R-:W-:Y:S03]  /*4610*/  MUFU.EX2 R117, R117 ;  /* 0x0000007500757308 */ /* 0x000fe60000000800 */
[--C-:B------:R-:W-:Y:S01]  /*4620*/  FFMA.FTZ R118, R14, UR4, -R124.reuse ;  /* 0x000000040e767c23 */ /* 0x100fe2000801087c */
[C---:B-1----:R-:W-:Y:S06]  /*4630*/  HMMA.16816.F32.BF16 R68, R96.reuse, R104, R68 ;  /* 0x000000686044723c */ /* 0x042fec0000041844 */
[----:B------:R-:W1:Y:S01]  /*4640*/  MUFU.EX2 R116, R116 ;  /* 0x0000007400747308 */ /* 0x000e620000000800 */
[----:B------:R-:W-:Y:S01]  /*4650*/  FFMA.FTZ R119, R15, UR4, -R124 ;  /* 0x000000040f777c23 */ /* 0x000fe2000801087c */
[C---:B------:R-:W-:Y:S03]  /*4660*/  FMUL.FTZ R12, R2.reuse, R88 ;  /* 0x00000058020c7220 */ /* 0x040fe60000410000 */
[----:B------:R-:W-:Y:S01]  /*4670*/  FMUL.FTZ R13, R2, R89 ;  /* 0x00000059020d7220 */ /* 0x000fe20000410000 */
[C---:B------:R-:W-:Y:S01]  /*4680*/  FMUL.FTZ R14, R0.reuse, R90 ;  /* 0x0000005a000e7220 */ /* 0x040fe20000410000 */
[----:B------:R-:W-:Y:S03]  /*4690*/  FMUL.FTZ R15, R0, R91 ;  /* 0x0000005b000f7220 */ /* 0x000fe60000410000 */
[----:B------:R-:W-:Y:S01]  /*46a0*/  MUFU.EX2 R118, R118 ;  /* 0x0000007600767308 */ /* 0x000fe20000000800 */
[----:B------:R-:W3:Y:S01]  /*46b0*/  LDSM.16.MT88.4 R88, [R152+0xa000] ;  /* 0x00a000009858783b */ /* 0x000ee20000004200 */
[----:B------:R-:W-:Y:S01]  /*46c0*/  FADD.FTZ R0, R101, R121 ;  /* 0x0000007965007221 */ /* 0x000fe20000010000 */
[----:B------:R-:W-:Y:S01]  /*46d0*/  MOV R101, R100 ;  /* 0x0000006400657202 */ /* 0x000fe20000000f00 */
[C---:B------:R-:W-:Y:S06]  /*46e0*/  HMMA.16816.F32.BF16 R12, R96.reuse, R106, R12 ;  /* 0x0000006a600c723c */ /* 0x040fec000004180c */
[----:B------:R-:W4:Y:S01]  /*46f0*/  MUFU.EX2 R119, R119 ;  /* 0x0000007700777308 */ /* 0x000f220000000800 */
[----:B------:R-:W5:Y:S01]  /*4700*/  LDSM.16.MT88.4 R104, [R154+0x8800] ;  /* 0x008800009a68783b */ /* 0x000f620000004200 */
[----:B-1----:R-:W-:Y:S03]  /*4710*/  F2FP.BF16.F32.PACK_AB R84, R116, R117 ;  /* 0x000000757454723e */ /* 0x002fe600000010ff */
[----:B------:R-:W-:Y:S01]  /*4720*/  FADD.FTZ R103, R103, R0 ;  /* 0x0000000067677221 */ /* 0x000fe20000010000 */
[C---:B--2---:R-:W-:Y:S03]  /*4730*/  HMMA.16816.F32.BF16 R72, R96.reuse, R108, R72 ;  /* 0x0000006c6048723c */ /* 0x044fe60000041848 */
[----:B------:R-:W-:Y:S03]  /*4740*/  FADD.FTZ R120, R120, R103 ;  /* 0x0000006778787221 */ /* 0x000fe60000010000 */
[C---:B------:R-:W-:Y:S01]  /*4750*/  HMMA.16816.F32.BF16 R76, R96.reuse, R110, R76 ;  /* 0x0000006e604c723c */ /* 0x040fe2000004184c */
[----:B------:R-:W1:Y:S04]  /*4760*/  LDSM.16.MT88.4 R108, [R152+0x8800] ;  /* 0x00880000986c783b */ /* 0x000e680000004200 */
[----:B------:R-:W-:Y:S01]  /*4770*/  FADD.FTZ R117, R117, R120 ;  /* 0x0000007875757221 */ /* 0x000fe20000010000 */
[C---:B----4-:R-:W-:Y:S01]  /*4780*/  F2FP.BF16.F32.PACK_AB R85, R119.reuse, R118 ;  /* 0x000000767755723e */ /* 0x050fe200000010ff */
[----:B------:R-:W-:Y:S04]  /*4790*/  FADD.FTZ R118, R118, R125 ;  /* 0x0000007d76767221 */ /* 0x000fe80000010000 */
[----:B------:R-:W-:Y:S01]  /*47a0*/  FADD.FTZ R116, R116, R117 ;  /* 0x0000007574747221 */ /* 0x000fe20000010000 */
[----:B------:R-:W-:Y:S03]  /*47b0*/  FADD.FTZ R118, R119, R118 ;  /* 0x0000007677767221 */ /* 0x000fe60000010000 */
[----:B------:R-:W-:Y:S04]  /*47c0*/  FADD.FTZ R127, R127, R116 ;  /* 0x000000747f7f7221 */ /* 0x000fe80000010000 */
[----:B------:R-:W-:Y:S01]  /*47d0*/  FADD.FTZ R127, R128, R127 ;  /* 0x0000007f807f7221 */ /* 0x000fe20000010000 */
[C---:B---3--:R-:W-:Y:S06]  /*47e0*/  HMMA.16816.F32.BF16 R16, R96.reuse, R88, R16 ;  /* 0x000000586010723c */ /* 0x048fec0000041810 */
[----:B------:R-:W-:Y:S01]  /*47f0*/  HMMA.16816.F32.BF16 R80, R96, R90, R80 ;  /* 0x0000005a6050723c */ /* 0x000fe20000041850 */
[----:B------:R-:W2:Y:S05]  /*4800*/  LDSM.16.MT88.4 R88, [R155+0xa800] ;  /* 0x00a800009b58783b */ /* 0x000eaa0000004200 */
[C---:B------:R-:W-:Y:S03]  /*4810*/  HMMA.16816.F32.BF16 R4, R84.reuse, R92, R4 ;  /* 0x0000005c5404723c */ /* 0x040fe60000041804 */
[----:B------:R-:W-:Y:S03]  /*4820*/  LDSM.16.MT88.4 R96, [R153+0xa800] ;  /* 0x00a800009960783b */ /* 0x000fe60000004200 */
[C---:B------:R-:W-:Y:S05]  /*4830*/  HMMA.16816.F32.BF16 R8, R84.reuse, R94, R8 ;  /* 0x0000005e5408723c */ /* 0x040fea0000041808 */
[----:B------:R-:W3:Y:S01]  /*4840*/  LDSM.16.MT88.4 R92, [R154+0xa800] ;  /* 0x00a800009a5c783b */ /* 0x000ee20000004200 */
[C---:B-----5:R-:W-:Y:S06]  /*4850*/  HMMA.16816.F32.BF16 R36, R84.reuse, R104, R36 ;  /* 0x000000685424723c */ /* 0x060fec0000041824 */
[C---:B------:R-:W-:Y:S01]  /*4860*/  HMMA.16816.F32.BF16 R40, R84.reuse, R106, R40 ;  /* 0x0000006a5428723c */ /* 0x040fe20000041828 */
[----:B------:R-:W4:Y:S05]  /*4870*/  LDSM.16.MT88.4 R104, [R152+0xa800] ;  /* 0x00a800009868783b */ /* 0x000f2a0000004200 */
[C---:B------:R-:W-:Y:S06]  /*4880*/  HMMA.16816.F32.BF16 R44, R84.reuse, R112, R44 ;  /* 0x00000070542c723c */ /* 0x040fec000004182c */
[C---:B------:R-:W-:Y:S05]  /*4890*/  HMMA.16816.F32.BF16 R48, R84.reuse, R114, R48 ;  /* 0x000000725430723c */ /* 0x040fea0000041830 */
[--C-:B------:R-:W-:Y:S01]  /*48a0*/  FFMA.FTZ R112, R20, UR4, -R126.reuse ;  /* 0x0000000414707c23 */ /* 0x100fe2000801087e */
[C---:B-1----:R-:W-:Y:S05]  /*48b0*/  HMMA.16816.F32.BF16 R52, R84.reuse, R108, R52 ;  /* 0x0000006c5434723c */ /* 0x042fea0000041834 */
[----:B------:R-:W-:Y:S01]  /*48c0*/  FFMA.FTZ R113, R21, UR4, -R126 ;  /* 0x0000000415717c23 */ /* 0x000fe2000801087e */
[C---:B------:R-:W-:Y:S01]  /*48d0*/  HMMA.16816.F32.BF16 R56, R84.reuse, R110, R56 ;  /* 0x0000006e5438723c */ /* 0x040fe20000041838 */
[----:B------:R-:W-:Y:S01]  /*48e0*/  LDSM.16.MT88.4 R108, [R154+0x9000] ;  /* 0x009000009a6c783b */ /* 0x000fe20000004200 */
[----:B------:R-:W-:Y:S03]  /*48f0*/  MUFU.EX2 R112, R112 ;  /* 0x0000007000707308 */ /* 0x000fe60000000800 */
[--C-:B------:R-:W-:Y:S01]  /*4900*/  FFMA.FTZ R114, R22, UR4, -R124.reuse ;  /* 0x0000000416727c23 */ /* 0x100fe2000801087c */
[C---:B--2---:R-:W-:Y:S06]  /*4910*/  HMMA.16816.F32.BF16 R60, R84.reuse, R88, R60 ;  /* 0x00000058543c723c */ /* 0x044fec000004183c */
[----:B------:R-:W1:Y:S01]  /*4920*/  MUFU.EX2 R113, R113 ;  /* 0x0000007100717308 */ /* 0x000e620000000800 */
[----:B------:R-:W-:Y:S01]  /*4930*/  FFMA.FTZ R115, R23, UR4, -R124 ;  /* 0x0000000417737c23 */ /* 0x000fe2000801087c */
[C---:B------:R-:W-:Y:S01]  /*4940*/  HMMA.16816.F32.BF16 R64, R84.reuse, R90, R64 ;  /* 0x0000005a5440723c */ /* 0x040fe20000041840 */
[----:B------:R-:W2:Y:S02]  /*4950*/  LDSM.16.MT88.4 R88, [R155+0x9000] ;  /* 0x009000009b58783b */ /* 0x000ea40000004200 */
[----:B------:R-:W-:Y:S03]  /*4960*/  F2FP.BF16.F32.PACK_AB R22, R132, R131 ;  /* 0x000000838416723e */ /* 0x000fe600000010ff */
[C---:B---3--:R-:W-:Y:S02]  /*4970*/  HMMA.16816.F32.BF16 R68, R84.reuse, R92, R68 ;  /* 0x0000005c5444723c */ /* 0x048fe40000041844 */
[----:B------:R-:W-:Y:S03]  /*4980*/  MUFU.EX2 R114, R114 ;  /* 0x0000007200727308 */ /* 0x000fe60000000800 */
[----:B------:R-:W-:Y:S01]  /*4990*/  F2FP.BF16.F32.PACK_AB R23, R134, R133 ;  /* 0x000000858617723e */ /* 0x000fe200000010ff */
[C---:B------:R-:W-:Y:S01]  /*49a0*/  HMMA.16816.F32.BF16 R12, R84.reuse, R94, R12 ;  /* 0x0000005e540c723c */ /* 0x040fe2000004180c */
[----:B------:R-:W3:Y:S05]  /*49b0*/  LDSM.16.MT88.4 R92, [R152+0x9000] ;  /* 0x00900000985c783b */ /* 0x000eea0000004200 */
[----:B------:R-:W5:Y:S01]  /*49c0*/  MUFU.EX2 R115, R115 ;  /* 0x0000007300737308 */ /* 0x000f620000000800 */
[C---:B-1----:R-:W-:Y:S01]  /*49d0*/  F2FP.BF16.F32.PACK_AB R20, R113.reuse, R112 ;  /* 0x000000707114723e */ /* 0x042fe200000010ff */
[C---:B------:R-:W-:Y:S03]  /*49e0*/  HMMA.16816.F32.BF16 R72, R84.reuse, R96, R72 ;  /* 0x000000605448723c */ /* 0x040fe60000041848 */
[----:B------:R-:W-:Y:S03]  /*49f0*/  FADD.FTZ R0, R112, R127 ;  /* 0x0000007f70007221 */ /* 0x000fe60000010000 */
[C---:B------:R-:W-:Y:S01]  /*4a00*/  HMMA.16816.F32.BF16 R76, R84.reuse, R98, R76 ;  /* 0x00000062544c723c */ /* 0x040fe2000004184c */
[----:B------:R-:W-:Y:S04]  /*4a10*/  LDSM.16.MT88.4 R96, [R153+0xb000] ;  /* 0x00b000009960783b */ /* 0x000fe80000004200 */
[----:B------:R-:W-:Y:S01]  /*4a20*/  FADD.FTZ R0, R113, R0 ;  /* 0x0000000071007221 */ /* 0x000fe20000010000 */
[C---:B----4-:R-:W-:Y:S05]  /*4a30*/  HMMA.16816.F32.BF16 R16, R84.reuse, R104, R16 ;  /* 0x000000685410723c */ /* 0x050fea0000041810 */
[----:B-----5:R-:W-:Y:S01]  /*4a40*/  F2FP.BF16.F32.PACK_AB R21, R115, R114 ;  /* 0x000000727315723e */ /* 0x020fe200000010ff */
[----:B------:R-:W-:Y:S01]  /*4a50*/  HMMA.16816.F32.BF16 R80, R84, R106, R80 ;  /* 0x0000006a5450723c */ /* 0x000fe20000041850 */
[----:B------:R-:W1:Y:S04]  /*4a60*/  LDSM.16.MT88.4 R84, [R155+0xb000] ;  /* 0x00b000009b54783b */ /* 0x000e680000004200 */
[--C-:B------:R-:W-:Y:S01]  /*4a70*/  FFMA.FTZ R104, R28, UR4, -R126.reuse ;  /* 0x000000041c687c23 */ /* 0x100fe2000801087e */
[C---:B--2---:R-:W-:Y:S05]  /*4a80*/  HMMA.16816.F32.BF16 R4, R20.reuse, R88, R4 ;  /* 0x000000581404723c */ /* 0x044fea0000041804 */
[----:B------:R-:W-:Y:S01]  /*4a90*/  FFMA.FTZ R105, R29, UR4, -R126 ;  /* 0x000000041d697c23 */ /* 0x000fe2000801087e */
[C---:B------:R-:W-:Y:S01]  /*4aa0*/  HMMA.16816.F32.BF16 R8, R20.reuse, R90, R8 ;  /* 0x0000005a1408723c */ /* 0x040fe20000041808 */
[----:B------:R-:W2:Y:S01]  /*4ab0*/  LDSM.16.MT88.4 R88, [R154+0xb000] ;  /* 0x00b000009a58783b */ /* 0x000ea20000004200 */
[----:B------:R-:W-:Y:S03]  /*4ac0*/  MUFU.EX2 R104, R104 ;  /* 0x0000006800687308 */ /* 0x000fe60000000800 */
[--C-:B------:R-:W-:Y:S01]  /*4ad0*/  FFMA.FTZ R106, R30, UR4, -R124.reuse ;  /* 0x000000041e6a7c23 */ /* 0x100fe2000801087c */
[C---:B------:R-:W-:Y:S06]  /*4ae0*/  HMMA.16816.F32.BF16 R36, R20.reuse, R108, R36 ;  /* 0x0000006c1424723c */ /* 0x040fec0000041824 */
[----:B------:R-:W4:Y:S01]  /*4af0*/  MUFU.EX2 R105, R105 ;  /* 0x0000006900697308 */ /* 0x000f220000000800 */
[----:B------:R-:W-:Y:S01]  /*4b00*/  FFMA.FTZ R107, R31, UR4, -R124 ;  /* 0x000000041f6b7c23 */ /* 0x000fe2000801087c */
[C---:B------:R-:W-:Y:S01]  /*4b10*/  HMMA.16816.F32.BF16 R40, R20.reuse, R110, R40 ;  /* 0x0000006e1428723c */ /* 0x040fe20000041828 */
[----:B------:R-:W-:Y:S02]  /*4b20*/  LDSM.16.MT88.4 R28, [R154+0x9800] ;  /* 0x009800009a1c783b */ /* 0x000fe40000004200 */
[----:B------:R-:W-:Y:S03]  /*4b30*/  FFMA.FTZ R108, R32, UR4, -R126 ;  /* 0x00000004206c7c23 */ /* 0x000fe6000801087e */
[C---:B------:R-:W-:Y:S02]  /*4b40*/  HMMA.16816.F32.BF16 R44, R20.reuse, R24, R44 ;  /* 0x00000018142c723c */ /* 0x040fe4000004182c */
[----:B------:R-:W-:Y:S03]  /*4b50*/  MUFU.EX2 R106, R106 ;  /* 0x0000006a006a7308 */ /* 0x000fe60000000800 */
[----:B------:R-:W-:Y:S01]  /*4b60*/  FFMA.FTZ R110, R34, UR4, -R124 ;  /* 0x00000004226e7c23 */ /* 0x000fe2000801087c */
[C---:B------:R-:W-:Y:S01]  /*4b70*/  HMMA.16816.F32.BF16 R48, R20.reuse, R26, R48 ;  /* 0x0000001a1430723c */ /* 0x040fe20000041830 */
[----:B------:R-:W5:Y:S05]  /*4b80*/  LDSM.16.MT88.4 R24, [R152+0xb000] ;  /* 0x00b000009818783b */ /* 0x000f6a0000004200 */
[----:B------:R-:W4:Y:S01]  /*4b90*/  MUFU.EX2 R107, R107 ;  /* 0x0000006b006b7308 */ /* 0x000f220000000800 */
[----:B------:R-:W-:Y:S01]  /*4ba0*/  FFMA.FTZ R126, R33, UR4, -R126 ;  /* 0x00000004217e7c23 */ /* 0x000fe2000801087e */
[C---:B---3--:R-:W-:Y:S03]  /*4bb0*/  HMMA.16816.F32.BF16 R52, R20.reuse, R92, R52 ;  /* 0x0000005c1434723c */ /* 0x048fe60000041834 */
[----:B------:R-:W-:Y:S03]  /*4bc0*/  FFMA.FTZ R124, R35, UR4, -R124 ;  /* 0x00000004237c7c23 */ /* 0x000fe6000801087c */
[C---:B------:R-:W-:Y:S01]  /*4bd0*/  HMMA.16816.F32.BF16 R56, R20.reuse, R94, R56 ;  /* 0x0000005e1438723c */ /* 0x040fe20000041838 */
[----:B------:R-:W3:Y:S01]  /*4be0*/  LDSM.16.MT88.4 R92, [R155+0x9800] ;  /* 0x009800009b5c783b */ /* 0x000ee20000004200 */
[----:B------:R-:W-:Y:S03]  /*4bf0*/  MUFU.EX2 R108, R108 ;  /* 0x0000006c006c7308 */ /* 0x000fe60000000800 */
[----:B------:R-:W-:Y:S01]  /*4c00*/  FADD.FTZ R131, R131, R0 ;  /* 0x0000000083837221 */ /* 0x000fe20000010000 */
[C---:B-1----:R-:W-:Y:S03]  /*4c10*/  HMMA.16816.F32.BF16 R60, R20.reuse, R84, R60 ;  /* 0x00000054143c723c */ /* 0x042fe6000004183c */
[----:B------:R-:W-:Y:S03]  /*4c20*/  LDSM.16.MT88.4 R32, [R152+0x9800] ;  /* 0x009800009820783b */ /* 0x000fe60000004200 */
[----:B------:R-:W1:Y:S01]  /*4c30*/  MUFU.EX2 R109, R126 ;  /* 0x0000007e006d7308 */ /* 0x000e620000000800 */
[----:B------:R-:W-:Y:S01]  /*4c40*/  MOV R0, R3 ;  /* 0x0000000300007202 */ /* 0x000fe20000000f00 */
[C---:B------:R-:W-:Y:S03]  /*4c50*/  HMMA.16816.F32.BF16 R64, R20.reuse, R86, R64 ;  /* 0x000000561440723c */ /* 0x040fe60000041840 */
[----:B------:R-:W3:Y:S03]  /*4c60*/  LDSM.16.MT88.4 R84, [R153+0x9800] ;  /* 0x009800009954783b */ /* 0x000ee60000004200 */
[C---:B--2---:R-:W-:Y:S02]  /*4c70*/  HMMA.16816.F32.BF16 R68, R20.reuse, R88, R68 ;  /* 0x000000581444723c */ /* 0x044fe40000041844 */
[----:B------:R-:W-:Y:S03]  /*4c80*/  MUFU.EX2 R110, R110 ;  /* 0x0000006e006e7308 */ /* 0x000fe60000000800 */
[----:B------:R-:W-:Y:S01]  /*4c90*/  FADD.FTZ R131, R132, R131 ;  /* 0x0000008384837221 */ /* 0x000fe20000010000 */
[C---:B------:R-:W-:Y:S01]  /*4ca0*/  HMMA.16816.F32.BF16 R12, R20.reuse, R90, R12 ;  /* 0x0000005a140c723c */ /* 0x040fe2000004180c */
[----:B------:R-:W2:Y:S05]  /*4cb0*/  LDSM.16.MT88.4 R88, [R155+0xb800] ;  /* 0x00b800009b58783b */ /* 0x000eaa0000004200 */
[----:B------:R-:W1:Y:S01]  /*4cc0*/  MUFU.EX2 R111, R124 ;  /* 0x0000007c006f7308 */ /* 0x000e620000000800 */
[C---:B------:R-:W-:Y:S06]  /*4cd0*/  HMMA.16816.F32.BF16 R72, R20.reuse, R96, R72 ;  /* 0x000000601448723c */ /* 0x040fec0000041848 */
[C---:B------:R-:W-:Y:S06]  /*4ce0*/  HMMA.16816.F32.BF16 R76, R20.reuse, R98, R76 ;  /* 0x00000062144c723c */ /* 0x040fec000004184c */
[C---:B-----5:R-:W-:Y:S06]  /*4cf0*/  HMMA.16816.F32.BF16 R16, R20.reuse, R24, R16 ;  /* 0x000000181410723c */ /* 0x060fec0000041810 */
[----:B------:R-:W-:Y:S01]  /*4d00*/  HMMA.16816.F32.BF16 R80, R20, R26, R80 ;  /* 0x0000001a1450723c */ /* 0x000fe20000041850 */
[----:B------:R-:W5:Y:S06]  /*4d10*/  LDSM.16.MT88.4 R24, [R154+0xb800] ;  /* 0x00b800009a18783b */ /* 0x000f6c0000004200 */
[----:B----4-:R-:W-:Y:S01]  /*4d20*/  F2FP.BF16.F32.PACK_AB R20, R105, R104 ;  /* 0x000000686914723e */ /* 0x010fe200000010ff */
[----:B------:R-:W-:Y:S03]  /*4d30*/  FADD.FTZ R104, R104, R131 ;  /* 0x0000008368687221 */ /* 0x000fe60000010000 */
[----:B------:R-:W-:Y:S01]  /*4d40*/  F2FP.BF16.F32.PACK_AB R21, R107, R106 ;  /* 0x0000006a6b15723e */ /* 0x000fe200000010ff */
[----:B------:R-:W-:Y:S01]  /*4d50*/  FADD.FTZ R105, R105, R104 ;  /* 0x0000006869697221 */ /* 0x000fe20000010000 */
[----:B-1----:R-:W-:Y:S02]  /*4d60*/  F2FP.BF16.F32.PACK_AB R22, R109, R108 ;  /* 0x0000006c6d16723e */ /* 0x002fe400000010ff */
[----:B------:R-:W-:Y:S01]  /*4d70*/  F2FP.BF16.F32.PACK_AB R23, R111, R110 ;  /* 0x0000006e6f17723e */ /* 0x000fe200000010ff */
[----:B------:R-:W-:Y:S04]  /*4d80*/  FADD.FTZ R108, R108, R105 ;  /* 0x000000696c6c7221 */ /* 0x000fe80000010000 */
[----:B------:R-:W-:Y:S02]  /*4d90*/  FADD.FTZ R179, R109, R108 ;  /* 0x0000006c6db37221 */ /* 0x000fe40000010000 */
[C---:B---3--:R-:W-:Y:S01]  /*4da0*/  HMMA.16816.F32.BF16 R96, R20.reuse, R92, R4 ;  /* 0x0000005c1460723c */ /* 0x048fe20000041804 */
[----:B------:R-:W1:Y:S05]  /*4db0*/  LDSM.16.MT88.4 R4, [R153+0xb800] ;  /* 0x00b800009904783b */ /* 0x000e6a0000004200 */
[C---:B------:R-:W-:Y:S03]  /*4dc0*/  HMMA.16816.F32.BF16 R92, R20.reuse, R94, R8 ;  /* 0x0000005e145c723c */ /* 0x040fe60000041808 */
[----:B------:R-:W3:Y:S03]  /*4dd0*/  LDSM.16.MT88.4 R8, [R152+0xb800] ;  /* 0x00b800009808783b */ /* 0x000ee60000004200 */
[C---:B------:R-:W-:Y:S06]  /*4de0*/  HMMA.16816.F32.BF16 R36, R20.reuse, R28, R36 ;  /* 0x0000001c1424723c */ /* 0x040fec0000041824 */
[C---:B------:R-:W-:Y:S06]  /*4df0*/  HMMA.16816.F32.BF16 R40, R20.reuse, R30, R40 ;  /* 0x0000001e1428723c */ /* 0x040fec0000041828 */
[C---:B------:R-:W-:Y:S06]  /*4e00*/  HMMA.16816.F32.BF16 R44, R20.reuse, R84, R44 ;  /* 0x00000054142c723c */ /* 0x040fec000004182c */
[C---:B------:R-:W-:Y:S06]  /*4e10*/  HMMA.16816.F32.BF16 R48, R20.reuse, R86, R48 ;  /* 0x000000561430723c */ /* 0x040fec0000041830 */
[C---:B------:R-:W-:Y:S06]  /*4e20*/  HMMA.16816.F32.BF16 R52, R20.reuse, R32, R52 ;  /* 0x000000201434723c */ /* 0x040fec0000041834 */
[C---:B------:R-:W-:Y:S06]  /*4e30*/  HMMA.16816.F32.BF16 R56, R20.reuse, R34, R56 ;  /* 0x000000221438723c */ /* 0x040fec0000041838 */
[C---:B--2---:R-:W-:Y:S06]  /*4e40*/  HMMA.16816.F32.BF16 R60, R20.reuse, R88, R60 ;  /* 0x00000058143c723c */ /* 0x044fec000004183c */
[C---:B------:R-:W-:Y:S06]  /*4e50*/  HMMA.16816.F32.BF16 R64, R20.reuse, R90, R64 ;  /* 0x0000005a1440723c */ /* 0x040fec0000041840 */
[C---:B-----5:R-:W-:Y:S06]  /*4e60*/  HMMA.16816.F32.BF16 R68, R20.reuse, R24, R68 ;  /* 0x000000181444723c */ /* 0x060fec0000041844 */
[C---:B------:R-:W-:Y:S06]  /*4e70*/  HMMA.16816.F32.BF16 R88, R20.reuse, R26, R12 ;  /* 0x0000001a1458723c */ /* 0x040fec000004180c */
[C---:B-1----:R-:W-:Y:S05]  /*4e80*/  HMMA.16816.F32.BF16 R72, R20.reuse, R4, R72 ;  /* 0x000000041448723c */ /* 0x042fea0000041848 */
[----:B------:R-:W-:Y:S01]  /*4e90*/  FADD.FTZ R13, R129, R118 ;  /* 0x00000076810d7221 */ /* 0x000fe20000010000 */
[C---:B------:R-:W-:Y:S05]  /*4ea0*/  HMMA.16816.F32.BF16 R76, R20.reuse, R6, R76 ;  /* 0x00000006144c723c */ /* 0x040fea000004184c */
[----:B------:R-:W-:Y:S01]  /*4eb0*/  FADD.FTZ R13, R130, R13 ;  /* 0x0000000d820d7221 */ /* 0x000fe20000010000 */
[C---:B---3--:R-:W-:Y:S05]  /*4ec0*/  HMMA.16816.F32.BF16 R84, R20.reuse, R8, R16 ;  /* 0x000000081454723c */ /* 0x048fea0000041810 */
[----:B------:R-:W-:Y:S01]  /*4ed0*/  FADD.FTZ R114, R114, R13 ;  /* 0x0000000d72727221 */ /* 0x000fe20000010000 */
[----:B------:R-:W-:Y:S05]  /*4ee0*/  HMMA.16816.F32.BF16 R80, R20, R10, R80 ;  /* 0x0000000a1450723c */ /* 0x000fea0000041850 */
[----:B------:R-:W-:Y:S06]  /*4ef0*/  FADD.FTZ R114, R115, R114 ;  /* 0x0000007273727221 */ /* 0x000fec0000010000 */
[----:B------:R-:W-:Y:S04]  /*4f00*/  FADD.FTZ R133, R133, R114 ;  /* 0x0000007285857221 */ /* 0x000fe80000010000 */
[----:B------:R-:W-:Y:S04]  /*4f10*/  FADD.FTZ R133, R134, R133 ;  /* 0x0000008586857221 */ /* 0x000fe80000010000 */
[----:B------:R-:W-:Y:S04]  /*4f20*/  FADD.FTZ R106, R106, R133 ;  /* 0x000000856a6a7221 */ /* 0x000fe80000010000 */
[----:B------:R-:W-:Y:S04]  /*4f30*/  FADD.FTZ R107, R107, R106 ;  /* 0x0000006a6b6b7221 */ /* 0x000fe80000010000 */
[----:B------:R-:W-:Y:S04]  /*4f40*/  FADD.FTZ R110, R110, R107 ;  /* 0x0000006b6e6e7221 */ /* 0x000fe80000010000 */
[----:B------:R-:W-:Y:S01]  /*4f50*/  FADD.FTZ R177, R111, R110 ;  /* 0x0000006e6fb17221 */ /* 0x000fe20000010000 */
[----:B------:R-:W-:Y:S06]  /*4f60*/  @P0 BRA `(.L_x_585) ;  /* 0xffffffe000bc0947 */ /* 0x000fec000383ffff */
.L_x_584:
[----:B------:R-:W1:Y:S01]  /*4f70*/  SHFL.BFLY PT, R0, R179, 0x2, 0x1f ;  /* 0x0c401f00b3007f89 */ /* 0x000e6200000e0000 */
[----:B------:R-:W2:Y:S01]  /*4f80*/  S2UR UR4, SR_CgaCtaId ;  /* 0x00000000000479c3 */ /* 0x000ea20000008800 */
[----:B------:R-:W-:Y:S01]  /*4f90*/  MOV R9, 0x3f800000 ;  /* 0x3f80000000097802 */ /* 0x000fe20000000f00 */
[----:B------:R-:W-:Y:S01]  /*4fa0*/  UMOV UR5, 0x400 ;  /* 0x0000040000057882 */ /* 0x000fe20000000000 */
[----:B------:R-:W3:Y:S01]  /*4fb0*/  SHFL.BFLY PT, R2, R177, 0x2, 0x1f ;  /* 0x0c401f00b1027f89 */ /* 0x000ee200000e0000 */
[----:B------:R-:W-:Y:S01]  /*4fc0*/  UMOV UR14, URZ ;  /* 0x0000003f000e7c82 */ /* 0x000fe20008000000 */
[----:B------:R-:W-:Y:S01]  /*4fd0*/  UMOV UR15, URZ ;  /* 0x0000003f000f7c82 */ /* 0x000fe20008000000 */
[----:B------:R-:W-:Y:S01]  /*4fe0*/  BSSY B0, `(.L_x_588) ;  /* 0x00000f1000007945 */ /* 0x000fe20003800000 */
[----:B------:R-:W-:Y:S01]  /*4ff0*/  MOV R12, 0x7f800000 ;  /* 0x7f800000000c7802 */ /* 0x000fe20000000f00 */
[----:B------:R-:W4:Y:S01]  /*5000*/  S2UR UR12, SR_CTAID.Y ;  /* 0x00000000000c79c3 */ /* 0x000f220000002600 */
[----:B------:R-:W-:-:S07]  /*5010*/  LEA R178, R178, R165, 0x4 ;  /* 0x000000a5b2b27211 */ /* 0x000fce00078e20ff */
[----:B------:R-:W5:Y:S01]  /*5020*/  S2UR UR10, SR_CTAID.X ;  /* 0x00000000000a79c3 */ /* 0x000f620000002500 */
[----:B-1----:R-:W-:Y:S01]  /*5030*/  FADD.FTZ R7, R0, R179 ;  /* 0x000000b300077221 */ /* 0x002fe20000010000 */
[----:B--2---:R-:W-:Y:S01]  /*5040*/  ULEA UR4, UR4, UR5, 0x18 ;  /* 0x0000000504047291 */ /* 0x004fe2000f8ec03f */
[----:B------:R-:W1:Y:S05]  /*5050*/  S2R R0, SR_TID.X ;  /* 0x0000000000007919 */ /* 0x000e6a0000002100 */
[----:B------:R-:W2:Y:S01]  /*5060*/  S2UR UR11, SR_CTAID.Z ;  /* 0x00000000000b79c3 */ /* 0x000ea20000002700 */
[----:B---3--:R-:W-:Y:S01]  /*5070*/  FADD.FTZ R11, R2, R177 ;  /* 0x000000b1020b7221 */ /* 0x008fe20000010000 */
[----:B------:R-:W-:Y:S01]  /*5080*/  ULDC.U8 UR5, c[0x0][0x3d8] ;  /* 0x0000f60000057ab9 */ /* 0x000fe20000000000 */
[----:B------:R-:W3:Y:S01]  /*5090*/  SHFL.BFLY PT, R6, R7, 0x1, 0x1f ;  /* 0x0c201f0007067f89 */ /* 0x000ee200000e0000 */
[----:B------:R-:W-:-:S03]  /*50a0*/  UISETP.NE.AND UP1, UPT, UR5, URZ, UPT ;  /* 0x0000003f0500728c */ /* 0x000fc6000bf25270 */
[----:B------:R-:W4:Y:S01]  /*50b0*/  SHFL.BFLY PT, R4, R11, 0x1, 0x1f ;  /* 0x0c201f000b047f89 */ /* 0x000f2200000e0000 */
[----:B---3--:R-:W-:Y:S01]  /*50c0*/  FADD.FTZ R6, R7, R6 ;  /* 0x0000000607067221 */ /* 0x008fe20000010000 */
[----:B-1----:R-:W-:Y:S01]  /*50d0*/  SHF.R.S32.HI R5, RZ, 0x1f, R0 ;  /* 0x0000001fff057819 */ /* 0x002fe20000011400 */
[----:B----4-:R-:W-:-:S03]  /*50e0*/  FADD.FTZ R4, R11, R4 ;  /* 0x000000040b047221 */ /* 0x010fc60000010000 */
[----:B------:R-:W-:Y:S02]  /*50f0*/  FSETP.NE.FTZ.AND P4, PT, R6, RZ, PT ;  /* 0x000000ff0600720b */ /* 0x000fe40003f95000 */
[CC--:B------:R-:W-:Y:S02]  /*5100*/  LEA.HI R2, R5.reuse, R0.reuse, RZ, 0x5 ;  /* 0x0000000005027211 */ /* 0x0c0fe400078f28ff */
[-C--:B------:R-:W-:Y:S02]  /*5110*/  LEA.HI R8, R5, R0.reuse, RZ, 0x2 ;  /* 0x0000000005087211 */ /* 0x080fe400078f10ff */
[----:B------:R-:W-:Y:S02]  /*5120*/  LOP3.LUT R5, R2, 0xffffffe0, RZ, 0xc0, !PT ;  /* 0xffffffe002057812 */ /* 0x000fe400078ec0ff */
[----:B------:R-:W-:Y:S02]  /*5130*/  LOP3.LUT R7, R8, 0x3ffffffc, RZ, 0xc0, !PT ;  /* 0x3ffffffc08077812 */ /* 0x000fe400078ec0ff */
[----:B------:R-:W-:-:S02]  /*5140*/  IADD3 R5, -R5, R0, RZ ;  /* 0x0000000005057210 */ /* 0x000fc40007ffe1ff */
[----:B------:R-:W-:Y:S01]  /*5150*/  FSETP.NE.FTZ.AND P3, PT, R4, RZ, PT ;  /* 0x000000ff0400720b */ /* 0x000fe20003f75000 */
[----:B------:R-:W1:Y:S01]  /*5160*/  @P4 MUFU.RCP R9, R6 ;  /* 0x0000000600094308 */ /* 0x000e620000001000 */
[----:B------:R-:W-:Y:S02]  /*5170*/  LOP3.LUT P5, RZ, R5, 0x3, RZ, 0xc0, !PT ;  /* 0x0000000305ff7812 */ /* 0x000fe400078ac0ff */
[--C-:B------:R-:W-:Y:S02]  /*5180*/  SHF.R.S32.HI R5, RZ, 0x2, R8.reuse ;  /* 0x00000002ff057819 */ /* 0x100fe40000011408 */
[----:B------:R-:W-:Y:S02]  /*5190*/  SHF.R.S32.HI R8, RZ, 0x1f, R8 ;  /* 0x0000001fff087819 */ /* 0x000fe40000011408 */
[----:B------:R-:W-:Y:S02]  /*51a0*/  IADD3 R7, -R7, R0, RZ ;  /* 0x0000000007077210 */ /* 0x000fe40007ffe1ff */
[----:B------:R-:W-:-:S02]  /*51b0*/  LEA.HI R8, R8, R5, RZ, 0x3 ;  /* 0x0000000508087211 */ /* 0x000fc400078f18ff */
[----:B------:R-:W-:Y:S02]  /*51c0*/  MOV R0, 0x3f800000 ;  /* 0x3f80000000007802 */ /* 0x000fe40000000f00 */
[----:B------:R-:W-:Y:S02]  /*51d0*/  LOP3.LUT R8, R8, 0xfffffff8, RZ, 0xc0, !PT ;  /* 0xfffffff808087812 */ /* 0x000fe400078ec0ff */
[----:B------:R-:W-:Y:S02]  /*51e0*/  SHF.R.S32.HI R2, RZ, 0x5, R2 ;  /* 0x00000005ff027819 */ /* 0x000fe40000011402 */
[----:B------:R-:W-:Y:S01]  /*51f0*/  IADD3 R8, R5, -R8, RZ ;  /* 0x8000000805087210 */ /* 0x000fe20007ffe0ff */
[----:B------:R-:W3:Y:S01]  /*5200*/  @P3 MUFU.RCP R0, R4 ;  /* 0x0000000400003308 */ /* 0x000ee20000001000 */
[----:B------:R-:W-:Y:S01]  /*5210*/  LEA R2, R2, R7, 0x9 ;  /* 0x0000000702027211 */ /* 0x000fe200078e48ff */
[C---:B-1----:R-:W-:Y:S01]  /*5220*/  FMUL.FTZ R96, R9.reuse, R96 ;  /* 0x0000006009607220 */ /* 0x042fe20000410000 */
[C---:B------:R-:W-:Y:S01]  /*5230*/  SHF.L.U32 R5, R8.reuse, 0x6, RZ ;  /* 0x0000000608057819 */ /* 0x040fe200000006ff */
[C---:B------:R-:W-:Y:S01]  /*5240*/  FMUL.FTZ R97, R9.reuse, R97 ;  /* 0x0000006109617220 */ /* 0x040fe20000410000 */
[C---:B------:R-:W-:Y:S01]  /*5250*/  LOP3.LUT R7, R8.reuse, 0x1, RZ, 0xc0, !PT ;  /* 0x0000000108077812 */ /* 0x040fe200078ec0ff */
[----:B------:R-:W-:Y:S01]  /*5260*/  FMUL.FTZ R92, R9, R92 ;  /* 0x0000005c095c7220 */ /* 0x000fe20000410000 */
[----:B------:R-:W-:Y:S01]  /*5270*/  LOP3.LUT R5, R5, 0x1c0, RZ, 0xc0, !PT ;  /* 0x000001c005057812 */ /* 0x000fe200078ec0ff */
[----:B------:R-:W-:Y:S01]  /*5280*/  FMUL.FTZ R93, R9, R93 ;  /* 0x0000005d095d7220 */ /* 0x000fe20000410000 */
[----:B------:R-:W-:Y:S01]  /*5290*/  ISETP.NE.U32.AND P0, PT, R7, 0x1, PT ;  /* 0x000000010700780c */ /* 0x000fe20003f05070 */
[----:B------:R-:W-:Y:S01]  /*52a0*/  FMUL.FTZ R36, R9, R36 ;  /* 0x0000002409247220 */ /* 0x000fe20000410000 */
[----:B------:R-:W-:Y:S01]  /*52b0*/  LEA.HI R5, R5, R5, RZ, 0x1d ;  /* 0x0000000505057211 */ /* 0x000fe200078fe8ff */
[C---:B------:R-:W-:Y:S01]  /*52c0*/  FMUL.FTZ R37, R9.reuse, R37 ;  /* 0x0000002509257220 */ /* 0x040fe20000410000 */
[----:B------:R-:W-:Y:S01]  /*52d0*/  R2P PR, R8, 0x6 ;  /* 0x0000000608007804 */ /* 0x000fe20000000000 */
[C---:B------:R-:W-:Y:S01]  /*52e0*/  FMUL.FTZ R40, R9.reuse, R40 ;  /* 0x0000002809287220 */ /* 0x040fe20000410000 */
[----:B------:R-:W-:Y:S01]  /*52f0*/  LEA R2, R2, R5, 0x1 ;  /* 0x0000000502027211 */ /* 0x000fe200078e08ff */
[----:B------:R-:W-:Y:S01]  /*5300*/  FMUL.FTZ R41, R9, R41 ;  /* 0x0000002909297220 */ /* 0x000fe20000410000 */
[C---:B---3--:R-:W-:Y:S01]  /*5310*/  FMUL.FTZ R99, R0.reuse, R99 ;  /* 0x0000006300637220 */ /* 0x048fe20000410000 */
[----:B------:R-:W-:Y:S01]  /*5320*/  FMUL.FTZ R98, R0, R98 ;  /* 0x0000006200627220 */ /* 0x000fe20000410000 */
[----:B------:R-:W-:Y:S01]  /*5330*/  LEA R5, R2, UR4, 0x1 ;  /* 0x0000000402057c11 */ /* 0x000fe2000f8e08ff */
[----:B------:R-:W-:Y:S01]  /*5340*/  ULDC.U8 UR4, c[0x0][0x3d9] ;  /* 0x0000f64000047ab9 */ /* 0x000fe20000000000 */
[----:B------:R-:W-:Y:S01]  /*5350*/  MOV R2, 0x20 ;  /* 0x0000002000027802 */ /* 0x000fe20000000f00 */
[----:B------:R-:W-:Y:S01]  /*5360*/  UISETP.NE.AND UP0, UPT, UR4, URZ, UPT ;  /* 0x0000003f0400728c */ /* 0x000fe2000bf05270 */
[C---:B------:R-:W-:Y:S01]  /*5370*/  FMUL.FTZ R95, R0.reuse, R95 ;  /* 0x0000005f005f7220 */ /* 0x040fe20000410000 */
[C---:B------:R-:W-:Y:S01]  /*5380*/  FMUL.FTZ R94, R0.reuse, R94 ;  /* 0x0000005e005e7220 */ /* 0x040fe20000410000 */
[----:B------:R-:W-:Y:S01]  /*5390*/  MOV R8, 0x40 ;  /* 0x0000004000087802 */ /* 0x000fe20000000f00 */
[C---:B------:R-:W-:Y:S01]  /*53a0*/  FMUL.FTZ R39, R0.reuse, R39 ;  /* 0x0000002700277220 */ /* 0x040fe20000410000 */
[C---:B------:R-:W-:Y:S01]  /*53b0*/  FMUL.FTZ R38, R0.reuse, R38 ;  /* 0x0000002600267220 */ /* 0x040fe20000410000 */
[C---:B------:R-:W-:Y:S01]  /*53c0*/  FMUL.FTZ R43, R0.reuse, R43 ;  /* 0x0000002b002b7220 */ /* 0x040fe20000410000 */
[----:B------:R-:W-:Y:S01]  /*53d0*/  FMUL.FTZ R42, R0, R42 ;  /* 0x0000002a002a7220 */ /* 0x000fe20000410000 */
[----:B------:R-:W-:Y:S01]  /*53e0*/  IADD3 R7, R5, -0x10, RZ ;  /* 0xfffffff005077810 */ /* 0x000fe20007ffe0ff */
[C---:B------:R-:W-:Y:S01]  /*53f0*/  FMUL.FTZ R44, R9.reuse, R44 ;  /* 0x0000002c092c7220 */ /* 0x040fe20000410000 */
[----:B------:R-:W-:Y:S01]  /*5400*/  SEL R2, R2, 0xffffffe0, !P1 ;  /* 0xffffffe002027807 */ /* 0x000fe20004800000 */
[----:B------:R-:W-:Y:S01]  /*5410*/  FMUL.FTZ R45, R9, R45 ;  /* 0x0000002d092d7220 */ /* 0x000fe20000410000 */
[C---:B------:R-:W-:Y:S01]  /*5420*/  FMUL.FTZ R47, R0.reuse, R47 ;  /* 0x0000002f002f7220 */ /* 0x040fe20000410000 */
[C---:B------:R-:W-:Y:S01]  /*5430*/  FMUL.FTZ R46, R0.reuse, R46 ;  /* 0x0000002e002e7220 */ /* 0x040fe20000410000 */
[----:B------:R-:W-:Y:S01]  /*5440*/  @P0 IADD3 R7, R5, 0x10, RZ ;  /* 0x0000001005070810 */ /* 0x000fe20007ffe0ff */
[C---:B------:R-:W-:Y:S01]  /*5450*/  FMUL.FTZ R48, R9.reuse, R48 ;  /* 0x0000003009307220 */ /* 0x040fe20000410000 */
[----:B------:R-:W-:Y:S01]  /*5460*/  FMUL.FTZ R49, R9, R49 ;  /* 0x0000003109317220 */ /* 0x000fe20000410000 */
[C---:B------:R-:W-:Y:S01]  /*5470*/  FMUL.FTZ R51, R0.reuse, R51 ;  /* 0x0000003300337220 */ /* 0x040fe20000410000 */
[----:B------:R-:W-:Y:S01]  /*5480*/  FMUL.FTZ R50, R0, R50 ;  /* 0x0000003200327220 */ /* 0x000fe20000410000 */
[----:B------:R-:W-:Y:S01]  /*5490*/  F2FP.BF16.F32.PACK_AB R96, R97, R96 ;  /* 0x000000606160723e */ /* 0x000fe200000010ff */
[----:B------:R-:W-:Y:S01]  /*54a0*/  FMUL.FTZ R52, R9, R52 ;  /* 0x0000003409347220 */ /* 0x000fe20000410000 */
[----:B------:R-:W-:Y:S01]  /*54b0*/  F2FP.BF16.F32.PACK_AB R98, R99, R98 ;  /* 0x000000626362723e */ /* 0x000fe200000010ff */
[----:B------:R-:W-:Y:S01]  /*54c0*/  FMUL.FTZ R53, R9, R53 ;  /* 0x0000003509357220 */ /* 0x000fe20000410000 */
[----:B------:R-:W-:Y:S01]  /*54d0*/  SEL R8, R8, 0xffffffc0, !P2 ;  /* 0xffffffc008087807 */ /* 0x000fe20005000000 */
[C---:B------:R-:W-:Y:S01]  /*54e0*/  FMUL.FTZ R55, R0.reuse, R55 ;  /* 0x0000003700377220 */ /* 0x040fe20000410000 */
[C---:B------:R-:W-:Y:S01]  /*54f0*/  FMUL.FTZ R54, R0.reuse, R54 ;  /* 0x0000003600367220 */ /* 0x040fe20000410000 */
[----:B------:R-:W-:Y:S01]  /*5500*/  F2FP.BF16.F32.PACK_AB R92, R93, R92 ;  /* 0x0000005c5d5c723e */ /* 0x000fe200000010ff */
[----:B------:R-:W-:Y:S01]  /*5510*/  FMUL.FTZ R56, R9, R56 ;  /* 0x0000003809387220 */ /* 0x000fe20000410000 */
[----:B------:R-:W-:Y:S01]  /*5520*/  F2FP.BF16.F32.PACK_AB R94, R95, R94 ;  /* 0x0000005e5f5e723e */ /* 0x000fe200000010ff */
[----:B------:R-:W-:Y:S01]  /*5530*/  FMUL.FTZ R57, R9, R57 ;  /* 0x0000003909397220 */ /* 0x000fe20000410000 */
[C---:B------:R-:W-:Y:S01]  /*5540*/  FMUL.FTZ R59, R0.reuse, R59 ;  /* 0x0000003b003b7220 */ /* 0x040fe20000410000 */
[C---:B------:R-:W-:Y:S01]  /*5550*/  FMUL.FTZ R58, R0.reuse, R58 ;  /* 0x0000003a003a7220 */ /* 0x040fe20000410000 */
[----:B------:R-:W-:Y:S01]  /*5560*/  F2FP.BF16.F32.PACK_AB R36, R37, R36 ;  /* 0x000000242524723e */ /* 0x000fe200000010ff */
[----:B------:R-:W-:Y:S01]  /*5570*/  FMUL.FTZ R60, R9, R60 ;  /* 0x0000003c093c7220 */ /* 0x000fe20000410000 */
[----:B------:R-:W-:Y:S01]  /*5580*/  F2FP.BF16.F32.PACK_AB R38, R39, R38 ;  /* 0x000000262726723e */ /* 0x000fe200000010ff */
[----:B------:R-:W-:Y:S01]  /*5590*/  FMUL.FTZ R61, R9, R61 ;  /* 0x0000003d093d7220 */ /* 0x000fe20000410000 */
[----:B------:R-:W-:Y:S01]  /*55a0*/  IADD3 R11, R5, R2, RZ ;  /* 0x00000002050b7210 */ /* 0x000fe20007ffe0ff */
[C---:B------:R-:W-:Y:S01]  /*55b0*/  FMUL.FTZ R63, R0.reuse, R63 ;  /* 0x0000003f003f7220 */ /* 0x040fe20000410000 */
[----:B------:R-:W-:Y:S01]  /*55c0*/  FMUL.FTZ R62, R0, R62 ;  /* 0x0000003e003e7220 */ /* 0x000fe20000410000 */
[----:B------:R-:W-:Y:S01]  /*55d0*/  F2FP.BF16.F32.PACK_AB R40, R41, R40 ;  /* 0x000000282928723e */ /* 0x000fe200000010ff */
[----:B------:R-:W-:Y:S01]  /*55e0*/  STS [R5], R96 ;  /* 0x0000006005007388 */ /* 0x000fe20000000800 */
[----:B------:R-:W-:Y:S01]  /*55f0*/  F2FP.BF16.F32.PACK_AB R42, R43, R42 ;  /* 0x0000002a2b2a723e */ /* 0x000fe200000010ff */
[----:B------:R-:W-:Y:S01]  /*5600*/  FMUL.FTZ R64, R9, R64 ;  /* 0x0000004009407220 */ /* 0x000fe20000410000 */
[----:B------:R-:W-:Y:S01]  /*5610*/  IADD3 R13, R2, R7, RZ ;  /* 0x00000007020d7210 */ /* 0x000fe20007ffe0ff */
[----:B------:R-:W-:Y:S01]  /*5620*/  STS [R5+0x400], R98 ;  /* 0x0004006205007388 */ /* 0x000fe20000000800 */
[----:B------:R-:W-:Y:S01]  /*5630*/  F2FP.BF16.F32.PACK_AB R44, R45, R44 ;  /* 0x0000002c2d2c723e */ /* 0x000fe200000010ff */
[----:B------:R-:W-:Y:S01]  /*5640*/  FMUL.FTZ R65, R9, R65 ;  /* 0x0000004109417220 */ /* 0x000fe20000410000 */
[----:B------:R-:W-:Y:S01]  /*5650*/  F2FP.BF16.F32.PACK_AB R46, R47, R46 ;  /* 0x0000002e2f2e723e */ /* 0x000fe200000010ff */
[C---:B------:R-:W-:Y:S01]  /*5660*/  FMUL.FTZ R67, R0.reuse, R67 ;  /* 0x0000004300437220 */ /* 0x040fe20000410000 */
[----:B------:R-:W-:Y:S01]  /*5670*/  IADD3 R15, R5, R8, RZ ;  /* 0x00000008050f7210 */ /* 0x000fe20007ffe0ff */
[----:B------:R-:W-:Y:S01]  /*5680*/  FMUL.FTZ R66, R0, R66 ;  /* 0x0000004200427220 */ /* 0x000fe20000410000 */
[----:B------:R-:W-:Y:S01]  /*5690*/  F2FP.BF16.F32.PACK_AB R48, R49, R48 ;  /* 0x000000303130723e */ /* 0x000fe200000010ff */
[----:B------:R-:W-:Y:S01]  /*56a0*/  STS [R7], R92 ;  /* 0x0000005c07007388 */ /* 0x000fe20000000800 */
[----:B------:R-:W-:Y:S01]  /*56b0*/  F2FP.BF16.F32.PACK_AB R50, R51, R50 ;  /* 0x000000323332723e */ /* 0x000fe200000010ff */
[----:B------:R-:W-:Y:S01]  /*56c0*/  @UP0 ULDC.64 UR8, c[0x0][0x2c0] ;  /* 0x0000b00000080ab9 */ /* 0x000fe20000000a00 */
[----:B------:R-:W-:Y:S01]  /*56d0*/  IADD3 R17, R8, R7, RZ ;  /* 0x0000000708117210 */ /* 0x000fe20007ffe0ff */
[----:B------:R-:W-:Y:S01]  /*56e0*/  STS [R7+0x400], R94 ;  /* 0x0004005e07007388 */ /* 0x000fe20000000800 */
[----:B------:R-:W-:Y:S01]  /*56f0*/  F2FP.BF16.F32.PACK_AB R52, R53, R52 ;  /* 0x000000343534723e */ /* 0x000fe200000010ff */
[----:B------:R-:W-:Y:S01]  /*5700*/  FMUL.FTZ R68, R9, R68 ;  /* 0x0000004409447220 */ /* 0x000fe20000410000 */
[----:B------:R-:W-:Y:S01]  /*5710*/  F2FP.BF16.F32.PACK_AB R54, R55, R54 ;  /* 0x000000363736723e */ /* 0x000fe200000010ff */
[----:B------:R-:W-:Y:S01]  /*5720*/  FMUL.FTZ R69, R9, R69 ;  /* 0x0000004509457220 */ /* 0x000fe20000410000 */
[----:B------:R-:W-:Y:S01]  /*5730*/  IADD3 R19, R11, R8, RZ ;  /* 0x000000080b137210 */ /* 0x000fe20007ffe0ff */
[C---:B------:R-:W-:Y:S01]  /*5740*/  FMUL.FTZ R71, R0.reuse, R71 ;  /* 0x0000004700477220 */ /* 0x040fe20000410000 */
[C---:B------:R-:W-:Y:S01]  /*5750*/  FMUL.FTZ R70, R0.reuse, R70 ;  /* 0x0000004600467220 */ /* 0x040fe20000410000 */
[----:B------:R-:W-:Y:S01]  /*5760*/  F2FP.BF16.F32.PACK_AB R56, R57, R56 ;  /* 0x000000383938723e */ /* 0x000fe200000010ff */
[----:B------:R-:W-:Y:S01]  /*5770*/  STS [R11], R36 ;  /* 0x000000240b007388 */ /* 0x000fe20000000800 */
[----:B------:R-:W-:Y:S01]  /*5780*/  F2FP.BF16.F32.PACK_AB R58, R59, R58 ;  /* 0x0000003a3b3a723e */ /* 0x000fe200000010ff */
[----:B------:R-:W-:Y:S01]  /*5790*/  @UP0 UIMAD UR8, UR9, UR8, URZ ;  /* 0x00000008090802a4 */ /* 0x000fe2000f8e023f */
[----:B------:R-:W-:Y:S01]  /*57a0*/  IADD3 R21, R13, R8, RZ ;  /* 0x000000080d157210 */ /* 0x000fe20007ffe0ff */
[----:B------:R-:W-:Y:S01]  /*57b0*/  STS [R11+0x400], R38 ;  /* 0x000400260b007388 */ /* 0x000fe20000000800 */
[----:B------:R-:W-:Y:S01]  /*57c0*/  F2FP.BF16.F32.PACK_AB R60, R61, R60 ;  /* 0x0000003c3d3c723e */ /* 0x000fe200000010ff */
[----:B------:R-:W-:Y:S01]  /*57d0*/  UISETP.NE.OR UP2, UPT, UR4, URZ, !UP1 ;  /* 0x0000003f0400728c */ /* 0x000fe2000cf45670 */
[----:B------:R-:W-:Y:S01]  /*57e0*/  F2FP.BF16.F32.PACK_AB R62, R63, R62 ;  /* 0x0000003e3f3e723e */ /* 0x000fe200000010ff */
[----:B------:R-:W-:Y:S01]  /*57f0*/  STS [R13], R40 ;  /* 0x000000280d007388 */ /* 0x000fe20000000800 */
[----:B------:R-:W-:Y:S01]  /*5800*/  @!UP0 ULDC UR6, c[0x0][0x2e4] ;  /* 0x0000b90000068ab9 */ /* 0x000fe20000000800 */
[----:B------:R-:W-:Y:S01]  /*5810*/  @!UP0 ULDC UR9, c[0x0][0x2c4] ;  /* 0x0000b10000098ab9 */ /* 0x000fe20000000800 */
[----:B------:R-:W-:Y:S01]  /*5820*/  F2FP.BF16.F32.PACK_AB R64, R65, R64 ;  /* 0x000000404140723e */ /* 0x000fe200000010ff */
[----:B------:R-:W-:Y:S01]  /*5830*/  STS [R13+0x400], R42 ;  /* 0x0004002a0d007388 */ /* 0x000fe20000000800 */
[----:B------:R-:W-:Y:S01]  /*5840*/  F2FP.BF16.F32.PACK_AB R66, R67, R66 ;  /* 0x000000424342723e */ /* 0x000fe200000010ff */
[----:B------:R-:W-:Y:S01]  /*5850*/  @!UP0 USEL UR8, UR9, UR6, !UP1 ;  /* 0x0000000609088287 */ /* 0x000fe2000c800000 */
[----:B------:R-:W-:Y:S01]  /*5860*/  F2FP.BF16.F32.PACK_AB R68, R69, R68 ;  /* 0x000000444544723e */ /* 0x000fe200000010ff */
[----:B------:R-:W-:Y:S01]  /*5870*/  STS [R15], R44 ;  /* 0x0000002c0f007388 */ /* 0x000fe20000000800 */
[----:B------:R-:W-:Y:S01]  /*5880*/  F2FP.BF16.F32.PACK_AB R70, R71, R70 ;  /* 0x000000464746723e */ /* 0x000fe200000010ff */
[----:B------:R-:W-:Y:S01]  /*5890*/  @!UP0 ULDC UR5, c[0x0][0x270] ;  /* 0x00009c0000058ab9 */ /* 0x000fe20000000800 */
[----:B------:R-:W-:Y:S01]  /*58a0*/  @UP0 UMOV UR7, 0x1 ;  /* 0x0000000100070882 */ /* 0x000fe20000000000 */
[----:B------:R-:W-:Y:S01]  /*58b0*/  STS [R15+0x400], R46 ;  /* 0x0004002e0f007388 */ /* 0x000fe20000000800 */
[----:B------:R-:W1:Y:S01]  /*58c0*/  @P3 LDC R8, c[0x0][0x2e8] ;  /* 0x0000ba00ff083b82 */ /* 0x000e620000000800 */
[----:B------:R-:W-:Y:S01]  /*58d0*/  @!UP0 UIMAD UR7, UR8, UR5, URZ ;  /* 0x00000005080782a4 */ /* 0x000fe2000f8e023f */
[----:B------:R-:W-:Y:S01]  /*58e0*/  @P4 MUFU.LG2 R2, R6 ;  /* 0x0000000600024308 */ /* 0x000fe20000000c00 */
[----:B------:R-:W-:Y:S01]  /*58f0*/  STS [R17], R48 ;  /* 0x0000003011007388 */ /* 0x000fe20000000800 */
[C---:B------:R-:W-:Y:S01]  /*5900*/  FMUL.FTZ R88, R9.reuse, R88 ;  /* 0x0000005809587220 */ /* 0x040fe20000410000 */
[----:B------:R-:W-:Y:S01]  /*5910*/  UIMAD UR7, UR12, UR7, URZ ;  /* 0x000000070c0772a4 */ /* 0x000fe2000f8e023f */
[C---:B------:R-:W-:Y:S01]  /*5920*/  FMUL.FTZ R89, R9.reuse, R89 ;  /* 0x0000005909597220 */ /* 0x040fe20000410000 */
[----:B------:R-:W-:Y:S01]  /*5930*/  STS [R17+0x400], R50 ;  /* 0x0004003211007388 */ /* 0x000fe20000000800 */
[C---:B------:R-:W-:Y:S01]  /*5940*/  FMUL.FTZ R91, R0.reuse, R91 ;  /* 0x0000005b005b7220 */ /* 0x040fe20000410000 */
[C---:B------:R-:W-:Y:S01]  /*5950*/  FMUL.FTZ R90, R0.reuse, R90 ;  /* 0x0000005a005a7220 */ /* 0x040fe20000410000 */
[----:B------:R-:W3:Y:S01]  /*5960*/  @P3 MUFU.LG2 R4, R4 ;  /* 0x0000000400043308 */ /* 0x000ee20000000c00 */
[----:B------:R-:W-:Y:S01]  /*5970*/  STS [R19], R52 ;  /* 0x0000003413007388 */ /* 0x000fe20000000800 */
[----:B------:R-:W-:Y:S01]  /*5980*/  @UP0 ULDC UR13, c[0x0][0x2c0] ;  /* 0x0000b000000d0ab9 */ /* 0x000fe20000000800 */
[----:B------:R-:W-:Y:S01]  /*5990*/  @!UP2 ULDC UR4, c[0x0][0x2c4] ;  /* 0x0000b1000004aab9 */ /* 0x000fe20000000800 */
[C---:B------:R-:W-:Y:S01]  /*59a0*/  FMUL.FTZ R72, R9.reuse, R72 ;  /* 0x0000004809487220 */ /* 0x040fe20000410000 */
[----:B------:R-:W-:Y:S01]  /*59b0*/  STS [R19+0x400], R54 ;  /* 0x0004003613007388 */ /* 0x000fe20000000800 */
[C---:B------:R-:W-:Y:S01]  /*59c0*/  FMUL.FTZ R73, R9.reuse, R73 ;  /* 0x0000004909497220 */ /* 0x040fe20000410000 */
[C---:B------:R-:W-:Y:S01]  /*59d0*/  FMUL.FTZ R75, R0.reuse, R75 ;  /* 0x0000004b004b7220 */ /* 0x040fe20000410000 */
[C---:B------:R-:W-:Y:S01]  /*59e0*/  FMUL.FTZ R74, R0.reuse, R74 ;  /* 0x0000004a004a7220 */ /* 0x040fe20000410000 */
[----:B------:R-:W-:Y:S01]  /*59f0*/  STS [R21], R56 ;  /* 0x0000003815007388 */ /* 0x000fe20000000800 */
[----:B------:R-:W-:Y:S01]  /*5a00*/  @!UP0 UMOV UR13, 0x1 ;  /* 0x00000001000d8882 */ /* 0x000fe20000000000 */
[C---:B------:R-:W-:Y:S01]  /*5a10*/  FMUL.FTZ R76, R9.reuse, R76 ;  /* 0x0000004c094c7220 */ /* 0x040fe20000410000 */
[C---:B------:R-:W-:Y:S01]  /*5a20*/  FMUL.FTZ R77, R9.reuse, R77 ;  /* 0x0000004d094d7220 */ /* 0x040fe20000410000 */
[----:B------:R-:W-:Y:S01]  /*5a30*/  STS [R21+0x400], R58 ;  /* 0x0004003a15007388 */ /* 0x000fe20000000800 */
[C---:B------:R-:W-:Y:S01]  /*5a40*/  FMUL.FTZ R79, R0.reuse, R79 ;  /* 0x0000004f004f7220 */ /* 0x040fe20000410000 */
[C---:B------:R-:W-:Y:S01]  /*5a50*/  FMUL.FTZ R78, R0.reuse, R78 ;  /* 0x0000004e004e7220 */ /* 0x040fe20000410000 */
[----:B------:R-:W-:Y:S01]  /*5a60*/  @!UP2 UIMAD UR4, UR12, UR4, URZ ;  /* 0x000000040c04a2a4 */ /* 0x000fe2000f8e023f */
[----:B------:R-:W-:Y:S01]  /*5a70*/  STS [R5+0x2000], R60 ;  /* 0x0020003c05007388 */ /* 0x000fe20000000800 */
[C---:B------:R-:W-:Y:S01]  /*5a80*/  FMUL.FTZ R84, R9.reuse, R84 ;  /* 0x0000005409547220 */ /* 0x040fe20000410000 */
[C---:B------:R-:W-:Y:S01]  /*5a90*/  FMUL.FTZ R85, R9.reuse, R85 ;  /* 0x0000005509557220 */ /* 0x040fe20000410000 */
[C---:B------:R-:W-:Y:S01]  /*5aa0*/  FMUL.FTZ R80, R9.reuse, R80 ;  /* 0x0000005009507220 */ /* 0x040fe20000410000 */
[----:B------:R4:W-:Y:S01]  /*5ab0*/  STS [R5+0x2400], R62 ;  /* 0x0024003e05007388 */ /* 0x0009e20000000800 */
[C---:B------:R-:W-:Y:S01]  /*5ac0*/  FMUL.FTZ R87, R0.reuse, R87 ;  /* 0x0000005700577220 */ /* 0x040fe20000410000 */
[C---:B------:R-:W-:Y:S01]  /*5ad0*/  FMUL.FTZ R86, R0.reuse, R86 ;  /* 0x0000005600567220 */ /* 0x040fe20000410000 */
[C---:B------:R-:W-:Y:S01]  /*5ae0*/  FMUL.FTZ R83, R0.reuse, R83 ;  /* 0x0000005300537220 */ /* 0x040fe20000410000 */
[----:B------:R-:W-:Y:S01]  /*5af0*/  STS [R7+0x2000], R64 ;  /* 0x0020004007007388 */ /* 0x000fe20000000800 */
[----:B-----5:R-:W-:Y:S01]  /*5b00*/  UIMAD UR6, UR10, UR13, URZ ;  /* 0x0000000d0a0672a4 */ /* 0x020fe2000f8e023f */
[----:B------:R-:W-:Y:S01]  /*5b10*/  FMUL.FTZ R9, R9, R81 ;  /* 0x0000005109097220 */ /* 0x000fe20000410000 */
[----:B------:R-:W-:Y:S01]  /*5b20*/  USEL UR7, UR7, URZ, UP2 ;  /* 0x0000003f07077287 */ /* 0x000fe20009000000 */
[----:B------:R5:W-:Y:S01]  /*5b30*/  STS [R7+0x2400], R66 ;  /* 0x0024004207007388 */ /* 0x000be20000000800 */
[----:B------:R-:W-:Y:S01]  /*5b40*/  FMUL.FTZ R0, R0, R82 ;  /* 0x0000005200007220 */ /* 0x000fe20000410000 */
[----:B------:R-:W-:Y:S01]  /*5b50*/  F2FP.BF16.F32.PACK_AB R88, R89, R88 ;  /* 0x000000585958723e */ /* 0x000fe200000010ff */
[----:B------:R-:W-:Y:S01]  /*5b60*/  USHF.L.U32 UR6, UR6, 0x6, URZ ;  /* 0x0000000606067899 */ /* 0x000fe2000800063f */
[----:B------:R-:W-:Y:S01]  /*5b70*/  STS [R11+0x2000], R68 ;  /* 0x002000440b007388 */ /* 0x000fe20000000800 */
[----:B------:R-:W-:Y:S01]  /*5b80*/  F2FP.BF16.F32.PACK_AB R90, R91, R90 ;  /* 0x0000005a5b5a723e */ /* 0x000fe200000010ff */
[----:B--2---:R-:W-:Y:S01]  /*5b90*/  UIMAD UR7, UR11, UR8, UR7 ;  /* 0x000000080b0772a4 */ /* 0x004fe2000f8e0207 */
[----:B------:R-:W-:Y:S01]  /*5ba0*/  F2FP.BF16.F32.PACK_AB R72, R73, R72 ;  /* 0x000000484948723e */ /* 0x000fe200000010ff */
[----:B------:R2:W-:Y:S01]  /*5bb0*/  STS [R11+0x2400], R70 ;  /* 0x002400460b007388 */ /* 0x0005e20000000800 */
[----:B------:R-:W-:Y:S01]  /*5bc0*/  F2FP.BF16.F32.PACK_AB R74, R75, R74 ;  /* 0x0000004a4b4a723e */ /* 0x000fe200000010ff */
[----:B------:R-:W-:Y:S01]  /*5bd0*/  @!UP2 UMOV UR14, UR4 ;  /* 0x00000004000eac82 */ /* 0x000fe20008000000 */
[----:B------:R-:W-:Y:S01]  /*5be0*/  F2FP.BF16.F32.PACK_AB R76, R77, R76 ;  /* 0x0000004c4d4c723e */ /* 0x000fe200000010ff */
[----:B------:R-:W-:Y:S01]  /*5bf0*/  STS [R13+0x2000], R88 ;  /* 0x002000580d007388 */ /* 0x000fe20000000800 */
[----:B------:R-:W-:Y:S01]  /*5c00*/  F2FP.BF16.F32.PACK_AB R78, R79, R78 ;  /* 0x0000004e4f4e723e */ /* 0x000fe200000010ff */
[----:B------:R-:W-:Y:S01]  /*5c10*/  @!UP2 USHF.R.S32.HI UR15, URZ, 0x1f, UR4 ;  /* 0x0000001f3f0fa899 */ /* 0x000fe20008011404 */
[----:B------:R-:W-:Y:S01]  /*5c20*/  F2FP.BF16.F32.PACK_AB R84, R85, R84 ;  /* 0x000000545554723e */ /* 0x000fe200000010ff */
[----:B------:R1:W-:Y:S01]  /*5c30*/  STS [R13+0x2400], R90 ;  /* 0x0024005a0d007388 */ /* 0x0003e20000000800 */
[----:B----4-:R-:W4:Y:S01]  /*5c40*/  @P4 LDC R5, c[0x0][0x2e8] ;  /* 0x0000ba00ff054b82 */ /* 0x010f220000000800 */
[----:B------:R-:W-:Y:S01]  /*5c50*/  F2FP.BF16.F32.PACK_AB R86, R87, R86 ;  /* 0x000000565756723e */ /* 0x000fe200000010ff */
[----:B------:R-:W-:Y:S01]  /*5c60*/  USHF.R.S32.HI UR8, URZ, 0x1f, UR6 ;  /* 0x0000001f3f087899 */ /* 0x000fe20008011406 */
[----:B------:R-:W-:Y:S01]  /*5c70*/  F2FP.BF16.F32.PACK_AB R9, R9, R80 ;  /* 0x000000500909723e */ /* 0x000fe200000010ff */
[----:B------:R-:W-:Y:S01]  /*5c80*/  STS [R15+0x2000], R72 ;  /* 0x002000480f007388 */ /* 0x000fe20000000800 */
[----:B------:R-:W-:Y:S01]  /*5c90*/  F2FP.BF16.F32.PACK_AB R0, R83, R0 ;  /* 0x000000005300723e */ /* 0x000fe200000010ff */
[----:B------:R-:W-:Y:S01]  /*5ca0*/  USHF.R.S32.HI UR5, URZ, 0x1f, UR7 ;  /* 0x0000001f3f057899 */ /* 0x000fe20008011407 */
[----:B---3--:R-:W-:Y:S01]  /*5cb0*/  @P3 FMUL.FTZ R4, R4, 0.69314718246459960938 ;  /* 0x3f31721804043820 */ /* 0x008fe20000410000 */
[----:B-----5:R-:W3:Y:S01]  /*5cc0*/  LDC.64 R6, c[0x0][0x2a0] ;  /* 0x0000a800ff067b82 */ /* 0x020ee20000000a00 */
[----:B------:R5:W-:Y:S01]  /*5cd0*/  STS [R15+0x2400], R74 ;  /* 0x0024004a0f007388 */ /* 0x000be20000000800 */
[----:B------:R-:W-:-:S03]  /*5ce0*/  UIADD3 UR14, UP1, UP0, UR6, UR14, UR7 ;  /* 0x0000000e060e7290 */ /* 0x000fc6000f83e007 */
[----:B------:R3:W-:Y:S01]  /*5cf0*/  STS [R17+0x2000], R76 ;  /* 0x0020004c11007388 */ /* 0x0007e20000000800 */
[----:B------:R-:W-:Y:S02]  /*5d00*/  UIADD3.X UR8, UR8, UR15, UR5, UP1, UP0 ;  /* 0x0000000f08087290 */ /* 0x000fe40008fe0405 */
[----:B--2---:R-:W2:Y:S01]  /*5d10*/  LDC.64 R10, c[0x0][0x290] ;  /* 0x0000a400ff0a7b82 */ /* 0x004ea20000000a00 */
[----:B------:R2:W-:Y:S04]  /*5d20*/  STS [R17+0x2400], R78 ;  /* 0x0024004e11007388 */ /* 0x0005e80000000800 */
[----:B------:R2:W-:Y:S01]  /*5d30*/  STS [R19+0x2000], R84 ;  /* 0x0020005413007388 */ /* 0x0005e20000000800 */
[----:B-1----:R-:W-:-:S03]  /*5d40*/  MOV R13, 0x7f800000 ;  /* 0x7f800000000d7802 */ /* 0x002fc60000000f00 */
[----:B------:R1:W-:Y:S01]  /*5d50*/  STS [R19+0x2400], R86 ;  /* 0x0024005613007388 */ /* 0x0003e20000000800 */
[----:B------:R-:W-:-:S03]  /*5d60*/  @P3 FFMA.FTZ R13, R3, R8, R4 ;  /* 0x00000008030d3223 */ /* 0x000fc60000010004 */
[----:B------:R1:W-:Y:S04]  /*5d70*/  STS [R21+0x2000], R9 ;  /* 0x0020000915007388 */ /* 0x0003e80000000800 */
[----:B------:R1:W-:Y:S01]  /*5d80*/  STS [R21+0x2400], R0 ;  /* 0x0024000015007388 */ /* 0x0003e20000000800 */
[----:B-----5:R-:W-:-:S04]  /*5d90*/  @P4 FMUL.FTZ R15, R2, 0.69314718246459960938 ;  /* 0x3f317218020f4820 */ /* 0x020fc80000410000 */
[----:B----4-:R-:W-:Y:S01]  /*5da0*/  @P4 FFMA.FTZ R12, R100, R5, R15 ;  /* 0x00000005640c4223 */ /* 0x010fe2000001000f */
[----:B------:R-:W-:Y:S06]  /*5db0*/  BAR.SYNC.DEFER_BLOCKING 0x0 ;  /* 0x0000000000007b1d */ /* 0x000fec0000010000 */
[----:B------:R-:W-:Y:S05]  /*5dc0*/  @P5 BRA `(.L_x_589) ;  /* 0x0000000000485947 */ /* 0x000fea0003800000 */
[----:B------:R-:W-:Y:S01]  /*5dd0*/  UIMAD UR4, UR10, -0x40, UR9 ;  /* 0xffffffc00a0478a4 */ /* 0x000fe2000f8e0209 */
[----:B------:R-:W-:-:S05]  /*5de0*/  VIADD R8, R178, 0x8 ;  /* 0x00000008b2087836 */ /* 0x000fca0000000000 */
[----:B------:R-:W-:Y:S02]  /*5df0*/  ISETP.GE.AND P3, PT, R178, UR4, PT ;  /* 0x00000004b2007c0c */ /* 0x000fe4000bf66270 */
[----:B------:R-:W-:-:S11]  /*5e00*/  ISETP.GE.AND P2, PT, R8, UR4, PT ;  /* 0x0000000408007c0c */ /* 0x000fd6000bf46270 */
[----:B------:R-:W4:Y:S01]  /*5e10*/  @!P3 LDC.64 R4, c[0x0][0x2b0] ;  /* 0x0000ac00ff04bb82 */ /* 0x000f220000000a00 */
[----:B-1----:R-:W-:Y:S02]  /*5e20*/  @!P3 IMAD R0, R178, UR13, RZ ;  /* 0x0000000db200bc24 */ /* 0x002fe4000f8e02ff */
[----:B------:R-:W-:-:S03]  /*5e30*/  @!P2 IMAD R8, R8, UR13, RZ ;  /* 0x0000000d0808ac24 */ /* 0x000fc6000f8e02ff */
[----:B------:R-:W-:Y:S02]  /*5e40*/  @!P3 IADD3 R9, P1, R0, UR14, RZ ;  /* 0x0000000e0009bc10 */ /* 0x000fe4000ff3e0ff */
[----:B------:R-:W1:Y:S01]  /*5e50*/  @!P2 LDC.64 R2, c[0x0][0x2b0] ;  /* 0x0000ac00ff02ab82 */ /* 0x000e620000000a00 */
[----:B------:R-:W-:Y:S02]  /*5e60*/  @!P2 IADD3 R15, P0, R8, UR14, RZ ;  /* 0x0000000e080fac10 */ /* 0x000fe4000ff1e0ff */
[----:B------:R-:W-:Y:S02]  /*5e70*/  @!P3 LEA.HI.X.SX32 R0, R0, UR8, 0x1, P1 ;  /* 0x000000080000bc11 */ /* 0x000fe400088f0eff */
[----:B------:R-:W-:Y:S02]  /*5e80*/  @!P2 LEA.HI.X.SX32 R8, R8, UR8, 0x1, P0 ;  /* 0x000000080808ac11 */ /* 0x000fe400080f0eff */
[----:B----4-:R-:W-:-:S04]  /*5e90*/  @!P3 LEA R4, P1, R9, R4, 0x2 ;  /* 0x000000040904b211 */ /* 0x010fc800078210ff */
[----:B------:R-:W-:Y:S02]  /*5ea0*/  @!P3 LEA.HI.X R5, R9, R5, R0, 0x2, P1 ;  /* 0x000000050905b211 */ /* 0x000fe400008f1400 */
[----:B-1----:R-:W-:-:S03]  /*5eb0*/  @!P2 LEA R2, P0, R15, R2, 0x2 ;  /* 0x000000020f02a211 */ /* 0x002fc600078010ff */
[----:B------:R4:W-:Y:S01]  /*5ec0*/  @!P3 STG.E desc[UR16][R4.64], R12 ;  /* 0x0000000c0400b986 */ /* 0x0009e2000c101910 */
[----:B------:R-:W-:-:S05]  /*5ed0*/  @!P2 LEA.HI.X R3, R15, R3, R8, 0x2, P0 ;  /* 0x000000030f03a211 */ /* 0x000fca00000f1408 */
[----:B------:R4:W-:Y:S04]  /*5ee0*/  @!P2 STG.E desc[UR16][R2.64], R13 ;  /* 0x0000000d0200a986 */ /* 0x0009e8000c101910 */
.L_x_589:
[----:B------:R-:W-:Y:S05]  /*5ef0*/  BSYNC B0 ;  /* 0x0000000000007941 */ /* 0x000fea0003800000 */
.L_x_588:
[----:B------:R-:W-:Y:S01]  /*5f00*/  USHF.R.S32.HI UR4, URZ, 0x1f, UR12 ;  /* 0x0000001f3f047899 */ /* 0x000fe2000801140c */
[--C-:B------:R-:W-:Y:S01]  /*5f10*/  SHF.R.S32.HI R173, RZ, 0x1f, R172.reuse ;  /* 0x0000001fffad7819 */ /* 0x100fe200000114ac */
[----:B-123--:R-:W1:Y:S01]  /*5f20*/  LDS.128 R16, [R164] ;  /* 0x00000000a4107984 */ /* 0x00ee620000000c00 */
[----:B------:R-:W-:Y:S02]  /*5f30*/  ULDC.64 UR6, c[0x0][0x298] ;  /* 0x0000a60000067ab9 */ /* 0x000fe40000000a00 */
[----:B------:R-:W-:Y:S01]  /*5f40*/  USHF.L.U32 UR15, UR6, 0x5, URZ ;  /* 0x00000005060f7899 */ /* 0x000fe2000800063f */
[C---:B------:R-:W-:Y:S01]  /*5f50*/  IMAD R0, R10.reuse, UR4, RZ ;  /* 0x000000040a007c24 */ /* 0x040fe2000f8e02ff */
[----:B------:R-:W-:Y:S01]  /*5f60*/  USHF.R.S32.HI UR4, URZ, 0x1f, UR11 ;  /* 0x0000001f3f047899 */ /* 0x000fe2000801140b */
[----:B----4-:R-:W-:Y:S01]  /*5f70*/  IMAD.WIDE.U32 R2, R10, UR12, R172 ;  /* 0x0000000c0a027c25 */ /* 0x010fe2000f8e00ac */
[----:B------:R-:W-:Y:S03]  /*5f80*/  LDS.128 R12, [R164+0x800] ;  /* 0x00080000a40c7984 */ /* 0x000fe60000000c00 */
[----:B------:R-:W-:Y:S01]  /*5f90*/  IMAD R11, R11, UR12, R0 ;  /* 0x0000000c0b0b7c24 */ /* 0x000fe2000f8e0200 */
[----:B------:R-:W-:Y:S01]  /*5fa0*/  LDS.128 R20, [R164+0x2800] ;  /* 0x00280000a4147984 */ /* 0x000fe20000000c00 */
[----:B------:R-:W-:Y:S01]  /*5fb0*/  IMAD R0, R6, UR4, RZ ;  /* 0x0000000406007c24 */ /* 0x000fe2000f8e02ff */
[----:B------:R-:W-:Y:S01]  /*5fc0*/  ULDC.64 UR4, c[0x0][0x280] ;  /* 0x0000a00000047ab9 */ /* 0x000fe20000000a00 */
[----:B------:R-:W-:Y:S01]  /*5fd0*/  IMAD.IADD R3, R3, 0x1, R11 ;  /* 0x0000000103037824 */ /* 0x000fe200078e020b */
[----:B------:R-:W-:Y:S01]  /*5fe0*/  LDS.128 R28, [R164+0x1000] ;  /* 0x00100000a41c7984 */ /* 0x000fe20000000c00 */
[----:B------:R-:W-:-:S02]  /*5ff0*/  IMAD R0, R7, UR11, R0 ;  /* 0x0000000b07007c24 */ /* 0x000fc4000f8e0200 */
[----:B------:R-:W-:Y:S01]  /*6000*/  IMAD.WIDE.U32 R2, R6, UR11, R2 ;  /* 0x0000000b06027c25 */ /* 0x000fe2000f8e0002 */
[----:B------:R-:W2:Y:S03]  /*6010*/  LDS.128 R8, [R164+0x2000] ;  /* 0x00200000a4087984 */ /* 0x000ea60000000c00 */
[----:B------:R-:W-:Y:S01]  /*6020*/  IMAD.IADD R37, R3, 0x1, R0 ;  /* 0x0000000103257824 */ /* 0x000fe200078e0200 */
[----:B------:R-:W3:Y:S01]  /*6030*/  LDS.128 R4, [R164+0x3000] ;  /* 0x00300000a4047984 */ /* 0x000ee20000000c00 */
[----:B------:R-:W-:Y:S01]  /*6040*/  MOV R36, R2 ;  /* 0x0000000200247202 */ /* 0x000fe20000000f00 */
[----:B------:R-:W-:Y:S02]  /*6050*/  IMAD R3, R175, UR6, RZ ;  /* 0x00000006af037c24 */ /* 0x000fe4000f8e02ff */
[----:B------:R-:W4:Y:S02]  /*6060*/  LDS.128 R24, [R164+0x1800] ;  /* 0x00180000a4187984 */ /* 0x000f240000000c00 */
[----:B------:R-:W-:-:S02]  /*6070*/  IMAD R0, R174, UR7, R3 ;  /* 0x00000007ae007c24 */ /* 0x000fc4000f8e0203 */
[----:B------:R-:W5:Y:S01]  /*6080*/  LDS.128 R32, [R164+0x3800] ;  /* 0x00380000a4207984 */ /* 0x000f620000000c00 */
[----:B------:R-:W-:Y:S01]  /*6090*/  IMAD.WIDE.U32 R36, R174, UR6, R36 ;  /* 0x00000006ae247c25 */ /* 0x000fe2000f8e0024 */
[----:B------:R-:W-:-:S04]  /*60a0*/  USHF.L.U64.HI UR6, UR6, 0x5, UR7 ;  /* 0x0000000506067899 */ /* 0x000fc80008010207 */
[----:B------:R-:W-:Y:S02]  /*60b0*/  IADD3 R0, R37, R0, RZ ;  /* 0x0000000025007210 */ /* 0x000fe40007ffe0ff */
[----:B------:R-:W-:-:S04]  /*60c0*/  LEA R2, P0, R36, UR4, 0x1 ;  /* 0x0000000424027c11 */ /* 0x000fc8000f8008ff */
[----:B------:R-:W-:Y:S02]  /*60d0*/  LEA.HI.X R3, R36, UR5, R0, 0x1, P0 ;  /* 0x0000000524037c11 */ /* 0x000fe400080f0c00 */
[----:B------:R-:W-:-:S03]  /*60e0*/  IADD3 R38, P0, R2, UR15, RZ ;  /* 0x0000000f02267c10 */ /* 0x000fc6000ff1e0ff */
[----:B-1----:R-:W-:Y:S01]  /*60f0*/  STG.E.128 desc[UR16][R2.64], R16 ;  /* 0x0000001002007986 */ /* 0x002fe2000c101d10 */
[----:B------:R-:W-:Y:S02]  /*6100*/  IADD3.X R39, R3, UR6, RZ, P0, !PT ;  /* 0x0000000603277c10 */ /* 0x000fe400087fe4ff */
[----:B------:R-:W-:-:S04]  /*6110*/  IADD3 R36, P0, R38, UR15, RZ ;  /* 0x0000000f26247c10 */ /* 0x000fc8000ff1e0ff */
[----:B------:R-:W-:Y:S02]  /*6120*/  IADD3.X R37, R39, UR6, RZ, P0, !PT ;  /* 0x0000000627257c10 */ /* 0x000fe400087fe4ff */
[----:B------:R-:W-:Y:S01]  /*6130*/  IADD3 R40, P0, R36, UR15, RZ ;  /* 0x0000000f24287c10 */ /* 0x000fe2000ff1e0ff */
[----:B--2---:R-:W-:Y:S03]  /*6140*/  STG.E.128 desc[UR16][R2.64+0x80], R8 ;  /* 0x0000800802007986 */ /* 0x004fe6000c101d10 */
[----:B------:R-:W-:Y:S01]  /*6150*/  IADD3.X R41, R37, UR6, RZ, P0, !PT ;  /* 0x0000000625297c10 */ /* 0x000fe200087fe4ff */
[----:B------:R-:W-:Y:S04]  /*6160*/  STG.E.128 desc[UR16][R38.64], R12 ;  /* 0x0000000c26007986 */ /* 0x000fe8000c101d10 */
[----:B------:R-:W-:Y:S04]  /*6170*/  STG.E.128 desc[UR16][R38.64+0x80], R20 ;  /* 0x0000801426007986 */ /* 0x000fe8000c101d10 */
[----:B------:R-:W-:Y:S04]  /*6180*/  STG.E.128 desc[UR16][R36.64], R28 ;  /* 0x0000001c24007986 */ /* 0x000fe8000c101d10 */
[----:B---3--:R-:W-:Y:S04]  /*6190*/  STG.E.128 desc[UR16][R36.64+0x80], R4 ;  /* 0x0000800424007986 */ /* 0x008fe8000c101d10 */
[----:B----4-:R-:W-:Y:S04]  /*61a0*/  STG.E.128 desc[UR16][R40.64], R24 ;  /* 0x0000001828007986 */ /* 0x010fe8000c101d10 */
[----:B-----5:R-:W-:Y:S01]  /*61b0*/  STG.E.128 desc[UR16][R40.64+0x80], R32 ;  /* 0x0000802028007986 */ /* 0x020fe2000c101d10 */
[----:B------:R-:W-:Y:S05]  /*61c0*/  EXIT ;  /* 0x000000000000794d */ /* 0x000fea0003800000 */
.L_x_582:
[----:B------:R-:W-:Y:S01]  /*61d0*/  SHF.R.S32.HI R4, RZ, 0x1f, R3 ;  /* 0x0000001fff047819 */ /* 0x000fe20000011403 */
[----:B------:R-:W-:Y:S01]  /*61e0*/  ULDC.64 UR4, c[0x0][0x290] ;  /* 0x0000a40000047ab9 */ /* 0x000fe20000000a00 */
[----:B------:R-:W-:Y:S01]  /*61f0*/  SHF.R.S32.HI R0, RZ, 0x1f, R13 ;  /* 0x0000001fff007819 */ /* 0x000fe2000001140d */
[----:B------:R-:W-:Y:S01]  /*6200*/  ULDC.U8 UR8, c[0x0][0x3d9] ;  /* 0x0000f64000087ab9 */ /* 0x000fe20000000000 */
[----:B------:R-:W-:Y:S01]  /*6210*/  LEA.HI R4, R4, R3, RZ, 0x3 ;  /* 0x0000000304047211 */ /* 0x000fe200078f18ff */
[----:B------:R-:W-:Y:S01]  /*6220*/  UISETP.NE.AND UP1, UPT, UR8, URZ, UPT ;  /* 0x0000003f0800728c */ /* 0x000fe2000bf25270 */
[----:B------:R-:W-:Y:S01]  /*6230*/  LOP3.LUT P3, RZ, R3, 0x7, RZ, 0xc0, !PT ;  /* 0x0000000703ff7812 */ /* 0x000fe2000786c0ff */
[----:B------:R-:W-:Y:S01]  /*6240*/  IMAD R0, R0, UR4, RZ ;  /* 0x0000000400007c24 */ /* 0x000fe2000f8e02ff */
[----:B------:R-:W-:Y:S01]  /*6250*/  LOP3.LUT R6, R4, 0x1ffffff8, RZ, 0xc0, !PT ;  /* 0x1ffffff804067812 */ /* 0x000fe200078ec0ff */
[----:B------:R-:W-:Y:S01]  /*6260*/  ULDC.U8 UR10, c[0x0][0x3d8] ;  /* 0x0000f600000a7ab9 */ /* 0x000fe20000000000 */
[----:B------:R-:W-:Y:S01]  /*6270*/  SHF.R.S32.HI R4, RZ, 0x3, R4 ;  /* 0x00000003ff047819 */ /* 0x000fe20000011404 */
[----:B------:R-:W-:Y:S01]  /*6280*/  IMAD R5, R13, UR5, R0 ;  /* 0x000000050d057c24 */ /* 0x000fe2000f8e0200 */
[----:B------:R-:W-:Y:S01]  /*6290*/  SHF.R.S32.HI R0, RZ, 0x1f, R11 ;  /* 0x0000001fff007819 */ /* 0x000fe2000001140b */
[----:B------:R-:W-:Y:S01]  /*62a0*/  IMAD.IADD R6, R3, 0x1, -R6 ;  /* 0x0000000103067824 */ /* 0x000fe200078e0a06 */
[----:B------:R-:W-:Y:S01]  /*62b0*/  ULDC.64 UR6, c[0x0][0x298] ;  /* 0x0000a60000067ab9 */ /* 0x000fe20000000a00 */
[----:B------:R-:W-:Y:S01]  /*62c0*/  ISETP.NE.AND P1, PT, RZ, UR10, PT ;  /* 0x0000000aff007c0c */ /* 0x000fe2000bf25270 */
[----:B------:R-:W-:Y:S01]  /*62d0*/  @!UP1 UISETP.NE.AND UP0, UPT, UR10, URZ, UPT ;  /* 0x0000003f0a00928c */ /* 0x000fe2000bf05270 */
[----:B------:R-:W-:Y:S01]  /*62e0*/  IMAD.SHL.U32 R6, R6, 0x8, RZ ;  /* 0x0000000806067824 */ /* 0x000fe200078e00ff */
[----:B------:R-:W-:Y:S01]  /*62f0*/  @UP1 ULDC UR9, c[0x0][0x2c0] ;  /* 0x0000b00000091ab9 */ /* 0x000fe20000000800 */
[----:B------:R-:W-:Y:S01]  /*6300*/  ISETP.EQ.AND P1, PT, RZ, UR8, P1 ;  /* 0x00000008ff007c0c */ /* 0x000fe20008f22270 */
[----:B------:R-:W-:Y:S01]  /*6310*/  @UP1 UIMAD UR9, UR20, UR9, URZ ;  /* 0x00000009140912a4 */ /* 0x000fe2000f8e023f */
[----:B------:R-:W-:Y:S01]  /*6320*/  VIADD R10, R4, 0x30 ;  /* 0x00000030040a7836 */ /* 0x000fe20000000000 */
[--C-:B------:R-:W-:Y:S01]  /*6330*/  SHF.R.S32.HI R7, RZ, 0x1f, R6.reuse ;  /* 0x0000001fff077819 */ /* 0x100fe20000011406 */
[----:B------:R-:W-:Y:S02]  /*6340*/  BSSY B0, `(.L_x_590) ;  /* 0x0000044000007945 */ /* 0x000fe40003800000 */
[----:B------:R-:W-:Y:S01]  /*6350*/  IMAD.WIDE.U32 R6, R13, UR4, R6 ;  /* 0x000000040d067c25 */ /* 0x000fe2000f8e0006 */
[----:B------:R-:W-:-:S03]  /*6360*/  ULDC.64 UR4, c[0x0][0x2a0] ;  /* 0x0000a80000047ab9 */ /* 0x000fc60000000a00 */
[----:B------:R-:W-:Y:S01]  /*6370*/  IMAD.IADD R7, R5, 0x1, R7 ;  /* 0x0000000105077824 */ /* 0x000fe200078e0207 */
[----:B------:R-:W-:Y:S01]  /*6380*/  SHF.R.S32.HI R5, RZ, 0x1f, R4 ;  /* 0x0000001fff057819 */ /* 0x000fe20000011404 */
[----:B------:R-:W-:Y:S02]  /*6390*/  IMAD R0, R0, UR4, RZ ;  /* 0x0000000400007c24 */ /* 0x000fe4000f8e02ff */
[----:B------:R-:W-:Y:S01]  /*63a0*/  IMAD.WIDE.U32 R8, R11, UR4, R6 ;  /* 0x000000040b087c25 */ /* 0x000fe2000f8e0006 */
[----:B------:R-:W-:Y:S02]  /*63b0*/  @!UP1 ULDC UR4, c[0x0][0x2e4] ;  /* 0x0000b90000049ab9 */ /* 0x000fe40000000800 */
[----:B------:R-:W-:Y:S01]  /*63c0*/  @!UP1 USEL UR9, UR20, UR4, !UP0 ;  /* 0x0000000414099287 */ /* 0x000fe2000c000000 */
[----:B------:R-:W-:Y:S02]  /*63d0*/  IMAD.WIDE R14, R174, 0x40, R4 ;  /* 0x00000040ae0e7825 */ /* 0x000fe400078e0204 */
[----:B------:R-:W-:-:S02]  /*63e0*/  @!UP1 ULDC UR4, c[0x0][0x270] ;  /* 0x00009c0000049ab9 */ /* 0x000fc40000000800 */
[----:B------:R-:W-:Y:S01]  /*63f0*/  IMAD R0, R11, UR5, R0 ;  /* 0x000000050b007c24 */ /* 0x000fe2000f8e0200 */
[----:B------:R-:W-:Y:S01]  /*6400*/  @UP1 UMOV UR5, 0x1 ;  /* 0x0000000100051882 */ /* 0x000fe20000000000 */
[----:B------:R-:W-:Y:S01]  /*6410*/  @!UP1 UIMAD UR5, UR9, UR4, URZ ;  /* 0x00000004090592a4 */ /* 0x000fe2000f8e023f */
[----:B------:R-:W-:Y:S02]  /*6420*/  IMAD R7, R15, UR6, RZ ;  /* 0x000000060f077c24 */ /* 0x000fe4000f8e02ff */
[----:B------:R-:W-:Y:S02]  /*6430*/  IMAD.IADD R9, R0, 0x1, R9 ;  /* 0x0000000100097824 */ /* 0x000fe400078e0209 */
[C---:B------:R-:W-:Y:S01]  /*6440*/  IMAD R7, R14.reuse, UR7, R7 ;  /* 0x000000070e077c24 */ /* 0x040fe2000f8e0207 */
[----:B------:R-:W-:Y:S01]  /*6450*/  USHF.L.U64.HI UR7, UR6, 0x5, UR7 ;  /* 0x0000000506077899 */ /* 0x000fe20008010207 */
[----:B------:R-:W-:Y:S01]  /*6460*/  IMAD R6, R13, UR5, RZ ;  /* 0x000000050d067c24 */ /* 0x000fe2000f8e02ff */
[----:B------:R-:W-:Y:S01]  /*6470*/  ULDC.64 UR4, c[0x0][0x280] ;  /* 0x0000a00000047ab9 */ /* 0x000fe20000000a00 */
[----:B------:R-:W-:Y:S01]  /*6480*/  IMAD.WIDE.U32 R14, R14, UR6, R8 ;  /* 0x000000060e0e7c25 */ /* 0x000fe2000f8e0008 */
[----:B------:R-:W-:-:S02]  /*6490*/  IADD3 R9, -R96, UR20, RZ ;  /* 0x0000001460097c10 */ /* 0x000fc4000fffe1ff */
[----:B------:R-:W-:Y:S01]  /*64a0*/  SEL R6, R6, RZ, !P1 ;  /* 0x000000ff06067207 */ /* 0x000fe20004800000 */
[----:B------:R-:W-:Y:S01]  /*64b0*/  IMAD.IADD R0, R7, 0x1, R15 ;  /* 0x0000000107007824 */ /* 0x000fe200078e020f */
[C---:B------:R-:W-:Y:S01]  /*64c0*/  LEA R2, P0, R14.reuse, UR4, 0x1 ;  /* 0x000000040e027c11 */ /* 0x040fe2000f8008ff */
[----:B------:R-:W-:Y:S01]  /*64d0*/  IMAD R8, R13, UR20, RZ ;  /* 0x000000140d087c24 */ /* 0x000fe2000f8e02ff */
[----:B------:R-:W-:Y:S01]  /*64e0*/  USHF.L.U32 UR4, UR6, 0x5, URZ ;  /* 0x0000000506047899 */ /* 0x000fe2000800063f */
[----:B------:R-:W-:Y:S01]  /*64f0*/  IMAD R11, R11, UR9, R6 ;  /* 0x000000090b0b7c24 */ /* 0x000fe2000f8e0206 */
[----:B------:R-:W-:Y:S01]  /*6500*/  LEA.HI.X R3, R14, UR5, R0, 0x1, P0 ;  /* 0x000000050e037c11 */ /* 0x000fe200080f0c00 */
[----:B------:R-:W-:Y:S01]  /*6510*/  @UP1 ULDC UR6, c[0x0][0x2c0] ;  /* 0x0000b00000061ab9 */ /* 0x000fe20000000800 */
[----:B------:R-:W-:Y:S01]  /*6520*/  @!UP1 UMOV UR6, 0x1 ;  /* 0x0000000100069882 */ /* 0x000fe20000000000 */
[----:B------:R-:W-:Y:S01]  /*6530*/  SHF.R.S32.HI R0, RZ, 0x1f, R8 ;  /* 0x0000001fff007819 */ /* 0x000fe20000011408 */
[----:B------:R-:W-:Y:S01]  /*6540*/  IMAD R96, R96, UR6, RZ ;  /* 0x0000000660607c24 */ /* 0x000fe2000f8e02ff */
[----:B------:R-:W-:Y:S01]  /*6550*/  SEL R8, R8, RZ, P1 ;  /* 0x000000ff08087207 */ /* 0x000fe20000800000 */
[----:B------:R1:W-:Y:S01]  /*6560*/  STG.E.128 desc[UR16][R2.64], RZ ;  /* 0x000000ff02007986 */ /* 0x0003e2000c101d10 */
[----:B------:R-:W-:Y:S01]  /*6570*/  IADD3 R14, P0, R2, UR4, RZ ;  /* 0x00000004020e7c10 */ /* 0x000fe2000ff1e0ff */
[----:B------:R-:W-:Y:S01]  /*6580*/  VIADD R7, R4, 0x10 ;  /* 0x0000001004077836 */ /* 0x000fe20000000000 */
[----:B------:R-:W-:Y:S01]  /*6590*/  SEL R0, R0, RZ, P1 ;  /* 0x000000ff00007207 */ /* 0x000fe20000800000 */
[----:B------:R1:W-:Y:S01]  /*65a0*/  STG.E.128 desc[UR16][R2.64+0x80], RZ ;  /* 0x000080ff02007986 */ /* 0x0003e2000c101d10 */
[----:B------:R-:W-:Y:S01]  /*65b0*/  IADD3 R8, P2, P1, R96, R8, R11 ;  /* 0x0000000860087210 */ /* 0x000fe2000795e00b */
[----:B------:R-:W-:Y:S01]  /*65c0*/  VIADD R6, R4, 0x20 ;  /* 0x0000002004067836 */ /* 0x000fe20000000000 */
[----:B------:R-:W-:-:S02]  /*65d0*/  SHF.R.S32.HI R13, RZ, 0x1f, R96 ;  /* 0x0000001fff0d7819 */ /* 0x000fc40000011460 */
[----:B------:R-:W-:Y:S02]  /*65e0*/  SHF.R.S32.HI R11, RZ, 0x1f, R11 ;  /* 0x0000001fff0b7819 */ /* 0x000fe4000001140b */
[----:B------:R-:W-:Y:S02]  /*65f0*/  IADD3.X R15, R3, UR7, RZ, P0, !PT ;  /* 0x00000007030f7c10 */ /* 0x000fe400087fe4ff */
[----:B------:R-:W-:Y:S02]  /*6600*/  IADD3 R12, P0, R14, UR4, RZ ;  /* 0x000000040e0c7c10 */ /* 0x000fe4000ff1e0ff */
[----:B------:R-:W-:Y:S01]  /*6610*/  IADD3.X R0, R13, R0, R11, P2, P1 ;  /* 0x000000000d007210 */ /* 0x000fe200017e240b */
[----:B------:R1:W-:Y:S01]  /*6620*/  STG.E.128 desc[UR16][R14.64], RZ ;  /* 0x000000ff0e007986 */ /* 0x0003e2000c101d10 */
[----:B------:R-:W-:Y:S02]  /*6630*/  IADD3.X R13, R15, UR7, RZ, P0, !PT ;  /* 0x000000070f0d7c10 */ /* 0x000fe400087fe4ff */
[----:B------:R-:W-:Y:S01]  /*6640*/  IADD3 R16, P0, R12, UR4, RZ ;  /* 0x000000040c107c10 */ /* 0x000fe2000ff1e0ff */
[----:B------:R1:W-:Y:S01]  /*6650*/  STG.E.128 desc[UR16][R14.64+0x80], RZ ;  /* 0x000080ff0e007986 */ /* 0x0003e2000c101d10 */
[----:B------:R-:W-:-:S02]  /*6660*/  ISETP.GE.OR P6, PT, R4, R9, P3 ;  /* 0x000000090400720c */ /* 0x000fc40001fc6670 */
[----:B------:R-:W-:Y:S01]  /*6670*/  IADD3.X R17, R13, UR7, RZ, P0, !PT ;  /* 0x000000070d117c10 */ /* 0x000fe200087fe4ff */
[----:B------:R1:W-:Y:S01]  /*6680*/  STG.E.128 desc[UR16][R12.64], RZ ;  /* 0x000000ff0c007986 */ /* 0x0003e2000c101d10 */
[-C--:B------:R-:W-:Y:S02]  /*6690*/  ISETP.GE.OR P5, PT, R7, R9.reuse, P3 ;  /* 0x000000090700720c */ /* 0x080fe40001fa6670 */
[-C--:B------:R-:W-:Y:S01]  /*66a0*/  ISETP.GE.OR P4, PT, R6, R9.reuse, P3 ;  /* 0x000000090600720c */ /* 0x080fe20001f86670 */
[----:B------:R1:W-:Y:S01]  /*66b0*/  STG.E.128 desc[UR16][R12.64+0x80], RZ ;  /* 0x000080ff0c007986 */ /* 0x0003e2000c101d10 */
[----:B------:R-:W-:-:S03]  /*66c0*/  ISETP.GE.OR P3, PT, R10, R9, P3 ;  /* 0x000000090a00720c */ /* 0x000fc60001f66670 */
        /* <DEDUP_REMOVED lines=11> */
.L_x_591:
[----:B------:R-:W-:Y:S05]  /*6780*/  BSYNC B0 ;  /* 0x0000000000007941 */ /* 0x000fea0003800000 */
.L_x_590:
[----:B------:R-:W-:Y:S04]  /*6790*/  BSSY B0, `(.L_x_592) ;  /* 0x000000a000007945 */ /* 0x000fe80003800000 */
[----:B------:R-:W-:Y:S05]  /*67a0*/  @P5 BRA `(.L_x_593) ;  /* 0x0000000000205947 */ /* 0x000fea0003800000 */
[----:B------:R-:W-:Y:S01]  /*67b0*/  IMAD R7, R7, UR6, RZ ;  /* 0x0000000607077c24 */ /* 0x000fe2000f8e02ff */
[----:B------:R-:W-:-:S04]  /*67c0*/  ULDC.64 UR4, c[0x0][0x2b0] ;  /* 0x0000ac0000047ab9 */ /* 0x000fc80000000a00 */
[----:B-12---:R-:W-:-:S04]  /*67d0*/  IADD3 R3, P0, R7, R8, RZ ;  /* 0x0000000807037210 */ /* 0x006fc80007f1e0ff */
[----:B------:R-:W-:Y:S02]  /*67e0*/  LEA.HI.X.SX32 R2, R7, R0, 0x1, P0 ;  /* 0x0000000007027211 */ /* 0x000fe400000f0eff */
[----:B------:R-:W-:-:S04]  /*67f0*/  LEA R4, P0, R3, UR4, 0x2 ;  /* 0x0000000403047c11 */ /* 0x000fc8000f8010ff */
[----:B------:R-:W-:Y:S01]  /*6800*/  LEA.HI.X R5, R3, UR5, R2, 0x2, P0 ;  /* 0x0000000503057c11 */ /* 0x000fe200080f1402 */
[----:B------:R-:W-:-:S05]  /*6810*/  IMAD.MOV.U32 R3, RZ, RZ, 0x7f800000 ;  /* 0x7f800000ff037424 */ /* 0x000fca00078e00ff */
[----:B------:R3:W-:Y:S03]  /*6820*/  STG.E desc[UR16][R4.64], R3 ;  /* 0x0000000304007986 */ /* 0x0007e6000c101910 */
.L_x_593:
[----:B------:R-:W-:Y:S05]  /*6830*/  BSYNC B0 ;  /* 0x0000000000007941 */ /* 0x000fea0003800000 */
.L_x_592:
        /* <DEDUP_REMOVED lines=10> */
.L_x_595:
[----:B------:R-:W-:Y:S05]  /*68e0*/  BSYNC B0 ;  /* 0x0000000000007941 */ /* 0x000fea0003800000 */
.L_x_594:
[----:B------:R-:W-:Y:S05]  /*68f0*/  @P3 EXIT ;  /* 0x000000000000394d */ /* 0x000fea0003800000 */
[----:B-1234-:R-:W-:Y:S01]  /*6900*/  IMAD R3, R10, UR6, RZ ;  /* 0x000000060a037c24 */ /* 0x01efe2000f8e02ff */
[----:B------:R-:W-:Y:S01]  /*6910*/  ULDC.64 UR4, c[0x0][0x2b0] ;  /* 0x0000ac0000047ab9 */ /* 0x000fe20000000a00 */
[----:B------:R-:W-:-:S03]  /*6920*/  IMAD.MOV.U32 R5, RZ, RZ, 0x7f800000 ;  /* 0x7f800000ff057424 */ /* 0x000fc600078e00ff */
[----:B------:R-:W-:-:S04]  /*6930*/  IADD3 R8, P0, R3, R8, RZ ;  /* 0x0000000803087210 */ /* 0x000fc80007f1e0ff */
[----:B------:R-:W-:Y:S02]  /*6940*/  LEA.HI.X.SX32 R3, R3, R0, 0x1, P0 ;  /* 0x0000000003037211 */ /* 0x000fe400000f0eff */
[----:B------:R-:W-:-:S04]  /*6950*/  LEA R2, P0, R8, UR4, 0x2 ;  /* 0x0000000408027c11 */ /* 0x000fc8000f8010ff */
[----:B------:R-:W-:-:S05]  /*6960*/  LEA.HI.X R3, R8, UR5, R3, 0x2, P0 ;  /* 0x0000000508037c11 */ /* 0x000fca00080f1403 */
[----:B------:R-:W-:Y:S01]  /*6970*/  STG.E desc[UR16][R2.64], R5 ;  /* 0x0000000502007986 */ /* 0x000fe2000c101910 */
[----:B------:R-:W-:Y:S05]  /*6980*/  EXIT ;  /* 0x000000000000794d */ /* 0x000fea0003800000 */
.L_x_596:
        /* <DEDUP_REMOVED lines=15> */
.L_x_1745:


//--------------------- .text._ZN5flash16flash_fwd_kernelI23Flash_fwd_kernel_traitsILi128ELi64ELi64ELi4ELb0ELb0EN7cutlass10bfloat16_tE19Flash_kernel_traitsILi128ELi64ELi64ELi4ES3_EELb0ELb1ELb0ELb0ELb1ELb1ELb1ELb0EEEvNS_16Flash_fwd_paramsE --------------------------
	.section	.text._ZN5flash16flash_fwd_kernelI23Flash_fwd_kernel_traitsILi128ELi64ELi64ELi4ELb0ELb0EN7cutlass10bfloat16_tE19Flash_kernel_traitsILi128ELi64ELi64ELi4ES3_EELb0ELb1ELb0ELb0ELb1ELb1ELb1ELb0EEEvNS_16Flash_fwd_paramsE,"ax",@progbits
	.align	128
        .global         _ZN5flash16flash_fwd_kernelI23Flash_fwd_kernel_traitsILi128ELi64ELi64ELi4ELb0ELb0EN7cutlass10bfloat16_tE19Flash_kernel_traitsILi128ELi64ELi64ELi4ES3_EELb0ELb1ELb0ELb0ELb1ELb1ELb1ELb0EEEvNS_16Flash_fwd_paramsE
        .type           _ZN5flash16flash_fwd_kernelI23Flash_fwd_kernel_traitsILi128ELi64ELi64ELi4ELb0ELb0EN7cutlass10bfloat16_tE19Flash_kernel_traitsILi128ELi64ELi64ELi4ES3_EELb0ELb1ELb0ELb0ELb1ELb1ELb1ELb0EEEvNS_16Flash_fwd_paramsE,@function
        .size           _ZN5flash16flash_fwd_kernelI23Flash_fwd_kernel_traitsILi128ELi64ELi64ELi4ELb0ELb0EN7cutlass10bfloat16_tE19Flash_kernel_traitsILi128ELi64ELi64ELi4ES3_EELb0ELb1ELb0ELb0ELb1ELb1ELb1ELb0EEEvNS_16Flash_fwd_paramsE,(.L_x_1746 - _ZN5flash16flash_fwd_kernelI23Flash_fwd_kernel_traitsILi128ELi64ELi64ELi4ELb0ELb0EN7cutlass10bfloat16_tE19Flash_kernel_traitsILi128ELi64ELi64ELi4ES3_EELb0ELb1ELb0ELb0ELb1ELb1ELb1ELb0EEEvNS_16Flash_fwd_paramsE)
        .other          _ZN5flash16flash_fwd_kernelI23Flash_fwd_kernel_traitsILi128ELi64ELi64ELi4ELb0ELb0EN7cutlass10bfloat16_tE19Flash_kernel_traitsILi128ELi64ELi64ELi4ES3_EELb0ELb1ELb0ELb0ELb1ELb1ELb1ELb0EEEvNS_16Flash_fwd_paramsE,@"STO_CUDA_ENTRY STV_DEFAULT"
_ZN5flash16flash_fwd_kernelI23Flash_fwd_kernel_traitsILi128ELi64ELi64ELi4ELb0ELb0EN7cutlass10bfloat16_tE19Flash_kernel_traitsILi128ELi64ELi64ELi4ES3_EELb0ELb1ELb0ELb0ELb1ELb1ELb1ELb0EEEvNS_16Flash_fwd_paramsE:
.text._ZN5flash16flash_fwd_kernelI23Flash_fwd_kernel_traitsILi128ELi64ELi64ELi4ELb0ELb0EN7cutlass10bfloat16_tE19Flash_kernel_traitsILi128ELi64ELi64ELi4ES3_EELb0ELb1ELb0ELb0ELb1ELb1ELb1ELb0EEEvNS_16Flash_fwd_paramsE:
        /* <DEDUP_REMOVED lines=99> */
[----:B------:R-:W-:Y:S02]  /*0630*/  IMAD R100, R33, 0x10, R100 ;  /* 0x0000001021647824 */ /* 0x000fe400078e0264 */
[----:B-1----:R-:W-:Y:S02]  /*0640*/  IMAD.MOV R4, RZ, RZ, -R23 ;  /* 0x000000ffff047224 */ /* 0x002fe400078e0a17 */
[----:B------:R-:W-:-:S02]  /*0650*/  IMAD.MOV.U32 R22, RZ, RZ, RZ ;  /* 0x000000ffff167224 */ /* 0x000fc400078e00ff */
        /* <DEDUP_REMOVED lines=95> */
[----:B------:R1:W-:Y:S01]  /*0c50*/  LDGSTS.E.BYPASS.LTC128B.128 [R152+0x3800], desc[UR16][R18.64+0x80] ;  /* 0x0380008012987fae */ /* 0x0003e2000b901d50 */
        /* <DEDUP_REMOVED lines=21> */
[----:B------:R-:W-:Y:S01]  /*0db0*/  LDGSTS.E.BYPASS.LTC128B.128 [R152+0x6800], desc[UR16][R14.64+0x80] ;  /* 0x068000800e987fae */ /* 0x000fe2000b901d50 */
        /* <DEDUP_REMOVED lines=12> */
[----:B-1----:R-:W-:Y:S01]  /*0e80*/  IADD3 R18, P1, R10, UR15, RZ ;  /* 0x0000000f0a127c10 */ /* 0x002fe2000ff3e0ff */
[----:B------:R-:W-:Y:S01]  /*0e90*/  LDGSTS.E.BYPASS.LTC128B.128 [R152+0x7800], desc[UR16][R22.64+0x80] ;  /* 0x0780008016987fae */ /* 0x000fe2000b901d50 */
[----:B------:R-:W-:Y:S01]  /*0ea0*/  IADD3.X R11, R13, UR22, RZ, P0, !PT ;  /* 0x000000160d0b7c10 */ /* 0x000fe200087fe4ff */
[----:B------:R-:W-:Y:S01]  /*0eb0*/  IMAD R9, R33, 0x400, R6 ;  /* 0x0000040021097824 */ /* 0x000fe200078e0206 */
[----:B--2---:R-:W-:Y:S01]  /*0ec0*/  IADD3 R16, P0, R18, UR15, RZ ;  /* 0x0000000f12107c10 */ /* 0x004fe2000ff1e0ff */
[----:B------:R-:W0:Y:S01]  /*0ed0*/  LDGDEPBAR ;  /* 0x00000000000079af */ /* 0x000e220000000000 */
[----:B------:R-:W-:Y:S01]  /*0ee0*/  IADD3.X R19, R11, UR22, RZ, P1, !PT ;  /* 0x000000160b137c10 */ /* 0x000fe20008ffe4ff */
[----:B------:R-:W-:Y:S01]  /*0ef0*/  IMAD.IADD R150, R9, 0x1, R4 ;  /* 0x0000000109967824 */ /* 0x000fe200078e0204 */
[----:B------:R-:W-:-:S02]  /*0f00*/  LEA R101, R0, UR5, 0x1 ;  /* 0x0000000500657c11 */ /* 0x000fc4000f8e08ff */
[----:B------:R-:W-:Y:S02]  /*0f10*/  IADD3.X R17, R19, UR22, RZ, P0, !PT ;  /* 0x0000001613117c10 */ /* 0x000fe400087fe4ff */
[----:B------:R-:W-:Y:S02]  /*0f20*/  LEA R150, R150, UR5, 0x1 ;  /* 0x0000000596967c11 */ /* 0x000fe4000f8e08ff */
[----:B------:R-:W-:Y:S02]  /*0f30*/  LOP3.LUT P0, RZ, R5, 0x2, RZ, 0xc0, !PT ;  /* 0x0000000205ff7812 */ /* 0x000fe4000780c0ff */
[----:B------:R-:W-:Y:S02]  /*0f40*/  LOP3.LUT P1, RZ, R2, 0x2, RZ, 0xc0, !PT ;  /* 0x0000000202ff7812 */ /* 0x000fe4000782c0ff */
[----:B------:R-:W-:Y:S01]  /*0f50*/  LEA R149, R0, UR4, 0x1 ;  /* 0x0000000400957c11 */ /* 0x000fe2000f8e08ff */
[----:B------:R-:W-:Y:S01]  /*0f60*/  ULDC UR4, c[0x0][0x39c] ;  /* 0x0000e70000047ab9 */ /* 0x000fe20000000800 */
[----:B------:R-:W-:-:S02]  /*0f70*/  SEL R0, R8, 0xffffffe0, !P1 ;  /* 0xffffffe008007807 */ /* 0x000fc40004800000 */
[----:B------:R-:W-:Y:S01]  /*0f80*/  LOP3.LUT P1, RZ, R2, 0x4, RZ, 0xc0, !PT ;  /* 0x0000000402ff7812 */ /* 0x000fe2000782c0ff */
[C---:B------:R-:W-:Y:S02]  /*0f90*/  VIADD R147, R149.reuse, 0x20 ;  /* 0x0000002095937836 */ /* 0x040fe40000000000 */
[----:B------:R-:W-:Y:S02]  /*0fa0*/  IMAD.IADD R148, R150, 0x1, R0 ;  /* 0x0000000196947824 */ /* 0x000fe400078e0200 */
[----:B------:R-:W-:Y:S01]  /*0fb0*/  @P0 VIADD R147, R149, 0xffffffe0 ;  /* 0xffffffe095930836 */ /* 0x000fe20000000000 */
[----:B------:R-:W-:Y:S01]  /*0fc0*/  LOP3.LUT P0, RZ, R5, 0x4, RZ, 0xc0, !PT ;  /* 0x0000000405ff7812 */ /* 0x000fe2000780c0ff */
[----:B------:R-:W-:-:S04]  /*0fd0*/  DEPBAR.LE SB0, 0x0 ;  /* 0x000080000000791a */ /* 0x000fc80000000000 */
[----:B------:R-:W-:Y:S01]  /*0fe0*/  BAR.SYNC.DEFER_BLOCKING 0x0 ;  /* 0x0000000000007b1d */ /* 0x000fe20000010000 */
[----:B------:R-:W-:-:S05]  /*0ff0*/  IMAD.MOV.U32 R2, RZ, RZ, 0x40 ;  /* 0x00000040ff027424 */ /* 0x000fca00078e00ff */
[C---:B------:R-:W-:Y:S02]  /*1000*/  SEL R5, R2.reuse, 0xffffffc0, !P1 ;  /* 0xffffffc002057807 */ /* 0x040fe40004800000 */
[----:B------:R-:W-:-:S03]  /*1010*/  SEL R2, R2, 0xffffffc0, !P0 ;  /* 0xffffffc002027807 */ /* 0x000fc60004000000 */
[--C-:B------:R-:W-:Y:S02]  /*1020*/  IMAD.IADD R146, R150, 0x1, R5.reuse ;  /* 0x0000000196927824 */ /* 0x100fe400078e0205 */
[----:B------:R-:W-:Y:S02]  /*1030*/  IMAD.IADD R145, R149, 0x1, R2 ;  /* 0x0000000195917824 */ /* 0x000fe400078e0202 */
[----:B------:R-:W-:Y:S02]  /*1040*/  IMAD.IADD R144, R148, 0x1, R5 ;  /* 0x0000000194907824 */ /* 0x000fe400078e0205 */
[----:B------:R-:W-:Y:S01]  /*1050*/  IMAD.IADD R136, R2, 0x1, R147 ;  /* 0x0000000102887824 */ /* 0x000fe200078e0293 */
[----:B------:R-:W-:Y:S01]  /*1060*/  @!PT LDS RZ, [RZ] ;  /* 0x00000000fffff984 */ /* 0x000fe20000000800 */
[----:B------:R-:W-:Y:S01]  /*1070*/  @!PT LDS RZ, [RZ] ;  /* 0x00000000fffff984 */ /* 0x000fe20000000800 */
[----:B------:R-:W-:Y:S01]  /*1080*/  @!PT LDS RZ, [RZ] ;  /* 0x00000000fffff984 */ /* 0x000fe20000000800 */
[----:B------:R-:W-:Y:S04]  /*1090*/  LDGSTS.E.BYPASS.LTC128B.128 [R152+0x8000], desc[UR16][R12.64] ;  /* 0x080000000c987fae */ /* 0x000fe8000b901d50 */
[----:B------:R1:W-:Y:S04]  /*10a0*/  LDGSTS.E.BYPASS.LTC128B.128 [R152+0xa000], desc[UR16][R12.64+0x80] ;  /* 0x0a0000800c987fae */ /* 0x0003e8000b901d50 */
[----:B------:R-:W-:Y:S04]  /*10b0*/  LDGSTS.E.BYPASS.LTC128B.128 [R152+0x8800], desc[UR16][R10.64] ;  /* 0x088000000a987fae */ /* 0x000fe8000b901d50 */
[----:B------:R2:W-:Y:S04]  /*10c0*/  LDGSTS.E.BYPASS.LTC128B.128 [R152+0xa800], desc[UR16][R10.64+0x80] ;  /* 0x0a8000800a987fae */ /* 0x0005e8000b901d50 */
[----:B------:R-:W-:Y:S04]  /*10d0*/  LDGSTS.E.BYPASS.LTC128B.128 [R152+0x9000], desc[UR16][R18.64] ;  /* 0x0900000012987fae */ /* 0x000fe8000b901d50 */
[----:B------:R-:W-:Y:S04]  /*10e0*/  LDGSTS.E.BYPASS.LTC128B.128 [R152+0xb000], desc[UR16][R18.64+0x80] ;  /* 0x0b00008012987fae */ /* 0x000fe8000b901d50 */
[----:B------:R-:W-:Y:S04]  /*10f0*/  LDGSTS.E.BYPASS.LTC128B.128 [R152+0x9800], desc[UR16][R16.64] ;  /* 0x0980000010987fae */ /* 0x000fe8000b901d50 */
[----:B------:R3:W-:Y:S04]  /*1100*/  LDGSTS.E.BYPASS.LTC128B.128 [R152+0xb800], desc[UR16][R16.64+0x80] ;  /* 0x0b80008010987fae */ /* 0x0007e8000b901d50 */
[----:B-1----:R-:W-:Y:S04]  /*1110*/  LDSM.16.M88.4 R12, [R150] ;  /* 0x00000000960c783b */ /* 0x002fe80000000200 */
[----:B------:R-:W1:Y:S04]  /*1120*/  LDSM.16.M88.4 R28, [R101+0x4000] ;  /* 0x00400000651c783b */ /* 0x000e680000000200 */
[----:B------:R-:W-:Y:S04]  /*1130*/  LDSM.16.M88.4 R80, [R148] ;  /* 0x000000009450783b */ /* 0x000fe80000000200 */
[----:B--2---:R-:W-:Y:S04]  /*1140*/  LDSM.16.M88.4 R8, [R147] ;  /* 0x000000009308783b */ /* 0x004fe80000000200 */
[----:B------:R-:W2:Y:S04]  /*1150*/  LDSM.16.M88.4 R48, [R101+0x4800] ;  /* 0x004800006530783b */ /* 0x000ea80000000200 */
[----:B------:R-:W-:Y:S04]  /*1160*/  LDSM.16.M88.4 R20, [R146] ;  /* 0x000000009214783b */ /* 0x000fe80000000200 */
[----:B------:R-:W-:Y:S04]  /*1170*/  LDSM.16.M88.4 R24, [R145] ;  /* 0x000000009118783b */ /* 0x000fe80000000200 */
[----:B------:R-:W4:Y:S04]  /*1180*/  LDSM.16.M88.4 R64, [R101+0x5000] ;  /* 0x005000006540783b */ /* 0x000f280000000200 */
[----:B------:R-:W-:Y:S04]  /*1190*/  LDSM.16.M88.4 R76, [R144] ;  /* 0x00000000904c783b */ /* 0x000fe80000000200 */
[----:B------:R-:W-:Y:S04]  /*11a0*/  LDSM.16.M88.4 R72, [R136] ;  /* 0x000000008848783b */ /* 0x000fe80000000200 */
[----:B---3--:R-:W3:Y:S01]  /*11b0*/  LDSM.16.M88.4 R16, [R101+0x5800] ;  /* 0x005800006510783b */ /* 0x008ee20000000200 */
[C---:B-1----:R-:W-:Y:S03]  /*11c0*/  HMMA.16816.F32.BF16 R36, R12.reuse, R28, RZ ;  /* 0x0000001c0c24723c */ /* 0x042fe600000418ff */
[----:B------:R-:W-:Y:S04]  /*11d0*/  LDSM.16.M88.4 R44, [R145+0x800] ;  /* 0x00080000912c783b */ /* 0x000fe80000000200 */
[----:B------:R-:W-:Y:S01]  /*11e0*/  LDSM.16.M88.4 R56, [R147+0x1000] ;  /* 0x001000009338783b */ /* 0x000fe20000000200 */
[C---:B------:R-:W-:Y:S03]  /*11f0*/  HMMA.16816.F32.BF16 R28, R12.reuse, R30, RZ ;  /* 0x0000001e0c1c723c */ /* 0x040fe600000418ff */
[----:B------:R-:W-:Y:S03]  /*1200*/  LDSM.16.M88.4 R60, [R150+0x2000] ;  /* 0x00200000963c783b */ /* 0x000fe60000000200 */
[C---:B--2---:R-:W-:Y:S01]  /*1210*/  HMMA.16816.F32.BF16 R52, R12.reuse, R48, RZ ;  /* 0x000000300c34723c */ /* 0x044fe200000418ff */
[----:B------:R-:W-:Y:S04]  /*1220*/  LDSM.16.M88.4 R40, [R147+0x1800] ;  /* 0x001800009328783b */ /* 0x000fe80000000200 */
[----:B------:R-:W-:Y:S01]  /*1230*/  LDSM.16.M88.4 R96, [R136+0x800] ;  /* 0x000800008860783b */ /* 0x000fe20000000200 */
[----:B------:R-:W-:Y:S03]  /*1240*/  HMMA.16816.F32.BF16 R48, R12, R50, RZ ;  /* 0x000000320c30723c */ /* 0x000fe600000418ff */
[----:B------:R-:W-:Y:S03]  /*1250*/  LDSM.16.M88.4 R92, [R147+0x2000] ;  /* 0x00200000935c783b */ /* 0x000fe60000000200 */
[C---:B------:R-:W-:Y:S01]  /*1260*/  HMMA.16816.F32.BF16 R36, R80.reuse, R8, R36 ;  /* 0x000000085024723c */ /* 0x040fe20000041824 */
[----:B------:R-:W-:Y:S04]  /*1270*/  LDSM.16.M88.4 R88, [R145+0x1800] ;  /* 0x001800009158783b */ /* 0x000fe80000000200 */
[----:B------:R-:W0:Y:S01]  /*1280*/  LDGDEPBAR ;  /* 0x00000000000079af */ /* 0x000e220000000000 */
[----:B------:R-:W-:Y:S03]  /*1290*/  HMMA.16816.F32.BF16 R28, R80, R10, R28 ;  /* 0x0000000a501c723c */ /* 0x000fe6000004181c */
[----:B------:R-:W1:Y:S03]  /*12a0*/  LDSM.16.M88.4 R8, [R147+0x800] ;  /* 0x000800009308783b */ /* 0x000e660000000200 */
[C---:B----4-:R-:W-:Y:S06]  /*12b0*/  HMMA.16816.F32.BF16 R68, R12.reuse, R64, RZ ;  /* 0x000000400c44723c */ /* 0x050fec00000418ff */
[----:B------:R-:W-:Y:S06]  /*12c0*/  HMMA.16816.F32.BF16 R64, R12, R66, RZ ;  /* 0x000000420c40723c */ /* 0x000fec00000418ff */
[C---:B------:R-:W-:Y:S06]  /*12d0*/  HMMA.16816.F32.BF16 R36, R20.reuse, R24, R36 ;  /* 0x000000181424723c */ /* 0x040fec0000041824 */
[----:B------:R-:W-:Y:S01]  /*12e0*/  HMMA.16816.F32.BF16 R28, R20, R26, R28 ;  /* 0x0000001a141c723c */ /* 0x000fe2000004181c */
[----:B------:R-:W2:Y:S05]  /*12f0*/  LDSM.16.M88.4 R24, [R101+0x6000] ;  /* 0x006000006518783b */ /* 0x000eaa0000000200 */
[C---:B---3--:R-:W-:Y:S06]  /*1300*/  HMMA.16816.F32.BF16 R84, R12.reuse, R16, RZ ;  /* 0x000000100c54723c */ /* 0x048fec00000418ff */
[----:B------:R-:W-:Y:S01]  /*1310*/  HMMA.16816.F32.BF16 R12, R12, R18, RZ ;  /* 0x000000120c0c723c */ /* 0x000fe200000418ff */
[----:B------:R-:W3:Y:S05]  /*1320*/  LDSM.16.M88.4 R16, [R148+0x2000] ;  /* 0x002000009410783b */ /* 0x000eea0000000200 */
[----:B------:R-:W-:Y:S06]  /*1330*/  HMMA.16816.F32.BF16 R36, R76, R72, R36 ;  /* 0x000000484c24723c */ /* 0x000fec0000041824 */
[C---:B-1----:R-:W-:Y:S06]  /*1340*/  HMMA.16816.F32.BF16 R52, R80.reuse, R8, R52 ;  /* 0x000000085034723c */ /* 0x042fec0000041834 */
[----:B------:R-:W-:Y:S01]  /*1350*/  HMMA.16816.F32.BF16 R48, R80, R10, R48 ;  /* 0x0000000a5030723c */ /* 0x000fe20000041830 */
[----:B------:R-:W1:Y:S05]  /*1360*/  LDSM.16.M88.4 R8, [R145+0x1000] ;  /* 0x001000009108783b */ /* 0x000e6a0000000200 */
[----:B------:R-:W-:Y:S01]  /*1370*/  HMMA.16816.F32.BF16 R28, R76, R74, R28 ;  /* 0x0000004a4c1c723c */ /* 0x000fe2000004181c */
[----:B------:R-:W-:Y:S05]  /*1380*/  LDSM.16.M88.4 R72, [R136+0x1000] ;  /* 0x001000008848783b */ /* 0x000fea0000000200 */
[----:B------:R-:W-:Y:S06]  /*1390*/  HMMA.16816.F32.BF16 R68, R80, R56, R68 ;  /* 0x000000385044723c */ /* 0x000fec0000041844 */
[C---:B------:R-:W-:Y:S06]  /*13a0*/  HMMA.16816.F32.BF16 R52, R20.reuse, R44, R52 ;  /* 0x0000002c1434723c */ /* 0x040fec0000041834 */
[----:B------:R-:W-:Y:S01]  /*13b0*/  HMMA.16816.F32.BF16 R48, R20, R46, R48 ;  /* 0x0000002e1430723c */ /* 0x000fe20000041830 */
[----:B------:R-:W-:Y:S05]  /*13c0*/  LDSM.16.M88.4 R44, [R147+0x2800] ;  /* 0x00280000932c783b */ /* 0x000fea0000000200 */
[----:B------:R-:W-:Y:S01]  /*13d0*/  HMMA.16816.F32.BF16 R64, R80, R58, R64 ;  /* 0x0000003a5040723c */ /* 0x000fe20000041840 */
[----:B------:R-:W4:Y:S05]  /*13e0*/  LDSM.16.M88.4 R56, [R101+0x6800] ;  /* 0x006800006538783b */ /* 0x000f2a0000000200 */
[C---:B--2---:R-:W-:Y:S06]  /*13f0*/  HMMA.16816.F32.BF16 R36, R60.reuse, R24, R36 ;  /* 0x000000183c24723c */ /* 0x044fec0000041824 */
[----:B------:R-:W-:Y:S01]  /*1400*/  HMMA.16816.F32.BF16 R28, R60, R26, R28 ;  /* 0x0000001a3c1c723c */ /* 0x000fe2000004181c */
[----:B------:R-:W-:Y:S05]  /*1410*/  LDSM.16.M88.4 R24, [R136+0x2000] ;  /* 0x002000008818783b */ /* 0x000fea0000000200 */
[C---:B------:R-:W-:Y:S06]  /*1420*/  HMMA.16816.F32.BF16 R84, R80.reuse, R40, R84 ;  /* 0x000000285054723c */ /* 0x040fec0000041854 */
[----:B------:R-:W-:Y:S01]  /*1430*/  HMMA.16816.F32.BF16 R80, R80, R42, R12 ;  /* 0x0000002a5050723c */ /* 0x000fe2000004180c */
[----:B------:R-:W-:Y:S04]  /*1440*/  LDSM.16.M88.4 R12, [R146+0x2000] ;  /* 0x00200000920c783b */ /* 0x000fe80000000200 */
[----:B------:R-:W2:Y:S01]  /*1450*/  LDSM.16.M88.4 R40, [R145+0x2000] ;  /* 0x002000009128783b */ /* 0x000ea20000000200 */
[C---:B------:R-:W-:Y:S06]  /*1460*/  HMMA.16816.F32.BF16 R52, R76.reuse, R96, R52 ;  /* 0x000000604c34723c */ /* 0x040fec0000041834 */
[----:B------:R-:W-:Y:S06]  /*1470*/  HMMA.16816.F32.BF16 R48, R76, R98, R48 ;  /* 0x000000624c30723c */ /* 0x000fec0000041830 */
[C---:B---3--:R-:W-:Y:S06]  /*1480*/  HMMA.16816.F32.BF16 R36, R16.reuse, R92, R36 ;  /* 0x0000005c1024723c */ /* 0x048fec0000041824 */
[----:B------:R-:W-:Y:S06]  /*1490*/  HMMA.16816.F32.BF16 R28, R16, R94, R28 ;  /* 0x0000005e101c723c */ /* 0x000fec000004181c */
[C---:B-1----:R-:W-:Y:S06]  /*14a0*/  HMMA.16816.F32.BF16 R68, R20.reuse, R8, R68 ;  /* 0x000000081444723c */ /* 0x042fec0000041844 */
[----:B------:R-:W-:Y:S01]  /*14b0*/  HMMA.16816.F32.BF16 R64, R20, R10, R64 ;  /* 0x0000000a1440723c */ /* 0x000fe20000041840 */
[----:B------:R-:W1:Y:S05]  /*14c0*/  LDSM.16.M88.4 R8, [R144+0x2000] ;  /* 0x002000009008783b */ /* 0x000e6a0000000200 */
[C---:B----4-:R-:W-:Y:S06]  /*14d0*/  HMMA.16816.F32.BF16 R52, R60.reuse, R56, R52 ;  /* 0x000000383c34723c */ /* 0x050fec0000041834 */
[----:B------:R-:W-:Y:S01]  /*14e0*/  HMMA.16816.F32.BF16 R48, R60, R58, R48 ;  /* 0x0000003a3c30723c */ /* 0x000fe20000041830 */
[----:B------:R-:W3:Y:S05]  /*14f0*/  LDSM.16.M88.4 R56, [R101+0x7000] ;  /* 0x007000006538783b */ /* 0x000eea0000000200 */
[----:B------:R-:W-:Y:S06]  /*1500*/  HMMA.16816.F32.BF16 R84, R20, R88, R84 ;  /* 0x000000581454723c */ /* 0x000fec0000041854 */
[----:B--2---:R-:W-:Y:S06]  /*1510*/  HMMA.16816.F32.BF16 R36, R12, R40, R36 ;  /* 0x000000280c24723c */ /* 0x004fec0000041824 */
[----:B------:R-:W-:Y:S01]  /*1520*/  HMMA.16816.F32.BF16 R80, R20, R90, R80 ;  /* 0x0000005a1450723c */ /* 0x000fe20000041850 */
[----:B------:R-:W2:Y:S05]  /*1530*/  LDSM.16.M88.4 R20, [R145+0x2800] ;  /* 0x002800009114783b */ /* 0x000eaa0000000200 */
[----:B------:R-:W-:Y:S01]  /*1540*/  HMMA.16816.F32.BF16 R28, R12, R42, R28 ;  /* 0x0000002a0c1c723c */ /* 0x000fe2000004181c */
[----:B------:R-:W-:Y:S05]  /*1550*/  LDSM.16.M88.4 R40, [R136+0x2800] ;  /* 0x002800008828783b */ /* 0x000fea0000000200 */
[----:B------:R-:W-:Y:S06]  /*1560*/  HMMA.16816.F32.BF16 R68, R76, R72, R68 ;  /* 0x000000484c44723c */ /* 0x000fec0000041844 */
[C---:B------:R-:W-:Y:S06]  /*1570*/  HMMA.16816.F32.BF16 R52, R16.reuse, R44, R52 ;  /* 0x0000002c1034723c */ /* 0x040fec0000041834 */
[----:B------:R-:W-:Y:S01]  /*1580*/  HMMA.16816.F32.BF16 R48, R16, R46, R48 ;  /* 0x0000002e1030723c */ /* 0x000fe20000041830 */
[----:B------:R-:W4:Y:S05]  /*1590*/  LDSM.16.M88.4 R44, [R147+0x3000] ;  /* 0x00300000932c783b */ /* 0x000f2a0000000200 */
[----:B-1----:R-:W-:Y:S06]  /*15a0*/  HMMA.16816.F32.BF16 R36, R8, R24, R36 ;  /* 0x000000180824723c */ /* 0x002fec0000041824 */
[----:B------:R-:W-:Y:S06]  /*15b0*/  HMMA.16816.F32.BF16 R64, R76, R74, R64 ;  /* 0x0000004a4c40723c */ /* 0x000fec0000041840 */
[----:B------:R-:W-:Y:S01]  /*15c0*/  HMMA.16816.F32.BF16 R28, R8, R26, R28 ;  /* 0x0000001a081c723c */ /* 0x000fe2000004181c */
[----:B------:R-:W1:Y:S05]  /*15d0*/  LDSM.16.M88.4 R24, [R136+0x1800] ;  /* 0x001800008818783b */ /* 0x000e6a0000000200 */
[----:B---3--:R-:W-:Y:S06]  /*15e0*/  HMMA.16816.F32.BF16 R68, R60, R56, R68 ;  /* 0x000000383c44723c */ /* 0x008fec0000041844 */
[----:B--2---:R-:W-:Y:S01]  /*15f0*/  HMMA.16816.F32.BF16 R52, R12, R20, R52 ;  /* 0x000000140c34723c */ /* 0x004fe20000041834 */
[----:B------:R-:W-:Y:S01]  /*1600*/  FMUL.FTZ R2, R36, UR4 ;  /* 0x0000000424027c20 */ /* 0x000fe20008410000 */
[----:B------:R-:W-:Y:S01]  /*1610*/  FMUL.FTZ R37, R37, UR4 ;  /* 0x0000000425257c20 */ /* 0x000fe20008410000 */
[----:B------:R-:W-:Y:S01]  /*1620*/  FMUL.FTZ R38, R38, UR4 ;  /* 0x0000000426267c20 */ /* 0x000fe20008410000 */
[----:B------:R-:W-:-:S02]  /*1630*/  FMUL.FTZ R39, R39, UR4 ;  /* 0x0000000427277c20 */ /* 0x000fc40008410000 */
[----:B------:R-:W-:Y:S01]  /*1640*/  HMMA.16816.F32.BF16 R48, R12, R22, R48 ;  /* 0x000000160c30723c */ /* 0x000fe20000041830 */
[----:B------:R-:W2:Y:S01]  /*1650*/  LDSM.16.M88.4 R20, [R145+0x3000] ;  /* 0x003000009114783b */ /* 0x000ea20000000200 */
[----:B------:R-:W-:Y:S04]  /*1660*/  MUFU.TANH R72, R37 ;  /* 0x0000002500487308 */ /* 0x000fe80000002400 */
[----:B------:R-:W-:Y:S01]  /*1670*/  HMMA.16816.F32.BF16 R64, R60, R58, R64 ;  /* 0x0000003a3c40723c */ /* 0x000fe20000041840 */
[----:B------:R-:W3:Y:S01]  /*1680*/  LDSM.16.M88.4 R56, [R101+0x7800] ;  /* 0x007800006538783b */ /* 0x000ee20000000200 */
[----:B------:R-:W-:Y:S01]  /*1690*/  FMUL.FTZ R36, R30, UR4 ;  /* 0x000000041e247c20 */ /* 0x000fe20008410000 */
[----:B------:R-:W-:Y:S01]  /*16a0*/  FMUL.FTZ R28, R28, UR4 ;  /* 0x000000041c1c7c20 */ /* 0x000fe20008410000 */
[----:B------:R-:W-:Y:S02]  /*16b0*/  MUFU.TANH R73, R38 ;  /* 0x0000002600497308 */ /* 0x000fe40000002400 */
[----:B----4-:R-:W-:Y:S06]  /*16c0*/  HMMA.16816.F32.BF16 R68, R16, R44, R68 ;  /* 0x0000002c1044723c */ /* 0x010fec0000041844 */
[----:B------:R-:W-:Y:S01]  /*16d0*/  HMMA.16816.F32.BF16 R52, R8, R40, R52 ;  /* 0x000000280834723c */ /* 0x000fe20000041834 */
[----:B------:R-:W-:Y:S05]  /*16e0*/  MUFU.TANH R41, R39 ;  /* 0x0000002700297308 */ /* 0x000fea0000002400 */
[----:B-1----:R-:W-:Y:S01]  /*16f0*/  HMMA.16816.F32.BF16 R84, R76, R24, R84 ;  /* 0x000000184c54723c */ /* 0x002fe20000041854 */
[----:B------:R-:W-:-:S02]  /*1700*/  FMUL.FTZ R40, R29, UR4 ;  /* 0x000000041d287c20 */ /* 0x000fc40008410000 */
[----:B------:R1:W-:Y:S03]  /*1710*/  MUFU.TANH R74, R28 ;  /* 0x0000001c004a7308 */ /* 0x0003e60000002400 */
[----:B------:R-:W-:Y:S01]  /*1720*/  HMMA.16816.F32.BF16 R80, R76, R26, R80 ;  /* 0x0000001a4c50723c */ /* 0x000fe20000041850 */
[----:B------:R-:W4:Y:S04]  /*1730*/  LDSM.16.M88.4 R24, [R147+0x3800] ;  /* 0x003800009318783b */ /* 0x000f280000000200 */
[----:B------:R-:W5:Y:S01]  /*1740*/  MUFU.TANH R2, R2 ;  /* 0x0000000200027308 */ /* 0x000f620000002400 */
[----:B------:R-:W-:Y:S06]  /*1750*/  HMMA.16816.F32.BF16 R48, R8, R42, R48 ;  /* 0x0000002a0830723c */ /* 0x000fec0000041830 */
[----:B--2---:R-:W-:Y:S01]  /*1760*/  HMMA.16816.F32.BF16 R68, R12, R20, R68 ;  /* 0x000000140c44723c */ /* 0x004fe20000041844 */
[----:B------:R2:W-:Y:S01]  /*1770*/  MUFU.TANH R42, R36 ;  /* 0x00000024002a7308 */ /* 0x0005e20000002400 */
[----:B------:R-:W-:Y:S01]  /*1780*/  FMUL.FTZ R43, R31, UR4 ;  /* 0x000000041f2b7c20 */ /* 0x000fe20008410000 */
[----:B------:R-:W-:Y:S01]  /*1790*/  FMUL.FTZ R44, R52, UR4 ;  /* 0x00000004342c7c20 */ /* 0x000fe20008410000 */
[----:B-1----:R-:W1:Y:S01]  /*17a0*/  LDSM.16.M88.4 R28, [R136+0x3000] ;  /* 0x00300000881c783b */ /* 0x002e620000000200 */
[----:B------:R-:W-:Y:S01]  /*17b0*/  FMUL.FTZ R45, R53, UR4 ;  /* 0x00000004352d7c20 */ /* 0x000fe20008410000 */
[----:B---3--:R-:W-:Y:S01]  /*17c0*/  HMMA.16816.F32.BF16 R84, R60, R56, R84 ;  /* 0x000000383c54723c */ /* 0x008fe20000041854 */
[----:B------:R-:W-:Y:S01]  /*17d0*/  LOP3.LUT R20, R34, 0xffffffe0, RZ, 0xc0, !PT ;  /* 0xffffffe022147812 */ /* 0x000fe200078ec0ff */
[----:B------:R-:W-:Y:S01]  /*17e0*/  FMUL.FTZ R55, R55, UR4 ;  /* 0x0000000437377c20 */ /* 0x000fe20008410000 */
[----:B------:R-:W3:Y:S03]  /*17f0*/  MUFU.TANH R40, R40 ;  /* 0x0000002800287308 */ /* 0x000ee60000002400 */
[----:B------:R-:W-:Y:S01]  /*1800*/  IMAD.IADD R20, R3, 0x1, -R20 ;  /* 0x0000000103147824 */ /* 0x000fe200078e0a14 */
[----:B------:R-:W-:Y:S04]  /*1810*/  HMMA.16816.F32.BF16 R64, R16, R46, R64 ;  /* 0x0000002e1040723c */ /* 0x000fe80000041840 */
[----:B------:R-:W-:Y:S01]  /*1820*/  SHF.R.S32.HI R153, RZ, 0x1f, R20 ;  /* 0x0000001fff997819 */ /* 0x000fe20000011414 */
[----:B--2---:R-:W2:Y:S01]  /*1830*/  LDSM.16.M88.4 R36, [R145+0x3800] ;  /* 0x003800009124783b */ /* 0x004ea20000000200 */
[----:B------:R-:W-:Y:S01]  /*1840*/  HMMA.16816.F32.BF16 R80, R60, R58, R80 ;  /* 0x0000003a3c50723c */ /* 0x000fe20000041850 */
[----:B------:R-:W-:Y:S01]  /*1850*/  FMUL.FTZ R46, R48, UR4 ;  /* 0x00000004302e7c20 */ /* 0x000fe20008410000 */
[----:B------:R-:W-:Y:S01]  /*1860*/  LEA.HI R153, R153, R20, RZ, 0x2 ;  /* 0x0000001499997211 */ /* 0x000fe200078f10ff */
[----:B------:R-:W3:Y:S01]  /*1870*/  MUFU.TANH R43, R43 ;  /* 0x0000002b002b7308 */ /* 0x000ee20000002400 */
[----:B------:R-:W-:Y:S01]  /*1880*/  FMUL.FTZ R47, R49, UR4 ;  /* 0x00000004312f7c20 */ /* 0x000fe20008410000 */
[----:B------:R-:W-:Y:S01]  /*1890*/  FMUL.FTZ R48, R54, UR4 ;  /* 0x0000000436307c20 */ /* 0x000fe20008410000 */
[----:B------:R-:W-:-:S04]  /*18a0*/  SHF.R.S32.HI R153, RZ, 0x2, R153 ;  /* 0x00000002ff997819 */ /* 0x000fc80000011499 */
[----:B------:R-:W-:Y:S01]  /*18b0*/  IADD3 R20, R100, 0x1, R153 ;  /* 0x0000000164147810 */ /* 0x000fe20007ffe099 */
[----:B----4-:R-:W-:Y:S01]  /*18c0*/  HMMA.16816.F32.BF16 R84, R16, R24, R84 ;  /* 0x000000181054723c */ /* 0x010fe20000041854 */
[----:B------:R-:W4:Y:S02]  /*18d0*/  MUFU.TANH R44, R44 ;  /* 0x0000002c002c7308 */ /* 0x000f240000002400 */
[----:B------:R-:W-:-:S04]  /*18e0*/  IADD3 R20, R35, -UR20, R20 ;  /* 0x8000001423147c10 */ /* 0x000fc8000fffe014 */
[----:B------:R-:W-:Y:S01]  /*18f0*/  IMAD.SHL.U32 R24, R3, 0x2, RZ ;  /* 0x0000000203187824 */ /* 0x000fe200078e00ff */
[----:B------:R-:W-:Y:S01]  /*1900*/  HMMA.16816.F32.BF16 R64, R12, R22, R64 ;  /* 0x000000160c40723c */ /* 0x000fe20000041840 */
[----:B------:R-:W-:Y:S01]  /*1910*/  VIADD R20, R20, UR19 ;  /* 0x0000001314147c36 */ /* 0x000fe20008000000 */
[----:B------:R-:W4:Y:S02]  /*1920*/  MUFU.TANH R45, R45 ;  /* 0x0000002d002d7308 */ /* 0x000f240000002400 */
[----:B------:R-:W-:Y:S02]  /*1930*/  LOP3.LUT R24, R24, 0x6, RZ, 0xc0, !PT ;  /* 0x0000000618187812 */ /* 0x000fe400078ec0ff */
[C---:B------:R-:W-:Y:S01]  /*1940*/  VIMNMX R3, R20.reuse, R35, PT ;  /* 0x0000002314037248 */ /* 0x040fe20003fe0100 */
[----:B------:R-:W-:Y:S01]  /*1950*/  HMMA.16816.F32.BF16 R80, R16, R26, R80 ;  /* 0x0000001a1050723c */ /* 0x000fe20000041850 */
[----:B------:R-:W-:Y:S01]  /*1960*/  VIADDMNMX R35, R20, 0x8, R35, PT ;  /* 0x0000000814237846 */ /* 0x000fe20003800123 */
[----:B------:R-:W-:Y:S01]  /*1970*/  IMAD R24, R7, 0x40, R24 ;  /* 0x0000004007187824 */ /* 0x000fe200078e0218 */
[----:B------:R-:W4:Y:S01]  /*1980*/  LDSM.16.M88.4 R20, [R136+0x3800] ;  /* 0x003800008814783b */ /* 0x000f220000000200 */
[----:B------:R-:W4:Y:S01]  /*1990*/  MUFU.TANH R46, R46 ;  /* 0x0000002e002e7308 */ /* 0x000f220000002400 */
[----:B------:R-:W-:-:S04]  /*19a0*/  DEPBAR.LE SB0, 0x0 ;  /* 0x000080000000791a */ /* 0x000fc80000000000 */
[----:B-1----:R-:W-:Y:S01]  /*19b0*/  HMMA.16816.F32.BF16 R68, R8, R28, R68 ;  /* 0x0000001c0844723c */ /* 0x002fe20000041844 */
[C---:B------:R-:W-:Y:S01]  /*19c0*/  VIADD R16, R24.reuse, 0x8 ;  /* 0x0000000818107836 */ /* 0x040fe20000000000 */
[CC--:B------:R-:W-:Y:S01]  /*19d0*/  ISETP.GE.AND P0, PT, R24.reuse, R3.reuse, PT ;  /* 0x000000031800720c */ /* 0x0c0fe20003f06270 */
[----:B------:R-:W-:Y:S01]  /*19e0*/  VIADD R18, R24, 0x9 ;  /* 0x0000000918127836 */ /* 0x000fe20000000000 */
[----:B------:R-:W1:Y:S02]  /*19f0*/  MUFU.TANH R47, R47 ;  /* 0x0000002f002f7308 */ /* 0x000e640000002400 */
[----:B--2---:R-:W-:Y:S01]  /*1a00*/  HMMA.16816.F32.BF16 R84, R12, R36, R84 ;  /* 0x000000240c54723c */ /* 0x004fe20000041854 */
[----:B------:R-:W-:Y:S01]  /*1a10*/  ISETP.GE.AND P1, PT, R16, R3, PT ;  /* 0x000000031000720c */ /* 0x000fe20003f26270 */
[----:B------:R-:W-:Y:S01]  /*1a20*/  FMUL.FTZ R28, R50, UR4 ;  /* 0x00000004321c7c20 */ /* 0x000fe20008410000 */
[----:B------:R-:W-:Y:S01]  /*1a30*/  ISETP.GE.AND P3, PT, R16, R35, PT ;  /* 0x000000231000720c */ /* 0x000fe20003f66270 */
[----:B------:R-:W-:Y:S01]  /*1a40*/  VIADD R16, R24, 0x10 ;  /* 0x0000001018107836 */ /* 0x000fe20000000000 */
[----:B-----5:R-:W-:Y:S01]  /*1a50*/  FSEL R27, R2, -INF , !P0 ;  /* 0xff800000021b7808 */ /* 0x020fe20004000000 */
[----:B------:R-:W-:Y:S01]  /*1a60*/  HMMA.16816.F32.BF16 R64, R8, R30, R64 ;  /* 0x0000001e0840723c */ /* 0x000fe20000041840 */
[----:B------:R-:W-:Y:S01]  /*1a70*/  FSEL R19, R74, -INF , !P1 ;  /* 0xff8000004a137808 */ /* 0x000fe20004800000 */
[----:B------:R-:W2:Y:S01]  /*1a80*/  MUFU.TANH R48, R48 ;  /* 0x0000003000307308 */ /* 0x000ea20000002400 */
[-C--:B------:R-:W-:Y:S01]  /*1a90*/  ISETP.GE.AND P0, PT, R16, R3.reuse, PT ;  /* 0x000000031000720c */ /* 0x080fe20003f06270 */
[----:B------:R-:W-:Y:S01]  /*1aa0*/  FMUL.FTZ R29, R51, UR4 ;  /* 0x00000004331d7c20 */ /* 0x000fe20008410000 */
[----:B------:R-:W-:Y:S01]  /*1ab0*/  ISETP.GE.AND P2, PT, R18, R3, PT ;  /* 0x000000031200720c */ /* 0x000fe20003f46270 */
[----:B------:R-:W-:Y:S01]  /*1ac0*/  HMMA.16816.F32.BF16 R80, R12, R38, R80 ;  /* 0x000000260c50723c */ /* 0x000fe20000041850 */
[C---:B------:R-:W-:Y:S01]  /*1ad0*/  VIADD R30, R24.reuse, 0x1 ;  /* 0x00000001181e7836 */ /* 0x040fe20000000000 */
[----:B------:R-:W-:-:S02]  /*1ae0*/  ISETP.GE.AND P1, PT, R24, R35, PT ;  /* 0x000000231800720c */ /* 0x000fc40003f26270 */
[----:B------:R-:W5:Y:S01]  /*1af0*/  MUFU.TANH R25, R55 ;  /* 0x0000003700197308 */ /* 0x000f620000002400 */
[----:B---3--:R-:W-:Y:S01]  /*1b00*/  FSEL R17, R40, -INF , !P2 ;  /* 0xff80000028117808 */ /* 0x008fe20005000000 */
[----:B------:R-:W-:Y:S01]  /*1b10*/  FMUL.FTZ R69, R69, UR4 ;  /* 0x0000000445457c20 */ /* 0x000fe20008410000 */
[----:B------:R-:W-:Y:S01]  /*1b20*/  ISETP.GE.AND P4, PT, R30, R3, PT ;  /* 0x000000031e00720c */ /* 0x000fe20003f86270 */
[----:B------:R-:W-:Y:S01]  /*1b30*/  FMUL.FTZ R68, R68, UR4 ;  /* 0x0000000444447c20 */ /* 0x000fe20008410000 */
[----:B------:R-:W-:Y:S01]  /*1b40*/  FSEL R2, R73, -INF , !P1 ;  /* 0xff80000049027808 */ /* 0x000fe20004800000 */
[----:B------:R-:W-:Y:S01]  /*1b50*/  VIADD R14, R24, 0x19 ;  /* 0x00000019180e7836 */ /* 0x000fe20000000000 */
[----:B------:R-:W-:Y:S01]  /*1b60*/  FSEL R37, R72, -INF , !P4 ;  /* 0xff80000048257808 */ /* 0x000fe20006000000 */
[----:B------:R-:W3:Y:S01]  /*1b70*/  MUFU.TANH R28, R28 ;  /* 0x0000001c001c7308 */ /* 0x000ee20000002400 */
[-C--:B------:R-:W-:Y:S01]  /*1b80*/  ISETP.GE.AND P4, PT, R16, R35.reuse, PT ;  /* 0x000000231000720c */ /* 0x080fe20003f86270 */
[----:B------:R-:W-:Y:S01]  /*1b90*/  VIADD R16, R24, 0x11 ;  /* 0x0000001118107836 */ /* 0x000fe20000000000 */
[-C--:B------:R-:W-:Y:S01]  /*1ba0*/  ISETP.GE.AND P6, PT, R30, R35.reuse, PT ;  /* 0x000000231e00720c */ /* 0x080fe20003fc6270 */
[C---:B----4-:R-:W-:Y:S01]  /*1bb0*/  HMMA.16816.F32.BF16 R84, R8.reuse, R20, R84 ;  /* 0x000000140854723c */ /* 0x050fe20000041854 */
[----:B------:R-:W-:Y:S01]  /*1bc0*/  ISETP.GE.AND P5, PT, R18, R35, PT ;  /* 0x000000231200720c */ /* 0x000fe20003fa6270 */
[----:B------:R-:W-:Y:S01]  /*1bd0*/  FMUL.FTZ R64, R64, UR4 ;  /* 0x0000000440407c20 */ /* 0x000fe20008410000 */
[C---:B------:R-:W-:Y:S01]  /*1be0*/  ISETP.GE.AND P2, PT, R16.reuse, R3, PT ;  /* 0x000000031000720c */ /* 0x040fe20003f46270 */
[----:B------:R-:W4:Y:S01]  /*1bf0*/  MUFU.TANH R115, R69 ;  /* 0x0000004500737308 */ /* 0x000f220000002400 */
[----:B------:R-:W-:Y:S01]  /*1c00*/  ISETP.GE.AND P1, PT, R16, R35, PT ;  /* 0x000000231000720c */ /* 0x000fe20003f26270 */
[C---:B------:R-:W-:Y:S01]  /*1c10*/  VIADD R16, R24.reuse, 0x18 ;  /* 0x0000001818107836 */ /* 0x040fe20000000000 */
[----:B------:R-:W-:Y:S01]  /*1c20*/  FSEL R26, R41, -INF , !P6 ;  /* 0xff800000291a7808 */ /* 0x000fe20007000000 */
[----:B------:R-:W-:Y:S01]  /*1c30*/  HMMA.16816.F32.BF16 R80, R8, R22, R80 ;  /* 0x000000160850723c */ /* 0x000fe20000041850 */
[----:B------:R-:W-:-:S02]  /*1c40*/  VIADD R12, R24, 0x20 ;  /* 0x00000020180c7836 */ /* 0x000fc40000000000 */
[----:B------:R-:W-:Y:S01]  /*1c50*/  FMUL.FTZ R65, R65, UR4 ;  /* 0x0000000441417c20 */ /* 0x000fe20008410000 */
[----:B------:R-:W-:Y:S01]  /*1c60*/  ISETP.GE.AND P6, PT, R16, R3, PT ;  /* 0x000000031000720c */ /* 0x000fe20003fc6270 */
[----:B------:R-:W4:Y:S01]  /*1c70*/  MUFU.TANH R119, R64 ;  /* 0x0000004000777308 */ /* 0x000f220000002400 */
[----:B------:R-:W-:Y:S01]  /*1c80*/  FMUL.FTZ R70, R70, UR4 ;  /* 0x0000000446467c20 */ /* 0x000fe20008410000 */
[----:B------:R-:W-:Y:S01]  /*1c90*/  FSEL R20, R43, -INF , !P5 ;  /* 0xff8000002b147808 */ /* 0x000fe20006800000 */
[C---:B------:R-:W-:Y:S01]  /*1ca0*/  VIADD R8, R24.reuse, 0x30 ;  /* 0x0000003018087836 */ /* 0x040fe20000000000 */
[----:B------:R-:W-:Y:S01]  /*1cb0*/  FMNMX.FTZ R22, R27, R37, !PT ;  /* 0x000000251b167209 */ /* 0x000fe20007810000 */
[----:B------:R-:W-:Y:S01]  /*1cc0*/  VIADD R10, R24, 0x31 ;  /* 0x00000031180a7836 */ /* 0x000fe20000000000 */
[----:B------:R-:W-:Y:S01]  /*1cd0*/  FSEL R15, R44, -INF , !P0 ;  /* 0xff8000002c0f7808 */ /* 0x000fe20004000000 */
[----:B------:R-:W-:Y:S01]  /*1ce0*/  FMUL.FTZ R71, R71, UR4 ;  /* 0x0000000447477c20 */ /* 0x000fe20008410000 */
[----:B------:R-:W4:Y:S01]  /*1cf0*/  MUFU.TANH R29, R29 ;  /* 0x0000001d001d7308 */ /* 0x000f220000002400 */
[----:B------:R-:W-:Y:S01]  /*1d00*/  FMNMX.FTZ R22, R19, R22, !PT ;  /* 0x0000001613167209 */ /* 0x000fe20007810000 */
[----:B------:R-:W-:Y:S01]  /*1d10*/  FMUL.FTZ R66, R66, UR4 ;  /* 0x0000000442427c20 */ /* 0x000fe20008410000 */
[----:B------:R-:W-:Y:S01]  /*1d20*/  FSEL R45, R45, -INF , !P2 ;  /* 0xff8000002d2d7808 */ /* 0x000fe20005000000 */
[----:B------:R-:W-:Y:S01]  /*1d30*/  FMUL.FTZ R84, R84, UR4 ;  /* 0x0000000454547c20 */ /* 0x000fe20008410000 */
[----:B------:R-:W-:Y:S01]  /*1d40*/  FSEL R13, R46, -INF , !P6 ;  /* 0xff8000002e0d7808 */ /* 0x000fe20007000000 */
[----:B------:R-:W-:Y:S01]  /*1d50*/  FMUL.FTZ R85, R85, UR4 ;  /* 0x0000000455557c20 */ /* 0x000fe20008410000 */
[C---:B------:R-:W-:Y:S01]  /*1d60*/  ISETP.GE.AND P5, PT, R14.reuse, R3, PT ;  /* 0x000000030e00720c */ /* 0x040fe20003fa6270 */
[----:B------:R-:W4:Y:S01]  /*1d70*/  MUFU.TANH R121, R68 ;  /* 0x0000004400797308 */ /* 0x000f220000002400 */
[----:B------:R-:W-:Y:S01]  /*1d80*/  ISETP.GE.AND P0, PT, R14, R35, PT ;  /* 0x000000230e00720c */ /* 0x000fe20003f06270 */
[----:B------:R-:W-:Y:S01]  /*1d90*/  VIADD R14, R24, 0x21 ;  /* 0x00000021180e7836 */ /* 0x000fe20000000000 */
[----:B------:R-:W-:Y:S01]  /*1da0*/  ISETP.GE.AND P2, PT, R12, R3, PT ;  /* 0x000000030c00720c */ /* 0x000fe20003f46270 */
[----:B------:R-:W-:Y:S01]  /*1db0*/  FMUL.FTZ R80, R80, UR4 ;  /* 0x0000000450507c20 */ /* 0x000fe20008410000 */
[-C--:B------:R-:W-:Y:S01]  /*1dc0*/  ISETP.GE.AND P6, PT, R12, R35.reuse, PT ;  /* 0x000000230c00720c */ /* 0x080fe20003fc6270 */
[----:B------:R-:W-:Y:S01]  /*1dd0*/  VIADD R12, R24, 0x28 ;  /* 0x00000028180c7836 */ /* 0x000fe20000000000 */
[----:B------:R-:W-:Y:S01]  /*1de0*/  FMNMX.FTZ R22, R17, R22, !PT ;  /* 0x0000001611167209 */ /* 0x000fe20007810000 */
[----:B------:R-:W4:Y:S01]  /*1df0*/  MUFU.TANH R117, R65 ;  /* 0x0000004100757308 */ /* 0x000f220000002400 */
[----:B------:R-:W-:Y:S01]  /*1e00*/  FSEL R42, R42, -INF , !P3 ;  /* 0xff8000002a2a7808 */ /* 0x000fe20005800000 */
[----:B------:R-:W-:Y:S01]  /*1e10*/  FMUL.FTZ R31, R81, UR4 ;  /* 0x00000004511f7c20 */ /* 0x000fe20008410000 */
[----:B------:R-:W-:Y:S01]  /*1e20*/  ISETP.GE.AND P3, PT, R16, R35, PT ;  /* 0x000000231000720c */ /* 0x000fe20003f66270 */
[----:B------:R-:W-:Y:S01]  /*1e30*/  FMUL.FTZ R30, R82, UR4 ;  /* 0x00000004521e7c20 */ /* 0x000fe20008410000 */
[----:B------:R-:W-:Y:S01]  /*1e40*/  FMNMX.FTZ R22, R15, R22, !PT ;  /* 0x000000160f167209 */ /* 0x000fe20007810000 */
[----:B------:R-:W-:Y:S01]  /*1e50*/  FMUL.FTZ R67, R67, UR4 ;  /* 0x0000000443437c20 */ /* 0x000fe20008410000 */
[----:B-1----:R-:W-:Y:S01]  /*1e60*/  FSEL R7, R47, -INF , !P5 ;  /* 0xff8000002f077808 */ /* 0x002fe20006800000 */
[----:B------:R-:W1:Y:S01]  /*1e70*/  MUFU.TANH R118, R70 ;  /* 0x0000004600767308 */ /* 0x000e620000002400 */
[----:B--2---:R-:W-:Y:S01]  /*1e80*/  FSEL R18, R48, -INF , !P4 ;  /* 0xff80000030127808 */ /* 0x004fe20006000000 */
[----:B------:R-:W-:Y:S01]  /*1e90*/  FMUL.FTZ R86, R86, UR4 ;  /* 0x0000000456567c20 */ /* 0x000fe20008410000 */
[----:B-----5:R-:W-:Y:S01]  /*1ea0*/  FSEL R16, R25, -INF , !P1 ;  /* 0xff80000019107808 */ /* 0x020fe20004800000 */
[----:B------:R-:W-:Y:S01]  /*1eb0*/  FMUL.FTZ R87, R87, UR4 ;  /* 0x0000000457577c20 */ /* 0x000fe20008410000 */
[----:B------:R-:W-:-:S02]  /*1ec0*/  ISETP.GE.AND P5, PT, R14, R3, PT ;  /* 0x000000030e00720c */ /* 0x000fc40003fa6270 */
[----:B------:R-:W-:Y:S01]  /*1ed0*/  ISETP.GE.AND P4, PT, R14, R35, PT ;  /* 0x000000230e00720c */ /* 0x000fe20003f86270 */
[----:B------:R-:W2:Y:S01]  /*1ee0*/  MUFU.TANH R84, R84 ;  /* 0x0000005400547308 */ /* 0x000ea20000002400 */
[----:B------:R-:W-:Y:S02]  /*1ef0*/  ISETP.GE.AND P1, PT, R12, R3, PT ;  /* 0x000000030c00720c */ /* 0x000fe40003f26270 */
[----:B---3--:R-:W-:Y:S01]  /*1f00*/  FSEL R14, R28, -INF , !P3 ;  /* 0xff8000001c0e7808 */ /* 0x008fe20005800000 */
[----:B------:R-:W-:Y:S01]  /*1f10*/  VIADD R28, R24, 0x29 ;  /* 0x00000029181c7836 */ /* 0x000fe20000000000 */
[----:B------:R-:W-:Y:S02]  /*1f20*/  FMNMX.FTZ R22, R45, R22, !PT ;  /* 0x000000162d167209 */ /* 0x000fe40007810000 */
[----:B----4-:R-:W-:Y:S01]  /*1f30*/  FSEL R115, R115, -INF , !P5 ;  /* 0xff80000073737808 */ /* 0x010fe20006800000 */
[----:B------:R-:W3:Y:S01]  /*1f40*/  MUFU.TANH R125, R85 ;  /* 0x00000055007d7308 */ /* 0x000ee20000002400 */
[----:B------:R-:W-:-:S02]  /*1f50*/  FSEL R119, R119, -INF , !P1 ;  /* 0xff80000077777808 */ /* 0x000fc40004800000 */
[----:B------:R-:W-:Y:S02]  /*1f60*/  ISETP.GE.AND P3, PT, R12, R35, PT ;  /* 0x000000230c00720c */ /* 0x000fe40003f66270 */
[C---:B------:R-:W-:Y:S02]  /*1f70*/  ISETP.GE.AND P5, PT, R8.reuse, R3, PT ;  /* 0x000000030800720c */ /* 0x040fe40003fa6270 */
[----:B------:R-:W-:Y:S01]  /*1f80*/  ISETP.GE.AND P1, PT, R8, R35, PT ;  /* 0x000000230800720c */ /* 0x000fe20003f26270 */
[C---:B------:R-:W-:Y:S01]  /*1f90*/  VIADD R8, R24.reuse, 0x38 ;  /* 0x0000003818087836 */ /* 0x040fe20000000000 */
[----:B------:R-:W-:Y:S01]  /*1fa0*/  FSEL R12, R29, -INF , !P0 ;  /* 0xff8000001d0c7808 */ /* 0x000fe20004000000 */
[----:B------:R-:W-:Y:S01]  /*1fb0*/  VIADD R24, R24, 0x39 ;  /* 0x0000003918187836 */ /* 0x000fe20000000000 */
[----:B------:R-:W-:Y:S01]  /*1fc0*/  FMNMX.FTZ R22, R13, R22, !PT ;  /* 0x000000160d167209 */ /* 0x000fe20007810000 */
[----:B------:R-:W4:Y:S01]  /*1fd0*/  MUFU.TANH R123, R80 ;  /* 0x00000050007b7308 */ /* 0x000f220000002400 */
[----:B------:R-:W-:-:S02]  /*1fe0*/  ISETP.GE.AND P0, PT, R28, R3, PT ;  /* 0x000000031c00720c */ /* 0x000fc40003f06270 */
[----:B------:R-:W-:Y:S02]  /*1ff0*/  FMNMX.FTZ R9, R2, R26, !PT ;  /* 0x0000001a02097209 */ /* 0x000fe40007810000 */
[----:B------:R-:W-:Y:S02]  /*2000*/  FSEL R121, R121, -INF , !P2 ;  /* 0xff80000079797808 */ /* 0x000fe40005000000 */
[----:B------:R-:W-:Y:S01]  /*2010*/  FMNMX.FTZ R22, R7, R22, !PT ;  /* 0x0000001607167209 */ /* 0x000fe20007810000 */
[----:B------:R-:W5:Y:S01]  /*2020*/  MUFU.TANH R130, R71 ;  /* 0x0000004700827308 */ /* 0x000f620000002400 */
[----:B------:R-:W-:Y:S02]  /*2030*/  FSEL R117, R117, -INF , !P0 ;  /* 0xff80000075757808 */ /* 0x000fe40004000000 */
[----:B-1----:R-:W-:Y:S02]  /*2040*/  FSEL R118, R118, -INF , !P6 ;  /* 0xff80000076767808 */ /* 0x002fe40007000000 */
[----:B--2---:R-:W-:-:S02]  /*2050*/  FSEL R127, R84, -INF , !P5 ;  /* 0xff800000547f7808 */ /* 0x004fc40006800000 */
[-C--:B------:R-:W-:Y:S01]  /*2060*/  ISETP.GE.AND P0, PT, R10, R3.reuse, PT ;  /* 0x000000030a00720c */ /* 0x080fe20003f06270 */
[----:B------:R-:W1:Y:S01]  /*2070*/  MUFU.TANH R31, R31 ;  /* 0x0000001f001f7308 */ /* 0x000e620000002400 */
[-C--:B------:R-:W-:Y:S02]  /*2080*/  ISETP.GE.AND P6, PT, R8, R3.reuse, PT ;  /* 0x000000030800720c */ /* 0x080fe40003fc6270 */
[----:B------:R-:W-:Y:S02]  /*2090*/  ISETP.GE.AND P5, PT, R24, R3, PT ;  /* 0x000000031800720c */ /* 0x000fe40003fa6270 */
[----:B------:R-:W-:Y:S02]  /*20a0*/  FMNMX.FTZ R3, R42, R9, !PT ;  /* 0x000000092a037209 */ /* 0x000fe40007810000 */
[----:B------:R-:W-:Y:S01]  /*20b0*/  FMNMX.FTZ R22, R121, R22, !PT ;  /* 0x0000001679167209 */ /* 0x000fe20007810000 */
[----:B------:R-:W2:Y:S01]  /*20c0*/  MUFU.TANH R120, R66 ;  /* 0x0000004200787308 */ /* 0x000ea20000002400 */
[----:B------:R-:W-:-:S02]  /*20d0*/  FMNMX.FTZ R3, R20, R3, !PT ;  /* 0x0000000314037209 */ /* 0x000fc40007810000 */
[----:B------:R-:W-:Y:S02]  /*20e0*/  FMNMX.FTZ R22, R115, R22, !PT ;  /* 0x0000001673167209 */ /* 0x000fe40007810000 */
[----:B------:R-:W-:Y:S02]  /*20f0*/  FMNMX.FTZ R3, R18, R3, !PT ;  /* 0x0000000312037209 */ /* 0x000fe40007810000 */
[----:B------:R-:W-:Y:S01]  /*2100*/  FMNMX.FTZ R22, R119, R22, !PT ;  /* 0x0000001677167209 */ /* 0x000fe20007810000 */
[----:B------:R1:W1:Y:S01]  /*2110*/  MUFU.TANH R128, R67 ;  /* 0x0000004300807308 */ /* 0x0002620000002400 */
[----:B------:R-:W-:Y:S02]  /*2120*/  FMNMX.FTZ R3, R16, R3, !PT ;  /* 0x0000000310037209 */ /* 0x000fe40007810000 */
[----:B------:R-:W-:Y:S02]  /*2130*/  FMNMX.FTZ R22, R117, R22, !PT ;  /* 0x0000001675167209 */ /* 0x000fe40007810000 */
[----:B---3--:R-:W-:-:S02]  /*2140*/  FSEL R125, R125, -INF , !P0 ;  /* 0xff8000007d7d7808 */ /* 0x008fc40004000000 */
[----:B------:R-:W-:Y:S01]  /*2150*/  ISETP.NE.AND P0, PT, R32, 0x1, PT ;  /* 0x000000012000780c */ /* 0x000fe20003f05270 */
[----:B------:R3:W1:Y:S01]  /*2160*/  MUFU.TANH R124, R86 ;  /* 0x00000056007c7308 */ /* 0x0006620000002400 */
[----:B------:R-:W-:Y:S02]  /*2170*/  FMNMX.FTZ R3, R14, R3, !PT ;  /* 0x000000030e037209 */ /* 0x000fe40007810000 */
[----:B------:R-:W-:Y:S02]  /*2180*/  FMNMX.FTZ R22, R127, R22, !PT ;  /* 0x000000167f167209 */ /* 0x000fe40007810000 */
[----:B------:R-:W-:Y:S02]  /*2190*/  FMNMX.FTZ R3, R12, R3, !PT ;  /* 0x000000030c037209 */ /* 0x000fe40007810000 */
[----:B----4-:R-:W-:Y:S01]  /*21a0*/  FSEL R123, R123, -INF , !P6 ;  /* 0xff8000007b7b7808 */ /* 0x010fe20007000000 */
[----:B------:R3:W4:Y:S01]  /*21b0*/  MUFU.TANH R122, R87 ;  /* 0x00000057007a7308 */ /* 0x0007220000002400 */
[----:B------:R-:W-:-:S02]  /*21c0*/  FMNMX.FTZ R22, R125, R22, !PT ;  /* 0x000000167d167209 */ /* 0x000fc40007810000 */
[----:B-----5:R-:W-:Y:S02]  /*21d0*/  FSEL R130, R130, -INF , !P4 ;  /* 0xff80000082827808 */ /* 0x020fe40006000000 */
[----:B------:R-:W-:Y:S01]  /*21e0*/  FMNMX.FTZ R3, R118, R3, !PT ;  /* 0x0000000376037209 */ /* 0x000fe20007810000 */
[----:B------:R-:W-:Y:S01]  /*21f0*/  BAR.SYNC.DEFER_BLOCKING 0x0 ;  /* 0x0000000000007b1d */ /* 0x000fe20000010000 */
[----:B------:R-:W-:Y:S01]  /*2200*/  ISETP.GE.AND P2, PT, R28, R35, PT ;  /* 0x000000231c00720c */ /* 0x000fe20003f46270 */
[----:B------:R-:W-:Y:S01]  /*2210*/  FMUL.FTZ R28, R83, UR4 ;  /* 0x00000004531c7c20 */ /* 0x000fe20008410000 */
[----:B-1----:R-:W-:Y:S02]  /*2220*/  FSEL R31, R31, -INF , !P5 ;  /* 0xff8000001f1f7808 */ /* 0x002fe40006800000 */
[----:B------:R-:W-:Y:S01]  /*2230*/  FMNMX.FTZ R22, R123, R22, !PT ;  /* 0x000000167b167209 */ /* 0x000fe20007810000 */
[----:B------:R-:W1:Y:S01]  /*2240*/  MUFU.TANH R30, R30 ;  /* 0x0000001e001e7308 */ /* 0x000e620000002400 */
[----:B------:R-:W-:-:S02]  /*2250*/  FMNMX.FTZ R9, R130, R3, !PT ;  /* 0x0000000382097209 */ /* 0x000fc40007810000 */
[----:B--2---:R-:W-:Y:S02]  /*2260*/  FSEL R120, R120, -INF , !P3 ;  /* 0xff80000078787808 */ /* 0x004fe40005800000 */
        /* <DEDUP_REMOVED lines=28> */
.L_x_598:
[----:B------:R-:W3:Y:S01]  /*2430*/  MUFU.TANH R28, R28 ;  /* 0x0000001c001c7308 */ /* 0x000ee20000002400 */
[----:B------:R-:W-:Y:S01]  /*2440*/  FSEL R128, R128, -INF , !P2 ;  /* 0xff80000080807808 */ /* 0x000fe20005000000 */
[----:B--2---:R-:W2:Y:S01]  /*2450*/  SHFL.BFLY PT, R22, R3, 0x2, 0x1f ;  /* 0x0c401f0003167f89 */ /* 0x004ea200000e0000 */
[----:B------:R-:W-:Y:S01]  /*2460*/  FMNMX.FTZ R9, R120, R9, !PT ;  /* 0x0000000978097209 */ /* 0x000fe20007810000 */
[----:B------:R-:W-:Y:S01]  /*2470*/  ULDC UR4, c[0x0][0x2ec] ;  /* 0x0000bb0000047ab9 */ /* 0x000fe20000000800 */
[----:B------:R-:W-:Y:S02]  /*2480*/  ISETP.GE.AND P2, PT, R10, R35, PT ;  /* 0x000000230a00720c */ /* 0x000fe40003f46270 */
[----:B------:R-:W-:Y:S02]  /*2490*/  FSEL R124, R124, -INF , !P1 ;  /* 0xff8000007c7c7808 */ /* 0x000fe40004800000 */
[----:B------:R-:W-:Y:S02]  /*24a0*/  FMNMX.FTZ R9, R128, R9, !PT ;  /* 0x0000000980097209 */ /* 0x000fe40007810000 */
[----:B------:R-:W-:-:S02]  /*24b0*/  ISETP.GE.AND P1, PT, R8, R35, PT ;  /* 0x000000230800720c */ /* 0x000fc40003f26270 */
[----:B------:R-:W-:Y:S02]  /*24c0*/  FSEL R122, R122, -INF , !P2 ;  /* 0xff8000007a7a7808 */ /* 0x000fe40005000000 */
[----:B------:R-:W-:Y:S02]  /*24d0*/  FMNMX.FTZ R9, R124, R9, !PT ;  /* 0x000000097c097209 */ /* 0x000fe40007810000 */
[----:B------:R-:W-:Y:S02]  /*24e0*/  ISETP.GE.AND P2, PT, R24, R35, PT ;  /* 0x000000231800720c */ /* 0x000fe40003f46270 */
[----:B-1----:R-:W-:Y:S02]  /*24f0*/  FSEL R30, R30, -INF , !P1 ;  /* 0xff8000001e1e7808 */ /* 0x002fe40004800000 */
[----:B------:R-:W-:Y:S02]  /*2500*/  FMNMX.FTZ R9, R122, R9, !PT ;  /* 0x000000097a097209 */ /* 0x000fe40007810000 */
[----:B---3--:R-:W-:-:S02]  /*2510*/  FSEL R28, R28, -INF , !P2 ;  /* 0xff8000001c1c7808 */ /* 0x008fc40005000000 */
[----:B------:R-:W-:Y:S02]  /*2520*/  FMNMX.FTZ R9, R30, R9, !PT ;  /* 0x000000091e097209 */ /* 0x000fe40007810000 */
[----:B--2---:R-:W-:Y:S02]  /*2530*/  FMNMX.FTZ R11, R3, R22, !PT ;  /* 0x00000016030b7209 */ /* 0x004fe40007810000 */
[----:B------:R-:W-:Y:S02]  /*2540*/  FMNMX.FTZ R9, R28, R9, !PT ;  /* 0x000000091c097209 */ /* 0x000fe40007810000 */
[----:B------:R-:W-:Y:S01]  /*2550*/  LOP3.LUT R143, R4, R6, RZ, 0xfc, !PT ;  /* 0x00000006048f7212 */ /* 0x000fe200078efcff */
[----:B------:R-:W1:Y:S01]  /*2560*/  SHFL.BFLY PT, R100, R11, 0x1, 0x1f ;  /* 0x0c201f000b647f89 */ /* 0x000e6200000e0000 */
[----:B------:R-:W-:Y:S02]  /*2570*/  SHF.R.S32.HI R34, RZ, 0x1f, R34 ;  /* 0x0000001fff227819 */ /* 0x000fe40000011422 */
[----:B------:R-:W-:Y:S01]  /*2580*/  LEA R143, R143, UR5, 0x1 ;  /* 0x000000058f8f7c11 */ /* 0x000fe2000f8e08ff */
[----:B------:R-:W2:Y:S01]  /*2590*/  SHFL.BFLY PT, R8, R9, 0x2, 0x1f ;  /* 0x0c401f0009087f89 */ /* 0x000ea200000e0000 */
[----:B------:R-:W-:-:S02]  /*25a0*/  LEA.HI R34, R34, R33, RZ, 0x2 ;  /* 0x0000002122227211 */ /* 0x000fc400078f10ff */
[-C--:B------:R-:W-:Y:S01]  /*25b0*/  IADD3 R142, R0, R143.reuse, RZ ;  /* 0x0000008f008e7210 */ /* 0x080fe20007ffe0ff */
[----:B------:R-:W-:Y:S01]  /*25c0*/  LDSM.16.MT88.4 R92, [R143+0x8000] ;  /* 0x008000008f5c783b */ /* 0x000fe20000004200 */
[C---:B------:R-:W-:Y:S02]  /*25d0*/  IADD3 R141, R5.reuse, R143, RZ ;  /* 0x0000008f058d7210 */ /* 0x040fe40007ffe0ff */
[----:B------:R-:W-:Y:S01]  /*25e0*/  IADD3 R140, R5, R142, RZ ;  /* 0x0000008e058c7210 */ /* 0x000fe20007ffe0ff */
[----:B------:R-:W-:Y:S01]  /*25f0*/  LDSM.16.MT88.4 R84, [R142+0x8000] ;  /* 0x008000008e54783b */ /* 0x000fe20000004200 */
        /* <DEDUP_REMOVED lines=9> */
[----:B-1----:R-:W-:Y:S02]  /*2690*/  FMNMX.FTZ R100, R11, R100, !PT ;  /* 0x000000640b647209 */ /* 0x002fe40007810000 */
[----:B------:R-:W-:Y:S01]  /*26a0*/  IADD3 R134, R147, 0x2800, RZ ;  /* 0x0000280093867810 */ /* 0x000fe20007ffe0ff */
[----:B------:R-:W-:Y:S01]  /*26b0*/  LDSM.16.MT88.4 R56, [R141+0xa000] ;  /* 0x00a000008d38783b */ /* 0x000fe20000004200 */
[----:B--2---:R-:W-:Y:S01]  /*26c0*/  FMNMX.FTZ R8, R9, R8, !PT ;  /* 0x0000000809087209 */ /* 0x004fe20007810000 */
[C---:B------:R-:W-:Y:S01]  /*26d0*/  FMUL.FTZ R126, R100.reuse, UR4 ;  /* 0x00000004647e7c20 */ /* 0x040fe20008410000 */
[----:B------:R-:W-:-:S02]  /*26e0*/  FSETP.NEU.FTZ.AND P1, PT, R100, -INF , PT ;  /* 0xff8000006400780b */ /* 0x000fc40003f3d000 */
[C---:B------:R-:W-:Y:S01]  /*26f0*/  IADD3 R133, R147.reuse, 0x3000, RZ ;  /* 0x0000300093857810 */ /* 0x040fe20007ffe0ff */
[----:B------:R-:W1:Y:S01]  /*2700*/  SHFL.BFLY PT, R3, R8, 0x1, 0x1f ;  /* 0x0c201f0008037f89 */ /* 0x000e6200000e0000 */
[----:B------:R-:W-:Y:S02]  /*2710*/  FSEL R126, R126, RZ, P1 ;  /* 0x000000ff7e7e7208 */ /* 0x000fe40000800000 */
[----:B------:R-:W-:-:S03]  /*2720*/  IADD3 R132, R147, 0x3800, RZ ;  /* 0x0000380093847810 */ /* 0x000fc60007ffe0ff */
[--C-:B------:R-:W-:Y:S01]  /*2730*/  FFMA.FTZ R111, R27, UR4, -R126.reuse ;  /* 0x000000041b6f7c23 */ /* 0x100fe2000801087e */
[--C-:B------:R-:W-:Y:S01]  /*2740*/  FFMA.FTZ R110, R37, UR4, -R126.reuse ;  /* 0x00000004256e7c23 */ /* 0x100fe2000801087e */
[--C-:B------:R-:W-:Y:S01]  /*2750*/  FFMA.FTZ R109, R19, UR4, -R126.reuse ;  /* 0x00000004136d7c23 */ /* 0x100fe2000801087e */
[--C-:B------:R-:W-:Y:S01]  /*2760*/  FFMA.FTZ R106, R17, UR4, -R126.reuse ;  /* 0x00000004116a7c23 */ /* 0x100fe2000801087e */
[--C-:B------:R-:W-:Y:S01]  /*2770*/  FFMA.FTZ R105, R15, UR4, -R126.reuse ;  /* 0x000000040f697c23 */ /* 0x100fe2000801087e */
[--C-:B------:R-:W-:Y:S01]  /*2780*/  FFMA.FTZ R102, R45, UR4, -R126.reuse ;  /* 0x000000042d667c23 */ /* 0x100fe2000801087e */
[----:B------:R-:W-:Y:S01]  /*2790*/  MUFU.EX2 R111, R111 ;  /* 0x0000006f006f7308 */ /* 0x000fe20000000800 */
[--C-:B------:R-:W-:Y:S01]  /*27a0*/  FFMA.FTZ R103, R13, UR4, -R126.reuse ;  /* 0x000000040d677c23 */ /* 0x100fe2000801087e */
[--C-:B------:R-:W-:Y:S01]  /*27b0*/  FFMA.FTZ R114, R121, UR4, -R126.reuse ;  /* 0x0000000479727c23 */ /* 0x100fe2000801087e */
[--C-:B------:R-:W-:Y:S01]  /*27c0*/  FFMA.FTZ R116, R119, UR4, -R126.reuse ;  /* 0x0000000477747c23 */ /* 0x100fe2000801087e */
[--C-:B------:R-:W-:Y:S01]  /*27d0*/  FFMA.FTZ R115, R115, UR4, -R126.reuse ;  /* 0x0000000473737c23 */ /* 0x100fe2000801087e */
[--C-:B------:R-:W-:Y:S01]  /*27e0*/  FFMA.FTZ R117, R117, UR4, -R126.reuse ;  /* 0x0000000475757c23 */ /* 0x100fe2000801087e */
[--C-:B------:R-:W-:Y:S01]  /*27f0*/  FFMA.FTZ R127, R127, UR4, -R126.reuse ;  /* 0x000000047f7f7c23 */ /* 0x100fe2000801087e */
[----:B------:R-:W-:Y:S01]  /*2800*/  FFMA.FTZ R123, R123, UR4, -R126 ;  /* 0x000000047b7b7c23 */ /* 0x000fe2000801087e */
[----:B------:R-:W2:Y:S01]  /*2810*/  MUFU.EX2 R110, R110 ;  /* 0x0000006e006e7308 */ /* 0x000ea20000000800 */
[----:B-1----:R-:W-:-:S02]  /*2820*/  FMNMX.FTZ R3, R8, R3, !PT ;  /* 0x0000000308037209 */ /* 0x002fc40007810000 */
[----:B------:R-:W-:Y:S02]  /*2830*/  LDSM.16.MT88.4 R8, [R143+0x8800] ;  /* 0x008800008f08783b */ /* 0x000fe40000004200 */
[C---:B------:R-:W-:Y:S01]  /*2840*/  FSETP.NEU.FTZ.AND P1, PT, R3.reuse, -INF , PT ;  /* 0xff8000000300780b */ /* 0x040fe20003f3d000 */
[----:B------:R-:W-:Y:S02]  /*2850*/  FMUL.FTZ R29, R3, UR4 ;  /* 0x00000004031d7c20 */ /* 0x000fe40008410000 */
[----:B------:R-:W-:Y:S03]  /*2860*/  MUFU.EX2 R109, R109 ;  /* 0x0000006d006d7308 */ /* 0x000fe60000000800 */
[----:B------:R-:W-:Y:S02]  /*2870*/  FSEL R29, R29, RZ, P1 ;  /* 0x000000ff1d1d7208 */ /* 0x000fe40000800000 */
[----:B--2---:R-:W-:-:S03]  /*2880*/  F2FP.BF16.F32.PACK_AB R64, R110, R111 ;  /* 0x0000006f6e40723e */ /* 0x004fc600000010ff */
[----:B------:R-:W1:Y:S01]  /*2890*/  MUFU.EX2 R106, R106 ;  /* 0x0000006a006a7308 */ /* 0x000e620000000800 */
[--C-:B------:R-:W-:Y:S01]  /*28a0*/  FFMA.FTZ R113, R2, UR4, -R29.reuse ;  /* 0x0000000402717c23 */ /* 0x100fe2000801081d */
[--C-:B------:R-:W-:Y:S01]  /*28b0*/  FFMA.FTZ R112, R26, UR4, -R29.reuse ;  /* 0x000000041a707c23 */ /* 0x100fe2000801081d */
[--C-:B------:R-:W-:Y:S01]  /*28c0*/  FFMA.FTZ R108, R42, UR4, -R29.reuse ;  /* 0x000000042a6c7c23 */ /* 0x100fe2000801081d */
[--C-:B------:R-:W-:Y:S01]  /*28d0*/  FFMA.FTZ R107, R20, UR4, -R29.reuse ;  /* 0x00000004146b7c23 */ /* 0x100fe2000801081d */
[----:B------:R-:W2:Y:S01]  /*28e0*/  LDSM.16.MT88.4 R40, [R143+0xa000] ;  /* 0x00a000008f28783b */ /* 0x000ea20000004200 */
[--C-:B------:R-:W-:Y:S01]  /*28f0*/  FFMA.FTZ R2, R7, UR4, -R126.reuse ;  /* 0x0000000407027c23 */ /* 0x100fe2000801087e */
[--C-:B------:R-:W-:Y:S01]  /*2900*/  FFMA.FTZ R104, R18, UR4, -R29.reuse ;  /* 0x0000000412687c23 */ /* 0x100fe2000801081d */
[----:B------:R-:W-:Y:S01]  /*2910*/  MUFU.EX2 R113, R113 ;  /* 0x0000007100717308 */ /* 0x000fe20000000800 */
[----:B------:R-:W3:Y:S01]  /*2920*/  LDSM.16.MT88.4 R4, [R140+0xa000] ;  /* 0x00a000008c04783b */ /* 0x000ee20000004200 */
[--C-:B------:R-:W-:Y:S01]  /*2930*/  FFMA.FTZ R101, R16, UR4, -R29.reuse ;  /* 0x0000000410657c23 */ /* 0x100fe2000801081d */
[--C-:B------:R-:W-:Y:S01]  /*2940*/  FFMA.FTZ R35, R14, UR4, -R29.reuse ;  /* 0x000000040e237c23 */ /* 0x100fe2000801081d */
[--C-:B------:R-:W-:Y:S01]  /*2950*/  FFMA.FTZ R0, R12, UR4, -R29.reuse ;  /* 0x000000040c007c23 */ /* 0x100fe2000801081d */
[----:B------:R-:W4:Y:S01]  /*2960*/  LDSM.16.MT88.4 R16, [R141+0x8800] ;  /* 0x008800008d10783b */ /* 0x000f220000004200 */
[--C-:B------:R-:W-:Y:S01]  /*2970*/  FFMA.FTZ R118, R118, UR4, -R29.reuse ;  /* 0x0000000476767c23 */ /* 0x100fe2000801081d */
[--C-:B------:R-:W-:Y:S01]  /*2980*/  FFMA.FTZ R119, R130, UR4, -R29.reuse ;  /* 0x0000000482777c23 */ /* 0x100fe2000801081d */
[----:B------:R-:W5:Y:S01]  /*2990*/  MUFU.EX2 R112, R112 ;  /* 0x0000007000707308 */ /* 0x000f620000000800 */
[----:B-1----:R-:W-:Y:S01]  /*29a0*/  F2FP.BF16.F32.PACK_AB R66, R106, R109 ;  /* 0x0000006d6a42723e */ /* 0x002fe200000010ff */
[----:B------:R-:W1:Y:S01]  /*29b0*/  LDSM.16.MT88.4 R12, [R140+0x8800] ;  /* 0x008800008c0c783b */ /* 0x000e620000004200 */
[--C-:B------:R-:W-:Y:S01]  /*29c0*/  FFMA.FTZ R120, R120, UR4, -R29.reuse ;  /* 0x0000000478787c23 */ /* 0x100fe2000801081d */
[--C-:B------:R-:W-:Y:S01]  /*29d0*/  FFMA.FTZ R121, R128, UR4, -R29.reuse ;  /* 0x0000000480797c23 */ /* 0x100fe2000801081d */
[--C-:B------:R-:W-:Y:S01]  /*29e0*/  FFMA.FTZ R128, R125, UR4, -R126.reuse ;  /* 0x000000047d807c23 */ /* 0x100fe2000801087e */
[----:B------:R-:W1:Y:S01]  /*29f0*/  LDSM.16.MT88.4 R24, [R142+0x8800] ;  /* 0x008800008e18783b */ /* 0x000e620000004200 */
[--C-:B------:R-:W-:Y:S01]  /*2a00*/  FFMA.FTZ R125, R122, UR4, -R29.reuse ;  /* 0x000000047a7d7c23 */ /* 0x100fe2000801081d */
[----:B------:R-:W-:Y:S01]  /*2a10*/  MUFU.EX2 R108, R108 ;  /* 0x0000006c006c7308 */ /* 0x000fe20000000800 */
[----:B------:R-:W-:Y:S01]  /*2a20*/  FFMA.FTZ R126, R31, UR4, -R126 ;  /* 0x000000041f7e7c23 */ /* 0x000fe2000801087e */
[----:B------:R-:W-:Y:S01]  /*2a30*/  LDSM.16.MT88.4 R20, [R143+0xa800] ;  /* 0x00a800008f14783b */ /* 0x000fe20000004200 */
[--C-:B------:R-:W-:Y:S01]  /*2a40*/  FFMA.FTZ R124, R124, UR4, -R29.reuse ;  /* 0x000000047c7c7c23 */ /* 0x100fe2000801081d */
[--C-:B------:R-:W-:Y:S01]  /*2a50*/  FFMA.FTZ R122, R30, UR4, -R29.reuse ;  /* 0x000000041e7a7c23 */ /* 0x100fe2000801081d */
[----:B------:R-:W-:Y:S01]  /*2a60*/  FFMA.FTZ R129, R28, UR4, -R29 ;  /* 0x000000041c817c23 */ /* 0x000fe2000801081d */
[----:B------:R-:W-:Y:S01]  /*2a70*/  FADD.FTZ R110, R111, R110 ;  /* 0x0000006e6f6e7221 */ /* 0x000fe20000010000 */
[----:B------:R-:W-:Y:S01]  /*2a80*/  LDSM.16.MT88.4 R28, [R142+0x9800] ;  /* 0x009800008e1c783b */ /* 0x000fe20000004200 */
[----:B------:R-:W2:Y:S01]  /*2a90*/  MUFU.EX2 R107, R107 ;  /* 0x0000006b006b7308 */ /* 0x000ea20000000800 */
[----:B-----5:R-:W-:Y:S01]  /*2aa0*/  F2FP.BF16.F32.PACK_AB R65, R112, R113 ;  /* 0x000000717041723e */ /* 0x020fe200000010ff */
[----:B------:R-:W-:Y:S01]  /*2ab0*/  FADD.FTZ R113, R113, R112 ;  /* 0x0000007071717221 */ /* 0x000fe20000010000 */
[----:B------:R-:W-:-:S04]  /*2ac0*/  FADD.FTZ R109, R109, R110 ;  /* 0x0000006e6d6d7221 */ /* 0x000fc80000010000 */
[----:B------:R-:W-:Y:S01]  /*2ad0*/  FADD.FTZ R106, R106, R109 ;  /* 0x0000006d6a6a7221 */ /* 0x000fe20000010000 */
[----:B------:R-:W-:Y:S08]  /*2ae0*/  MUFU.EX2 R105, R105 ;  /* 0x0000006900697308 */ /* 0x000ff00000000800 */
[----:B------:R-:W5:Y:S01]  /*2af0*/  MUFU.EX2 R102, R102 ;  /* 0x0000006600667308 */ /* 0x000f620000000800 */
[----:B--2---:R-:W-:Y:S01]  /*2b00*/  F2FP.BF16.F32.PACK_AB R67, R107, R108 ;  /* 0x0000006c6b43723e */ /* 0x004fe200000010ff */
        /* <DEDUP_REMOVED lines=10> */
[----:B------:R-:W2:Y:S05]  /*2bb0*/  MUFU.EX2 R101, R101 ;  /* 0x0000006500657308 */ /* 0x000eaa0000000800 */
[C---:B------:R-:W-:Y:S03]  /*2bc0*/  HMMA.16816.F32.BF16 R36, R64.reuse, R40, RZ ;  /* 0x000000284024723c */ /* 0x040fe600000418ff */
[----:B------:R-:W-:Y:S03]  /*2bd0*/  MUFU.EX2 R35, R35 ;  /* 0x0000002300237308 */ /* 0x000fe60000000800 */
[C---:B------:R-:W-:Y:S05]  /*2be0*/  HMMA.16816.F32.BF16 R44, R64.reuse, R48, RZ ;  /* 0x00000030402c723c */ /* 0x040fea00000418ff */
[----:B------:R-:W4:Y:S01]  /*2bf0*/  MUFU.EX2 R0, R0 ;  /* 0x0000000000007308 */ /* 0x000f220000000800 */
[C---:B------:R-:W-:Y:S06]  /*2c00*/  HMMA.16816.F32.BF16 R52, R64.reuse, R56, RZ ;  /* 0x000000384034723c */ /* 0x040fec00000418ff */
[C---:B------:R-:W-:Y:S01]  /*2c10*/  HMMA.16816.F32.BF16 R84, R64.reuse, R86, RZ ;  /* 0x000000564054723c */ /* 0x040fe200000418ff */
[----:B------:R-:W-:Y:S05]  /*2c20*/  MUFU.EX2 R114, R114 ;  /* 0x0000007200727308 */ /* 0x000fea0000000800 */
[C---:B------:R-:W-:Y:S03]  /*2c30*/  HMMA.16816.F32.BF16 R76, R64.reuse, R78, RZ ;  /* 0x0000004e404c723c */ /* 0x040fe600000418ff */
[----:B------:R-:W1:Y:S03]  /*2c40*/  MUFU.EX2 R115, R115 ;  /* 0x0000007300737308 */ /* 0x000e660000000800 */
        /* <DEDUP_REMOVED lines=10> */
[----:B-----5:R-:W-:Y:S01]  /*2cf0*/  F2FP.BF16.F32.PACK_AB R4, R102, R105 ;  /* 0x000000696604723e */ /* 0x020fe200000010ff */
[----:B------:R-:W-:Y:S01]  /*2d00*/  FADD.FTZ R105, R105, R106 ;  /* 0x0000006a69697221 */ /* 0x000fe20000010000 */
[----:B--2---:R-:W-:Y:S01]  /*2d10*/  F2FP.BF16.F32.PACK_AB R5, R101, R104 ;  /* 0x000000686505723e */ /* 0x004fe200000010ff */
[----:B------:R-:W-:-:S02]  /*2d20*/  FADD.FTZ R104, R104, R107 ;  /* 0x0000006b68687221 */ /* 0x000fc40000010000 */
[----:B------:R-:W-:Y:S01]  /*2d30*/  FADD.FTZ R102, R102, R105 ;  /* 0x0000006966667221 */ /* 0x000fe20000010000 */
[----:B------:R-:W-:Y:S01]  /*2d40*/  F2FP.BF16.F32.PACK_AB R6, R2, R103 ;  /* 0x000000670206723e */ /* 0x000fe200000010ff */
[----:B------:R-:W-:Y:S01]  /*2d50*/  MUFU.EX2 R120, R120 ;  /* 0x0000007800787308 */ /* 0x000fe20000000800 */
[----:B----4-:R-:W-:Y:S01]  /*2d60*/  F2FP.BF16.F32.PACK_AB R7, R0, R35 ;  /* 0x000000230007723e */ /* 0x010fe200000010ff */
[----:B------:R-:W-:Y:S01]  /*2d70*/  FADD.FTZ R104, R101, R104 ;  /* 0x0000006865687221 */ /* 0x000fe20000010000 */
[----:B------:R-:W-:-:S03]  /*2d80*/  FADD.FTZ R103, R103, R102 ;  /* 0x0000006667677221 */ /* 0x000fc60000010000 */
[----:B------:R-:W-:Y:S01]  /*2d90*/  FADD.FTZ R35, R35, R104 ;  /* 0x0000006823237221 */ /* 0x000fe20000010000 */
[----:B------:R-:W-:Y:S01]  /*2da0*/  FADD.FTZ R103, R2, R103 ;  /* 0x0000006702677221 */ /* 0x000fe20000010000 */
[----:B------:R-:W-:Y:S01]  /*2db0*/  HMMA.16816.F32.BF16 R96, R4, R8, R96 ;  /* 0x000000080460723c */ /* 0x000fe20000041860 */
[----:B------:R-:W2:Y:S01]  /*2dc0*/  MUFU.EX2 R121, R121 ;  /* 0x0000007900797308 */ /* 0x000ea20000000800 */
[----:B------:R-:W-:-:S04]  /*2dd0*/  FADD.FTZ R35, R0, R35 ;  /* 0x0000002300237221 */ /* 0x000fc80000010000 */
[C---:B------:R-:W-:Y:S01]  /*2de0*/  HMMA.16816.F32.BF16 R92, R4.reuse, R10, R92 ;  /* 0x0000000a045c723c */ /* 0x040fe2000004185c */
[----:B------:R-:W4:Y:S02]  /*2df0*/  LDSM.16.MT88.4 R8, [R142+0xa800] ;  /* 0x00a800008e08783b */ /* 0x000f240000004200 */
[----:B------:R-:W-:Y:S03]  /*2e00*/  MUFU.EX2 R127, R127 ;  /* 0x0000007f007f7308 */ /* 0x000fe60000000800 */
[C---:B------:R-:W-:Y:S05]  /*2e10*/  HMMA.16816.F32.BF16 R80, R4.reuse, R16, R80 ;  /* 0x000000100450723c */ /* 0x040fea0000041850 */
[----:B------:R-:W5:Y:S01]  /*2e20*/  MUFU.EX2 R128, R128 ;  /* 0x0000008000807308 */ /* 0x000f620000000800 */
[C---:B------:R-:W-:Y:S01]  /*2e30*/  HMMA.16816.F32.BF16 R76, R4.reuse, R18, R76 ;  /* 0x00000012044c723c */ /* 0x040fe2000004184c */
[----:B------:R-:W3:Y:S05]  /*2e40*/  LDSM.16.MT88.4 R16, [R141+0xa800] ;  /* 0x00a800008d10783b */ /* 0x000eea0000004200 */
[C---:B-1----:R-:W-:Y:S01]  /*2e50*/  HMMA.16816.F32.BF16 R72, R4.reuse, R12, R72 ;  /* 0x0000000c0448723c */ /* 0x042fe20000041848 */
[----:B------:R-:W-:Y:S05]  /*2e60*/  MUFU.EX2 R123, R123 ;  /* 0x0000007b007b7308 */ /* 0x000fea0000000800 */
[C---:B------:R-:W-:Y:S01]  /*2e70*/  HMMA.16816.F32.BF16 R68, R4.reuse, R14, R68 ;  /* 0x0000000e0444723c */ /* 0x040fe20000041844 */
[----:B------:R-:W1:Y:S02]  /*2e80*/  LDSM.16.MT88.4 R12, [R140+0xa800] ;  /* 0x00a800008c0c783b */ /* 0x000e640000004200 */
[----:B------:R-:W-:Y:S03]  /*2e90*/  MUFU.EX2 R126, R126 ;  /* 0x0000007e007e7308 */ /* 0x000fe60000000800 */
[C---:B------:R-:W-:Y:S05]  /*2ea0*/  HMMA.16816.F32.BF16 R88, R4.reuse, R24, R88 ;  /* 0x000000180458723c */ /* 0x040fea0000041858 */
[----:B------:R-:W-:Y:S01]  /*2eb0*/  MUFU.EX2 R124, R124 ;  /* 0x0000007c007c7308 */ /* 0x000fe20000000800 */
[C---:B------:R-:W-:Y:S01]  /*2ec0*/  HMMA.16816.F32.BF16 R84, R4.reuse, R26, R84 ;  /* 0x0000001a0454723c */ /* 0x040fe20000041854 */
[----:B------:R-:W-:Y:S05]  /*2ed0*/  LDSM.16.MT88.4 R24, [R142+0x9000] ;  /* 0x009000008e18783b */ /* 0x000fea0000004200 */
[C---:B----4-:R-:W-:Y:S01]  /*2ee0*/  HMMA.16816.F32.BF16 R44, R4.reuse, R8, R44 ;  /* 0x00000008042c723c */ /* 0x050fe2000004182c */
[----:B------:R-:W4:Y:S05]  /*2ef0*/  MUFU.EX2 R125, R125 ;  /* 0x0000007d007d7308 */ /* 0x000f2a0000000800 */
[C---:B------:R-:W-:Y:S01]  /*2f00*/  HMMA.16816.F32.BF16 R48, R4.reuse, R10, R48 ;  /* 0x0000000a0430723c */ /* 0x040fe20000041830 */
[----:B------:R-:W5:Y:S02]  /*2f10*/  LDSM.16.MT88.4 R8, [R141+0x9000] ;  /* 0x009000008d08783b */ /* 0x000f640000004200 */
[----:B------:R-:W-:Y:S03]  /*2f20*/  MUFU.EX2 R122, R122 ;  /* 0x0000007a007a7308 */ /* 0x000fe60000000800 */
[C---:B------:R-:W-:Y:S05]  /*2f30*/  HMMA.16816.F32.BF16 R36, R4.reuse, R20, R36 ;  /* 0x000000140424723c */ /* 0x040fea0000041824 */
[----:B------:R-:W4:Y:S01]  /*2f40*/  MUFU.EX2 R129, R129 ;  /* 0x0000008100817308 */ /* 0x000f220000000800 */
[C---:B------:R-:W-:Y:S01]  /*2f50*/  HMMA.16816.F32.BF16 R40, R4.reuse, R22, R40 ;  /* 0x000000160428723c */ /* 0x040fe20000041828 */
[----:B------:R-:W4:Y:S05]  /*2f60*/  LDSM.16.MT88.4 R20, [R143+0x9000] ;  /* 0x009000008f14783b */ /* 0x000f2a0000004200 */
[C---:B---3--:R-:W-:Y:S06]  /*2f70*/  HMMA.16816.F32.BF16 R52, R4.reuse, R16, R52 ;  /* 0x000000100434723c */ /* 0x048fec0000041834 */
[C---:B------:R-:W-:Y:S01]  /*2f80*/  HMMA.16816.F32.BF16 R56, R4.reuse, R18, R56 ;  /* 0x000000120438723c */ /* 0x040fe20000041838 */
[----:B------:R-:W3:Y:S05]  /*2f90*/  LDSM.16.MT88.4 R16, [R140+0x9000] ;  /* 0x009000008c10783b */ /* 0x000eea0000004200 */
[C---:B-1----:R-:W-:Y:S06]  /*2fa0*/  HMMA.16816.F32.BF16 R60, R4.reuse, R12, R60 ;  /* 0x0000000c043c723c */ /* 0x042fec000004183c */
[----:B------:R-:W-:Y:S01]  /*2fb0*/  HMMA.16816.F32.BF16 R64, R4, R14, R64 ;  /* 0x0000000e0440723c */ /* 0x000fe20000041840 */
[----:B------:R-:W1:Y:S06]  /*2fc0*/  LDSM.16.MT88.4 R12, [R143+0xb000] ;  /* 0x00b000008f0c783b */ /* 0x000e6c0000004200 */
[----:B------:R-:W-:Y:S01]  /*2fd0*/  F2FP.BF16.F32.PACK_AB R4, R115, R114 ;  /* 0x000000727304723e */ /* 0x000fe200000010ff */
[----:B------:R-:W-:Y:S01]  /*2fe0*/  FADD.FTZ R114, R114, R103 ;  /* 0x0000006772727221 */ /* 0x000fe20000010000 */
[----:B------:R-:W-:Y:S01]  /*2ff0*/  F2FP.BF16.F32.PACK_AB R5, R119, R118 ;  /* 0x000000767705723e */ /* 0x000fe200000010ff */
[----:B------:R-:W-:Y:S01]  /*3000*/  FADD.FTZ R118, R118, R35 ;  /* 0x0000002376767221 */ /* 0x000fe20000010000 */
[----:B------:R-:W-:Y:S01]  /*3010*/  F2FP.BF16.F32.PACK_AB R6, R117, R116 ;  /* 0x000000747506723e */ /* 0x000fe200000010ff */
[----:B------:R-:W-:Y:S01]  /*3020*/  FADD.FTZ R115, R115, R114 ;  /* 0x0000007273737221 */ /* 0x000fe20000010000 */
[----:B--2---:R-:W-:Y:S01]  /*3030*/  F2FP.BF16.F32.PACK_AB R7, R121, R120 ;  /* 0x000000787907723e */ /* 0x004fe200000010ff */
[----:B------:R-:W-:-:S02]  /*3040*/  FADD.FTZ R119, R119, R118 ;  /* 0x0000007677777221 */ /* 0x000fc40000010000 */
[----:B------:R-:W-:Y:S02]  /*3050*/  FADD.FTZ R116, R116, R115 ;  /* 0x0000007374747221 */ /* 0x000fe40000010000 */
[----:B------:R-:W-:Y:S02]  /*3060*/  FADD.FTZ R120, R120, R119 ;  /* 0x0000007778787221 */ /* 0x000fe40000010000 */
[----:B-----5:R-:W-:Y:S01]  /*3070*/  HMMA.16816.F32.BF16 R80, R4, R8, R80 ;  /* 0x000000080450723c */ /* 0x020fe20000041850 */
[----:B------:R-:W-:Y:S01]  /*3080*/  FADD.FTZ R116, R117, R116 ;  /* 0x0000007475747221 */ /* 0x000fe20000010000 */
[----:B------:R-:W-:-:S04]  /*3090*/  FADD.FTZ R121, R121, R120 ;  /* 0x0000007879797221 */ /* 0x000fc80000010000 */
[C---:B------:R-:W-:Y:S01]  /*30a0*/  HMMA.16816.F32.BF16 R76, R4.reuse, R10, R76 ;  /* 0x0000000a044c723c */ /* 0x040fe2000004184c */
[----:B------:R-:W2:Y:S05]  /*30b0*/  LDSM.16.MT88.4 R8, [R141+0xb000] ;  /* 0x00b000008d08783b */ /* 0x000eaa0000004200 */
[C---:B----4-:R-:W-:Y:S06]  /*30c0*/  HMMA.16816.F32.BF16 R96, R4.reuse, R20, R96 ;  /* 0x000000140460723c */ /* 0x050fec0000041860 */
[C---:B------:R-:W-:Y:S01]  /*30d0*/  HMMA.16816.F32.BF16 R92, R4.reuse, R22, R92 ;  /* 0x00000016045c723c */ /* 0x040fe2000004185c */
[----:B------:R-:W4:Y:S05]  /*30e0*/  LDSM.16.MT88.4 R20, [R142+0xb000] ;  /* 0x00b000008e14783b */ /* 0x000f2a0000004200 */
[C---:B---3--:R-:W-:Y:S06]  /*30f0*/  HMMA.16816.F32.BF16 R72, R4.reuse, R16, R72 ;  /* 0x000000100448723c */ /* 0x048fec0000041848 */
[C---:B------:R-:W-:Y:S01]  /*3100*/  HMMA.16816.F32.BF16 R68, R4.reuse, R18, R68 ;  /* 0x000000120444723c */ /* 0x040fe20000041844 */
[----:B------:R-:W3:Y:S05]  /*3110*/  LDSM.16.MT88.4 R16, [R140+0xb000] ;  /* 0x00b000008c10783b */ /* 0x000eea0000004200 */
[C---:B-1----:R-:W-:Y:S06]  /*3120*/  HMMA.16816.F32.BF16 R36, R4.reuse, R12, R36 ;  /* 0x0000000c0424723c */ /* 0x042fec0000041824 */
[C---:B------:R-:W-:Y:S01]  /*3130*/  HMMA.16816.F32.BF16 R40, R4.reuse, R14, R40 ;  /* 0x0000000e0428723c */ /* 0x040fe20000041828 */
[----:B------:R-:W1:Y:S05]  /*3140*/  LDSM.16.MT88.4 R12, [R143+0x9800] ;  /* 0x009800008f0c783b */ /* 0x000e6a0000004200 */
[C---:B--2---:R-:W-:Y:S06]  /*3150*/  HMMA.16816.F32.BF16 R52, R4.reuse, R8, R52 ;  /* 0x000000080434723c */ /* 0x044fec0000041834 */
[C---:B------:R-:W-:Y:S01]  /*3160*/  HMMA.16816.F32.BF16 R56, R4.reuse, R10, R56 ;  /* 0x0000000a0438723c */ /* 0x040fe20000041838 */
[----:B------:R-:W2:Y:S05]  /*3170*/  LDSM.16.MT88.4 R8, [R140+0x9800] ;  /* 0x009800008c08783b */ /* 0x000eaa0000004200 */
[C---:B------:R-:W-:Y:S06]  /*3180*/  HMMA.16816.F32.BF16 R88, R4.reuse, R24, R88 ;  /* 0x000000180458723c */ /* 0x040fec0000041858 */
[C---:B------:R-:W-:Y:S01]  /*3190*/  HMMA.16816.F32.BF16 R84, R4.reuse, R26, R84 ;  /* 0x0000001a0454723c */ /* 0x040fe20000041854 */
[----:B------:R-:W5:Y:S05]  /*31a0*/  LDSM.16.MT88.4 R24, [R141+0x9800] ;  /* 0x009800008d18783b */ /* 0x000f6a0000004200 */
[C---:B----4-:R-:W-:Y:S06]  /*31b0*/  HMMA.16816.F32.BF16 R44, R4.reuse, R20, R44 ;  /* 0x00000014042c723c */ /* 0x050fec000004182c */
[C---:B------:R-:W-:Y:S01]  /*31c0*/  HMMA.16816.F32.BF16 R48, R4.reuse, R22, R48 ;  /* 0x000000160430723c */ /* 0x040fe20000041830 */
[----:B------:R-:W4:Y:S05]  /*31d0*/  LDSM.16.MT88.4 R20, [R143+0xb800] ;  /* 0x00b800008f14783b */ /* 0x000f2a0000004200 */
        /* <DEDUP_REMOVED lines=13> */
[----:B-1----:R-:W-:Y:S01]  /*32b0*/  HMMA.16816.F32.BF16 R96, R4, R12, R96 ;  /* 0x0000000c0460723c */ /* 0x002fe20000041860 */
[----:B------:R-:W-:Y:S01]  /*32c0*/  FADD.FTZ R167, R126, R123 ;  /* 0x0000007b7ea77221 */ /* 0x000fe20000010000 */
[----:B------:R-:W-:-:S04]  /*32d0*/  FADD.FTZ R166, R129, R122 ;  /* 0x0000007a81a67221 */ /* 0x000fc80000010000 */
[C---:B------:R-:W-:Y:S01]  /*32e0*/  HMMA.16816.F32.BF16 R92, R4.reuse, R14, R92 ;  /* 0x0000000e045c723c */ /* 0x040fe2000004185c */
[----:B------:R-:W1:Y:S05]  /*32f0*/  LDSM.16.MT88.4 R12, [R141+0xb800] ;  /* 0x00b800008d0c783b */ /* 0x000e6a0000004200 */
[C---:B--2---:R-:W-:Y:S06]  /*3300*/  HMMA.16816.F32.BF16 R72, R4.reuse, R8, R72 ;  /* 0x000000080448723c */ /* 0x044fec0000041848 */
[C---:B------:R-:W-:Y:S01]  /*3310*/  HMMA.16816.F32.BF16 R68, R4.reuse, R10, R68 ;  /* 0x0000000a0444723c */ /* 0x040fe20000041844 */
[----:B------:R-:W2:Y:S05]  /*3320*/  LDSM.16.MT88.4 R8, [R140+0xb800] ;  /* 0x00b800008c08783b */ /* 0x000eaa0000004200 */
[C---:B------:R-:W-:Y:S06]  /*3330*/  HMMA.16816.F32.BF16 R88, R4.reuse, R28, R88 ;  /* 0x0000001c0458723c */ /* 0x040fec0000041858 */
[C---:B------:R-:W-:Y:S06]  /*3340*/  HMMA.16816.F32.BF16 R84, R4.reuse, R30, R84 ;  /* 0x0000001e0454723c */ /* 0x040fec0000041854 */
[C---:B-----5:R-:W-:Y:S06]  /*3350*/  HMMA.16816.F32.BF16 R80, R4.reuse, R24, R80 ;  /* 0x000000180450723c */ /* 0x060fec0000041850 */
[C---:B------:R-:W-:Y:S06]  /*3360*/  HMMA.16816.F32.BF16 R76, R4.reuse, R26, R76 ;  /* 0x0000001a044c723c */ /* 0x040fec000004184c */
[C---:B----4-:R-:W-:Y:S06]  /*3370*/  HMMA.16816.F32.BF16 R36, R4.reuse, R20, R36 ;  /* 0x000000140424723c */ /* 0x050fec0000041824 */
[C---:B------:R-:W-:Y:S06]  /*3380*/  HMMA.16816.F32.BF16 R40, R4.reuse, R22, R40 ;  /* 0x000000160428723c */ /* 0x040fec0000041828 */
[C---:B---3--:R-:W-:Y:S06]  /*3390*/  HMMA.16816.F32.BF16 R44, R4.reuse, R16, R44 ;  /* 0x00000010042c723c */ /* 0x048fec000004182c */
[C---:B------:R-:W-:Y:S06]  /*33a0*/  HMMA.16816.F32.BF16 R48, R4.reuse, R18, R48 ;  /* 0x000000120430723c */ /* 0x040fec0000041830 */
[C---:B-1----:R-:W-:Y:S06]  /*33b0*/  HMMA.16816.F32.BF16 R52, R4.reuse, R12, R52 ;  /* 0x0000000c0434723c */ /* 0x042fec0000041834 */
[C---:B------:R-:W-:Y:S06]  /*33c0*/  HMMA.16816.F32.BF16 R56, R4.reuse, R14, R56 ;  /* 0x0000000e0438723c */ /* 0x040fec0000041838 */
[C---:B--2---:R-:W-:Y:S06]  /*33d0*/  HMMA.16816.F32.BF16 R60, R4.reuse, R8, R60 ;  /* 0x00000008043c723c */ /* 0x044fec000004183c */
[----:B------:R-:W-:Y:S01]  /*33e0*/  HMMA.16816.F32.BF16 R64, R4, R10, R64 ;  /* 0x0000000a0440723c */ /* 0x000fe20000041840 */
[----:B------:R-:W-:-:S08]  /*33f0*/  NOP ;  /* 0x0000000000007918 */ /* 0x000fd00000000000 */
[----:B------:R-:W-:-:S15]  /*3400*/  @!P0 BRA `(.L_x_599) ;  /* 0x0000002000e88947 */ /* 0x000fde0003800000 */
[----:B------:R-:W-:Y:S01]  /*3410*/  IADD3 R164, R32, -0x2, RZ ;  /* 0xfffffffe20a47810 */ /* 0x000fe20007ffe0ff */
[----:B------:R-:W-:Y:S01]  /*3420*/  ULDC UR5, c[0x0][0x39c] ;  /* 0x0000e70000057ab9 */ /* 0x000fe20000000800 */
[----:B------:R-:W-:Y:S01]  /*3430*/  MOV R0, R3 ;  /* 0x0000000300007202 */ /* 0x000fe20000000f00 */
[----:B------:R-:W-:Y:S01]  /*3440*/  ULDC UR4, c[0x0][0x2ec] ;  /* 0x0000bb0000047ab9 */ /* 0x000fe20000000800 */
[----:B------:R-:W-:Y:S01]  /*3450*/  MOV R103, R100 ;  /* 0x0000006400677202 */ /* 0x000fe20000000f00 */
[----:B------:R-:W-:Y:S01]  /*3460*/  ULDC.64 UR10, c[0x0][0x220] ;  /* 0x00008800000a7ab9 */ /* 0x000fe20000000a00 */
[----:B------:R-:W-:Y:S01]  /*3470*/  ULDC.64 UR12, c[0x0][0x250] ;  /* 0x00009400000c7ab9 */ /* 0x000fe20000000a00 */
[----:B------:R-:W-:Y:S01]  /*3480*/  ULDC.64 UR6, c[0x0][0x218] ;  /* 0x0000860000067ab9 */ /* 0x000fe20000000a00 */
[----:B------:R-:W-:Y:S01]  /*3490*/  ULDC.64 UR8, c[0x0][0x248] ;  /* 0x0000920000087ab9 */ /* 0x000fe20000000a00 */
[----:B------:R-:W-:Y:S05]  /*34a0*/  BRA `(.L_x_600) ;  /* 0x0000000000747947 */ /* 0x000fea0003800000 */
.L_x_602:
        /* <DEDUP_REMOVED lines=29> */
.L_x_600:
        /* <DEDUP_REMOVED lines=19> */
[----:B------:R-:W-:Y:S03]  /*37b0*/  IADD3.X R3, R101, UR22, RZ, P1, !PT ;  /* 0x0000001665037c10 */ /* 0x000fe60008ffe4ff */
[----:B------:R-:W-:Y:S01]  /*37c0*/  LDGSTS.E.BYPASS.LTC128B.128 [R152+0xa000], desc[UR16][R168.64+0x80] ;  /* 0x0a000080a8987fae */ /* 0x000fe2000b901d50 */
[----:B------:R-:W-:Y:S05]  /*37d0*/  IADD3.X R171, R3, UR22, RZ, P0, !PT ;  /* 0x0000001603ab7c10 */ /* 0x000fea00087fe4ff */
[----:B------:R-:W-:Y:S01]  /*37e0*/  LDGSTS.E.BYPASS.LTC128B.128 [R152+0x8800], desc[UR16][R100.64] ;  /* 0x0880000064987fae */ /* 0x000fe2000b901d50 */
[----:B------:R-:W-:Y:S05]  /*37f0*/  ISETP.GT.AND P0, PT, R164, RZ, PT ;  /* 0x000000ffa400720c */ /* 0x000fea0003f04270 */
[----:B------:R-:W-:Y:S06]  /*3800*/  LDGSTS.E.BYPASS.LTC128B.128 [R152+0xa800], desc[UR16][R100.64+0x80] ;  /* 0x0a80008064987fae */ /* 0x000fec000b901d50 */
[----:B------:R-:W-:Y:S06]  /*3810*/  LDGSTS.E.BYPASS.LTC128B.128 [R152+0x9000], desc[UR16][R2.64] ;  /* 0x0900000002987fae */ /* 0x000fec000b901d50 */
[----:B------:R1:W-:Y:S06]  /*3820*/  LDGSTS.E.BYPASS.LTC128B.128 [R152+0xb000], desc[UR16][R2.64+0x80] ;  /* 0x0b00008002987fae */ /* 0x0003ec000b901d50 */
[----:B------:R-:W-:Y:S06]  /*3830*/  LDGSTS.E.BYPASS.LTC128B.128 [R152+0x9800], desc[UR16][R170.64] ;  /* 0x09800000aa987fae */ /* 0x000fec000b901d50 */
[----:B------:R2:W-:Y:S06]  /*3840*/  LDGSTS.E.BYPASS.LTC128B.128 [R152+0xb800], desc[UR16][R170.64+0x80] ;  /* 0x0b800080aa987fae */ /* 0x0005ec000b901d50 */
[----:B------:R-:W-:Y:S06]  /*3850*/  LDSM.16.M88.4 R104, [R150] ;  /* 0x000000009668783b */ /* 0x000fec0000000200 */
[----:B------:R-:W3:Y:S06]  /*3860*/  LDSM.16.M88.4 R108, [R149] ;  /* 0x00000000956c783b */ /* 0x000eec0000000200 */
[----:B------:R-:W4:Y:S06]  /*3870*/  LDSM.16.M88.4 R112, [R149+0x800] ;  /* 0x000800009570783b */ /* 0x000f2c0000000200 */
[----:B------:R-:W5:Y:S06]  /*3880*/  LDSM.16.M88.4 R116, [R149+0x1000] ;  /* 0x001000009574783b */ /* 0x000f6c0000000200 */
[----:B------:R-:W1:Y:S06]  /*3890*/  LDSM.16.M88.4 R120, [R149+0x1800] ;  /* 0x001800009578783b */ /* 0x000e6c0000000200 */
[----:B------:R-:W0:Y:S06]  /*38a0*/  LDGDEPBAR ;  /* 0x00000000000079af */ /* 0x000e2c0000000000 */
[----:B------:R-:W-:Y:S06]  /*38b0*/  LDSM.16.M88.4 R124, [R148] ;  /* 0x00000000947c783b */ /* 0x000fec0000000200 */
[----:B------:R-:W2:Y:S01]  /*38c0*/  LDSM.16.M88.4 R128, [R147] ;  /* 0x000000009380783b */ /* 0x000ea20000000200 */
[C---:B---3--:R-:W-:Y:S06]  /*38d0*/  HMMA.16816.F32.BF16 R4, R104.reuse, R108, RZ ;  /* 0x0000006c6804723c */ /* 0x048fec00000418ff */
[C---:B------:R-:W-:Y:S01]  /*38e0*/  HMMA.16816.F32.BF16 R8, R104.reuse, R110, RZ ;  /* 0x0000006e6808723c */ /* 0x040fe200000418ff */
[----:B------:R-:W3:Y:S05]  /*38f0*/  LDSM.16.M88.4 R108, [R139] ;  /* 0x000000008b6c783b */ /* 0x000eea0000000200 */
[C---:B----4-:R-:W-:Y:S06]  /*3900*/  HMMA.16816.F32.BF16 R12, R104.reuse, R112, RZ ;  /* 0x00000070680c723c */ /* 0x050fec00000418ff */
[C---:B------:R-:W-:Y:S01]  /*3910*/  HMMA.16816.F32.BF16 R16, R104.reuse, R114, RZ ;  /* 0x000000726810723c */ /* 0x040fe200000418ff */
[----:B------:R-:W4:Y:S05]  /*3920*/  LDSM.16.M88.4 R112, [R138] ;  /* 0x000000008a70783b */ /* 0x000f2a0000000200 */
[C---:B-----5:R-:W-:Y:S06]  /*3930*/  HMMA.16816.F32.BF16 R20, R104.reuse, R116, RZ ;  /* 0x000000746814723c */ /* 0x060fec00000418ff */
[C---:B------:R-:W-:Y:S01]  /*3940*/  HMMA.16816.F32.BF16 R24, R104.reuse, R118, RZ ;  /* 0x000000766818723c */ /* 0x040fe200000418ff */
[----:B------:R-:W5:Y:S05]  /*3950*/  LDSM.16.M88.4 R116, [R137] ;  /* 0x000000008974783b */ /* 0x000f6a0000000200 */
[C---:B-1----:R-:W-:Y:S06]  /*3960*/  HMMA.16816.F32.BF16 R28, R104.reuse, R120, RZ ;  /* 0x00000078681c723c */ /* 0x042fec00000418ff */
[----:B------:R-:W-:Y:S01]  /*3970*/  HMMA.16816.F32.BF16 R32, R104, R122, RZ ;  /* 0x0000007a6820723c */ /* 0x000fe200000418ff */
[----:B------:R-:W-:Y:S05]  /*3980*/  LDSM.16.M88.4 R104, [R146] ;  /* 0x000000009268783b */ /* 0x000fea0000000200 */
[C---:B--2---:R-:W-:Y:S01]  /*3990*/  HMMA.16816.F32.BF16 R4, R124.reuse, R128, R4 ;  /* 0x000000807c04723c */ /* 0x044fe20000041804 */
[----:B------:R-:W1:Y:S05]  /*39a0*/  LDSM.16.M88.4 R120, [R145] ;  /* 0x000000009178783b */ /* 0x000e6a0000000200 */
[C---:B------:R-:W-:Y:S01]  /*39b0*/  HMMA.16816.F32.BF16 R8, R124.reuse, R130, R8 ;  /* 0x000000827c08723c */ /* 0x040fe20000041808 */
[----:B------:R-:W2:Y:S05]  /*39c0*/  LDSM.16.M88.4 R128, [R145+0x800] ;  /* 0x000800009180783b */ /* 0x000eaa0000000200 */
[C---:B---3--:R-:W-:Y:S06]  /*39d0*/  HMMA.16816.F32.BF16 R12, R124.reuse, R108, R12 ;  /* 0x0000006c7c0c723c */ /* 0x048fec000004180c */
[C---:B------:R-:W-:Y:S01]  /*39e0*/  HMMA.16816.F32.BF16 R16, R124.reuse, R110, R16 ;  /* 0x0000006e7c10723c */ /* 0x040fe20000041810 */
[----:B------:R-:W3:Y:S05]  /*39f0*/  LDSM.16.M88.4 R108, [R145+0x1000] ;  /* 0x00100000916c783b */ /* 0x000eea0000000200 */
[C---:B----4-:R-:W-:Y:S06]  /*3a00*/  HMMA.16816.F32.BF16 R20, R124.reuse, R112, R20 ;  /* 0x000000707c14723c */ /* 0x050fec0000041814 */
[C---:B------:R-:W-:Y:S01]  /*3a10*/  HMMA.16816.F32.BF16 R24, R124.reuse, R114, R24 ;  /* 0x000000727c18723c */ /* 0x040fe20000041818 */
[----:B------:R-:W4:Y:S05]  /*3a20*/  LDSM.16.M88.4 R112, [R145+0x1800] ;  /* 0x001800009170783b */ /* 0x000f2a0000000200 */
[C---:B-----5:R-:W-:Y:S06]  /*3a30*/  HMMA.16816.F32.BF16 R28, R124.reuse, R116, R28 ;  /* 0x000000747c1c723c */ /* 0x060fec000004181c */
[----:B------:R-:W-:Y:S01]  /*3a40*/  HMMA.16816.F32.BF16 R32, R124, R118, R32 ;  /* 0x000000767c20723c */ /* 0x000fe20000041820 */
[----:B------:R-:W-:Y:S05]  /*3a50*/  LDSM.16.M88.4 R116, [R144] ;  /* 0x000000009074783b */ /* 0x000fea0000000200 */
[C---:B-1----:R-:W-:Y:S01]  /*3a60*/  HMMA.16816.F32.BF16 R4, R104.reuse, R120, R4 ;  /* 0x000000786804723c */ /* 0x042fe20000041804 */
[----:B------:R-:W1:Y:S05]  /*3a70*/  LDSM.16.M88.4 R124, [R136] ;  /* 0x00000000887c783b */ /* 0x000e6a0000000200 */
[C---:B------:R-:W-:Y:S01]  /*3a80*/  HMMA.16816.F32.BF16 R8, R104.reuse, R122, R8 ;  /* 0x0000007a6808723c */ /* 0x040fe20000041808 */
[----:B------:R-:W5:Y:S05]  /*3a90*/  LDSM.16.M88.4 R120, [R136+0x800] ;  /* 0x000800008878783b */ /* 0x000f6a0000000200 */
[C---:B--2---:R-:W-:Y:S06]  /*3aa0*/  HMMA.16816.F32.BF16 R12, R104.reuse, R128, R12 ;  /* 0x00000080680c723c */ /* 0x044fec000004180c */
[C---:B------:R-:W-:Y:S01]  /*3ab0*/  HMMA.16816.F32.BF16 R16, R104.reuse, R130, R16 ;  /* 0x000000826810723c */ /* 0x040fe20000041810 */
[----:B------:R-:W2:Y:S05]  /*3ac0*/  LDSM.16.M88.4 R128, [R136+0x1000] ;  /* 0x001000008880783b */ /* 0x000eaa0000000200 */
[C---:B---3--:R-:W-:Y:S06]  /*3ad0*/  HMMA.16816.F32.BF16 R20, R104.reuse, R108, R20 ;  /* 0x0000006c6814723c */ /* 0x048fec0000041814 */
[C---:B------:R-:W-:Y:S01]  /*3ae0*/  HMMA.16816.F32.BF16 R24, R104.reuse, R110, R24 ;  /* 0x0000006e6818723c */ /* 0x040fe20000041818 */
[----:B------:R-:W-:Y:S05]  /*3af0*/  LDSM.16.M88.4 R108, [R150+0x2000] ;  /* 0x00200000966c783b */ /* 0x000fea0000000200 */
[C---:B----4-:R-:W-:Y:S06]  /*3b00*/  HMMA.16816.F32.BF16 R28, R104.reuse, R112, R28 ;  /* 0x00000070681c723c */ /* 0x050fec000004181c */
[----:B------:R-:W-:Y:S01]  /*3b10*/  HMMA.16816.F32.BF16 R32, R104, R114, R32 ;  /* 0x000000726820723c */ /* 0x000fe20000041820 */
[----:B------:R-:W3:Y:S05]  /*3b20*/  LDSM.16.M88.4 R104, [R136+0x1800] ;  /* 0x001800008868783b */ /* 0x000eea0000000200 */
[C---:B-1----:R-:W-:Y:S01]  /*3b30*/  HMMA.16816.F32.BF16 R4, R116.reuse, R124, R4 ;  /* 0x0000007c7404723c */ /* 0x042fe20000041804 */
[----:B------:R-:W1:Y:S05]  /*3b40*/  LDSM.16.M88.4 R112, [R149+0x2000] ;  /* 0x002000009570783b */ /* 0x000e6a0000000200 */
[C---:B------:R-:W-:Y:S01]  /*3b50*/  HMMA.16816.F32.BF16 R8, R116.reuse, R126, R8 ;  /* 0x0000007e7408723c */ /* 0x040fe20000041808 */
[----:B------:R-:W4:Y:S05]  /*3b60*/  LDSM.16.M88.4 R124, [R149+0x2800] ;  /* 0x00280000957c783b */ /* 0x000f2a0000000200 */
[C---:B-----5:R-:W-:Y:S06]  /*3b70*/  HMMA.16816.F32.BF16 R12, R116.reuse, R120, R12 ;  /* 0x00000078740c723c */ /* 0x060fec000004180c */
[C---:B------:R-:W-:Y:S01]  /*3b80*/  HMMA.16816.F32.BF16 R16, R116.reuse, R122, R16 ;  /* 0x0000007a7410723c */ /* 0x040fe20000041810 */
[----:B------:R-:W5:Y:S05]  /*3b90*/  LDSM.16.M88.4 R120, [R149+0x3000] ;  /* 0x003000009578783b */ /* 0x000f6a0000000200 */
[C---:B--2---:R-:W-:Y:S06]  /*3ba0*/  HMMA.16816.F32.BF16 R20, R116.reuse, R128, R20 ;  /* 0x000000807414723c */ /* 0x044fec0000041814 */
[C---:B------:R-:W-:Y:S01]  /*3bb0*/  HMMA.16816.F32.BF16 R24, R116.reuse, R130, R24 ;  /* 0x000000827418723c */ /* 0x040fe20000041818 */
[----:B------:R-:W2:Y:S05]  /*3bc0*/  LDSM.16.M88.4 R128, [R149+0x3800] ;  /* 0x003800009580783b */ /* 0x000eaa0000000200 */
[C---:B---3--:R-:W-:Y:S06]  /*3bd0*/  HMMA.16816.F32.BF16 R28, R116.reuse, R104, R28 ;  /* 0x00000068741c723c */ /* 0x048fec000004181c */
[----:B------:R-:W-:Y:S01]  /*3be0*/  HMMA.16816.F32.BF16 R32, R116, R106, R32 ;  /* 0x0000006a7420723c */ /* 0x000fe20000041820 */
[----:B------:R-:W-:Y:S05]  /*3bf0*/  LDSM.16.M88.4 R104, [R148+0x2000] ;  /* 0x002000009468783b */ /* 0x000fea0000000200 */
[C---:B-1----:R-:W-:Y:S01]  /*3c00*/  HMMA.16816.F32.BF16 R4, R108.reuse, R112, R4 ;  /* 0x000000706c04723c */ /* 0x042fe20000041804 */
[----:B------:R-:W-:Y:S05]  /*3c10*/  LDSM.16.M88.4 R116, [R134] ;  /* 0x000000008674783b */ /* 0x000fea0000000200 */
[C---:B------:R-:W-:Y:S01]  /*3c20*/  HMMA.16816.F32.BF16 R8, R108.reuse, R114, R8 ;  /* 0x000000726c08723c */ /* 0x040fe20000041808 */
[----:B------:R-:W1:Y:S05]  /*3c30*/  LDSM.16.M88.4 R112, [R135] ;  /* 0x000000008770783b */ /* 0x000e6a0000000200 */
[C---:B----4-:R-:W-:Y:S06]  /*3c40*/  HMMA.16816.F32.BF16 R12, R108.reuse, R124, R12 ;  /* 0x0000007c6c0c723c */ /* 0x050fec000004180c */
[C---:B------:R-:W-:Y:S01]  /*3c50*/  HMMA.16816.F32.BF16 R16, R108.reuse, R126, R16 ;  /* 0x0000007e6c10723c */ /* 0x040fe20000041810 */
[----:B------:R-:W3:Y:S05]  /*3c60*/  LDSM.16.M88.4 R124, [R133] ;  /* 0x00000000857c783b */ /* 0x000eea0000000200 */
[C---:B-----5:R-:W-:Y:S06]  /*3c70*/  HMMA.16816.F32.BF16 R20, R108.reuse, R120, R20 ;  /* 0x000000786c14723c */ /* 0x060fec0000041814 */
[C---:B------:R-:W-:Y:S01]  /*3c80*/  HMMA.16816.F32.BF16 R24, R108.reuse, R122, R24 ;  /* 0x0000007a6c18723c */ /* 0x040fe20000041818 */
[----:B------:R-:W4:Y:S05]  /*3c90*/  LDSM.16.M88.4 R120, [R132] ;  /* 0x000000008478783b */ /* 0x000f2a0000000200 */
[C---:B--2---:R-:W-:Y:S06]  /*3ca0*/  HMMA.16816.F32.BF16 R28, R108.reuse, R128, R28 ;  /* 0x000000806c1c723c */ /* 0x044fec000004181c */
[----:B------:R-:W-:Y:S01]  /*3cb0*/  HMMA.16816.F32.BF16 R32, R108, R130, R32 ;  /* 0x000000826c20723c */ /* 0x000fe20000041820 */
[----:B------:R-:W-:Y:S05]  /*3cc0*/  LDSM.16.M88.4 R108, [R146+0x2000] ;  /* 0x00200000926c783b */ /* 0x000fea0000000200 */
[C---:B-1----:R-:W-:Y:S01]  /*3cd0*/  HMMA.16816.F32.BF16 R4, R104.reuse, R112, R4 ;  /* 0x000000706804723c */ /* 0x042fe20000041804 */
[----:B------:R-:W1:Y:S05]  /*3ce0*/  LDSM.16.M88.4 R128, [R145+0x2000] ;  /* 0x002000009180783b */ /* 0x000e6a0000000200 */
[C---:B------:R-:W-:Y:S01]  /*3cf0*/  HMMA.16816.F32.BF16 R8, R104.reuse, R114, R8 ;  /* 0x000000726808723c */ /* 0x040fe20000041808 */
[----:B------:R-:W2:Y:S05]  /*3d00*/  LDSM.16.M88.4 R112, [R145+0x2800] ;  /* 0x002800009170783b */ /* 0x000eaa0000000200 */
[C---:B------:R-:W-:Y:S06]  /*3d10*/  HMMA.16816.F32.BF16 R12, R104.reuse, R116, R12 ;  /* 0x00000074680c723c */ /* 0x040fec000004180c */
[C---:B------:R-:W-:Y:S01]  /*3d20*/  HMMA.16816.F32.BF16 R16, R104.reuse, R118, R16 ;  /* 0x000000766810723c */ /* 0x040fe20000041810 */
[----:B------:R-:W5:Y:S05]  /*3d30*/  LDSM.16.M88.4 R116, [R145+0x3000] ;  /* 0x003000009174783b */ /* 0x000f6a0000000200 */
        /* <DEDUP_REMOVED lines=8> */
[C---:B------:R-:W-:Y:S06]  /*3dc0*/  HMMA.16816.F32.BF16 R8, R108.reuse, R130, R8 ;  /* 0x000000826c08723c */ /* 0x040fec0000041808 */
[C---:B--2---:R-:W-:Y:S06]  /*3dd0*/  HMMA.16816.F32.BF16 R12, R108.reuse, R112, R12 ;  /* 0x000000706c0c723c */ /* 0x044fec000004180c */
[C---:B------:R-:W-:Y:S06]  /*3de0*/  HMMA.16816.F32.BF16 R16, R108.reuse, R114, R16 ;  /* 0x000000726c10723c */ /* 0x040fec0000041810 */
[C---:B-----5:R-:W-:Y:S06]  /*3df0*/  HMMA.16816.F32.BF16 R20, R108.reuse, R116, R20 ;  /* 0x000000746c14723c */ /* 0x060fec0000041814 */
[C---:B------:R-:W-:Y:S06]  /*3e00*/  HMMA.16816.F32.BF16 R24, R108.reuse, R118, R24 ;  /* 0x000000766c18723c */ /* 0x040fec0000041818 */
[C---:B---3--:R-:W-:Y:S06]  /*3e10*/  HMMA.16816.F32.BF16 R28, R108.reuse, R104, R28 ;  /* 0x000000686c1c723c */ /* 0x048fec000004181c */
[----:B------:R-:W-:Y:S01]  /*3e20*/  HMMA.16816.F32.BF16 R32, R108, R106, R32 ;  /* 0x0000006a6c20723c */ /* 0x000fe20000041820 */
[----:B------:R-:W2:Y:S05]  /*3e30*/  LDSM.16.M88.4 R104, [R136+0x2800] ;  /* 0x002800008868783b */ /* 0x000eaa0000000200 */
[C---:B-1----:R-:W-:Y:S01]  /*3e40*/  HMMA.16816.F32.BF16 R4, R120.reuse, R124, R4 ;  /* 0x0000007c7804723c */ /* 0x042fe20000041804 */
[----:B------:R-:W1:Y:S05]  /*3e50*/  LDSM.16.M88.4 R108, [R136+0x3000] ;  /* 0x00300000886c783b */ /* 0x000e6a0000000200 */
[C---:B------:R-:W-:Y:S11]  /*3e60*/  HMMA.16816.F32.BF16 R8, R120.reuse, R126, R8 ;  /* 0x0000007e7808723c */ /* 0x040ff60000041808 */
[----:B------:R-:W-:Y:S07]  /*3e70*/  @!UPT UIADD3 URZ, URZ, URZ, URZ ;  /* 0x0000003f3f3ff290 */ /* 0x000fee000fffe03f */
[----:B------:R-:W-:Y:S01]  /*3e80*/  FMUL.FTZ R192, R4, UR5 ;  /* 0x0000000504c07c20 */ /* 0x000fe20008410000 */
[----:B------:R-:W-:Y:S01]  /*3e90*/  FMUL.FTZ R191, R6, UR5 ;  /* 0x0000000506bf7c20 */ /* 0x000fe20008410000 */
[----:B------:R-:W-:Y:S01]  /*3ea0*/  FMUL.FTZ R190, R5, UR5 ;  /* 0x0000000505be7c20 */ /* 0x000fe20008410000 */
[----:B------:R-:W-:Y:S03]  /*3eb0*/  FMUL.FTZ R193, R7, UR5 ;  /* 0x0000000507c17c20 */ /* 0x000fe60008410000 */
[----:B------:R-:W3:Y:S01]  /*3ec0*/  MUFU.TANH R192, R192 ;  /* 0x000000c000c07308 */ /* 0x000ee20000002400 */
[----:B------:R-:W-:Y:S01]  /*3ed0*/  FMUL.FTZ R196, R8, UR5 ;  /* 0x0000000508c47c20 */ /* 0x000fe20008410000 */
[----:B------:R-:W-:Y:S01]  /*3ee0*/  FMUL.FTZ R195, R10, UR5 ;  /* 0x000000050ac37c20 */ /* 0x000fe20008410000 */
[----:B------:R-:W-:Y:S01]  /*3ef0*/  FMUL.FTZ R194, R9, UR5 ;  /* 0x0000000509c27c20 */ /* 0x000fe20008410000 */
[----:B------:R-:W-:Y:S01]  /*3f00*/  FMUL.FTZ R197, R11, UR5 ;  /* 0x000000050bc57c20 */ /* 0x000fe20008410000 */
[C---:B--2---:R-:W-:Y:S05]  /*3f10*/  HMMA.16816.F32.BF16 R12, R120.reuse, R104, R12 ;  /* 0x00000068780c723c */ /* 0x044fea000004180c */
[----:B------:R-:W2:Y:S01]  /*3f20*/  MUFU.TANH R191, R191 ;  /* 0x000000bf00bf7308 */ /* 0x000ea20000002400 */
[C---:B------:R-:W-:Y:S01]  /*3f30*/  HMMA.16816.F32.BF16 R16, R120.reuse, R106, R16 ;  /* 0x0000006a7810723c */ /* 0x040fe20000041810 */
[----:B------:R-:W4:Y:S01]  /*3f40*/  LDSM.16.M88.4 R104, [R136+0x3800] ;  /* 0x003800008868783b */ /* 0x000f220000000200 */
[----:B------:R-:W-:Y:S07]  /*3f50*/  DEPBAR.LE SB0, 0x0 ;  /* 0x000080000000791a */ /* 0x000fee0000000000 */
[----:B------:R-:W5:Y:S01]  /*3f60*/  MUFU.TANH R190, R190 ;  /* 0x000000be00be7308 */ /* 0x000f620000002400 */
[----:B------:R-:W-:Y:S01]  /*3f70*/  BAR.SYNC.DEFER_BLOCKING 0x0 ;  /* 0x0000000000007b1d */ /* 0x000fe20000010000 */
[C---:B-1----:R-:W-:Y:S05]  /*3f80*/  HMMA.16816.F32.BF16 R20, R120.reuse, R108, R20 ;  /* 0x0000006c7814723c */ /* 0x042fea0000041814 */
[----:B---3--:R-:W-:Y:S03]  /*3f90*/  FMNMX.FTZ R3, R192, R103, !PT ;  /* 0x00000067c0037209 */ /* 0x008fe60007810000 */
[----:B------:R-:W1:Y:S01]  /*3fa0*/  MUFU.TANH R193, R193 ;  /* 0x000000c100c17308 */ /* 0x000e620000002400 */
[C---:B------:R-:W-:Y:S03]  /*3fb0*/  HMMA.16816.F32.BF16 R24, R120.reuse, R110, R24 ;  /* 0x0000006e7818723c */ /* 0x040fe60000041818 */
[----:B------:R-:W-:Y:S01]  /*3fc0*/  FMUL.FTZ R186, R12, UR5 ;  /* 0x000000050cba7c20 */ /* 0x000fe20008410000 */
[----:B------:R-:W-:Y:S01]  /*3fd0*/  FMUL.FTZ R175, R14, UR5 ;  /* 0x000000050eaf7c20 */ /* 0x000fe20008410000 */
[----:B------:R-:W-:Y:S04]  /*3fe0*/  FMUL.FTZ R188, R13, UR5 ;  /* 0x000000050dbc7c20 */ /* 0x000fe80008410000 */
[----:B------:R-:W3:Y:S02]  /*3ff0*/  MUFU.TANH R196, R196 ;  /* 0x000000c400c47308 */ /* 0x000ee40000002400 */
[----:B------:R-:W-:Y:S01]  /*4000*/  FMUL.FTZ R189, R15, UR5 ;  /* 0x000000050fbd7c20 */ /* 0x000fe20008410000 */
[----:B------:R-:W-:Y:S01]  /*4010*/  FMUL.FTZ R184, R16, UR5 ;  /* 0x0000000510b87c20 */ /* 0x000fe20008410000 */
[----:B--2---:R-:W-:Y:S01]  /*4020*/  FMNMX.FTZ R2, R191, R0, !PT ;  /* 0x00000000bf027209 */ /* 0x004fe20007810000 */
[----:B------:R-:W-:Y:S01]  /*4030*/  FMUL.FTZ R187, R18, UR5 ;  /* 0x0000000512bb7c20 */ /* 0x000fe20008410000 */
[----:B-----5:R-:W-:Y:S04]  /*4040*/  FMNMX.FTZ R3, R190, R3, !PT ;  /* 0x00000003be037209 */ /* 0x020fe80007810000 */
[----:B------:R-:W2:Y:S01]  /*4050*/  MUFU.TANH R195, R195 ;  /* 0x000000c300c37308 */ /* 0x000ea20000002400 */
[----:B------:R-:W-:Y:S01]  /*4060*/  FMUL.FTZ R174, R17, UR5 ;  /* 0x0000000511ae7c20 */ /* 0x000fe20008410000 */
[----:B-1----:R-:W-:Y:S01]  /*4070*/  FMNMX.FTZ R2, R193, R2, !PT ;  /* 0x00000002c1027209 */ /* 0x002fe20007810000 */
[----:B------:R-:W-:Y:S01]  /*4080*/  FMUL.FTZ R177, R19, UR5 ;  /* 0x0000000513b17c20 */ /* 0x000fe20008410000 */
[----:B------:R-:W-:Y:S01]  /*4090*/  FMUL.FTZ R182, R20, UR5 ;  /* 0x0000000514b67c20 */ /* 0x000fe20008410000 */
[----:B------:R-:W-:Y:S01]  /*40a0*/  FMUL.FTZ R185, R22, UR5 ;  /* 0x0000000516b97c20 */ /* 0x000fe20008410000 */
[----:B------:R-:W-:Y:S01]  /*40b0*/  FMUL.FTZ R180, R21, UR5 ;  /* 0x0000000515b47c20 */ /* 0x000fe20008410000 */
[----:B------:R-:W-:Y:S03]  /*40c0*/  FMUL.FTZ R183, R23, UR5 ;  /* 0x0000000517b77c20 */ /* 0x000fe60008410000 */
[----:B------:R-:W1:Y:S01]  /*40d0*/  MUFU.TANH R194, R194 ;  /* 0x000000c200c27308 */ /* 0x000e620000002400 */
[----:B---3--:R-:W-:Y:S01]  /*40e0*/  FMNMX.FTZ R3, R196, R3, !PT ;  /* 0x00000003c4037209 */ /* 0x008fe20007810000 */
[----:B------:R-:W-:Y:S01]  /*40f0*/  FMUL.FTZ R178, R24, UR5 ;  /* 0x0000000518b27c20 */ /* 0x000fe20008410000 */
[C---:B----4-:R-:W-:Y:S03]  /*4100*/  HMMA.16816.F32.BF16 R28, R120.reuse, R104, R28 ;  /* 0x00000068781c723c */ /* 0x050fe6000004181c */
[----:B------:R-:W-:Y:S01]  /*4110*/  FMUL.FTZ R181, R26, UR5 ;  /* 0x000000051ab57c20 */ /* 0x000fe20008410000 */
[----:B------:R-:W-:Y:S03]  /*4120*/  FMUL.FTZ R176, R25, UR5 ;  /* 0x0000000519b07c20 */ /* 0x000fe60008410000 */
[----:B------:R-:W3:Y:S01]  /*4130*/  MUFU.TANH R197, R197 ;  /* 0x000000c500c57308 */ /* 0x000ee20000002400 */
[----:B------:R-:W-:Y:S03]  /*4140*/  HMMA.16816.F32.BF16 R32, R120, R106, R32 ;  /* 0x0000006a7820723c */ /* 0x000fe60000041820 */
[----:B--2---:R-:W-:Y:S01]  /*4150*/  FMNMX.FTZ R2, R195, R2, !PT ;  /* 0x00000002c3027209 */ /* 0x004fe20007810000 */
[----:B------:R-:W-:Y:S05]  /*4160*/  FMUL.FTZ R179, R27, UR5 ;  /* 0x000000051bb37c20 */ /* 0x000fea0008410000 */
[----:B------:R-:W2:Y:S02]  /*4170*/  MUFU.TANH R186, R186 ;  /* 0x000000ba00ba7308 */ /* 0x000ea40000002400 */
[----:B-1----:R-:W-:Y:S08]  /*4180*/  FMNMX.FTZ R3, R194, R3, !PT ;  /* 0x00000003c2037209 */ /* 0x002ff00007810000 */
[----:B------:R-:W1:Y:S01]  /*4190*/  MUFU.TANH R175, R175 ;  /* 0x000000af00af7308 */ /* 0x000e620000002400 */
[----:B---3--:R-:W-:Y:S01]  /*41a0*/  FMNMX.FTZ R2, R197, R2, !PT ;  /* 0x00000002c5027209 */ /* 0x008fe20007810000 */
[----:B------:R-:W-:Y:S01]  /*41b0*/  FMUL.FTZ R170, R28, UR5 ;  /* 0x000000051caa7c20 */ /* 0x000fe20008410000 */
[----:B------:R-:W-:Y:S01]  /*41c0*/  FMUL.FTZ R173, R30, UR5 ;  /* 0x000000051ead7c20 */ /* 0x000fe20008410000 */
[----:B------:R-:W-:Y:S01]  /*41d0*/  FMUL.FTZ R172, R29, UR5 ;  /* 0x000000051dac7c20 */ /* 0x000fe20008410000 */
[----:B------:R-:W-:Y:S05]  /*41e0*/  FMUL.FTZ R171, R31, UR5 ;  /* 0x000000051fab7c20 */ /* 0x000fea0008410000 */
[----:B------:R-:W3:Y:S01]  /*41f0*/  MUFU.TANH R188, R188 ;  /* 0x000000bc00bc7308 */ /* 0x000ee20000002400 */
[----:B--2---:R-:W-:Y:S01]  /*4200*/  FMNMX.FTZ R3, R186, R3, !PT ;  /* 0x00000003ba037209 */ /* 0x004fe20007810000 */
[----:B------:R-:W-:Y:S01]  /*4210*/  FMUL.FTZ R169, R32, UR5 ;  /* 0x0000000520a97c20 */ /* 0x000fe20008410000 */
[----:B------:R-:W-:Y:S01]  /*4220*/  FMUL.FTZ R102, R34, UR5 ;  /* 0x0000000522667c20 */ /* 0x000fe20008410000 */
[----:B------:R-:W-:Y:S01]  /*4230*/  FMUL.FTZ R168, R33, UR5 ;  /* 0x0000000521a87c20 */ /* 0x000fe20008410000 */
[----:B------:R-:W-:Y:S05]  /*4240*/  FMUL.FTZ R35, R35, UR5 ;  /* 0x0000000523237c20 */ /* 0x000fea0008410000 */
[----:B------:R-:W2:Y:S01]  /*4250*/  MUFU.TANH R189, R189 ;  /* 0x000000bd00bd7308 */ /* 0x000ea20000002400 */
[----:B-1----:R-:W-:Y:S09]  /*4260*/  FMNMX.FTZ R2, R175, R2, !PT ;  /* 0x00000002af027209 */ /* 0x002ff20007810000 */
[----:B------:R-:W1:Y:S01]  /*4270*/  MUFU.TANH R184, R184 ;  /* 0x000000b800b87308 */ /* 0x000e620000002400 */
[----:B---3--:R-:W-:Y:S09]  /*4280*/  FMNMX.FTZ R3, R188, R3, !PT ;  /* 0x00000003bc037209 */ /* 0x008ff20007810000 */
[----:B------:R-:W3:Y:S01]  /*4290*/  MUFU.TANH R187, R187 ;  /* 0x000000bb00bb7308 */ /* 0x000ee20000002400 */
[----:B--2---:R-:W-:Y:S09]  /*42a0*/  FMNMX.FTZ R2, R189, R2, !PT ;  /* 0x00000002bd027209 */ /* 0x004ff20007810000 */
        /* <DEDUP_REMOVED lines=34> */
[----:B------:R3:W4:Y:S01]  /*44d0*/  MUFU.TANH R101, R35 ;  /* 0x0000002300657308 */ /* 0x0007220000002400 */
[----:B--2---:R-:W-:Y:S02]  /*44e0*/  FMNMX.FTZ R2, R102, R3, !PT ;  /* 0x0000000366027209 */ /* 0x004fe40007810000 */
[----:B-1----:R-:W-:Y:S01]  /*44f0*/  FMNMX.FTZ R198, R168, R199, !PT ;  /* 0x000000c7a8c67209 */ /* 0x002fe20007810000 */
[----:B------:R-:W-:Y:S06]  /*4500*/  @P0 BRA `(.L_x_602) ;  /* 0xffffffec00e80947 */ /* 0x000fec000383ffff */
.L_x_601:
[----:B-1--4-:R-:W-:Y:S01]  /*4510*/  FMNMX.FTZ R7, R101, R2, !PT ;  /* 0x0000000265077209 */ /* 0x012fe20007810000 */
[----:B------:R-:W1:Y:S01]  /*4520*/  SHFL.BFLY PT, R3, R198, 0x2, 0x1f ;  /* 0x0c401f00c6037f89 */ /* 0x000e6200000e0000 */
[----:B------:R-:W-:Y:S07]  /*4530*/  IADD3 R164, R164, -0x1, RZ ;  /* 0xffffffffa4a47810 */ /* 0x000fee0007ffe0ff */
[----:B------:R-:W2:Y:S08]  /*4540*/  SHFL.BFLY PT, R2, R7, 0x2, 0x1f ;  /* 0x0c401f0007027f89 */ /* 0x000eb000000e0000 */
[----:B------:R-:W-:Y:S08]  /*4550*/  LDSM.16.MT88.4 R16, [R143+0x8000] ;  /* 0x008000008f10783b */ /* 0x000ff00000004200 */
[----:B------:R-:W-:Y:S08]  /*4560*/  LDSM.16.MT88.4 R24, [R142+0x8000] ;  /* 0x008000008e18783b */ /* 0x000ff00000004200 */
[----:B---3--:R-:W-:Y:S08]  /*4570*/  LDSM.16.MT88.4 R32, [R141+0x8000] ;  /* 0x008000008d20783b */ /* 0x008ff00000004200 */
[----:B------:R-:W-:Y:S08]  /*4580*/  LDSM.16.MT88.4 R104, [R140+0x8000] ;  /* 0x008000008c68783b */ /* 0x000ff00000004200 */
[----:B------:R-:W-:Y:S08]  /*4590*/  LDSM.16.MT88.4 R112, [R143+0xb800] ;  /* 0x00b800008f70783b */ /* 0x000ff00000004200 */
[----:B------:R-:W-:Y:S01]  /*45a0*/  LDSM.16.MT88.4 R116, [R142+0xb800] ;  /* 0x00b800008e74783b */ /* 0x000fe20000004200 */
[----:B-1----:R-:W-:Y:S02]  /*45b0*/  FMNMX.FTZ R9, R198, R3, !PT ;  /* 0x00000003c6097209 */ /* 0x002fe40007810000 */
[----:B--2---:R-:W-:Y:S05]  /*45c0*/  FMNMX.FTZ R4, R7, R2, !PT ;  /* 0x0000000207047209 */ /* 0x004fea0007810000 */
[----:B------:R-:W1:Y:S08]  /*45d0*/  SHFL.BFLY PT, R100, R9, 0x1, 0x1f ;  /* 0x0c201f0009647f89 */ /* 0x000e7000000e0000 */
[----:B------:R-:W2:Y:S01]  /*45e0*/  SHFL.BFLY PT, R3, R4, 0x1, 0x1f ;  /* 0x0c201f0004037f89 */ /* 0x000ea200000e0000 */
[----:B-1----:R-:W-:Y:S02]  /*45f0*/  FMNMX.FTZ R100, R9, R100, !PT ;  /* 0x0000006409647209 */ /* 0x002fe40007810000 */
[----:B--2---:R-:W-:Y:S03]  /*4600*/  FMNMX.FTZ R3, R4, R3, !PT ;  /* 0x0000000304037209 */ /* 0x004fe60007810000 */
[C---:B------:R-:W-:Y:S01]  /*4610*/  FMUL.FTZ R109, R100.reuse, UR4 ;  /* 0x00000004646d7c20 */ /* 0x040fe20008410000 */
[C---:B------:R-:W-:Y:S01]  /*4620*/  FSETP.NEU.FTZ.AND P1, PT, R100.reuse, -INF , PT ;  /* 0xff8000006400780b */ /* 0x040fe20003f3d000 */
[----:B------:R-:W-:Y:S01]  /*4630*/  FADD.FTZ R2, -R100, R103 ;  /* 0x0000006764027221 */ /* 0x000fe20000010100 */
[----:B------:R-:W-:Y:S02]  /*4640*/  FMUL.FTZ R108, R3, UR4 ;  /* 0x00000004036c7c20 */ /* 0x000fe40008410000 */
[----:B------:R-:W-:Y:S01]  /*4650*/  FSEL R109, R109, RZ, P1 ;  /* 0x000000ff6d6d7208 */ /* 0x000fe20000800000 */
[C---:B------:R-:W-:Y:S01]  /*4660*/  FADD.FTZ R0, -R3.reuse, R0 ;  /* 0x0000000003007221 */ /* 0x040fe20000010100 */
[----:B------:R-:W-:Y:S01]  /*4670*/  FSETP.NEU.FTZ.AND P1, PT, R3, -INF , PT ;  /* 0xff8000000300780b */ /* 0x000fe20003f3d000 */
[----:B------:R-:W-:Y:S02]  /*4680*/  FMUL.FTZ R5, R2, UR4 ;  /* 0x0000000402057c20 */ /* 0x000fe40008410000 */
[--C-:B------:R-:W-:Y:S01]  /*4690*/  FFMA.FTZ R127, R192, UR4, -R109.reuse ;  /* 0x00000004c07f7c23 */ /* 0x100fe2000801086d */
[----:B------:R-:W-:Y:S01]  /*46a0*/  FSEL R108, R108, RZ, P1 ;  /* 0x000000ff6c6c7208 */ /* 0x000fe20000800000 */
[--C-:B------:R-:W-:Y:S01]  /*46b0*/  FFMA.FTZ R124, R190, UR4, -R109.reuse ;  /* 0x00000004be7c7c23 */ /* 0x100fe2000801086d */
[--C-:B------:R-:W-:Y:S01]  /*46c0*/  FFMA.FTZ R123, R196, UR4, -R109.reuse ;  /* 0x00000004c47b7c23 */ /* 0x100fe2000801086d */
[--C-:B------:R-:W-:Y:S01]  /*46d0*/  FFMA.FTZ R122, R194, UR4, -R109.reuse ;  /* 0x00000004c27a7c23 */ /* 0x100fe2000801086d */
[----:B------:R-:W-:Y:S01]  /*46e0*/  FMUL.FTZ R6, R0, UR4 ;  /* 0x0000000400067c20 */ /* 0x000fe20008410000 */
[--C-:B------:R-:W-:Y:S01]  /*46f0*/  FFMA.FTZ R125, R191, UR4, -R108.reuse ;  /* 0x00000004bf7d7c23 */ /* 0x100fe2000801086c */
[--C-:B------:R-:W-:Y:S01]  /*4700*/  FFMA.FTZ R121, R193, UR4, -R108.reuse ;  /* 0x00000004c1797c23 */ /* 0x100fe2000801086c */
[--C-:B------:R-:W-:Y:S01]  /*4710*/  FFMA.FTZ R120, R195, UR4, -R108.reuse ;  /* 0x00000004c3787c23 */ /* 0x100fe2000801086c */
[--C-:B------:R-:W-:Y:S01]  /*4720*/  FFMA.FTZ R103, R197, UR4, -R108.reuse ;  /* 0x00000004c5677c23 */ /* 0x100fe2000801086c */
[----:B------:R-:W1:Y:S01]  /*4730*/  MUFU.EX2 R2, R5 ;  /* 0x0000000500027308 */ /* 0x000e620000000800 */
[--C-:B------:R-:W-:Y:S01]  /*4740*/  FFMA.FTZ R128, R175, UR4, -R108.reuse ;  /* 0x00000004af807c23 */ /* 0x100fe2000801086c */
[--C-:B------:R-:W-:Y:S01]  /*4750*/  FFMA.FTZ R131, R189, UR4, -R108.reuse ;  /* 0x00000004bd837c23 */ /* 0x100fe2000801086c */
[--C-:B------:R-:W-:Y:S01]  /*4760*/  FFMA.FTZ R177, R177, UR4, -R108.reuse ;  /* 0x00000004b1b17c23 */ /* 0x100fe2000801086c */
[--C-:B------:R-:W-:Y:S01]  /*4770*/  FFMA.FTZ R183, R183, UR4, -R108.reuse ;  /* 0x00000004b7b77c23 */ /* 0x100fe2000801086c */
[--C-:B------:R-:W-:Y:S01]  /*4780*/  FFMA.FTZ R179, R179, UR4, -R108.reuse ;  /* 0x00000004b3b37c23 */ /* 0x100fe2000801086c */
[--C-:B------:R-:W-:Y:S01]  /*4790*/  FFMA.FTZ R171, R171, UR4, -R108.reuse ;  /* 0x00000004abab7c23 */ /* 0x100fe2000801086c */
[--C-:B------:R-:W-:Y:S03]  /*47a0*/  FFMA.FTZ R102, R102, UR4, -R108.reuse ;  /* 0x0000000466667c23 */ /* 0x100fe6000801086c */
[----:B------:R-:W2:Y:S01]  /*47b0*/  MUFU.EX2 R0, R6 ;  /* 0x0000000600007308 */ /* 0x000ea20000000800 */
[--C-:B------:R-:W-:Y:S01]  /*47c0*/  FFMA.FTZ R101, R101, UR4, -R108.reuse ;  /* 0x0000000465657c23 */ /* 0x100fe2000801086c */
[--C-:B------:R-:W-:Y:S01]  /*47d0*/  FFMA.FTZ R175, R174, UR4, -R109.reuse ;  /* 0x00000004aeaf7c23 */ /* 0x100fe2000801086d */
[--C-:B------:R-:W-:Y:S01]  /*47e0*/  FFMA.FTZ R174, R187, UR4, -R108.reuse ;  /* 0x00000004bbae7c23 */ /* 0x100fe2000801086c */
[--C-:B------:R-:W-:Y:S01]  /*47f0*/  FFMA.FTZ R126, R186, UR4, -R109.reuse ;  /* 0x00000004ba7e7c23 */ /* 0x100fe2000801086d */
[--C-:B------:R-:W-:Y:S01]  /*4800*/  FFMA.FTZ R129, R188, UR4, -R109.reuse ;  /* 0x00000004bc817c23 */ /* 0x100fe2000801086d */
[--C-:B------:R-:W-:Y:S01]  /*4810*/  FFMA.FTZ R130, R184, UR4, -R109.reuse ;  /* 0x00000004b8827c23 */ /* 0x100fe2000801086d */
[--C-:B------:R-:W-:Y:S03]  /*4820*/  FFMA.FTZ R187, R180, UR4, -R109.reuse ;  /* 0x00000004b4bb7c23 */ /* 0x100fe6000801086d */
[----:B------:R-:W-:Y:S01]  /*4830*/  MUFU.EX2 R127, R127 ;  /* 0x0000007f007f7308 */ /* 0x000fe20000000800 */
[C---:B-1----:R-:W-:Y:S01]  /*4840*/  FMUL.FTZ R4, R2.reuse, R96 ;  /* 0x0000006002047220 */ /* 0x042fe20000410000 */
[C---:B------:R-:W-:Y:S01]  /*4850*/  FMUL.FTZ R5, R2.reuse, R97 ;  /* 0x0000006102057220 */ /* 0x040fe20000410000 */
[C---:B------:R-:W-:Y:S01]  /*4860*/  FMUL.FTZ R8, R2.reuse, R92 ;  /* 0x0000005c02087220 */ /* 0x040fe20000410000 */
[C---:B------:R-:W-:Y:S01]  /*4870*/  FMUL.FTZ R9, R2.reuse, R93 ;  /* 0x0000005d02097220 */ /* 0x040fe20000410000 */
[C---:B------:R-:W-:Y:S01]  /*4880*/  FMUL.FTZ R12, R2.reuse, R88 ;  /* 0x00000058020c7220 */ /* 0x040fe20000410000 */
[C---:B------:R-:W-:Y:S01]  /*4890*/  FMUL.FTZ R13, R2.reuse, R89 ;  /* 0x00000059020d7220 */ /* 0x040fe20000410000 */
[----:B------:R-:W-:Y:S03]  /*48a0*/  FMUL.FTZ R20, R2, R80 ;  /* 0x0000005002147220 */ /* 0x000fe60000410000 */
[----:B------:R-:W1:Y:S01]  /*48b0*/  MUFU.EX2 R124, R124 ;  /* 0x0000007c007c7308 */ /* 0x000e620000000800 */
[C---:B--2---:R-:W-:Y:S01]  /*48c0*/  FMUL.FTZ R6, R0.reuse, R98 ;  /* 0x0000006200067220 */ /* 0x044fe20000410000 */
[C---:B------:R-:W-:Y:S01]  /*48d0*/  FMUL.FTZ R7, R0.reuse, R99 ;  /* 0x0000006300077220 */ /* 0x040fe20000410000 */
[C---:B------:R-:W-:Y:S01]  /*48e0*/  FMUL.FTZ R10, R0.reuse, R94 ;  /* 0x0000005e000a7220 */ /* 0x040fe20000410000 */
[C---:B------:R-:W-:Y:S01]  /*48f0*/  FMUL.FTZ R11, R0.reuse, R95 ;  /* 0x0000005f000b7220 */ /* 0x040fe20000410000 */
[C---:B------:R-:W-:Y:S01]  /*4900*/  FMUL.FTZ R14, R0.reuse, R90 ;  /* 0x0000005a000e7220 */ /* 0x040fe20000410000 */
[----:B------:R-:W-:Y:S01]  /*4910*/  FMUL.FTZ R15, R0, R91 ;  /* 0x0000005b000f7220 */ /* 0x000fe20000410000 */
[----:B------:R-:W-:Y:S03]  /*4920*/  FMUL.FTZ R21, R2, R81 ;  /* 0x0000005102157220 */ /* 0x000fe60000410000 */
[----:B------:R-:W-:Y:S01]  /*4930*/  MUFU.EX2 R125, R125 ;  /* 0x0000007d007d7308 */ /* 0x000fe20000000800 */
[----:B------:R-:W2:Y:S01]  /*4940*/  LDSM.16.MT88.4 R88, [R143+0xa000] ;  /* 0x00a000008f58783b */ /* 0x000ea20000004200 */
[C---:B------:R-:W-:Y:S01]  /*4950*/  FMUL.FTZ R22, R0.reuse, R82 ;  /* 0x0000005200167220 */ /* 0x040fe20000410000 */
[----:B------:R-:W-:Y:S01]  /*4960*/  FMUL.FTZ R23, R0, R83 ;  /* 0x0000005300177220 */ /* 0x000fe20000410000 */
[C---:B------:R-:W-:Y:S01]  /*4970*/  FMUL.FTZ R28, R2.reuse, R72 ;  /* 0x00000048021c7220 */ /* 0x040fe20000410000 */
[----:B------:R-:W-:Y:S01]  /*4980*/  FMUL.FTZ R29, R2, R73 ;  /* 0x00000049021d7220 */ /* 0x000fe20000410000 */
[C---:B------:R-:W-:Y:S01]  /*4990*/  FMUL.FTZ R30, R0.reuse, R74 ;  /* 0x0000004a001e7220 */ /* 0x040fe20000410000 */
[----:B------:R-:W-:Y:S03]  /*49a0*/  FMUL.FTZ R31, R0, R75 ;  /* 0x0000004b001f7220 */ /* 0x000fe60000410000 */
[----:B------:R-:W3:Y:S01]  /*49b0*/  MUFU.EX2 R121, R121 ;  /* 0x0000007900797308 */ /* 0x000ee20000000800 */
[----:B-1----:R-:W-:Y:S01]  /*49c0*/  F2FP.BF16.F32.PACK_AB R96, R124, R127 ;  /* 0x0000007f7c60723e */ /* 0x002fe200000010ff */
[----:B------:R-:W1:Y:S01]  /*49d0*/  LDSM.16.MT88.4 R80, [R142+0xa000] ;  /* 0x00a000008e50783b */ /* 0x000e620000004200 */
[--C-:B------:R-:W-:Y:S01]  /*49e0*/  FFMA.FTZ R180, R185, UR4, -R108.reuse ;  /* 0x00000004b9b47c23 */ /* 0x100fe2000801086c */
[C---:B------:R-:W-:Y:S01]  /*49f0*/  FMUL.FTZ R36, R2.reuse, R36 ;  /* 0x0000002402247220 */ /* 0x040fe20000410000 */
[----:B------:R-:W-:Y:S01]  /*4a00*/  FMUL.FTZ R37, R2, R37 ;  /* 0x0000002502257220 */ /* 0x000fe20000410000 */
[C---:B------:R-:W-:Y:S01]  /*4a10*/  FMUL.FTZ R38, R0.reuse, R38 ;  /* 0x0000002600267220 */ /* 0x040fe20000410000 */
[----:B------:R-:W-:Y:S03]  /*4a20*/  FMUL.FTZ R39, R0, R39 ;  /* 0x0000002700277220 */ /* 0x000fe60000410000 */
[----:B------:R-:W-:Y:S01]  /*4a30*/  MUFU.EX2 R123, R123 ;  /* 0x0000007b007b7308 */ /* 0x000fe20000000800 */
[C---:B------:R-:W-:Y:S01]  /*4a40*/  FMUL.FTZ R40, R2.reuse, R40 ;  /* 0x0000002802287220 */ /* 0x040fe20000410000 */
[----:B------:R-:W-:Y:S01]  /*4a50*/  LDSM.16.MT88.4 R72, [R140+0xa000] ;  /* 0x00a000008c48783b */ /* 0x000fe20000004200 */
[----:B------:R-:W-:Y:S01]  /*4a60*/  FMUL.FTZ R41, R2, R41 ;  /* 0x0000002902297220 */ /* 0x000fe20000410000 */
[C---:B------:R-:W-:Y:S01]  /*4a70*/  FMUL.FTZ R42, R0.reuse, R42 ;  /* 0x0000002a002a7220 */ /* 0x040fe20000410000 */
[----:B------:R-:W-:Y:S01]  /*4a80*/  FMUL.FTZ R43, R0, R43 ;  /* 0x0000002b002b7220 */ /* 0x000fe20000410000 */
[C---:B------:R-:W-:Y:S01]  /*4a90*/  FMUL.FTZ R44, R2.reuse, R44 ;  /* 0x0000002c022c7220 */ /* 0x040fe20000410000 */
[----:B------:R-:W-:Y:S03]  /*4aa0*/  FMUL.FTZ R45, R2, R45 ;  /* 0x0000002d022d7220 */ /* 0x000fe60000410000 */
[----:B------:R-:W4:Y:S01]  /*4ab0*/  MUFU.EX2 R122, R122 ;  /* 0x0000007a007a7308 */ /* 0x000f220000000800 */
[----:B---3--:R-:W-:Y:S01]  /*4ac0*/  F2FP.BF16.F32.PACK_AB R97, R121, R125 ;  /* 0x0000007d7961723e */ /* 0x008fe200000010ff */
[----:B------:R-:W-:Y:S01]  /*4ad0*/  LDSM.16.MT88.4 R92, [R143+0x9800] ;  /* 0x009800008f5c783b */ /* 0x000fe20000004200 */
        /* <DEDUP_REMOVED lines=13> */
[----:B------:R-:W3:Y:S01]  /*4bb0*/  MUFU.EX2 R103, R103 ;  /* 0x0000006700677308 */ /* 0x000ee20000000800 */
[----:B----4-:R-:W-:Y:S01]  /*4bc0*/  F2FP.BF16.F32.PACK_AB R98, R122, R123 ;  /* 0x0000007b7a62723e */ /* 0x010fe200000010ff */
        /* <DEDUP_REMOVED lines=8> */
[--C-:B------:R-:W-:Y:S01]  /*4c50*/  FFMA.FTZ R170, R170, UR4, -R109.reuse ;  /* 0x00000004aaaa7c23 */ /* 0x100fe2000801086d */
[--C-:B------:R-:W-:Y:S01]  /*4c60*/  FFMA.FTZ R169, R169, UR4, -R109.reuse ;  /* 0x00000004a9a97c23 */ /* 0x100fe2000801086d */
[----:B------:R-:W-:Y:S01]  /*4c70*/  FFMA.FTZ R109, R168, UR4, -R109 ;  /* 0x00000004a86d7c23 */ /* 0x000fe2000801086d */
[C---:B------:R-:W-:Y:S01]  /*4c80*/  FMUL.FTZ R52, R2.reuse, R52 ;  /* 0x0000003402347220 */ /* 0x040fe20000410000 */
[----:B------:R-:W-:Y:S01]  /*4c90*/  FMUL.FTZ R53, R2, R53 ;  /* 0x0000003502357220 */ /* 0x000fe20000410000 */
[C---:B------:R-:W-:Y:S01]  /*4ca0*/  FMUL.FTZ R54, R0.reuse, R54 ;  /* 0x0000003600367220 */ /* 0x040fe20000410000 */
[----:B------:R4:W-:Y:S01]  /*4cb0*/  MUFU.EX2 R168, R109 ;  /* 0x0000006d00a87308 */ /* 0x0009e20000000800 */
[----:B---3--:R-:W-:Y:S01]  /*4cc0*/  F2FP.BF16.F32.PACK_AB R99, R103, R120 ;  /* 0x000000786763723e */ /* 0x008fe200000010ff */
[----:B------:R-:W-:Y:S01]  /*4cd0*/  FMUL.FTZ R55, R0, R55 ;  /* 0x0000003700377220 */ /* 0x000fe20000410000 */
[C---:B------:R-:W-:Y:S01]  /*4ce0*/  FMUL.FTZ R56, R2.reuse, R56 ;  /* 0x0000003802387220 */ /* 0x040fe20000410000 */
[----:B------:R-:W-:Y:S01]  /*4cf0*/  FMUL.FTZ R57, R2, R57 ;  /* 0x0000003902397220 */ /* 0x000fe20000410000 */
[C---:B------:R-:W-:Y:S01]  /*4d00*/  FMUL.FTZ R58, R0.reuse, R58 ;  /* 0x0000003a003a7220 */ /* 0x040fe20000410000 */
[----:B------:R-:W-:Y:S01]  /*4d10*/  FMUL.FTZ R59, R0, R59 ;  /* 0x0000003b003b7220 */ /* 0x000fe20000410000 */
[----:B------:R-:W-:Y:S01]  /*4d20*/  FFMA.FTZ R127, R2, R167, R127 ;  /* 0x000000a7027f7223 */ /* 0x000fe2000001007f */
[C---:B------:R-:W-:Y:S02]  /*4d30*/  HMMA.16816.F32.BF16 R4, R96.reuse, R16, R4 ;  /* 0x000000106004723c */ /* 0x040fe40000041804 */
[----:B------:R-:W-:Y:S03]  /*4d40*/  MUFU.EX2 R126, R126 ;  /* 0x0000007e007e7308 */ /* 0x000fe60000000800 */
[----:B------:R-:W-:Y:S01]  /*4d50*/  FFMA.FTZ R125, R0, R166, R125 ;  /* 0x000000a6007d7223 */ /* 0x000fe2000001007d */
[C---:B------:R-:W-:Y:S01]  /*4d60*/  HMMA.16816.F32.BF16 R8, R96.reuse, R18, R8 ;  /* 0x000000126008723c */ /* 0x040fe20000041808 */
[----:B----4-:R-:W-:Y:S05]  /*4d70*/  LDSM.16.MT88.4 R108, [R140+0x9800] ;  /* 0x009800008c6c783b */ /* 0x010fea0000004200 */
[----:B------:R-:W3:Y:S01]  /*4d80*/  MUFU.EX2 R129, R129 ;  /* 0x0000008100817308 */ /* 0x000ee20000000800 */
[C---:B------:R-:W-:Y:S01]  /*4d90*/  FMUL.FTZ R16, R2.reuse, R84 ;  /* 0x0000005402107220 */ /* 0x040fe20000410000 */
[C---:B------:R-:W-:Y:S03]  /*4da0*/  HMMA.16816.F32.BF16 R12, R96.reuse, R24, R12 ;  /* 0x00000018600c723c */ /* 0x040fe6000004180c */
[----:B------:R-:W-:Y:S01]  /*4db0*/  FMUL.FTZ R17, R2, R85 ;  /* 0x0000005502117220 */ /* 0x000fe20000410000 */
[C---:B------:R-:W-:Y:S01]  /*4dc0*/  FMUL.FTZ R18, R0.reuse, R86 ;  /* 0x0000005600127220 */ /* 0x040fe20000410000 */
[----:B------:R-:W-:Y:S02]  /*4dd0*/  FMUL.FTZ R19, R0, R87 ;  /* 0x0000005700137220 */ /* 0x000fe40000410000 */
[C---:B------:R-:W-:Y:S01]  /*4de0*/  FMUL.FTZ R24, R2.reuse, R76 ;  /* 0x0000004c02187220 */ /* 0x040fe20000410000 */
[----:B------:R-:W-:Y:S01]  /*4df0*/  LDSM.16.MT88.4 R84, [R141+0x8800] ;  /* 0x008800008d54783b */ /* 0x000fe20000004200 */
[----:B------:R-:W-:Y:S02]  /*4e00*/  MUFU.EX2 R128, R128 ;  /* 0x0000008000807308 */ /* 0x000fe40000000800 */
[----:B------:R-:W-:Y:S01]  /*4e10*/  FMUL.FTZ R25, R2, R77 ;  /* 0x0000004d02197220 */ /* 0x000fe20000410000 */
[----:B------:R-:W-:Y:S01]  /*4e20*/  FADD.FTZ R124, R124, R127 ;  /* 0x0000007f7c7c7221 */ /* 0x000fe20000010000 */
[----:B------:R-:W-:Y:S01]  /*4e30*/  FADD.FTZ R125, R121, R125 ;  /* 0x0000007d797d7221 */ /* 0x000fe20000010000 */
[C---:B------:R-:W-:Y:S03]  /*4e40*/  HMMA.16816.F32.BF16 R16, R96.reuse, R26, R16 ;  /* 0x0000001a6010723c */ /* 0x040fe60000041810 */
[----:B------:R-:W-:Y:S02]  /*4e50*/  FADD.FTZ R120, R120, R125 ;  /* 0x0000007d78787221 */ /* 0x000fe40000010000 */
[----:B------:R-:W4:Y:S01]  /*4e60*/  MUFU.EX2 R131, R131 ;  /* 0x0000008300837308 */ /* 0x000f220000000800 */
[C---:B------:R-:W-:Y:S05]  /*4e70*/  HMMA.16816.F32.BF16 R20, R96.reuse, R32, R20 ;  /* 0x000000206014723c */ /* 0x040fea0000041814 */
[C---:B------:R-:W-:Y:S01]  /*4e80*/  FMUL.FTZ R26, R0.reuse, R78 ;  /* 0x0000004e001a7220 */ /* 0x040fe20000410000 */
[----:B------:R-:W-:Y:S01]  /*4e90*/  FMUL.FTZ R27, R0, R79 ;  /* 0x0000004f001b7220 */ /* 0x000fe20000410000 */
[C---:B------:R-:W-:Y:S01]  /*4ea0*/  FMUL.FTZ R32, R2.reuse, R68 ;  /* 0x0000004402207220 */ /* 0x040fe20000410000 */
[----:B------:R-:W-:Y:S01]  /*4eb0*/  LDSM.16.MT88.4 R76, [R143+0x8800] ;  /* 0x008800008f4c783b */ /* 0x000fe20000004200 */
[----:B------:R-:W-:Y:S02]  /*4ec0*/  MUFU.EX2 R130, R130 ;  /* 0x0000008200827308 */ /* 0x000fe40000000800 */
[----:B------:R-:W-:Y:S01]  /*4ed0*/  FMUL.FTZ R33, R2, R69 ;  /* 0x0000004502217220 */ /* 0x000fe20000410000 */
[----:B------:R-:W-:Y:S01]  /*4ee0*/  FADD.FTZ R103, R103, R120 ;  /* 0x0000007867677221 */ /* 0x000fe20000010000 */
[C---:B------:R-:W-:Y:S06]  /*4ef0*/  HMMA.16816.F32.BF16 R24, R96.reuse, R34, R24 ;  /* 0x000000226018723c */ /* 0x040fec0000041818 */
[----:B------:R-:W5:Y:S01]  /*4f00*/  MUFU.EX2 R175, R175 ;  /* 0x000000af00af7308 */ /* 0x000f620000000800 */
[C---:B------:R-:W-:Y:S04]  /*4f10*/  HMMA.16816.F32.BF16 R28, R96.reuse, R104, R28 ;  /* 0x00000068601c723c */ /* 0x040fe8000004181c */
[C---:B------:R-:W-:Y:S01]  /*4f20*/  FMUL.FTZ R34, R0.reuse, R70 ;  /* 0x0000004600227220 */ /* 0x040fe20000410000 */
[----:B------:R-:W-:Y:S04]  /*4f30*/  FMUL.FTZ R35, R0, R71 ;  /* 0x0000004700237220 */ /* 0x000fe80000410000 */
[----:B------:R-:W-:Y:S01]  /*4f40*/  MUFU.EX2 R174, R174 ;  /* 0x000000ae00ae7308 */ /* 0x000fe20000000800 */
[----:B------:R-:W3:Y:S01]  /*4f50*/  LDSM.16.MT88.4 R68, [R141+0xa000] ;  /* 0x00a000008d44783b */ /* 0x000ee20000004200 */
[----:B------:R-:W-:Y:S01]  /*4f60*/  MOV R0, R3 ;  /* 0x0000000300007202 */ /* 0x000fe20000000f00 */
[C---:B------:R-:W-:Y:S07]  /*4f70*/  HMMA.16816.F32.BF16 R32, R96.reuse, R106, R32 ;  /* 0x0000006a6020723c */ /* 0x040fee0000041820 */
[----:B------:R-:W5:Y:S01]  /*4f80*/  MUFU.EX2 R177, R177 ;  /* 0x000000b100b17308 */ /* 0x000f620000000800 */
[C---:B--2---:R-:W-:Y:S09]  /*4f90*/  HMMA.16816.F32.BF16 R36, R96.reuse, R88, R36 ;  /* 0x000000586024723c */ /* 0x044ff20000041824 */
[----:B------:R-:W-:Y:S01]  /*4fa0*/  MUFU.EX2 R182, R182 ;  /* 0x000000b600b67308 */ /* 0x000fe20000000800 */
[C---:B------:R-:W-:Y:S01]  /*4fb0*/  HMMA.16816.F32.BF16 R40, R96.reuse, R90, R40 ;  /* 0x0000005a6028723c */ /* 0x040fe20000041828 */
[----:B------:R-:W-:Y:S05]  /*4fc0*/  LDSM.16.MT88.4 R88, [R140+0x8800] ;  /* 0x008800008c58783b */ /* 0x000fea0000004200 */
[C---:B-1----:R-:W-:Y:S03]  /*4fd0*/  HMMA.16816.F32.BF16 R44, R96.reuse, R80, R44 ;  /* 0x00000050602c723c */ /* 0x042fe6000004182c */
[----:B------:R-:W-:Y:S03]  /*4fe0*/  MUFU.EX2 R187, R187 ;  /* 0x000000bb00bb7308 */ /* 0x000fe60000000800 */
[C---:B------:R-:W-:Y:S01]  /*4ff0*/  HMMA.16816.F32.BF16 R48, R96.reuse, R82, R48 ;  /* 0x000000526030723c */ /* 0x040fe20000041830 */
[----:B------:R-:W1:Y:S06]  /*5000*/  LDSM.16.MT88.4 R80, [R142+0x8800] ;  /* 0x008800008e50783b */ /* 0x000e6c0000004200 */
[----:B------:R-:W-:Y:S01]  /*5010*/  MUFU.EX2 R180, R180 ;  /* 0x000000b400b47308 */ /* 0x000fe20000000800 */
[C---:B---3--:R-:W-:Y:S09]  /*5020*/  HMMA.16816.F32.BF16 R52, R96.reuse, R68, R52 ;  /* 0x000000446034723c */ /* 0x048ff20000041834 */
[----:B------:R-:W-:Y:S01]  /*5030*/  MUFU.EX2 R183, R183 ;  /* 0x000000b700b77308 */ /* 0x000fe20000000800 */
[C---:B------:R-:W-:Y:S09]  /*5040*/  HMMA.16816.F32.BF16 R56, R96.reuse, R70, R56 ;  /* 0x000000466038723c */ /* 0x040ff20000041838 */
[----:B------:R-:W-:Y:S02]  /*5050*/  MUFU.EX2 R178, R178 ;  /* 0x000000b200b27308 */ /* 0x000fe40000000800 */
[----:B------:R-:W-:Y:S01]  /*5060*/  F2FP.BF16.F32.PACK_AB R68, R129, R126 ;  /* 0x0000007e8144723e */ /* 0x000fe200000010ff */
[C---:B------:R-:W-:Y:S03]  /*5070*/  HMMA.16816.F32.BF16 R60, R96.reuse, R72, R60 ;  /* 0x00000048603c723c */ /* 0x040fe6000004183c */
[----:B----4-:R-:W-:Y:S03]  /*5080*/  F2FP.BF16.F32.PACK_AB R69, R131, R128 ;  /* 0x000000808345723e */ /* 0x010fe600000010ff */
[----:B------:R-:W-:Y:S01]  /*5090*/  HMMA.16816.F32.BF16 R64, R96, R74, R64 ;  /* 0x0000004a6040723c */ /* 0x000fe20000041840 */
[----:B------:R-:W2:Y:S01]  /*50a0*/  LDSM.16.MT88.4 R72, [R143+0xa800] ;  /* 0x00a800008f48783b */ /* 0x000ea20000004200 */
[----:B------:R-:W-:Y:S03]  /*50b0*/  MUFU.EX2 R185, R185 ;  /* 0x000000b900b97308 */ /* 0x000fe60000000800 */
[----:B-----5:R-:W-:Y:S01]  /*50c0*/  F2FP.BF16.F32.PACK_AB R70, R175, R130 ;  /* 0x00000082af46723e */ /* 0x020fe200000010ff */
[----:B------:R-:W-:Y:S01]  /*50d0*/  FADD.FTZ R128, R128, R103 ;  /* 0x0000006780807221 */ /* 0x000fe20000010000 */
[----:B------:R-:W-:Y:S05]  /*50e0*/  F2FP.BF16.F32.PACK_AB R71, R177, R174 ;  /* 0x000000aeb147723e */ /* 0x000fea00000010ff */
[----:B------:R-:W-:Y:S01]  /*50f0*/  MUFU.EX2 R176, R176 ;  /* 0x000000b000b07308 */ /* 0x000fe20000000800 */
[----:B------:R-:W-:Y:S01]  /*5100*/  MOV R103, R100 ;  /* 0x0000006400677202 */ /* 0x000fe20000000f00 */
[----:B------:R-:W-:Y:S01]  /*5110*/  FADD.FTZ R131, R131, R128 ;  /* 0x0000008083837221 */ /* 0x000fe20000010000 */
[C---:B------:R-:W-:Y:S07]  /*5120*/  HMMA.16816.F32.BF16 R4, R68.reuse, R76, R4 ;  /* 0x0000004c4404723c */ /* 0x040fee0000041804 */
[----:B------:R-:W-:Y:S01]  /*5130*/  MUFU.EX2 R179, R179 ;  /* 0x000000b300b37308 */ /* 0x000fe20000000800 */
[----:B------:R-:W-:Y:S01]  /*5140*/  FADD.FTZ R174, R174, R131 ;  /* 0x00000083aeae7221 */ /* 0x000fe20000010000 */
[C---:B------:R-:W-:Y:S01]  /*5150*/  HMMA.16816.F32.BF16 R8, R68.reuse, R78, R8 ;  /* 0x0000004e4408723c */ /* 0x040fe20000041808 */
[----:B------:R-:W3:Y:S02]  /*5160*/  LDSM.16.MT88.4 R76, [R142+0xa800] ;  /* 0x00a800008e4c783b */ /* 0x000ee40000004200 */
[----:B------:R-:W-:Y:S03]  /*5170*/  FADD.FTZ R177, R177, R174 ;  /* 0x000000aeb1b17221 */ /* 0x000fe60000010000 */
[C---:B-1----:R-:W-:Y:S02]  /*5180*/  HMMA.16816.F32.BF16 R12, R68.reuse, R80, R12 ;  /* 0x00000050440c723c */ /* 0x042fe4000004180c */
[----:B------:R-:W-:Y:S04]  /*5190*/  MUFU.EX2 R170, R170 ;  /* 0x000000aa00aa7308 */ /* 0x000fe80000000800 */
[C---:B------:R-:W-:Y:S01]  /*51a0*/  HMMA.16816.F32.BF16 R16, R68.reuse, R82, R16 ;  /* 0x000000524410723c */ /* 0x040fe20000041810 */
[----:B------:R-:W1:Y:S05]  /*51b0*/  LDSM.16.MT88.4 R80, [R141+0xa800] ;  /* 0x00a800008d50783b */ /* 0x000e6a0000004200 */
[----:B------:R-:W4:Y:S01]  /*51c0*/  MUFU.EX2 R181, R181 ;  /* 0x000000b500b57308 */ /* 0x000f220000000800 */
[C---:B------:R-:W-:Y:S09]  /*51d0*/  HMMA.16816.F32.BF16 R20, R68.reuse, R84, R20 ;  /* 0x000000544414723c */ /* 0x040ff20000041814 */
[----:B------:R-:W-:Y:S01]  /*51e0*/  MUFU.EX2 R172, R172 ;  /* 0x000000ac00ac7308 */ /* 0x000fe20000000800 */
[C---:B------:R-:W-:Y:S01]  /*51f0*/  HMMA.16816.F32.BF16 R24, R68.reuse, R86, R24 ;  /* 0x000000564418723c */ /* 0x040fe20000041818 */
[----:B------:R-:W5:Y:S05]  /*5200*/  LDSM.16.MT88.4 R84, [R140+0xa800] ;  /* 0x00a800008c54783b */ /* 0x000f6a0000004200 */
[C---:B------:R-:W-:Y:S03]  /*5210*/  HMMA.16816.F32.BF16 R28, R68.reuse, R88, R28 ;  /* 0x00000058441c723c */ /* 0x040fe6000004181c */
[----:B------:R-:W3:Y:S02]  /*5220*/  MUFU.EX2 R171, R171 ;  /* 0x000000ab00ab7308 */ /* 0x000ee40000000800 */
[----:B----4-:R-:W-:Y:S01]  /*5230*/  F2FP.BF16.F32.PACK_AB R104, R181, R170 ;  /* 0x000000aab568723e */ /* 0x010fe200000010ff */
[C---:B------:R-:W-:Y:S01]  /*5240*/  HMMA.16816.F32.BF16 R32, R68.reuse, R90, R32 ;  /* 0x0000005a4420723c */ /* 0x040fe20000041820 */
[----:B------:R-:W-:Y:S06]  /*5250*/  LDSM.16.MT88.4 R88, [R142+0x9000] ;  /* 0x009000008e58783b */ /* 0x000fec0000004200 */
[----:B------:R-:W4:Y:S01]  /*5260*/  MUFU.EX2 R169, R169 ;  /* 0x000000a900a97308 */ /* 0x000f220000000800 */
[C---:B--2---:R-:W-:Y:S09]  /*5270*/  HMMA.16816.F32.BF16 R36, R68.reuse, R72, R36 ;  /* 0x000000484424723c */ /* 0x044ff20000041824 */
[----:B------:R-:W-:Y:S01]  /*5280*/  MUFU.EX2 R102, R102 ;  /* 0x0000006600667308 */ /* 0x000fe20000000800 */
[C---:B------:R-:W-:Y:S01]  /*5290*/  HMMA.16816.F32.BF16 R40, R68.reuse, R74, R40 ;  /* 0x0000004a4428723c */ /* 0x040fe20000041828 */
[----:B------:R-:W2:Y:S02]  /*52a0*/  LDSM.16.MT88.4 R72, [R143+0x9000] ;  /* 0x009000008f48783b */ /* 0x000ea40000004200 */
[----:B---3--:R-:W-:Y:S03]  /*52b0*/  F2FP.BF16.F32.PACK_AB R105, R171, R172 ;  /* 0x000000acab69723e */ /* 0x008fe600000010ff */
[C---:B------:R-:W-:Y:S03]  /*52c0*/  HMMA.16816.F32.BF16 R44, R68.reuse, R76, R44 ;  /* 0x0000004c442c723c */ /* 0x040fe6000004182c */
[----:B------:R-:W3:Y:S02]  /*52d0*/  MUFU.EX2 R101, R101 ;  /* 0x0000006500657308 */ /* 0x000ee40000000800 */
[----:B----4-:R-:W-:Y:S01]  /*52e0*/  F2FP.BF16.F32.PACK_AB R106, R168, R169 ;  /* 0x000000a9a86a723e */ /* 0x010fe200000010ff */
[C---:B------:R-:W-:Y:S01]  /*52f0*/  HMMA.16816.F32.BF16 R48, R68.reuse, R78, R48 ;  /* 0x0000004e4430723c */ /* 0x040fe20000041830 */
[----:B------:R-:W4:Y:S05]  /*5300*/  LDSM.16.MT88.4 R76, [R141+0x9000] ;  /* 0x009000008d4c783b */ /* 0x000f2a0000004200 */
[C---:B-1----:R-:W-:Y:S06]  /*5310*/  HMMA.16816.F32.BF16 R52, R68.reuse, R80, R52 ;  /* 0x000000504434723c */ /* 0x042fec0000041834 */
[C---:B------:R-:W-:Y:S01]  /*5320*/  HMMA.16816.F32.BF16 R56, R68.reuse, R82, R56 ;  /* 0x000000524438723c */ /* 0x040fe20000041838 */
[----:B------:R-:W1:Y:S04]  /*5330*/  LDSM.16.MT88.4 R80, [R140+0x9000] ;  /* 0x009000008c50783b */ /* 0x000e680000004200 */
[----:B---3--:R-:W-:Y:S01]  /*5340*/  F2FP.BF16.F32.PACK_AB R107, R101, R102 ;  /* 0x00000066656b723e */ /* 0x008fe200000010ff */
[C---:B-----5:R-:W-:Y:S06]  /*5350*/  HMMA.16816.F32.BF16 R60, R68.reuse, R84, R60 ;  /* 0x00000054443c723c */ /* 0x060fec000004183c */
[----:B------:R-:W-:Y:S01]  /*5360*/  HMMA.16816.F32.BF16 R64, R68, R86, R64 ;  /* 0x000000564440723c */ /* 0x000fe20000041840 */
[----:B------:R-:W3:Y:S06]  /*5370*/  LDSM.16.MT88.4 R84, [R143+0xb000] ;  /* 0x00b000008f54783b */ /* 0x000eec0000004200 */
[----:B------:R-:W-:Y:S04]  /*5380*/  F2FP.BF16.F32.PACK_AB R68, R187, R182 ;  /* 0x000000b6bb44723e */ /* 0x000fe800000010ff */
[----:B------:R-:W-:Y:S01]  /*5390*/  F2FP.BF16.F32.PACK_AB R69, R183, R180 ;  /* 0x000000b4b745723e */ /* 0x000fe200000010ff */
[----:B------:R-:W-:Y:S01]  /*53a0*/  FADD.FTZ R180, R180, R177 ;  /* 0x000000b1b4b47221 */ /* 0x000fe20000010000 */
[----:B------:R-:W-:Y:S02]  /*53b0*/  F2FP.BF16.F32.PACK_AB R70, R185, R178 ;  /* 0x000000b2b946723e */ /* 0x000fe400000010ff */
[----:B------:R-:W-:Y:S01]  /*53c0*/  F2FP.BF16.F32.PACK_AB R71, R179, R176 ;  /* 0x000000b0b347723e */ /* 0x000fe200000010ff */
[----:B------:R-:W-:Y:S04]  /*53d0*/  FADD.FTZ R183, R183, R180 ;  /* 0x000000b4b7b77221 */ /* 0x000fe80000010000 */
[----:B------:R-:W-:Y:S02]  /*53e0*/  FADD.FTZ R176, R176, R183 ;  /* 0x000000b7b0b07221 */ /* 0x000fe40000010000 */
[C---:B--2---:R-:W-:Y:S03]  /*53f0*/  HMMA.16816.F32.BF16 R4, R68.reuse, R72, R4 ;  /* 0x000000484404723c */ /* 0x044fe60000041804 */
[----:B------:R-:W-:Y:S03]  /*5400*/  FADD.FTZ R179, R179, R176 ;  /* 0x000000b0b3b37221 */ /* 0x000fe60000010000 */
[C---:B------:R-:W-:Y:S01]  /*5410*/  HMMA.16816.F32.BF16 R8, R68.reuse, R74, R8 ;  /* 0x0000004a4408723c */ /* 0x040fe20000041808 */
[----:B------:R-:W2:Y:S04]  /*5420*/  LDSM.16.MT88.4 R72, [R142+0xb000] ;  /* 0x00b000008e48783b */ /* 0x000ea80000004200 */
[----:B------:R-:W-:Y:S01]  /*5430*/  FADD.FTZ R172, R172, R179 ;  /* 0x000000b3acac7221 */ /* 0x000fe20000010000 */
[C---:B------:R-:W-:Y:S05]  /*5440*/  HMMA.16816.F32.BF16 R12, R68.reuse, R88, R12 ;  /* 0x00000058440c723c */ /* 0x040fea000004180c */
[----:B------:R-:W-:Y:S01]  /*5450*/  FADD.FTZ R171, R171, R172 ;  /* 0x000000acabab7221 */ /* 0x000fe20000010000 */
[C---:B------:R-:W-:Y:S01]  /*5460*/  HMMA.16816.F32.BF16 R16, R68.reuse, R90, R16 ;  /* 0x0000005a4410723c */ /* 0x040fe20000041810 */
[----:B------:R-:W5:Y:S04]  /*5470*/  LDSM.16.MT88.4 R88, [R141+0xb000] ;  /* 0x00b000008d58783b */ /* 0x000f680000004200 */
[----:B------:R-:W-:Y:S01]  /*5480*/  FADD.FTZ R102, R102, R171 ;  /* 0x000000ab66667221 */ /* 0x000fe20000010000 */
[C---:B----4-:R-:W-:Y:S05]  /*5490*/  HMMA.16816.F32.BF16 R20, R68.reuse, R76, R20 ;  /* 0x0000004c4414723c */ /* 0x050fea0000041814 */
[----:B------:R-:W-:Y:S01]  /*54a0*/  FADD.FTZ R166, R101, R102 ;  /* 0x0000006665a67221 */ /* 0x000fe20000010000 */
[C---:B------:R-:W-:Y:S01]  /*54b0*/  HMMA.16816.F32.BF16 R24, R68.reuse, R78, R24 ;  /* 0x0000004e4418723c */ /* 0x040fe20000041818 */
[----:B------:R-:W4:Y:S05]  /*54c0*/  LDSM.16.MT88.4 R76, [R140+0xb000] ;  /* 0x00b000008c4c783b */ /* 0x000f2a0000004200 */
[C---:B-1----:R-:W-:Y:S06]  /*54d0*/  HMMA.16816.F32.BF16 R28, R68.reuse, R80, R28 ;  /* 0x00000050441c723c */ /* 0x042fec000004181c */
[C---:B------:R-:W-:Y:S06]  /*54e0*/  HMMA.16816.F32.BF16 R32, R68.reuse, R82, R32 ;  /* 0x000000524420723c */ /* 0x040fec0000041820 */
[C---:B---3--:R-:W-:Y:S06]  /*54f0*/  HMMA.16816.F32.BF16 R36, R68.reuse, R84, R36 ;  /* 0x000000544424723c */ /* 0x048fec0000041824 */
[C---:B------:R-:W-:Y:S01]  /*5500*/  HMMA.16816.F32.BF16 R40, R68.reuse, R86, R40 ;  /* 0x000000564428723c */ /* 0x040fe20000041828 */
[----:B------:R-:W1:Y:S05]  /*5510*/  LDSM.16.MT88.4 R84, [R142+0x9800] ;  /* 0x009800008e54783b */ /* 0x000e6a0000004200 */
[C---:B--2---:R-:W-:Y:S06]  /*5520*/  HMMA.16816.F32.BF16 R44, R68.reuse, R72, R44 ;  /* 0x00000048442c723c */ /* 0x044fec000004182c */
[C---:B------:R-:W-:Y:S01]  /*5530*/  HMMA.16816.F32.BF16 R48, R68.reuse, R74, R48 ;  /* 0x0000004a4430723c */ /* 0x040fe20000041830 */
[----:B------:R-:W2:Y:S05]  /*5540*/  LDSM.16.MT88.4 R72, [R141+0x9800] ;  /* 0x009800008d48783b */ /* 0x000eaa0000004200 */
[C---:B-----5:R-:W-:Y:S06]  /*5550*/  HMMA.16816.F32.BF16 R52, R68.reuse, R88, R52 ;  /* 0x000000584434723c */ /* 0x060fec0000041834 */
[C---:B------:R-:W-:Y:S06]  /*5560*/  HMMA.16816.F32.BF16 R56, R68.reuse, R90, R56 ;  /* 0x0000005a4438723c */ /* 0x040fec0000041838 */
[C---:B----4-:R-:W-:Y:S06]  /*5570*/  HMMA.16816.F32.BF16 R60, R68.reuse, R76, R60 ;  /* 0x0000004c443c723c */ /* 0x050fec000004183c */
[----:B------:R-:W-:Y:S06]  /*5580*/  HMMA.16816.F32.BF16 R64, R68, R78, R64 ;  /* 0x0000004e4440723c */ /* 0x000fec0000041840 */
[C---:B------:R-:W-:Y:S01]  /*5590*/  HMMA.16816.F32.BF16 R96, R104.reuse, R92, R4 ;  /* 0x0000005c6860723c */ /* 0x040fe20000041804 */
[----:B------:R-:W3:Y:S05]  /*55a0*/  LDSM.16.MT88.4 R4, [R141+0xb800] ;  /* 0x00b800008d04783b */ /* 0x000eea0000004200 */
[C---:B------:R-:W-:Y:S03]  /*55b0*/  HMMA.16816.F32.BF16 R92, R104.reuse, R94, R8 ;  /* 0x0000005e685c723c */ /* 0x040fe60000041808 */
[----:B------:R-:W4:Y:S03]  /*55c0*/  LDSM.16.MT88.4 R8, [R140+0xb800] ;  /* 0x00b800008c08783b */ /* 0x000f260000004200 */
[C---:B-1----:R-:W-:Y:S06]  /*55d0*/  HMMA.16816.F32.BF16 R88, R104.reuse, R84, R12 ;  /* 0x000000546858723c */ /* 0x042fec000004180c */
[C---:B------:R-:W-:Y:S05]  /*55e0*/  HMMA.16816.F32.BF16 R84, R104.reuse, R86, R16 ;  /* 0x000000566854723c */ /* 0x040fea0000041810 */
[----:B------:R-:W-:Y:S01]  /*55f0*/  FADD.FTZ R13, R123, R124 ;  /* 0x0000007c7b0d7221 */ /* 0x000fe20000010000 */
[C---:B--2---:R-:W-:Y:S05]  /*5600*/  HMMA.16816.F32.BF16 R80, R104.reuse, R72, R20 ;  /* 0x000000486850723c */ /* 0x044fea0000041814 */
[----:B------:R-:W-:Y:S01]  /*5610*/  FADD.FTZ R13, R122, R13 ;  /* 0x0000000d7a0d7221 */ /* 0x000fe20000010000 */
[C---:B------:R-:W-:Y:S05]  /*5620*/  HMMA.16816.F32.BF16 R76, R104.reuse, R74, R24 ;  /* 0x0000004a684c723c */ /* 0x040fea0000041818 */
        /* <DEDUP_REMOVED lines=13> */
[C---:B---3--:R-:W-:Y:S05]  /*5700*/  HMMA.16816.F32.BF16 R52, R104.reuse, R4, R52 ;  /* 0x000000046834723c */ /* 0x048fea0000041834 */
[----:B------:R-:W-:Y:S01]  /*5710*/  FADD.FTZ R185, R185, R178 ;  /* 0x000000b2b9b97221 */ /* 0x000fe20000010000 */
[C---:B------:R-:W-:Y:S05]  /*5720*/  HMMA.16816.F32.BF16 R56, R104.reuse, R6, R56 ;  /* 0x000000066838723c */ /* 0x040fea0000041838 */
[----:B------:R-:W-:Y:S01]  /*5730*/  FADD.FTZ R170, R170, R185 ;  /* 0x000000b9aaaa7221 */ /* 0x000fe20000010000 */
[C---:B----4-:R-:W-:Y:S05]  /*5740*/  HMMA.16816.F32.BF16 R60, R104.reuse, R8, R60 ;  /* 0x00000008683c723c */ /* 0x050fea000004183c */
[----:B------:R-:W-:Y:S01]  /*5750*/  FADD.FTZ R170, R181, R170 ;  /* 0x000000aab5aa7221 */ /* 0x000fe20000010000 */
[----:B------:R-:W-:Y:S05]  /*5760*/  HMMA.16816.F32.BF16 R64, R104, R10, R64 ;  /* 0x0000000a6840723c */ /* 0x000fea0000041840 */
[----:B------:R-:W-:Y:S06]  /*5770*/  FADD.FTZ R167, R169, R170 ;  /* 0x000000aaa9a77221 */ /* 0x000fec0000010000 */
[----:B------:R-:W-:Y:S01]  /*5780*/  FADD.FTZ R167, R168, R167 ;  /* 0x000000a7a8a77221 */ /* 0x000fe20000010000 */
[----:B------:R-:W-:Y:S01]  /*5790*/  @!UPT UIADD3 URZ, URZ, URZ, URZ ;  /* 0x0000003f3f3ff290 */ /* 0x000fe2000fffe03f */
[----:B------:R-:W-:Y:S11]  /*57a0*/  @P0 BRA `(.L_x_600) ;  /* 0xffffffdc00b40947 */ /* 0x000ff6000383ffff */
.L_x_599:
        /* <DEDUP_REMOVED lines=248> */
.L_x_604:
[----:B------:R-:W-:Y:S05]  /*6730*/  BSYNC B0 ;  /* 0x0000000000007941 */ /* 0x000fea0003800000 */
.L_x_603:
        /* <DEDUP_REMOVED lines=45> */
.L_x_597:
        /* <DEDUP_REMOVED lines=91> */
.L_x_606:
[----:B------:R-:W-:Y:S05]  /*6fc0*/  BSYNC B0 ;  /* 0x0000000000007941 */ /* 0x000fea0003800000 */
.L_x_605:
        /* <DEDUP_REMOVED lines=10> */
.L_x_608:
[----:B------:R-:W-:Y:S05]  /*7070*/  BSYNC B0 ;  /* 0x0000000000007941 */ /* 0x000fea0003800000 */
.L_x_607:
        /* <DEDUP_REMOVED lines=10> */
.L_x_610:
[----:B------:R-:W-:Y:S05]  /*7120*/  BSYNC B0 ;  /* 0x0000000000007941 */ /* 0x000fea0003800000 */
.L_x_609:
        /* <DEDUP_REMOVED lines=10> */
.L_x_611:
        /* <DEDUP_REMOVED lines=11> */
.L_x_1746:


//--------------------- .text._ZN5flash16flash_fwd_kernelI23Flash_fwd_kernel_traitsILi128ELi64ELi64ELi4ELb0ELb0EN7cutlass10bfloat16_tE19Flash_kernel_traitsILi128ELi64ELi64ELi4ES3_EELb0ELb1ELb0ELb0ELb0ELb1ELb0ELb0EEEvNS_16Flash_fwd_paramsE --------------------------
	.section	.text._ZN5flash16flash_fwd_kernelI23Flash_fwd_kernel_traitsILi128ELi64ELi64ELi4ELb0ELb0EN7cutlass10bfloat16_tE19Flash_kernel_traitsILi128ELi64ELi64ELi4ES3_EELb0ELb1ELb0ELb0ELb0ELb1ELb0ELb0EEEvNS_16Flash_fwd_paramsE,"ax",@progbits
	.align	128
        .global         _ZN5flash16flash_fwd_kernelI23Flash_fwd_kernel_traitsILi128ELi64ELi64ELi4ELb0ELb0EN7cutlass10bfloat16_tE19Flash_kernel_traitsILi128ELi64ELi64ELi4ES3_EELb0ELb1ELb0ELb0ELb0ELb1ELb0ELb0EEEvNS_16Flash_fwd_paramsE
        .type           _ZN5flash16flash_fwd_kernelI23Flash_fwd_kernel_traitsILi128ELi64ELi64ELi4ELb0ELb0EN7cutlass10bfloat16_tE19Flash_kernel_traitsILi128ELi64ELi64ELi4ES3_EELb0ELb1ELb0ELb0ELb0ELb1ELb0ELb0EEEvNS_16Flash_fwd_paramsE,@function
        .size           _ZN5flash16flash_fwd_kernelI23Flash_fwd_kernel_traitsILi128ELi64ELi64ELi4ELb0ELb0EN7cutlass10bfloat16_tE19Flash_kernel_traitsILi128ELi64ELi64ELi4ES3_EELb0ELb1ELb0ELb0ELb0ELb1ELb0ELb0EEEvNS_16Flash_fwd_paramsE,(.L_x_1747 - _ZN5flash16flash_fwd_kernelI23Flash_fwd_kernel_traitsILi128ELi64ELi64ELi4ELb0ELb0EN7cutlass10bfloat16_tE19Flash_kernel_traitsILi128ELi64ELi64ELi4ES3_EELb0ELb1ELb0ELb0ELb0ELb1ELb0ELb0EEEvNS_16Flash_fwd_paramsE)
        .other          _ZN5flash16flash_fwd_kernelI23Flash_fwd_kernel_traitsILi128ELi64ELi64ELi4ELb0ELb0EN7cutlass10bfloat16_tE19Flash_kernel_traitsILi128ELi64ELi64ELi4ES3_EELb0ELb1ELb0ELb0ELb0ELb1ELb0ELb0EEEvNS_16Flash_fwd_paramsE,@"STO_CUDA_ENTRY STV_DEFAULT"
_ZN5flash16flash_fwd_kernelI23Flash_fwd_kernel_traitsILi128ELi64ELi64ELi4ELb0ELb0EN7cutlass10bfloat16_tE19Flash_kernel_traitsILi128ELi64ELi64ELi4ES3_EELb0ELb1ELb0ELb0ELb0ELb1ELb0ELb0EEEvNS_16Flash_fwd_paramsE:
.text._ZN5flash16flash_fwd_kernelI23Flash_fwd_kernel_traitsILi128ELi64ELi64ELi4ELb0ELb0EN7cutlass10bfloat16_tE19Flash_kernel_traitsILi128ELi64ELi64ELi4ES3_EELb0ELb1ELb0ELb0ELb0ELb1ELb0ELb0EEEvNS_16Flash_fwd_paramsE:
[----:B------:R-:W-:Y:S08]  /*0000*/  LDC R1, c[0x0][0x28] ;  /* 0x00000a00ff017b82 */ /* 0x000ff00000000800 */
[----:B------:R-:W1:Y:S01]  /*0010*/  LDC.64 R4, c[0x0][0x2f0] ;  /* 0x0000bc00ff047b82 */ /* 0x000e620000000a00 */
[----:B------:R-:W2:Y:S01]  /*0020*/  S2R R6, SR_CTAID.Y ;  /* 0x0000000000067919 */ /* 0x000ea20000002600 */
[----:B------:R-:W-:Y:S01]  /*0030*/  IMAD.MOV.U32 R149, RZ, RZ, -0x1 ;  /* 0xffffffffff957424 */ /* 0x000fe200078e00ff */
[----:B------:R-:W-:-:S05]  /*0040*/  ULDC.64 UR12, c[0x0][0x208] ;  /* 0x00008200000c7ab9 */ /* 0x000fca0000000a00 */
[----:B------:R-:W3:Y:S08]  /*0050*/  LDC.64 R2, c[0x0][0x300] ;  /* 0x0000c000ff027b82 */ /* 0x000ef00000000a00 */
[----:B------:R-:W2:Y:S01]  /*0060*/  LDC.64 R8, c[0x0][0x2f0] ;  /* 0x0000bc00ff087b82 */ /* 0x000ea20000000a00 */
[----:B-1----:R-:W-:-:S07]  /*0070*/  ISETP.NE.U32.AND P2, PT, R4, RZ, PT ;  /* 0x000000ff0400720c */ /* 0x002fce0003f45070 */
[----:B------:R-:W1:Y:S01]  /*0080*/  LDC.U8 R7, c[0x0][0x3c2] ;  /* 0x0000f080ff077b82 */ /* 0x000e620000000000 */
[----:B------:R-:W-:Y:S02]  /*0090*/  ISETP.NE.AND.EX P2, PT, R5, RZ, PT, P2 ;  /* 0x000000ff0500720c */ /* 0x000fe40003f45320 */
[----:B---3--:R-:W-:-:S04]  /*00a0*/  ISETP.NE.U32.AND P1, PT, R2, RZ, PT ;  /* 0x000000ff0200720c */ /* 0x008fc80003f25070 */
[----:B------:R-:W-:Y:S02]  /*00b0*/  ISETP.NE.AND.EX P1, PT, R3, RZ, PT, P1 ;  /* 0x000000ff0300720c */ /* 0x000fe40003f25310 */
[----:B------:R-:W3:Y:S01]  /*00c0*/  LDC.64 R2, c[0x0][0x2f8] ;  /* 0x0000be00ff027b82 */ /* 0x000ee20000000a00 */
[----:B--2---:R-:W-:-:S05]  /*00d0*/  IMAD.WIDE R14, R6, 0x4, R8 ;  /* 0x00000004060e7825 */ /* 0x004fca00078e0208 */
[----:B------:R-:W2:Y:S02]  /*00e0*/  @P2 LDG.E R149, desc[UR12][R14.64] ;  /* 0x0000000c0e952981 */ /* 0x000ea4000c1e1900 */
[----:B------:R-:W4:Y:S02]  /*00f0*/  LDC.64 R8, c[0x0][0x2f8] ;  /* 0x0000be00ff087b82 */ /* 0x000f240000000a00 */
[----:B------:R-:W2:Y:S06]  /*0100*/  @P2 LDG.E R0, desc[UR12][R14.64+0x4] ;  /* 0x0000040c0e002981 */ /* 0x000eac000c1e1900 */
[----:B------:R-:W3:Y:S01]  /*0110*/  @P1 LDC.64 R4, c[0x0][0x300] ;  /* 0x0000c000ff041b82 */ /* 0x000ee20000000a00 */
[----:B-1----:R-:W-:Y:S01]  /*0120*/  ISETP.NE.AND P3, PT, R7, RZ, PT ;  /* 0x000000ff0700720c */ /* 0x002fe20003f65270 */
[----:B------:R-:W-:-:S02]  /*0130*/  IMAD.MOV.U32 R7, RZ, RZ, RZ ;  /* 0x000000ffff077224 */ /* 0x000fc400078e00ff */
[----:B---3--:R-:W-:-:S05]  /*0140*/  @P1 IMAD.WIDE R12, R6, 0x4, R4 ;  /* 0x00000004060c1825 */ /* 0x008fca00078e0204 */
[----:B------:R1:W5:Y:S01]  /*0150*/  @P1 LDG.E R7, desc[UR12][R12.64] ;  /* 0x0000000c0c071981 */ /* 0x000362000c1e1900 */
[----:B------:R-:W-:-:S04]  /*0160*/  ISETP.EQ.U32.AND P0, PT, R2, RZ, PT ;  /* 0x000000ff0200720c */ /* 0x000fc80003f02070 */
[----:B------:R-:W-:Y:S01]  /*0170*/  ISETP.EQ.OR.EX P0, PT, R3, RZ, !P3, P0 ;  /* 0x000000ff0300720c */ /* 0x000fe20005f02700 */
[----:B------:R-:W-:Y:S02]  /*0180*/  IMAD.MOV.U32 R10, RZ, RZ, -0x1 ;  /* 0xffffffffff0a7424 */ /* 0x000fe400078e00ff */
[----:B----4-:R-:W-:Y:S01]  /*0190*/  IMAD.WIDE R4, R6, 0x4, R8 ;  /* 0x0000000406047825 */ /* 0x010fe200078e0208 */
[----:B------:R-:W3:Y:S01]  /*01a0*/  S2R R161, SR_CTAID.X ;  /* 0x0000000000a17919 */ /* 0x000ee20000002500 */
[----:B------:R-:W4:Y:S01]  /*01b0*/  S2R R37, SR_CTAID.Z ;  /* 0x0000000000257919 */ /* 0x000f220000002700 */
[----:B------:R-:W1:Y:S07]  /*01c0*/  S2R R34, SR_TID.X ;  /* 0x0000000000227919 */ /* 0x000e6e0000002100 */
[----:B------:R1:W5:Y:S01]  /*01d0*/  @!P0 LDG.E R10, desc[UR12][R4.64] ;  /* 0x0000000c040a8981 */ /* 0x000362000c1e1900 */
[----:B------:R-:W-:-:S04]  /*01e0*/  ISETP.NE.U32.AND P0, PT, R2, RZ, PT ;  /* 0x000000ff0200720c */ /* 0x000fc80003f05070 */
[----:B------:R-:W-:Y:S01]  /*01f0*/  ISETP.NE.AND.EX P0, PT, R3, RZ, PT, P0 ;  /* 0x000000ff0300720c */ /* 0x000fe20003f05300 */
[----:B--2---:R-:W-:-:S06]  /*0200*/  @P2 IMAD.IADD R151, R0, 0x1, -R149 ;  /* 0x0000000100972824 */ /* 0x004fcc00078e0a95 */
[----:B------:R-:W2:Y:S06]  /*0210*/  @!P2 LDC R151, c[0x0][0x2c4] ;  /* 0x0000b100ff97ab82 */ /* 0x000eac0000000800 */
[----:B-1-34-:R-:W-:Y:S05]  /*0220*/  @!P0 BRA `(.L_x_612) ;  /* 0x0000000000108947 */ /* 0x01afea0003800000 */
[----:B------:R-:W3:Y:S02]  /*0230*/  @P3 LDG.E R3, desc[UR12][R4.64+0x4] ;  /* 0x0000040c04033981 */ /* 0x000ee4000c1e1900 */
[----:B---3-5:R-:W-:-:S06]  /*0240*/  @P3 IADD3 R0, R3, -R10, RZ ;  /* 0x8000000a03003210 */ /* 0x028fcc0007ffe0ff */
[----:B------:R3:W5:Y:S01]  /*0250*/  @!P3 LDG.E R0, desc[UR12][R4.64] ;  /* 0x0000000c0400b981 */ /* 0x000762000c1e1900 */
[----:B------:R-:W-:Y:S05]  /*0260*/  BRA `(.L_x_613) ;  /* 0x0000000000047947 */ /* 0x000fea0003800000 */
.L_x_612:
[----:B------:R-:W1:Y:S02]  /*0270*/  LDC R0, c[0x0][0x2c8] ;  /* 0x0000b200ff007b82 */ /* 0x000e640000000800 */
.L_x_613:
[----:B------:R-:W4:Y:S02]  /*0280*/  LDC.64 R2, c[0x0][0x308] ;  /* 0x0000c200ff027b82 */ /* 0x000f240000000a00 */
[----:B----4-:R-:W-:-:S04]  /*0290*/  ISETP.NE.U32.AND P1, PT, R2, RZ, PT ;  /* 0x000000ff0200720c */ /* 0x010fc80003f25070 */
[----:B------:R-:W-:-:S13]  /*02a0*/  ISETP.NE.AND.EX P1, PT, R3, RZ, PT, P1 ;  /* 0x000000ff0300720c */ /* 0x000fda0003f25310 */
[----:B------:R-:W4:Y:S01]  /*02b0*/  @P1 LDC.64 R2, c[0x0][0x308] ;  /* 0x0000c200ff021b82 */ /* 0x000f220000000a00 */
[----:B------:R-:W-:-:S07]  /*02c0*/  IMAD.SHL.U32 R84, R161, 0x40, RZ ;  /* 0x00000040a1547824 */ /* 0x000fce00078e00ff */
[----:B---3--:R-:W3:Y:S01]  /*02d0*/  @!P1 LDC R4, c[0x0][0x2cc] ;  /* 0x0000b300ff049b82 */ /* 0x008ee20000000800 */
[----:B----4-:R-:W-:-:S07]  /*02e0*/  @P1 IMAD.WIDE R32, R6, 0x4, R2 ;  /* 0x0000000406201825 */ /* 0x010fce00078e0202 */
[----:B------:R-:W4:Y:S01]  /*02f0*/  @!P1 LDC.64 R2, c[0x0][0x318] ;  /* 0x0000c600ff029b82 */ /* 0x000f220000000a00 */
[----:B------:R1:W5:Y:S01]  /*0300*/  @P1 LDG.E R32, desc[UR12][R32.64] ;  /* 0x0000000c20201981 */ /* 0x000362000c1e1900 */
[----:B--2---:R-:W-:-:S13]  /*0310*/  ISETP.GT.AND P0, PT, R151, R84, PT ;  /* 0x000000549700720c */ /* 0x004fda0003f04270 */
[----:B---3--:R-:W-:Y:S05]  /*0320*/  @!P0 EXIT ;  /* 0x000000000000894d */ /* 0x008fea0003800000 */
[----:B------:R-:W2:Y:S01]  /*0330*/  LDC R35, c[0x0][0x398] ;  /* 0x0000e600ff237b82 */ /* 0x000ea20000000800 */
[----:B----4-:R-:W-:Y:S01]  /*0340*/  @!P1 ISETP.NE.U32.AND P0, PT, R2, RZ, PT ;  /* 0x000000ff0200920c */ /* 0x010fe20003f05070 */
[----:B-----5:R-:W-:-:S03]  /*0350*/  @P1 IMAD.IADD R32, R32, 0x1, -R7 ;  /* 0x0000000120201824 */ /* 0x020fc600078e0a07 */
[----:B------:R-:W-:Y:S02]  /*0360*/  @!P1 ISETP.NE.AND.EX P0, PT, R3, RZ, PT, P0 ;  /* 0x000000ff0300920c */ /* 0x000fe40003f05300 */
[----:B------:R-:W-:Y:S02]  /*0370*/  IADD3 R3, -R151, 0x7f, R84 ;  /* 0x0000007f97037810 */ /* 0x000fe40007ffe154 */
[----:B------:R-:W-:-:S04]  /*0380*/  @!P1 SEL R4, R4, RZ, P0 ;  /* 0x000000ff04049207 */ /* 0x000fc80000000000 */
[----:B-1----:R-:W-:-:S05]  /*0390*/  @!P1 IADD3 R32, R4, R0, -R7 ;  /* 0x0000000004209210 */ /* 0x002fca0007ffe807 */
[----:B------:R-:W-:-:S05]  /*03a0*/  VIADD R5, R32, 0x3f ;  /* 0x0000003f20057836 */ /* 0x000fca0000000000 */
[----:B------:R-:W-:Y:S02]  /*03b0*/  SHF.R.S32.HI R2, RZ, 0x1f, R5 ;  /* 0x0000001fff027819 */ /* 0x000fe40000011405 */
[----:B--2---:R-:W-:Y:S02]  /*03c0*/  IADD3 R3, R3, R35, R32 ;  /* 0x0000002303037210 */ /* 0x004fe40007ffe020 */
[----:B------:R-:W-:Y:S02]  /*03d0*/  LEA.HI R2, R2, R5, RZ, 0x6 ;  /* 0x0000000502027211 */ /* 0x000fe400078f30ff */
[----:B------:R-:W-:Y:S02]  /*03e0*/  SHF.R.S32.HI R0, RZ, 0x1f, R3 ;  /* 0x0000001fff007819 */ /* 0x000fe40000011403 */
[----:B------:R-:W-:Y:S02]  /*03f0*/  SHF.R.S32.HI R2, RZ, 0x6, R2 ;  /* 0x00000006ff027819 */ /* 0x000fe40000011402 */
[----:B------:R-:W-:-:S04]  /*0400*/  LEA.HI R0, R0, R3, RZ, 0x6 ;  /* 0x0000000300007211 */ /* 0x000fc800078f30ff */
[----:B------:R-:W-:-:S04]  /*0410*/  SHF.R.S32.HI R103, RZ, 0x6, R0 ;  /* 0x00000006ff677819 */ /* 0x000fc80000011400 */
[----:B------:R-:W-:-:S04]  /*0420*/  VIMNMX R103, R2, R103, PT ;  /* 0x0000006702677248 */ /* 0x000fc80003fe0100 */
[----:B------:R-:W-:-:S13]  /*0430*/  ISETP.GE.AND P0, PT, R103, 0x1, PT ;  /* 0x000000016700780c */ /* 0x000fda0003f06270 */
[----:B------:R-:W-:Y:S05]  /*0440*/  @!P0 BRA `(.L_x_614) ;  /* 0x0000009000588947 */ /* 0x000fea0003800000 */
[----:B------:R-:W1:Y:S01]  /*0450*/  LDC R8, c[0x0][0x278] ;  /* 0x00009e00ff087b82 */ /* 0x000e620000000800 */
[----:B------:R-:W-:Y:S01]  /*0460*/  SHF.R.S32.HI R17, RZ, 0x1f, R34 ;  /* 0x0000001fff117819 */ /* 0x000fe20000011422 */
[----:B------:R-:W-:Y:S01]  /*0470*/  IMAD.IADD R146, R151, 0x1, -R84 ;  /* 0x0000000197927824 */ /* 0x000fe200078e0a54 */
[----:B------:R-:W-:Y:S01]  /*0480*/  ISETP.NE.AND P6, PT, R149, -0x1, PT ;  /* 0xffffffff9500780c */ /* 0x000fe20003fc5270 */
[----:B------:R-:W-:Y:S01]  /*0490*/  ULDC.64 UR4, c[0x0][0x258] ;  /* 0x0000960000047ab9 */ /* 0x000fe20000000a00 */
[----:B------:R-:W-:Y:S02]  /*04a0*/  LEA.HI R23, R17, R34, RZ, 0x3 ;  /* 0x0000002211177211 */ /* 0x000fe400078f18ff */
[----:B------:R-:W-:Y:S02]  /*04b0*/  IABS R11, R37 ;  /* 0x00000025000b7213 */ /* 0x000fe40000000000 */
[----:B------:R-:W-:Y:S02]  /*04c0*/  SHF.R.S32.HI R22, RZ, 0x3, R23 ;  /* 0x00000003ff167819 */ /* 0x000fe40000011417 */
[----:B------:R-:W-:-:S02]  /*04d0*/  LOP3.LUT R23, R23, 0xfffffff8, RZ, 0xc0, !PT ;  /* 0xfffffff817177812 */ /* 0x000fc400078ec0ff */
[C---:B------:R-:W-:Y:S01]  /*04e0*/  IADD3 R19, R22.reuse, 0x20, RZ ;  /* 0x0000002016137810 */ /* 0x040fe20007ffe0ff */
[C---:B------:R-:W-:Y:S01]  /*04f0*/  VIADD R15, R22.reuse, 0x30 ;  /* 0x00000030160f7836 */ /* 0x040fe20000000000 */
[C---:B------:R-:W-:Y:S01]  /*0500*/  SHF.L.U32 R33, R22.reuse, 0x6, RZ ;  /* 0x0000000616217819 */ /* 0x040fe200000006ff */
[----:B------:R-:W2:Y:S01]  /*0510*/  @P6 LDC.64 R4, c[0x0][0x240] ;  /* 0x00009000ff046b82 */ /* 0x000ea20000000a00 */
[-C--:B------:R-:W-:Y:S01]  /*0520*/  ISETP.GE.AND P0, PT, R19, R146.reuse, PT ;  /* 0x000000921300720c */ /* 0x080fe20003f06270 */
[----:B------:R-:W-:Y:S01]  /*0530*/  VIADD R21, R22, 0x10 ;  /* 0x0000001016157836 */ /* 0x000fe20000000000 */
[-C--:B------:R-:W-:Y:S02]  /*0540*/  ISETP.GE.AND P1, PT, R15, R146.reuse, PT ;  /* 0x000000920f00720c */ /* 0x080fe40003f26270 */
[----:B------:R-:W-:Y:S02]  /*0550*/  LOP3.LUT R33, R33, 0x1c0, RZ, 0xc0, !PT ;  /* 0x000001c021217812 */ /* 0x000fe400078ec0ff */
[----:B------:R-:W-:Y:S01]  /*0560*/  ISETP.GE.AND P2, PT, R21, R146, PT ;  /* 0x000000921500720c */ /* 0x000fe20003f46270 */
[----:B------:R-:W3:Y:S01]  /*0570*/  @!P6 LDC.64 R2, c[0x0][0x228] ;  /* 0x00008a00ff02eb82 */ /* 0x000ee20000000a00 */
[----:B-1----:R-:W-:-:S02]  /*0580*/  IABS R9, R8 ;  /* 0x0000000800097213 */ /* 0x002fc40000000000 */
[----:B------:R-:W-:Y:S02]  /*0590*/  SHF.R.U32.HI R14, RZ, 0x3, R33 ;  /* 0x00000003ff0e7819 */ /* 0x000fe40000011621 */
[----:B------:R-:W1:Y:S01]  /*05a0*/  I2F.RP R0, R9 ;  /* 0x0000000900007306 */ /* 0x000e620000209400 */
[----:B------:R-:W4:Y:S01]  /*05b0*/  @!P0 S2R R27, SR_CgaCtaId ;  /* 0x00000000001b8919 */ /* 0x000f220000008800 */
[----:B------:R-:W-:Y:S02]  /*05c0*/  ISETP.GE.AND P3, PT, R22, R146, PT ;  /* 0x000000921600720c */ /* 0x000fe40003f66270 */
[----:B------:R-:W-:Y:S01]  /*05d0*/  ISETP.NE.AND P4, PT, R10, -0x1, PT ;  /* 0xffffffff0a00780c */ /* 0x000fe20003f85270 */
[----:B------:R-:W5:Y:S02]  /*05e0*/  @!P1 S2R R25, SR_CgaCtaId ;  /* 0x0000000000199919 */ /* 0x000f640000008800 */
[----:B------:R-:W-:Y:S01]  /*05f0*/  @!P2 MOV R16, 0x400 ;  /* 0x000004000010a802 */ /* 0x000fe20000000f00 */
[----:B------:R-:W2:Y:S01]  /*0600*/  @!P2 S2R R29, SR_CgaCtaId ;  /* 0x00000000001da919 */ /* 0x000ea20000008800 */
[----:B-1----:R-:W1:Y:S08]  /*0610*/  MUFU.RCP R12, R0 ;  /* 0x00000000000c7308 */ /* 0x002e700000001000 */
[----:B------:R-:W4:Y:S01]  /*0620*/  @P4 LDC.64 R100, c[0x0][0x248] ;  /* 0x00009200ff644b82 */ /* 0x000f220000000a00 */
[----:B------:R-:W-:-:S02]  /*0630*/  @P4 IMAD.IADD R18, R7, 0x1, R10 ;  /* 0x0000000107124824 */ /* 0x000fc400078e020a */
[----:B---3--:R-:W-:-:S05]  /*0640*/  @!P6 IMAD.WIDE.U32 R38, R6, R2, RZ ;  /* 0x000000020626e225 */ /* 0x008fca00078e00ff */
[----:B------:R-:W3:Y:S01]  /*0650*/  @P4 LDC.64 R112, c[0x0][0x250] ;  /* 0x00009400ff704b82 */ /* 0x000ee20000000a00 */
[----:B-1----:R-:W-:Y:S02]  /*0660*/  VIADD R12, R12, 0xffffffe ;  /* 0x0ffffffe0c0c7836 */ /* 0x002fe40000000000 */
[----:B------:R-:W-:Y:S01]  /*0670*/  IMAD.IADD R0, R34, 0x1, -R23 ;  /* 0x0000000122007824 */ /* 0x000fe200078e0a17 */
[--C-:B------:R-:W-:Y:S01]  /*0680*/  SHF.R.S32.HI R23, RZ, 0x1f, R22.reuse ;  /* 0x0000001fff177819 */ /* 0x100fe20000011416 */
[----:B------:R-:W1:Y:S02]  /*0690*/  F2I.FTZ.U32.TRUNC.NTZ R13, R12 ;  /* 0x0000000c000d7305 */ /* 0x000e64000021f000 */
[----:B------:R-:W-:Y:S02]  /*06a0*/  IMAD.SHL.U32 R156, R0, 0x8, RZ ;  /* 0x00000008009c7824 */ /* 0x000fe400078e00ff */
[----:B------:R-:W-:Y:S01]  /*06b0*/  IMAD.WIDE R160, R161, 0x40, R22 ;  /* 0x00000040a1a07825 */ /* 0x000fe200078e0216 */
[----:B--2---:R-:W-:-:S02]  /*06c0*/  @!P2 LEA R29, R29, R16, 0x18 ;  /* 0x000000101d1da211 */ /* 0x004fc400078ec0ff */
[--C-:B------:R-:W-:Y:S01]  /*06d0*/  LOP3.LUT R31, R33, 0x38, R156.reuse, 0xf8, !PT ;  /* 0x00000038211f7812 */ /* 0x100fe200078ef89c */
[C---:B----4-:R-:W-:Y:S01]  /*06e0*/  @P4 IMAD R20, R18.reuse, R101, RZ ;  /* 0x0000006512144224 */ /* 0x050fe200078e02ff */
[----:B------:R-:W-:Y:S01]  /*06f0*/  SHF.R.S32.HI R157, RZ, 0x1f, R156 ;  /* 0x0000001fff9d7819 */ /* 0x000fe2000001149c */
[----:B------:R-:W-:Y:S01]  /*0700*/  @P4 IMAD.WIDE.U32 R152, R18, R100, RZ ;  /* 0x0000006412984225 */ /* 0x000fe200078e00ff */
[----:B------:R-:W-:-:S03]  /*0710*/  LOP3.LUT R14, R31, R14, RZ, 0x3c, !PT ;  /* 0x0000000e1f0e7212 */ /* 0x000fc600078e3cff */
[----:B------:R-:W-:Y:S01]  /*0720*/  @P6 IMAD.WIDE.U32 R30, R149, R4, RZ ;  /* 0x00000004951e6225 */ /* 0x000fe200078e00ff */
[----:B------:R-:W-:-:S03]  /*0730*/  @P4 IADD3 R20, R153, R20, RZ ;  /* 0x0000001499144210 */ /* 0x000fc60007ffe0ff */
[--C-:B-1----:R-:W-:Y:S02]  /*0740*/  IMAD.MOV R114, RZ, RZ, -R13.reuse ;  /* 0x000000ffff727224 */ /* 0x102fe400078e0a0d */
[----:B------:R-:W-:Y:S02]  /*0750*/  IMAD.MOV.U32 R12, RZ, RZ, RZ ;  /* 0x000000ffff0c7224 */ /* 0x000fe400078e00ff */
[----:B------:R-:W-:Y:S02]  /*0760*/  IMAD R114, R114, R9, RZ ;  /* 0x0000000972727224 */ /* 0x000fe400078e02ff */
[----:B------:R-:W-:Y:S02]  /*0770*/  @!P6 IMAD.MOV.U32 R30, RZ, RZ, R38 ;  /* 0x000000ffff1ee224 */ /* 0x000fe400078e0026 */
[----:B------:R-:W-:Y:S01]  /*0780*/  IMAD.HI.U32 R114, R13, R114, R12 ;  /* 0x000000720d727227 */ /* 0x000fe200078e000c */
[----:B------:R-:W-:-:S03]  /*0790*/  @!P6 SHF.R.S32.HI R13, RZ, 0x1f, R6 ;  /* 0x0000001fff0de819 */ /* 0x000fc60000011406 */
[----:B------:R-:W-:Y:S02]  /*07a0*/  @P6 IMAD R5, R149, R5, R31 ;  /* 0x0000000595056224 */ /* 0x000fe400078e021f */
[----:B------:R-:W-:-:S04]  /*07b0*/  IMAD.HI.U32 R114, R114, R11, RZ ;  /* 0x0000000b72727227 */ /* 0x000fc800078e00ff */
[----:B------:R-:W-:Y:S02]  /*07c0*/  IMAD.MOV R12, RZ, RZ, -R114 ;  /* 0x000000ffff0c7224 */ /* 0x000fe400078e0a72 */
[----:B------:R-:W-:Y:S01]  /*07d0*/  @!P6 IMAD R13, R13, R2, RZ ;  /* 0x000000020d0de224 */ /* 0x000fe200078e02ff */
[----:B------:R-:W-:Y:S01]  /*07e0*/  @!P1 MOV R2, 0x400 ;  /* 0x0000040000029802 */ /* 0x000fe20000000f00 */
[----:B------:R-:W-:Y:S01]  /*07f0*/  IMAD R4, R9, R12, R11 ;  /* 0x0000000c09047224 */ /* 0x000fe200078e020b */
[----:B------:R-:W-:Y:S01]  /*0800*/  @!P0 MOV R12, 0x400 ;  /* 0x00000400000c8802 */ /* 0x000fe20000000f00 */
[----:B------:R-:W-:Y:S01]  /*0810*/  @!P6 IMAD R3, R6, R3, R13 ;  /* 0x000000030603e224 */ /* 0x000fe200078e020d */
[----:B-----5:R-:W-:Y:S02]  /*0820*/  @!P1 LEA R25, R25, R2, 0x18 ;  /* 0x0000000219199211 */ /* 0x020fe400078ec0ff */
[----:B------:R-:W-:Y:S02]  /*0830*/  ISETP.GT.U32.AND P5, PT, R9, R4, PT ;  /* 0x000000040900720c */ /* 0x000fe40003fa4070 */
[----:B------:R-:W-:-:S02]  /*0840*/  @!P6 IADD3 R5, R39, R3, RZ ;  /* 0x000000032705e210 */ /* 0x000fc40007ffe0ff */
[----:B------:R-:W-:Y:S01]  /*0850*/  IADD3 R30, P6, R156, R30, RZ ;  /* 0x0000001e9c1e7210 */ /* 0x000fe20007fde0ff */
[----:B------:R-:W1:Y:S01]  /*0860*/  @!P3 LDC.64 R2, c[0x0][0x240] ;  /* 0x00009000ff02bb82 */ /* 0x000e620000000a00 */
[----:B------:R-:W-:Y:S02]  /*0870*/  @!P0 LEA R27, R27, R12, 0x18 ;  /* 0x0000000c1b1b8211 */ /* 0x000fe400078ec0ff */
[----:B------:R-:W-:Y:S01]  /*0880*/  SHF.R.S32.HI R12, RZ, 0x1f, R37 ;  /* 0x0000001fff0c7819 */ /* 0x000fe20000011425 */
[----:B------:R-:W-:Y:S01]  /*0890*/  IMAD.X R31, R157, 0x1, R5, P6 ;  /* 0x000000019d1f7824 */ /* 0x000fe200030e0605 */
[----:B------:R-:W-:-:S03]  /*08a0*/  LEA.HI R11, R17, R34, RZ, 0x6 ;  /* 0x00000022110b7211 */ /* 0x000fc600078f30ff */
[----:B------:R-:W-:Y:S01]  /*08b0*/  @!P5 IMAD.IADD R4, R4, 0x1, -R9 ;  /* 0x000000010404d824 */ /* 0x000fe200078e0a09 */
[----:B------:R-:W-:Y:S01]  /*08c0*/  @!P5 IADD3 R114, R114, 0x1, RZ ;  /* 0x000000017272d810 */ /* 0x000fe20007ffe0ff */
[----:B------:R-:W-:Y:S02]  /*08d0*/  IMAD R12, R12, UR4, RZ ;  /* 0x000000040c0c7c24 */ /* 0x000fe4000f8e02ff */
[----:B------:R-:W-:Y:S01]  /*08e0*/  IMAD.SHL.U32 R11, R11, 0x8, RZ ;  /* 0x000000080b0b7824 */ /* 0x000fe200078e00ff */
[----:B------:R-:W-:Y:S01]  /*08f0*/  ISETP.GE.U32.AND P6, PT, R4, R9, PT ;  /* 0x000000090400720c */ /* 0x000fe20003fc6070 */
[C---:B------:R-:W-:Y:S01]  /*0900*/  IMAD R39, R37.reuse, UR5, R12 ;  /* 0x0000000525277c24 */ /* 0x040fe2000f8e020c */
[----:B------:R-:W2:Y:S01]  /*0910*/  @!P3 LDC.64 R4, c[0x0][0x210] ;  /* 0x00008400ff04bb82 */ /* 0x000ea20000000a00 */
[C---:B------:R-:W-:Y:S01]  /*0920*/  LOP3.LUT R9, R37.reuse, R8, RZ, 0x3c, !PT ;  /* 0x0000000825097212 */ /* 0x040fe200078e3cff */
[----:B------:R-:W-:Y:S01]  /*0930*/  IMAD.WIDE.U32 R36, R37, UR4, R30 ;  /* 0x0000000425247c25 */ /* 0x000fe2000f8e001e */
[----:B------:R-:W-:-:S02]  /*0940*/  LOP3.LUT R14, R14, 0xfffffe00, R11, 0xf8, !PT ;  /* 0xfffffe000e0e7812 */ /* 0x000fc400078ef80b */
[----:B------:R-:W-:Y:S01]  /*0950*/  ISETP.GE.AND P5, PT, R9, RZ, PT ;  /* 0x000000ff0900720c */ /* 0x000fe20003fa6270 */
[----:B------:R-:W-:Y:S02]  /*0960*/  IMAD.IADD R39, R37, 0x1, R39 ;  /* 0x0000000125277824 */ /* 0x000fe400078e0227 */
[----:B------:R-:W4:Y:S01]  /*0970*/  @!P2 LDC.64 R12, c[0x0][0x240] ;  /* 0x00009000ff0cab82 */ /* 0x000f220000000a00 */
[----:B------:R-:W-:Y:S02]  /*0980*/  @!P3 IMAD.MOV.U32 R38, RZ, RZ, R36 ;  /* 0x000000ffff26b224 */ /* 0x000fe400078e0024 */
[----:B------:R-:W-:Y:S01]  /*0990*/  @P6 IADD3 R114, R114, 0x1, RZ ;  /* 0x0000000172726810 */ /* 0x000fe20007ffe0ff */
[----:B------:R-:W-:Y:S01]  /*09a0*/  @P4 IMAD.IADD R9, R7, 0x1, R10 ;  /* 0x0000000107094824 */ /* 0x000fe200078e020a */
[----:B------:R-:W-:Y:S01]  /*09b0*/  ISETP.NE.AND P6, PT, R8, RZ, PT ;  /* 0x000000ff0800720c */ /* 0x000fe20003fc5270 */
[-C--:B-1----:R-:W-:Y:S02]  /*09c0*/  @!P3 IMAD.WIDE.U32 R10, R160, R2.reuse, R38 ;  /* 0x00000002a00ab225 */ /* 0x082fe400078e0026 */
[----:B------:R-:W1:Y:S02]  /*09d0*/  S2UR UR4, SR_CgaCtaId ;  /* 0x00000000000479c3 */ /* 0x000e640000008800 */
[----:B------:R-:W-:Y:S01]  /*09e0*/  @!P3 IMAD R2, R161, R2, RZ ;  /* 0x00000002a102b224 */ /* 0x000fe200078e02ff */
[----:B------:R-:W-:Y:S01]  /*09f0*/  @!P5 IADD3 R114, -R114, RZ, RZ ;  /* 0x000000ff7272d210 */ /* 0x000fe20007ffe1ff */
[----:B---3--:R-:W-:-:S02]  /*0a00*/  @P4 IMAD R16, R9, R113, RZ ;  /* 0x0000007109104224 */ /* 0x008fc400078e02ff */
[----:B------:R-:W-:Y:S01]  /*0a10*/  @P4 IMAD.WIDE.U32 R40, R9, R112, RZ ;  /* 0x0000007009284225 */ /* 0x000fe200078e00ff */
[----:B--2---:R-:W-:-:S03]  /*0a20*/  @!P3 LEA R30, P5, R10, R4, 0x1 ;  /* 0x000000040a1eb211 */ /* 0x004fc600078a08ff */
[----:B------:R-:W-:Y:S01]  /*0a30*/  @!P3 IMAD R3, R160, R3, R2 ;  /* 0x00000003a003b224 */ /* 0x000fe200078e0202 */
[----:B------:R-:W-:Y:S01]  /*0a40*/  @!P6 LOP3.LUT R114, RZ, R8, RZ, 0x33, !PT ;  /* 0x00000008ff72e212 */ /* 0x000fe200078e33ff */
[----:B------:R-:W-:Y:S02]  /*0a50*/  @P4 IMAD.IADD R16, R41, 0x1, R16 ;  /* 0x0000000129104824 */ /* 0x000fe400078e0210 */
[----:B------:R-:W-:Y:S02]  /*0a60*/  @P4 IMAD.MOV.U32 R18, RZ, RZ, R40 ;  /* 0x000000ffff124224 */ /* 0x000fe400078e0028 */
[----:B------:R-:W-:Y:S01]  /*0a70*/  @!P3 IMAD.IADD R4, R11, 0x1, R3 ;  /* 0x000000010b04b824 */ /* 0x000fe200078e0203 */
[----:B----4-:R-:W-:Y:S06]  /*0a80*/  @P4 BRA `(.L_x_615) ;  /* 0x0000000000304947 */ /* 0x010fec0003800000 */
[----:B------:R-:W2:Y:S01]  /*0a90*/  LDC.64 R100, c[0x0][0x248] ;  /* 0x00009200ff647b82 */ /* 0x000ea20000000a00 */
[----:B------:R-:W-:-:S07]  /*0aa0*/  SHF.R.S32.HI R9, RZ, 0x1f, R7 ;  /* 0x0000001fff097819 */ /* 0x000fce0000011407 */
[----:B------:R-:W3:Y:S01]  /*0ab0*/  LDC.64 R2, c[0x0][0x230] ;  /* 0x00008c00ff027b82 */ /* 0x000ee20000000a00 */
[-C--:B--2---:R-:W-:Y:S01]  /*0ac0*/  IMAD R8, R9, R100.reuse, RZ ;  /* 0x0000006409087224 */ /* 0x084fe200078e02ff */
[----:B------:R-:W-:Y:S01]  /*0ad0*/  SHF.R.S32.HI R9, RZ, 0x1f, R6 ;  /* 0x0000001fff097819 */ /* 0x000fe20000011406 */
[----:B------:R-:W-:-:S04]  /*0ae0*/  IMAD.WIDE.U32 R40, R7, R100, RZ ;  /* 0x0000006407287225 */ /* 0x000fc800078e00ff */
[----:B------:R-:W-:Y:S02]  /*0af0*/  IMAD R8, R7, R101, R8 ;  /* 0x0000006507087224 */ /* 0x000fe400078e0208 */
[----:B---3--:R-:W-:-:S03]  /*0b00*/  IMAD R9, R9, R2, RZ ;  /* 0x0000000209097224 */ /* 0x008fc600078e02ff */
[----:B------:R-:W-:Y:S01]  /*0b10*/  IADD3 R41, R41, R8, RZ ;  /* 0x0000000829297210 */ /* 0x000fe20007ffe0ff */
[C---:B------:R-:W-:Y:S02]  /*0b20*/  IMAD R3, R6.reuse, R3, R9 ;  /* 0x0000000306037224 */ /* 0x040fe400078e0209 */
[----:B------:R-:W-:-:S05]  /*0b30*/  IMAD.WIDE.U32 R152, R6, R2, R40 ;  /* 0x0000000206987225 */ /* 0x000fca00078e0028 */
[----:B------:R-:W-:Y:S02]  /*0b40*/  IADD3 R20, R153, R3, RZ ;  /* 0x0000000399147210 */ /* 0x000fe40007ffe0ff */
.L_x_615:
[----:B------:R-:W-:Y:S05]  /*0b50*/  @P4 BRA `(.L_x_616) ;  /* 0x0000000000344947 */ /* 0x000fea0003800000 */
        /* <DEDUP_REMOVED lines=12> */
[----:B------:R-:W-:-:S07]  /*0c20*/  MOV R18, R6 ;  /* 0x0000000600127202 */ /* 0x000fce0000000f00 */
.L_x_616:
[----:B------:R-:W-:Y:S01]  /*0c30*/  @!P3 LEA.HI.X R31, R10, R5, R4, 0x1, P5 ;  /* 0x000000050a1fb211 */ /* 0x000fe200028f0c04 */
[-C--:B------:R-:W-:Y:S01]  /*0c40*/  IMAD R3, R23, R100.reuse, RZ ;  /* 0x0000006417037224 */ /* 0x080fe200078e02ff */
[----:B------:R-:W2:Y:S01]  /*0c50*/  @!P0 LDC.64 R10, c[0x0][0x240] ;  /* 0x00009000ff0a8b82 */ /* 0x000ea20000000a00 */
[----:B------:R-:W-:Y:S01]  /*0c60*/  @!P2 IADD3 R24, P4, R160, 0x10, RZ ;  /* 0x00000010a018a810 */ /* 0x000fe20007f9e0ff */
[----:B------:R-:W-:Y:S01]  /*0c70*/  IMAD.WIDE.U32 R42, R22, R100, R156 ;  /* 0x00000064162a7225 */ /* 0x000fe200078e009c */
[----:B------:R-:W-:Y:S01]  /*0c80*/  UMOV UR5, 0x400 ;  /* 0x0000040000057882 */ /* 0x000fe20000000000 */
[----:B------:R-:W-:Y:S01]  /*0c90*/  @!P0 IADD3 R26, P5, R160, 0x20, RZ ;  /* 0x00000020a01a8810 */ /* 0x000fe20007fbe0ff */
[----:B-1----:R-:W-:Y:S01]  /*0ca0*/  ULEA UR4, UR4, UR5, 0x18 ;  /* 0x0000000504047291 */ /* 0x002fe2000f8ec03f */
[----:B------:R-:W-:Y:S01]  /*0cb0*/  @!P2 IMAD.X R33, RZ, RZ, R161, P4 ;  /* 0x000000ffff21a224 */ /* 0x000fe200020e06a1 */
[----:B------:R-:W-:Y:S01]  /*0cc0*/  IADD3 R152, P4, R152, R42, RZ ;  /* 0x0000002a98987210 */ /* 0x000fe20007f9e0ff */
[----:B------:R-:W1:Y:S01]  /*0cd0*/  @!P0 LDC.64 R6, c[0x0][0x210] ;  /* 0x00008400ff068b82 */ /* 0x000e620000000a00 */
[----:B------:R-:W-:Y:S01]  /*0ce0*/  IMAD R3, R22, R101, R3 ;  /* 0x0000006516037224 */ /* 0x000fe200078e0203 */
[----:B------:R-:W-:Y:S01]  /*0cf0*/  ULDC.64 UR6, c[0x0][0x260] ;  /* 0x0000980000067ab9 */ /* 0x000fe20000000a00 */
[----:B------:R-:W-:Y:S01]  /*0d00*/  LEA R150, R14, UR4, 0x1 ;  /* 0x000000040e967c11 */ /* 0x000fe2000f8e08ff */
[--C-:B------:R-:W-:Y:S01]  /*0d10*/  @!P2 IMAD.MOV.U32 R40, RZ, RZ, R36.reuse ;  /* 0x000000ffff28a224 */ /* 0x100fe200078e0024 */
[----:B------:R-:W-:Y:S01]  /*0d20*/  SHF.L.U64.HI R147, R112, 0x6, R113 ;  /* 0x0000000670937819 */ /* 0x000fe20000010271 */
[----:B------:R-:W-:Y:S01]  /*0d30*/  @!P2 IMAD.MOV.U32 R41, RZ, RZ, R39 ;  /* 0x000000ffff29a224 */ /* 0x000fe200078e0027 */
[----:B------:R-:W-:Y:S01]  /*0d40*/  IADD3.X R153, R20, R43, R3, P4, !PT ;  /* 0x0000002b14997210 */ /* 0x000fe200027fe403 */
[----:B------:R-:W3:Y:S01]  /*0d50*/  @!P2 LDC.64 R8, c[0x0][0x210] ;  /* 0x00008400ff08ab82 */ /* 0x000ee20000000a00 */
[----:B------:R-:W-:Y:S01]  /*0d60*/  @!P0 IMAD.X R3, RZ, RZ, R161, P5 ;  /* 0x000000ffff038224 */ /* 0x000fe200028e06a1 */
[----:B------:R-:W-:Y:S01]  /*0d70*/  @!PT LDS RZ, [RZ] ;  /* 0x00000000fffff984 */ /* 0x000fe20000000800 */
[----:B------:R-:W-:Y:S01]  /*0d80*/  @!PT LDS RZ, [RZ] ;  /* 0x00000000fffff984 */ /* 0x000fe20000000800 */
[----:B------:R-:W-:Y:S01]  /*0d90*/  @!PT LDS RZ, [RZ] ;  /* 0x00000000fffff984 */ /* 0x000fe20000000800 */
[----:B------:R-:W-:Y:S01]  /*0da0*/  @!P3 LDGSTS.E.BYPASS.LTC128B.128 [R150], desc[UR12][R30.64] ;  /* 0x000000001e96bfae */ /* 0x000fe2000b901d4c */
[----:B------:R-:W-:Y:S01]  /*0db0*/  @!P0 IMAD.MOV.U32 R38, RZ, RZ, R36 ;  /* 0x000000ffff268224 */ /* 0x000fe200078e0024 */
[----:B------:R-:W-:Y:S01]  /*0dc0*/  LEA.HI R86, R17, R34, RZ, 0x5 ;  /* 0x0000002211567211 */ /* 0x000fe200078f28ff */
[-C--:B------:R-:W-:Y:S01]  /*0dd0*/  @!P2 IMAD R33, R33, R12.reuse, RZ ;  /* 0x0000000c2121a224 */ /* 0x080fe200078e02ff */
[----:B------:R1:W-:Y:S01]  /*0de0*/  @!P3 LDGSTS.E.BYPASS.LTC128B.128 [R150+0x2000], desc[UR12][R30.64+0x80] ;  /* 0x020000801e96bfae */ /* 0x0003e2000b901d4c */
[----:B------:R-:W-:Y:S01]  /*0df0*/  @!P2 IMAD.WIDE.U32 R42, R24, R12, R40 ;  /* 0x0000000c182aa225 */ /* 0x000fe200078e0028 */
[----:B------:R-:W4:Y:S01]  /*0e00*/  @!P1 LDC.64 R4, c[0x0][0x240] ;  /* 0x00009000ff049b82 */ /* 0x000f220000000a00 */
[----:B------:R-:W-:-:S02]  /*0e10*/  @!P1 IADD3 R41, P3, R160, 0x30, RZ ;  /* 0x00000030a0299810 */ /* 0x000fc40007f7e0ff */
[-C--:B--2---:R-:W-:Y:S01]  /*0e20*/  @!P0 IMAD R20, R3, R10.reuse, RZ ;  /* 0x0000000a03148224 */ /* 0x084fe200078e02ff */
[----:B------:R-:W-:Y:S01]  /*0e30*/  SHF.R.S32.HI R85, RZ, 0x5, R86 ;  /* 0x00000005ff557819 */ /* 0x000fe20000011456 */
[----:B------:R-:W-:-:S03]  /*0e40*/  @!P0 IMAD.WIDE.U32 R44, R26, R10, R38 ;  /* 0x0000000a1a2c8225 */ /* 0x000fc600078e0026 */
[----:B------:R-:W2:Y:S01]  /*0e50*/  @!P1 LDC.64 R2, c[0x0][0x210] ;  /* 0x00008400ff029b82 */ /* 0x000ea20000000a00 */
[----:B------:R-:W-:Y:S02]  /*0e60*/  @!P2 IMAD R13, R24, R13, R33 ;  /* 0x0000000d180da224 */ /* 0x000fe400078e0221 */
[----:B------:R-:W-:Y:S02]  /*0e70*/  VIADD R33, R103, 0xffffffff ;  /* 0xffffffff67217836 */ /* 0x000fe40000000000 */
[----:B------:R-:W-:Y:S02]  /*0e80*/  @!P1 IMAD.MOV.U32 R37, RZ, RZ, R39 ;  /* 0x000000ffff259224 */ /* 0x000fe400078e0027 */
[----:B------:R-:W-:Y:S01]  /*0e90*/  @!P0 IMAD R11, R26, R11, R20 ;  /* 0x0000000b1a0b8224 */ /* 0x000fe200078e0214 */
[----:B---3--:R-:W-:Y:S01]  /*0ea0*/  @!P2 LEA R12, P4, R42, R8, 0x1 ;  /* 0x000000082a0ca211 */ /* 0x008fe200078808ff */
[----:B------:R-:W-:Y:S02]  /*0eb0*/  @!P1 IMAD.X R39, RZ, RZ, R161, P3 ;  /* 0x000000ffff279224 */ /* 0x000fe400018e06a1 */
[----:B------:R-:W-:-:S02]  /*0ec0*/  @!P2 IMAD.IADD R13, R43, 0x1, R13 ;  /* 0x000000012b0da824 */ /* 0x000fc400078e020d */
[----:B------:R-:W-:Y:S01]  /*0ed0*/  @!P0 IMAD.IADD R8, R45, 0x1, R11 ;  /* 0x000000012d088824 */ /* 0x000fe200078e020b */
[----:B------:R-:W-:Y:S01]  /*0ee0*/  SHF.R.S32.HI R11, RZ, 0x1f, R33 ;  /* 0x0000001fff0b7819 */ /* 0x000fe20000011421 */
[----:B------:R-:W-:Y:S01]  /*0ef0*/  @!P2 IMAD R29, R14, 0x2, R29 ;  /* 0x000000020e1da824 */ /* 0x000fe200078e021d */
[----:B------:R-:W-:Y:S01]  /*0f00*/  @!P2 LEA.HI.X R13, R42, R9, R13, 0x1, P4 ;  /* 0x000000092a0da211 */ /* 0x000fe200020f0c0d */
[----:B----4-:R-:W-:Y:S01]  /*0f10*/  @!P1 IMAD R10, R39, R4, RZ ;  /* 0x00000004270a9224 */ /* 0x010fe200078e02ff */
[C---:B-1----:R-:W-:Y:S01]  /*0f20*/  @!P0 LEA R30, P3, R44.reuse, R6, 0x1 ;  /* 0x000000062c1e8211 */ /* 0x042fe200078608ff */
[----:B------:R-:W-:Y:S02]  /*0f30*/  IMAD R6, R33, -0x40, R32 ;  /* 0xffffffc021067824 */ /* 0x000fe400078e0220 */
[C---:B------:R-:W-:Y:S01]  /*0f40*/  @!P1 IMAD R5, R41.reuse, R5, R10 ;  /* 0x0000000529059224 */ /* 0x040fe200078e020a */
[----:B------:R-:W-:Y:S01]  /*0f50*/  @!P0 LEA.HI.X R31, R44, R7, R8, 0x1, P3 ;  /* 0x000000072c1f8211 */ /* 0x000fe200018f0c08 */
[----:B------:R-:W-:Y:S01]  /*0f60*/  @!P1 IMAD.WIDE.U32 R8, R41, R4, R36 ;  /* 0x0000000429089225 */ /* 0x000fe200078e0024 */
[-C--:B------:R-:W-:Y:S01]  /*0f70*/  ISETP.GE.AND P4, PT, R22, R6.reuse, PT ;  /* 0x000000061600720c */ /* 0x080fe20003f86270 */
[----:B------:R-:W-:Y:S01]  /*0f80*/  @!P2 LDGSTS.E.BYPASS.LTC128B.128 [R29+0x800], desc[UR12][R12.64] ;  /* 0x008000000c1dafae */ /* 0x000fe2000b901d4c */
[----:B------:R-:W-:Y:S01]  /*0f90*/  SHF.R.S32.HI R10, RZ, 0x1f, R114 ;  /* 0x0000001fff0a7819 */ /* 0x000fe20000011472 */
[----:B------:R-:W-:Y:S01]  /*0fa0*/  @!P1 IMAD.IADD R4, R9, 0x1, R5 ;  /* 0x0000000109049824 */ /* 0x000fe200078e0205 */
[----:B------:R-:W-:Y:S01]  /*0fb0*/  ISETP.GE.AND P3, PT, R21, R6, PT ;  /* 0x000000061500720c */ /* 0x000fe20003f66270 */
[----:B------:R1:W-:Y:S01]  /*0fc0*/  @!P2 LDGSTS.E.BYPASS.LTC128B.128 [R29+0x2800], desc[UR12][R12.64+0x80] ;  /* 0x028000800c1dafae */ /* 0x0003e2000b901d4c */
[----:B--2---:R-:W-:Y:S01]  /*0fd0*/  @!P1 LEA R36, P2, R8, R2, 0x1 ;  /* 0x0000000208249211 */ /* 0x004fe200078408ff */
[----:B------:R-:W-:Y:S01]  /*0fe0*/  @!P0 IMAD R27, R14, 0x2, R27 ;  /* 0x000000020e1b8824 */ /* 0x000fe200078e021b */
[----:B------:R-:W-:Y:S01]  /*0ff0*/  SHF.L.U64.HI R2, R100, 0x6, R101 ;  /* 0x0000000664027819 */ /* 0x000fe20000010265 */
[----:B------:R-:W-:Y:S01]  /*1000*/  @!P1 IMAD R25, R14, 0x2, R25 ;  /* 0x000000020e199824 */ /* 0x000fe200078e0219 */
[----:B------:R-:W-:Y:S01]  /*1010*/  @!P1 LEA.HI.X R37, R8, R3, R4, 0x1, P2 ;  /* 0x0000000308259211 */ /* 0x000fe200010f0c04 */
[----:B------:R-:W-:Y:S01]  /*1020*/  IMAD R155, R10, UR6, RZ ;  /* 0x000000060a9b7c24 */ /* 0x000fe2000f8e02ff */
[----:B------:R-:W-:Y:S01]  /*1030*/  @!P0 LDGSTS.E.BYPASS.LTC128B.128 [R27+0x1000], desc[UR12][R30.64] ;  /* 0x010000001e1b8fae */ /* 0x000fe2000b901d4c */
[----:B------:R-:W2:Y:S01]  /*1040*/  @!P4 LDC.64 R8, c[0x0][0x218] ;  /* 0x00008600ff08cb82 */ /* 0x000ea20000000a00 */
[C---:B------:R-:W-:Y:S01]  /*1050*/  IMAD.WIDE.U32 R152, R114.reuse, UR6, R152 ;  /* 0x0000000672987c25 */ /* 0x040fe2000f8e0098 */
[----:B------:R-:W-:Y:S01]  /*1060*/  @!P4 MOV R24, 0x400 ;  /* 0x000004000018c802 */ /* 0x000fe20000000f00 */
[----:B------:R-:W3:Y:S01]  /*1070*/  @!P4 S2R R3, SR_CgaCtaId ;  /* 0x000000000003c919 */ /* 0x000ee20000008800 */
[-C--:B------:R-:W-:Y:S01]  /*1080*/  ISETP.GE.AND P5, PT, R15, R6.reuse, PT ;  /* 0x000000060f00720c */ /* 0x080fe20003fa6270 */
[----:B------:R-:W-:Y:S01]  /*1090*/  IMAD R155, R114, UR7, R155 ;  /* 0x00000007729b7c24 */ /* 0x000fe2000f8e029b */
[-C--:B------:R-:W-:Y:S01]  /*10a0*/  ISETP.GE.AND P6, PT, R19, R6.reuse, PT ;  /* 0x000000061300720c */ /* 0x080fe20003fc6270 */
[----:B------:R4:W-:Y:S01]  /*10b0*/  @!P0 LDGSTS.E.BYPASS.LTC128B.128 [R27+0x3000], desc[UR12][R30.64+0x80] ;  /* 0x030000801e1b8fae */ /* 0x0009e2000b901d4c */
[----:B------:R-:W-:Y:S01]  /*10c0*/  ISETP.GE.AND P0, PT, R21, R6, PT ;  /* 0x000000061500720c */ /* 0x000fe20003f06270 */
[----:B------:R-:W-:Y:S01]  /*10d0*/  IMAD.SHL.U32 R7, R100, 0x40, RZ ;  /* 0x0000004064077824 */ /* 0x000fe200078e00ff */
[----:B------:R-:W-:Y:S01]  /*10e0*/  ULDC.64 UR6, c[0x0][0x268] ;  /* 0x00009a0000067ab9 */ /* 0x000fe20000000a00 */
[----:B------:R-:W-:Y:S01]  /*10f0*/  @!P1 LDGSTS.E.BYPASS.LTC128B.128 [R25+0x1800], desc[UR12][R36.64] ;  /* 0x0180000024199fae */ /* 0x000fe2000b901d4c */
[----:B------:R-:W-:-:S02]  /*1100*/  IMAD.IADD R155, R153, 0x1, R155 ;  /* 0x00000001999b7824 */ /* 0x000fc400078e029b */
[----:B------:R-:W-:Y:S01]  /*1110*/  IMAD.MOV.U32 R154, RZ, RZ, R152 ;  /* 0x000000ffff9a7224 */ /* 0x000fe200078e0098 */
[----:B------:R5:W-:Y:S01]  /*1120*/  @!P1 LDGSTS.E.BYPASS.LTC128B.128 [R25+0x3800], desc[UR12][R36.64+0x80] ;  /* 0x0380008024199fae */ /* 0x000be2000b901d4c */
[----:B------:R-:W-:Y:S02]  /*1130*/  IMAD R169, R10, UR6, RZ ;  /* 0x000000060aa97c24 */ /* 0x000fe4000f8e02ff */
[----:B------:R-:W-:Y:S02]  /*1140*/  IMAD.SHL.U32 R148, R112, 0x40, RZ ;  /* 0x0000004070947824 */ /* 0x000fe400078e00ff */
[----:B-1----:R-:W-:Y:S01]  /*1150*/  IMAD R12, R2, R33, RZ ;  /* 0x00000021020c7224 */ /* 0x002fe200078e02ff */
[----:B------:R-:W1:Y:S01]  /*1160*/  @!P0 LDC.64 R4, c[0x0][0x218] ;  /* 0x00008600ff048b82 */ /* 0x000e620000000a00 */
[----:B------:R-:W-:-:S04]  /*1170*/  IMAD.WIDE.U32 R28, R22, R112, R156 ;  /* 0x00000070161c7225 */ /* 0x000fc800078e009c */
[----:B------:R-:W-:Y:S01]  /*1180*/  IMAD R169, R114, UR7, R169 ;  /* 0x0000000772a97c24 */ /* 0x000fe2000f8e02a9 */
[----:B------:R-:W-:Y:S02]  /*1190*/  IADD3 R20, P2, R18, R28, RZ ;  /* 0x0000001c12147210 */ /* 0x000fe40007f5e0ff */
[----:B------:R-:W-:Y:S01]  /*11a0*/  @!P5 MOV R18, 0x400 ;  /* 0x000004000012d802 */ /* 0x000fe20000000f00 */
[-C--:B----4-:R-:W-:Y:S01]  /*11b0*/  IMAD R27, R11, R7.reuse, R12 ;  /* 0x000000070b1b7224 */ /* 0x090fe200078e020c */
[----:B---3--:R-:W-:Y:S01]  /*11c0*/  @!P4 LEA R3, R3, R24, 0x18 ;  /* 0x000000180303c211 */ /* 0x008fe200078ec0ff */
[----:B------:R-:W-:-:S04]  /*11d0*/  IMAD.WIDE.U32 R12, R33, R7, R154 ;  /* 0x00000007210c7225 */ /* 0x000fc800078e009a */
[----:B------:R-:W-:Y:S01]  /*11e0*/  IMAD.IADD R13, R13, 0x1, R27 ;  /* 0x000000010d0d7824 */ /* 0x000fe200078e021b */
[----:B--2---:R-:W-:Y:S01]  /*11f0*/  @!P4 LEA R30, P1, R12, R8, 0x1 ;  /* 0x000000080c1ec211 */ /* 0x004fe200078208ff */
[----:B-----5:R-:W-:Y:S01]  /*1200*/  IMAD R25, R23, R112, RZ ;  /* 0x0000007017197224 */ /* 0x020fe200078e02ff */
[----:B------:R-:W2:Y:S01]  /*1210*/  @!P6 S2R R27, SR_CgaCtaId ;  /* 0x00000000001be919 */ /* 0x000ea20000008800 */
[----:B------:R-:W-:Y:S01]  /*1220*/  IMAD.WIDE.U32 R36, R100, 0x20, RZ ;  /* 0x0000002064247825 */ /* 0x000fe200078e00ff */
[----:B------:R-:W-:Y:S01]  /*1230*/  @!P4 LEA.HI.X R31, R12, R9, R13, 0x1, P1 ;  /* 0x000000090c1fc211 */ /* 0x000fe200008f0c0d */
[----:B------:R-:W3:Y:S02]  /*1240*/  @!P0 S2R R23, SR_CgaCtaId ;  /* 0x0000000000178919 */ /* 0x000ee40000008800 */
[----:B------:R-:W-:Y:S01]  /*1250*/  IMAD R25, R22, R113, R25 ;  /* 0x0000007116197224 */ /* 0x000fe200078e0219 */
[----:B------:R-:W-:-:S04]  /*1260*/  LEA.HI R9, R17, R34, RZ, 0x4 ;  /* 0x0000002211097211 */ /* 0x000fc800078f20ff */
[----:B------:R-:W-:Y:S01]  /*1270*/  IADD3.X R21, R16, R29, R25, P2, !PT ;  /* 0x0000001d10157210 */ /* 0x000fe200017fe419 */
[----:B------:R-:W-:Y:S01]  /*1280*/  @!P4 IMAD R16, R14, 0x2, R3 ;  /* 0x000000020e10c824 */ /* 0x000fe200078e0203 */
[----:B------:R-:W-:Y:S01]  /*1290*/  @!P0 LEA R3, P1, R100, R12, 0x4 ;  /* 0x0000000c64038211 */ /* 0x000fe200078220ff */
[----:B------:R-:W4:Y:S01]  /*12a0*/  @!P5 S2R R25, SR_CgaCtaId ;  /* 0x000000000019d919 */ /* 0x000f220000008800 */
[----:B------:R-:W-:Y:S01]  /*12b0*/  SHF.R.S32.HI R144, RZ, 0x4, R9 ;  /* 0x00000004ff907819 */ /* 0x000fe20000011409 */
[----:B------:R-:W-:Y:S01]  /*12c0*/  IMAD.WIDE.U32 R114, R114, UR6, R20 ;  /* 0x0000000672727c25 */ /* 0x000fe2000f8e0014 */
[----:B------:R-:W-:Y:S01]  /*12d0*/  @!P0 LEA.HI.X R8, R100, R13, R101, 0x4, P1 ;  /* 0x0000000d64088211 */ /* 0x000fe200008f2465 */
[----:B------:R-:W-:Y:S01]  /*12e0*/  @!P4 LDGSTS.E.BYPASS.LTC128B.128 [R16+0x4000], desc[UR12][R30.64] ;  /* 0x040000001e10cfae */ /* 0x000fe2000b901d4c */
[----:B-1----:R-:W-:Y:S01]  /*12f0*/  @!P0 LEA R28, P1, R3, R4, 0x1 ;  /* 0x00000004031c8211 */ /* 0x002fe200078208ff */
[----:B------:R-:W-:Y:S01]  /*1300*/  IMAD.IADD R169, R115, 0x1, R169 ;  /* 0x0000000173a97824 */ /* 0x000fe200078e02a9 */
[----:B------:R-:W-:Y:S01]  /*1310*/  LEA.HI R4, R9, R144, RZ, 0x1 ;  /* 0x0000009009047211 */ /* 0x000fe200078f08ff */
[----:B------:R1:W-:Y:S01]  /*1320*/  @!P4 LDGSTS.E.BYPASS.LTC128B.128 [R16+0x6000], desc[UR12][R30.64+0x80] ;  /* 0x060000801e10cfae */ /* 0x0003e2000b901d4c */
[----:B------:R-:W-:Y:S01]  /*1330*/  @!P0 LEA.HI.X R29, R3, R5, R8, 0x1, P1 ;  /* 0x00000005031d8211 */ /* 0x000fe200008f0c08 */
[----:B------:R-:W-:Y:S01]  /*1340*/  IMAD.MOV.U32 R168, RZ, RZ, R114 ;  /* 0x000000ffffa87224 */ /* 0x000fe200078e0072 */
[----:B------:R-:W-:-:S02]  /*1350*/  LOP3.LUT R5, R4, 0xfffffffe, RZ, 0xc0, !PT ;  /* 0xfffffffe04057812 */ /* 0x000fc400078ec0ff */
[-C--:B------:R-:W-:Y:S01]  /*1360*/  ISETP.GE.AND P2, PT, R19, R6.reuse, PT ;  /* 0x000000061300720c */ /* 0x080fe20003f46270 */
[----:B------:R-:W-:Y:S01]  /*1370*/  IMAD.SHL.U32 R19, R0, 0x40, RZ ;  /* 0x0000004000137824 */ /* 0x000fe200078e00ff */
[----:B------:R-:W-:Y:S01]  /*1380*/  @!P0 MOV R4, 0x400 ;  /* 0x0000040000048802 */ /* 0x000fe20000000f00 */
[----:B------:R-:W-:Y:S01]  /*1390*/  IMAD.IADD R144, R144, 0x1, -R5 ;  /* 0x0000000190907824 */ /* 0x000fe200078e0a05 */
[----:B------:R-:W-:Y:S02]  /*13a0*/  LOP3.LUT R9, R9, 0xfffffff0, RZ, 0xc0, !PT ;  /* 0xfffffff009097812 */ /* 0x000fe400078ec0ff */
[----:B------:R-:W-:Y:S01]  /*13b0*/  LOP3.LUT R19, R19, 0x1c0, RZ, 0xc0, !PT ;  /* 0x000001c013137812 */ /* 0x000fe200078ec0ff */
[----:B------:R-:W-:Y:S01]  /*13c0*/  IMAD.SHL.U32 R20, R144, 0x8, RZ ;  /* 0x0000000890147824 */ /* 0x000fe200078e00ff */
[----:B------:R-:W-:Y:S01]  /*13d0*/  ISETP.GE.AND P1, PT, R15, R6, PT ;  /* 0x000000060f00720c */ /* 0x000fe20003f26270 */
[----:B------:R-:W-:Y:S01]  /*13e0*/  IMAD.IADD R3, R34, 0x1, -R9 ;  /* 0x0000000122037824 */ /* 0x000fe200078e0a09 */
[----:B---3--:R-:W-:Y:S01]  /*13f0*/  @!P0 LEA R23, R23, R4, 0x18 ;  /* 0x0000000417178211 */ /* 0x008fe200078ec0ff */
[C---:B------:R-:W-:Y:S01]  /*1400*/  IMAD.SHL.U32 R4, R22.reuse, 0x8, RZ ;  /* 0x0000000816047824 */ /* 0x040fe200078e00ff */
[----:B------:R-:W3:Y:S01]  /*1410*/  @!P6 LDC.64 R8, c[0x0][0x218] ;  /* 0x00008600ff08eb82 */ /* 0x000ee20000000a00 */
[----:B------:R-:W-:Y:S01]  /*1420*/  IMAD.SHL.U32 R15, R101, 0x20, RZ ;  /* 0x00000020650f7824 */ /* 0x000fe200078e00ff */
[----:B------:R-:W-:-:S02]  /*1430*/  ISETP.GE.AND P4, PT, R22, R6, PT ;  /* 0x000000061600720c */ /* 0x000fc40003f86270 */
[----:B------:R-:W-:Y:S02]  /*1440*/  LOP3.LUT R4, R19, 0x8, R4, 0xf8, !PT ;  /* 0x0000000813047812 */ /* 0x000fe400078ef804 */
[----:B------:R-:W-:Y:S02]  /*1450*/  SHF.R.U32.HI R19, RZ, 0x3, R19 ;  /* 0x00000003ff137819 */ /* 0x000fe40000011613 */
[----:B------:R-:W-:Y:S02]  /*1460*/  @!P6 MOV R22, 0x400 ;  /* 0x000004000016e802 */ /* 0x000fe40000000f00 */
[----:B------:R-:W-:Y:S01]  /*1470*/  LOP3.LUT R19, R4, R19, RZ, 0x3c, !PT ;  /* 0x0000001304137212 */ /* 0x000fe200078e3cff */
[C---:B-1----:R-:W-:Y:S01]  /*1480*/  @!P0 IMAD R31, R14.reuse, 0x2, R23 ;  /* 0x000000020e1f8824 */ /* 0x042fe200078e0217 */
[----:B------:R-:W1:Y:S01]  /*1490*/  @!P5 LDC.64 R4, c[0x0][0x218] ;  /* 0x00008600ff04db82 */ /* 0x000e620000000a00 */
[----:B----4-:R-:W-:Y:S02]  /*14a0*/  @!P5 LEA R25, R25, R18, 0x18 ;  /* 0x000000121919d211 */ /* 0x010fe400078ec0ff */
[----:B--2---:R-:W-:Y:S01]  /*14b0*/  @!P6 LEA R27, R27, R22, 0x18 ;  /* 0x000000161b1be211 */ /* 0x004fe200078ec0ff */
[----:B------:R-:W-:Y:S01]  /*14c0*/  @!P0 LDGSTS.E.BYPASS.LTC128B.128 [R31+0x4800], desc[UR12][R28.64] ;  /* 0x048000001c1f8fae */ /* 0x000fe2000b901d4c */
[----:B------:R-:W-:Y:S01]  /*14d0*/  SHF.R.S32.HI R6, RZ, 0x1f, R3 ;  /* 0x0000001fff067819 */ /* 0x000fe20000011403 */
[----:B------:R-:W-:-:S02]  /*14e0*/  @!P5 IMAD R18, R14, 0x2, R25 ;  /* 0x000000020e12d824 */ /* 0x000fc400078e0219 */
[----:B------:R-:W-:Y:S01]  /*14f0*/  @!P0 LDGSTS.E.BYPASS.LTC128B.128 [R31+0x6800], desc[UR12][R28.64+0x80] ;  /* 0x068000801c1f8fae */ /* 0x000fe2000b901d4c */
[----:B------:R-:W-:Y:S01]  /*1500*/  @!P6 IADD3 R23, P0, R12, R36, RZ ;  /* 0x000000240c17e210 */ /* 0x000fe20007f1e0ff */
[----:B------:R-:W-:Y:S01]  /*1510*/  @!P6 IMAD R22, R14, 0x2, R27 ;  /* 0x000000020e16e824 */ /* 0x000fe200078e021b */
[----:B------:R-:W-:Y:S01]  /*1520*/  LEA.HI R6, R6, R3, RZ, 0x3 ;  /* 0x0000000306067211 */ /* 0x000fe200078f18ff */
[----:B------:R-:W-:Y:S01]  /*1530*/  IMAD R144, R144, 0x200, R19 ;  /* 0x0000020090907824 */ /* 0x000fe200078e0213 */
[----:B------:R-:W-:Y:S01]  /*1540*/  @!P6 IADD3.X R36, R13, R37, R15, P0, !PT ;  /* 0x000000250d24e210 */ /* 0x000fe200007fe40f */
[----:B------:R-:W-:Y:S01]  /*1550*/  @!P5 IMAD.WIDE.U32 R12, R100, 0x30, R12 ;  /* 0x00000030640cd825 */ /* 0x000fe200078e000c */
[----:B---3--:R-:W-:Y:S01]  /*1560*/  @!P6 LEA R24, P0, R23, R8, 0x1 ;  /* 0x000000081718e211 */ /* 0x008fe200078008ff */
[----:B------:R-:W2:Y:S01]  /*1570*/  @!P4 LDC.64 R14, c[0x0][0x220] ;  /* 0x00008800ff0ecb82 */ /* 0x000ea20000000a00 */
[C---:B------:R-:W-:Y:S01]  /*1580*/  LOP3.LUT R16, R6.reuse, 0xfffffff8, RZ, 0xc0, !PT ;  /* 0xfffffff806107812 */ /* 0x040fe200078ec0ff */
[----:B------:R-:W-:Y:S01]  /*1590*/  @!P5 IMAD R8, R101, 0x30, RZ ;  /* 0x000000306508d824 */ /* 0x000fe200078e02ff */
[----:B------:R-:W-:Y:S01]  /*15a0*/  @!P6 LEA.HI.X R25, R23, R9, R36, 0x1, P0 ;  /* 0x000000091719e211 */ /* 0x000fe200000f0c24 */
[----:B------:R-:W-:Y:S01]  /*15b0*/  IMAD.SHL.U32 R6, R6, 0x40, RZ ;  /* 0x0000004006067824 */ /* 0x000fe200078e00ff */
[----:B------:R-:W-:Y:S01]  /*15c0*/  LEA R144, R144, UR4, 0x1 ;  /* 0x0000000490907c11 */ /* 0x000fe2000f8e08ff */
[----:B------:R-:W-:Y:S01]  /*15d0*/  @!P5 IMAD.IADD R8, R13, 0x1, R8 ;  /* 0x000000010d08d824 */ /* 0x000fe200078e0208 */
[----:B-1----:R-:W-:Y:S01]  /*15e0*/  @!P5 LEA R26, P0, R12, R4, 0x1 ;  /* 0x000000040c1ad211 */ /* 0x002fe200078008ff */
[----:B------:R-:W-:Y:S01]  /*15f0*/  @!P6 LDGSTS.E.BYPASS.LTC128B.128 [R22+0x5000], desc[UR12][R24.64] ;  /* 0x050000001816efae */ /* 0x000fe2000b901d4c */
[----:B------:R-:W-:Y:S01]  /*1600*/  IMAD.IADD R3, R3, 0x1, -R16 ;  /* 0x0000000103037824 */ /* 0x000fe200078e0a10 */
[----:B------:R-:W-:Y:S01]  /*1610*/  LOP3.LUT R6, R6, 0xfffffe00, RZ, 0xc0, !PT ;  /* 0xfffffe0006067812 */ /* 0x000fe200078ec0ff */
[----:B------:R-:W-:Y:S01]  /*1620*/  IMAD R16, R147, R33, RZ ;  /* 0x0000002193107224 */ /* 0x000fe200078e02ff */
[----:B------:R-:W-:Y:S01]  /*1630*/  @!P5 LEA.HI.X R27, R12, R5, R8, 0x1, P0 ;  /* 0x000000050c1bd211 */ /* 0x000fe200000f0c08 */
[----:B------:R1:W-:Y:S01]  /*1640*/  @!P6 LDGSTS.E.BYPASS.LTC128B.128 [R22+0x7000], desc[UR12][R24.64+0x80] ;  /* 0x070000801816efae */ /* 0x0003e2000b901d4c */
[----:B------:R-:W3:Y:S01]  /*1650*/  @!P3 LDC.64 R12, c[0x0][0x220] ;  /* 0x00008800ff0cbb82 */ /* 0x000ee20000000a00 */
[----:B------:R-:W-:-:S02]  /*1660*/  IMAD R16, R11, R148, R16 ;  /* 0x000000940b107224 */ /* 0x000fc400078e0210 */
[----:B------:R-:W-:Y:S01]  /*1670*/  @!P5 LDGSTS.E.BYPASS.LTC128B.128 [R18+0x5800], desc[UR12][R26.64] ;  /* 0x058000001a12dfae */ /* 0x000fe2000b901d4c */
[----:B------:R-:W-:Y:S02]  /*1680*/  IMAD.SHL.U32 R8, R113, 0x20, RZ ;  /* 0x0000002071087824 */ /* 0x000fe400078e00ff */
[----:B------:R-:W-:Y:S01]  /*1690*/  IMAD.SHL.U32 R5, R3, 0x40, RZ ;  /* 0x0000004003057824 */ /* 0x000fe200078e00ff */
[----:B------:R4:W-:Y:S01]  /*16a0*/  @!P5 LDGSTS.E.BYPASS.LTC128B.128 [R18+0x7800], desc[UR12][R26.64+0x80] ;  /* 0x078000801a12dfae */ /* 0x0009e2000b901d4c */
[----:B------:R-:W5:Y:S01]  /*16b0*/  @!P2 LDC.64 R10, c[0x0][0x220] ;  /* 0x00008800ff0aab82 */ /* 0x000f620000000a00 */
[----:B------:R-:W-:Y:S02]  /*16c0*/  VIADD R142, R144, 0x4020 ;  /* 0x00004020908e7836 */ /* 0x000fe40000000000 */
[----:B------:R-:W0:Y:S01]  /*16d0*/  LDGDEPBAR ;  /* 0x00000000000079af */ /* 0x000e220000000000 */
[----:B------:R-:W-:-:S04]  /*16e0*/  LOP3.LUT R5, R5, 0x1c0, RZ, 0xc0, !PT ;  /* 0x000001c005057812 */ /* 0x000fc800078ec0ff */
[----:B------:R-:W-:Y:S02]  /*16f0*/  LOP3.LUT R20, R5, 0x8, R20, 0xf8, !PT ;  /* 0x0000000805147812 */ /* 0x000fe400078ef814 */
[----:B------:R-:W-:-:S04]  /*1700*/  SHF.R.U32.HI R5, RZ, 0x3, R5 ;  /* 0x00000003ff057819 */ /* 0x000fc80000011605 */
[----:B------:R-:W-:Y:S01]  /*1710*/  LOP3.LUT R5, R20, R5, RZ, 0x3c, !PT ;  /* 0x0000000514057212 */ /* 0x000fe200078e3cff */
[----:B-1----:R-:W-:-:S04]  /*1720*/  IMAD.WIDE.U32 R22, R33, R148, R168 ;  /* 0x0000009421167225 */ /* 0x002fc800078e00a8 */
[----:B------:R-:W-:-:S04]  /*1730*/  IMAD.WIDE.U32 R24, R112, 0x20, RZ ;  /* 0x0000002070187825 */ /* 0x000fc800078e00ff */
[----:B------:R-:W-:Y:S01]  /*1740*/  IMAD.IADD R21, R23, 0x1, R16 ;  /* 0x0000000117157824 */ /* 0x000fe200078e0210 */
[----:B------:R-:W-:Y:S01]  /*1750*/  @!P2 IADD3 R4, P0, R22, R24, RZ ;  /* 0x000000181604a210 */ /* 0x000fe20007f1e0ff */
[----:B------:R-:W-:-:S04]  /*1760*/  DEPBAR.LE SB0, 0x0 ;  /* 0x000080000000791a */ /* 0x000fc80000000000 */
[----:B------:R-:W-:Y:S01]  /*1770*/  @!P2 IADD3.X R16, R21, R25, R8, P0, !PT ;  /* 0x000000191510a210 */ /* 0x000fe200007fe408 */
[----:B------:R-:W-:Y:S01]  /*1780*/  BAR.SYNC.DEFER_BLOCKING 0x0 ;  /* 0x0000000000007b1d */ /* 0x000fe20000010000 */
[----:B----4-:R-:W-:Y:S01]  /*1790*/  @!P3 LEA R18, P0, R112, R22, 0x4 ;  /* 0x000000167012b211 */ /* 0x010fe200078020ff */
[----:B------:R-:W-:Y:S01]  /*17a0*/  @!P1 IMAD.MOV.U32 R20, RZ, RZ, R22 ;  /* 0x000000ffff149224 */ /* 0x000fe200078e0016 */
[----:B--2---:R-:W-:Y:S02]  /*17b0*/  @!P4 LEA R24, P5, R22, R14, 0x1 ;  /* 0x0000000e1618c211 */ /* 0x004fe400078a08ff */
[----:B------:R-:W-:-:S03]  /*17c0*/  @!P3 LEA.HI.X R14, R112, R21, R113, 0x4, P0 ;  /* 0x00000015700eb211 */ /* 0x000fc600000f2471 */
[----:B------:R-:W1:Y:S01]  /*17d0*/  @!P1 LDC.64 R8, c[0x0][0x220] ;  /* 0x00008800ff089b82 */ /* 0x000e620000000a00 */
[----:B---3--:R-:W-:Y:S01]  /*17e0*/  @!P3 LEA R26, P0, R18, R12, 0x1 ;  /* 0x0000000c121ab211 */ /* 0x008fe200078008ff */
[----:B------:R-:W-:Y:S01]  /*17f0*/  @!P1 IMAD R12, R113, 0x30, RZ ;  /* 0x00000030710c9824 */ /* 0x000fe200078e02ff */
[--C-:B------:R-:W-:Y:S01]  /*1800*/  @!P4 LEA.HI.X R25, R22, R15, R21.reuse, 0x1, P5 ;  /* 0x0000000f1619c211 */ /* 0x100fe200028f0c15 */
[----:B------:R-:W-:Y:S01]  /*1810*/  @!P1 IMAD.WIDE.U32 R20, R112, 0x30, R20 ;  /* 0x0000003070149825 */ /* 0x000fe200078e0014 */
[----:B------:R-:W-:Y:S02]  /*1820*/  @!P3 LEA.HI.X R27, R18, R13, R14, 0x1, P0 ;  /* 0x0000000d121bb211 */ /* 0x000fe400000f0c0e */
[----:B-----5:R-:W-:Y:S01]  /*1830*/  @!P2 LEA R14, P0, R4, R10, 0x1 ;  /* 0x0000000a040ea211 */ /* 0x020fe200078008ff */
[----:B------:R-:W-:-:S03]  /*1840*/  @!P1 IMAD.IADD R12, R21, 0x1, R12 ;  /* 0x00000001150c9824 */ /* 0x000fc600078e020c */
[----:B------:R-:W-:Y:S01]  /*1850*/  @!P2 LEA.HI.X R15, R4, R11, R16, 0x1, P0 ;  /* 0x0000000b040fa211 */ /* 0x000fe200000f0c10 */
[C---:B------:R-:W-:Y:S02]  /*1860*/  IMAD R4, R85.reuse, 0x400, R6 ;  /* 0x0000040055047824 */ /* 0x040fe400078e0206 */
[----:B------:R-:W-:Y:S02]  /*1870*/  IMAD R85, R85, 0x10, R84 ;  /* 0x0000001055557824 */ /* 0x000fe400078e0254 */
[----:B------:R-:W-:Y:S01]  /*1880*/  IMAD.IADD R145, R5, 0x1, R4 ;  /* 0x0000000105917824 */ /* 0x000fe200078e0204 */
[----:B------:R-:W-:Y:S01]  /*1890*/  @P4 STS.128 [R150+0x8000], RZ ;  /* 0x008000ff96004388 */ /* 0x000fe20000000c00 */
[----:B------:R-:W-:-:S03]  /*18a0*/  IMAD.MOV.U32 R4, RZ, RZ, 0x10 ;  /* 0x00000010ff047424 */ /* 0x000fc600078e00ff */
[----:B------:R-:W-:Y:S01]  /*18b0*/  LEA R145, R145, UR4, 0x1 ;  /* 0x0000000491917c11 */ /* 0x000fe2000f8e08ff */
[----:B------:R-:W-:Y:S01]  /*18c0*/  @P4 STS.128 [R150+0xa000], RZ ;  /* 0x00a000ff96004388 */ /* 0x000fe20000000c00 */
[----:B-1----:R-:W-:-:S03]  /*18d0*/  @!P1 LEA R16, P0, R20, R8, 0x1 ;  /* 0x0000000814109211 */ /* 0x002fc600078008ff */
[----:B------:R-:W-:Y:S01]  /*18e0*/  @!PT LDS RZ, [RZ] ;  /* 0x00000000fffff984 */ /* 0x000fe20000000800 */
[----:B------:R-:W-:Y:S01]  /*18f0*/  @!PT LDS RZ, [RZ] ;  /* 0x00000000fffff984 */ /* 0x000fe20000000800 */
[----:B------:R-:W-:Y:S01]  /*1900*/  @!PT LDS RZ, [RZ] ;  /* 0x00000000fffff984 */ /* 0x000fe20000000800 */
[----:B------:R-:W-:Y:S01]  /*1910*/  @!P4 LDGSTS.E.BYPASS.LTC128B.128 [R150+0x8000], desc[UR12][R24.64] ;  /* 0x080000001896cfae */ /* 0x000fe2000b901d4c */
[----:B------:R-:W-:-:S03]  /*1920*/  @!P1 LEA.HI.X R17, R20, R9, R12, 0x1, P0 ;  /* 0x0000000914119211 */ /* 0x000fc600000f0c0c */
[----:B------:R-:W-:Y:S01]  /*1930*/  @!P4 LDGSTS.E.BYPASS.LTC128B.128 [R150+0xa000], desc[UR12][R24.64+0x80] ;  /* 0x0a0000801896cfae */ /* 0x000fe2000b901d4c */
[----:B------:R-:W-:-:S03]  /*1940*/  LOP3.LUT P0, RZ, R0, 0x2, RZ, 0xc0, !PT ;  /* 0x0000000200ff7812 */ /* 0x000fc6000780c0ff */
        /* <DEDUP_REMOVED lines=20> */
[----:B------:R1:W-:Y:S01]  /*1a90*/  @!P1 LDGSTS.E.BYPASS.LTC128B.128 [R150+0xb800], desc[UR12][R16.64+0x80] ;  /* 0x0b80008010969fae */ /* 0x0003e2000b901d4c */
[----:B------:R-:W-:Y:S01]  /*1aa0*/  R2P PR, R3, 0x6 ;  /* 0x0000000603007804 */ /* 0x000fe20000000000 */
[----:B------:R-:W-:-:S02]  /*1ab0*/  VIADD R3, R144, 0x4000 ;  /* 0x0000400090037836 */ /* 0x000fc40000000000 */
[----:B------:R-:W-:Y:S02]  /*1ac0*/  LDSM.16.M88.4 R8, [R145] ;  /* 0x000000009108783b */ /* 0x000fe40000000200 */
[----:B------:R-:W-:Y:S01]  /*1ad0*/  SEL R4, R4, 0xfffffff0, !P1 ;  /* 0xfffffff004047807 */ /* 0x000fe20004800000 */
[----:B------:R-:W-:Y:S01]  /*1ae0*/  @P0 VIADD R142, R3, 0xffffffe0 ;  /* 0xffffffe0038e0836 */ /* 0x000fe20000000000 */
[----:B------:R-:W2:Y:S01]  /*1af0*/  LDSM.16.M88.4 R40, [R144+0x4000] ;  /* 0x004000009028783b */ /* 0x000ea20000000200 */
[----:B------:R-:W-:Y:S01]  /*1b00*/  IMAD.MOV.U32 R3, RZ, RZ, 0x20 ;  /* 0x00000020ff037424 */ /* 0x000fe200078e00ff */
[----:B------:R-:W-:Y:S01]  /*1b10*/  LOP3.LUT P0, RZ, R0, 0x4, RZ, 0xc0, !PT ;  /* 0x0000000400ff7812 */ /* 0x000fe2000780c0ff */
[----:B------:R-:W-:Y:S01]  /*1b20*/  IMAD R143, R4, 0x2, R145 ;  /* 0x00000002048f7824 */ /* 0x000fe200078e0291 */
[----:B------:R-:W3:Y:S02]  /*1b30*/  LDSM.16.M88.4 R28, [R144+0x4800] ;  /* 0x00480000901c783b */ /* 0x000ee40000000200 */
[----:B------:R-:W-:-:S02]  /*1b40*/  SEL R0, R3, 0xffffffe0, !P2 ;  /* 0xffffffe003007807 */ /* 0x000fc40005000000 */
[----:B------:R-:W4:Y:S01]  /*1b50*/  LDSM.16.M88.4 R20, [R144+0x5000] ;  /* 0x005000009014783b */ /* 0x000f220000000200 */
[----:B------:R-:W-:Y:S02]  /*1b60*/  SEL R3, R3, 0xffffffe0, !P0 ;  /* 0xffffffe003037807 */ /* 0x000fe40004000000 */
[C---:B------:R-:W-:Y:S01]  /*1b70*/  IMAD R141, R0.reuse, 0x2, R145 ;  /* 0x00000002008d7824 */ /* 0x040fe200078e0291 */
[----:B------:R-:W5:Y:S01]  /*1b80*/  LDSM.16.M88.4 R48, [R144+0x5800] ;  /* 0x005800009030783b */ /* 0x000f620000000200 */
[----:B------:R-:W-:Y:S02]  /*1b90*/  IMAD R140, R0, 0x2, R143 ;  /* 0x00000002008c7824 */ /* 0x000fe400078e028f */
[C---:B------:R-:W-:Y:S01]  /*1ba0*/  IMAD R138, R3.reuse, 0x2, R144 ;  /* 0x00000002038a7824 */ /* 0x040fe200078e0290 */
[----:B------:R-:W-:Y:S01]  /*1bb0*/  LDSM.16.M88.4 R56, [R143] ;  /* 0x000000008f38783b */ /* 0x000fe20000000200 */
[----:B------:R-:W-:Y:S01]  /*1bc0*/  IMAD R131, R3, 0x2, R142 ;  /* 0x0000000203837824 */ /* 0x000fe200078e028e */
[----:B------:R-:W-:-:S02]  /*1bd0*/  LOP3.LUT R3, R86, 0xffffffe0, RZ, 0xc0, !PT ;  /* 0xffffffe056037812 */ /* 0x000fc400078ec0ff */
[----:B-1----:R-:W1:Y:S03]  /*1be0*/  LDSM.16.M88.4 R16, [R142] ;  /* 0x000000008e10783b */ /* 0x002e660000000200 */
[C---:B------:R-:W-:Y:S01]  /*1bf0*/  IMAD.IADD R3, R34.reuse, 0x1, -R3 ;  /* 0x0000000122037824 */ /* 0x040fe200078e0a03 */
[----:B------:R-:W1:Y:S01]  /*1c00*/  LDSM.16.M88.4 R12, [R142+0x800] ;  /* 0x000800008e0c783b */ /* 0x000e620000000200 */
[----:B------:R-:W-:-:S03]  /*1c10*/  IMAD.SHL.U32 R34, R34, 0x2, RZ ;  /* 0x0000000222227824 */ /* 0x000fc600078e00ff */
[----:B------:R-:W1:Y:S01]  /*1c20*/  LDSM.16.M88.4 R80, [R142+0x1000] ;  /* 0x001000008e50783b */ /* 0x000e620000000200 */
[----:B------:R-:W-:Y:S02]  /*1c30*/  SHF.R.S32.HI R158, RZ, 0x1f, R3 ;  /* 0x0000001fff9e7819 */ /* 0x000fe40000011403 */
[----:B------:R-:W-:Y:S01]  /*1c40*/  LOP3.LUT R34, R34, 0x6, RZ, 0xc0, !PT ;  /* 0x0000000622227812 */ /* 0x000fe200078ec0ff */
[----:B------:R-:W1:Y:S01]  /*1c50*/  LDSM.16.M88.4 R60, [R142+0x1800] ;  /* 0x001800008e3c783b */ /* 0x000e620000000200 */
[----:B------:R-:W-:-:S03]  /*1c60*/  LEA.HI R158, R158, R3, RZ, 0x2 ;  /* 0x000000039e9e7211 */ /* 0x000fc600078f10ff */
[----:B------:R-:W-:Y:S01]  /*1c70*/  LDSM.16.M88.4 R68, [R141] ;  /* 0x000000008d44783b */ /* 0x000fe20000000200 */
[----:B------:R-:W-:Y:S01]  /*1c80*/  SHF.R.S32.HI R158, RZ, 0x2, R158 ;  /* 0x00000002ff9e7819 */ /* 0x000fe2000001149e */
[----:B------:R-:W-:Y:S01]  /*1c90*/  IMAD R3, R33, 0x40, R34 ;  /* 0x0000004021037824 */ /* 0x000fe200078e0222 */
[----:B--2---:R-:W-:Y:S01]  /*1ca0*/  HMMA.16816.F32.BF16 R44, R8, R40, RZ ;  /* 0x00000028082c723c */ /* 0x004fe200000418ff */
[----:B------:R-:W2:Y:S01]  /*1cb0*/  LDSM.16.M88.4 R76, [R138+0x4000] ;  /* 0x004000008a4c783b */ /* 0x000ea20000000200 */
[----:B------:R-:W-:-:S03]  /*1cc0*/  IADD3 R85, R85, 0x1, R158 ;  /* 0x0000000155557810 */ /* 0x000fc60007ffe09e */
[----:B------:R-:W2:Y:S01]  /*1cd0*/  LDSM.16.M88.4 R52, [R138+0x4800] ;  /* 0x004800008a34783b */ /* 0x000ea20000000200 */
[C---:B------:R-:W-:Y:S03]  /*1ce0*/  HMMA.16816.F32.BF16 R40, R8.reuse, R42, RZ ;  /* 0x0000002a0828723c */ /* 0x040fe600000418ff */
[----:B------:R-:W-:Y:S03]  /*1cf0*/  LDSM.16.M88.4 R64, [R131] ;  /* 0x000000008340783b */ /* 0x000fe60000000200 */
[C---:B---3--:R-:W-:Y:S01]  /*1d00*/  HMMA.16816.F32.BF16 R36, R8.reuse, R28, RZ ;  /* 0x0000001c0824723c */ /* 0x048fe200000418ff */
[----:B------:R-:W0:Y:S05]  /*1d10*/  LDGDEPBAR ;  /* 0x00000000000079af */ /* 0x000e2a0000000000 */
[C---:B------:R-:W-:Y:S06]  /*1d20*/  HMMA.16816.F32.BF16 R28, R8.reuse, R30, RZ ;  /* 0x0000001e081c723c */ /* 0x040fec00000418ff */
[C---:B----4-:R-:W-:Y:S06]  /*1d30*/  HMMA.16816.F32.BF16 R24, R8.reuse, R20, RZ ;  /* 0x000000140818723c */ /* 0x050fec00000418ff */
[C---:B------:R-:W-:Y:S06]  /*1d40*/  HMMA.16816.F32.BF16 R20, R8.reuse, R22, RZ ;  /* 0x000000160814723c */ /* 0x040fec00000418ff */
[C---:B-----5:R-:W-:Y:S06]  /*1d50*/  HMMA.16816.F32.BF16 R72, R8.reuse, R48, RZ ;  /* 0x000000300848723c */ /* 0x060fec00000418ff */
[----:B------:R-:W-:Y:S01]  /*1d60*/  HMMA.16816.F32.BF16 R8, R8, R50, RZ ;  /* 0x000000320808723c */ /* 0x000fe200000418ff */
[----:B------:R-:W-:Y:S05]  /*1d70*/  LDSM.16.M88.4 R48, [R140] ;  /* 0x000000008c30783b */ /* 0x000fea0000000200 */
[C---:B-1----:R-:W-:Y:S06]  /*1d80*/  HMMA.16816.F32.BF16 R44, R56.reuse, R16, R44 ;  /* 0x00000010382c723c */ /* 0x042fec000004182c */
[C---:B------:R-:W-:Y:S01]  /*1d90*/  HMMA.16816.F32.BF16 R40, R56.reuse, R18, R40 ;  /* 0x000000123828723c */ /* 0x040fe20000041828 */
[----:B------:R-:W1:Y:S05]  /*1da0*/  LDSM.16.M88.4 R16, [R138+0x5000] ;  /* 0x005000008a10783b */ /* 0x000e6a0000000200 */
[C---:B------:R-:W-:Y:S06]  /*1db0*/  HMMA.16816.F32.BF16 R36, R56.reuse, R12, R36 ;  /* 0x0000000c3824723c */ /* 0x040fec0000041824 */
[C---:B------:R-:W-:Y:S01]  /*1dc0*/  HMMA.16816.F32.BF16 R28, R56.reuse, R14, R28 ;  /* 0x0000000e381c723c */ /* 0x040fe2000004181c */
[----:B------:R-:W3:Y:S05]  /*1dd0*/  LDSM.16.M88.4 R12, [R138+0x5800] ;  /* 0x005800008a0c783b */ /* 0x000eea0000000200 */
[C---:B------:R-:W-:Y:S06]  /*1de0*/  HMMA.16816.F32.BF16 R24, R56.reuse, R80, R24 ;  /* 0x000000503818723c */ /* 0x040fec0000041818 */
[C---:B------:R-:W-:Y:S01]  /*1df0*/  HMMA.16816.F32.BF16 R20, R56.reuse, R82, R20 ;  /* 0x000000523814723c */ /* 0x040fe20000041814 */
[----:B------:R-:W-:Y:S05]  /*1e00*/  LDSM.16.M88.4 R80, [R145+0x2000] ;  /* 0x002000009150783b */ /* 0x000fea0000000200 */
[C---:B------:R-:W-:Y:S06]  /*1e10*/  HMMA.16816.F32.BF16 R72, R56.reuse, R60, R72 ;  /* 0x0000003c3848723c */ /* 0x040fec0000041848 */
[----:B------:R-:W-:Y:S01]  /*1e20*/  HMMA.16816.F32.BF16 R8, R56, R62, R8 ;  /* 0x0000003e3808723c */ /* 0x000fe20000041808 */
[----:B------:R-:W4:Y:S04]  /*1e30*/  LDSM.16.M88.4 R60, [R131+0x800] ;  /* 0x00080000833c783b */ /* 0x000f280000000200 */
[----:B------:R-:W5:Y:S01]  /*1e40*/  LDSM.16.M88.4 R56, [R131+0x1000] ;  /* 0x001000008338783b */ /* 0x000f620000000200 */
[C---:B--2---:R-:W-:Y:S06]  /*1e50*/  HMMA.16816.F32.BF16 R44, R68.reuse, R76, R44 ;  /* 0x0000004c442c723c */ /* 0x044fec000004182c */
[C---:B------:R-:W-:Y:S01]  /*1e60*/  HMMA.16816.F32.BF16 R40, R68.reuse, R78, R40 ;  /* 0x0000004e4428723c */ /* 0x040fe20000041828 */
[----:B------:R-:W-:Y:S05]  /*1e70*/  LDSM.16.M88.4 R76, [R144+0x7800] ;  /* 0x00780000904c783b */ /* 0x000fea0000000200 */
[C---:B------:R-:W-:Y:S06]  /*1e80*/  HMMA.16816.F32.BF16 R36, R68.reuse, R52, R36 ;  /* 0x000000344424723c */ /* 0x040fec0000041824 */
[C---:B------:R-:W-:Y:S01]  /*1e90*/  HMMA.16816.F32.BF16 R28, R68.reuse, R54, R28 ;  /* 0x00000036441c723c */ /* 0x040fe2000004181c */
[----:B------:R-:W-:Y:S05]  /*1ea0*/  LDSM.16.M88.4 R52, [R131+0x1800] ;  /* 0x001800008334783b */ /* 0x000fea0000000200 */
[C---:B-1----:R-:W-:Y:S06]  /*1eb0*/  HMMA.16816.F32.BF16 R24, R68.reuse, R16, R24 ;  /* 0x000000104418723c */ /* 0x042fec0000041818 */
[C---:B------:R-:W-:Y:S01]  /*1ec0*/  HMMA.16816.F32.BF16 R20, R68.reuse, R18, R20 ;  /* 0x000000124414723c */ /* 0x040fe20000041814 */
[----:B------:R-:W1:Y:S05]  /*1ed0*/  LDSM.16.M88.4 R16, [R144+0x6000] ;  /* 0x006000009010783b */ /* 0x000e6a0000000200 */
[C---:B---3--:R-:W-:Y:S06]  /*1ee0*/  HMMA.16816.F32.BF16 R72, R68.reuse, R12, R72 ;  /* 0x0000000c4448723c */ /* 0x048fec0000041848 */
[----:B------:R-:W-:Y:S01]  /*1ef0*/  HMMA.16816.F32.BF16 R68, R68, R14, R8 ;  /* 0x0000000e4444723c */ /* 0x000fe20000041808 */
[----:B------:R-:W2:Y:S04]  /*1f00*/  LDSM.16.M88.4 R8, [R144+0x6800] ;  /* 0x006800009008783b */ /* 0x000ea80000000200 */
[----:B------:R-:W3:Y:S01]  /*1f10*/  LDSM.16.M88.4 R12, [R144+0x7000] ;  /* 0x00700000900c783b */ /* 0x000ee20000000200 */
[C---:B------:R-:W-:Y:S06]  /*1f20*/  HMMA.16816.F32.BF16 R44, R48.reuse, R64, R44 ;  /* 0x00000040302c723c */ /* 0x040fec000004182c */
[C---:B------:R-:W-:Y:S01]  /*1f30*/  HMMA.16816.F32.BF16 R40, R48.reuse, R66, R40 ;  /* 0x000000423028723c */ /* 0x040fe20000041828 */
[----:B------:R-:W-:Y:S05]  /*1f40*/  LDSM.16.M88.4 R64, [R143+0x2000] ;  /* 0x002000008f40783b */ /* 0x000fea0000000200 */
[C---:B----4-:R-:W-:Y:S06]  /*1f50*/  HMMA.16816.F32.BF16 R36, R48.reuse, R60, R36 ;  /* 0x0000003c3024723c */ /* 0x050fec0000041824 */
[C---:B------:R-:W-:Y:S01]  /*1f60*/  HMMA.16816.F32.BF16 R28, R48.reuse, R62, R28 ;  /* 0x0000003e301c723c */ /* 0x040fe2000004181c */
[----:B------:R-:W4:Y:S05]  /*1f70*/  LDSM.16.M88.4 R60, [R142+0x2000] ;  /* 0x002000008e3c783b */ /* 0x000f2a0000000200 */
[C---:B-----5:R-:W-:Y:S06]  /*1f80*/  HMMA.16816.F32.BF16 R24, R48.reuse, R56, R24 ;  /* 0x000000383018723c */ /* 0x060fec0000041818 */
[----:B------:R-:W-:Y:S01]  /*1f90*/  HMMA.16816.F32.BF16 R20, R48, R58, R20 ;  /* 0x0000003a3014723c */ /* 0x000fe20000041814 */
[----:B------:R-:W5:Y:S05]  /*1fa0*/  LDSM.16.M88.4 R56, [R142+0x2800] ;  /* 0x002800008e38783b */ /* 0x000f6a0000000200 */
[C---:B-1----:R-:W-:Y:S06]  /*1fb0*/  HMMA.16816.F32.BF16 R44, R80.reuse, R16, R44 ;  /* 0x00000010502c723c */ /* 0x042fec000004182c */
[----:B------:R-:W-:Y:S01]  /*1fc0*/  HMMA.16816.F32.BF16 R40, R80, R18, R40 ;  /* 0x000000125028723c */ /* 0x000fe20000041828 */
[----:B------:R-:W-:Y:S05]  /*1fd0*/  LDSM.16.M88.4 R16, [R138+0x6000] ;  /* 0x006000008a10783b */ /* 0x000fea0000000200 */
[C---:B------:R-:W-:Y:S06]  /*1fe0*/  HMMA.16816.F32.BF16 R72, R48.reuse, R52, R72 ;  /* 0x000000343048723c */ /* 0x040fec0000041848 */
[----:B------:R-:W-:Y:S01]  /*1ff0*/  HMMA.16816.F32.BF16 R68, R48, R54, R68 ;  /* 0x000000363044723c */ /* 0x000fe20000041844 */
[----:B------:R-:W1:Y:S04]  /*2000*/  LDSM.16.M88.4 R52, [R142+0x3000] ;  /* 0x003000008e34783b */ /* 0x000e680000000200 */
[----:B------:R-:W-:Y:S01]  /*2010*/  LDSM.16.M88.4 R48, [R142+0x3800] ;  /* 0x003800008e30783b */ /* 0x000fe20000000200 */
[C---:B--2---:R-:W-:Y:S06]  /*2020*/  HMMA.16816.F32.BF16 R36, R80.reuse, R8, R36 ;  /* 0x000000085024723c */ /* 0x044fec0000041824 */
[C---:B------:R-:W-:Y:S01]  /*2030*/  HMMA.16816.F32.BF16 R28, R80.reuse, R10, R28 ;  /* 0x0000000a501c723c */ /* 0x040fe2000004181c */
[----:B------:R-:W2:Y:S05]  /*2040*/  LDSM.16.M88.4 R8, [R141+0x2000] ;  /* 0x002000008d08783b */ /* 0x000eaa0000000200 */
[C---:B---3--:R-:W-:Y:S06]  /*2050*/  HMMA.16816.F32.BF16 R24, R80.reuse, R12, R24 ;  /* 0x0000000c5018723c */ /* 0x048fec0000041818 */
[----:B------:R-:W-:Y:S01]  /*2060*/  HMMA.16816.F32.BF16 R20, R80, R14, R20 ;  /* 0x0000000e5014723c */ /* 0x000fe20000041814 */
[----:B------:R-:W3:Y:S05]  /*2070*/  LDSM.16.M88.4 R12, [R138+0x6800] ;  /* 0x006800008a0c783b */ /* 0x000eea0000000200 */
[C---:B----4-:R-:W-:Y:S06]  /*2080*/  HMMA.16816.F32.BF16 R44, R64.reuse, R60, R44 ;  /* 0x0000003c402c723c */ /* 0x050fec000004182c */
[C---:B------:R-:W-:Y:S01]  /*2090*/  HMMA.16816.F32.BF16 R40, R64.reuse, R62, R40 ;  /* 0x0000003e4028723c */ /* 0x040fe20000041828 */
[----:B------:R-:W-:Y:S05]  /*20a0*/  LDSM.16.M88.4 R60, [R138+0x7000] ;  /* 0x007000008a3c783b */ /* 0x000fea0000000200 */
[----:B-----5:R-:W-:Y:S06]  /*20b0*/  HMMA.16816.F32.BF16 R36, R64, R56, R36 ;  /* 0x000000384024723c */ /* 0x020fec0000041824 */
[C---:B------:R-:W-:Y:S06]  /*20c0*/  HMMA.16816.F32.BF16 R72, R80.reuse, R76, R72 ;  /* 0x0000004c5048723c */ /* 0x040fec0000041848 */
[----:B------:R-:W-:Y:S01]  /*20d0*/  HMMA.16816.F32.BF16 R68, R80, R78, R68 ;  /* 0x0000004e5044723c */ /* 0x000fe20000041844 */
[----:B------:R-:W-:Y:S05]  /*20e0*/  LDSM.16.M88.4 R76, [R131+0x2000] ;  /* 0x00200000834c783b */ /* 0x000fea0000000200 */
[----:B-1----:R-:W-:Y:S01]  /*20f0*/  HMMA.16816.F32.BF16 R80, R64, R52, R24 ;  /* 0x000000344050723c */ /* 0x002fe20000041818 */
[----:B------:R-:W-:Y:S05]  /*2100*/  LDSM.16.M88.4 R24, [R140+0x2000] ;  /* 0x002000008c18783b */ /* 0x000fea0000000200 */
[C---:B--2---:R-:W-:Y:S06]  /*2110*/  HMMA.16816.F32.BF16 R44, R8.reuse, R16, R44 ;  /* 0x00000010082c723c */ /* 0x044fec000004182c */
[----:B------:R-:W-:Y:S01]  /*2120*/  HMMA.16816.F32.BF16 R40, R8, R18, R40 ;  /* 0x000000120828723c */ /* 0x000fe20000041828 */
[----:B------:R-:W1:Y:S05]  /*2130*/  LDSM.16.M88.4 R16, [R131+0x2800] ;  /* 0x002800008310783b */ /* 0x000e6a0000000200 */
[----:B------:R-:W-:Y:S01]  /*2140*/  HMMA.16816.F32.BF16 R56, R64, R58, R28 ;  /* 0x0000003a4038723c */ /* 0x000fe2000004181c */
[----:B------:R-:W2:Y:S05]  /*2150*/  LDSM.16.M88.4 R28, [R138+0x7800] ;  /* 0x007800008a1c783b */ /* 0x000eaa0000000200 */
[----:B---3--:R-:W-:Y:S06]  /*2160*/  HMMA.16816.F32.BF16 R36, R8, R12, R36 ;  /* 0x0000000c0824723c */ /* 0x008fec0000041824 */
[C---:B------:R-:W-:Y:S06]  /*2170*/  HMMA.16816.F32.BF16 R72, R64.reuse, R48, R72 ;  /* 0x000000304048723c */ /* 0x040fec0000041848 */
[C---:B------:R-:W-:Y:S06]  /*2180*/  HMMA.16816.F32.BF16 R20, R64.reuse, R54, R20 ;  /* 0x000000364014723c */ /* 0x040fec0000041814 */
[----:B------:R-:W-:Y:S01]  /*2190*/  HMMA.16816.F32.BF16 R68, R64, R50, R68 ;  /* 0x000000324044723c */ /* 0x000fe20000041844 */
[----:B------:R-:W-:Y:S05]  /*21a0*/  LDSM.16.M88.4 R48, [R131+0x3800] ;  /* 0x003800008330783b */ /* 0x000fea0000000200 */
[----:B------:R-:W-:Y:S01]  /*21b0*/  HMMA.16816.F32.BF16 R56, R8, R14, R56 ;  /* 0x0000000e0838723c */ /* 0x000fe20000041838 */
[----:B------:R-:W3:Y:S01]  /*21c0*/  LDSM.16.M88.4 R12, [R131+0x3000] ;  /* 0x00300000830c783b */ /* 0x000ee20000000200 */
[----:B------:R-:W-:-:S04]  /*21d0*/  DEPBAR.LE SB0, 0x0 ;  /* 0x000080000000791a */ /* 0x000fc80000000000 */
[----:B-1----:R-:W-:Y:S06]  /*21e0*/  HMMA.16816.F32.BF16 R36, R24, R16, R36 ;  /* 0x000000101824723c */ /* 0x002fec0000041824 */
[----:B--2---:R-:W-:Y:S01]  /*21f0*/  HMMA.16816.F32.BF16 R72, R8, R28, R72 ;  /* 0x0000001c0848723c */ /* 0x004fe20000041848 */
[C---:B------:R-:W-:Y:S02]  /*2200*/  VIADD R16, R3.reuse, 0x9 ;  /* 0x0000000903107836 */ /* 0x040fe40000000000 */
[----:B------:R-:W-:-:S03]  /*2210*/  VIADD R17, R3, 0x8 ;  /* 0x0000000803117836 */ /* 0x000fc60000000000 */
[----:B------:R-:W-:Y:S01]  /*2220*/  HMMA.16816.F32.BF16 R44, R24, R76, R44 ;  /* 0x0000004c182c723c */ /* 0x000fe2000004182c */
[----:B------:R-:W-:-:S05]  /*2230*/  IADD3 R28, R32, R85, -R151 ;  /* 0x00000055201c7210 */ /* 0x000fca0007ffe897 */
[----:B------:R-:W-:Y:S01]  /*2240*/  HMMA.16816.F32.BF16 R80, R8, R60, R80 ;  /* 0x0000003c0850723c */ /* 0x000fe20000041850 */
[----:B------:R-:W-:Y:S02]  /*2250*/  IMAD.IADD R35, R28, 0x1, R35 ;  /* 0x000000011c237824 */ /* 0x000fe400078e0223 */
[----:B------:R-:W-:-:S03]  /*2260*/  VIADD R28, R3, 0x1 ;  /* 0x00000001031c7836 */ /* 0x000fc60000000000 */
[----:B------:R-:W-:Y:S01]  /*2270*/  HMMA.16816.F32.BF16 R40, R24, R78, R40 ;  /* 0x0000004e1828723c */ /* 0x000fe20000041828 */
[C---:B------:R-:W-:Y:S02]  /*2280*/  VIMNMX R162, R35.reuse, R32, PT ;  /* 0x0000002023a27248 */ /* 0x040fe40003fe0100 */
[----:B------:R-:W-:Y:S02]  /*2290*/  VIADDMNMX R159, R35, 0x8, R32, PT ;  /* 0x00000008239f7846 */ /* 0x000fe40003800120 */
[-C--:B------:R-:W-:Y:S01]  /*22a0*/  ISETP.GE.AND P6, PT, R28, R162.reuse, PT ;  /* 0x000000a21c00720c */ /* 0x080fe20003fc6270 */
[C---:B------:R-:W-:Y:S01]  /*22b0*/  HMMA.16816.F32.BF16 R20, R8.reuse, R62, R20 ;  /* 0x0000003e0814723c */ /* 0x040fe20000041814 */
[CC--:B------:R-:W-:Y:S02]  /*22c0*/  ISETP.GE.AND P0, PT, R16.reuse, R162.reuse, PT ;  /* 0x000000a21000720c */ /* 0x0c0fe40003f06270 */
[----:B------:R-:W-:Y:S02]  /*22d0*/  ISETP.GE.AND P2, PT, R16, R159, PT ;  /* 0x0000009f1000720c */ /* 0x000fe40003f46270 */
[----:B------:R-:W-:Y:S01]  /*22e0*/  ISETP.GE.AND P1, PT, R17, R162, PT ;  /* 0x000000a21100720c */ /* 0x000fe20003f26270 */
[----:B------:R-:W-:Y:S01]  /*22f0*/  HMMA.16816.F32.BF16 R68, R8, R30, R68 ;  /* 0x0000001e0844723c */ /* 0x000fe20000041844 */
[----:B------:R-:W-:-:S02]  /*2300*/  FSEL R16, R45, -INF , !P6 ;  /* 0xff8000002d107808 */ /* 0x000fc40007000000 */
[-C--:B------:R-:W-:Y:S01]  /*2310*/  ISETP.GE.AND P4, PT, R17, R159.reuse, PT ;  /* 0x0000009f1100720c */ /* 0x080fe20003f86270 */
[C---:B------:R-:W-:Y:S01]  /*2320*/  VIADD R17, R3.reuse, 0x28 ;  /* 0x0000002803117836 */ /* 0x040fe20000000000 */
[----:B------:R-:W-:Y:S01]  /*2330*/  ISETP.GE.AND P3, PT, R28, R159, PT ;  /* 0x0000009f1c00720c */ /* 0x000fe20003f66270 */
[C---:B------:R-:W-:Y:S01]  /*2340*/  HMMA.16816.F32.BF16 R56, R24.reuse, R18, R56 ;  /* 0x000000121838723c */ /* 0x040fe20000041838 */
[C---:B------:R-:W-:Y:S02]  /*2350*/  VIADD R9, R3.reuse, 0x10 ;  /* 0x0000001003097836 */ /* 0x040fe40000000000 */
[----:B------:R-:W-:Y:S01]  /*2360*/  VIADD R8, R3, 0x11 ;  /* 0x0000001103087836 */ /* 0x000fe20000000000 */
[----:B------:R-:W-:Y:S02]  /*2370*/  FSEL R28, R47, -INF , !P3 ;  /* 0xff8000002f1c7808 */ /* 0x000fe40005800000 */
[----:B------:R-:W-:Y:S01]  /*2380*/  ISETP.GE.AND P5, PT, R9, R162, PT ;  /* 0x000000a20900720c */ /* 0x000fe20003fa6270 */
[----:B---3--:R-:W-:Y:S01]  /*2390*/  HMMA.16816.F32.BF16 R80, R24, R12, R80 ;  /* 0x0000000c1850723c */ /* 0x008fe20000041850 */
[----:B------:R-:W-:Y:S01]  /*23a0*/  FSEL R40, R40, -INF , !P1 ;  /* 0xff80000028287808 */ /* 0x000fe20004800000 */
[----:B------:R-:W-:Y:S01]  /*23b0*/  VIADD R19, R3, 0x21 ;  /* 0x0000002103137836 */ /* 0x000fe20000000000 */
[----:B------:R-:W-:-:S02]  /*23c0*/  FSEL R36, R36, -INF , !P5 ;  /* 0xff80000024247808 */ /* 0x000fc40006800000 */
[----:B------:R-:W-:Y:S01]  /*23d0*/  ISETP.GE.AND P5, PT, R3, R162, PT ;  /* 0x000000a20300720c */ /* 0x000fe20003fa6270 */
[C---:B------:R-:W-:Y:S01]  /*23e0*/  HMMA.16816.F32.BF16 R20, R24.reuse, R14, R20 ;  /* 0x0000000e1814723c */ /* 0x040fe20000041814 */
[----:B------:R-:W-:Y:S01]  /*23f0*/  ISETP.GE.AND P1, PT, R9, R159, PT ;  /* 0x0000009f0900720c */ /* 0x000fe20003f26270 */
[C---:B------:R-:W-:Y:S01]  /*2400*/  VIADD R9, R3.reuse, 0x18 ;  /* 0x0000001803097836 */ /* 0x040fe20000000000 */
[----:B------:R-:W-:Y:S01]  /*2410*/  FSEL R44, R44, -INF , !P5 ;  /* 0xff8000002c2c7808 */ /* 0x000fe20006800000 */
[----:B------:R-:W-:Y:S01]  /*2420*/  VIADD R13, R3, 0x30 ;  /* 0x00000030030d7836 */ /* 0x000fe20000000000 */
[----:B------:R-:W-:Y:S01]  /*2430*/  FSEL R10, R41, -INF , !P0 ;  /* 0xff800000290a7808 */ /* 0x000fe20004000000 */
[----:B------:R-:W-:Y:S01]  /*2440*/  HMMA.16816.F32.BF16 R72, R24, R48, R72 ;  /* 0x000000301848723c */ /* 0x000fe20000041848 */
[----:B------:R-:W-:Y:S01]  /*2450*/  FMNMX.FTZ R11, R44, R16, !PT ;  /* 0x000000102c0b7209 */ /* 0x000fe20007810000 */
[----:B------:R-:W-:Y:S01]  /*2460*/  VIADD R15, R3, 0x29 ;  /* 0x00000029030f7836 */ /* 0x000fe20000000000 */
[----:B------:R-:W-:-:S02]  /*2470*/  FSEL R42, R42, -INF , !P4 ;  /* 0xff8000002a2a7808 */ /* 0x000fc40006000000 */
[----:B------:R-:W-:Y:S01]  /*2480*/  FMNMX.FTZ R11, R40, R11, !PT ;  /* 0x0000000b280b7209 */ /* 0x000fe20007810000 */
[----:B------:R-:W-:Y:S01]  /*2490*/  HMMA.16816.F32.BF16 R68, R24, R50, R68 ;  /* 0x000000321844723c */ /* 0x000fe20000041844 */
[----:B------:R-:W-:Y:S01]  /*24a0*/  BAR.SYNC.DEFER_BLOCKING 0x0 ;  /* 0x0000000000007b1d */ /* 0x000fe20000010000 */
[CC--:B------:R-:W-:Y:S02]  /*24b0*/  ISETP.GE.AND P4, PT, R8.reuse, R162.reuse, PT ;  /* 0x000000a20800720c */ /* 0x0c0fe40003f86270 */
[-C--:B------:R-:W-:Y:S02]  /*24c0*/  ISETP.GE.AND P0, PT, R8, R159.reuse, PT ;  /* 0x0000009f0800720c */ /* 0x080fe40003f06270 */
[----:B------:R-:W-:Y:S02]  /*24d0*/  FSEL R8, R43, -INF , !P2 ;  /* 0xff8000002b087808 */ /* 0x000fe40005000000 */
[C---:B------:R-:W-:Y:S02]  /*24e0*/  ISETP.GE.AND P6, PT, R9.reuse, R162, PT ;  /* 0x000000a20900720c */ /* 0x040fe40003fc6270 */
[----:B------:R-:W-:Y:S01]  /*24f0*/  ISETP.GE.AND P2, PT, R9, R159, PT ;  /* 0x0000009f0900720c */ /* 0x000fe20003f46270 */
[----:B------:R-:W-:Y:S01]  /*2500*/  VIADD R9, R3, 0x19 ;  /* 0x0000001903097836 */ /* 0x000fe20000000000 */
[----:B------:R-:W-:-:S02]  /*2510*/  FMNMX.FTZ R11, R10, R11, !PT ;  /* 0x0000000b0a0b7209 */ /* 0x000fc40007810000 */
[----:B------:R-:W-:Y:S02]  /*2520*/  FSEL R18, R37, -INF , !P4 ;  /* 0xff80000025127808 */ /* 0x000fe40006000000 */
[----:B------:R-:W-:Y:S01]  /*2530*/  FMNMX.FTZ R25, R36, R11, !PT ;  /* 0x0000000b24197209 */ /* 0x000fe20007810000 */
[----:B------:R-:W-:Y:S01]  /*2540*/  VIADD R11, R3, 0x31 ;  /* 0x00000031030b7836 */ /* 0x000fe20000000000 */
[----:B------:R-:W-:Y:S02]  /*2550*/  FSEL R38, R38, -INF , !P1 ;  /* 0xff80000026267808 */ /* 0x000fe40004800000 */
[C---:B------:R-:W-:Y:S02]  /*2560*/  ISETP.GE.AND P1, PT, R9.reuse, R162, PT ;  /* 0x000000a20900720c */ /* 0x040fe40003f26270 */
[----:B------:R-:W-:Y:S01]  /*2570*/  ISETP.GE.AND P4, PT, R9, R159, PT ;  /* 0x0000009f0900720c */ /* 0x000fe20003f86270 */
[----:B------:R-:W-:Y:S01]  /*2580*/  VIADD R9, R3, 0x20 ;  /* 0x0000002003097836 */ /* 0x000fe20000000000 */
[----:B------:R-:W-:-:S02]  /*2590*/  FSEL R56, R56, -INF , !P6 ;  /* 0xff80000038387808 */ /* 0x000fc40007000000 */
        /* <DEDUP_REMOVED lines=9> */
[----:B------:R-:W-:Y:S02]  /*2630*/  FSEL R172, R81, -INF , !P1 ;  /* 0xff80000051ac7808 */ /* 0x000fe40004800000 */
[----:B------:R-:W-:Y:S02]  /*2640*/  FMNMX.FTZ R25, R174, R25, !PT ;  /* 0x00000019ae197209 */ /* 0x000fe40007810000 */
[----:B------:R-:W-:Y:S01]  /*2650*/  ISETP.GE.AND P3, PT, R9, R159, PT ;  /* 0x0000009f0900720c */ /* 0x000fe20003f66270 */
[----:B------:R-:W-:Y:S01]  /*2660*/  VIADD R9, R3, 0x38 ;  /* 0x0000003803097836 */ /* 0x000fe20000000000 */
[----:B------:R-:W-:-:S02]  /*2670*/  FSEL R170, R20, -INF , !P0 ;  /* 0xff80000014aa7808 */ /* 0x000fc40004000000 */
[-C--:B------:R-:W-:Y:S02]  /*2680*/  ISETP.GE.AND P0, PT, R13, R162.reuse, PT ;  /* 0x000000a20d00720c */ /* 0x080fe40003f06270 */
[C---:B------:R-:W-:Y:S01]  /*2690*/  ISETP.GE.AND P5, PT, R3.reuse, R159, PT ;  /* 0x0000009f0300720c */ /* 0x040fe20003fa6270 */
[----:B------:R-:W-:Y:S01]  /*26a0*/  VIADD R3, R3, 0x39 ;  /* 0x0000003903037836 */ /* 0x000fe20000000000 */
[----:B------:R-:W-:Y:S02]  /*26b0*/  ISETP.GE.AND P1, PT, R15, R162, PT ;  /* 0x000000a20f00720c */ /* 0x000fe40003f26270 */
[----:B------:R-:W-:Y:S02]  /*26c0*/  FMNMX.FTZ R25, R172, R25, !PT ;  /* 0x00000019ac197209 */ /* 0x000fe40007810000 */
[----:B------:R-:W-:Y:S02]  /*26d0*/  FSEL R132, R72, -INF , !P0 ;  /* 0xff80000048847808 */ /* 0x000fe40004000000 */
[----:B------:R-:W-:-:S02]  /*26e0*/  FSEL R46, R46, -INF , !P5 ;  /* 0xff8000002e2e7808 */ /* 0x000fc40006800000 */
[----:B------:R-:W-:Y:S02]  /*26f0*/  FSEL R124, R21, -INF , !P1 ;  /* 0xff800000157c7808 */ /* 0x000fe40004800000 */
[----:B------:R-:W-:Y:S02]  /*2700*/  FMNMX.FTZ R25, R170, R25, !PT ;  /* 0x00000019aa197209 */ /* 0x000fe40007810000 */
[-C--:B------:R-:W-:Y:S02]  /*2710*/  ISETP.GE.AND P0, PT, R9, R162.reuse, PT ;  /* 0x000000a20900720c */ /* 0x080fe40003f06270 */
[----:B------:R-:W-:Y:S02]  /*2720*/  ISETP.GE.AND P1, PT, R11, R162, PT ;  /* 0x000000a20b00720c */ /* 0x000fe40003f26270 */
[----:B------:R-:W-:Y:S02]  /*2730*/  FMNMX.FTZ R21, R46, R28, !PT ;  /* 0x0000001c2e157209 */ /* 0x000fe40007810000 */
[----:B------:R-:W-:-:S02]  /*2740*/  FMNMX.FTZ R25, R124, R25, !PT ;  /* 0x000000197c197209 */ /* 0x000fc40007810000 */
[----:B------:R-:W-:Y:S02]  /*2750*/  FSEL R129, R68, -INF , !P0 ;  /* 0xff80000044817808 */ /* 0x000fe40004000000 */
[----:B------:R-:W-:Y:S02]  /*2760*/  ISETP.GE.AND P0, PT, R103, 0x2, PT ;  /* 0x000000026700780c */ /* 0x000fe40003f06270 */
[----:B------:R-:W-:Y:S02]  /*2770*/  FSEL R130, R73, -INF , !P1 ;  /* 0xff80000049827808 */ /* 0x000fe40004800000 */
[----:B------:R-:W-:Y:S02]  /*2780*/  FMNMX.FTZ R21, R42, R21, !PT ;  /* 0x000000152a157209 */ /* 0x000fe40007810000 */
[----:B------:R-:W-:Y:S02]  /*2790*/  FMNMX.FTZ R25, R132, R25, !PT ;  /* 0x0000001984197209 */ /* 0x000fe40007810000 */
[----:B------:R-:W-:-:S02]  /*27a0*/  ISETP.GE.AND P1, PT, R3, R162, PT ;  /* 0x000000a20300720c */ /* 0x000fc40003f26270 */
[----:B------:R-:W-:Y:S02]  /*27b0*/  FMNMX.FTZ R21, R8, R21, !PT ;  /* 0x0000001508157209 */ /* 0x000fe40007810000 */
[----:B------:R-:W-:Y:S02]  /*27c0*/  FMNMX.FTZ R20, R130, R25, !PT ;  /* 0x0000001982147209 */ /* 0x000fe40007810000 */
[----:B------:R-:W-:Y:S02]  /*27d0*/  FSEL R128, R69, -INF , !P1 ;  /* 0xff80000045807808 */ /* 0x000fe40004800000 */
[----:B------:R-:W-:Y:S02]  /*27e0*/  FMNMX.FTZ R21, R38, R21, !PT ;  /* 0x0000001526157209 */ /* 0x000fe40007810000 */
[----:B------:R-:W-:Y:S02]  /*27f0*/  FMNMX.FTZ R25, R129, R20, !PT ;  /* 0x0000001481197209 */ /* 0x000fe40007810000 */
[----:B------:R-:W-:-:S02]  /*2800*/  FSEL R58, R58, -INF , !P2 ;  /* 0xff8000003a3a7808 */ /* 0x000fc40005000000 */
[----:B------:R-:W-:Y:S02]  /*2810*/  FSEL R14, R59, -INF , !P4 ;  /* 0xff8000003b0e7808 */ /* 0x000fe40006000000 */
[----:B------:R-:W-:Y:S02]  /*2820*/  FMNMX.FTZ R21, R12, R21, !PT ;  /* 0x000000150c157209 */ /* 0x000fe40007810000 */
[----:B------:R-:W-:Y:S01]  /*2830*/  FMNMX.FTZ R20, R128, R25, !PT ;  /* 0x0000001980147209 */ /* 0x000fe20007810000 */
[----:B------:R-:W-:Y:S06]  /*2840*/  @!P0 BRA `(.L_x_617) ;  /* 0x0000000000748947 */ /* 0x000fec0003800000 */
[----:B------:R-:W-:Y:S01]  /*2850*/  VIADD R25, R103, 0xfffffffe ;  /* 0xfffffffe67197836 */ /* 0x000fe20000000000 */
[----:B------:R-:W-:-:S03]  /*2860*/  ULDC.64 UR6, c[0x0][0x218] ;  /* 0x0000860000067ab9 */ /* 0x000fc60000000a00 */
[----:B------:R-:W-:Y:S01]  /*2870*/  IMAD R2, R2, R25, RZ ;  /* 0x0000001902027224 */ /* 0x000fe200078e02ff */
[----:B------:R-:W-:Y:S01]  /*2880*/  SHF.R.S32.HI R26, RZ, 0x1f, R25 ;  /* 0x0000001fff1a7819 */ /* 0x000fe20000011419 */
[----:B------:R-:W-:-:S04]  /*2890*/  IMAD.WIDE.U32 R30, R25, R7, R154 ;  /* 0x00000007191e7225 */ /* 0x000fc800078e009a */
[----:B------:R-:W-:Y:S01]  /*28a0*/  IMAD R2, R26, R7, R2 ;  /* 0x000000071a027224 */ /* 0x000fe200078e0202 */
[----:B------:R-:W-:Y:S01]  /*28b0*/  LEA R26, P2, R30, UR6, 0x1 ;  /* 0x000000061e1a7c11 */ /* 0x000fe2000f8408ff */
[C---:B------:R-:W-:Y:S01]  /*28c0*/  IMAD.SHL.U32 R25, R100.reuse, 0x20, RZ ;  /* 0x0000002064197824 */ /* 0x040fe200078e00ff */
[----:B------:R-:W-:Y:S01]  /*28d0*/  SHF.L.U64.HI R7, R100, 0x5, R101 ;  /* 0x0000000564077819 */ /* 0x000fe20000010265 */
[----:B------:R-:W-:-:S03]  /*28e0*/  IMAD.IADD R2, R31, 0x1, R2 ;  /* 0x000000011f027824 */ /* 0x000fc600078e0202 */
[----:B------:R-:W-:Y:S02]  /*28f0*/  IADD3 R34, P1, R25, R26, RZ ;  /* 0x0000001a19227210 */ /* 0x000fe40007f3e0ff */
[----:B------:R-:W-:Y:S02]  /*2900*/  LEA.HI.X R27, R30, UR7, R2, 0x1, P2 ;  /* 0x000000071e1b7c11 */ /* 0x000fe400090f0c02 */
[----:B------:R-:W-:Y:S02]  /*2910*/  IADD3 R30, P2, R34, R25, RZ ;  /* 0x00000019221e7210 */ /* 0x000fe40007f5e0ff */
[----:B------:R-:W-:Y:S01]  /*2920*/  IADD3.X R35, R7, R27, RZ, P1, !PT ;  /* 0x0000001b07237210 */ /* 0x000fe20000ffe4ff */
[----:B------:R-:W-:Y:S01]  /*2930*/  @!PT LDS RZ, [RZ] ;  /* 0x00000000fffff984 */ /* 0x000fe20000000800 */
[----:B------:R-:W-:Y:S01]  /*2940*/  @!PT LDS RZ, [RZ] ;  /* 0x00000000fffff984 */ /* 0x000fe20000000800 */
[----:B------:R-:W-:Y:S01]  /*2950*/  @!PT LDS RZ, [RZ] ;  /* 0x00000000fffff984 */ /* 0x000fe20000000800 */
[----:B------:R1:W-:Y:S01]  /*2960*/  LDGSTS.E.BYPASS.LTC128B.128 [R150+0x4000], desc[UR12][R26.64] ;  /* 0x040000001a967fae */ /* 0x0003e2000b901d4c */
[----:B------:R-:W-:-:S03]  /*2970*/  IADD3 R48, P1, R30, R25, RZ ;  /* 0x000000191e307210 */ /* 0x000fc60007f3e0ff */
[----:B------:R-:W-:Y:S01]  /*2980*/  IMAD.X R31, R35, 0x1, R7, P2 ;  /* 0x00000001231f7824 */ /* 0x000fe200010e0607 */
[----:B------:R1:W-:Y:S04]  /*2990*/  LDGSTS.E.BYPASS.LTC128B.128 [R150+0x6000], desc[UR12][R26.64+0x80] ;  /* 0x060000801a967fae */ /* 0x0003e8000b901d4c */
[----:B------:R-:W-:Y:S01]  /*29a0*/  IADD3.X R49, R31, R7, RZ, P1, !PT ;  /* 0x000000071f317210 */ /* 0x000fe20000ffe4ff */
[----:B------:R1:W-:Y:S04]  /*29b0*/  LDGSTS.E.BYPASS.LTC128B.128 [R150+0x4800], desc[UR12][R34.64] ;  /* 0x0480000022967fae */ /* 0x0003e8000b901d4c */
[----:B------:R1:W-:Y:S04]  /*29c0*/  LDGSTS.E.BYPASS.LTC128B.128 [R150+0x6800], desc[UR12][R34.64+0x80] ;  /* 0x0680008022967fae */ /* 0x0003e8000b901d4c */
[----:B------:R1:W-:Y:S04]  /*29d0*/  LDGSTS.E.BYPASS.LTC128B.128 [R150+0x5000], desc[UR12][R30.64] ;  /* 0x050000001e967fae */ /* 0x0003e8000b901d4c */
[----:B------:R1:W-:Y:S04]  /*29e0*/  LDGSTS.E.BYPASS.LTC128B.128 [R150+0x7000], desc[UR12][R30.64+0x80] ;  /* 0x070000801e967fae */ /* 0x0003e8000b901d4c */
[----:B------:R1:W-:Y:S04]  /*29f0*/  LDGSTS.E.BYPASS.LTC128B.128 [R150+0x5800], desc[UR12][R48.64] ;  /* 0x0580000030967fae */ /* 0x0003e8000b901d4c */
[----:B------:R1:W-:Y:S04]  /*2a00*/  LDGSTS.E.BYPASS.LTC128B.128 [R150+0x7800], desc[UR12][R48.64+0x80] ;  /* 0x0780008030967fae */ /* 0x0003e8000b901d4c */
[----:B------:R-:W0:Y:S02]  /*2a10*/  LDGDEPBAR ;  /* 0x00000000000079af */ /* 0x000e240000000000 */
.L_x_617:
        /* <DEDUP_REMOVED lines=26> */
[----:B--2---:R-:W-:Y:S02]  /*2bc0*/  FMNMX.FTZ R20, R20, R7, !PT ;  /* 0x0000000714147209 */ /* 0x004fe40007810000 */
[----:B------:R-:W-:Y:S02]  /*2bd0*/  FMNMX.FTZ R22, R116, R21, !PT ;  /* 0x0000001574167209 */ /* 0x000fe40007810000 */
[----:B------:R-:W-:Y:S01]  /*2be0*/  IADD3 R139, R6, R5, RZ ;  /* 0x00000005068b7210 */ /* 0x000fe20007ffe0ff */
[----:B------:R-:W2:Y:S03]  /*2bf0*/  SHFL.BFLY PT, R3, R20, 0x1, 0x1f ;  /* 0x0c201f0014037f89 */ /* 0x000ea600000e0000 */
[----:B------:R-:W-:Y:S01]  /*2c00*/  LEA R139, R139, UR4, 0x1 ;  /* 0x000000048b8b7c11 */ /* 0x000fe2000f8e08ff */
[----:B------:R-:W3:Y:S03]  /*2c10*/  SHFL.BFLY PT, R7, R22, 0x2, 0x1f ;  /* 0x0c401f0016077f89 */ /* 0x000ee600000e0000 */
[-C--:B------:R-:W-:Y:S01]  /*2c20*/  LEA R137, R4, R139.reuse, 0x1 ;  /* 0x0000008b04897211 */ /* 0x080fe200078e08ff */
[----:B------:R-:W-:Y:S01]  /*2c30*/  LDSM.16.MT88.4 R92, [R139+0x8000] ;  /* 0x008000008b5c783b */ /* 0x000fe20000004200 */
[----:B------:R-:W-:-:S02]  /*2c40*/  LEA R136, R0, R139, 0x1 ;  /* 0x0000008b00887211 */ /* 0x000fc400078e08ff */
[----:B------:R-:W-:Y:S01]  /*2c50*/  LEA R135, R0, R137, 0x1 ;  /* 0x0000008900877211 */ /* 0x000fe200078e08ff */
[----:B------:R-:W-:Y:S04]  /*2c60*/  LDSM.16.MT88.4 R64, [R139+0xa000] ;  /* 0x00a000008b40783b */ /* 0x000fe80000004200 */
[----:B------:R-:W-:Y:S04]  /*2c70*/  LDSM.16.MT88.4 R88, [R137+0xa000] ;  /* 0x00a000008958783b */ /* 0x000fe80000004200 */
[----:B-1----:R-:W-:Y:S01]  /*2c80*/  LDSM.16.MT88.4 R48, [R136+0x8000] ;  /* 0x008000008830783b */ /* 0x002fe20000004200 */
[----:B--2---:R-:W-:-:S03]  /*2c90*/  FMNMX.FTZ R3, R20, R3, !PT ;  /* 0x0000000314037209 */ /* 0x004fc60007810000 */
[----:B------:R-:W-:Y:S01]  /*2ca0*/  LDSM.16.MT88.4 R76, [R136+0xa000] ;  /* 0x00a00000884c783b */ /* 0x000fe20000004200 */
[----:B---3--:R-:W-:Y:S01]  /*2cb0*/  FMNMX.FTZ R7, R22, R7, !PT ;  /* 0x0000000716077209 */ /* 0x008fe20007810000 */
[C---:B------:R-:W-:Y:S01]  /*2cc0*/  FMUL.FTZ R133, R3.reuse, UR6 ;  /* 0x0000000603857c20 */ /* 0x040fe20008410000 */
[----:B------:R-:W-:Y:S01]  /*2cd0*/  FSETP.NEU.FTZ.AND P1, PT, R3, -INF , PT ;  /* 0xff8000000300780b */ /* 0x000fe20003f3d000 */
[----:B------:R-:W-:Y:S03]  /*2ce0*/  LDSM.16.MT88.4 R20, [R136+0x8800] ;  /* 0x008800008814783b */ /* 0x000fe60000004200 */
[----:B------:R-:W-:Y:S01]  /*2cf0*/  FSEL R133, R133, RZ, P1 ;  /* 0x000000ff85857208 */ /* 0x000fe20000800000 */
[----:B------:R-:W1:Y:S04]  /*2d00*/  SHFL.BFLY PT, R2, R7, 0x1, 0x1f ;  /* 0x0c201f0007027f89 */ /* 0x000e6800000e0000 */
        /* <DEDUP_REMOVED lines=9> */
[----:B------:R-:W-:Y:S01]  /*2da0*/  LDSM.16.MT88.4 R16, [R135+0x8800] ;  /* 0x008800008710783b */ /* 0x000fe20000004200 */
[----:B------:R-:W-:-:S03]  /*2db0*/  FFMA.FTZ R125, R124, UR6, -R133 ;  /* 0x000000067c7d7c23 */ /* 0x000fc60008010885 */
[----:B------:R-:W-:Y:S01]  /*2dc0*/  LDSM.16.MT88.4 R24, [R135+0xa000] ;  /* 0x00a000008718783b */ /* 0x000fe20000004200 */
[----:B------:R-:W2:Y:S01]  /*2dd0*/  MUFU.EX2 R110, R110 ;  /* 0x0000006e006e7308 */ /* 0x000ea20000000800 */
[----:B-1----:R-:W-:-:S07]  /*2de0*/  FMNMX.FTZ R2, R7, R2, !PT ;  /* 0x0000000207027209 */ /* 0x002fce0007810000 */
[----:B------:R-:W-:Y:S01]  /*2df0*/  MUFU.EX2 R111, R111 ;  /* 0x0000006f006f7308 */ /* 0x000fe20000000800 */
[C---:B------:R-:W-:Y:S01]  /*2e00*/  FSETP.NEU.FTZ.AND P1, PT, R2.reuse, -INF , PT ;  /* 0xff8000000200780b */ /* 0x040fe20003f3d000 */
[----:B------:R-:W-:-:S05]  /*2e10*/  FMUL.FTZ R123, R2, UR6 ;  /* 0x00000006027b7c20 */ /* 0x000fca0008410000 */
[----:B------:R-:W-:Y:S01]  /*2e20*/  FSEL R123, R123, RZ, P1 ;  /* 0x000000ff7b7b7208 */ /* 0x000fe20000800000 */
[----:B------:R-:W1:Y:S01]  /*2e30*/  MUFU.EX2 R104, R104 ;  /* 0x0000006800687308 */ /* 0x000e620000000800 */
[----:B--2---:R-:W-:Y:S01]  /*2e40*/  F2FP.BF16.F32.PACK_AB R80, R110, R119 ;  /* 0x000000776e50723e */ /* 0x004fe200000010ff */
[----:B------:R-:W-:Y:S02]  /*2e50*/  FADD.FTZ R110, R119, R110 ;  /* 0x0000006e776e7221 */ /* 0x000fe40000010000 */
[--C-:B------:R-:W-:Y:S01]  /*2e60*/  FFMA.FTZ R108, R46, UR6, -R123.reuse ;  /* 0x000000062e6c7c23 */ /* 0x100fe2000801087b */
[--C-:B------:R-:W-:Y:S01]  /*2e70*/  FFMA.FTZ R121, R28, UR6, -R123.reuse ;  /* 0x000000061c797c23 */ /* 0x100fe2000801087b */
[--C-:B------:R-:W-:Y:S01]  /*2e80*/  FFMA.FTZ R117, R42, UR6, -R123.reuse ;  /* 0x000000062a757c23 */ /* 0x100fe2000801087b */
[--C-:B------:R-:W-:Y:S01]  /*2e90*/  FFMA.FTZ R106, R8, UR6, -R123.reuse ;  /* 0x00000006086a7c23 */ /* 0x100fe2000801087b */
[--C-:B------:R-:W-:Y:S01]  /*2ea0*/  FFMA.FTZ R109, R38, UR6, -R123.reuse ;  /* 0x00000006266d7c23 */ /* 0x100fe2000801087b */
[----:B------:R-:W-:Y:S01]  /*2eb0*/  LDSM.16.MT88.4 R8, [R139+0x8800] ;  /* 0x008800008b08783b */ /* 0x000fe20000004200 */
[----:B------:R-:W-:Y:S01]  /*2ec0*/  MUFU.EX2 R108, R108 ;  /* 0x0000006c006c7308 */ /* 0x000fe20000000800 */
[--C-:B------:R-:W-:Y:S01]  /*2ed0*/  FFMA.FTZ R102, R12, UR6, -R123.reuse ;  /* 0x000000060c667c23 */ /* 0x100fe2000801087b */
[--C-:B------:R-:W-:Y:S01]  /*2ee0*/  FFMA.FTZ R105, R58, UR6, -R123.reuse ;  /* 0x000000063a697c23 */ /* 0x100fe2000801087b */
[--C-:B------:R-:W-:Y:S01]  /*2ef0*/  FFMA.FTZ R14, R14, UR6, -R123.reuse ;  /* 0x000000060e0e7c23 */ /* 0x100fe2000801087b */
[----:B------:R-:W2:Y:S01]  /*2f00*/  LDSM.16.MT88.4 R40, [R137+0x8000] ;  /* 0x008000008928783b */ /* 0x000ea20000004200 */
[--C-:B------:R-:W-:Y:S01]  /*2f10*/  FFMA.FTZ R127, R164, UR6, -R123.reuse ;  /* 0x00000006a47f7c23 */ /* 0x100fe2000801087b */
[--C-:B------:R-:W-:Y:S01]  /*2f20*/  FFMA.FTZ R126, R126, UR6, -R123.reuse ;  /* 0x000000067e7e7c23 */ /* 0x100fe2000801087b */
[----:B-1----:R-:W-:Y:S01]  /*2f30*/  F2FP.BF16.F32.PACK_AB R82, R104, R111 ;  /* 0x0000006f6852723e */ /* 0x002fe200000010ff */
[----:B------:R-:W1:Y:S01]  /*2f40*/  MUFU.EX2 R121, R121 ;  /* 0x0000007900797308 */ /* 0x000e620000000800 */
[----:B------:R-:W3:Y:S01]  /*2f50*/  LDSM.16.MT88.4 R56, [R135+0x8000] ;  /* 0x008000008738783b */ /* 0x000ee20000004200 */
[--C-:B------:R-:W-:Y:S01]  /*2f60*/  FFMA.FTZ R124, R134, UR6, -R123.reuse ;  /* 0x00000006867c7c23 */ /* 0x100fe2000801087b */
[--C-:B------:R-:W-:Y:S01]  /*2f70*/  FFMA.FTZ R122, R122, UR6, -R123.reuse ;  /* 0x000000067a7a7c23 */ /* 0x100fe2000801087b */
[----:B------:R-:W-:Y:S01]  /*2f80*/  FFMA.FTZ R118, R118, UR6, -R123 ;  /* 0x0000000676767c23 */ /* 0x000fe2000801087b */
[----:B------:R-:W-:Y:S01]  /*2f90*/  LDSM.16.MT88.4 R28, [R137+0x8800] ;  /* 0x00880000891c783b */ /* 0x000fe20000004200 */
[----:B------:R-:W-:Y:S01]  /*2fa0*/  FADD.FTZ R111, R111, R110 ;  /* 0x0000006e6f6f7221 */ /* 0x000fe20000010000 */
[----:B------:R-:W-:Y:S01]  /*2fb0*/  IADD3 R134, R142, 0x800, RZ ;  /* 0x000008008e867810 */ /* 0x000fe20007ffe0ff */
[----:B------:R-:W-:Y:S02]  /*2fc0*/  MUFU.EX2 R117, R117 ;  /* 0x0000007500757308 */ /* 0x000fe40000000800 */
[----:B------:R-:W-:-:S06]  /*2fd0*/  FADD.FTZ R104, R104, R111 ;  /* 0x0000006f68687221 */ /* 0x000fcc0000010000 */
[----:B------:R-:W4:Y:S01]  /*2fe0*/  MUFU.EX2 R106, R106 ;  /* 0x0000006a006a7308 */ /* 0x000f220000000800 */
[----:B-1----:R-:W-:Y:S01]  /*2ff0*/  F2FP.BF16.F32.PACK_AB R81, R121, R108 ;  /* 0x0000006c7951723e */ /* 0x002fe200000010ff */
[----:B------:R-:W-:-:S06]  /*3000*/  FADD.FTZ R108, R108, R121 ;  /* 0x000000796c6c7221 */ /* 0x000fcc0000010000 */
[----:B------:R-:W-:Y:S08]  /*3010*/  MUFU.EX2 R107, R107 ;  /* 0x0000006b006b7308 */ /* 0x000ff00000000800 */
[----:B------:R-:W1:Y:S01]  /*3020*/  MUFU.EX2 R34, R34 ;  /* 0x0000002200227308 */ /* 0x000e620000000800 */
[----:B----4-:R-:W-:Y:S01]  /*3030*/  F2FP.BF16.F32.PACK_AB R83, R106, R117 ;  /* 0x000000756a53723e */ /* 0x010fe200000010ff */
[----:B------:R-:W-:-:S04]  /*3040*/  FADD.FTZ R117, R117, R108 ;  /* 0x0000006c75757221 */ /* 0x000fc80000010000 */
[----:B------:R-:W-:Y:S02]  /*3050*/  FADD.FTZ R106, R106, R117 ;  /* 0x000000756a6a7221 */ /* 0x000fe40000010000 */
[C---:B------:R-:W-:Y:S01]  /*3060*/  HMMA.16816.F32.BF16 R96, R80.reuse, R92, RZ ;  /* 0x0000005c5060723c */ /* 0x040fe200000418ff */
[----:B------:R-:W-:Y:S05]  /*3070*/  MUFU.EX2 R35, R35 ;  /* 0x0000002300237308 */ /* 0x000fea0000000800 */
[C---:B------:R-:W-:Y:S03]  /*3080*/  HMMA.16816.F32.BF16 R92, R80.reuse, R94, RZ ;  /* 0x0000005e505c723c */ /* 0x040fe600000418ff */
[----:B------:R-:W4:Y:S01]  /*3090*/  MUFU.EX2 R32, R32 ;  /* 0x0000002000207308 */ /* 0x000f220000000800 */
[C---:B-1----:R-:W-:Y:S01]  /*30a0*/  F2FP.BF16.F32.PACK_AB R4, R34.reuse, R107 ;  /* 0x0000006b2204723e */ /* 0x042fe200000010ff */
[----:B------:R-:W-:Y:S01]  /*30b0*/  FADD.FTZ R107, R107, R104 ;  /* 0x000000686b6b7221 */ /* 0x000fe20000010000 */
[----:B------:R-:W-:Y:S03]  /*30c0*/  HMMA.16816.F32.BF16 R60, R80, R64, RZ ;  /* 0x00000040503c723c */ /* 0x000fe600000418ff */
[----:B------:R-:W-:-:S02]  /*30d0*/  FADD.FTZ R34, R34, R107 ;  /* 0x0000006b22227221 */ /* 0x000fc40000010000 */
[----:B------:R-:W-:Y:S01]  /*30e0*/  MUFU.EX2 R109, R109 ;  /* 0x0000006d006d7308 */ /* 0x000fe20000000800 */
[C---:B------:R-:W-:Y:S06]  /*30f0*/  HMMA.16816.F32.BF16 R68, R80.reuse, R88, RZ ;  /* 0x000000585044723c */ /* 0x040fec00000418ff */
[----:B------:R-:W-:Y:S01]  /*3100*/  HMMA.16816.F32.BF16 R64, R80, R66, RZ ;  /* 0x000000425040723c */ /* 0x000fe200000418ff */
[----:B------:R-:W1:Y:S01]  /*3110*/  MUFU.EX2 R102, R102 ;  /* 0x0000006600667308 */ /* 0x000e620000000800 */
[----:B----4-:R-:W-:Y:S01]  /*3120*/  F2FP.BF16.F32.PACK_AB R6, R32, R35 ;  /* 0x000000232006723e */ /* 0x010fe200000010ff */
[----:B------:R-:W-:-:S03]  /*3130*/  FADD.FTZ R35, R35, R34 ;  /* 0x0000002223237221 */ /* 0x000fc60000010000 */
[C---:B------:R-:W-:Y:S01]  /*3140*/  HMMA.16816.F32.BF16 R88, R80.reuse, R90, RZ ;  /* 0x0000005a5058723c */ /* 0x040fe200000418ff */
[----:B------:R-:W-:Y:S02]  /*3150*/  FADD.FTZ R35, R32, R35 ;  /* 0x0000002320237221 */ /* 0x000fe40000010000 */
[----:B------:R-:W-:Y:S03]  /*3160*/  MUFU.EX2 R105, R105 ;  /* 0x0000006900697308 */ /* 0x000fe60000000800 */
[C---:B--2---:R-:W-:Y:S05]  /*3170*/  HMMA.16816.F32.BF16 R36, R80.reuse, R40, RZ ;  /* 0x000000285024723c */ /* 0x044fea00000418ff */
[----:B------:R-:W2:Y:S01]  /*3180*/  MUFU.EX2 R0, R14 ;  /* 0x0000000e00007308 */ /* 0x000ea20000000800 */
[----:B-1----:R-:W-:Y:S01]  /*3190*/  F2FP.BF16.F32.PACK_AB R5, R102, R109 ;  /* 0x0000006d6605723e */ /* 0x002fe200000010ff */
[----:B------:R-:W-:Y:S01]  /*31a0*/  HMMA.16816.F32.BF16 R44, R80, R48, RZ ;  /* 0x00000030502c723c */ /* 0x000fe200000418ff */
[----:B------:R-:W-:-:S04]  /*31b0*/  FADD.FTZ R109, R109, R106 ;  /* 0x0000006a6d6d7221 */ /* 0x000fc80000010000 */
[----:B------:R-:W-:Y:S01]  /*31c0*/  FADD.FTZ R102, R102, R109 ;  /* 0x0000006d66667221 */ /* 0x000fe20000010000 */
[C---:B---3--:R-:W-:Y:S01]  /*31d0*/  HMMA.16816.F32.BF16 R52, R80.reuse, R56, RZ ;  /* 0x000000385034723c */ /* 0x048fe200000418ff */
[----:B------:R-:W-:Y:S05]  /*31e0*/  MUFU.EX2 R125, R125 ;  /* 0x0000007d007d7308 */ /* 0x000fea0000000800 */
[C---:B------:R-:W-:Y:S01]  /*31f0*/  HMMA.16816.F32.BF16 R72, R80.reuse, R76, RZ ;  /* 0x0000004c5048723c */ /* 0x040fe200000418ff */
[----:B--2---:R-:W-:Y:S01]  /*3200*/  F2FP.BF16.F32.PACK_AB R7, R0, R105 ;  /* 0x000000690007723e */ /* 0x004fe200000010ff */
[----:B------:R-:W1:Y:S01]  /*3210*/  LDSM.16.MT88.4 R12, [R139+0xa800] ;  /* 0x00a800008b0c783b */ /* 0x000e620000004200 */
[----:B------:R-:W-:Y:S03]  /*3220*/  MUFU.EX2 R127, R127 ;  /* 0x0000007f007f7308 */ /* 0x000fe60000000800 */
[----:B------:R-:W-:Y:S01]  /*3230*/  HMMA.16816.F32.BF16 R40, R80, R42, RZ ;  /* 0x0000002a5028723c */ /* 0x000fe200000418ff */
[----:B------:R-:W-:Y:S01]  /*3240*/  FADD.FTZ R105, R105, R102 ;  /* 0x0000006669697221 */ /* 0x000fe20000010000 */
[----:B------:R-:W-:-:S03]  /*3250*/  IADD3 R102, R142, 0x3800, RZ ;  /* 0x000038008e667810 */ /* 0x000fc60007ffe0ff */
[----:B------:R-:W-:Y:S01]  /*3260*/  FADD.FTZ R0, R0, R105 ;  /* 0x0000006900007221 */ /* 0x000fe20000010000 */
[C---:B------:R-:W-:Y:S01]  /*3270*/  HMMA.16816.F32.BF16 R96, R4.reuse, R8, R96 ;  /* 0x000000080460723c */ /* 0x040fe20000041860 */
[----:B------:R-:W-:Y:S05]  /*3280*/  MUFU.EX2 R126, R126 ;  /* 0x0000007e007e7308 */ /* 0x000fea0000000800 */
[----:B------:R-:W-:Y:S01]  /*3290*/  HMMA.16816.F32.BF16 R92, R4, R10, R92 ;  /* 0x0000000a045c723c */ /* 0x000fe2000004185c */
[----:B------:R-:W2:Y:S02]  /*32a0*/  LDSM.16.MT88.4 R8, [R137+0xa800] ;  /* 0x00a800008908783b */ /* 0x000ea40000004200 */
[----:B------:R-:W-:Y:S03]  /*32b0*/  MUFU.EX2 R124, R124 ;  /* 0x0000007c007c7308 */ /* 0x000fe60000000800 */
[C---:B------:R-:W-:Y:S05]  /*32c0*/  HMMA.16816.F32.BF16 R48, R80.reuse, R50, RZ ;  /* 0x000000325030723c */ /* 0x040fea00000418ff */
[----:B------:R-:W-:Y:S01]  /*32d0*/  MUFU.EX2 R122, R122 ;  /* 0x0000007a007a7308 */ /* 0x000fe20000000800 */
[C---:B------:R-:W-:Y:S06]  /*32e0*/  HMMA.16816.F32.BF16 R56, R80.reuse, R58, RZ ;  /* 0x0000003a5038723c */ /* 0x040fec00000418ff */
[C---:B------:R-:W-:Y:S01]  /*32f0*/  HMMA.16816.F32.BF16 R76, R80.reuse, R78, RZ ;  /* 0x0000004e504c723c */ /* 0x040fe200000418ff */
[----:B------:R-:W-:Y:S05]  /*3300*/  MUFU.EX2 R118, R118 ;  /* 0x0000007600767308 */ /* 0x000fea0000000800 */
[----:B------:R-:W-:Y:S06]  /*3310*/  HMMA.16816.F32.BF16 R84, R80, R24, RZ ;  /* 0x000000185054723c */ /* 0x000fec00000418ff */
[C---:B-1----:R-:W-:Y:S06]  /*3320*/  HMMA.16816.F32.BF16 R60, R4.reuse, R12, R60 ;  /* 0x0000000c043c723c */ /* 0x042fec000004183c */
[C---:B------:R-:W-:Y:S01]  /*3330*/  HMMA.16816.F32.BF16 R64, R4.reuse, R14, R64 ;  /* 0x0000000e0440723c */ /* 0x040fe20000041840 */
[----:B------:R-:W1:Y:S05]  /*3340*/  LDSM.16.MT88.4 R12, [R136+0xa800] ;  /* 0x00a80000880c783b */ /* 0x000e6a0000004200 */
[C---:B--2---:R-:W-:Y:S06]  /*3350*/  HMMA.16816.F32.BF16 R68, R4.reuse, R8, R68 ;  /* 0x000000080444723c */ /* 0x044fec0000041844 */
[----:B------:R-:W-:Y:S01]  /*3360*/  HMMA.16816.F32.BF16 R88, R4, R10, R88 ;  /* 0x0000000a0458723c */ /* 0x000fe20000041858 */
[----:B------:R-:W2:Y:S05]  /*3370*/  LDSM.16.MT88.4 R8, [R135+0xa800] ;  /* 0x00a800008708783b */ /* 0x000eaa0000004200 */
[----:B------:R-:W-:Y:S01]  /*3380*/  HMMA.16816.F32.BF16 R80, R80, R26, RZ ;  /* 0x0000001a5050723c */ /* 0x000fe200000418ff */
[----:B------:R-:W-:Y:S05]  /*3390*/  LDSM.16.MT88.4 R24, [R139+0x9000] ;  /* 0x009000008b18783b */ /* 0x000fea0000004200 */
[C---:B------:R-:W-:Y:S06]  /*33a0*/  HMMA.16816.F32.BF16 R52, R4.reuse, R16, R52 ;  /* 0x000000100434723c */ /* 0x040fec0000041834 */
[C---:B------:R-:W-:Y:S01]  /*33b0*/  HMMA.16816.F32.BF16 R56, R4.reuse, R18, R56 ;  /* 0x000000120438723c */ /* 0x040fe20000041838 */
[----:B------:R-:W3:Y:S05]  /*33c0*/  LDSM.16.MT88.4 R16, [R136+0x9000] ;  /* 0x009000008810783b */ /* 0x000eea0000004200 */
[C---:B------:R-:W-:Y:S06]  /*33d0*/  HMMA.16816.F32.BF16 R36, R4.reuse, R28, R36 ;  /* 0x0000001c0424723c */ /* 0x040fec0000041824 */
[----:B-1----:R-:W-:Y:S01]  /*33e0*/  HMMA.16816.F32.BF16 R72, R4, R12, R72 ;  /* 0x0000000c0448723c */ /* 0x002fe20000041848 */
[--C-:B------:R-:W-:Y:S01]  /*33f0*/  FFMA.FTZ R28, R174, UR6, -R133.reuse ;  /* 0x00000006ae1c7c23 */ /* 0x100fe20008010885 */
[----:B------:R-:W-:-:S04]  /*3400*/  FFMA.FTZ R29, R172, UR6, -R133 ;  /* 0x00000006ac1d7c23 */ /* 0x000fc80008010885 */
[C---:B------:R-:W-:Y:S01]  /*3410*/  HMMA.16816.F32.BF16 R76, R4.reuse, R14, R76 ;  /* 0x0000000e044c723c */ /* 0x040fe2000004184c */
[----:B------:R-:W1:Y:S01]  /*3420*/  LDSM.16.MT88.4 R12, [R135+0x9000] ;  /* 0x00900000870c783b */ /* 0x000e620000004200 */
[----:B------:R-:W-:Y:S04]  /*3430*/  MUFU.EX2 R28, R28 ;  /* 0x0000001c001c7308 */ /* 0x000fe80000000800 */
[C---:B--2---:R-:W-:Y:S04]  /*3440*/  HMMA.16816.F32.BF16 R84, R4.reuse, R8, R84 ;  /* 0x000000080454723c */ /* 0x044fe80000041854 */
[----:B------:R-:W2:Y:S02]  /*3450*/  MUFU.EX2 R29, R29 ;  /* 0x0000001d001d7308 */ /* 0x000ea40000000800 */
[C---:B------:R-:W-:Y:S01]  /*3460*/  HMMA.16816.F32.BF16 R80, R4.reuse, R10, R80 ;  /* 0x0000000a0450723c */ /* 0x040fe20000041850 */
[----:B------:R-:W4:Y:S05]  /*3470*/  LDSM.16.MT88.4 R8, [R139+0xb000] ;  /* 0x00b000008b08783b */ /* 0x000f2a0000004200 */
[C---:B------:R-:W-:Y:S06]  /*3480*/  HMMA.16816.F32.BF16 R40, R4.reuse, R30, R40 ;  /* 0x0000001e0428723c */ /* 0x040fec0000041828 */
[----:B------:R-:W-:Y:S01]  /*3490*/  HMMA.16816.F32.BF16 R44, R4, R20, R44 ;  /* 0x00000014042c723c */ /* 0x000fe2000004182c */
[----:B------:R-:W-:Y:S01]  /*34a0*/  FFMA.FTZ R30, R170, UR6, -R133 ;  /* 0x00000006aa1e7c23 */ /* 0x000fe20008010885 */
[----:B------:R-:W-:-:S04]  /*34b0*/  FFMA.FTZ R31, R166, UR6, -R123 ;  /* 0x00000006a61f7c23 */ /* 0x000fc8000801087b */
[----:B------:R-:W-:Y:S01]  /*34c0*/  HMMA.16816.F32.BF16 R48, R4, R22, R48 ;  /* 0x000000160430723c */ /* 0x000fe20000041830 */
[----:B------:R-:W5:Y:S01]  /*34d0*/  MUFU.EX2 R30, R30 ;  /* 0x0000001e001e7308 */ /* 0x000f620000000800 */
[----:B------:R-:W4:Y:S05]  /*34e0*/  LDSM.16.MT88.4 R20, [R137+0x9000] ;  /* 0x009000008914783b */ /* 0x000f2a0000004200 */
[----:B--2---:R-:W-:Y:S01]  /*34f0*/  F2FP.BF16.F32.PACK_AB R4, R29, R28 ;  /* 0x0000001c1d04723e */ /* 0x004fe200000010ff */
[----:B------:R-:W-:Y:S01]  /*3500*/  FADD.FTZ R28, R28, R35 ;  /* 0x000000231c1c7221 */ /* 0x000fe20000010000 */
[----:B------:R-:W2:Y:S01]  /*3510*/  MUFU.EX2 R31, R31 ;  /* 0x0000001f001f7308 */ /* 0x000ea20000000800 */
[----:B------:R-:W-:Y:S01]  /*3520*/  F2FP.BF16.F32.PACK_AB R5, R126, R127 ;  /* 0x0000007f7e05723e */ /* 0x000fe200000010ff */
[----:B------:R-:W-:Y:S01]  /*3530*/  FADD.FTZ R127, R127, R0 ;  /* 0x000000007f7f7221 */ /* 0x000fe20000010000 */
[----:B------:R-:W-:Y:S01]  /*3540*/  FADD.FTZ R29, R29, R28 ;  /* 0x0000001c1d1d7221 */ /* 0x000fe20000010000 */
[----:B------:R-:W-:-:S02]  /*3550*/  MOV R0, R33 ;  /* 0x0000002100007202 */ /* 0x000fc40000000f00 */
[----:B------:R-:W-:Y:S01]  /*3560*/  FADD.FTZ R127, R126, R127 ;  /* 0x0000007f7e7f7221 */ /* 0x000fe20000010000 */
[----:B-----5:R-:W-:Y:S01]  /*3570*/  F2FP.BF16.F32.PACK_AB R6, R125, R30 ;  /* 0x0000001e7d06723e */ /* 0x020fe200000010ff */
[----:B------:R-:W-:-:S04]  /*3580*/  FADD.FTZ R30, R30, R29 ;  /* 0x0000001d1e1e7221 */ /* 0x000fc80000010000 */
[----:B------:R-:W-:Y:S01]  /*3590*/  FADD.FTZ R30, R125, R30 ;  /* 0x0000001e7d1e7221 */ /* 0x000fe20000010000 */
[----:B--2---:R-:W-:Y:S01]  /*35a0*/  F2FP.BF16.F32.PACK_AB R7, R31, R124 ;  /* 0x0000007c1f07723e */ /* 0x004fe200000010ff */
[----:B------:R-:W-:-:S04]  /*35b0*/  FADD.FTZ R124, R124, R127 ;  /* 0x0000007f7c7c7221 */ /* 0x000fc80000010000 */
[----:B------:R-:W-:Y:S02]  /*35c0*/  FADD.FTZ R31, R31, R124 ;  /* 0x0000007c1f1f7221 */ /* 0x000fe40000010000 */
[C---:B---3--:R-:W-:Y:S06]  /*35d0*/  HMMA.16816.F32.BF16 R44, R4.reuse, R16, R44 ;  /* 0x00000010042c723c */ /* 0x048fec000004182c */
[C---:B------:R-:W-:Y:S01]  /*35e0*/  HMMA.16816.F32.BF16 R48, R4.reuse, R18, R48 ;  /* 0x000000120430723c */ /* 0x040fe20000041830 */
[----:B------:R-:W2:Y:S05]  /*35f0*/  LDSM.16.MT88.4 R16, [R137+0xb000] ;  /* 0x00b000008910783b */ /* 0x000eaa0000004200 */
[C---:B-1----:R-:W-:Y:S06]  /*3600*/  HMMA.16816.F32.BF16 R52, R4.reuse, R12, R52 ;  /* 0x0000000c0434723c */ /* 0x042fec0000041834 */
[C---:B------:R-:W-:Y:S01]  /*3610*/  HMMA.16816.F32.BF16 R56, R4.reuse, R14, R56 ;  /* 0x0000000e0438723c */ /* 0x040fe20000041838 */
[----:B------:R-:W1:Y:S05]  /*3620*/  LDSM.16.MT88.4 R12, [R136+0xb000] ;  /* 0x00b00000880c783b */ /* 0x000e6a0000004200 */
[C---:B----4-:R-:W-:Y:S06]  /*3630*/  HMMA.16816.F32.BF16 R60, R4.reuse, R8, R60 ;  /* 0x00000008043c723c */ /* 0x050fec000004183c */
[C---:B------:R-:W-:Y:S01]  /*3640*/  HMMA.16816.F32.BF16 R64, R4.reuse, R10, R64 ;  /* 0x0000000a0440723c */ /* 0x040fe20000041840 */
[----:B------:R-:W3:Y:S05]  /*3650*/  LDSM.16.MT88.4 R8, [R135+0xb000] ;  /* 0x00b000008708783b */ /* 0x000eea0000004200 */
[C---:B------:R-:W-:Y:S06]  /*3660*/  HMMA.16816.F32.BF16 R36, R4.reuse, R20, R36 ;  /* 0x000000140424723c */ /* 0x040fec0000041824 */
[C---:B------:R-:W-:Y:S01]  /*3670*/  HMMA.16816.F32.BF16 R40, R4.reuse, R22, R40 ;  /* 0x000000160428723c */ /* 0x040fe20000041828 */
[----:B------:R-:W4:Y:S05]  /*3680*/  LDSM.16.MT88.4 R20, [R139+0x9800] ;  /* 0x009800008b14783b */ /* 0x000f2a0000004200 */
[C---:B--2---:R-:W-:Y:S06]  /*3690*/  HMMA.16816.F32.BF16 R68, R4.reuse, R16, R68 ;  /* 0x000000100444723c */ /* 0x044fec0000041844 */
[C---:B------:R-:W-:Y:S01]  /*36a0*/  HMMA.16816.F32.BF16 R88, R4.reuse, R18, R88 ;  /* 0x000000120458723c */ /* 0x040fe20000041858 */
[----:B------:R-:W2:Y:S05]  /*36b0*/  LDSM.16.MT88.4 R16, [R137+0x9800] ;  /* 0x009800008910783b */ /* 0x000eaa0000004200 */
[C---:B-1----:R-:W-:Y:S06]  /*36c0*/  HMMA.16816.F32.BF16 R72, R4.reuse, R12, R72 ;  /* 0x0000000c0448723c */ /* 0x042fec0000041848 */
[C---:B------:R-:W-:Y:S01]  /*36d0*/  HMMA.16816.F32.BF16 R76, R4.reuse, R14, R76 ;  /* 0x0000000e044c723c */ /* 0x040fe2000004184c */
[----:B------:R-:W1:Y:S05]  /*36e0*/  LDSM.16.MT88.4 R12, [R136+0x9800] ;  /* 0x00980000880c783b */ /* 0x000e6a0000004200 */
[C---:B---3--:R-:W-:Y:S06]  /*36f0*/  HMMA.16816.F32.BF16 R84, R4.reuse, R8, R84 ;  /* 0x000000080454723c */ /* 0x048fec0000041854 */
[C---:B------:R-:W-:Y:S01]  /*3700*/  HMMA.16816.F32.BF16 R80, R4.reuse, R10, R80 ;  /* 0x0000000a0450723c */ /* 0x040fe20000041850 */
[----:B------:R-:W3:Y:S05]  /*3710*/  LDSM.16.MT88.4 R8, [R135+0x9800] ;  /* 0x009800008708783b */ /* 0x000eea0000004200 */
[C---:B------:R-:W-:Y:S06]  /*3720*/  HMMA.16816.F32.BF16 R96, R4.reuse, R24, R96 ;  /* 0x000000180460723c */ /* 0x040fec0000041860 */
[----:B------:R-:W-:Y:S01]  /*3730*/  HMMA.16816.F32.BF16 R92, R4, R26, R92 ;  /* 0x0000001a045c723c */ /* 0x000fe2000004185c */
[----:B------:R-:W-:Y:S01]  /*3740*/  FFMA.FTZ R25, R129, UR6, -R133 ;  /* 0x0000000681197c23 */ /* 0x000fe20008010885 */
[----:B------:R-:W-:Y:S01]  /*3750*/  FFMA.FTZ R129, R120, UR6, -R123 ;  /* 0x0000000678817c23 */ /* 0x000fe2000801087b */
[----:B------:R-:W-:Y:S01]  /*3760*/  FFMA.FTZ R24, R130, UR6, -R133 ;  /* 0x0000000682187c23 */ /* 0x000fe20008010885 */
[----:B------:R-:W-:Y:S01]  /*3770*/  FFMA.FTZ R123, R116, UR6, -R123 ;  /* 0x00000006747b7c23 */ /* 0x000fe2000801087b */
[----:B------:R-:W-:-:S02]  /*3780*/  IADD3 R130, R142, 0x2000, RZ ;  /* 0x000020008e827810 */ /* 0x000fc40007ffe0ff */
[--C-:B------:R-:W-:Y:S01]  /*3790*/  FFMA.FTZ R27, R132, UR6, -R133.reuse ;  /* 0x00000006841b7c23 */ /* 0x100fe20008010885 */
[----:B------:R-:W-:Y:S01]  /*37a0*/  FFMA.FTZ R26, R128, UR6, -R133 ;  /* 0x00000006801a7c23 */ /* 0x000fe20008010885 */
[----:B------:R-:W-:Y:S01]  /*37b0*/  MUFU.EX2 R24, R24 ;  /* 0x0000001800187308 */ /* 0x000fe20000000800 */
[C---:B------:R-:W-:Y:S02]  /*37c0*/  IADD3 R133, R142.reuse, 0x1000, RZ ;  /* 0x000010008e857810 */ /* 0x040fe40007ffe0ff */
[C---:B------:R-:W-:Y:S02]  /*37d0*/  IADD3 R132, R142.reuse, 0x1800, RZ ;  /* 0x000018008e847810 */ /* 0x040fe40007ffe0ff */
[----:B------:R-:W-:-:S03]  /*37e0*/  IADD3 R128, R142, 0x3000, RZ ;  /* 0x000030008e807810 */ /* 0x000fc60007ffe0ff */
[----:B------:R-:W5:Y:S08]  /*37f0*/  MUFU.EX2 R27, R27 ;  /* 0x0000001b001b7308 */ /* 0x000f700000000800 */
[----:B------:R-:W-:Y:S08]  /*3800*/  MUFU.EX2 R25, R25 ;  /* 0x0000001900197308 */ /* 0x000ff00000000800 */
[----:B------:R-:W4:Y:S01]  /*3810*/  MUFU.EX2 R26, R26 ;  /* 0x0000001a001a7308 */ /* 0x000f220000000800 */
[----:B-----5:R-:W-:Y:S01]  /*3820*/  F2FP.BF16.F32.PACK_AB R4, R24, R27 ;  /* 0x0000001b1804723e */ /* 0x020fe200000010ff */
[----:B------:R-:W-:-:S04]  /*3830*/  FADD.FTZ R27, R27, R30 ;  /* 0x0000001e1b1b7221 */ /* 0x000fc80000010000 */
[----:B------:R-:W-:Y:S02]  /*3840*/  FADD.FTZ R24, R24, R27 ;  /* 0x0000001b18187221 */ /* 0x000fe40000010000 */
[----:B------:R-:W5:Y:S08]  /*3850*/  MUFU.EX2 R129, R129 ;  /* 0x0000008100817308 */ /* 0x000f700000000800 */
[----:B------:R-:W2:Y:S01]  /*3860*/  MUFU.EX2 R123, R123 ;  /* 0x0000007b007b7308 */ /* 0x000ea20000000800 */
[----:B----4-:R-:W-:Y:S01]  /*3870*/  F2FP.BF16.F32.PACK_AB R6, R26, R25 ;  /* 0x000000191a06723e */ /* 0x010fe200000010ff */
[----:B------:R-:W-:-:S04]  /*3880*/  FADD.FTZ R25, R25, R24 ;  /* 0x0000001819197221 */ /* 0x000fc80000010000 */
[----:B------:R-:W-:Y:S01]  /*3890*/  FADD.FTZ R167, R26, R25 ;  /* 0x000000191aa77221 */ /* 0x000fe20000010000 */
[----:B-----5:R-:W-:Y:S01]  /*38a0*/  F2FP.BF16.F32.PACK_AB R5, R129, R122 ;  /* 0x0000007a8105723e */ /* 0x020fe200000010ff */
[----:B------:R-:W-:-:S04]  /*38b0*/  FADD.FTZ R122, R122, R31 ;  /* 0x0000001f7a7a7221 */ /* 0x000fc80000010000 */
[----:B------:R-:W-:Y:S01]  /*38c0*/  FADD.FTZ R129, R129, R122 ;  /* 0x0000007a81817221 */ /* 0x000fe20000010000 */
[----:B--2---:R-:W-:-:S03]  /*38d0*/  F2FP.BF16.F32.PACK_AB R7, R123, R118 ;  /* 0x000000767b07723e */ /* 0x004fc600000010ff */
[----:B------:R-:W-:Y:S01]  /*38e0*/  FADD.FTZ R118, R118, R129 ;  /* 0x0000008176767221 */ /* 0x000fe20000010000 */
[----:B------:R-:W-:-:S03]  /*38f0*/  IADD3 R129, R142, 0x2800, RZ ;  /* 0x000028008e817810 */ /* 0x000fc60007ffe0ff */
[----:B------:R-:W-:Y:S01]  /*3900*/  FADD.FTZ R166, R123, R118 ;  /* 0x000000767ba67221 */ /* 0x000fe20000010000 */
[C---:B------:R-:W-:Y:S06]  /*3910*/  HMMA.16816.F32.BF16 R96, R4.reuse, R20, R96 ;  /* 0x000000140460723c */ /* 0x040fec0000041860 */
[C---:B------:R-:W-:Y:S01]  /*3920*/  HMMA.16816.F32.BF16 R92, R4.reuse, R22, R92 ;  /* 0x00000016045c723c */ /* 0x040fe2000004185c */
[----:B------:R-:W2:Y:S05]  /*3930*/  LDSM.16.MT88.4 R20, [R139+0xb800] ;  /* 0x00b800008b14783b */ /* 0x000eaa0000004200 */
[C---:B------:R-:W-:Y:S06]  /*3940*/  HMMA.16816.F32.BF16 R36, R4.reuse, R16, R36 ;  /* 0x000000100424723c */ /* 0x040fec0000041824 */
[C---:B------:R-:W-:Y:S01]  /*3950*/  HMMA.16816.F32.BF16 R40, R4.reuse, R18, R40 ;  /* 0x000000120428723c */ /* 0x040fe20000041828 */
[----:B------:R-:W4:Y:S05]  /*3960*/  LDSM.16.MT88.4 R16, [R137+0xb800] ;  /* 0x00b800008910783b */ /* 0x000f2a0000004200 */
[C---:B-1----:R-:W-:Y:S06]  /*3970*/  HMMA.16816.F32.BF16 R44, R4.reuse, R12, R44 ;  /* 0x0000000c042c723c */ /* 0x042fec000004182c */
[C---:B------:R-:W-:Y:S01]  /*3980*/  HMMA.16816.F32.BF16 R48, R4.reuse, R14, R48 ;  /* 0x0000000e0430723c */ /* 0x040fe20000041830 */
[----:B------:R-:W1:Y:S05]  /*3990*/  LDSM.16.MT88.4 R12, [R136+0xb800] ;  /* 0x00b80000880c783b */ /* 0x000e6a0000004200 */
[C---:B---3--:R-:W-:Y:S06]  /*39a0*/  HMMA.16816.F32.BF16 R52, R4.reuse, R8, R52 ;  /* 0x000000080434723c */ /* 0x048fec0000041834 */
[C---:B------:R-:W-:Y:S01]  /*39b0*/  HMMA.16816.F32.BF16 R56, R4.reuse, R10, R56 ;  /* 0x0000000a0438723c */ /* 0x040fe20000041838 */
[----:B------:R-:W3:Y:S05]  /*39c0*/  LDSM.16.MT88.4 R8, [R135+0xb800] ;  /* 0x00b800008708783b */ /* 0x000eea0000004200 */
[C---:B--2---:R-:W-:Y:S06]  /*39d0*/  HMMA.16816.F32.BF16 R60, R4.reuse, R20, R60 ;  /* 0x00000014043c723c */ /* 0x044fec000004183c */
[C---:B------:R-:W-:Y:S06]  /*39e0*/  HMMA.16816.F32.BF16 R64, R4.reuse, R22, R64 ;  /* 0x000000160440723c */ /* 0x040fec0000041840 */
[C---:B----4-:R-:W-:Y:S06]  /*39f0*/  HMMA.16816.F32.BF16 R68, R4.reuse, R16, R68 ;  /* 0x000000100444723c */ /* 0x050fec0000041844 */
[C---:B------:R-:W-:Y:S06]  /*3a00*/  HMMA.16816.F32.BF16 R88, R4.reuse, R18, R88 ;  /* 0x000000120458723c */ /* 0x040fec0000041858 */
[C---:B-1----:R-:W-:Y:S06]  /*3a10*/  HMMA.16816.F32.BF16 R72, R4.reuse, R12, R72 ;  /* 0x0000000c0448723c */ /* 0x042fec0000041848 */
[C---:B------:R-:W-:Y:S06]  /*3a20*/  HMMA.16816.F32.BF16 R76, R4.reuse, R14, R76 ;  /* 0x0000000e044c723c */ /* 0x040fec000004184c */
[C---:B---3--:R-:W-:Y:S06]  /*3a30*/  HMMA.16816.F32.BF16 R84, R4.reuse, R8, R84 ;  /* 0x000000080454723c */ /* 0x048fec0000041854 */
[----:B------:R-:W-:Y:S01]  /*3a40*/  HMMA.16816.F32.BF16 R80, R4, R10, R80 ;  /* 0x0000000a0450723c */ /* 0x000fe20000041850 */
[----:B------:R-:W-:-:S08]  /*3a50*/  NOP ;  /* 0x0000000000007918 */ /* 0x000fd00000000000 */
[----:B------:R-:W-:-:S15]  /*3a60*/  @!P0 BRA `(.L_x_618) ;  /* 0x0000002400348947 */ /* 0x000fde0003800000 */
[----:B------:R-:W-:Y:S01]  /*3a70*/  VIADD R0, R103, 0xfffffffe ;  /* 0xfffffffe67007836 */ /* 0x000fe20000000000 */
[----:B------:R-:W-:-:S04]  /*3a80*/  DEPBAR.LE SB0, 0x0 ;  /* 0x000080000000791a */ /* 0x000fc80000000000 */
[----:B------:R-:W-:Y:S01]  /*3a90*/  SHF.R.S32.HI R5, RZ, 0x1f, R0 ;  /* 0x0000001fff057819 */ /* 0x000fe20000011400 */
[----:B------:R-:W-:Y:S01]  /*3aa0*/  IMAD R4, R147, R0, RZ ;  /* 0x0000000093047224 */ /* 0x000fe200078e02ff */
[----:B------:R-:W-:Y:S01]  /*3ab0*/  ULDC.64 UR4, c[0x0][0x220] ;  /* 0x0000880000047ab9 */ /* 0x000fe20000000a00 */
[----:B------:R-:W-:Y:S02]  /*3ac0*/  IMAD.MOV.U32 R8, RZ, RZ, R114 ;  /* 0x000000ffff087224 */ /* 0x000fe400078e0072 */
[----:B------:R-:W-:Y:S02]  /*3ad0*/  IMAD.MOV.U32 R9, RZ, RZ, R169 ;  /* 0x000000ffff097224 */ /* 0x000fe400078e00a9 */
[-C--:B------:R-:W-:Y:S01]  /*3ae0*/  IMAD R4, R5, R148.reuse, R4 ;  /* 0x0000009405047224 */ /* 0x080fe200078e0204 */
[----:B------:R-:W-:Y:S01]  /*3af0*/  SHF.L.U64.HI R5, R112, 0x5, R113 ;  /* 0x0000000570057819 */ /* 0x000fe20000010271 */
[----:B------:R-:W-:-:S04]  /*3b00*/  IMAD.WIDE.U32 R8, R0, R148, R8 ;  /* 0x0000009400087225 */ /* 0x000fc800078e0008 */
[----:B------:R-:W-:Y:S01]  /*3b10*/  IMAD.SHL.U32 R6, R112, 0x20, RZ ;  /* 0x0000002070067824 */ /* 0x000fe200078e00ff */
[----:B------:R-:W-:Y:S01]  /*3b20*/  BAR.SYNC.DEFER_BLOCKING 0x0 ;  /* 0x0000000000007b1d */ /* 0x000fe20000010000 */
[----:B------:R-:W-:Y:S01]  /*3b30*/  IMAD.IADD R4, R9, 0x1, R4 ;  /* 0x0000000109047824 */ /* 0x000fe200078e0204 */
[----:B------:R-:W-:-:S04]  /*3b40*/  LEA R10, P1, R8, UR4, 0x1 ;  /* 0x00000004080a7c11 */ /* 0x000fc8000f8208ff */
[----:B------:R-:W-:Y:S02]  /*3b50*/  IADD3 R16, P0, R6, R10, RZ ;  /* 0x0000000a06107210 */ /* 0x000fe40007f1e0ff */
[----:B------:R-:W-:Y:S02]  /*3b60*/  LEA.HI.X R11, R8, UR5, R4, 0x1, P1 ;  /* 0x00000005080b7c11 */ /* 0x000fe400088f0c04 */
[----:B------:R-:W-:-:S03]  /*3b70*/  IADD3 R8, P1, R16, R6, RZ ;  /* 0x0000000610087210 */ /* 0x000fc60007f3e0ff */
[----:B------:R-:W-:Y:S01]  /*3b80*/  IMAD.X R17, R5, 0x1, R11, P0 ;  /* 0x0000000105117824 */ /* 0x000fe200000e060b */
[----:B------:R-:W-:-:S03]  /*3b90*/  IADD3 R18, P0, R8, R6, RZ ;  /* 0x0000000608127210 */ /* 0x000fc60007f1e0ff */
[----:B------:R-:W-:-:S04]  /*3ba0*/  IMAD.X R9, R17, 0x1, R5, P1 ;  /* 0x0000000111097824 */ /* 0x000fc800008e0605 */
[----:B------:R-:W-:Y:S01]  /*3bb0*/  IMAD.X R19, R9, 0x1, R5, P0 ;  /* 0x0000000109137824 */ /* 0x000fe200000e0605 */
[----:B------:R-:W-:Y:S01]  /*3bc0*/  @!PT LDS RZ, [RZ] ;  /* 0x00000000fffff984 */ /* 0x000fe20000000800 */
[----:B------:R-:W-:Y:S01]  /*3bd0*/  @!PT LDS RZ, [RZ] ;  /* 0x00000000fffff984 */ /* 0x000fe20000000800 */
[----:B------:R-:W-:Y:S01]  /*3be0*/  @!PT LDS RZ, [RZ] ;  /* 0x00000000fffff984 */ /* 0x000fe20000000800 */
[----:B------:R-:W-:Y:S04]  /*3bf0*/  LDGSTS.E.BYPASS.LTC128B.128 [R150+0x8000], desc[UR12][R10.64] ;  /* 0x080000000a967fae */ /* 0x000fe8000b901d4c */
[----:B------:R-:W-:Y:S04]  /*3c00*/  LDGSTS.E.BYPASS.LTC128B.128 [R150+0xa000], desc[UR12][R10.64+0x80] ;  /* 0x0a0000800a967fae */ /* 0x000fe8000b901d4c */
[----:B------:R-:W-:Y:S04]  /*3c10*/  LDGSTS.E.BYPASS.LTC128B.128 [R150+0x8800], desc[UR12][R16.64] ;  /* 0x0880000010967fae */ /* 0x000fe8000b901d4c */
[----:B------:R-:W-:Y:S04]  /*3c20*/  LDGSTS.E.BYPASS.LTC128B.128 [R150+0xa800], desc[UR12][R16.64+0x80] ;  /* 0x0a80008010967fae */ /* 0x000fe8000b901d4c */
[----:B------:R-:W-:Y:S04]  /*3c30*/  LDGSTS.E.BYPASS.LTC128B.128 [R150+0x9000], desc[UR12][R8.64] ;  /* 0x0900000008967fae */ /* 0x000fe8000b901d4c */
[----:B------:R-:W-:Y:S04]  /*3c40*/  LDGSTS.E.BYPASS.LTC128B.128 [R150+0xb000], desc[UR12][R8.64+0x80] ;  /* 0x0b00008008967fae */ /* 0x000fe8000b901d4c */
[----:B------:R-:W-:Y:S04]  /*3c50*/  LDGSTS.E.BYPASS.LTC128B.128 [R150+0x9800], desc[UR12][R18.64] ;  /* 0x0980000012967fae */ /* 0x000fe8000b901d4c */
[----:B------:R1:W-:Y:S04]  /*3c60*/  LDGSTS.E.BYPASS.LTC128B.128 [R150+0xb800], desc[UR12][R18.64+0x80] ;  /* 0x0b80008012967fae */ /* 0x0003e8000b901d4c */
[----:B------:R-:W-:Y:S04]  /*3c70*/  LDSM.16.M88.4 R116, [R145] ;  /* 0x000000009174783b */ /* 0x000fe80000000200 */
[----:B------:R-:W2:Y:S04]  /*3c80*/  LDSM.16.M88.4 R20, [R144+0x4800] ;  /* 0x004800009014783b */ /* 0x000ea80000000200 */
[----:B------:R-:W1:Y:S04]  /*3c90*/  LDSM.16.M88.4 R12, [R144+0x5000] ;  /* 0x00500000900c783b */ /* 0x000e680000000200 */
[----:B------:R-:W3:Y:S04]  /*3ca0*/  LDSM.16.M88.4 R28, [R144+0x4000] ;  /* 0x00400000901c783b */ /* 0x000ee80000000200 */
[----:B------:R-:W4:Y:S04]  /*3cb0*/  LDSM.16.M88.4 R120, [R144+0x5800] ;  /* 0x005800009078783b */ /* 0x000f280000000200 */
[----:B------:R-:W-:Y:S04]  /*3cc0*/  LDSM.16.M88.4 R108, [R143] ;  /* 0x000000008f6c783b */ /* 0x000fe80000000200 */
[----:B------:R-:W5:Y:S04]  /*3cd0*/  LDSM.16.M88.4 R104, [R134] ;  /* 0x000000008668783b */ /* 0x000f680000000200 */
[----:B------:R-:W5:Y:S04]  /*3ce0*/  LDSM.16.M88.4 R32, [R133] ;  /* 0x000000008520783b */ /* 0x000f680000000200 */
[----:B------:R-:W5:Y:S04]  /*3cf0*/  LDSM.16.M88.4 R124, [R142] ;  /* 0x000000008e7c783b */ /* 0x000f680000000200 */
[----:B------:R-:W0:Y:S01]  /*3d00*/  LDGDEPBAR ;  /* 0x00000000000079af */ /* 0x000e220000000000 */
[C---:B--2---:R-:W-:Y:S06]  /*3d10*/  HMMA.16816.F32.BF16 R24, R116.reuse, R20, RZ ;  /* 0x000000147418723c */ /* 0x044fec00000418ff */
[C---:B-1----:R-:W-:Y:S06]  /*3d20*/  HMMA.16816.F32.BF16 R16, R116.reuse, R12, RZ ;  /* 0x0000000c7410723c */ /* 0x042fec00000418ff */
[C---:B------:R-:W-:Y:S06]  /*3d30*/  HMMA.16816.F32.BF16 R20, R116.reuse, R22, RZ ;  /* 0x000000167414723c */ /* 0x040fec00000418ff */
[C---:B------:R-:W-:Y:S06]  /*3d40*/  HMMA.16816.F32.BF16 R12, R116.reuse, R14, RZ ;  /* 0x0000000e740c723c */ /* 0x040fec00000418ff */
[C---:B---3--:R-:W-:Y:S06]  /*3d50*/  HMMA.16816.F32.BF16 R4, R116.reuse, R28, RZ ;  /* 0x0000001c7404723c */ /* 0x048fec00000418ff */
[C---:B------:R-:W-:Y:S06]  /*3d60*/  HMMA.16816.F32.BF16 R28, R116.reuse, R30, RZ ;  /* 0x0000001e741c723c */ /* 0x040fec00000418ff */
[C---:B----4-:R-:W-:Y:S06]  /*3d70*/  HMMA.16816.F32.BF16 R8, R116.reuse, R120, RZ ;  /* 0x000000787408723c */ /* 0x050fec00000418ff */
[----:B------:R-:W-:Y:S01]  /*3d80*/  HMMA.16816.F32.BF16 R116, R116, R122, RZ ;  /* 0x0000007a7474723c */ /* 0x000fe200000418ff */
[----:B------:R-:W1:Y:S05]  /*3d90*/  LDSM.16.M88.4 R120, [R132] ;  /* 0x000000008478783b */ /* 0x000e6a0000000200 */
[C---:B-----5:R-:W-:Y:S06]  /*3da0*/  HMMA.16816.F32.BF16 R24, R108.reuse, R104, R24 ;  /* 0x000000686c18723c */ /* 0x060fec0000041818 */
[C---:B------:R-:W-:Y:S01]  /*3db0*/  HMMA.16816.F32.BF16 R20, R108.reuse, R106, R20 ;  /* 0x0000006a6c14723c */ /* 0x040fe20000041814 */
[----:B------:R-:W-:Y:S05]  /*3dc0*/  LDSM.16.M88.4 R104, [R141] ;  /* 0x000000008d68783b */ /* 0x000fea0000000200 */
[C---:B------:R-:W-:Y:S06]  /*3dd0*/  HMMA.16816.F32.BF16 R16, R108.reuse, R32, R16 ;  /* 0x000000206c10723c */ /* 0x040fec0000041810 */
[C---:B------:R-:W-:Y:S01]  /*3de0*/  HMMA.16816.F32.BF16 R12, R108.reuse, R34, R12 ;  /* 0x000000226c0c723c */ /* 0x040fe2000004180c */
[----:B------:R-:W2:Y:S05]  /*3df0*/  LDSM.16.M88.4 R32, [R138+0x4000] ;  /* 0x004000008a20783b */ /* 0x000eaa0000000200 */
[C---:B------:R-:W-:Y:S06]  /*3e00*/  HMMA.16816.F32.BF16 R4, R108.reuse, R124, R4 ;  /* 0x0000007c6c04723c */ /* 0x040fec0000041804 */
[C---:B------:R-:W-:Y:S06]  /*3e10*/  HMMA.16816.F32.BF16 R28, R108.reuse, R126, R28 ;  /* 0x0000007e6c1c723c */ /* 0x040fec000004181c */
[C---:B-1----:R-:W-:Y:S06]  /*3e20*/  HMMA.16816.F32.BF16 R8, R108.reuse, R120, R8 ;  /* 0x000000786c08723c */ /* 0x042fec0000041808 */
[----:B------:R-:W-:Y:S01]  /*3e30*/  HMMA.16816.F32.BF16 R116, R108, R122, R116 ;  /* 0x0000007a6c74723c */ /* 0x000fe20000041874 */
[----:B------:R-:W1:Y:S04]  /*3e40*/  LDSM.16.M88.4 R120, [R138+0x4800] ;  /* 0x004800008a78783b */ /* 0x000e680000000200 */
[----:B------:R-:W3:Y:S01]  /*3e50*/  LDSM.16.M88.4 R108, [R138+0x5000] ;  /* 0x005000008a6c783b */ /* 0x000ee20000000200 */
[C---:B--2---:R-:W-:Y:S06]  /*3e60*/  HMMA.16816.F32.BF16 R4, R104.reuse, R32, R4 ;  /* 0x000000206804723c */ /* 0x044fec0000041804 */
[C---:B------:R-:W-:Y:S01]  /*3e70*/  HMMA.16816.F32.BF16 R28, R104.reuse, R34, R28 ;  /* 0x00000022681c723c */ /* 0x040fe2000004181c */
[----:B------:R-:W2:Y:S05]  /*3e80*/  LDSM.16.M88.4 R32, [R138+0x5800] ;  /* 0x005800008a20783b */ /* 0x000eaa0000000200 */
[C---:B-1----:R-:W-:Y:S06]  /*3e90*/  HMMA.16816.F32.BF16 R24, R104.reuse, R120, R24 ;  /* 0x000000786818723c */ /* 0x042fec0000041818 */
[C---:B------:R-:W-:Y:S01]  /*3ea0*/  HMMA.16816.F32.BF16 R20, R104.reuse, R122, R20 ;  /* 0x0000007a6814723c */ /* 0x040fe20000041814 */
[----:B------:R-:W-:Y:S05]  /*3eb0*/  LDSM.16.M88.4 R120, [R140] ;  /* 0x000000008c78783b */ /* 0x000fea0000000200 */
[C---:B---3--:R-:W-:Y:S06]  /*3ec0*/  HMMA.16816.F32.BF16 R16, R104.reuse, R108, R16 ;  /* 0x0000006c6810723c */ /* 0x048fec0000041810 */
[C---:B------:R-:W-:Y:S01]  /*3ed0*/  HMMA.16816.F32.BF16 R12, R104.reuse, R110, R12 ;  /* 0x0000006e680c723c */ /* 0x040fe2000004180c */
[----:B------:R-:W1:Y:S05]  /*3ee0*/  LDSM.16.M88.4 R108, [R131] ;  /* 0x00000000836c783b */ /* 0x000e6a0000000200 */
[C---:B--2---:R-:W-:Y:S06]  /*3ef0*/  HMMA.16816.F32.BF16 R8, R104.reuse, R32, R8 ;  /* 0x000000206808723c */ /* 0x044fec0000041808 */
[----:B------:R-:W-:Y:S01]  /*3f00*/  HMMA.16816.F32.BF16 R116, R104, R34, R116 ;  /* 0x000000226874723c */ /* 0x000fe20000041874 */
[----:B------:R-:W2:Y:S04]  /*3f10*/  LDSM.16.M88.4 R104, [R131+0x800] ;  /* 0x000800008368783b */ /* 0x000ea80000000200 */
[----:B------:R-:W3:Y:S01]  /*3f20*/  LDSM.16.M88.4 R32, [R131+0x1000] ;  /* 0x001000008320783b */ /* 0x000ee20000000200 */
[C---:B-1----:R-:W-:Y:S06]  /*3f30*/  HMMA.16816.F32.BF16 R4, R120.reuse, R108, R4 ;  /* 0x0000006c7804723c */ /* 0x042fec0000041804 */
[C---:B------:R-:W-:Y:S01]  /*3f40*/  HMMA.16816.F32.BF16 R28, R120.reuse, R110, R28 ;  /* 0x0000006e781c723c */ /* 0x040fe2000004181c */
[----:B------:R-:W1:Y:S05]  /*3f50*/  LDSM.16.M88.4 R108, [R131+0x1800] ;  /* 0x00180000836c783b */ /* 0x000e6a0000000200 */
[C---:B--2---:R-:W-:Y:S06]  /*3f60*/  HMMA.16816.F32.BF16 R24, R120.reuse, R104, R24 ;  /* 0x000000687818723c */ /* 0x044fec0000041818 */
[C---:B------:R-:W-:Y:S01]  /*3f70*/  HMMA.16816.F32.BF16 R20, R120.reuse, R106, R20 ;  /* 0x0000006a7814723c */ /* 0x040fe20000041814 */
[----:B------:R-:W-:Y:S05]  /*3f80*/  LDSM.16.M88.4 R104, [R145+0x2000] ;  /* 0x002000009168783b */ /* 0x000fea0000000200 */
[C---:B---3--:R-:W-:Y:S06]  /*3f90*/  HMMA.16816.F32.BF16 R16, R120.reuse, R32, R16 ;  /* 0x000000207810723c */ /* 0x048fec0000041810 */
[C---:B------:R-:W-:Y:S01]  /*3fa0*/  HMMA.16816.F32.BF16 R12, R120.reuse, R34, R12 ;  /* 0x00000022780c723c */ /* 0x040fe2000004180c */
[----:B------:R-:W2:Y:S05]  /*3fb0*/  LDSM.16.M88.4 R32, [R144+0x6000] ;  /* 0x006000009020783b */ /* 0x000eaa0000000200 */
        /* <DEDUP_REMOVED lines=9> */
[----:B------:R-:W-:Y:S05]  /*4050*/  LDSM.16.M88.4 R120, [R143+0x2000] ;  /* 0x002000008f78783b */ /* 0x000fea0000000200 */
[C---:B---3--:R-:W-:Y:S06]  /*4060*/  HMMA.16816.F32.BF16 R16, R104.reuse, R108, R16 ;  /* 0x0000006c6810723c */ /* 0x048fec0000041810 */
[C---:B------:R-:W-:Y:S01]  /*4070*/  HMMA.16816.F32.BF16 R12, R104.reuse, R110, R12 ;  /* 0x0000006e680c723c */ /* 0x040fe2000004180c */
[----:B------:R-:W1:Y:S05]  /*4080*/  LDSM.16.M88.4 R108, [R130] ;  /* 0x00000000826c783b */ /* 0x000e6a0000000200 */
[C---:B--2---:R-:W-:Y:S06]  /*4090*/  HMMA.16816.F32.BF16 R8, R104.reuse, R32, R8 ;  /* 0x000000206808723c */ /* 0x044fec0000041808 */
[----:B------:R-:W-:Y:S01]  /*40a0*/  HMMA.16816.F32.BF16 R116, R104, R34, R116 ;  /* 0x000000226874723c */ /* 0x000fe20000041874 */
[----:B------:R-:W2:Y:S04]  /*40b0*/  LDSM.16.M88.4 R104, [R129] ;  /* 0x000000008168783b */ /* 0x000ea80000000200 */
[----:B------:R-:W3:Y:S01]  /*40c0*/  LDSM.16.M88.4 R32, [R128] ;  /* 0x000000008020783b */ /* 0x000ee20000000200 */
[C---:B-1----:R-:W-:Y:S06]  /*40d0*/  HMMA.16816.F32.BF16 R4, R120.reuse, R108, R4 ;  /* 0x0000006c7804723c */ /* 0x042fec0000041804 */
[C---:B------:R-:W-:Y:S01]  /*40e0*/  HMMA.16816.F32.BF16 R28, R120.reuse, R110, R28 ;  /* 0x0000006e781c723c */ /* 0x040fe2000004181c */
[----:B------:R-:W1:Y:S05]  /*40f0*/  LDSM.16.M88.4 R108, [R102] ;  /* 0x00000000666c783b */ /* 0x000e6a0000000200 */
        /* <DEDUP_REMOVED lines=18> */
[----:B------:R-:W-:Y:S05]  /*4220*/  LDSM.16.M88.4 R108, [R131+0x2000] ;  /* 0x00200000836c783b */ /* 0x000fea0000000200 */
[C---:B--2---:R-:W-:Y:S06]  /*4230*/  HMMA.16816.F32.BF16 R8, R104.reuse, R32, R8 ;  /* 0x000000206808723c */ /* 0x044fec0000041808 */
[----:B------:R-:W-:Y:S01]  /*4240*/  HMMA.16816.F32.BF16 R116, R104, R34, R116 ;  /* 0x000000226874723c */ /* 0x000fe20000041874 */
[----:B------:R-:W1:Y:S04]  /*4250*/  LDSM.16.M88.4 R104, [R140+0x2000] ;  /* 0x002000008c68783b */ /* 0x000e680000000200 */
[----:B------:R-:W2:Y:S01]  /*4260*/  LDSM.16.M88.4 R32, [R131+0x2800] ;  /* 0x002800008320783b */ /* 0x000ea20000000200 */
[C---:B-1----:R-:W-:Y:S06]  /*4270*/  HMMA.16816.F32.BF16 R4, R104.reuse, R108, R4 ;  /* 0x0000006c6804723c */ /* 0x042fec0000041804 */
[C---:B--2---:R-:W-:Y:S01]  /*4280*/  HMMA.16816.F32.BF16 R24, R104.reuse, R32, R24 ;  /* 0x000000206818723c */ /* 0x044fe20000041818 */
[----:B------:R-:W1:Y:S05]  /*4290*/  S2R R32, SR_TID.X ;  /* 0x0000000000207919 */ /* 0x000e6a0000002100 */
[----:B------:R-:W-:Y:S01]  /*42a0*/  HMMA.16816.F32.BF16 R20, R104, R34, R20 ;  /* 0x000000226814723c */ /* 0x000fe20000041814 */
[----:B------:R-:W-:-:S05]  /*42b0*/  VIADD R33, R103, 0xfffffffe ;  /* 0xfffffffe67217836 */ /* 0x000fca0000000000 */
[----:B------:R-:W-:Y:S01]  /*42c0*/  HMMA.16816.F32.BF16 R28, R104, R110, R28 ;  /* 0x0000006e681c723c */ /* 0x000fe2000004181c */
[----:B------:R-:W2:Y:S01]  /*42d0*/  LDSM.16.M88.4 R108, [R131+0x3800] ;  /* 0x00380000836c783b */ /* 0x000ea20000000200 */
[----:B------:R-:W-:-:S04]  /*42e0*/  DEPBAR.LE SB0, 0x0 ;  /* 0x000080000000791a */ /* 0x000fc80000000000 */
[C---:B------:R-:W-:Y:S06]  /*42f0*/  HMMA.16816.F32.BF16 R16, R104.reuse, R120, R16 ;  /* 0x000000786810723c */ /* 0x040fec0000041810 */
[----:B------:R-:W-:Y:S01]  /*4300*/  HMMA.16816.F32.BF16 R12, R104, R122, R12 ;  /* 0x0000007a680c723c */ /* 0x000fe2000004180c */
[----:B-1----:R-:W-:-:S05]  /*4310*/  IMAD.SHL.U32 R32, R32, 0x2, RZ ;  /* 0x0000000220207824 */ /* 0x002fca00078e00ff */
[----:B------:R-:W-:-:S05]  /*4320*/  LOP3.LUT R32, R32, 0x6, RZ, 0xc0, !PT ;  /* 0x0000000620207812 */ /* 0x000fca00078ec0ff */
[----:B------:R-:W-:-:S04]  /*4330*/  IMAD R32, R33, 0x40, R32 ;  /* 0x0000004021207824 */ /* 0x000fc800078e0220 */
[C---:B------:R-:W-:Y:S02]  /*4340*/  VIADD R34, R32.reuse, 0x8 ;  /* 0x0000000820227836 */ /* 0x040fe40000000000 */
[C---:B------:R-:W-:Y:S02]  /*4350*/  VIADD R33, R32.reuse, 0x1 ;  /* 0x0000000120217836 */ /* 0x040fe40000000000 */
[----:B------:R-:W-:Y:S01]  /*4360*/  VIADD R35, R32, 0x11 ;  /* 0x0000001120237836 */ /* 0x000fe20000000000 */
[----:B------:R-:W-:Y:S01]  /*4370*/  BAR.SYNC.DEFER_BLOCKING 0x0 ;  /* 0x0000000000007b1d */ /* 0x000fe20000010000 */
[CC--:B------:R-:W-:Y:S01]  /*4380*/  ISETP.GE.AND P1, PT, R34.reuse, R162.reuse, PT ;  /* 0x000000a22200720c */ /* 0x0c0fe20003f26270 */
[----:B--2---:R-:W-:Y:S01]  /*4390*/  HMMA.16816.F32.BF16 R8, R104, R108, R8 ;  /* 0x0000006c6808723c */ /* 0x004fe20000041808 */
[----:B------:R-:W-:Y:S01]  /*43a0*/  ISETP.GE.AND P3, PT, R34, R159, PT ;  /* 0x0000009f2200720c */ /* 0x000fe20003f66270 */
[----:B------:R-:W-:Y:S01]  /*43b0*/  VIADD R34, R32, 0x10 ;  /* 0x0000001020227836 */ /* 0x000fe20000000000 */
[----:B------:R-:W-:-:S02]  /*43c0*/  ISETP.GE.AND P6, PT, R33, R162, PT ;  /* 0x000000a22100720c */ /* 0x000fc40003fc6270 */
[----:B------:R-:W-:Y:S01]  /*43d0*/  ISETP.GE.AND P0, PT, R33, R159, PT ;  /* 0x0000009f2100720c */ /* 0x000fe20003f06270 */
[----:B------:R-:W-:Y:S01]  /*43e0*/  VIADD R33, R32, 0x9 ;  /* 0x0000000920217836 */ /* 0x000fe20000000000 */
[-C--:B------:R-:W-:Y:S01]  /*43f0*/  ISETP.GE.AND P5, PT, R34, R162.reuse, PT ;  /* 0x000000a22200720c */ /* 0x080fe20003fa6270 */
[----:B------:R-:W-:Y:S01]  /*4400*/  HMMA.16816.F32.BF16 R116, R104, R110, R116 ;  /* 0x0000006e6874723c */ /* 0x000fe20000041874 */
[----:B------:R-:W-:Y:S02]  /*4410*/  FSEL R5, R5, -INF , !P6 ;  /* 0xff80000005057808 */ /* 0x000fe40007000000 */
[----:B------:R-:W-:Y:S02]  /*4420*/  ISETP.GE.AND P6, PT, R32, R162, PT ;  /* 0x000000a22000720c */ /* 0x000fe40003fc6270 */
[----:B------:R-:W-:Y:S02]  /*4430*/  FSEL R127, R24, -INF , !P5 ;  /* 0xff800000187f7808 */ /* 0x000fe40006800000 */
[----:B------:R-:W-:-:S02]  /*4440*/  FSEL R24, R7, -INF , !P0 ;  /* 0xff80000007187808 */ /* 0x000fc40004000000 */
[----:B------:R-:W-:Y:S02]  /*4450*/  FSEL R7, R4, -INF , !P6 ;  /* 0xff80000004077808 */ /* 0x000fe40007000000 */
[----:B------:R-:W-:Y:S02]  /*4460*/  ISETP.GE.AND P2, PT, R33, R159, PT ;  /* 0x0000009f2100720c */ /* 0x000fe40003f46270 */
[----:B------:R-:W-:Y:S02]  /*4470*/  FMNMX.FTZ R4, R3, R7, !PT ;  /* 0x0000000703047209 */ /* 0x000fe40007810000 */
[----:B------:R-:W-:Y:S02]  /*4480*/  ISETP.GE.AND P4, PT, R33, R162, PT ;  /* 0x000000a22100720c */ /* 0x000fe40003f86270 */
[----:B------:R-:W-:Y:S02]  /*4490*/  FSEL R33, R28, -INF , !P1 ;  /* 0xff8000001c217808 */ /* 0x000fe40004800000 */
[----:B------:R-:W-:-:S02]  /*44a0*/  FSEL R30, R30, -INF , !P3 ;  /* 0xff8000001e1e7808 */ /* 0x000fc40005800000 */
[----:B------:R-:W-:Y:S01]  /*44b0*/  FSEL R28, R31, -INF , !P2 ;  /* 0xff8000001f1c7808 */ /* 0x000fe20005000000 */
[----:B------:R-:W-:Y:S01]  /*44c0*/  VIADD R31, R32, 0x19 ;  /* 0x00000019201f7836 */ /* 0x000fe20000000000 */
[----:B------:R-:W-:Y:S02]  /*44d0*/  FMNMX.FTZ R4, R5, R4, !PT ;  /* 0x0000000405047209 */ /* 0x000fe40007810000 */
[----:B------:R-:W-:Y:S02]  /*44e0*/  ISETP.GE.AND P3, PT, R35, R162, PT ;  /* 0x000000a22300720c */ /* 0x000fe40003f66270 */
[----:B------:R-:W-:Y:S01]  /*44f0*/  ISETP.GE.AND P1, PT, R34, R159, PT ;  /* 0x0000009f2200720c */ /* 0x000fe20003f26270 */
[----:B------:R-:W-:Y:S01]  /*4500*/  VIADD R34, R32, 0x18 ;  /* 0x0000001820227836 */ /* 0x000fe20000000000 */
[----:B------:R-:W-:Y:S02]  /*4510*/  FSEL R29, R29, -INF , !P4 ;  /* 0xff8000001d1d7808 */ /* 0x000fe40006000000 */
[----:B------:R-:W-:-:S02]  /*4520*/  FMNMX.FTZ R4, R33, R4, !PT ;  /* 0x0000000421047209 */ /* 0x000fc40007810000 */
[----:B------:R-:W-:Y:S01]  /*4530*/  FSEL R163, R25, -INF , !P3 ;  /* 0xff80000019a37808 */ /* 0x000fe20005800000 */
[----:B------:R-:W-:Y:S01]  /*4540*/  VIADD R25, R32, 0x20 ;  /* 0x0000002020197836 */ /* 0x000fe20000000000 */
[-C--:B------:R-:W-:Y:S02]  /*4550*/  ISETP.GE.AND P3, PT, R31, R159.reuse, PT ;  /* 0x0000009f1f00720c */ /* 0x080fe40003f66270 */
[----:B------:R-:W-:Y:S01]  /*4560*/  FSEL R164, R26, -INF , !P1 ;  /* 0xff8000001aa47808 */ /* 0x000fe20004800000 */
[C---:B------:R-:W-:Y:S01]  /*4570*/  VIADD R26, R32.reuse, 0x21 ;  /* 0x00000021201a7836 */ /* 0x040fe20000000000 */
[----:B------:R-:W-:Y:S02]  /*4580*/  FMNMX.FTZ R4, R29, R4, !PT ;  /* 0x000000041d047209 */ /* 0x000fe40007810000 */
[----:B------:R-:W-:Y:S02]  /*4590*/  FSEL R184, R23, -INF , !P3 ;  /* 0xff80000017b87808 */ /* 0x000fe40005800000 */
[----:B------:R-:W-:-:S02]  /*45a0*/  ISETP.GE.AND P3, PT, R32, R159, PT ;  /* 0x0000009f2000720c */ /* 0x000fc40003f66270 */
[----:B------:R-:W-:Y:S02]  /*45b0*/  ISETP.GE.AND P2, PT, R34, R162, PT ;  /* 0x000000a22200720c */ /* 0x000fe40003f46270 */
[----:B------:R-:W-:Y:S02]  /*45c0*/  FMNMX.FTZ R4, R127, R4, !PT ;  /* 0x000000047f047209 */ /* 0x000fe40007810000 */
[----:B------:R-:W-:Y:S02]  /*45d0*/  ISETP.GE.AND P6, PT, R26, R162, PT ;  /* 0x000000a21a00720c */ /* 0x000fe40003fc6270 */
[-C--:B------:R-:W-:Y:S02]  /*45e0*/  ISETP.GE.AND P4, PT, R35, R159.reuse, PT ;  /* 0x0000009f2300720c */ /* 0x080fe40003f86270 */
[----:B------:R-:W-:Y:S02]  /*45f0*/  ISETP.GE.AND P0, PT, R25, R159, PT ;  /* 0x0000009f1900720c */ /* 0x000fe40003f06270 */
[----:B------:R-:W-:-:S02]  /*4600*/  FSEL R6, R6, -INF , !P3 ;  /* 0xff80000006067808 */ /* 0x000fc40005800000 */
[----:B------:R-:W-:Y:S02]  /*4610*/  ISETP.GE.AND P1, PT, R31, R162, PT ;  /* 0x000000a21f00720c */ /* 0x000fe40003f26270 */
[----:B------:R-:W-:Y:S01]  /*4620*/  FSEL R179, R20, -INF , !P2 ;  /* 0xff80000014b37808 */ /* 0x000fe20005000000 */
[----:B------:R-:W-:Y:S01]  /*4630*/  VIADD R20, R32, 0x29 ;  /* 0x0000002920147836 */ /* 0x000fe20000000000 */
[----:B------:R-:W-:Y:S02]  /*4640*/  FMNMX.FTZ R4, R163, R4, !PT ;  /* 0x00000004a3047209 */ /* 0x000fe40007810000 */
[----:B------:R-:W-:Y:S02]  /*4650*/  FSEL R173, R17, -INF , !P6 ;  /* 0xff80000011ad7808 */ /* 0x000fe40007000000 */
[----:B------:R-:W-:Y:S02]  /*4660*/  FSEL R186, R27, -INF , !P4 ;  /* 0xff8000001bba7808 */ /* 0x000fe40006000000 */
[----:B------:R-:W-:-:S02]  /*4670*/  FSEL R176, R18, -INF , !P0 ;  /* 0xff80000012b07808 */ /* 0x000fc40004000000 */
[----:B------:R-:W-:Y:S02]  /*4680*/  FMNMX.FTZ R17, R2, R6, !PT ;  /* 0x0000000602117209 */ /* 0x000fe40007810000 */
[----:B------:R-:W-:Y:S01]  /*4690*/  ISETP.GE.AND P4, PT, R25, R162, PT ;  /* 0x000000a21900720c */ /* 0x000fe20003f86270 */
[C---:B------:R-:W-:Y:S01]  /*46a0*/  VIADD R25, R32.reuse, 0x28 ;  /* 0x0000002820197836 */ /* 0x040fe20000000000 */
[----:B------:R-:W-:Y:S02]  /*46b0*/  FSEL R181, R21, -INF , !P1 ;  /* 0xff80000015b57808 */ /* 0x000fe40004800000 */
[----:B------:R-:W-:Y:S01]  /*46c0*/  FMNMX.FTZ R18, R179, R4, !PT ;  /* 0x00000004b3127209 */ /* 0x000fe20007810000 */
[----:B------:R-:W-:Y:S01]  /*46d0*/  VIADD R4, R32, 0x38 ;  /* 0x0000003820047836 */ /* 0x000fe20000000000 */
[----:B------:R-:W-:Y:S02]  /*46e0*/  ISETP.GE.AND P5, PT, R34, R159, PT ;  /* 0x0000009f2200720c */ /* 0x000fe40003fa6270 */
[----:B------:R-:W-:-:S02]  /*46f0*/  FMNMX.FTZ R17, R24, R17, !PT ;  /* 0x0000001118117209 */ /* 0x000fc40007810000 */
[----:B------:R-:W-:Y:S01]  /*4700*/  FSEL R171, R16, -INF , !P4 ;  /* 0xff80000010ab7808 */ /* 0x000fe20006000000 */
[----:B------:R-:W-:Y:S01]  /*4710*/  VIADD R16, R32, 0x30 ;  /* 0x0000003020107836 */ /* 0x000fe20000000000 */
[----:B------:R-:W-:Y:S02]  /*4720*/  FMNMX.FTZ R18, R181, R18, !PT ;  /* 0x00000012b5127209 */ /* 0x000fe40007810000 */
[----:B------:R-:W-:Y:S02]  /*4730*/  FSEL R188, R22, -INF , !P5 ;  /* 0xff80000016bc7808 */ /* 0x000fe40006800000 */
[----:B------:R-:W-:Y:S02]  /*4740*/  ISETP.GE.AND P2, PT, R26, R159, PT ;  /* 0x0000009f1a00720c */ /* 0x000fe40003f46270 */
[----:B------:R-:W-:Y:S02]  /*4750*/  ISETP.GE.AND P5, PT, R25, R162, PT ;  /* 0x000000a21900720c */ /* 0x000fe40003fa6270 */
[----:B------:R-:W-:-:S02]  /*4760*/  FMNMX.FTZ R17, R30, R17, !PT ;  /* 0x000000111e117209 */ /* 0x000fc40007810000 */
[----:B------:R-:W-:Y:S02]  /*4770*/  FMNMX.FTZ R18, R171, R18, !PT ;  /* 0x00000012ab127209 */ /* 0x000fe40007810000 */
[----:B------:R-:W-:Y:S02]  /*4780*/  FSEL R180, R19, -INF , !P2 ;  /* 0xff80000013b47808 */ /* 0x000fe40005000000 */
[----:B------:R-:W-:Y:S02]  /*4790*/  FSEL R175, R12, -INF , !P5 ;  /* 0xff8000000caf7808 */ /* 0x000fe40006800000 */
[----:B------:R-:W-:Y:S02]  /*47a0*/  FMNMX.FTZ R17, R28, R17, !PT ;  /* 0x000000111c117209 */ /* 0x000fe40007810000 */
[-C--:B------:R-:W-:Y:S02]  /*47b0*/  ISETP.GE.AND P4, PT, R20, R162.reuse, PT ;  /* 0x000000a21400720c */ /* 0x080fe40003f86270 */
[----:B------:R-:W-:-:S02]  /*47c0*/  ISETP.GE.AND P6, PT, R16, R162, PT ;  /* 0x000000a21000720c */ /* 0x000fc40003fc6270 */
[----:B------:R-:W-:Y:S01]  /*47d0*/  ISETP.GE.AND P2, PT, R16, R159, PT ;  /* 0x0000009f1000720c */ /* 0x000fe20003f46270 */
[C---:B------:R-:W-:Y:S01]  /*47e0*/  VIADD R16, R32.reuse, 0x31 ;  /* 0x0000003120107836 */ /* 0x040fe20000000000 */
[----:B------:R-:W-:Y:S01]  /*47f0*/  FMNMX.FTZ R12, R173, R18, !PT ;  /* 0x00000012ad0c7209 */ /* 0x000fe20007810000 */
[----:B------:R-:W-:Y:S01]  /*4800*/  VIADD R32, R32, 0x39 ;  /* 0x0000003920207836 */ /* 0x000fe20000000000 */
[----:B------:R-:W-:Y:S02]  /*4810*/  FMNMX.FTZ R17, R164, R17, !PT ;  /* 0x00000011a4117209 */ /* 0x000fe40007810000 */
[----:B------:R-:W-:Y:S02]  /*4820*/  ISETP.GE.AND P0, PT, R20, R159, PT ;  /* 0x0000009f1400720c */ /* 0x000fe40003f06270 */
[----:B------:R-:W-:Y:S02]  /*4830*/  FSEL R177, R13, -INF , !P4 ;  /* 0xff8000000db17808 */ /* 0x000fe40006000000 */
[----:B------:R-:W-:-:S02]  /*4840*/  FMNMX.FTZ R12, R175, R12, !PT ;  /* 0x0000000caf0c7209 */ /* 0x000fc40007810000 */
[----:B------:R-:W-:Y:S02]  /*4850*/  ISETP.GE.AND P3, PT, R16, R162, PT ;  /* 0x000000a21000720c */ /* 0x000fe40003f66270 */
[----:B------:R-:W-:Y:S02]  /*4860*/  FMNMX.FTZ R17, R186, R17, !PT ;  /* 0x00000011ba117209 */ /* 0x000fe40007810000 */
[----:B------:R-:W-:Y:S02]  /*4870*/  FSEL R104, R8, -INF , !P6 ;  /* 0xff80000008687808 */ /* 0x000fe40007000000 */
[----:B------:R-:W-:Y:S02]  /*4880*/  FMNMX.FTZ R13, R177, R12, !PT ;  /* 0x0000000cb10d7209 */ /* 0x000fe40007810000 */
[----:B------:R-:W-:Y:S02]  /*4890*/  FSEL R178, R15, -INF , !P0 ;  /* 0xff8000000fb27808 */ /* 0x000fe40004000000 */
[----:B------:R-:W-:-:S02]  /*48a0*/  ISETP.NE.AND P0, PT, R103, 0x2, PT ;  /* 0x000000026700780c */ /* 0x000fc40003f05270 */
[----:B------:R-:W-:Y:S02]  /*48b0*/  FSEL R105, R9, -INF , !P3 ;  /* 0xff80000009697808 */ /* 0x000fe40005800000 */
[----:B------:R-:W-:Y:S02]  /*48c0*/  FMNMX.FTZ R9, R188, R17, !PT ;  /* 0x00000011bc097209 */ /* 0x000fe40007810000 */
[-C--:B------:R-:W-:Y:S02]  /*48d0*/  ISETP.GE.AND P5, PT, R4, R162.reuse, PT ;  /* 0x000000a20400720c */ /* 0x080fe40003fa6270 */
[----:B------:R-:W-:Y:S02]  /*48e0*/  FMNMX.FTZ R8, R104, R13, !PT ;  /* 0x0000000d68087209 */ /* 0x000fe40007810000 */
[----:B------:R-:W-:Y:S02]  /*48f0*/  FMNMX.FTZ R9, R184, R9, !PT ;  /* 0x00000009b8097209 */ /* 0x000fe40007810000 */
[----:B------:R-:W-:-:S02]  /*4900*/  ISETP.GE.AND P4, PT, R32, R162, PT ;  /* 0x000000a22000720c */ /* 0x000fc40003f86270 */
[----:B------:R-:W-:Y:S02]  /*4910*/  FSEL R107, R116, -INF , !P5 ;  /* 0xff800000746b7808 */ /* 0x000fe40006800000 */
[----:B------:R-:W-:Y:S02]  /*4920*/  FMNMX.FTZ R8, R105, R8, !PT ;  /* 0x0000000869087209 */ /* 0x000fe40007810000 */
[----:B------:R-:W-:Y:S02]  /*4930*/  FMNMX.FTZ R9, R176, R9, !PT ;  /* 0x00000009b0097209 */ /* 0x000fe40007810000 */
[----:B------:R-:W-:Y:S02]  /*4940*/  ISETP.GE.AND P1, PT, R25, R159, PT ;  /* 0x0000009f1900720c */ /* 0x000fe40003f26270 */
[----:B------:R-:W-:Y:S02]  /*4950*/  FSEL R125, R117, -INF , !P4 ;  /* 0xff800000757d7808 */ /* 0x000fe40006000000 */
[----:B------:R-:W-:-:S02]  /*4960*/  FMNMX.FTZ R8, R107, R8, !PT ;  /* 0x000000086b087209 */ /* 0x000fc40007810000 */
[----:B------:R-:W-:Y:S02]  /*4970*/  FMNMX.FTZ R13, R180, R9, !PT ;  /* 0x00000009b40d7209 */ /* 0x000fe40007810000 */
[----:B------:R-:W-:Y:S02]  /*4980*/  FSEL R182, R14, -INF , !P1 ;  /* 0xff8000000eb67808 */ /* 0x000fe40004800000 */
[----:B------:R-:W-:Y:S01]  /*4990*/  FMNMX.FTZ R9, R125, R8, !PT ;  /* 0x000000087d097209 */ /* 0x000fe20007810000 */
[----:B------:R-:W-:Y:S06]  /*49a0*/  @!P0 BRA `(.L_x_619) ;  /* 0x00000000007c8947 */ /* 0x000fec0003800000 */
[----:B------:R-:W-:Y:S01]  /*49b0*/  VIADD R12, R103, 0xfffffffd ;  /* 0xfffffffd670c7836 */ /* 0x000fe20000000000 */
[----:B------:R-:W-:-:S04]  /*49c0*/  ULDC.64 UR4, c[0x0][0x218] ;  /* 0x0000860000047ab9 */ /* 0x000fc80000000a00 */
[----:B------:R-:W-:-:S05]  /*49d0*/  SHF.R.S32.HI R15, RZ, 0x1f, R12 ;  /* 0x0000001fff0f7819 */ /* 0x000fca000001140c */
[-C--:B------:R-:W-:Y:S02]  /*49e0*/  IMAD R8, R15, R100.reuse, RZ ;  /* 0x000000640f087224 */ /* 0x080fe400078e02ff */
[----:B------:R-:W-:-:S04]  /*49f0*/  IMAD.WIDE.U32 R14, R12, R100, RZ ;  /* 0x000000640c0e7225 */ /* 0x000fc800078e00ff */
[----:B------:R-:W-:Y:S01]  /*4a00*/  IMAD R8, R12, R101, R8 ;  /* 0x000000650c087224 */ /* 0x000fe200078e0208 */
[----:B------:R-:W-:-:S03]  /*4a10*/  SHF.L.U64.HI R12, R100, 0x5, R101 ;  /* 0x00000005640c7819 */ /* 0x000fc60000010265 */
[----:B------:R-:W-:Y:S01]  /*4a20*/  IMAD.IADD R15, R15, 0x1, R8 ;  /* 0x000000010f0f7824 */ /* 0x000fe200078e0208 */
[----:B------:R-:W-:-:S04]  /*4a30*/  LEA R8, P0, R14, R152, 0x6 ;  /* 0x000000980e087211 */ /* 0x000fc800078030ff */
[----:B------:R-:W-:Y:S02]  /*4a40*/  LEA.HI.X R15, R14, R155, R15, 0x6, P0 ;  /* 0x0000009b0e0f7211 */ /* 0x000fe400000f340f */
[----:B------:R-:W-:-:S04]  /*4a50*/  LEA R14, P0, R8, UR4, 0x1 ;  /* 0x00000004080e7c11 */ /* 0x000fc8000f8008ff */
[----:B------:R-:W-:Y:S01]  /*4a60*/  LEA.HI.X R15, R8, UR5, R15, 0x1, P0 ;  /* 0x00000005080f7c11 */ /* 0x000fe200080f0c0f */
[----:B------:R-:W-:-:S04]  /*4a70*/  IMAD.SHL.U32 R8, R100, 0x20, RZ ;  /* 0x0000002064087824 */ /* 0x000fc800078e00ff */
[----:B------:R-:W-:Y:S01]  /*4a80*/  @!PT LDS RZ, [RZ] ;  /* 0x00000000fffff984 */ /* 0x000fe20000000800 */
[----:B------:R-:W-:Y:S01]  /*4a90*/  @!PT LDS RZ, [RZ] ;  /* 0x00000000fffff984 */ /* 0x000fe20000000800 */
[----:B------:R-:W-:Y:S01]  /*4aa0*/  @!PT LDS RZ, [RZ] ;  /* 0x00000000fffff984 */ /* 0x000fe20000000800 */
[----:B------:R1:W-:Y:S01]  /*4ab0*/  LDGSTS.E.BYPASS.LTC128B.128 [R150+0x4000], desc[UR12][R14.64] ;  /* 0x040000000e967fae */ /* 0x0003e2000b901d4c */
[----:B------:R-:W-:-:S03]  /*4ac0*/  IADD3 R20, P0, R14, R8, RZ ;  /* 0x000000080e147210 */ /* 0x000fc60007f1e0ff */
[----:B------:R1:W-:Y:S01]  /*4ad0*/  LDGSTS.E.BYPASS.LTC128B.128 [R150+0x6000], desc[UR12][R14.64+0x80] ;  /* 0x060000800e967fae */ /* 0x0003e2000b901d4c */
[----:B------:R-:W-:Y:S01]  /*4ae0*/  IADD3 R18, P1, R20, R8, RZ ;  /* 0x0000000814127210 */ /* 0x000fe20007f3e0ff */
[----:B------:R-:W-:-:S03]  /*4af0*/  IMAD.X R21, R15, 0x1, R12, P0 ;  /* 0x000000010f157824 */ /* 0x000fc600000e060c */
[----:B------:R-:W-:Y:S01]  /*4b00*/  IADD3 R22, P0, R18, R8, RZ ;  /* 0x0000000812167210 */ /* 0x000fe20007f1e0ff */
[--C-:B------:R-:W-:Y:S01]  /*4b10*/  IMAD.X R19, R21, 0x1, R12.reuse, P1 ;  /* 0x0000000115137824 */ /* 0x100fe200008e060c */
[----:B------:R1:W-:Y:S03]  /*4b20*/  LDGSTS.E.BYPASS.LTC128B.128 [R150+0x4800], desc[UR12][R20.64] ;  /* 0x0480000014967fae */ /* 0x0003e6000b901d4c */
[----:B------:R-:W-:Y:S01]  /*4b30*/  IMAD.X R23, R19, 0x1, R12, P0 ;  /* 0x0000000113177824 */ /* 0x000fe200000e060c */
[----:B------:R1:W-:Y:S04]  /*4b40*/  LDGSTS.E.BYPASS.LTC128B.128 [R150+0x6800], desc[UR12][R20.64+0x80] ;  /* 0x0680008014967fae */ /* 0x0003e8000b901d4c */
[----:B------:R1:W-:Y:S04]  /*4b50*/  LDGSTS.E.BYPASS.LTC128B.128 [R150+0x5000], desc[UR12][R18.64] ;  /* 0x0500000012967fae */ /* 0x0003e8000b901d4c */
[----:B------:R1:W-:Y:S04]  /*4b60*/  LDGSTS.E.BYPASS.LTC128B.128 [R150+0x7000], desc[UR12][R18.64+0x80] ;  /* 0x0700008012967fae */ /* 0x0003e8000b901d4c */
[----:B------:R1:W-:Y:S04]  /*4b70*/  LDGSTS.E.BYPASS.LTC128B.128 [R150+0x5800], desc[UR12][R22.64] ;  /* 0x0580000016967fae */ /* 0x0003e8000b901d4c */
[----:B------:R1:W-:Y:S04]  /*4b80*/  LDGSTS.E.BYPASS.LTC128B.128 [R150+0x7800], desc[UR12][R22.64+0x80] ;  /* 0x0780008016967fae */ /* 0x0003e8000b901d4c */
[----:B------:R-:W0:Y:S02]  /*4b90*/  LDGDEPBAR ;  /* 0x00000000000079af */ /* 0x000e240000000000 */
.L_x_619:
[----:B------:R-:W-:Y:S01]  /*4ba0*/  FMNMX.FTZ R13, R182, R13, !PT ;  /* 0x0000000db60d7209 */ /* 0x000fe20007810000 */
[----:B------:R-:W2:Y:S01]  /*4bb0*/  SHFL.BFLY PT, R8, R9, 0x2, 0x1f ;  /* 0x0c401f0009087f89 */ /* 0x000ea200000e0000 */
[----:B------:R-:W-:Y:S02]  /*4bc0*/  ISETP.GE.AND P0, PT, R16, R159, PT ;  /* 0x0000009f1000720c */ /* 0x000fe40003f06270 */
[----:B------:R-:W-:Y:S01]  /*4bd0*/  FSEL R106, R10, -INF , !P2 ;  /* 0xff8000000a6a7808 */ /* 0x000fe20005000000 */
[----:B-1----:R-:W-:Y:S01]  /*4be0*/  LDSM.16.MT88.4 R16, [R137+0x8000] ;  /* 0x008000008910783b */ /* 0x002fe20000004200 */
        /* <DEDUP_REMOVED lines=10> */
[----:B------:R-:W-:-:S03]  /*4c90*/  FMNMX.FTZ R4, R122, R13, !PT ;  /* 0x0000000d7a047209 */ /* 0x000fc60007810000 */
[----:B------:R-:W1:Y:S04]  /*4ca0*/  SHFL.BFLY PT, R117, R8, 0x1, 0x1f ;  /* 0x0c201f0008757f89 */ /* 0x000e6800000e0000 */
[----:B------:R-:W2:Y:S01]  /*4cb0*/  SHFL.BFLY PT, R9, R4, 0x2, 0x1f ;  /* 0x0c401f0004097f89 */ /* 0x000ea200000e0000 */
[----:B-1----:R-:W-:Y:S02]  /*4cc0*/  FMNMX.FTZ R117, R8, R117, !PT ;  /* 0x0000007508757209 */ /* 0x002fe40007810000 */
[----:B--2---:R-:W-:-:S03]  /*4cd0*/  FMNMX.FTZ R9, R4, R9, !PT ;  /* 0x0000000904097209 */ /* 0x004fc60007810000 */
[C---:B------:R-:W-:Y:S01]  /*4ce0*/  FMUL.FTZ R162, R117.reuse, UR6 ;  /* 0x0000000675a27c20 */ /* 0x040fe20008410000 */
[C---:B------:R-:W-:Y:S01]  /*4cf0*/  FSETP.NEU.FTZ.AND P1, PT, R117.reuse, -INF , PT ;  /* 0xff8000007500780b */ /* 0x040fe20003f3d000 */
[----:B------:R-:W1:Y:S03]  /*4d00*/  SHFL.BFLY PT, R116, R9, 0x1, 0x1f ;  /* 0x0c201f0009747f89 */ /* 0x000e6600000e0000 */
[----:B------:R-:W-:Y:S02]  /*4d10*/  FSEL R4, R117, RZ, P1 ;  /* 0x000000ff75047208 */ /* 0x000fe40000800000 */
[----:B------:R-:W-:-:S03]  /*4d20*/  FSEL R162, R162, RZ, P1 ;  /* 0x000000ffa2a27208 */ /* 0x000fc60000800000 */
[----:B------:R-:W-:Y:S02]  /*4d30*/  FADD.FTZ R4, R3, -R4 ;  /* 0x8000000403047221 */ /* 0x000fe40000010000 */
[--C-:B------:R-:W-:Y:S01]  /*4d40*/  FFMA.FTZ R108, R7, UR6, -R162.reuse ;  /* 0x00000006076c7c23 */ /* 0x100fe200080108a2 */
[--C-:B------:R-:W-:Y:S01]  /*4d50*/  FFMA.FTZ R120, R5, UR6, -R162.reuse ;  /* 0x0000000605787c23 */ /* 0x100fe200080108a2 */
[----:B------:R-:W-:Y:S01]  /*4d60*/  FMUL.FTZ R111, R4, UR6 ;  /* 0x00000006046f7c20 */ /* 0x000fe20008410000 */
[--C-:B------:R-:W-:Y:S01]  /*4d70*/  FFMA.FTZ R119, R33, UR6, -R162.reuse ;  /* 0x0000000621777c23 */ /* 0x100fe200080108a2 */
[--C-:B------:R-:W-:Y:S01]  /*4d80*/  FFMA.FTZ R118, R29, UR6, -R162.reuse ;  /* 0x000000061d767c23 */ /* 0x100fe200080108a2 */
[----:B------:R-:W2:Y:S01]  /*4d90*/  LDSM.16.MT88.4 R32, [R135+0x8000] ;  /* 0x008000008720783b */ /* 0x000ea20000004200 */
        /* <DEDUP_REMOVED lines=8> */
[----:B------:R-:W3:Y:S01]  /*4e20*/  MUFU.EX2 R111, R111 ;  /* 0x0000006f006f7308 */ /* 0x000ee20000000800 */
[----:B-1----:R-:W-:-:S02]  /*4e30*/  FMNMX.FTZ R116, R9, R116, !PT ;  /* 0x0000007409747209 */ /* 0x002fc40007810000 */
[----:B------:R-:W1:Y:S02]  /*4e40*/  LDSM.16.MT88.4 R8, [R139+0x8000] ;  /* 0x008000008b08783b */ /* 0x000e640000004200 */
[C---:B------:R-:W-:Y:S01]  /*4e50*/  FSETP.NEU.FTZ.AND P0, PT, R116.reuse, -INF , PT ;  /* 0xff8000007400780b */ /* 0x040fe20003f1d000 */
[C---:B------:R-:W-:Y:S02]  /*4e60*/  FMUL.FTZ R123, R116.reuse, UR6 ;  /* 0x00000006747b7c20 */ /* 0x040fe40008410000 */
[----:B------:R-:W4:Y:S01]  /*4e70*/  MUFU.EX2 R120, R120 ;  /* 0x0000007800787308 */ /* 0x000f220000000800 */
[----:B------:R-:W-:Y:S02]  /*4e80*/  FSEL R3, R116, RZ, P0 ;  /* 0x000000ff74037208 */ /* 0x000fe40000000000 */
[----:B------:R-:W-:Y:S02]  /*4e90*/  FSEL R123, R123, RZ, P0 ;  /* 0x000000ff7b7b7208 */ /* 0x000fe40000000000 */
[----:B------:R-:W-:Y:S01]  /*4ea0*/  ISETP.GE.AND P0, PT, R103, 0x3, PT ;  /* 0x000000036700780c */ /* 0x000fe20003f06270 */
[----:B------:R-:W-:-:S02]  /*4eb0*/  FADD.FTZ R3, R2, -R3 ;  /* 0x8000000302037221 */ /* 0x000fc40000010000 */
[----:B------:R-:W-:Y:S01]  /*4ec0*/  MUFU.EX2 R119, R119 ;  /* 0x0000007700777308 */ /* 0x000fe20000000800 */
[--C-:B------:R-:W-:Y:S01]  /*4ed0*/  FFMA.FTZ R109, R6, UR6, -R123.reuse ;  /* 0x00000006066d7c23 */ /* 0x100fe2000801087b */
[--C-:B------:R-:W-:Y:S01]  /*4ee0*/  FFMA.FTZ R121, R24, UR6, -R123.reuse ;  /* 0x0000000618797c23 */ /* 0x100fe2000801087b */
[----:B------:R-:W-:Y:S01]  /*4ef0*/  FMUL.FTZ R110, R3, UR6 ;  /* 0x00000006036e7c20 */ /* 0x000fe20008410000 */
[--C-:B------:R-:W-:Y:S01]  /*4f00*/  FFMA.FTZ R3, R30, UR6, -R123.reuse ;  /* 0x000000061e037c23 */ /* 0x100fe2000801087b */
[--C-:B------:R-:W-:Y:S01]  /*4f10*/  FFMA.FTZ R2, R28, UR6, -R123.reuse ;  /* 0x000000061c027c23 */ /* 0x100fe2000801087b */
[-C--:B---3--:R-:W-:Y:S01]  /*4f20*/  FMUL.FTZ R4, R96, R111.reuse ;  /* 0x0000006f60047220 */ /* 0x088fe20000410000 */
[-C--:B------:R-:W-:Y:S01]  /*4f30*/  FMUL.FTZ R5, R97, R111.reuse ;  /* 0x0000006f61057220 */ /* 0x080fe20000410000 */
[----:B------:R-:W-:Y:S01]  /*4f40*/  MUFU.EX2 R118, R118 ;  /* 0x0000007600767308 */ /* 0x000fe20000000800 */
[----:B----4-:R-:W-:Y:S01]  /*4f50*/  F2FP.BF16.F32.PACK_AB R96, R120, R108 ;  /* 0x0000006c7860723e */ /* 0x010fe200000010ff */
[-C--:B------:R-:W-:Y:S01]  /*4f60*/  FMUL.FTZ R12, R36, R111.reuse ;  /* 0x0000006f240c7220 */ /* 0x080fe20000410000 */
[-C--:B------:R-:W-:Y:S01]  /*4f70*/  FMUL.FTZ R13, R37, R111.reuse ;  /* 0x0000006f250d7220 */ /* 0x080fe20000410000 */
[-C--:B------:R-:W-:Y:S01]  /*4f80*/  FMUL.FTZ R40, R40, R111.reuse ;  /* 0x0000006f28287220 */ /* 0x080fe20000410000 */
[-C--:B------:R-:W-:Y:S01]  /*4f90*/  FMUL.FTZ R41, R41, R111.reuse ;  /* 0x0000006f29297220 */ /* 0x080fe20000410000 */
[-C--:B------:R-:W-:Y:S01]  /*4fa0*/  FMUL.FTZ R28, R52, R111.reuse ;  /* 0x0000006f341c7220 */ /* 0x080fe20000410000 */
[-C--:B------:R-:W-:Y:S01]  /*4fb0*/  FMUL.FTZ R29, R53, R111.reuse ;  /* 0x0000006f351d7220 */ /* 0x080fe20000410000 */
[----:B------:R-:W3:Y:S01]  /*4fc0*/  MUFU.EX2 R110, R110 ;  /* 0x0000006e006e7308 */ /* 0x000ee20000000800 */
[-C--:B------:R-:W-:Y:S01]  /*4fd0*/  FMUL.FTZ R36, R60, R111.reuse ;  /* 0x0000006f3c247220 */ /* 0x080fe20000410000 */
[-C--:B------:R-:W-:Y:S01]  /*4fe0*/  FMUL.FTZ R37, R61, R111.reuse ;  /* 0x0000006f3d257220 */ /* 0x080fe20000410000 */
[-C--:B------:R-:W-:Y:S01]  /*4ff0*/  FMUL.FTZ R56, R56, R111.reuse ;  /* 0x0000006f38387220 */ /* 0x080fe20000410000 */
[-C--:B------:R-:W-:Y:S01]  /*5000*/  FMUL.FTZ R57, R57, R111.reuse ;  /* 0x0000006f39397220 */ /* 0x080fe20000410000 */
[-C--:B------:R-:W-:Y:S01]  /*5010*/  FMUL.FTZ R64, R64, R111.reuse ;  /* 0x0000006f40407220 */ /* 0x080fe20000410000 */
[-C--:B------:R-:W-:Y:S01]  /*5020*/  FMUL.FTZ R65, R65, R111.reuse ;  /* 0x0000006f41417220 */ /* 0x080fe20000410000 */
[----:B------:R-:W4:Y:S01]  /*5030*/  LDSM.16.MT88.4 R24, [R136+0x8000] ;  /* 0x008000008818783b */ /* 0x000f220000004200 */
[----:B------:R-:W-:Y:S01]  /*5040*/  MUFU.EX2 R109, R109 ;  /* 0x0000006d006d7308 */ /* 0x000fe20000000800 */
[-C--:B------:R-:W-:Y:S01]  /*5050*/  FMUL.FTZ R52, R72, R111.reuse ;  /* 0x0000006f48347220 */ /* 0x080fe20000410000 */
[-C--:B------:R-:W-:Y:S01]  /*5060*/  FMUL.FTZ R53, R73, R111.reuse ;  /* 0x0000006f49357220 */ /* 0x080fe20000410000 */
[-C--:B------:R-:W-:Y:S01]  /*5070*/  FMUL.FTZ R60, R84, R111.reuse ;  /* 0x0000006f543c7220 */ /* 0x080fe20000410000 */
[-C--:B------:R-:W-:Y:S01]  /*5080*/  FMUL.FTZ R61, R85, R111.reuse ;  /* 0x0000006f553d7220 */ /* 0x080fe20000410000 */
[-C--:B------:R-:W-:Y:S01]  /*5090*/  FMUL.FTZ R76, R76, R111.reuse ;  /* 0x0000006f4c4c7220 */ /* 0x080fe20000410000 */
[-C--:B------:R-:W-:Y:S01]  /*50a0*/  FMUL.FTZ R77, R77, R111.reuse ;  /* 0x0000006f4d4d7220 */ /* 0x080fe20000410000 */
[----:B------:R-:W-:Y:S01]  /*50b0*/  FMUL.FTZ R80, R80, R111 ;  /* 0x0000006f50507220 */ /* 0x000fe20000410000 */
[----:B------:R-:W5:Y:S01]  /*50c0*/  MUFU.EX2 R121, R121 ;  /* 0x0000007900797308 */ /* 0x000f620000000800 */
[-C--:B---3--:R-:W-:Y:S01]  /*50d0*/  FMUL.FTZ R6, R98, R110.reuse ;  /* 0x0000006e62067220 */ /* 0x088fe20000410000 */
[-C--:B------:R-:W-:Y:S01]  /*50e0*/  FMUL.FTZ R7, R99, R110.reuse ;  /* 0x0000006e63077220 */ /* 0x080fe20000410000 */
[----:B------:R-:W-:Y:S01]  /*50f0*/  F2FP.BF16.F32.PACK_AB R98, R118, R119 ;  /* 0x000000777662723e */ /* 0x000fe200000010ff */
        /* <DEDUP_REMOVED lines=9> */
[-C--:B------:R-:W-:Y:S01]  /*5190*/  FMUL.FTZ R58, R58, R110.reuse ;  /* 0x0000006e3a3a7220 */ /* 0x080fe20000410000 */
[-C--:B------:R-:W-:Y:S01]  /*51a0*/  FMUL.FTZ R59, R59, R110.reuse ;  /* 0x0000006e3b3b7220 */ /* 0x080fe20000410000 */
[-C--:B------:R-:W-:Y:S01]  /*51b0*/  FMUL.FTZ R66, R66, R110.reuse ;  /* 0x0000006e42427220 */ /* 0x080fe20000410000 */
[----:B------:R-:W3:Y:S01]  /*51c0*/  MUFU.EX2 R2, R2 ;  /* 0x0000000200027308 */ /* 0x000ee20000000800 */
[----:B-----5:R-:W-:Y:S01]  /*51d0*/  F2FP.BF16.F32.PACK_AB R97, R121, R109 ;  /* 0x0000006d7961723e */ /* 0x020fe200000010ff */
        /* <DEDUP_REMOVED lines=15> */
[----:B---3--:R-:W-:Y:S01]  /*52d0*/  F2FP.BF16.F32.PACK_AB R99, R2, R3 ;  /* 0x000000030263723e */ /* 0x008fe200000010ff */
        /* <DEDUP_REMOVED lines=8> */
[--C-:B------:R-:W-:Y:S01]  /*5360*/  FFMA.FTZ R172, R164, UR6, -R123.reuse ;  /* 0x00000006a4ac7c23 */ /* 0x100fe2000801087b */
[--C-:B------:R-:W-:Y:S01]  /*5370*/  FFMA.FTZ R163, R186, UR6, -R123.reuse ;  /* 0x00000006baa37c23 */ /* 0x100fe2000801087b */
[--C-:B------:R-:W-:Y:S01]  /*5380*/  FFMA.FTZ R164, R188, UR6, -R123.reuse ;  /* 0x00000006bca47c23 */ /* 0x100fe2000801087b */
[--C-:B------:R-:W-:Y:S01]  /*5390*/  FFMA.FTZ R127, R184, UR6, -R123.reuse ;  /* 0x00000006b87f7c23 */ /* 0x100fe2000801087b */
[C---:B------:R-:W-:Y:S01]  /*53a0*/  HMMA.16816.F32.BF16 R16, R96.reuse, R18, R40 ;  /* 0x000000126010723c */ /* 0x040fe20000041828 */
[----:B------:R-:W3:Y:S01]  /*53b0*/  LDSM.16.MT88.4 R40, [R139+0xa000] ;  /* 0x00a000008b28783b */ /* 0x000ee20000004200 */
[----:B------:R-:W-:Y:S01]  /*53c0*/  MUFU.EX2 R174, R174 ;  /* 0x000000ae00ae7308 */ /* 0x000fe20000000800 */
[-C--:B------:R-:W-:Y:S01]  /*53d0*/  FMUL.FTZ R44, R68, R111.reuse ;  /* 0x0000006f442c7220 */ /* 0x080fe20000410000 */
[-C--:B------:R-:W-:Y:S01]  /*53e0*/  FMUL.FTZ R45, R69, R111.reuse ;  /* 0x0000006f452d7220 */ /* 0x080fe20000410000 */
[-C--:B------:R-:W-:Y:S01]  /*53f0*/  FMUL.FTZ R46, R70, R110.reuse ;  /* 0x0000006e462e7220 */ /* 0x080fe20000410000 */
[C---:B--2---:R-:W-:Y:S01]  /*5400*/  HMMA.16816.F32.BF16 R28, R96.reuse, R32, R28 ;  /* 0x00000020601c723c */ /* 0x044fe2000004181c */
[-C--:B------:R-:W-:Y:S01]  /*5410*/  FMUL.FTZ R47, R71, R110.reuse ;  /* 0x0000006e472f7220 */ /* 0x080fe20000410000 */
[----:B------:R-:W-:Y:S01]  /*5420*/  LDSM.16.MT88.4 R72, [R137+0x8800] ;  /* 0x008800008948783b */ /* 0x000fe20000004200 */
[-C--:B------:R-:W-:Y:S01]  /*5430*/  FMUL.FTZ R88, R88, R111.reuse ;  /* 0x0000006f58587220 */ /* 0x080fe20000410000 */
[----:B------:R-:W2:Y:S01]  /*5440*/  MUFU.EX2 R165, R165 ;  /* 0x000000a500a57308 */ /* 0x000ea20000000800 */
[-C--:B------:R-:W-:Y:S01]  /*5450*/  FMUL.FTZ R89, R89, R111.reuse ;  /* 0x0000006f59597220 */ /* 0x080fe20000410000 */
[C---:B------:R-:W-:Y:S01]  /*5460*/  HMMA.16816.F32.BF16 R32, R96.reuse, R34, R56 ;  /* 0x000000226020723c */ /* 0x040fe20000041838 */
[----:B------:R-:W5:Y:S01]  /*5470*/  LDSM.16.MT88.4 R56, [R136+0xa000] ;  /* 0x00a000008838783b */ /* 0x000f620000004200 */
[-C--:B------:R-:W-:Y:S01]  /*5480*/  FMUL.FTZ R90, R90, R110.reuse ;  /* 0x0000006e5a5a7220 */ /* 0x080fe20000410000 */
[----:B------:R-:W-:Y:S01]  /*5490*/  FMUL.FTZ R91, R91, R110 ;  /* 0x0000006e5b5b7220 */ /* 0x000fe20000410000 */
[--C-:B------:R-:W-:Y:S01]  /*54a0*/  FFMA.FTZ R186, R171, UR6, -R162.reuse ;  /* 0x00000006abba7c23 */ /* 0x100fe200080108a2 */
[--C-:B------:R-:W-:Y:S01]  /*54b0*/  FFMA.FTZ R171, R177, UR6, -R162.reuse ;  /* 0x00000006b1ab7c23 */ /* 0x100fe200080108a2 */
[C---:B-1----:R-:W-:Y:S01]  /*54c0*/  HMMA.16816.F32.BF16 R4, R96.reuse, R8, R4 ;  /* 0x000000086004723c */ /* 0x042fe20000041804 */
[----:B------:R-:W-:Y:S01]  /*54d0*/  MUFU.EX2 R170, R170 ;  /* 0x000000aa00aa7308 */ /* 0x000fe20000000800 */
[--C-:B------:R-:W-:Y:S01]  /*54e0*/  FFMA.FTZ R177, R176, UR6, -R123.reuse ;  /* 0x00000006b0b17c23 */ /* 0x100fe2000801087b */
[--C-:B------:R-:W-:Y:S01]  /*54f0*/  FFMA.FTZ R184, R175, UR6, -R162.reuse ;  /* 0x00000006afb87c23 */ /* 0x100fe200080108a2 */
[--C-:B------:R-:W-:Y:S01]  /*5500*/  FFMA.FTZ R176, R180, UR6, -R123.reuse ;  /* 0x00000006b4b07c23 */ /* 0x100fe2000801087b */
[--C-:B------:R-:W-:Y:S01]  /*5510*/  FFMA.FTZ R180, R182, UR6, -R123.reuse ;  /* 0x00000006b6b47c23 */ /* 0x100fe2000801087b */
[C---:B----4-:R-:W-:Y:S01]  /*5520*/  HMMA.16816.F32.BF16 R20, R96.reuse, R24, R20 ;  /* 0x000000186014723c */ /* 0x050fe20000041814 */
[--C-:B------:R-:W-:Y:S01]  /*5530*/  FFMA.FTZ R175, R178, UR6, -R123.reuse ;  /* 0x00000006b2af7c23 */ /* 0x100fe2000801087b */
[--C-:B------:R-:W-:Y:S01]  /*5540*/  FFMA.FTZ R182, R105, UR6, -R162.reuse ;  /* 0x0000000669b67c23 */ /* 0x100fe200080108a2 */
[----:B------:R-:W1:Y:S01]  /*5550*/  MUFU.EX2 R159, R159 ;  /* 0x0000009f009f7308 */ /* 0x000e620000000800 */
[----:B--2---:R-:W-:Y:S01]  /*5560*/  F2FP.BF16.F32.PACK_AB R68, R165, R174 ;  /* 0x000000aea544723e */ /* 0x004fe200000010ff */
[----:B------:R-:W-:Y:S01]  /*5570*/  FFMA.FTZ R178, R107, UR6, -R162 ;  /* 0x000000066bb27c23 */ /* 0x000fe200080108a2 */
[C---:B------:R-:W-:Y:S01]  /*5580*/  HMMA.16816.F32.BF16 R8, R96.reuse, R10, R92 ;  /* 0x0000000a6008723c */ /* 0x040fe2000004185c */
[----:B------:R-:W-:Y:S01]  /*5590*/  LDSM.16.MT88.4 R92, [R139+0x9000] ;  /* 0x009000008b5c783b */ /* 0x000fe20000004200 */
[--C-:B------:R-:W-:Y:S01]  /*55a0*/  FFMA.FTZ R181, R124, UR6, -R123.reuse ;  /* 0x000000067cb57c23 */ /* 0x100fe2000801087b */
[--C-:B------:R-:W-:Y:S01]  /*55b0*/  FFMA.FTZ R162, R106, UR6, -R123.reuse ;  /* 0x000000066aa27c23 */ /* 0x100fe2000801087b */
[--C-:B------:R-:W-:Y:S01]  /*55c0*/  FFMA.FTZ R124, R126, UR6, -R123.reuse ;  /* 0x000000067e7c7c23 */ /* 0x100fe2000801087b */
[----:B------:R-:W-:Y:S01]  /*55d0*/  MUFU.EX2 R172, R172 ;  /* 0x000000ac00ac7308 */ /* 0x000fe20000000800 */
[C---:B------:R-:W-:Y:S01]  /*55e0*/  HMMA.16816.F32.BF16 R24, R96.reuse, R26, R48 ;  /* 0x0000001a6018723c */ /* 0x040fe20000041830 */
[----:B------:R-:W2:Y:S01]  /*55f0*/  LDSM.16.MT88.4 R48, [R137+0xa000] ;  /* 0x00a000008930783b */ /* 0x000ea20000004200 */
[----:B------:R-:W-:Y:S01]  /*5600*/  FFMA.FTZ R123, R122, UR6, -R123 ;  /* 0x000000067a7b7c23 */ /* 0x000fe2000801087b */
[----:B------:R-:W-:Y:S01]  /*5610*/  FFMA.FTZ R167, R167, R111, R108 ;  /* 0x0000006fa7a77223 */ /* 0x000fe2000001006c */
[----:B------:R-:W-:Y:S01]  /*5620*/  FFMA.FTZ R166, R166, R110, R109 ;  /* 0x0000006ea6a67223 */ /* 0x000fe2000001006d */
[----:B------:R-:W-:Y:S01]  /*5630*/  LDSM.16.MT88.4 R104, [R135+0xb000] ;  /* 0x00b000008768783b */ /* 0x000fe20000004200 */
[----:B---3--:R-:W-:Y:S01]  /*5640*/  HMMA.16816.F32.BF16 R36, R96, R40, R36 ;  /* 0x000000286024723c */ /* 0x008fe20000041824 */
[----:B------:R-:W3:Y:S01]  /*5650*/  MUFU.EX2 R163, R163 ;  /* 0x000000a300a37308 */ /* 0x000ee20000000800 */
[----:B-1----:R-:W-:Y:S01]  /*5660*/  F2FP.BF16.F32.PACK_AB R70, R159, R170 ;  /* 0x000000aa9f46723e */ /* 0x002fe200000010ff */
[----:B------:R-:W-:Y:S01]  /*5670*/  FADD.FTZ R120, R120, R167 ;  /* 0x000000a778787221 */ /* 0x000fe20000010000 */
[----:B------:R-:W-:-:S02]  /*5680*/  FADD.FTZ R166, R121, R166 ;  /* 0x000000a679a67221 */ /* 0x000fc40000010000 */
[C---:B------:R-:W-:Y:S01]  /*5690*/  HMMA.16816.F32.BF16 R40, R96.reuse, R42, R64 ;  /* 0x0000002a6028723c */ /* 0x040fe20000041840 */
[----:B------:R-:W1:Y:S01]  /*56a0*/  LDSM.16.MT88.4 R64, [R135+0xa000] ;  /* 0x00a000008740783b */ /* 0x000e620000004200 */
[----:B------:R-:W-:Y:S01]  /*56b0*/  FADD.FTZ R119, R119, R120 ;  /* 0x0000007877777221 */ /* 0x000fe20000010000 */
[----:B------:R-:W-:Y:S03]  /*56c0*/  MUFU.EX2 R164, R164 ;  /* 0x000000a400a47308 */ /* 0x000fe60000000800 */
[C---:B-----5:R-:W-:Y:S05]  /*56d0*/  HMMA.16816.F32.BF16 R52, R96.reuse, R56, R52 ;  /* 0x000000386034723c */ /* 0x060fea0000041834 */
[----:B------:R-:W4:Y:S01]  /*56e0*/  MUFU.EX2 R127, R127 ;  /* 0x0000007f007f7308 */ /* 0x000f220000000800 */
[----:B------:R-:W-:Y:S01]  /*56f0*/  HMMA.16816.F32.BF16 R56, R96, R58, R76 ;  /* 0x0000003a6038723c */ /* 0x000fe2000004184c */
[----:B------:R-:W5:Y:S01]  /*5700*/  LDSM.16.MT88.4 R76, [R139+0x8800] ;  /* 0x008800008b4c783b */ /* 0x000f620000004200 */
[----:B---3--:R-:W-:-:S05]  /*5710*/  F2FP.BF16.F32.PACK_AB R69, R163, R172 ;  /* 0x000000aca345723e */ /* 0x008fca00000010ff */
[----:B------:R-:W-:Y:S08]  /*5720*/  MUFU.EX2 R186, R186 ;  /* 0x000000ba00ba7308 */ /* 0x000ff00000000800 */
[----:B------:R-:W-:Y:S01]  /*5730*/  MUFU.EX2 R173, R173 ;  /* 0x000000ad00ad7308 */ /* 0x000fe20000000800 */
[----:B----4-:R-:W-:Y:S01]  /*5740*/  F2FP.BF16.F32.PACK_AB R71, R127, R164 ;  /* 0x000000a47f47723e */ /* 0x010fe200000010ff */
[----:B--2---:R-:W-:Y:S06]  /*5750*/  HMMA.16816.F32.BF16 R44, R96, R48, R44 ;  /* 0x00000030602c723c */ /* 0x004fec000004182c */
[----:B------:R-:W-:Y:S01]  /*5760*/  HMMA.16816.F32.BF16 R12, R68, R72, R12 ;  /* 0x00000048440c723c */ /* 0x000fe2000004180c */
[----:B------:R-:W-:Y:S05]  /*5770*/  MUFU.EX2 R184, R184 ;  /* 0x000000b800b87308 */ /* 0x000fea0000000800 */
[C---:B-1----:R-:W-:Y:S03]  /*5780*/  HMMA.16816.F32.BF16 R60, R96.reuse, R64, R60 ;  /* 0x00000040603c723c */ /* 0x042fe6000004183c */
[----:B------:R-:W-:Y:S03]  /*5790*/  MUFU.EX2 R171, R171 ;  /* 0x000000ab00ab7308 */ /* 0x000fe60000000800 */
[----:B------:R-:W-:Y:S01]  /*57a0*/  HMMA.16816.F32.BF16 R64, R96, R66, R80 ;  /* 0x000000426040723c */ /* 0x000fe20000041850 */
[----:B------:R-:W1:Y:S04]  /*57b0*/  LDSM.16.MT88.4 R80, [R136+0x8800] ;  /* 0x008800008850783b */ /* 0x000e680000004200 */
[----:B------:R-:W-:Y:S01]  /*57c0*/  MUFU.EX2 R177, R177 ;  /* 0x000000b100b17308 */ /* 0x000fe20000000800 */
[C---:B-----5:R-:W-:Y:S06]  /*57d0*/  HMMA.16816.F32.BF16 R4, R68.reuse, R76, R4 ;  /* 0x0000004c4404723c */ /* 0x060fec0000041804 */
[C---:B------:R-:W-:Y:S01]  /*57e0*/  HMMA.16816.F32.BF16 R8, R68.reuse, R78, R8 ;  /* 0x0000004e4408723c */ /* 0x040fe20000041808 */
[----:B------:R-:W2:Y:S01]  /*57f0*/  LDSM.16.MT88.4 R76, [R135+0x8800] ;  /* 0x00880000874c783b */ /* 0x000ea20000004200 */
[----:B------:R-:W-:Y:S04]  /*5800*/  MUFU.EX2 R176, R176 ;  /* 0x000000b000b07308 */ /* 0x000fe80000000800 */
[----:B------:R-:W-:Y:S01]  /*5810*/  HMMA.16816.F32.BF16 R16, R68, R74, R16 ;  /* 0x0000004a4410723c */ /* 0x000fe20000041810 */
[----:B------:R-:W3:Y:S03]  /*5820*/  LDSM.16.MT88.4 R72, [R137+0xa800] ;  /* 0x00a800008948783b */ /* 0x000ee60000004200 */
[----:B------:R-:W-:Y:S02]  /*5830*/  MUFU.EX2 R180, R180 ;  /* 0x000000b400b47308 */ /* 0x000fe40000000800 */
[----:B------:R-:W-:Y:S01]  /*5840*/  HMMA.16816.F32.BF16 R48, R96, R50, R88 ;  /* 0x000000326030723c */ /* 0x000fe20000041858 */
[----:B------:R-:W-:Y:S05]  /*5850*/  LDSM.16.MT88.4 R88, [R137+0xb000] ;  /* 0x00b000008958783b */ /* 0x000fea0000004200 */
[----:B------:R-:W-:Y:S08]  /*5860*/  MUFU.EX2 R175, R175 ;  /* 0x000000af00af7308 */ /* 0x000ff00000000800 */
[----:B------:R-:W-:Y:S01]  /*5870*/  MUFU.EX2 R179, R179 ;  /* 0x000000b300b37308 */ /* 0x000fe20000000800 */
[C---:B-1----:R-:W-:Y:S07]  /*5880*/  HMMA.16816.F32.BF16 R20, R68.reuse, R80, R20 ;  /* 0x000000504414723c */ /* 0x042fee0000041814 */
[----:B------:R-:W1:Y:S01]  /*5890*/  MUFU.EX2 R182, R182 ;  /* 0x000000b600b67308 */ /* 0x000e620000000800 */
[C---:B------:R-:W-:Y:S01]  /*58a0*/  HMMA.16816.F32.BF16 R24, R68.reuse, R82, R24 ;  /* 0x000000524418723c */ /* 0x040fe20000041818 */
[----:B------:R-:W4:Y:S05]  /*58b0*/  LDSM.16.MT88.4 R80, [R139+0xa800] ;  /* 0x00a800008b50783b */ /* 0x000f2a0000004200 */
[C---:B--2---:R-:W-:Y:S01]  /*58c0*/  HMMA.16816.F32.BF16 R28, R68.reuse, R76, R28 ;  /* 0x0000004c441c723c */ /* 0x044fe2000004181c */
[----:B------:R-:W-:Y:S05]  /*58d0*/  MUFU.EX2 R178, R178 ;  /* 0x000000b200b27308 */ /* 0x000fea0000000800 */
[----:B------:R-:W-:Y:S01]  /*58e0*/  HMMA.16816.F32.BF16 R32, R68, R78, R32 ;  /* 0x0000004e4420723c */ /* 0x000fe20000041820 */
[----:B------:R-:W2:Y:S02]  /*58f0*/  LDSM.16.MT88.4 R76, [R135+0xa800] ;  /* 0x00a80000874c783b */ /* 0x000ea40000004200 */
[----:B------:R-:W5:Y:S01]  /*5900*/  MUFU.EX2 R125, R125 ;  /* 0x0000007d007d7308 */ /* 0x000f620000000800 */
[----:B-1----:R-:W-:-:S02]  /*5910*/  F2FP.BF16.F32.PACK_AB R108, R182, R179 ;  /* 0x000000b3b66c723e */ /* 0x002fc400000010ff */
[C---:B---3--:R-:W-:Y:S05]  /*5920*/  HMMA.16816.F32.BF16 R44, R68.reuse, R72, R44 ;  /* 0x00000048442c723c */ /* 0x048fea000004182c */
[----:B------:R-:W-:Y:S01]  /*5930*/  MUFU.EX2 R162, R162 ;  /* 0x000000a200a27308 */ /* 0x000fe20000000800 */
[----:B------:R-:W-:Y:S01]  /*5940*/  HMMA.16816.F32.BF16 R48, R68, R74, R48 ;  /* 0x0000004a4430723c */ /* 0x000fe20000041830 */
[----:B------:R-:W-:Y:S06]  /*5950*/  LDSM.16.MT88.4 R72, [R136+0x9000] ;  /* 0x009000008848783b */ /* 0x000fec0000004200 */
[----:B------:R-:W1:Y:S01]  /*5960*/  MUFU.EX2 R181, R181 ;  /* 0x000000b500b57308 */ /* 0x000e620000000800 */
[----:B-----5:R-:W-:-:S07]  /*5970*/  F2FP.BF16.F32.PACK_AB R110, R125, R178 ;  /* 0x000000b27d6e723e */ /* 0x020fce00000010ff */
[----:B------:R-:W-:Y:S01]  /*5980*/  MUFU.EX2 R124, R124 ;  /* 0x0000007c007c7308 */ /* 0x000fe20000000800 */
[C---:B----4-:R-:W-:Y:S06]  /*5990*/  HMMA.16816.F32.BF16 R36, R68.reuse, R80, R36 ;  /* 0x000000504424723c */ /* 0x050fec0000041824 */
[----:B------:R-:W-:Y:S01]  /*59a0*/  HMMA.16816.F32.BF16 R40, R68, R82, R40 ;  /* 0x000000524428723c */ /* 0x000fe20000041828 */
[----:B------:R-:W3:Y:S01]  /*59b0*/  LDSM.16.MT88.4 R80, [R136+0xa800] ;  /* 0x00a800008850783b */ /* 0x000ee20000004200 */
[----:B------:R-:W4:Y:S01]  /*59c0*/  MUFU.EX2 R123, R123 ;  /* 0x0000007b007b7308 */ /* 0x000f220000000800 */
[----:B-1----:R-:W-:-:S03]  /*59d0*/  F2FP.BF16.F32.PACK_AB R109, R181, R162 ;  /* 0x000000a2b56d723e */ /* 0x002fc600000010ff */
[C---:B--2---:R-:W-:Y:S06]  /*59e0*/  HMMA.16816.F32.BF16 R60, R68.reuse, R76, R60 ;  /* 0x0000004c443c723c */ /* 0x044fec000004183c */
[----:B------:R-:W-:Y:S01]  /*59f0*/  HMMA.16816.F32.BF16 R64, R68, R78, R64 ;  /* 0x0000004e4440723c */ /* 0x000fe20000041840 */
[----:B------:R-:W1:Y:S01]  /*5a00*/  LDSM.16.MT88.4 R76, [R137+0x9000] ;  /* 0x00900000894c783b */ /* 0x000e620000004200 */
[----:B----4-:R-:W-:-:S04]  /*5a10*/  F2FP.BF16.F32.PACK_AB R111, R123, R124 ;  /* 0x0000007c7b6f723e */ /* 0x010fc800000010ff */
[C---:B---3--:R-:W-:Y:S06]  /*5a20*/  HMMA.16816.F32.BF16 R52, R68.reuse, R80, R52 ;  /* 0x000000504434723c */ /* 0x048fec0000041834 */
[----:B------:R-:W-:Y:S07]  /*5a30*/  HMMA.16816.F32.BF16 R56, R68, R82, R56 ;  /* 0x000000524438723c */ /* 0x000fee0000041838 */
[----:B------:R-:W-:-:S02]  /*5a40*/  F2FP.BF16.F32.PACK_AB R68, R173, R186 ;  /* 0x000000baad44723e */ /* 0x000fc400000010ff */
[----:B------:R-:W-:Y:S02]  /*5a50*/  F2FP.BF16.F32.PACK_AB R69, R176, R177 ;  /* 0x000000b1b045723e */ /* 0x000fe400000010ff */
[----:B------:R-:W-:Y:S02]  /*5a60*/  F2FP.BF16.F32.PACK_AB R70, R171, R184 ;  /* 0x000000b8ab46723e */ /* 0x000fe400000010ff */
[----:B------:R-:W-:-:S07]  /*5a70*/  F2FP.BF16.F32.PACK_AB R71, R175, R180 ;  /* 0x000000b4af47723e */ /* 0x000fce00000010ff */
[C---:B------:R-:W-:Y:S01]  /*5a80*/  HMMA.16816.F32.BF16 R96, R68.reuse, R92, R4 ;  /* 0x0000005c4460723c */ /* 0x040fe20000041804 */
[----:B------:R-:W2:Y:S05]  /*5a90*/  LDSM.16.MT88.4 R4, [R135+0x9000] ;  /* 0x009000008704783b */ /* 0x000eaa0000004200 */
[C---:B------:R-:W-:Y:S01]  /*5aa0*/  HMMA.16816.F32.BF16 R92, R68.reuse, R94, R8 ;  /* 0x0000005e445c723c */ /* 0x040fe20000041808 */
[----:B------:R-:W3:Y:S05]  /*5ab0*/  LDSM.16.MT88.4 R8, [R139+0xb000] ;  /* 0x00b000008b08783b */ /* 0x000eea0000004200 */
[C---:B-1----:R-:W-:Y:S06]  /*5ac0*/  HMMA.16816.F32.BF16 R80, R68.reuse, R76, R12 ;  /* 0x0000004c4450723c */ /* 0x042fec000004180c */
[C---:B------:R-:W-:Y:S01]  /*5ad0*/  HMMA.16816.F32.BF16 R16, R68.reuse, R78, R16 ;  /* 0x0000004e4410723c */ /* 0x040fe20000041810 */
[----:B------:R-:W1:Y:S05]  /*5ae0*/  LDSM.16.MT88.4 R76, [R136+0xb000] ;  /* 0x00b00000884c783b */ /* 0x000e6a0000004200 */
[C---:B------:R-:W-:Y:S06]  /*5af0*/  HMMA.16816.F32.BF16 R84, R68.reuse, R104, R60 ;  /* 0x000000684454723c */ /* 0x040fec000004183c */
[C---:B------:R-:W-:Y:S01]  /*5b00*/  HMMA.16816.F32.BF16 R104, R68.reuse, R106, R64 ;  /* 0x0000006a4468723c */ /* 0x040fe20000041840 */
[----:B------:R-:W-:Y:S05]  /*5b10*/  LDSM.16.MT88.4 R64, [R139+0xb800] ;  /* 0x00b800008b40783b */ /* 0x000fea0000004200 */
[C---:B------:R-:W-:Y:S06]  /*5b20*/  HMMA.16816.F32.BF16 R20, R68.reuse, R72, R20 ;  /* 0x000000484414723c */ /* 0x040fec0000041814 */
[C---:B--2---:R-:W-:Y:S06]  /*5b30*/  HMMA.16816.F32.BF16 R28, R68.reuse, R4, R28 ;  /* 0x00000004441c723c */ /* 0x044fec000004181c */
[C---:B---3--:R-:W-:Y:S01]  /*5b40*/  HMMA.16816.F32.BF16 R12, R68.reuse, R8, R36 ;  /* 0x00000008440c723c */ /* 0x048fe20000041824 */
[----:B------:R-:W2:Y:S05]  /*5b50*/  LDSM.16.MT88.4 R36, [R139+0x9800] ;  /* 0x009800008b24783b */ /* 0x000eaa0000004200 */
[C---:B------:R-:W-:Y:S01]  /*5b60*/  HMMA.16816.F32.BF16 R8, R68.reuse, R10, R40 ;  /* 0x0000000a4408723c */ /* 0x040fe20000041828 */
[----:B------:R-:W3:Y:S05]  /*5b70*/  LDSM.16.MT88.4 R40, [R137+0x9800] ;  /* 0x009800008928783b */ /* 0x000eea0000004200 */
[C---:B------:R-:W-:Y:S06]  /*5b80*/  HMMA.16816.F32.BF16 R32, R68.reuse, R6, R32 ;  /* 0x000000064420723c */ /* 0x040fec0000041820 */
[C---:B------:R-:W-:Y:S06]  /*5b90*/  HMMA.16816.F32.BF16 R4, R68.reuse, R88, R44 ;  /* 0x000000584404723c */ /* 0x040fec000004182c */
[C---:B------:R-:W-:Y:S06]  /*5ba0*/  HMMA.16816.F32.BF16 R24, R68.reuse, R74, R24 ;  /* 0x0000004a4418723c */ /* 0x040fec0000041818 */
[C---:B-1----:R-:W-:Y:S06]  /*5bb0*/  HMMA.16816.F32.BF16 R72, R68.reuse, R76, R52 ;  /* 0x0000004c4448723c */ /* 0x042fec0000041834 */
[----:B------:R-:W-:Y:S01]  /*5bc0*/  HMMA.16816.F32.BF16 R88, R68, R90, R48 ;  /* 0x0000005a4458723c */ /* 0x000fe20000041830 */
[----:B------:R-:W1:Y:S05]  /*5bd0*/  LDSM.16.MT88.4 R48, [R136+0x9800] ;  /* 0x009800008830783b */ /* 0x000e6a0000004200 */
[C---:B--2---:R-:W-:Y:S06]  /*5be0*/  HMMA.16816.F32.BF16 R96, R108.reuse, R36, R96 ;  /* 0x000000246c60723c */ /* 0x044fec0000041860 */
[C---:B------:R-:W-:Y:S06]  /*5bf0*/  HMMA.16816.F32.BF16 R92, R108.reuse, R38, R92 ;  /* 0x000000266c5c723c */ /* 0x040fec000004185c */
[C---:B---3--:R-:W-:Y:S01]  /*5c00*/  HMMA.16816.F32.BF16 R36, R108.reuse, R40, R80 ;  /* 0x000000286c24723c */ /* 0x048fe20000041850 */
[----:B------:R-:W2:Y:S05]  /*5c10*/  LDSM.16.MT88.4 R80, [R135+0xb800] ;  /* 0x00b800008750783b */ /* 0x000eaa0000004200 */
[----:B------:R-:W-:Y:S01]  /*5c20*/  HMMA.16816.F32.BF16 R40, R108, R42, R16 ;  /* 0x0000002a6c28723c */ /* 0x000fe20000041810 */
[----:B------:R-:W3:Y:S05]  /*5c30*/  LDSM.16.MT88.4 R16, [R137+0xb800] ;  /* 0x00b800008910783b */ /* 0x000eea0000004200 */
[----:B------:R-:W-:Y:S01]  /*5c40*/  HMMA.16816.F32.BF16 R76, R68, R78, R56 ;  /* 0x0000004e444c723c */ /* 0x000fe20000041838 */
[----:B------:R-:W4:Y:S05]  /*5c50*/  LDSM.16.MT88.4 R56, [R135+0x9800] ;  /* 0x009800008738783b */ /* 0x000f2a0000004200 */
[C---:B------:R-:W-:Y:S01]  /*5c60*/  HMMA.16816.F32.BF16 R60, R108.reuse, R64, R12 ;  /* 0x000000406c3c723c */ /* 0x040fe2000004180c */
[----:B------:R-:W5:Y:S05]  /*5c70*/  LDSM.16.MT88.4 R12, [R136+0xb800] ;  /* 0x00b80000880c783b */ /* 0x000f6a0000004200 */
[C---:B-1----:R-:W-:Y:S06]  /*5c80*/  HMMA.16816.F32.BF16 R44, R108.reuse, R48, R20 ;  /* 0x000000306c2c723c */ /* 0x042fec0000041814 */
[C---:B------:R-:W-:Y:S06]  /*5c90*/  HMMA.16816.F32.BF16 R48, R108.reuse, R50, R24 ;  /* 0x000000326c30723c */ /* 0x040fec0000041818 */
[C---:B------:R-:W-:Y:S06]  /*5ca0*/  HMMA.16816.F32.BF16 R64, R108.reuse, R66, R8 ;  /* 0x000000426c40723c */ /* 0x040fec0000041808 */
[C---:B--2---:R-:W-:Y:S06]  /*5cb0*/  HMMA.16816.F32.BF16 R84, R108.reuse, R80, R84 ;  /* 0x000000506c54723c */ /* 0x044fec0000041854 */
[C---:B---3--:R-:W-:Y:S06]  /*5cc0*/  HMMA.16816.F32.BF16 R68, R108.reuse, R16, R4 ;  /* 0x000000106c44723c */ /* 0x048fec0000041804 */
[----:B----4-:R-:W-:Y:S01]  /*5cd0*/  HMMA.16816.F32.BF16 R52, R108, R56, R28 ;  /* 0x000000386c34723c */ /* 0x010fe2000004181c */
[----:B------:R-:W-:Y:S01]  /*5ce0*/  FADD.FTZ R5, R3, R166 ;  /* 0x000000a603057221 */ /* 0x000fe20000010000 */
[----:B------:R-:W-:-:S03]  /*5cf0*/  FADD.FTZ R3, R118, R119 ;  /* 0x0000007776037221 */ /* 0x000fc60000010000 */
[----:B------:R-:W-:Y:S01]  /*5d00*/  FADD.FTZ R5, R2, R5 ;  /* 0x0000000502057221 */ /* 0x000fe20000010000 */
[----:B------:R-:W-:Y:S01]  /*5d10*/  FADD.FTZ R174, R174, R3 ;  /* 0x00000003aeae7221 */ /* 0x000fe20000010000 */
[C---:B------:R-:W-:Y:S01]  /*5d20*/  HMMA.16816.F32.BF16 R56, R108.reuse, R58, R32 ;  /* 0x0000003a6c38723c */ /* 0x040fe20000041820 */
[-C--:B------:R-:W-:Y:S01]  /*5d30*/  MOV R2, R116.reuse ;  /* 0x0000007400027202 */ /* 0x080fe20000000f00 */
[----:B------:R-:W-:Y:S01]  /*5d40*/  FADD.FTZ R172, R172, R5 ;  /* 0x00000005acac7221 */ /* 0x000fe20000010000 */
[----:B------:R-:W-:Y:S01]  /*5d50*/  FADD.FTZ R165, R165, R174 ;  /* 0x000000aea5a57221 */ /* 0x000fe20000010000 */
[-C--:B------:R-:W-:Y:S02]  /*5d60*/  MOV R3, R117.reuse ;  /* 0x0000007500037202 */ /* 0x080fe40000000f00 */
[----:B------:R-:W-:Y:S01]  /*5d70*/  FADD.FTZ R163, R163, R172 ;  /* 0x000000aca3a37221 */ /* 0x000fe20000010000 */
[----:B------:R-:W-:Y:S01]  /*5d80*/  FADD.FTZ R170, R170, R165 ;  /* 0x000000a5aaaa7221 */ /* 0x000fe20000010000 */
[----:B------:R-:W-:Y:S01]  /*5d90*/  HMMA.16816.F32.BF16 R88, R108, R18, R88 ;  /* 0x000000126c58723c */ /* 0x000fe20000041858 */
[----:B------:R-:W-:Y:S01]  /*5da0*/  @P0 MOV R2, R116 ;  /* 0x0000007400020202 */ /* 0x000fe20000000f00 */
[----:B------:R-:W-:Y:S01]  /*5db0*/  FADD.FTZ R164, R164, R163 ;  /* 0x000000a3a4a47221 */ /* 0x000fe20000010000 */
[----:B------:R-:W-:Y:S01]  /*5dc0*/  FADD.FTZ R159, R159, R170 ;  /* 0x000000aa9f9f7221 */ /* 0x000fe20000010000 */
[----:B------:R-:W-:-:S02]  /*5dd0*/  @P0 MOV R3, R117 ;  /* 0x0000007500030202 */ /* 0x000fc40000000f00 */
[----:B------:R-:W-:Y:S01]  /*5de0*/  FADD.FTZ R164, R127, R164 ;  /* 0x000000a47fa47221 */ /* 0x000fe20000010000 */
[----:B------:R-:W-:Y:S01]  /*5df0*/  FADD.FTZ R186, R186, R159 ;  /* 0x0000009fbaba7221 */ /* 0x000fe20000010000 */
[----:B-----5:R-:W-:Y:S01]  /*5e00*/  HMMA.16816.F32.BF16 R72, R108, R12, R72 ;  /* 0x0000000c6c48723c */ /* 0x020fe20000041848 */
[----:B------:R-:W-:Y:S01]  /*5e10*/  @P0 IADD3 R165, R103, -0x3, RZ ;  /* 0xfffffffd67a50810 */ /* 0x000fe20007ffe0ff */
[----:B------:R-:W-:Y:S01]  /*5e20*/  FADD.FTZ R177, R177, R164 ;  /* 0x000000a4b1b17221 */ /* 0x000fe20000010000 */
[----:B------:R-:W-:-:S03]  /*5e30*/  FADD.FTZ R173, R173, R186 ;  /* 0x000000baadad7221 */ /* 0x000fc60000010000 */
[----:B------:R-:W-:Y:S01]  /*5e40*/  FADD.FTZ R177, R176, R177 ;  /* 0x000000b1b0b17221 */ /* 0x000fe20000010000 */
[----:B------:R-:W-:Y:S01]  /*5e50*/  FADD.FTZ R184, R184, R173 ;  /* 0x000000adb8b87221 */ /* 0x000fe20000010000 */
[----:B------:R-:W-:Y:S02]  /*5e60*/  HMMA.16816.F32.BF16 R76, R108, R14, R76 ;  /* 0x0000000e6c4c723c */ /* 0x000fe4000004184c */
        /* <DEDUP_REMOVED lines=8> */
[----:B------:R-:W-:-:S03]  /*5ef0*/  FADD.FTZ R178, R178, R179 ;  /* 0x000000b3b2b27221 */ /* 0x000fc60000010000 */
[----:B------:R-:W-:Y:S01]  /*5f00*/  FADD.FTZ R124, R124, R181 ;  /* 0x000000b57c7c7221 */ /* 0x000fe20000010000 */
[----:B------:R-:W-:-:S03]  /*5f10*/  FADD.FTZ R167, R125, R178 ;  /* 0x000000b27da77221 */ /* 0x000fc60000010000 */
[----:B------:R-:W-:Y:S01]  /*5f20*/  FADD.FTZ R166, R123, R124 ;  /* 0x0000007c7ba67221 */ /* 0x000fe20000010000 */
[----:B------:R-:W-:Y:S09]  /*5f30*/  @P0 BRA `(.L_x_620) ;  /* 0x0000000000040947 */ /* 0x000ff20003800000 */
.L_x_618:
[----:B------:R-:W-:-:S07]  /*5f40*/  IADD3 R165, R0, -0x1, RZ ;  /* 0xffffffff00a57810 */ /* 0x000fce0007ffe0ff */
.L_x_620:
[----:B------:R-:W-:-:S13]  /*5f50*/  ISETP.GE.AND P0, PT, R165, RZ, PT ;  /* 0x000000ffa500720c */ /* 0x000fda0003f06270 */
[----:B------:R-:W-:Y:S05]  /*5f60*/  @!P0 BRA `(.L_x_621) ;  /* 0x0000001c00e88947 */ /* 0x000fea0003800000 */
[----:B------:R-:W-:Y:S01]  /*5f70*/  SHF.L.U64.HI R162, R100, 0x5, R101 ;  /* 0x0000000564a27819 */ /* 0x000fe20000010265 */
[C---:B------:R-:W-:Y:S01]  /*5f80*/  IMAD.SHL.U32 R163, R112.reuse, 0x20, RZ ;  /* 0x0000002070a37824 */ /* 0x040fe200078e00ff */
[----:B------:R-:W-:Y:S01]  /*5f90*/  SHF.L.U64.HI R164, R112, 0x5, R113 ;  /* 0x0000000570a47819 */ /* 0x000fe20000010271 */
[----:B------:R-:W-:Y:S01]  /*5fa0*/  IMAD.MOV.U32 R101, RZ, RZ, R2 ;  /* 0x000000ffff657224 */ /* 0x000fe200078e0002 */
[----:B------:R-:W-:Y:S01]  /*5fb0*/  SHF.L.U32 R159, R100, 0x5, RZ ;  /* 0x00000005649f7819 */ /* 0x000fe200000006ff */
[----:B------:R-:W-:Y:S01]  /*5fc0*/  IMAD.MOV.U32 R168, RZ, RZ, R114 ;  /* 0x000000ffffa87224 */ /* 0x000fe200078e0072 */
[----:B------:R-:W-:Y:S01]  /*5fd0*/  MOV R0, R3 ;  /* 0x0000000300007202 */ /* 0x000fe20000000f00 */
[----:B------:R-:W-:Y:S01]  /*5fe0*/  ULDC UR4, c[0x0][0x2ec] ;  /* 0x0000bb0000047ab9 */ /* 0x000fe20000000800 */
[----:B------:R-:W-:Y:S01]  /*5ff0*/  ULDC.64 UR6, c[0x0][0x218] ;  /* 0x0000860000067ab9 */ /* 0x000fe20000000a00 */
[----:B------:R-:W-:Y:S01]  /*6000*/  ULDC.64 UR10, c[0x0][0x220] ;  /* 0x00008800000a7ab9 */ /* 0x000fe20000000a00 */
[----:B------:R-:W-:Y:S01]  /*6010*/  ULDC.64 UR8, c[0x0][0x248] ;  /* 0x0000920000087ab9 */ /* 0x000fe20000000a00 */
[----:B------:R-:W-:Y:S05]  /*6020*/  BRA `(.L_x_622) ;  /* 0x0000000000747947 */ /* 0x000fea0003800000 */
.L_x_624:
        /* <DEDUP_REMOVED lines=9> */
[-C--:B------:R-:W-:Y:S02]  /*60c0*/  IADD3 R104, P1, R106, R159.reuse, RZ ;  /* 0x0000009f6a687210 */ /* 0x080fe40007f3e0ff */
[----:B------:R-:W-:Y:S02]  /*60d0*/  LEA.HI.X R107, R100, UR7, R3, 0x1, P2 ;  /* 0x00000007646b7c11 */ /* 0x000fe400090f0c03 */
[-C--:B------:R-:W-:Y:S03]  /*60e0*/  IADD3 R108, P2, R104, R159.reuse, RZ ;  /* 0x0000009f686c7210 */ /* 0x080fe60007f5e0ff */
[----:B------:R-:W-:Y:S01]  /*60f0*/  @!PT LDS RZ, [RZ] ;  /* 0x00000000fffff984 */ /* 0x000fe20000000800 */
[----:B------:R-:W-:Y:S01]  /*6100*/  @!PT LDS RZ, [RZ] ;  /* 0x00000000fffff984 */ /* 0x000fe20000000800 */
[----:B------:R-:W-:Y:S01]  /*6110*/  @!PT LDS RZ, [RZ] ;  /* 0x00000000fffff984 */ /* 0x000fe20000000800 */
[----:B------:R1:W-:Y:S01]  /*6120*/  LDGSTS.E.BYPASS.LTC128B.128 [R150+0x4000], desc[UR12][R106.64] ;  /* 0x040000006a967fae */ /* 0x0003e2000b901d4c */
[--C-:B------:R-:W-:Y:S01]  /*6130*/  IMAD.X R105, R107, 0x1, R162.reuse, P1 ;  /* 0x000000016b697824 */ /* 0x100fe200008e06a2 */
[----:B------:R-:W-:Y:S02]  /*6140*/  IADD3 R110, P1, R108, R159, RZ ;  /* 0x0000009f6c6e7210 */ /* 0x000fe40007f3e0ff */
[----:B------:R1:W-:Y:S01]  /*6150*/  LDGSTS.E.BYPASS.LTC128B.128 [R150+0x6000], desc[UR12][R106.64+0x80] ;  /* 0x060000806a967fae */ /* 0x0003e2000b901d4c */
[--C-:B------:R-:W-:Y:S03]  /*6160*/  IMAD.X R109, R105, 0x1, R162.reuse, P2 ;  /* 0x00000001696d7824 */ /* 0x100fe600010e06a2 */
[----:B------:R1:W-:Y:S01]  /*6170*/  LDGSTS.E.BYPASS.LTC128B.128 [R150+0x4800], desc[UR12][R104.64] ;  /* 0x0480000068967fae */ /* 0x0003e2000b901d4c */
[----:B------:R-:W-:Y:S03]  /*6180*/  IMAD.X R111, R109, 0x1, R162, P1 ;  /* 0x000000016d6f7824 */ /* 0x000fe600008e06a2 */
[----:B------:R1:W-:Y:S04]  /*6190*/  LDGSTS.E.BYPASS.LTC128B.128 [R150+0x6800], desc[UR12][R104.64+0x80] ;  /* 0x0680008068967fae */ /* 0x0003e8000b901d4c */
[----:B------:R1:W-:Y:S04]  /*61a0*/  LDGSTS.E.BYPASS.LTC128B.128 [R150+0x5000], desc[UR12][R108.64] ;  /* 0x050000006c967fae */ /* 0x0003e8000b901d4c */
[----:B------:R1:W-:Y:S04]  /*61b0*/  LDGSTS.E.BYPASS.LTC128B.128 [R150+0x7000], desc[UR12][R108.64+0x80] ;  /* 0x070000806c967fae */ /* 0x0003e8000b901d4c */
[----:B------:R1:W-:Y:S04]  /*61c0*/  LDGSTS.E.BYPASS.LTC128B.128 [R150+0x5800], desc[UR12][R110.64] ;  /* 0x058000006e967fae */ /* 0x0003e8000b901d4c */
[----:B------:R1:W-:Y:S04]  /*61d0*/  LDGSTS.E.BYPASS.LTC128B.128 [R150+0x7800], desc[UR12][R110.64+0x80] ;  /* 0x078000806e967fae */ /* 0x0003e8000b901d4c */
[----:B------:R-:W0:Y:S01]  /*61e0*/  LDGDEPBAR ;  /* 0x00000000000079af */ /* 0x000e220000000000 */
[----:B------:R-:W-:Y:S05]  /*61f0*/  BRA `(.L_x_623) ;  /* 0x0000000800987947 */ /* 0x000fea0003800000 */
.L_x_622:
[----:B------:R-:W-:Y:S04]  /*6200*/  DEPBAR.LE SB0, 0x0 ;  /* 0x000080000000791a */ /* 0x000fe80000000000 */
[----:B------:R-:W-:Y:S01]  /*6210*/  BAR.SYNC.DEFER_BLOCKING 0x0 ;  /* 0x0000000000007b1d */ /* 0x000fe20000010000 */
[----:B------:R-:W-:Y:S01]  /*6220*/  SHF.R.S32.HI R2, RZ, 0x1f, R165 ;  /* 0x0000001fff027819 */ /* 0x000fe200000114a5 */
[----:B------:R-:W-:Y:S02]  /*6230*/  IMAD R3, R147, R165, RZ ;  /* 0x000000a593037224 */ /* 0x000fe400078e02ff */
[-C--:B------:R-:W-:Y:S04]  /*6240*/  IMAD.WIDE.U32 R170, R165, R148.reuse, R168 ;  /* 0x00000094a5aa7225 */ /* 0x080fe800078e00a8 */
[----:B------:R-:W-:Y:S01]  /*6250*/  IMAD R3, R2, R148, R3 ;  /* 0x0000009402037224 */ /* 0x000fe200078e0203 */
[----:B------:R-:W-:Y:S03]  /*6260*/  LEA R172, P1, R170, UR10, 0x1 ;  /* 0x0000000aaaac7c11 */ /* 0x000fe6000f8208ff */
[----:B------:R-:W-:Y:S01]  /*6270*/  IMAD.IADD R3, R171, 0x1, R3 ;  /* 0x00000001ab037824 */ /* 0x000fe200078e0203 */
[-C--:B------:R-:W-:Y:S04]  /*6280*/  IADD3 R2, P0, R172, R163.reuse, RZ ;  /* 0x000000a3ac027210 */ /* 0x080fe80007f1e0ff */
[----:B------:R-:W-:Y:S02]  /*6290*/  LEA.HI.X R173, R170, UR11, R3, 0x1, P1 ;  /* 0x0000000baaad7c11 */ /* 0x000fe400088f0c03 */
[-C--:B------:R-:W-:Y:S03]  /*62a0*/  IADD3 R170, P1, R2, R163.reuse, RZ ;  /* 0x000000a302aa7210 */ /* 0x080fe60007f3e0ff */
[--C-:B------:R-:W-:Y:S01]  /*62b0*/  IMAD.X R3, R173, 0x1, R164.reuse, P0 ;  /* 0x00000001ad037824 */ /* 0x100fe200000e06a4 */
[----:B------:R-:W-:Y:S01]  /*62c0*/  IADD3 R174, P0, R170, R163, RZ ;  /* 0x000000a3aaae7210 */ /* 0x000fe20007f1e0ff */
[----:B------:R-:W-:Y:S01]  /*62d0*/  @!PT LDS RZ, [RZ] ;  /* 0x00000000fffff984 */ /* 0x000fe20000000800 */
[----:B------:R-:W-:Y:S01]  /*62e0*/  @!PT LDS RZ, [RZ] ;  /* 0x00000000fffff984 */ /* 0x000fe20000000800 */
[----:B------:R-:W-:Y:S01]  /*62f0*/  @!PT LDS RZ, [RZ] ;  /* 0x00000000fffff984 */ /* 0x000fe20000000800 */
[----:B------:R-:W-:Y:S02]  /*6300*/  LDGSTS.E.BYPASS.LTC128B.128 [R150+0x8000], desc[UR12][R172.64] ;  /* 0x08000000ac967fae */ /* 0x000fe4000b901d4c */
[--C-:B------:R-:W-:Y:S02]  /*6310*/  IMAD.X R171, R3, 0x1, R164.reuse, P1 ;  /* 0x0000000103ab7824 */ /* 0x100fe400008e06a4 */
[----:B------:R-:W-:Y:S02]  /*6320*/  LDGSTS.E.BYPASS.LTC128B.128 [R150+0xa000], desc[UR12][R172.64+0x80] ;  /* 0x0a000080ac967fae */ /* 0x000fe4000b901d4c */
[----:B------:R-:W-:Y:S01]  /*6330*/  IMAD.X R175, R171, 0x1, R164, P0 ;  /* 0x00000001abaf7824 */ /* 0x000fe200000e06a4 */
[----:B------:R-:W-:Y:S01]  /*6340*/  ISETP.GT.AND P0, PT, R165, RZ, PT ;  /* 0x000000ffa500720c */ /* 0x000fe20003f04270 */
[----:B------:R-:W-:Y:S04]  /*6350*/  LDGSTS.E.BYPASS.LTC128B.128 [R150+0x8800], desc[UR12][R2.64] ;  /* 0x0880000002967fae */ /* 0x000fe8000b901d4c */
[----:B------:R1:W-:Y:S04]  /*6360*/  LDGSTS.E.BYPASS.LTC128B.128 [R150+0xa800], desc[UR12][R2.64+0x80] ;  /* 0x0a80008002967fae */ /* 0x0003e8000b901d4c */
[----:B------:R-:W-:Y:S04]  /*6370*/  LDGSTS.E.BYPASS.LTC128B.128 [R150+0x9000], desc[UR12][R170.64] ;  /* 0x09000000aa967fae */ /* 0x000fe8000b901d4c */
[----:B------:R2:W-:Y:S04]  /*6380*/  LDGSTS.E.BYPASS.LTC128B.128 [R150+0xb000], desc[UR12][R170.64+0x80] ;  /* 0x0b000080aa967fae */ /* 0x0005e8000b901d4c */
[----:B------:R3:W-:Y:S04]  /*6390*/  LDGSTS.E.BYPASS.LTC128B.128 [R150+0x9800], desc[UR12][R174.64] ;  /* 0x09800000ae967fae */ /* 0x0007e8000b901d4c */
[----:B------:R3:W-:Y:S04]  /*63a0*/  LDGSTS.E.BYPASS.LTC128B.128 [R150+0xb800], desc[UR12][R174.64+0x80] ;  /* 0x0b800080ae967fae */ /* 0x0007e8000b901d4c */
[----:B------:R-:W-:Y:S04]  /*63b0*/  LDSM.16.M88.4 R104, [R145] ;  /* 0x000000009168783b */ /* 0x000fe80000000200 */
[----:B------:R-:W4:Y:S04]  /*63c0*/  LDSM.16.M88.4 R108, [R144+0x4000] ;  /* 0x00400000906c783b */ /* 0x000f280000000200 */
[----:B------:R-:W5:Y:S04]  /*63d0*/  LDSM.16.M88.4 R112, [R144+0x4800] ;  /* 0x004800009070783b */ /* 0x000f680000000200 */
[----:B------:R-:W1:Y:S04]  /*63e0*/  LDSM.16.M88.4 R116, [R144+0x5000] ;  /* 0x005000009074783b */ /* 0x000e680000000200 */
[----:B------:R-:W0:Y:S04]  /*63f0*/  LDGDEPBAR ;  /* 0x00000000000079af */ /* 0x000e280000000000 */
[----:B------:R-:W2:Y:S04]  /*6400*/  LDSM.16.M88.4 R120, [R144+0x5800] ;  /* 0x005800009078783b */ /* 0x000ea80000000200 */
[----:B------:R-:W-:Y:S01]  /*6410*/  LDSM.16.M88.4 R124, [R133] ;  /* 0x00000000857c783b */ /* 0x000fe20000000200 */
[C---:B----4-:R-:W-:Y:S06]  /*6420*/  HMMA.16816.F32.BF16 R4, R104.reuse, R108, RZ ;  /* 0x0000006c6804723c */ /* 0x050fec00000418ff */
[C---:B------:R-:W-:Y:S01]  /*6430*/  HMMA.16816.F32.BF16 R8, R104.reuse, R110, RZ ;  /* 0x0000006e6808723c */ /* 0x040fe200000418ff */
[----:B------:R-:W-:Y:S05]  /*6440*/  LDSM.16.M88.4 R108, [R143] ;  /* 0x000000008f6c783b */ /* 0x000fea0000000200 */
[C---:B-----5:R-:W-:Y:S06]  /*6450*/  HMMA.16816.F32.BF16 R12, R104.reuse, R112, RZ ;  /* 0x00000070680c723c */ /* 0x060fec00000418ff */
[C---:B------:R-:W-:Y:S01]  /*6460*/  HMMA.16816.F32.BF16 R16, R104.reuse, R114, RZ ;  /* 0x000000726810723c */ /* 0x040fe200000418ff */
[----:B------:R-:W4:Y:S05]  /*6470*/  LDSM.16.M88.4 R112, [R142] ;  /* 0x000000008e70783b */ /* 0x000f2a0000000200 */
[C---:B-1----:R-:W-:Y:S06]  /*6480*/  HMMA.16816.F32.BF16 R20, R104.reuse, R116, RZ ;  /* 0x000000746814723c */ /* 0x042fec00000418ff */
[C---:B------:R-:W-:Y:S01]  /*6490*/  HMMA.16816.F32.BF16 R24, R104.reuse, R118, RZ ;  /* 0x000000766818723c */ /* 0x040fe200000418ff */
[----:B------:R-:W1:Y:S05]  /*64a0*/  LDSM.16.M88.4 R116, [R134] ;  /* 0x000000008674783b */ /* 0x000e6a0000000200 */
[C---:B--2---:R-:W-:Y:S06]  /*64b0*/  HMMA.16816.F32.BF16 R28, R104.reuse, R120, RZ ;  /* 0x00000078681c723c */ /* 0x044fec00000418ff */
[----:B------:R-:W-:Y:S01]  /*64c0*/  HMMA.16816.F32.BF16 R32, R104, R122, RZ ;  /* 0x0000007a6820723c */ /* 0x000fe200000418ff */
[----:B------:R-:W2:Y:S04]  /*64d0*/  LDSM.16.M88.4 R104, [R132] ;  /* 0x000000008468783b */ /* 0x000ea80000000200 */
[----:B------:R-:W-:Y:S01]  /*64e0*/  LDSM.16.M88.4 R120, [R138+0x4800] ;  /* 0x004800008a78783b */ /* 0x000fe20000000200 */
[C---:B----4-:R-:W-:Y:S06]  /*64f0*/  HMMA.16816.F32.BF16 R4, R108.reuse, R112, R4 ;  /* 0x000000706c04723c */ /* 0x050fec0000041804 */
[C---:B------:R-:W-:Y:S01]  /*6500*/  HMMA.16816.F32.BF16 R8, R108.reuse, R114, R8 ;  /* 0x000000726c08723c */ /* 0x040fe20000041808 */
[----:B------:R-:W-:Y:S05]  /*6510*/  LDSM.16.M88.4 R112, [R141] ;  /* 0x000000008d70783b */ /* 0x000fea0000000200 */
[C---:B-1----:R-:W-:Y:S06]  /*6520*/  HMMA.16816.F32.BF16 R12, R108.reuse, R116, R12 ;  /* 0x000000746c0c723c */ /* 0x042fec000004180c */
[C---:B------:R-:W-:Y:S01]  /*6530*/  HMMA.16816.F32.BF16 R16, R108.reuse, R118, R16 ;  /* 0x000000766c10723c */ /* 0x040fe20000041810 */
[----:B------:R-:W1:Y:S05]  /*6540*/  LDSM.16.M88.4 R116, [R138+0x4000] ;  /* 0x004000008a74783b */ /* 0x000e6a0000000200 */
[C---:B------:R-:W-:Y:S06]  /*6550*/  HMMA.16816.F32.BF16 R20, R108.reuse, R124, R20 ;  /* 0x0000007c6c14723c */ /* 0x040fec0000041814 */
[C---:B------:R-:W-:Y:S06]  /*6560*/  HMMA.16816.F32.BF16 R24, R108.reuse, R126, R24 ;  /* 0x0000007e6c18723c */ /* 0x040fec0000041818 */
[C---:B--2---:R-:W-:Y:S06]  /*6570*/  HMMA.16816.F32.BF16 R28, R108.reuse, R104, R28 ;  /* 0x000000686c1c723c */ /* 0x044fec000004181c */
[----:B------:R-:W-:Y:S01]  /*6580*/  HMMA.16816.F32.BF16 R32, R108, R106, R32 ;  /* 0x0000006a6c20723c */ /* 0x000fe20000041820 */
[----:B------:R-:W2:Y:S04]  /*6590*/  LDSM.16.M88.4 R104, [R138+0x5000] ;  /* 0x005000008a68783b */ /* 0x000ea80000000200 */
[----:B------:R-:W4:Y:S01]  /*65a0*/  LDSM.16.M88.4 R108, [R138+0x5800] ;  /* 0x005800008a6c783b */ /* 0x000f220000000200 */
[C---:B-1----:R-:W-:Y:S06]  /*65b0*/  HMMA.16816.F32.BF16 R4, R112.reuse, R116, R4 ;  /* 0x000000747004723c */ /* 0x042fec0000041804 */
[C---:B------:R-:W-:Y:S01]  /*65c0*/  HMMA.16816.F32.BF16 R8, R112.reuse, R118, R8 ;  /* 0x000000767008723c */ /* 0x040fe20000041808 */
[----:B------:R-:W-:Y:S05]  /*65d0*/  LDSM.16.M88.4 R116, [R131] ;  /* 0x000000008374783b */ /* 0x000fea0000000200 */
[C---:B------:R-:W-:Y:S06]  /*65e0*/  HMMA.16816.F32.BF16 R12, R112.reuse, R120, R12 ;  /* 0x00000078700c723c */ /* 0x040fec000004180c */
[C---:B------:R-:W-:Y:S01]  /*65f0*/  HMMA.16816.F32.BF16 R16, R112.reuse, R122, R16 ;  /* 0x0000007a7010723c */ /* 0x040fe20000041810 */
[----:B------:R-:W-:Y:S05]  /*6600*/  LDSM.16.M88.4 R120, [R131+0x800] ;  /* 0x000800008378783b */ /* 0x000fea0000000200 */
[C---:B--2---:R-:W-:Y:S06]  /*6610*/  HMMA.16816.F32.BF16 R20, R112.reuse, R104, R20 ;  /* 0x000000687014723c */ /* 0x044fec0000041814 */
[C---:B------:R-:W-:Y:S01]  /*6620*/  HMMA.16816.F32.BF16 R24, R112.reuse, R106, R24 ;  /* 0x0000006a7018723c */ /* 0x040fe20000041818 */
[----:B------:R-:W1:Y:S05]  /*6630*/  LDSM.16.M88.4 R104, [R140] ;  /* 0x000000008c68783b */ /* 0x000e6a0000000200 */
[C---:B----4-:R-:W-:Y:S06]  /*6640*/  HMMA.16816.F32.BF16 R28, R112.reuse, R108, R28 ;  /* 0x0000006c701c723c */ /* 0x050fec000004181c */
[----:B------:R-:W-:Y:S01]  /*6650*/  HMMA.16816.F32.BF16 R32, R112, R110, R32 ;  /* 0x0000006e7020723c */ /* 0x000fe20000041820 */
[----:B------:R-:W2:Y:S04]  /*6660*/  LDSM.16.M88.4 R108, [R131+0x1000] ;  /* 0x00100000836c783b */ /* 0x000ea80000000200 */
[----:B------:R-:W4:Y:S01]  /*6670*/  LDSM.16.M88.4 R112, [R131+0x1800] ;  /* 0x001800008370783b */ /* 0x000f220000000200 */
[C---:B-1----:R-:W-:Y:S06]  /*6680*/  HMMA.16816.F32.BF16 R4, R104.reuse, R116, R4 ;  /* 0x000000746804723c */ /* 0x042fec0000041804 */
[C---:B------:R-:W-:Y:S01]  /*6690*/  HMMA.16816.F32.BF16 R8, R104.reuse, R118, R8 ;  /* 0x000000766808723c */ /* 0x040fe20000041808 */
[----:B------:R-:W-:Y:S05]  /*66a0*/  LDSM.16.M88.4 R116, [R144+0x6000] ;  /* 0x006000009074783b */ /* 0x000fea0000000200 */
[C---:B------:R-:W-:Y:S06]  /*66b0*/  HMMA.16816.F32.BF16 R12, R104.reuse, R120, R12 ;  /* 0x00000078680c723c */ /* 0x040fec000004180c */
[C---:B------:R-:W-:Y:S01]  /*66c0*/  HMMA.16816.F32.BF16 R16, R104.reuse, R122, R16 ;  /* 0x0000007a6810723c */ /* 0x040fe20000041810 */
[----:B------:R-:W-:Y:S05]  /*66d0*/  LDSM.16.M88.4 R120, [R144+0x6800] ;  /* 0x006800009078783b */ /* 0x000fea0000000200 */
[C---:B--2---:R-:W-:Y:S06]  /*66e0*/  HMMA.16816.F32.BF16 R20, R104.reuse, R108, R20 ;  /* 0x0000006c6814723c */ /* 0x044fec0000041814 */
[C---:B------:R-:W-:Y:S01]  /*66f0*/  HMMA.16816.F32.BF16 R24, R104.reuse, R110, R24 ;  /* 0x0000006e6818723c */ /* 0x040fe20000041818 */
[----:B------:R-:W1:Y:S05]  /*6700*/  LDSM.16.M88.4 R108, [R145+0x2000] ;  /* 0x00200000916c783b */ /* 0x000e6a0000000200 */
[C---:B----4-:R-:W-:Y:S06]  /*6710*/  HMMA.16816.F32.BF16 R28, R104.reuse, R112, R28 ;  /* 0x00000070681c723c */ /* 0x050fec000004181c */
        /* <DEDUP_REMOVED lines=8> */
[----:B------:R-:W-:Y:S05]  /*67a0*/  LDSM.16.M88.4 R120, [R129] ;  /* 0x000000008178783b */ /* 0x000fea0000000200 */
[C---:B--2---:R-:W-:Y:S06]  /*67b0*/  HMMA.16816.F32.BF16 R20, R108.reuse, R104, R20 ;  /* 0x000000686c14723c */ /* 0x044fec0000041814 */
[C---:B------:R-:W-:Y:S01]  /*67c0*/  HMMA.16816.F32.BF16 R24, R108.reuse, R106, R24 ;  /* 0x0000006a6c18723c */ /* 0x040fe20000041818 */
[----:B------:R-:W1:Y:S05]  /*67d0*/  LDSM.16.M88.4 R104, [R143+0x2000] ;  /* 0x002000008f68783b */ /* 0x000e6a0000000200 */
[C---:B----4-:R-:W-:Y:S06]  /*67e0*/  HMMA.16816.F32.BF16 R28, R108.reuse, R112, R28 ;  /* 0x000000706c1c723c */ /* 0x050fec000004181c */
[----:B------:R-:W-:Y:S01]  /*67f0*/  HMMA.16816.F32.BF16 R32, R108, R114, R32 ;  /* 0x000000726c20723c */ /* 0x000fe20000041820 */
[----:B------:R-:W2:Y:S04]  /*6800*/  LDSM.16.M88.4 R108, [R128] ;  /* 0x00000000806c783b */ /* 0x000ea80000000200 */
[----:B------:R-:W4:Y:S01]  /*6810*/  LDSM.16.M88.4 R112, [R102] ;  /* 0x000000006670783b */ /* 0x000f220000000200 */
[C---:B-1----:R-:W-:Y:S06]  /*6820*/  HMMA.16816.F32.BF16 R4, R104.reuse, R116, R4 ;  /* 0x000000746804723c */ /* 0x042fec0000041804 */
[C---:B------:R-:W-:Y:S01]  /*6830*/  HMMA.16816.F32.BF16 R8, R104.reuse, R118, R8 ;  /* 0x000000766808723c */ /* 0x040fe20000041808 */
[----:B------:R-:W-:Y:S05]  /*6840*/  LDSM.16.M88.4 R116, [R141+0x2000] ;  /* 0x002000008d74783b */ /* 0x000fea0000000200 */
[C---:B------:R-:W-:Y:S06]  /*6850*/  HMMA.16816.F32.BF16 R12, R104.reuse, R120, R12 ;  /* 0x00000078680c723c */ /* 0x040fec000004180c */
[C---:B------:R-:W-:Y:S01]  /*6860*/  HMMA.16816.F32.BF16 R16, R104.reuse, R122, R16 ;  /* 0x0000007a6810723c */ /* 0x040fe20000041810 */
[----:B------:R-:W1:Y:S05]  /*6870*/  LDSM.16.M88.4 R120, [R138+0x6000] ;  /* 0x006000008a78783b */ /* 0x000e6a0000000200 */
[C---:B--2---:R-:W-:Y:S06]  /*6880*/  HMMA.16816.F32.BF16 R20, R104.reuse, R108, R20 ;  /* 0x0000006c6814723c */ /* 0x044fec0000041814 */
[C---:B------:R-:W-:Y:S01]  /*6890*/  HMMA.16816.F32.BF16 R24, R104.reuse, R110, R24 ;  /* 0x0000006e6818723c */ /* 0x040fe20000041818 */
[----:B------:R-:W2:Y:S05]  /*68a0*/  LDSM.16.M88.4 R108, [R138+0x6800] ;  /* 0x006800008a6c783b */ /* 0x000eaa0000000200 */
[C---:B----4-:R-:W-:Y:S06]  /*68b0*/  HMMA.16816.F32.BF16 R28, R104.reuse, R112, R28 ;  /* 0x00000070681c723c */ /* 0x050fec000004181c */
[----:B------:R-:W-:Y:S01]  /*68c0*/  HMMA.16816.F32.BF16 R32, R104, R114, R32 ;  /* 0x000000726820723c */ /* 0x000fe20000041820 */
[----:B------:R-:W4:Y:S04]  /*68d0*/  LDSM.16.M88.4 R104, [R138+0x7000] ;  /* 0x007000008a68783b */ /* 0x000f280000000200 */
[----:B------:R-:W5:Y:S01]  /*68e0*/  LDSM.16.M88.4 R112, [R138+0x7800] ;  /* 0x007800008a70783b */ /* 0x000f620000000200 */
[C---:B-1----:R-:W-:Y:S06]  /*68f0*/  HMMA.16816.F32.BF16 R4, R116.reuse, R120, R4 ;  /* 0x000000787404723c */ /* 0x042fec0000041804 */
[C---:B------:R-:W-:Y:S01]  /*6900*/  HMMA.16816.F32.BF16 R8, R116.reuse, R122, R8 ;  /* 0x0000007a7408723c */ /* 0x040fe20000041808 */
[----:B------:R-:W-:Y:S05]  /*6910*/  LDSM.16.M88.4 R120, [R131+0x2000] ;  /* 0x002000008378783b */ /* 0x000fea0000000200 */
[C---:B--2---:R-:W-:Y:S06]  /*6920*/  HMMA.16816.F32.BF16 R12, R116.reuse, R108, R12 ;  /* 0x0000006c740c723c */ /* 0x044fec000004180c */
[C---:B------:R-:W-:Y:S01]  /*6930*/  HMMA.16816.F32.BF16 R16, R116.reuse, R110, R16 ;  /* 0x0000006e7410723c */ /* 0x040fe20000041810 */
[----:B------:R-:W1:Y:S05]  /*6940*/  LDSM.16.M88.4 R108, [R140+0x2000] ;  /* 0x002000008c6c783b */ /* 0x000e6a0000000200 */
[C---:B----4-:R-:W-:Y:S06]  /*6950*/  HMMA.16816.F32.BF16 R20, R116.reuse, R104, R20 ;  /* 0x000000687414723c */ /* 0x050fec0000041814 */
[C---:B------:R-:W-:Y:S01]  /*6960*/  HMMA.16816.F32.BF16 R24, R116.reuse, R106, R24 ;  /* 0x0000006a7418723c */ /* 0x040fe20000041818 */
[----:B------:R-:W2:Y:S05]  /*6970*/  LDSM.16.M88.4 R104, [R131+0x2800] ;  /* 0x002800008368783b */ /* 0x000eaa0000000200 */
[C---:B-----5:R-:W-:Y:S06]  /*6980*/  HMMA.16816.F32.BF16 R28, R116.reuse, R112, R28 ;  /* 0x00000070741c723c */ /* 0x060fec000004181c */
[----:B------:R-:W-:Y:S01]  /*6990*/  HMMA.16816.F32.BF16 R32, R116, R114, R32 ;  /* 0x000000727420723c */ /* 0x000fe20000041820 */
[----:B------:R-:W4:Y:S04]  /*69a0*/  LDSM.16.M88.4 R112, [R131+0x3000] ;  /* 0x003000008370783b */ /* 0x000f280000000200 */
[----:B------:R-:W5:Y:S01]  /*69b0*/  LDSM.16.M88.4 R116, [R131+0x3800] ;  /* 0x003800008374783b */ /* 0x000f620000000200 */
[----:B------:R-:W-:Y:S04]  /*69c0*/  DEPBAR.LE SB0, 0x0 ;  /* 0x000080000000791a */ /* 0x000fe80000000000 */
[----:B------:R-:W-:Y:S01]  /*69d0*/  BAR.SYNC.DEFER_BLOCKING 0x0 ;  /* 0x0000000000007b1d */ /* 0x000fe20000010000 */
[C---:B-1----:R-:W-:Y:S06]  /*69e0*/  HMMA.16816.F32.BF16 R4, R108.reuse, R120, R4 ;  /* 0x000000786c04723c */ /* 0x042fec0000041804 */
[C---:B------:R-:W-:Y:S06]  /*69f0*/  HMMA.16816.F32.BF16 R8, R108.reuse, R122, R8 ;  /* 0x0000007a6c08723c */ /* 0x040fec0000041808 */
[C---:B--2---:R-:W-:Y:S06]  /*6a00*/  HMMA.16816.F32.BF16 R12, R108.reuse, R104, R12 ;  /* 0x000000686c0c723c */ /* 0x044fec000004180c */
[C---:B------:R-:W-:Y:S06]  /*6a10*/  HMMA.16816.F32.BF16 R16, R108.reuse, R106, R16 ;  /* 0x0000006a6c10723c */ /* 0x040fec0000041810 */
[----:B------:R-:W-:Y:S01]  /*6a20*/  FMNMX.FTZ R100, R4, R0, !PT ;  /* 0x0000000004647209 */ /* 0x000fe20007810000 */
[C---:B----4-:R-:W-:Y:S04]  /*6a30*/  HMMA.16816.F32.BF16 R20, R108.reuse, R112, R20 ;  /* 0x000000706c14723c */ /* 0x050fe80000041814 */
[----:B------:R-:W-:Y:S02]  /*6a40*/  FMNMX.FTZ R2, R6, R101, !PT ;  /* 0x0000006506027209 */ /* 0x000fe40007810000 */
[----:B------:R-:W-:Y:S01]  /*6a50*/  FMNMX.FTZ R3, R5, R100, !PT ;  /* 0x0000006405037209 */ /* 0x000fe20007810000 */
[C---:B------:R-:W-:Y:S04]  /*6a60*/  HMMA.16816.F32.BF16 R24, R108.reuse, R114, R24 ;  /* 0x000000726c18723c */ /* 0x040fe80000041818 */
[----:B------:R-:W-:Y:S02]  /*6a70*/  FMNMX.FTZ R103, R7, R2, !PT ;  /* 0x0000000207677209 */ /* 0x000fe40007810000 */
[----:B------:R-:W-:Y:S01]  /*6a80*/  FMNMX.FTZ R100, R8, R3, !PT ;  /* 0x0000000308647209 */ /* 0x000fe20007810000 */
[C---:B-----5:R-:W-:Y:S04]  /*6a90*/  HMMA.16816.F32.BF16 R28, R108.reuse, R116, R28 ;  /* 0x000000746c1c723c */ /* 0x060fe8000004181c */
        /* <DEDUP_REMOVED lines=27> */
[----:B---3--:R-:W-:Y:S06]  /*6c50*/  @P0 BRA `(.L_x_624) ;  /* 0xfffffff000f40947 */ /* 0x008fec000383ffff */
.L_x_623:
[----:B-1----:R-:W-:Y:S01]  /*6c60*/  FMNMX.FTZ R105, R35, R2, !PT ;  /* 0x0000000223697209 */ /* 0x002fe20007810000 */
[----:B------:R-:W1:Y:S01]  /*6c70*/  SHFL.BFLY PT, R3, R170, 0x2, 0x1f ;  /* 0x0c401f00aa037f89 */ /* 0x000e6200000e0000 */
[----:B------:R-:W-:Y:S07]  /*6c80*/  IADD3 R165, R165, -0x1, RZ ;  /* 0xffffffffa5a57810 */ /* 0x000fee0007ffe0ff */
[----:B------:R-:W2:Y:S08]  /*6c90*/  SHFL.BFLY PT, R2, R105, 0x2, 0x1f ;  /* 0x0c401f0069027f89 */ /* 0x000eb000000e0000 */
        /* <DEDUP_REMOVED lines=12> */
[----:B------:R-:W-:Y:S01]  /*6d60*/  FMUL.FTZ R122, R2, UR4 ;  /* 0x00000004027a7c20 */ /* 0x000fe20008410000 */
[----:B------:R-:W-:Y:S01]  /*6d70*/  FSEL R120, R120, RZ, P1 ;  /* 0x000000ff78787208 */ /* 0x000fe20000800000 */
[----:B------:R-:W-:Y:S01]  /*6d80*/  FMUL.FTZ R100, R0, UR4 ;  /* 0x0000000400647c20 */ /* 0x000fe20008410000 */
[C---:B------:R-:W-:Y:S01]  /*6d90*/  FSETP.NEU.FTZ.AND P1, PT, R2.reuse, -INF , PT ;  /* 0xff8000000200780b */ /* 0x040fe20003f3d000 */
[----:B------:R-:W-:Y:S02]  /*6da0*/  FADD.FTZ R0, -R2, R101 ;  /* 0x0000006502007221 */ /* 0x000fe40000010100 */
[--C-:B------:R-:W-:Y:S01]  /*6db0*/  FFMA.FTZ R116, R8, UR4, -R120.reuse ;  /* 0x0000000408747c23 */ /* 0x100fe20008010878 */
[----:B------:R-:W-:Y:S01]  /*6dc0*/  FSEL R122, R122, RZ, P1 ;  /* 0x000000ff7a7a7208 */ /* 0x000fe20000800000 */
[----:B------:R-:W-:Y:S01]  /*6dd0*/  FMUL.FTZ R101, R0, UR4 ;  /* 0x0000000400657c20 */ /* 0x000fe20008410000 */
[--C-:B------:R-:W-:Y:S01]  /*6de0*/  FFMA.FTZ R117, R9, UR4, -R120.reuse ;  /* 0x0000000409757c23 */ /* 0x100fe20008010878 */
[--C-:B------:R-:W-:Y:S01]  /*6df0*/  FFMA.FTZ R123, R4, UR4, -R120.reuse ;  /* 0x00000004047b7c23 */ /* 0x100fe20008010878 */
[----:B------:R-:W-:Y:S01]  /*6e00*/  FFMA.FTZ R103, R5, UR4, -R120 ;  /* 0x0000000405677c23 */ /* 0x000fe20008010878 */
[--C-:B------:R-:W-:Y:S01]  /*6e10*/  FFMA.FTZ R118, R10, UR4, -R122.reuse ;  /* 0x000000040a767c23 */ /* 0x100fe2000801087a */
[--C-:B------:R-:W-:Y:S01]  /*6e20*/  FFMA.FTZ R121, R11, UR4, -R122.reuse ;  /* 0x000000040b797c23 */ /* 0x100fe2000801087a */
[--C-:B------:R-:W-:Y:S01]  /*6e30*/  FFMA.FTZ R119, R6, UR4, -R122.reuse ;  /* 0x0000000406777c23 */ /* 0x100fe2000801087a */
[----:B------:R-:W-:Y:S01]  /*6e40*/  FFMA.FTZ R7, R7, UR4, -R122 ;  /* 0x0000000407077c23 */ /* 0x000fe2000801087a */
[----:B------:R-:W2:Y:S01]  /*6e50*/  MUFU.EX2 R0, R101 ;  /* 0x0000006500007308 */ /* 0x000ea20000000800 */
[--C-:B------:R-:W-:Y:S01]  /*6e60*/  FFMA.FTZ R124, R24, UR4, -R120.reuse ;  /* 0x00000004187c7c23 */ /* 0x100fe20008010878 */
[----:B------:R-:W-:Y:S01]  /*6e70*/  FFMA.FTZ R125, R25, UR4, -R120 ;  /* 0x00000004197d7c23 */ /* 0x000fe20008010878 */
[--C-:B------:R-:W-:Y:S01]  /*6e80*/  FFMA.FTZ R126, R26, UR4, -R122.reuse ;  /* 0x000000041a7e7c23 */ /* 0x100fe2000801087a */
[----:B------:R-:W-:Y:S01]  /*6e90*/  FFMA.FTZ R127, R27, UR4, -R122 ;  /* 0x000000041b7f7c23 */ /* 0x000fe2000801087a */
[--C-:B------:R-:W-:Y:S01]  /*6ea0*/  FFMA.FTZ R170, R28, UR4, -R120.reuse ;  /* 0x000000041caa7c23 */ /* 0x100fe20008010878 */
[----:B------:R-:W-:Y:S01]  /*6eb0*/  LDSM.16.MT88.4 R24, [R136+0x9000] ;  /* 0x009000008818783b */ /* 0x000fe20000004200 */
[----:B------:R-:W-:Y:S03]  /*6ec0*/  FFMA.FTZ R171, R29, UR4, -R120 ;  /* 0x000000041dab7c23 */ /* 0x000fe60008010878 */
[----:B------:R-:W3:Y:S01]  /*6ed0*/  MUFU.EX2 R100, R100 ;  /* 0x0000006400647308 */ /* 0x000ee20000000800 */
[--C-:B------:R-:W-:Y:S01]  /*6ee0*/  FFMA.FTZ R172, R30, UR4, -R122.reuse ;  /* 0x000000041eac7c23 */ /* 0x100fe2000801087a */
[----:B------:R-:W-:Y:S01]  /*6ef0*/  FFMA.FTZ R173, R31, UR4, -R122 ;  /* 0x000000041fad7c23 */ /* 0x000fe2000801087a */
[----:B------:R-:W-:Y:S01]  /*6f00*/  FFMA.FTZ R32, R32, UR4, -R120 ;  /* 0x0000000420207c23 */ /* 0x000fe20008010878 */
[----:B------:R-:W-:Y:S01]  /*6f10*/  FFMA.FTZ R34, R34, UR4, -R122 ;  /* 0x0000000422227c23 */ /* 0x000fe2000801087a */
[----:B------:R-:W-:Y:S05]  /*6f20*/  LDSM.16.MT88.4 R28, [R136+0x9800] ;  /* 0x00980000881c783b */ /* 0x000fea0000004200 */
        /* <DEDUP_REMOVED lines=8> */
[----:B------:R-:W-:Y:S01]  /*6fb0*/  MUFU.EX2 R123, R123 ;  /* 0x0000007b007b7308 */ /* 0x000fe20000000800 */
[C---:B---3--:R-:W-:Y:S01]  /*6fc0*/  FMUL.FTZ R4, R100.reuse, R96 ;  /* 0x0000006064047220 */ /* 0x048fe20000410000 */
[C---:B------:R-:W-:Y:S01]  /*6fd0*/  FMUL.FTZ R5, R100.reuse, R97 ;  /* 0x0000006164057220 */ /* 0x040fe20000410000 */
[C---:B------:R-:W-:Y:S01]  /*6fe0*/  FMUL.FTZ R8, R100.reuse, R92 ;  /* 0x0000005c64087220 */ /* 0x040fe20000410000 */
[C---:B------:R-:W-:Y:S01]  /*6ff0*/  FMUL.FTZ R9, R100.reuse, R93 ;  /* 0x0000005d64097220 */ /* 0x040fe20000410000 */
[C---:B------:R-:W-:Y:S01]  /*7000*/  FMUL.FTZ R36, R100.reuse, R36 ;  /* 0x0000002464247220 */ /* 0x040fe20000410000 */
[----:B------:R-:W2:Y:S01]  /*7010*/  LDSM.16.MT88.4 R92, [R135+0x8000] ;  /* 0x00800000875c783b */ /* 0x000ea20000004200 */
[----:B------:R-:W-:Y:S03]  /*7020*/  FMUL.FTZ R37, R100, R37 ;  /* 0x0000002564257220 */ /* 0x000fe60000410000 */
[----:B------:R-:W3:Y:S01]  /*7030*/  MUFU.EX2 R103, R103 ;  /* 0x0000006700677308 */ /* 0x000ee20000000800 */
[----:B----4-:R-:W-:Y:S01]  /*7040*/  FMUL.FTZ R7, R0, R99 ;  /* 0x0000006300077220 */ /* 0x010fe20000410000 */
[C---:B------:R-:W-:Y:S01]  /*7050*/  FMUL.FTZ R40, R100.reuse, R40 ;  /* 0x0000002864287220 */ /* 0x040fe20000410000 */
[C---:B------:R-:W-:Y:S01]  /*7060*/  FMUL.FTZ R41, R100.reuse, R41 ;  /* 0x0000002964297220 */ /* 0x040fe20000410000 */
        /* <DEDUP_REMOVED lines=11> */
[C---:B------:R-:W-:Y:S03]  /*7120*/  FMUL.FTZ R54, R0.reuse, R54 ;  /* 0x0000003600367220 */ /* 0x040fe60000410000 */
[----:B------:R-:W-:Y:S01]  /*7130*/  MUFU.EX2 R116, R116 ;  /* 0x0000007400747308 */ /* 0x000fe20000000800 */
[----:B---3--:R-:W-:Y:S01]  /*7140*/  F2FP.BF16.F32.PACK_AB R96, R103, R123 ;  /* 0x0000007b6760723e */ /* 0x008fe200000010ff */
[----:B------:R-:W-:Y:S01]  /*7150*/  FMUL.FTZ R55, R0, R55 ;  /* 0x0000003700377220 */ /* 0x000fe20000410000 */
[C---:B------:R-:W-:Y:S01]  /*7160*/  FMUL.FTZ R56, R100.reuse, R56 ;  /* 0x0000003864387220 */ /* 0x040fe20000410000 */
[----:B------:R-:W-:Y:S01]  /*7170*/  FMUL.FTZ R57, R100, R57 ;  /* 0x0000003964397220 */ /* 0x000fe20000410000 */
[C---:B------:R-:W-:Y:S01]  /*7180*/  FMUL.FTZ R58, R0.reuse, R58 ;  /* 0x0000003a003a7220 */ /* 0x040fe20000410000 */
[----:B------:R-:W-:Y:S01]  /*7190*/  FMUL.FTZ R59, R0, R59 ;  /* 0x0000003b003b7220 */ /* 0x000fe20000410000 */
[C---:B------:R-:W-:Y:S03]  /*71a0*/  FMUL.FTZ R60, R100.reuse, R60 ;  /* 0x0000003c643c7220 */ /* 0x040fe60000410000 */
[----:B------:R-:W3:Y:S01]  /*71b0*/  MUFU.EX2 R117, R117 ;  /* 0x0000007500757308 */ /* 0x000ee20000000800 */
        /* <DEDUP_REMOVED lines=16> */
[----:B---3--:R-:W-:Y:S01]  /*72c0*/  F2FP.BF16.F32.PACK_AB R98, R117, R116 ;  /* 0x000000747562723e */ /* 0x008fe200000010ff */
        /* <DEDUP_REMOVED lines=10> */
[----:B------:R-:W-:Y:S01]  /*7370*/  MUFU.EX2 R124, R124 ;  /* 0x0000007c007c7308 */ /* 0x000fe20000000800 */
[----:B------:R-:W-:Y:S01]  /*7380*/  FFMA.FTZ R123, R100, R167, R123 ;  /* 0x000000a7647b7223 */ /* 0x000fe2000001007b */
[----:B------:R-:W-:Y:S01]  /*7390*/  FFMA.FTZ R119, R0, R166, R119 ;  /* 0x000000a600777223 */ /* 0x000fe20000010077 */
[----:B----4-:R-:W-:Y:S02]  /*73a0*/  F2FP.BF16.F32.PACK_AB R99, R121, R118 ;  /* 0x000000767963723e */ /* 0x010fe400000010ff */
[----:B------:R-:W-:Y:S01]  /*73b0*/  FADD.FTZ R123, R103, R123 ;  /* 0x0000007b677b7221 */ /* 0x000fe20000010000 */
[----:B------:R-:W-:Y:S04]  /*73c0*/  FADD.FTZ R119, R101, R119 ;  /* 0x0000007765777221 */ /* 0x000fe80000010000 */
[----:B------:R-:W-:Y:S01]  /*73d0*/  MUFU.EX2 R125, R125 ;  /* 0x0000007d007d7308 */ /* 0x000fe20000000800 */
[----:B------:R-:W-:Y:S01]  /*73e0*/  MOV R101, R2 ;  /* 0x0000000200657202 */ /* 0x000fe20000000f00 */
[----:B------:R-:W-:Y:S01]  /*73f0*/  FADD.FTZ R116, R116, R123 ;  /* 0x0000007b74747221 */ /* 0x000fe20000010000 */
[----:B------:R-:W-:Y:S01]  /*7400*/  FADD.FTZ R118, R118, R119 ;  /* 0x0000007776767221 */ /* 0x000fe20000010000 */
[C---:B-1----:R-:W-:Y:S06]  /*7410*/  HMMA.16816.F32.BF16 R4, R96.reuse, R104, R4 ;  /* 0x000000686004723c */ /* 0x042fec0000041804 */
[----:B------:R-:W-:Y:S01]  /*7420*/  MUFU.EX2 R126, R126 ;  /* 0x0000007e007e7308 */ /* 0x000fe20000000800 */
[----:B------:R-:W-:Y:S01]  /*7430*/  FADD.FTZ R117, R117, R116 ;  /* 0x0000007475757221 */ /* 0x000fe20000010000 */
[C---:B------:R-:W-:Y:S01]  /*7440*/  HMMA.16816.F32.BF16 R8, R96.reuse, R106, R8 ;  /* 0x0000006a6008723c */ /* 0x040fe20000041808 */
[----:B------:R-:W1:Y:S02]  /*7450*/  LDSM.16.MT88.4 R104, [R139+0xa000] ;  /* 0x00a000008b68783b */ /* 0x000e640000004200 */
[----:B------:R-:W-:Y:S03]  /*7460*/  FADD.FTZ R121, R121, R118 ;  /* 0x0000007679797221 */ /* 0x000fe60000010000 */
[C---:B------:R-:W-:Y:S02]  /*7470*/  HMMA.16816.F32.BF16 R36, R96.reuse, R108, R36 ;  /* 0x0000006c6024723c */ /* 0x040fe40000041824 */
[----:B------:R-:W-:Y:S04]  /*7480*/  MUFU.EX2 R127, R127 ;  /* 0x0000007f007f7308 */ /* 0x000fe80000000800 */
[C---:B------:R-:W-:Y:S01]  /*7490*/  HMMA.16816.F32.BF16 R40, R96.reuse, R110, R40 ;  /* 0x0000006e6028723c */ /* 0x040fe20000041828 */
[----:B------:R-:W3:Y:S05]  /*74a0*/  LDSM.16.MT88.4 R108, [R137+0xa000] ;  /* 0x00a00000896c783b */ /* 0x000eea0000004200 */
[----:B------:R-:W-:Y:S01]  /*74b0*/  MUFU.EX2 R170, R170 ;  /* 0x000000aa00aa7308 */ /* 0x000fe20000000800 */
[C---:B------:R-:W-:Y:S09]  /*74c0*/  HMMA.16816.F32.BF16 R44, R96.reuse, R112, R44 ;  /* 0x00000070602c723c */ /* 0x040ff2000004182c */
[----:B------:R-:W-:Y:S01]  /*74d0*/  MUFU.EX2 R171, R171 ;  /* 0x000000ab00ab7308 */ /* 0x000fe20000000800 */
[C---:B------:R-:W-:Y:S03]  /*74e0*/  HMMA.16816.F32.BF16 R48, R96.reuse, R114, R48 ;  /* 0x000000726030723c */ /* 0x040fe60000041830 */
[--C-:B------:R-:W-:Y:S03]  /*74f0*/  FFMA.FTZ R112, R12, UR4, -R120.reuse ;  /* 0x000000040c707c23 */ /* 0x100fe60008010878 */
[C---:B--2---:R-:W-:Y:S03]  /*7500*/  HMMA.16816.F32.BF16 R52, R96.reuse, R92, R52 ;  /* 0x0000005c6034723c */ /* 0x044fe60000041834 */
[----:B------:R-:W-:Y:S02]  /*7510*/  MUFU.EX2 R172, R172 ;  /* 0x000000ac00ac7308 */ /* 0x000fe40000000800 */
[----:B------:R-:W-:Y:S01]  /*7520*/  FMUL.FTZ R12, R100, R88 ;  /* 0x00000058640c7220 */ /* 0x000fe20000410000 */
[C---:B------:R-:W-:Y:S01]  /*7530*/  HMMA.16816.F32.BF16 R56, R96.reuse, R94, R56 ;  /* 0x0000005e6038723c */ /* 0x040fe20000041838 */
[----:B------:R-:W2:Y:S06]  /*7540*/  LDSM.16.MT88.4 R92, [R136+0xa000] ;  /* 0x00a00000885c783b */ /* 0x000eac0000004200 */
[----:B------:R-:W-:Y:S01]  /*7550*/  MUFU.EX2 R112, R112 ;  /* 0x0000007000707308 */ /* 0x000fe20000000800 */
[----:B------:R-:W-:Y:S01]  /*7560*/  FFMA.FTZ R113, R13, UR4, -R120 ;  /* 0x000000040d717c23 */ /* 0x000fe20008010878 */
[C---:B-1----:R-:W-:Y:S03]  /*7570*/  HMMA.16816.F32.BF16 R60, R96.reuse, R104, R60 ;  /* 0x00000068603c723c */ /* 0x042fe6000004183c */
[--C-:B------:R-:W-:Y:S03]  /*7580*/  FFMA.FTZ R114, R14, UR4, -R122.reuse ;  /* 0x000000040e727c23 */ /* 0x100fe6000801087a */
[C---:B------:R-:W-:Y:S01]  /*7590*/  HMMA.16816.F32.BF16 R64, R96.reuse, R106, R64 ;  /* 0x0000006a6040723c */ /* 0x040fe20000041840 */
[----:B------:R-:W-:Y:S01]  /*75a0*/  LDSM.16.MT88.4 R104, [R139+0x8800] ;  /* 0x008800008b68783b */ /* 0x000fe20000004200 */
[----:B------:R-:W1:Y:S03]  /*75b0*/  MUFU.EX2 R113, R113 ;  /* 0x0000007100717308 */ /* 0x000e660000000800 */
[----:B------:R-:W-:Y:S01]  /*75c0*/  FFMA.FTZ R115, R15, UR4, -R122 ;  /* 0x000000040f737c23 */ /* 0x000fe2000801087a */
[C---:B---3--:R-:W-:Y:S06]  /*75d0*/  HMMA.16816.F32.BF16 R68, R96.reuse, R108, R68 ;  /* 0x0000006c6044723c */ /* 0x048fec0000041844 */
[----:B------:R3:W-:Y:S01]  /*75e0*/  MUFU.EX2 R109, R115 ;  /* 0x00000073006d7308 */ /* 0x0007e20000000800 */
[----:B------:R-:W-:Y:S01]  /*75f0*/  FMUL.FTZ R13, R100, R89 ;  /* 0x00000059640d7220 */ /* 0x000fe20000410000 */
[C---:B------:R-:W-:Y:S03]  /*7600*/  FMUL.FTZ R14, R0.reuse, R90 ;  /* 0x0000005a000e7220 */ /* 0x040fe60000410000 */
[----:B------:R-:W-:Y:S01]  /*7610*/  FMUL.FTZ R15, R0, R91 ;  /* 0x0000005b000f7220 */ /* 0x000fe20000410000 */
[--C-:B------:R-:W-:Y:S01]  /*7620*/  FFMA.FTZ R108, R16, UR4, -R120.reuse ;  /* 0x00000004106c7c23 */ /* 0x100fe20008010878 */
[----:B------:R-:W4:Y:S01]  /*7630*/  LDSM.16.MT88.4 R88, [R135+0xa000] ;  /* 0x00a000008758783b */ /* 0x000f220000004200 */
[----:B------:R-:W-:Y:S02]  /*7640*/  FMUL.FTZ R16, R100, R84 ;  /* 0x0000005464107220 */ /* 0x000fe40000410000 */
[----:B------:R-:W5:Y:S01]  /*7650*/  MUFU.EX2 R114, R114 ;  /* 0x0000007200727308 */ /* 0x000f620000000800 */
[----:B-1----:R-:W-:Y:S01]  /*7660*/  F2FP.BF16.F32.PACK_AB R84, R113, R112 ;  /* 0x000000707154723e */ /* 0x002fe200000010ff */
[C---:B------:R-:W-:Y:S03]  /*7670*/  HMMA.16816.F32.BF16 R12, R96.reuse, R110, R12 ;  /* 0x0000006e600c723c */ /* 0x040fe6000004180c */
[----:B------:R-:W-:Y:S05]  /*7680*/  FADD.FTZ R112, R112, R117 ;  /* 0x0000007570707221 */ /* 0x000fea0000010000 */
[----:B------:R-:W-:Y:S03]  /*7690*/  MUFU.EX2 R108, R108 ;  /* 0x0000006c006c7308 */ /* 0x000fe60000000800 */
[----:B------:R-:W-:Y:S01]  /*76a0*/  FFMA.FTZ R111, R17, UR4, -R120 ;  /* 0x00000004116f7c23 */ /* 0x000fe20008010878 */
[----:B------:R-:W-:Y:S01]  /*76b0*/  FMUL.FTZ R17, R100, R85 ;  /* 0x0000005564117220 */ /* 0x000fe20000410000 */
[C---:B--2---:R-:W-:Y:S03]  /*76c0*/  HMMA.16816.F32.BF16 R72, R96.reuse, R92, R72 ;  /* 0x0000005c6048723c */ /* 0x044fe60000041848 */
[--C-:B------:R-:W-:Y:S01]  /*76d0*/  FFMA.FTZ R110, R18, UR4, -R122.reuse ;  /* 0x00000004126e7c23 */ /* 0x100fe2000801087a */
[----:B---3--:R-:W-:Y:S01]  /*76e0*/  FFMA.FTZ R115, R19, UR4, -R122 ;  /* 0x0000000413737c23 */ /* 0x008fe2000801087a */
[C---:B------:R-:W-:Y:S01]  /*76f0*/  FMUL.FTZ R18, R0.reuse, R86 ;  /* 0x0000005600127220 */ /* 0x040fe20000410000 */
[C---:B------:R-:W-:Y:S01]  /*7700*/  HMMA.16816.F32.BF16 R76, R96.reuse, R94, R76 ;  /* 0x0000005e604c723c */ /* 0x040fe2000004184c */
[----:B------:R-:W1:Y:S01]  /*7710*/  LDSM.16.MT88.4 R92, [R137+0x8800] ;  /* 0x00880000895c783b */ /* 0x000e620000004200 */
[----:B------:R-:W2:Y:S03]  /*7720*/  MUFU.EX2 R111, R111 ;  /* 0x0000006f006f7308 */ /* 0x000ea60000000800 */
[----:B------:R-:W-:Y:S01]  /*7730*/  FMUL.FTZ R19, R0, R87 ;  /* 0x0000005700137220 */ /* 0x000fe20000410000 */
[----:B-----5:R-:W-:Y:S01]  /*7740*/  F2FP.BF16.F32.PACK_AB R85, R109, R114 ;  /* 0x000000726d55723e */ /* 0x020fe200000010ff */
[----:B------:R-:W-:Y:S01]  /*7750*/  FADD.FTZ R114, R114, R121 ;  /* 0x0000007972727221 */ /* 0x000fe20000010000 */
[----:B------:R-:W-:Y:S04]  /*7760*/  MOV R0, R3 ;  /* 0x0000000300007202 */ /* 0x000fe80000000f00 */
[----:B------:R-:W-:Y:S01]  /*7770*/  MUFU.EX2 R110, R110 ;  /* 0x0000006e006e7308 */ /* 0x000fe20000000800 */
[----:B------:R-:W-:Y:S01]  /*7780*/  FADD.FTZ R113, R113, R112 ;  /* 0x0000007071717221 */ /* 0x000fe20000010000 */
[----:B------:R-:W-:Y:S08]  /*7790*/  FADD.FTZ R109, R109, R114 ;  /* 0x000000726d6d7221 */ /* 0x000ff00000010000 */
[----:B------:R-:W3:Y:S01]  /*77a0*/  MUFU.EX2 R115, R115 ;  /* 0x0000007300737308 */ /* 0x000ee20000000800 */
[C---:B--2---:R-:W-:Y:S01]  /*77b0*/  F2FP.BF16.F32.PACK_AB R86, R111.reuse, R108 ;  /* 0x0000006c6f56723e */ /* 0x044fe200000010ff */
[C---:B----4-:R-:W-:Y:S03]  /*77c0*/  HMMA.16816.F32.BF16 R16, R96.reuse, R88, R16 ;  /* 0x000000586010723c */ /* 0x050fe60000041810 */
[----:B------:R-:W-:Y:S03]  /*77d0*/  FADD.FTZ R108, R108, R113 ;  /* 0x000000716c6c7221 */ /* 0x000fe60000010000 */
[----:B------:R-:W-:Y:S01]  /*77e0*/  HMMA.16816.F32.BF16 R80, R96, R90, R80 ;  /* 0x0000005a6050723c */ /* 0x000fe20000041850 */
[----:B------:R-:W2:Y:S01]  /*77f0*/  LDSM.16.MT88.4 R88, [R136+0x8800] ;  /* 0x008800008858783b */ /* 0x000ea20000004200 */
[----:B------:R-:W-:Y:S03]  /*7800*/  MUFU.EX2 R173, R173 ;  /* 0x000000ad00ad7308 */ /* 0x000fe60000000800 */
[----:B------:R-:W-:Y:S04]  /*7810*/  FADD.FTZ R111, R111, R108 ;  /* 0x0000006c6f6f7221 */ /* 0x000fe80000010000 */
[----:B------:R-:W4:Y:S03]  /*7820*/  LDSM.16.MT88.4 R96, [R135+0x8800] ;  /* 0x008800008760783b */ /* 0x000f260000004200 */
[----:B------:R-:W-:Y:S01]  /*7830*/  MUFU.EX2 R32, R32 ;  /* 0x0000002000207308 */ /* 0x000fe20000000800 */
[C---:B---3--:R-:W-:Y:S01]  /*7840*/  F2FP.BF16.F32.PACK_AB R87, R115.reuse, R110 ;  /* 0x0000006e7357723e */ /* 0x048fe200000010ff */
[----:B------:R-:W-:Y:S04]  /*7850*/  FADD.FTZ R110, R110, R109 ;  /* 0x0000006d6e6e7221 */ /* 0x000fe80000010000 */
[----:B------:R-:W-:Y:S02]  /*7860*/  FADD.FTZ R115, R115, R110 ;  /* 0x0000006e73737221 */ /* 0x000fe40000010000 */
[C---:B------:R-:W-:Y:S02]  /*7870*/  HMMA.16816.F32.BF16 R4, R84.reuse, R104, R4 ;  /* 0x000000685404723c */ /* 0x040fe40000041804 */
[----:B------:R-:W-:Y:S04]  /*7880*/  MUFU.EX2 R34, R34 ;  /* 0x0000002200227308 */ /* 0x000fe80000000800 */
[C---:B------:R-:W-:Y:S05]  /*7890*/  HMMA.16816.F32.BF16 R8, R84.reuse, R106, R8 ;  /* 0x0000006a5408723c */ /* 0x040fea0000041808 */
[--C-:B------:R-:W-:Y:S01]  /*78a0*/  FFMA.FTZ R104, R20, UR4, -R120.reuse ;  /* 0x0000000414687c23 */ /* 0x100fe20008010878 */
[C---:B-1----:R-:W-:Y:S05]  /*78b0*/  HMMA.16816.F32.BF16 R36, R84.reuse, R92, R36 ;  /* 0x0000005c5424723c */ /* 0x042fea0000041824 */
[----:B------:R-:W-:Y:S01]  /*78c0*/  FFMA.FTZ R105, R21, UR4, -R120 ;  /* 0x0000000415697c23 */ /* 0x000fe20008010878 */
[C---:B------:R-:W-:Y:S01]  /*78d0*/  HMMA.16816.F32.BF16 R40, R84.reuse, R94, R40 ;  /* 0x0000005e5428723c */ /* 0x040fe20000041828 */
[----:B------:R-:W1:Y:S01]  /*78e0*/  LDSM.16.MT88.4 R92, [R139+0xa800] ;  /* 0x00a800008b5c783b */ /* 0x000e620000004200 */
[----:B------:R-:W-:Y:S03]  /*78f0*/  MUFU.EX2 R104, R104 ;  /* 0x0000006800687308 */ /* 0x000fe60000000800 */
[--C-:B------:R-:W-:Y:S01]  /*7900*/  FFMA.FTZ R106, R22, UR4, -R122.reuse ;  /* 0x00000004166a7c23 */ /* 0x100fe2000801087a */
[C---:B--2---:R-:W-:Y:S06]  /*7910*/  HMMA.16816.F32.BF16 R44, R84.reuse, R88, R44 ;  /* 0x00000058542c723c */ /* 0x044fec000004182c */
[----:B------:R-:W2:Y:S01]  /*7920*/  MUFU.EX2 R105, R105 ;  /* 0x0000006900697308 */ /* 0x000ea20000000800 */
[----:B------:R-:W-:Y:S01]  /*7930*/  F2FP.BF16.F32.PACK_AB R22, R125, R124 ;  /* 0x0000007c7d16723e */ /* 0x000fe200000010ff */
[C---:B------:R-:W-:Y:S01]  /*7940*/  HMMA.16816.F32.BF16 R48, R84.reuse, R90, R48 ;  /* 0x0000005a5430723c */ /* 0x040fe20000041830 */
[----:B------:R-:W3:Y:S02]  /*7950*/  LDSM.16.MT88.4 R88, [R137+0xa800] ;  /* 0x00a800008958783b */ /* 0x000ee40000004200 */
[----:B------:R-:W-:Y:S03]  /*7960*/  FFMA.FTZ R107, R23, UR4, -R122 ;  /* 0x00000004176b7c23 */ /* 0x000fe6000801087a */
[C---:B----4-:R-:W-:Y:S02]  /*7970*/  HMMA.16816.F32.BF16 R52, R84.reuse, R96, R52 ;  /* 0x000000605434723c */ /* 0x050fe40000041834 */
[----:B------:R-:W-:Y:S03]  /*7980*/  MUFU.EX2 R106, R106 ;  /* 0x0000006a006a7308 */ /* 0x000fe60000000800 */
[----:B------:R-:W-:Y:S01]  /*7990*/  F2FP.BF16.F32.PACK_AB R23, R127, R126 ;  /* 0x0000007e7f17723e */ /* 0x000fe200000010ff */
[C---:B------:R-:W-:Y:S01]  /*79a0*/  HMMA.16816.F32.BF16 R56, R84.reuse, R98, R56 ;  /* 0x000000625438723c */ /* 0x040fe20000041838 */
[----:B------:R-:W4:Y:S05]  /*79b0*/  LDSM.16.MT88.4 R96, [R136+0xa800] ;  /* 0x00a800008860783b */ /* 0x000f2a0000004200 */
[----:B------:R-:W5:Y:S01]  /*79c0*/  MUFU.EX2 R107, R107 ;  /* 0x0000006b006b7308 */ /* 0x000f620000000800 */
[----:B--2---:R-:W-:Y:S01]  /*79d0*/  F2FP.BF16.F32.PACK_AB R20, R105, R104 ;  /* 0x000000686914723e */ /* 0x004fe200000010ff */
[----:B------:R-:W-:Y:S03]  /*79e0*/  FFMA.FTZ R120, R33, UR4, -R120 ;  /* 0x0000000421787c23 */ /* 0x000fe60008010878 */
[----:B------:R-:W-:Y:S01]  /*79f0*/  FFMA.FTZ R122, R35, UR4, -R122 ;  /* 0x00000004237a7c23 */ /* 0x000fe2000801087a */
[----:B------:R-:W-:Y:S04]  /*7a00*/  FADD.FTZ R104, R104, R111 ;  /* 0x0000006f68687221 */ /* 0x000fe80000010000 */
[----:B------:R-:W2:Y:S01]  /*7a10*/  MUFU.EX2 R33, R120 ;  /* 0x0000007800217308 */ /* 0x000ea20000000800 */
[----:B------:R-:W-:Y:S04]  /*7a20*/  FADD.FTZ R105, R105, R104 ;  /* 0x0000006869697221 */ /* 0x000fe80000010000 */
[----:B------:R-:W-:Y:S01]  /*7a30*/  FADD.FTZ R124, R124, R105 ;  /* 0x000000697c7c7221 */ /* 0x000fe20000010000 */
[C---:B-1----:R-:W-:Y:S04]  /*7a40*/  HMMA.16816.F32.BF16 R60, R84.reuse, R92, R60 ;  /* 0x0000005c543c723c */ /* 0x042fe8000004183c */
[----:B------:R-:W1:Y:S01]  /*7a50*/  MUFU.EX2 R35, R122 ;  /* 0x0000007a00237308 */ /* 0x000e620000000800 */
[----:B-----5:R-:W-:Y:S01]  /*7a60*/  F2FP.BF16.F32.PACK_AB R21, R107, R106 ;  /* 0x0000006a6b15723e */ /* 0x020fe200000010ff */
[----:B------:R-:W-:Y:S01]  /*7a70*/  FADD.FTZ R106, R106, R115 ;  /* 0x000000736a6a7221 */ /* 0x000fe20000010000 */
[----:B------:R-:W-:Y:S01]  /*7a80*/  FADD.FTZ R125, R125, R124 ;  /* 0x0000007c7d7d7221 */ /* 0x000fe20000010000 */
[C---:B------:R-:W-:Y:S01]  /*7a90*/  HMMA.16816.F32.BF16 R64, R84.reuse, R94, R64 ;  /* 0x0000005e5440723c */ /* 0x040fe20000041840 */
[----:B------:R-:W5:Y:S02]  /*7aa0*/  LDSM.16.MT88.4 R92, [R135+0xa800] ;  /* 0x00a80000875c783b */ /* 0x000f640000004200 */
[----:B------:R-:W-:Y:S03]  /*7ab0*/  FADD.FTZ R107, R107, R106 ;  /* 0x0000006a6b6b7221 */ /* 0x000fe60000010000 */
[C---:B---3--:R-:W-:Y:S05]  /*7ac0*/  HMMA.16816.F32.BF16 R68, R84.reuse, R88, R68 ;  /* 0x000000585444723c */ /* 0x048fea0000041844 */
[----:B------:R-:W-:Y:S01]  /*7ad0*/  FADD.FTZ R126, R126, R107 ;  /* 0x0000006b7e7e7221 */ /* 0x000fe20000010000 */
[C---:B------:R-:W-:Y:S01]  /*7ae0*/  HMMA.16816.F32.BF16 R12, R84.reuse, R90, R12 ;  /* 0x0000005a540c723c */ /* 0x040fe2000004180c */
[----:B------:R-:W3:Y:S04]  /*7af0*/  LDSM.16.MT88.4 R88, [R139+0x9000] ;  /* 0x009000008b58783b */ /* 0x000ee80000004200 */
[----:B------:R-:W-:Y:S01]  /*7b00*/  FADD.FTZ R127, R127, R126 ;  /* 0x0000007e7f7f7221 */ /* 0x000fe20000010000 */
[C---:B----4-:R-:W-:Y:S06]  /*7b10*/  HMMA.16816.F32.BF16 R72, R84.reuse, R96, R72 ;  /* 0x000000605448723c */ /* 0x050fec0000041848 */
[C---:B------:R-:W-:Y:S01]  /*7b20*/  HMMA.16816.F32.BF16 R76, R84.reuse, R98, R76 ;  /* 0x00000062544c723c */ /* 0x040fe2000004184c */
[----:B------:R-:W4:Y:S05]  /*7b30*/  LDSM.16.MT88.4 R96, [R137+0x9000] ;  /* 0x009000008960783b */ /* 0x000f2a0000004200 */
[C---:B-----5:R-:W-:Y:S06]  /*7b40*/  HMMA.16816.F32.BF16 R16, R84.reuse, R92, R16 ;  /* 0x0000005c5410723c */ /* 0x060fec0000041810 */
[----:B------:R-:W-:Y:S01]  /*7b50*/  HMMA.16816.F32.BF16 R80, R84, R94, R80 ;  /* 0x0000005e5450723c */ /* 0x000fe20000041850 */
[----:B------:R-:W5:Y:S05]  /*7b60*/  LDSM.16.MT88.4 R84, [R135+0x9000] ;  /* 0x009000008754783b */ /* 0x000f6a0000004200 */
[C---:B---3--:R-:W-:Y:S03]  /*7b70*/  HMMA.16816.F32.BF16 R4, R20.reuse, R88, R4 ;  /* 0x000000581404723c */ /* 0x048fe60000041804 */
[----:B------:R-:W-:Y:S03]  /*7b80*/  LDSM.16.MT88.4 R92, [R139+0x9800] ;  /* 0x009800008b5c783b */ /* 0x000fe60000004200 */
[C---:B------:R-:W-:Y:S05]  /*7b90*/  HMMA.16816.F32.BF16 R8, R20.reuse, R90, R8 ;  /* 0x0000005a1408723c */ /* 0x040fea0000041808 */
[----:B------:R-:W3:Y:S01]  /*7ba0*/  LDSM.16.MT88.4 R88, [R139+0xb000] ;  /* 0x00b000008b58783b */ /* 0x000ee20000004200 */
[C---:B----4-:R-:W-:Y:S06]  /*7bb0*/  HMMA.16816.F32.BF16 R36, R20.reuse, R96, R36 ;  /* 0x000000601424723c */ /* 0x050fec0000041824 */
[C---:B------:R-:W-:Y:S06]  /*7bc0*/  HMMA.16816.F32.BF16 R40, R20.reuse, R98, R40 ;  /* 0x000000621428723c */ /* 0x040fec0000041828 */
[C---:B------:R-:W-:Y:S06]  /*7bd0*/  HMMA.16816.F32.BF16 R44, R20.reuse, R24, R44 ;  /* 0x00000018142c723c */ /* 0x040fec000004182c */
[C---:B------:R-:W-:Y:S01]  /*7be0*/  HMMA.16816.F32.BF16 R48, R20.reuse, R26, R48 ;  /* 0x0000001a1430723c */ /* 0x040fe20000041830 */
[----:B------:R-:W4:Y:S05]  /*7bf0*/  LDSM.16.MT88.4 R24, [R137+0xb000] ;  /* 0x00b000008918783b */ /* 0x000f2a0000004200 */
[C---:B-----5:R-:W-:Y:S06]  /*7c00*/  HMMA.16816.F32.BF16 R52, R20.reuse, R84, R52 ;  /* 0x000000541434723c */ /* 0x060fec0000041834 */
[C---:B------:R-:W-:Y:S01]  /*7c10*/  HMMA.16816.F32.BF16 R56, R20.reuse, R86, R56 ;  /* 0x000000561438723c */ /* 0x040fe20000041838 */
[----:B------:R-:W5:Y:S05]  /*7c20*/  LDSM.16.MT88.4 R84, [R136+0xb000] ;  /* 0x00b000008854783b */ /* 0x000f6a0000004200 */
[C---:B---3--:R-:W-:Y:S06]  /*7c30*/  HMMA.16816.F32.BF16 R60, R20.reuse, R88, R60 ;  /* 0x00000058143c723c */ /* 0x048fec000004183c */
[C---:B------:R-:W-:Y:S01]  /*7c40*/  HMMA.16816.F32.BF16 R64, R20.reuse, R90, R64 ;  /* 0x0000005a1440723c */ /* 0x040fe20000041840 */
[----:B------:R-:W3:Y:S05]  /*7c50*/  LDSM.16.MT88.4 R88, [R135+0xb000] ;  /* 0x00b000008758783b */ /* 0x000eea0000004200 */
[C---:B----4-:R-:W-:Y:S06]  /*7c60*/  HMMA.16816.F32.BF16 R68, R20.reuse, R24, R68 ;  /* 0x000000181444723c */ /* 0x050fec0000041844 */
[C---:B------:R-:W-:Y:S01]  /*7c70*/  HMMA.16816.F32.BF16 R12, R20.reuse, R26, R12 ;  /* 0x0000001a140c723c */ /* 0x040fe2000004180c */
[----:B------:R-:W4:Y:S05]  /*7c80*/  LDSM.16.MT88.4 R24, [R137+0x9800] ;  /* 0x009800008918783b */ /* 0x000f2a0000004200 */
[C---:B-----5:R-:W-:Y:S06]  /*7c90*/  HMMA.16816.F32.BF16 R72, R20.reuse, R84, R72 ;  /* 0x000000541448723c */ /* 0x060fec0000041848 */
[C---:B------:R-:W-:Y:S06]  /*7ca0*/  HMMA.16816.F32.BF16 R76, R20.reuse, R86, R76 ;  /* 0x00000056144c723c */ /* 0x040fec000004184c */
[C---:B---3--:R-:W-:Y:S06]  /*7cb0*/  HMMA.16816.F32.BF16 R16, R20.reuse, R88, R16 ;  /* 0x000000581410723c */ /* 0x048fec0000041810 */
[----:B------:R-:W-:Y:S01]  /*7cc0*/  HMMA.16816.F32.BF16 R80, R20, R90, R80 ;  /* 0x0000005a1450723c */ /* 0x000fe20000041850 */
[----:B------:R-:W-:Y:S06]  /*7cd0*/  LDSM.16.MT88.4 R88, [R137+0xb800] ;  /* 0x00b800008958783b */ /* 0x000fec0000004200 */
[----:B------:R-:W-:Y:S01]  /*7ce0*/  F2FP.BF16.F32.PACK_AB R20, R171, R170 ;  /* 0x000000aaab14723e */ /* 0x000fe200000010ff */
[----:B------:R-:W-:Y:S03]  /*7cf0*/  FADD.FTZ R170, R170, R125 ;  /* 0x0000007daaaa7221 */ /* 0x000fe60000010000 */
[----:B------:R-:W-:Y:S01]  /*7d00*/  F2FP.BF16.F32.PACK_AB R21, R173, R172 ;  /* 0x000000acad15723e */ /* 0x000fe200000010ff */
[----:B------:R-:W-:Y:S01]  /*7d10*/  FADD.FTZ R172, R172, R127 ;  /* 0x0000007facac7221 */ /* 0x000fe20000010000 */
[----:B--2---:R-:W-:Y:S01]  /*7d20*/  F2FP.BF16.F32.PACK_AB R22, R33, R32 ;  /* 0x000000202116723e */ /* 0x004fe200000010ff */
[----:B------:R-:W-:Y:S01]  /*7d30*/  FADD.FTZ R171, R171, R170 ;  /* 0x000000aaabab7221 */ /* 0x000fe20000010000 */
[----:B-1----:R-:W-:Y:S01]  /*7d40*/  F2FP.BF16.F32.PACK_AB R23, R35, R34 ;  /* 0x000000222317723e */ /* 0x002fe200000010ff */
[----:B------:R-:W-:Y:S02]  /*7d50*/  FADD.FTZ R173, R173, R172 ;  /* 0x000000acadad7221 */ /* 0x000fe40000010000 */
[----:B------:R-:W-:Y:S02]  /*7d60*/  FADD.FTZ R32, R32, R171 ;  /* 0x000000ab20207221 */ /* 0x000fe40000010000 */
[----:B------:R-:W-:Y:S02]  /*7d70*/  FADD.FTZ R34, R34, R173 ;  /* 0x000000ad22227221 */ /* 0x000fe40000010000 */
[C---:B------:R-:W-:Y:S01]  /*7d80*/  HMMA.16816.F32.BF16 R96, R20.reuse, R92, R4 ;  /* 0x0000005c1460723c */ /* 0x040fe20000041804 */
[----:B------:R-:W1:Y:S02]  /*7d90*/  LDSM.16.MT88.4 R4, [R135+0x9800] ;  /* 0x009800008704783b */ /* 0x000e640000004200 */
[----:B------:R-:W-:Y:S01]  /*7da0*/  FADD.FTZ R167, R33, R32 ;  /* 0x0000002021a77221 */ /* 0x000fe20000010000 */
[----:B------:R-:W-:Y:S02]  /*7db0*/  FADD.FTZ R166, R35, R34 ;  /* 0x0000002223a67221 */ /* 0x000fe40000010000 */
[C---:B------:R-:W-:Y:S03]  /*7dc0*/  HMMA.16816.F32.BF16 R92, R20.reuse, R94, R8 ;  /* 0x0000005e145c723c */ /* 0x040fe60000041808 */
[----:B------:R-:W2:Y:S03]  /*7dd0*/  LDSM.16.MT88.4 R8, [R139+0xb800] ;  /* 0x00b800008b08783b */ /* 0x000ea60000004200 */
[C---:B----4-:R-:W-:Y:S06]  /*7de0*/  HMMA.16816.F32.BF16 R36, R20.reuse, R24, R36 ;  /* 0x000000181424723c */ /* 0x050fec0000041824 */
[C---:B------:R-:W-:Y:S01]  /*7df0*/  HMMA.16816.F32.BF16 R40, R20.reuse, R26, R40 ;  /* 0x0000001a1428723c */ /* 0x040fe20000041828 */
[----:B------:R-:W3:Y:S05]  /*7e00*/  LDSM.16.MT88.4 R24, [R136+0xb800] ;  /* 0x00b800008818783b */ /* 0x000eea0000004200 */
[C---:B------:R-:W-:Y:S06]  /*7e10*/  HMMA.16816.F32.BF16 R44, R20.reuse, R28, R44 ;  /* 0x0000001c142c723c */ /* 0x040fec000004182c */
[C---:B------:R-:W-:Y:S06]  /*7e20*/  HMMA.16816.F32.BF16 R48, R20.reuse, R30, R48 ;  /* 0x0000001e1430723c */ /* 0x040fec0000041830 */
[C---:B-1----:R-:W-:Y:S06]  /*7e30*/  HMMA.16816.F32.BF16 R52, R20.reuse, R4, R52 ;  /* 0x000000041434723c */ /* 0x042fec0000041834 */
[C---:B------:R-:W-:Y:S01]  /*7e40*/  HMMA.16816.F32.BF16 R56, R20.reuse, R6, R56 ;  /* 0x000000061438723c */ /* 0x040fe20000041838 */
[----:B------:R-:W1:Y:S05]  /*7e50*/  LDSM.16.MT88.4 R4, [R135+0xb800] ;  /* 0x00b800008704783b */ /* 0x000e6a0000004200 */
[C---:B--2---:R-:W-:Y:S06]  /*7e60*/  HMMA.16816.F32.BF16 R60, R20.reuse, R8, R60 ;  /* 0x00000008143c723c */ /* 0x044fec000004183c */
[C---:B------:R-:W-:Y:S06]  /*7e70*/  HMMA.16816.F32.BF16 R64, R20.reuse, R10, R64 ;  /* 0x0000000a1440723c */ /* 0x040fec0000041840 */
[C---:B------:R-:W-:Y:S06]  /*7e80*/  HMMA.16816.F32.BF16 R68, R20.reuse, R88, R68 ;  /* 0x000000581444723c */ /* 0x040fec0000041844 */
[C---:B------:R-:W-:Y:S06]  /*7e90*/  HMMA.16816.F32.BF16 R88, R20.reuse, R90, R12 ;  /* 0x0000005a1458723c */ /* 0x040fec000004180c */
[C---:B---3--:R-:W-:Y:S06]  /*7ea0*/  HMMA.16816.F32.BF16 R72, R20.reuse, R24, R72 ;  /* 0x000000181448723c */ /* 0x048fec0000041848 */
[C---:B------:R-:W-:Y:S06]  /*7eb0*/  HMMA.16816.F32.BF16 R76, R20.reuse, R26, R76 ;  /* 0x0000001a144c723c */ /* 0x040fec000004184c */
[C---:B-1----:R-:W-:Y:S06]  /*7ec0*/  HMMA.16816.F32.BF16 R84, R20.reuse, R4, R16 ;  /* 0x000000041454723c */ /* 0x042fec0000041810 */
[----:B------:R-:W-:Y:S01]  /*7ed0*/  HMMA.16816.F32.BF16 R80, R20, R6, R80 ;  /* 0x000000061450723c */ /* 0x000fe20000041850 */
[----:B------:R-:W-:Y:S11]  /*7ee0*/  @!UPT UIADD3 URZ, URZ, URZ, URZ ;  /* 0x0000003f3f3ff290 */ /* 0x000ff6000fffe03f */
[----:B------:R-:W-:Y:S01]  /*7ef0*/  @!UPT UIADD3 URZ, URZ, URZ, URZ ;  /* 0x0000003f3f3ff290 */ /* 0x000fe2000fffe03f */
[----:B------:R-:W-:Y:S11]  /*7f00*/  @P0 BRA `(.L_x_622) ;  /* 0xffffffe000bc0947 */ /* 0x000ff6000383ffff */
.L_x_621:
[----:B------:R-:W1:Y:S01]  /*7f10*/  SHFL.BFLY PT, R8, R167, 0x2, 0x1f ;  /* 0x0c401f00a7087f89 */ /* 0x000e6200000e0000 */
[----:B------:R-:W-:Y:S01]  /*7f20*/  MOV R6, 0x3f800000 ;  /* 0x3f80000000067802 */ /* 0x000fe20000000f00 */
[----:B------:R-:W2:Y:S01]  /*7f30*/  S2UR UR4, SR_CgaCtaId ;  /* 0x00000000000479c3 */ /* 0x000ea20000008800 */
[----:B------:R-:W-:Y:S01]  /*7f40*/  MOV R7, 0x3f800000 ;  /* 0x3f80000000077802 */ /* 0x000fe20000000f00 */
[----:B------:R-:W3:Y:S01]  /*7f50*/  SHFL.BFLY PT, R9, R166, 0x2, 0x1f ;  /* 0x0c401f00a6097f89 */ /* 0x000ee200000e0000 */
[----:B------:R-:W-:Y:S01]  /*7f60*/  ISETP.NE.AND P0, PT, R149, -0x1, PT ;  /* 0xffffffff9500780c */ /* 0x000fe20003f05270 */
[----:B------:R-:W-:Y:S01]  /*7f70*/  UMOV UR5, 0x400 ;  /* 0x0000040000057882 */ /* 0x000fe20000000000 */
[----:B------:R-:W-:Y:S01]  /*7f80*/  MOV R14, 0x20 ;  /* 0x00000020000e7802 */ /* 0x000fe20000000f00 */
[----:B------:R-:W4:Y:S01]  /*7f90*/  S2R R0, SR_TID.X ;  /* 0x0000000000007919 */ /* 0x000f220000002100 */
[----:B------:R-:W-:Y:S01]  /*7fa0*/  MOV R13, 0x40 ;  /* 0x00000040000d7802 */ /* 0x000fe20000000f00 */
[----:B-1----:R-:W-:Y:S01]  /*7fb0*/  FADD.FTZ R8, R8, R167 ;  /* 0x000000a708087221 */ /* 0x002fe20000010000 */
[----:B--2---:R-:W-:Y:S01]  /*7fc0*/  ULEA UR4, UR4, UR5, 0x18 ;  /* 0x0000000504047291 */ /* 0x004fe2000f8ec03f */
[----:B---3--:R-:W-:-:S03]  /*7fd0*/  FADD.FTZ R9, R9, R166 ;  /* 0x000000a609097221 */ /* 0x008fc60000010000 */
[----:B------:R-:W1:Y:S04]  /*7fe0*/  SHFL.BFLY PT, R5, R8, 0x1, 0x1f ;  /* 0x0c201f0008057f89 */ /* 0x000e6800000e0000 */
[----:B------:R-:W2:Y:S01]  /*7ff0*/  SHFL.BFLY PT, R4, R9, 0x1, 0x1f ;  /* 0x0c201f0009047f89 */ /* 0x000ea200000e0000 */
[----:B-1----:R-:W-:Y:S01]  /*8000*/  FADD.FTZ R5, R8, R5 ;  /* 0x0000000508057221 */ /* 0x002fe20000010000 */
[----:B--2---:R-:W-:-:S04]  /*8010*/  FADD.FTZ R4, R9, R4 ;  /* 0x0000000409047221 */ /* 0x004fc80000010000 */
[----:B------:R-:W-:Y:S02]  /*8020*/  FSETP.NE.FTZ.AND P4, PT, R5, RZ, PT ;  /* 0x000000ff0500720b */ /* 0x000fe40003f95000 */
[----:B----4-:R-:W-:Y:S02]  /*8030*/  SHF.R.S32.HI R9, RZ, 0x1f, R0 ;  /* 0x0000001fff097819 */ /* 0x010fe40000011400 */
[----:B------:R-:W-:-:S09]  /*8040*/  FSETP.NE.FTZ.AND P3, PT, R4, RZ, PT ;  /* 0x000000ff0400720b */ /* 0x000fd20003f75000 */
[----:B------:R-:W1:Y:S08]  /*8050*/  @P4 MUFU.RCP R6, R5 ;  /* 0x0000000500064308 */ /* 0x000e700000001000 */
[----:B------:R-:W2:Y:S01]  /*8060*/  @P3 MUFU.RCP R7, R4 ;  /* 0x0000000400073308 */ /* 0x000ea20000001000 */
        /* <DEDUP_REMOVED lines=32> */
[----:B------:R-:W-:Y:S01]  /*8270*/  LEA.HI R6, R9, R0, RZ, 0x2 ;  /* 0x0000000009067211 */ /* 0x000fe200078f10ff */
[C---:B--2---:R-:W-:Y:S01]  /*8280*/  FMUL.FTZ R99, R7.reuse, R99 ;  /* 0x0000006307637220 */ /* 0x044fe20000410000 */
[C---:B------:R-:W-:Y:S01]  /*8290*/  FMUL.FTZ R98, R7.reuse, R98 ;  /* 0x0000006207627220 */ /* 0x040fe20000410000 */
[C---:B------:R-:W-:Y:S01]  /*82a0*/  FMUL.FTZ R95, R7.reuse, R95 ;  /* 0x0000005f075f7220 */ /* 0x040fe20000410000 */
[--C-:B------:R-:W-:Y:S01]  /*82b0*/  SHF.R.S32.HI R11, RZ, 0x2, R6.reuse ;  /* 0x00000002ff0b7819 */ /* 0x100fe20000011406 */
[C---:B------:R-:W-:Y:S01]  /*82c0*/  FMUL.FTZ R94, R7.reuse, R94 ;  /* 0x0000005e075e7220 */ /* 0x040fe20000410000 */
        /* <DEDUP_REMOVED lines=14> */
[----:B------:R-:W1:Y:S01]  /*83b0*/  @P0 LDC.64 R10, c[0x0][0x298] ;  /* 0x0000a600ff0a0b82 */ /* 0x000e620000000a00 */
        /* <DEDUP_REMOVED lines=18> */
[----:B------:R-:W-:-:S02]  /*84e0*/  LOP3.LUT R7, R6, 0x3ffffffc, RZ, 0xc0, !PT ;  /* 0x3ffffffc06077812 */ /* 0x000fc400078ec0ff */
[----:B------:R-:W-:Y:S02]  /*84f0*/  LEA.HI R9, R9, R0, RZ, 0x5 ;  /* 0x0000000009097211 */ /* 0x000fe400078f28ff */
[----:B------:R-:W-:Y:S01]  /*8500*/  SHF.L.U32 R6, R8, 0x6, RZ ;  /* 0x0000000608067819 */ /* 0x000fe200000006ff */
[----:B-1----:R-:W-:Y:S01]  /*8510*/  @P0 IMAD.WIDE.U32 R16, R149, R10, RZ ;  /* 0x0000000a95100225 */ /* 0x002fe200078e00ff */
[----:B------:R-:W-:Y:S02]  /*8520*/  SHF.R.S32.HI R12, RZ, 0x5, R9 ;  /* 0x00000005ff0c7819 */ /* 0x000fe40000011409 */
[----:B------:R-:W-:Y:S02]  /*8530*/  IADD3 R7, -R7, R0, RZ ;  /* 0x0000000007077210 */ /* 0x000fe40007ffe1ff */
[----:B------:R-:W-:Y:S02]  /*8540*/  LOP3.LUT R6, R6, 0x1c0, RZ, 0xc0, !PT ;  /* 0x000001c006067812 */ /* 0x000fe400078ec0ff */
[----:B------:R-:W-:-:S02]  /*8550*/  LEA R7, R12, R7, 0x9 ;  /* 0x000000070c077211 */ /* 0x000fc400078e48ff */
[----:B------:R-:W-:Y:S02]  /*8560*/  LEA.HI R6, R6, R6, RZ, 0x1d ;  /* 0x0000000606067211 */ /* 0x000fe400078fe8ff */
[----:B------:R-:W-:Y:S02]  /*8570*/  R2P PR, R8, 0x6 ;  /* 0x0000000608007804 */ /* 0x000fe40000000000 */
[----:B------:R-:W-:Y:S01]  /*8580*/  LEA R6, R7, R6, 0x1 ;  /* 0x0000000607067211 */ /* 0x000fe200078e08ff */
[----:B------:R-:W-:Y:S01]  /*8590*/  @P0 IMAD R7, R149, R11, R17 ;  /* 0x0000000b95070224 */ /* 0x000fe200078e0211 */
[----:B------:R-:W-:Y:S02]  /*85a0*/  F2FP.BF16.F32.PACK_AB R96, R97, R96 ;  /* 0x000000606160723e */ /* 0x000fe400000010ff */
[----:B------:R-:W-:Y:S02]  /*85b0*/  LEA R15, R6, UR4, 0x1 ;  /* 0x00000004060f7c11 */ /* 0x000fe4000f8e08ff */
[----:B------:R-:W-:-:S02]  /*85c0*/  F2FP.BF16.F32.PACK_AB R98, R99, R98 ;  /* 0x000000626362723e */ /* 0x000fc400000010ff */
[----:B------:R-:W-:Y:S02]  /*85d0*/  F2FP.BF16.F32.PACK_AB R92, R93, R92 ;  /* 0x0000005c5d5c723e */ /* 0x000fe400000010ff */
[----:B------:R-:W-:Y:S02]  /*85e0*/  F2FP.BF16.F32.PACK_AB R94, R95, R94 ;  /* 0x0000005e5f5e723e */ /* 0x000fe400000010ff */
[----:B------:R-:W-:Y:S02]  /*85f0*/  F2FP.BF16.F32.PACK_AB R36, R37, R36 ;  /* 0x000000242524723e */ /* 0x000fe400000010ff */
[----:B------:R-:W-:Y:S02]  /*8600*/  F2FP.BF16.F32.PACK_AB R38, R39, R38 ;  /* 0x000000262726723e */ /* 0x000fe400000010ff */
[----:B------:R-:W-:Y:S02]  /*8610*/  F2FP.BF16.F32.PACK_AB R40, R41, R40 ;  /* 0x000000282928723e */ /* 0x000fe400000010ff */
        /* <DEDUP_REMOVED lines=18> */
[----:B------:R-:W-:-:S02]  /*8740*/  @P0 MOV R10, R16 ;  /* 0x00000010000a0202 */ /* 0x000fc40000000f00 */
[----:B------:R-:W-:Y:S02]  /*8750*/  SEL R14, R14, 0xffffffe0, !P1 ;  /* 0xffffffe00e0e7807 */ /* 0x000fe40004800000 */
[----:B------:R-:W-:Y:S01]  /*8760*/  SEL R13, R13, 0xffffffc0, !P2 ;  /* 0xffffffc00d0d7807 */ /* 0x000fe20005000000 */
[----:B------:R-:W-:Y:S06]  /*8770*/  @P0 BRA `(.L_x_625) ;  /* 0x0000000000200947 */ /* 0x000fec0003800000 */
[----:B------:R-:W1:Y:S01]  /*8780*/  S2R R10, SR_CTAID.Y ;  /* 0x00000000000a7919 */ /* 0x000e620000002600 */
[----:B------:R-:W2:Y:S01]  /*8790*/  LDC.64 R6, c[0x0][0x290] ;  /* 0x0000a400ff067b82 */ /* 0x000ea20000000a00 */
[----:B-1----:R-:W-:Y:S01]  /*87a0*/  SHF.R.S32.HI R11, RZ, 0x1f, R10 ;  /* 0x0000001fff0b7819 */ /* 0x002fe2000001140a */
[----:B--2---:R-:W-:-:S04]  /*87b0*/  IMAD.WIDE.U32 R16, R10, R6, RZ ;  /* 0x000000060a107225 */ /* 0x004fc800078e00ff */
[----:B------:R-:W-:-:S04]  /*87c0*/  IMAD R11, R11, R6, RZ ;  /* 0x000000060b0b7224 */ /* 0x000fc800078e02ff */
[----:B------:R-:W-:Y:S01]  /*87d0*/  IMAD R7, R10, R7, R11 ;  /* 0x000000070a077224 */ /* 0x000fe200078e020b */
[----:B------:R-:W-:-:S04]  /*87e0*/  MOV R10, R16 ;  /* 0x00000010000a7202 */ /* 0x000fc80000000f00 */
[----:B------:R-:W-:-:S07]  /*87f0*/  IADD3 R7, R17, R7, RZ ;  /* 0x0000000711077210 */ /* 0x000fce0007ffe0ff */
.L_x_625:
[----:B------:R-:W-:Y:S01]  /*8800*/  ULDC.U8 UR4, c[0x0][0x3d8] ;  /* 0x0000f60000047ab9 */ /* 0x000fe20000000000 */
[----:B------:R-:W-:Y:S01]  /*8810*/  LOP3.LUT R8, R8, 0x1, RZ, 0xc0, !PT ;  /* 0x0000000108087812 */ /* 0x000fe200078ec0ff */
[----:B------:R-:W-:Y:S01]  /*8820*/  VIADD R17, R15, 0xfffffff0 ;  /* 0xfffffff00f117836 */ /* 0x000fe20000000000 */
[----:B------:R-:W-:Y:S01]  /*8830*/  ISETP.NE.AND P1, PT, RZ, UR4, PT ;  /* 0x00000004ff007c0c */ /* 0x000fe2000bf25270 */
[----:B------:R-:W-:Y:S01]  /*8840*/  ULDC.U8 UR4, c[0x0][0x3d9] ;  /* 0x0000f64000047ab9 */ /* 0x000fe20000000000 */
[----:B------:R-:W-:Y:S02]  /*8850*/  F2FP.BF16.F32.PACK_AB R74, R75, R74 ;  /* 0x0000004a4b4a723e */ /* 0x000fe400000010ff */
[----:B------:R-:W-:Y:S02]  /*8860*/  CS2R R20, SRZ ;  /* 0x0000000000147805 */ /* 0x000fe4000001ff00 */
[----:B------:R-:W-:Y:S02]  /*8870*/  ISETP.NE.OR P6, PT, RZ, UR4, !P1 ;  /* 0x00000004ff007c0c */ /* 0x000fe4000cfc5670 */
[----:B------:R-:W-:-:S02]  /*8880*/  F2FP.BF16.F32.PACK_AB R76, R77, R76 ;  /* 0x0000004c4d4c723e */ /* 0x000fc400000010ff */
[----:B------:R-:W-:Y:S02]  /*8890*/  ISETP.NE.U32.AND P2, PT, R8, 0x1, PT ;  /* 0x000000010800780c */ /* 0x000fe40003f45070 */
[----:B------:R-:W-:Y:S02]  /*88a0*/  F2FP.BF16.F32.PACK_AB R78, R79, R78 ;  /* 0x0000004e4f4e723e */ /* 0x000fe400000010ff */
[----:B------:R-:W-:Y:S02]  /*88b0*/  F2FP.BF16.F32.PACK_AB R84, R85, R84 ;  /* 0x000000545554723e */ /* 0x000fe400000010ff */
[----:B------:R-:W-:Y:S02]  /*88c0*/  F2FP.BF16.F32.PACK_AB R86, R87, R86 ;  /* 0x000000565756723e */ /* 0x000fe400000010ff */
[----:B------:R-:W-:Y:S02]  /*88d0*/  F2FP.BF16.F32.PACK_AB R80, R81, R80 ;  /* 0x000000505150723e */ /* 0x000fe400000010ff */
[----:B------:R-:W-:Y:S01]  /*88e0*/  PLOP3.LUT P5, PT, PT, PT, PT, 0x8, 0x0 ;  /* 0x000000000000781c */ /* 0x000fe20003fae170 */
[----:B------:R-:W-:-:S12]  /*88f0*/  @P6 BRA `(.L_x_626) ;  /* 0x00000000001c6947 */ /* 0x000fd80003800000 */
[----:B------:R-:W1:Y:S01]  /*8900*/  S2R R6, SR_CTAID.Y ;  /* 0x0000000000067919 */ /* 0x000e620000002600 */
[----:B------:R-:W1:Y:S01]  /*8910*/  LDC R11, c[0x0][0x2c4] ;  /* 0x0000b100ff0b7b82 */ /* 0x000e620000000800 */
[----:B------:R-:W-:Y:S01]  /*8920*/  PLOP3.LUT P5, PT, PT, PT, PT, 0x80, 0x0 ;  /* 0x000000000000781c */ /* 0x000fe20003faf070 */
[----:B-1----:R-:W-:-:S05]  /*8930*/  IMAD R6, R6, R11, RZ ;  /* 0x0000000b06067224 */ /* 0x002fca00078e02ff */
[----:B------:R-:W-:-:S04]  /*8940*/  SEL R6, R6, R149, !P0 ;  /* 0x0000009506067207 */ /* 0x000fc80004000000 */
[--C-:B------:R-:W-:Y:S01]  /*8950*/  SHF.R.S32.HI R21, RZ, 0x1f, R6.reuse ;  /* 0x0000001fff157819 */ /* 0x100fe20000011406 */
[----:B------:R-:W-:-:S07]  /*8960*/  IMAD.MOV.U32 R20, RZ, RZ, R6 ;  /* 0x000000ffff147224 */ /* 0x000fce00078e0006 */
.L_x_626:
[----:B------:R-:W-:Y:S01]  /*8970*/  ISETP.NE.AND P0, PT, RZ, UR4, PT ;  /* 0x00000004ff007c0c */ /* 0x000fe2000bf05270 */
[C---:B------:R-:W-:Y:S01]  /*8980*/  @P2 VIADD R17, R15.reuse, 0x10 ;  /* 0x000000100f112836 */ /* 0x040fe20000000000 */
[----:B------:R-:W-:Y:S01]  /*8990*/  STS [R15], R96 ;  /* 0x000000600f007388 */ /* 0x000fe20000000800 */
[----:B------:R-:W-:Y:S01]  /*89a0*/  IMAD.IADD R11, R15, 0x1, R14 ;  /* 0x000000010f0b7824 */ /* 0x000fe200078e020e */
[----:B------:R-:W-:Y:S01]  /*89b0*/  F2FP.BF16.F32.PACK_AB R82, R83, R82 ;  /* 0x000000525352723e */ /* 0x000fe200000010ff */
[----:B------:R-:W-:Y:S01]  /*89c0*/  IMAD.IADD R25, R15, 0x1, R13 ;  /* 0x000000010f197824 */ /* 0x000fe200078e020d */
[----:B------:R-:W-:Y:S01]  /*89d0*/  IADD3 R23, R14, R17, RZ ;  /* 0x000000110e177210 */ /* 0x000fe20007ffe0ff */
[----:B------:R-:W-:Y:S01]  /*89e0*/  STS [R15+0x400], R98 ;  /* 0x000400620f007388 */ /* 0x000fe20000000800 */
[----:B------:R-:W-:Y:S01]  /*89f0*/  IMAD.IADD R27, R13, 0x1, R17 ;  /* 0x000000010d1b7824 */ /* 0x000fe200078e0211 */
[----:B------:R-:W-:Y:S01]  /*8a00*/  IADD3 R29, R11, R13, RZ ;  /* 0x0000000d0b1d7210 */ /* 0x000fe20007ffe0ff */
[----:B------:R-:W-:Y:S01]  /*8a10*/  @P4 MUFU.LG2 R5, R5 ;  /* 0x0000000500054308 */ /* 0x000fe20000000c00 */
[----:B------:R-:W-:Y:S01]  /*8a20*/  STS [R17], R92 ;  /* 0x0000005c11007388 */ /* 0x000fe20000000800 */
[----:B------:R-:W-:Y:S01]  /*8a30*/  IMAD.IADD R13, R23, 0x1, R13 ;  /* 0x00000001170d7824 */ /* 0x000fe200078e020d */
[----:B------:R-:W1:Y:S01]  /*8a40*/  @!P0 LDC R6, c[0x0][0x2c4] ;  /* 0x0000b100ff068b82 */ /* 0x000e620000000800 */
[----:B------:R-:W-:Y:S01]  /*8a50*/  PLOP3.LUT P2, PT, PT, PT, PT, 0x8, 0x0 ;  /* 0x000000000000781c */ /* 0x000fe20003f4e170 */
[----:B------:R-:W-:Y:S01]  /*8a60*/  STS [R17+0x400], R94 ;  /* 0x0004005e11007388 */ /* 0x000fe20000000800 */
[----:B------:R-:W-:Y:S01]  /*8a70*/  @!P0 PLOP3.LUT P2, PT, P1, PT, PT, 0x80, 0x0 ;  /* 0x000000000000881c */ /* 0x000fe20000f4f070 */
[----:B------:R-:W-:Y:S01]  /*8a80*/  BSSY B0, `(.L_x_627) ;  /* 0x000005c000007945 */ /* 0x000fe20003800000 */
[----:B------:R-:W-:Y:S01]  /*8a90*/  LOP3.LUT R9, R9, 0xffffffe0, RZ, 0xc0, !PT ;  /* 0xffffffe009097812 */ /* 0x000fe200078ec0ff */
[----:B------:R-:W-:Y:S01]  /*8aa0*/  STS [R11], R36 ;  /* 0x000000240b007388 */ /* 0x000fe20000000800 */
[----:B------:R-:W2:Y:S01]  /*8ab0*/  @P3 MUFU.LG2 R4, R4 ;  /* 0x0000000400043308 */ /* 0x000ea20000000c00 */
[----:B------:R-:W3:Y:S01]  /*8ac0*/  @!P0 LDC R31, c[0x0][0x270] ;  /* 0x00009c00ff1f8b82 */ /* 0x000ee20000000800 */
[----:B------:R-:W-:Y:S01]  /*8ad0*/  IADD3 R9, -R9, R0, RZ ;  /* 0x0000000009097210 */ /* 0x000fe20007ffe1ff */
[----:B------:R-:W-:Y:S04]  /*8ae0*/  STS [R11+0x400], R38 ;  /* 0x000400260b007388 */ /* 0x000fe80000000800 */
[----:B------:R-:W-:Y:S02]  /*8af0*/  STS [R23], R40 ;  /* 0x0000002817007388 */ /* 0x000fe40000000800 */
[----:B------:R-:W4:Y:S02]  /*8b00*/  @P0 LDC.64 R18, c[0x0][0x2c0] ;  /* 0x0000b000ff120b82 */ /* 0x000f240000000a00 */
[----:B------:R-:W-:Y:S04]  /*8b10*/  STS [R23+0x400], R42 ;  /* 0x0004002a17007388 */ /* 0x000fe80000000800 */
[----:B------:R-:W-:Y:S02]  /*8b20*/  STS [R25], R44 ;  /* 0x0000002c19007388 */ /* 0x000fe40000000800 */
[----:B-1----:R-:W1:Y:S01]  /*8b30*/  @P2 LDC R6, c[0x0][0x2e4] ;  /* 0x0000b900ff062b82 */ /* 0x002e620000000800 */
[----:B------:R-:W-:Y:S01]  /*8b40*/  LOP3.LUT P2, RZ, R9, 0x3, RZ, 0xc0, !PT ;  /* 0x0000000309ff7812 */ /* 0x000fe2000784c0ff */
[----:B------:R-:W-:Y:S01]  /*8b50*/  STS [R25+0x400], R46 ;  /* 0x0004002e19007388 */ /* 0x000fe20000000800 */
[----:B------:R-:W-:-:S03]  /*8b60*/  IMAD.MOV.U32 R9, RZ, RZ, 0x7f800000 ;  /* 0x7f800000ff097424 */ /* 0x000fc600078e00ff */
[----:B------:R-:W-:Y:S02]  /*8b70*/  STS [R27], R48 ;  /* 0x000000301b007388 */ /* 0x000fe40000000800 */
[----:B------:R-:W5:Y:S02]  /*8b80*/  @P4 LDC R0, c[0x0][0x2e8] ;  /* 0x0000ba00ff004b82 */ /* 0x000f640000000800 */
[----:B------:R-:W-:Y:S04]  /*8b90*/  STS [R27+0x400], R50 ;  /* 0x000400321b007388 */ /* 0x000fe80000000800 */
[----:B------:R-:W-:Y:S01]  /*8ba0*/  STS [R29], R52 ;  /* 0x000000341d007388 */ /* 0x000fe20000000800 */
[----:B----4-:R-:W-:Y:S01]  /*8bb0*/  @P0 IMAD R18, R19, R18, RZ ;  /* 0x0000001213120224 */ /* 0x010fe200078e02ff */
[----:B------:R-:W-:-:S02]  /*8bc0*/  SHF.R.S32.HI R19, RZ, 0x1f, R12 ;  /* 0x0000001fff137819 */ /* 0x000fc4000001140c */
[----:B------:R-:W-:Y:S02]  /*8bd0*/  STS [R29+0x400], R54 ;  /* 0x000400361d007388 */ /* 0x000fe40000000800 */
[----:B------:R-:W-:Y:S02]  /*8be0*/  LEA.HI R19, R19, R12, RZ, 0x2 ;  /* 0x0000000c13137211 */ /* 0x000fe400078f10ff */
[----:B------:R-:W-:Y:S01]  /*8bf0*/  STS [R13], R56 ;  /* 0x000000380d007388 */ /* 0x000fe20000000800 */
[----:B-1----:R-:W-:Y:S01]  /*8c00*/  @!P0 IMAD.MOV.U32 R18, RZ, RZ, R6 ;  /* 0x000000ffff128224 */ /* 0x002fe200078e0006 */
[----:B------:R-:W-:Y:S02]  /*8c10*/  LOP3.LUT R19, R19, 0xffffffc, RZ, 0xc0, !PT ;  /* 0x0ffffffc13137812 */ /* 0x000fe400078ec0ff */
[----:B------:R-:W-:Y:S02]  /*8c20*/  STS [R13+0x400], R58 ;  /* 0x0004003a0d007388 */ /* 0x000fe40000000800 */
[----:B------:R-:W-:-:S02]  /*8c30*/  IADD3 R19, R12, -R19, RZ ;  /* 0x800000130c137210 */ /* 0x000fc40007ffe0ff */
[----:B------:R-:W-:Y:S02]  /*8c40*/  STS [R15+0x2000], R60 ;  /* 0x0020003c0f007388 */ /* 0x000fe40000000800 */
[----:B------:R-:W-:Y:S02]  /*8c50*/  LEA R158, R19, R158, 0x4 ;  /* 0x0000009e139e7211 */ /* 0x000fe400078e20ff */
[----:B------:R1:W-:Y:S04]  /*8c60*/  STS [R15+0x2400], R62 ;  /* 0x0024003e0f007388 */ /* 0x0003e80000000800 */
[----:B------:R-:W-:Y:S04]  /*8c70*/  STS [R17+0x2000], R64 ;  /* 0x0020004011007388 */ /* 0x000fe80000000800 */
[----:B------:R4:W-:Y:S04]  /*8c80*/  STS [R17+0x2400], R66 ;  /* 0x0024004211007388 */ /* 0x0009e80000000800 */
[----:B------:R-:W-:Y:S04]  /*8c90*/  STS [R11+0x2000], R68 ;  /* 0x002000440b007388 */ /* 0x000fe80000000800 */
[----:B------:R-:W-:Y:S04]  /*8ca0*/  STS [R11+0x2400], R70 ;  /* 0x002400460b007388 */ /* 0x000fe80000000800 */
[----:B------:R-:W-:Y:S04]  /*8cb0*/  STS [R23+0x2000], R88 ;  /* 0x0020005817007388 */ /* 0x000fe80000000800 */
[----:B------:R2:W-:Y:S01]  /*8cc0*/  STS [R23+0x2400], R90 ;  /* 0x0024005a17007388 */ /* 0x0005e20000000800 */
[----:B-1----:R-:W1:Y:S03]  /*8cd0*/  @P0 LDC R15, c[0x0][0x2c0] ;  /* 0x0000b000ff0f0b82 */ /* 0x002e660000000800 */
[----:B------:R-:W-:Y:S04]  /*8ce0*/  STS [R25+0x2000], R72 ;  /* 0x0020004819007388 */ /* 0x000fe80000000800 */
[----:B------:R-:W-:Y:S01]  /*8cf0*/  STS [R25+0x2400], R74 ;  /* 0x0024004a19007388 */ /* 0x000fe20000000800 */
[----:B----4-:R-:W-:-:S02]  /*8d00*/  @P0 IMAD.MOV.U32 R17, RZ, RZ, 0x1 ;  /* 0x00000001ff110424 */ /* 0x010fc400078e00ff */
[----:B---3--:R-:W-:Y:S01]  /*8d10*/  @!P0 IMAD R17, R6, R31, RZ ;  /* 0x0000001f06118224 */ /* 0x008fe200078e02ff */
[----:B------:R-:W-:Y:S04]  /*8d20*/  STS [R27+0x2000], R76 ;  /* 0x0020004c1b007388 */ /* 0x000fe80000000800 */
[----:B------:R-:W-:Y:S04]  /*8d30*/  STS [R27+0x2400], R78 ;  /* 0x0024004e1b007388 */ /* 0x000fe80000000800 */
[----:B------:R-:W-:Y:S04]  /*8d40*/  STS [R29+0x2000], R84 ;  /* 0x002000541d007388 */ /* 0x000fe80000000800 */
[----:B------:R-:W-:Y:S01]  /*8d50*/  STS [R29+0x2400], R86 ;  /* 0x002400561d007388 */ /* 0x000fe20000000800 */
[----:B------:R-:W-:-:S02]  /*8d60*/  @!P0 IMAD.MOV.U32 R15, RZ, RZ, 0x1 ;  /* 0x00000001ff0f8424 */ /* 0x000fc400078e00ff */
[----:B--2---:R-:W-:Y:S01]  /*8d70*/  @P3 FMUL.FTZ R23, R4, 0.69314718246459960938 ;  /* 0x3f31721804173820 */ /* 0x004fe20000410000 */
[----:B------:R-:W-:Y:S04]  /*8d80*/  STS [R13+0x2000], R80 ;  /* 0x002000500d007388 */ /* 0x000fe80000000800 */
[----:B------:R2:W-:Y:S01]  /*8d90*/  STS [R13+0x2400], R82 ;  /* 0x002400520d007388 */ /* 0x0005e20000000800 */
[----:B------:R-:W-:Y:S06]  /*8da0*/  BAR.SYNC.DEFER_BLOCKING 0x0 ;  /* 0x0000000000007b1d */ /* 0x000fec0000010000 */
[----:B------:R-:W3:Y:S01]  /*8db0*/  S2R R14, SR_CTAID.Y ;  /* 0x00000000000e7919 */ /* 0x000ee20000002600 */
[----:B------:R-:W4:Y:S01]  /*8dc0*/  S2R R8, SR_TID.X ;  /* 0x0000000000087919 */ /* 0x000f220000002100 */
[----:B------:R-:W1:Y:S01]  /*8dd0*/  S2R R16, SR_CTAID.X ;  /* 0x0000000000107919 */ /* 0x000e620000002500 */
[----:B------:R-:W5:Y:S01]  /*8de0*/  S2R R11, SR_CTAID.Z ;  /* 0x00000000000b7919 */ /* 0x000f620000002700 */
[----:B--2---:R-:W2:Y:S01]  /*8df0*/  @P3 LDC R13, c[0x0][0x2e8] ;  /* 0x0000ba00ff0d3b82 */ /* 0x004ea20000000800 */
[----:B------:R2:W2:Y:S04]  /*8e00*/  LDS.128 R36, [R150+0x1800] ;  /* 0x0018000096247984 */ /* 0x0004a80000000c00 */
[----:B------:R2:W2:Y:S01]  /*8e10*/  LDS.128 R32, [R150+0x3800] ;  /* 0x0038000096207984 */ /* 0x0004a20000000c00 */
[----:B---3--:R-:W-:Y:S01]  /*8e20*/  IMAD R14, R14, R17, RZ ;  /* 0x000000110e0e7224 */ /* 0x008fe200078e02ff */
[----:B----4-:R-:W-:-:S04]  /*8e30*/  SHF.R.S32.HI R17, RZ, 0x1f, R8 ;  /* 0x0000001fff117819 */ /* 0x010fc80000011408 */
[----:B------:R-:W-:Y:S01]  /*8e40*/  SEL R14, R14, RZ, !P5 ;  /* 0x000000ff0e0e7207 */ /* 0x000fe20006800000 */
[----:B-1----:R-:W-:Y:S01]  /*8e50*/  IMAD R6, R16, R15, RZ ;  /* 0x0000000f10067224 */ /* 0x002fe200078e02ff */
[----:B------:R-:W-:-:S03]  /*8e60*/  LEA.HI R8, R17, R8, RZ, 0x3 ;  /* 0x0000000811087211 */ /* 0x000fc600078f18ff */
[----:B-----5:R-:W-:Y:S01]  /*8e70*/  IMAD R17, R11, R18, R14 ;  /* 0x000000120b117224 */ /* 0x020fe200078e020e */
[----:B------:R-:W-:Y:S01]  /*8e80*/  SHF.L.U32 R12, R6, 0x6, RZ ;  /* 0x00000006060c7819 */ /* 0x000fe200000006ff */
[----:B------:R-:W-:Y:S01]  /*8e90*/  @P4 FMUL.FTZ R14, R5, 0.69314718246459960938 ;  /* 0x3f317218050e4820 */ /* 0x000fe20000410000 */
[----:B------:R-:W-:Y:S02]  /*8ea0*/  IMAD.MOV.U32 R6, RZ, RZ, 0x7f800000 ;  /* 0x7f800000ff067424 */ /* 0x000fe400078e00ff */
[----:B--2---:R-:W-:Y:S01]  /*8eb0*/  @P3 FFMA.FTZ R6, R2, R13, R23 ;  /* 0x0000000d02063223 */ /* 0x004fe20000010017 */
[----:B------:R-:W-:Y:S01]  /*8ec0*/  SHF.R.S32.HI R5, RZ, 0x1f, R12 ;  /* 0x0000001fff057819 */ /* 0x000fe2000001140c */
[----:B------:R-:W-:Y:S01]  /*8ed0*/  @P4 FFMA.FTZ R9, R3, R0, R14 ;  /* 0x0000000003094223 */ /* 0x000fe2000001000e */
[--C-:B------:R-:W-:Y:S02]  /*8ee0*/  IADD3 R12, P1, P0, R12, R20, R17.reuse ;  /* 0x000000140c0c7210 */ /* 0x100fe4000783e011 */
[----:B------:R-:W-:-:S04]  /*8ef0*/  SHF.R.S32.HI R20, RZ, 0x1f, R17 ;  /* 0x0000001fff147819 */ /* 0x000fc80000011411 */
[----:B------:R-:W-:Y:S01]  /*8f00*/  IADD3.X R20, R5, R21, R20, P1, P0 ;  /* 0x0000001505147210 */ /* 0x000fe20000fe0414 */
[----:B------:R-:W-:Y:S06]  /*8f10*/  @P2 BRA `(.L_x_628) ;  /* 0x0000000000482947 */ /* 0x000fec0003800000 */
[----:B------:R-:W-:Y:S02]  /*8f20*/  IMAD R151, R16, -0x40, R151 ;  /* 0xffffffc010977824 */ /* 0x000fe400078e0297 */
[----:B------:R-:W-:-:S03]  /*8f30*/  VIADD R0, R158, 0x8 ;  /* 0x000000089e007836 */ /* 0x000fc60000000000 */
[-C--:B------:R-:W-:Y:S02]  /*8f40*/  ISETP.GE.AND P3, PT, R158, R151.reuse, PT ;  /* 0x000000979e00720c */ /* 0x080fe40003f66270 */
[----:B------:R-:W-:-:S11]  /*8f50*/  ISETP.GE.AND P2, PT, R0, R151, PT ;  /* 0x000000970000720c */ /* 0x000fd60003f46270 */
[----:B------:R-:W1:Y:S01]  /*8f60*/  @!P3 LDC.64 R4, c[0x0][0x2b0] ;  /* 0x0000ac00ff04bb82 */ /* 0x000e620000000a00 */
[-C--:B------:R-:W-:Y:S02]  /*8f70*/  @!P3 IMAD R13, R158, R15.reuse, RZ ;  /* 0x0000000f9e0db224 */ /* 0x080fe400078e02ff */
[----:B------:R-:W-:-:S03]  /*8f80*/  @!P2 IMAD R15, R0, R15, RZ ;  /* 0x0000000f000fa224 */ /* 0x000fc600078e02ff */
[-C--:B------:R-:W-:Y:S02]  /*8f90*/  @!P3 IADD3 R0, P1, R13, R12.reuse, RZ ;  /* 0x0000000c0d00b210 */ /* 0x080fe40007f3e0ff */
[----:B------:R-:W2:Y:S01]  /*8fa0*/  @!P2 LDC.64 R2, c[0x0][0x2b0] ;  /* 0x0000ac00ff02ab82 */ /* 0x000ea20000000a00 */
[----:B------:R-:W-:Y:S02]  /*8fb0*/  @!P2 IADD3 R12, P0, R15, R12, RZ ;  /* 0x0000000c0f0ca210 */ /* 0x000fe40007f1e0ff */
[-C--:B------:R-:W-:Y:S02]  /*8fc0*/  @!P3 LEA.HI.X.SX32 R13, R13, R20.reuse, 0x1, P1 ;  /* 0x000000140d0db211 */ /* 0x080fe400008f0eff */
[----:B------:R-:W-:Y:S02]  /*8fd0*/  @!P2 LEA.HI.X.SX32 R15, R15, R20, 0x1, P0 ;  /* 0x000000140f0fa211 */ /* 0x000fe400000f0eff */
[----:B-1----:R-:W-:-:S04]  /*8fe0*/  @!P3 LEA R4, P1, R0, R4, 0x2 ;  /* 0x000000040004b211 */ /* 0x002fc800078210ff */
[----:B------:R-:W-:Y:S02]  /*8ff0*/  @!P3 LEA.HI.X R5, R0, R5, R13, 0x2, P1 ;  /* 0x000000050005b211 */ /* 0x000fe400008f140d */
[----:B--2---:R-:W-:-:S03]  /*9000*/  @!P2 LEA R2, P0, R12, R2, 0x2 ;  /* 0x000000020c02a211 */ /* 0x004fc600078010ff */
[----:B------:R1:W-:Y:S01]  /*9010*/  @!P3 STG.E desc[UR12][R4.64], R9 ;  /* 0x000000090400b986 */ /* 0x0003e2000c10190c */
[----:B------:R-:W-:-:S05]  /*9020*/  @!P2 LEA.HI.X R3, R12, R3, R15, 0x2, P0 ;  /* 0x000000030c03a211 */ /* 0x000fca00000f140f */
[----:B------:R1:W-:Y:S04]  /*9030*/  @!P2 STG.E desc[UR12][R2.64], R6 ;  /* 0x000000060200a986 */ /* 0x0003e8000c10190c */
.L_x_628:
[----:B------:R-:W-:Y:S05]  /*9040*/  BSYNC B0 ;  /* 0x0000000000007941 */ /* 0x000fea0003800000 */
.L_x_627:
[----:B------:R-:W-:Y:S01]  /*9050*/  IADD3 R12, P0, R156, R10, RZ ;  /* 0x0000000a9c0c7210 */ /* 0x000fe20007f1e0ff */
[----:B------:R-:W-:Y:S01]  /*9060*/  ULDC.64 UR4, c[0x0][0x2a0] ;  /* 0x0000a80000047ab9 */ /* 0x000fe20000000a00 */
[----:B-1----:R-:W-:Y:S01]  /*9070*/  SHF.R.S32.HI R3, RZ, 0x3, R8 ;  /* 0x00000003ff037819 */ /* 0x002fe20000011408 */
[----:B------:R-:W-:Y:S01]  /*9080*/  BSSY B0, `(.L_x_629) ;  /* 0x000001c000007945 */ /* 0x000fe20003800000 */
[----:B------:R-:W-:Y:S01]  /*9090*/  SHF.R.S32.HI R0, RZ, 0x1f, R11 ;  /* 0x0000001fff007819 */ /* 0x000fe2000001140b */
[----:B------:R-:W-:Y:S01]  /*90a0*/  IMAD.X R13, R157, 0x1, R7, P0 ;  /* 0x000000019d0d7824 */ /* 0x000fe200000e0607 */
[C---:B------:R-:W-:Y:S01]  /*90b0*/  IADD3 R5, R3.reuse, 0x20, RZ ;  /* 0x0000002003057810 */ /* 0x040fe20007ffe0ff */
[C---:B------:R-:W-:Y:S01]  /*90c0*/  VIADD R7, R3.reuse, 0x10 ;  /* 0x0000001003077836 */ /* 0x040fe20000000000 */
[-C--:B------:R-:W-:Y:S01]  /*90d0*/  ISETP.GE.AND P3, PT, R3, R146.reuse, PT ;  /* 0x000000920300720c */ /* 0x080fe20003f66270 */
[----:B------:R-:W-:Y:S01]  /*90e0*/  IMAD R0, R0, UR4, RZ ;  /* 0x0000000400007c24 */ /* 0x000fe2000f8e02ff */
[-C--:B------:R-:W-:Y:S01]  /*90f0*/  ISETP.GE.AND P1, PT, R5, R146.reuse, PT ;  /* 0x000000920500720c */ /* 0x080fe20003f26270 */
[----:B------:R-:W-:Y:S01]  /*9100*/  IMAD.WIDE.U32 R12, R11, UR4, R12 ;  /* 0x000000040b0c7c25 */ /* 0x000fe2000f8e000c */
[----:B------:R-:W-:-:S02]  /*9110*/  ISETP.GE.AND P2, PT, R7, R146, PT ;  /* 0x000000920700720c */ /* 0x000fc40003f46270 */
[----:B------:R1:W2:Y:S01]  /*9120*/  LDS.128 R4, [R150+0x2000] ;  /* 0x0020000096047984 */ /* 0x0002a20000000c00 */
[----:B------:R-:W-:Y:S02]  /*9130*/  IMAD R15, R11, UR5, R0 ;  /* 0x000000050b0f7c24 */ /* 0x000fe4000f8e0200 */
[----:B------:R-:W-:Y:S01]  /*9140*/  VIADD R3, R3, 0x30 ;  /* 0x0000003003037836 */ /* 0x000fe20000000000 */
[----:B------:R1:W3:Y:S02]  /*9150*/  LDS.128 R8, [R150] ;  /* 0x0000000096087984 */ /* 0x0002e40000000c00 */
[----:B------:R-:W-:Y:S02]  /*9160*/  IADD3 R15, R13, R15, RZ ;  /* 0x0000000f0d0f7210 */ /* 0x000fe40007ffe0ff */
[----:B------:R-:W-:Y:S01]  /*9170*/  ISETP.GE.AND P0, PT, R3, R146, PT ;  /* 0x000000920300720c */ /* 0x000fe20003f06270 */
[----:B------:R-:W-:-:S12]  /*9180*/  @P3 BRA `(.L_x_630) ;  /* 0x00000000002c3947 */ /* 0x000fd80003800000 */
        /* <DEDUP_REMOVED lines=10> */
[----:B--2---:R4:W-:Y:S02]  /*9230*/  STG.E.128 desc[UR12][R2.64+0x80], R4 ;  /* 0x0000800402007986 */ /* 0x0049e4000c101d0c */
.L_x_630:
[----:B------:R-:W-:Y:S05]  /*9240*/  BSYNC B0 ;  /* 0x0000000000007941 */ /* 0x000fea0003800000 */
.L_x_629:
[----:B---34-:R3:W4:Y:S01]  /*9250*/  LDS.128 R8, [R150+0x800] ;  /* 0x0008000096087984 */ /* 0x0187220000000c00 */
[----:B------:R-:W-:Y:S03]  /*9260*/  BSSY B0, `(.L_x_631) ;  /* 0x0000011000007945 */ /* 0x000fe60003800000 */
[----:B--2---:R3:W2:Y:S01]  /*9270*/  LDS.128 R4, [R150+0x2800] ;  /* 0x0028000096047984 */ /* 0x0046a20000000c00 */
[----:B------:R-:W-:Y:S05]  /*9280*/  @P2 BRA `(.L_x_632) ;  /* 0x0000000000382947 */ /* 0x000fea0003800000 */
        /* <DEDUP_REMOVED lines=9> */
[----:B------:R-:W-:Y:S02]  /*9320*/  LEA R2, P2, R16, UR4, 0x1 ;  /* 0x0000000410027c11 */ /* 0x000fe4000f8408ff */
[----:B------:R-:W-:-:S04]  /*9330*/  IADD3 R3, R17, R3, RZ ;  /* 0x0000000311037210 */ /* 0x000fc80007ffe0ff */
[----:B------:R-:W-:-:S05]  /*9340*/  LEA.HI.X R3, R16, UR5, R3, 0x1, P2 ;  /* 0x0000000510037c11 */ /* 0x000fca00090f0c03 */
[----:B----4-:R4:W-:Y:S04]  /*9350*/  STG.E.128 desc[UR12][R2.64], R8 ;  /* 0x0000000802007986 */ /* 0x0109e8000c101d0c */
[----:B--2---:R4:W-:Y:S02]  /*9360*/  STG.E.128 desc[UR12][R2.64+0x80], R4 ;  /* 0x0000800402007986 */ /* 0x0049e4000c101d0c */
.L_x_632:
[----:B------:R-:W-:Y:S05]  /*9370*/  BSYNC B0 ;  /* 0x0000000000007941 */ /* 0x000fea0003800000 */
.L_x_631:
[----:B--2-4-:R2:W4:Y:S01]  /*9380*/  LDS.128 R4, [R150+0x1000] ;  /* 0x0010000096047984 */ /* 0x0145220000000c00 */
[----:B------:R-:W-:Y:S03]  /*9390*/  BSSY B0, `(.L_x_633) ;  /* 0x0000011000007945 */ /* 0x000fe60003800000 */
[----:B------:R2:W1:Y:S01]  /*93a0*/  LDS.128 R8, [R150+0x3000] ;  /* 0x0030000096087984 */ /* 0x0004620000000c00 */
        /* <DEDUP_REMOVED lines=14> */
[----:B-1----:R4:W-:Y:S02]  /*9490*/  STG.E.128 desc[UR12][R2.64+0x80], R8 ;  /* 0x0000800802007986 */ /* 0x0029e4000c101d0c */
.L_x_634:
[----:B------:R-:W-:Y:S05]  /*94a0*/  BSYNC B0 ;  /* 0x0000000000007941 */ /* 0x000fea0003800000 */
.L_x_633:
[----:B------:R-:W-:Y:S05]  /*94b0*/  @P0 EXIT ;  /* 0x000000000000094d */ /* 0x000fea0003800000 */
[----:B------:R-:W-:Y:S01]  /*94c0*/  IADD3 R0, P0, R160, 0x30, RZ ;  /* 0x00000030a0007810 */ /* 0x000fe20007f1e0ff */
[----:B------:R-:W-:Y:S01]  /*94d0*/  ULDC.64 UR4, c[0x0][0x298] ;  /* 0x0000a60000047ab9 */ /* 0x000fe20000000a00 */
[----:B----4-:R-:W-:Y:S01]  /*94e0*/  MOV R5, R15 ;  /* 0x0000000f00057202 */ /* 0x010fe20000000f00 */
        /* <DEDUP_REMOVED lines=12> */
.L_x_614:
[----:B------:R-:W1:Y:S01]  /*95b0*/  LDC.U8 R2, c[0x0][0x3d9] ;  /* 0x0000f640ff027b82 */ /* 0x000e620000000000 */
[----:B------:R-:W-:Y:S01]  /*95c0*/  ISETP.NE.AND P4, PT, R149, -0x1, PT ;  /* 0xffffffff9500780c */ /* 0x000fe20003f85270 */
[----:B------:R-:W-:Y:S01]  /*95d0*/  ULDC.64 UR4, c[0x0][0x2a0] ;  /* 0x0000a80000047ab9 */ /* 0x000fe20000000a00 */
[----:B------:R-:W-:Y:S01]  /*95e0*/  SHF.R.S32.HI R7, RZ, 0x1f, R34 ;  /* 0x0000001fff077819 */ /* 0x000fe20000011422 */
[----:B------:R-:W-:Y:S01]  /*95f0*/  BSSY B0, `(.L_x_635) ;  /* 0x0000047000007945 */ /* 0x000fe20003800000 */
[----:B------:R-:W-:-:S03]  /*9600*/  IADD3 R151, -R84, R151, RZ ;  /* 0x0000009754977210 */ /* 0x000fc60007ffe1ff */
[----:B------:R-:W2:Y:S06]  /*9610*/  LDC.U8 R0, c[0x0][0x3d8] ;  /* 0x0000f600ff007b82 */ /* 0x000eac0000000000 */
[----:B------:R-:W-:Y:S02]  /*9620*/  @!P4 SHF.R.S32.HI R3, RZ, 0x1f, R6 ;  /* 0x0000001fff03c819 */ /* 0x000fe40000011406 */
[----:B------:R-:W3:Y:S01]  /*9630*/  @!P4 LDC.64 R4, c[0x0][0x290] ;  /* 0x0000a400ff04cb82 */ /* 0x000ee20000000a00 */
[----:B-1----:R-:W-:-:S07]  /*9640*/  ISETP.NE.AND P1, PT, R2, RZ, PT ;  /* 0x000000ff0200720c */ /* 0x002fce0003f25270 */
[----:B------:R-:W1:Y:S01]  /*9650*/  @P4 LDC.64 R8, c[0x0][0x298] ;  /* 0x0000a600ff084b82 */ /* 0x000e620000000a00 */
[C---:B--2---:R-:W-:Y:S02]  /*9660*/  ISETP.NE.AND P0, PT, R0.reuse, RZ, PT ;  /* 0x000000ff0000720c */ /* 0x044fe40003f05270 */
[----:B------:R-:W-:Y:S02]  /*9670*/  ISETP.NE.AND P2, PT, R0, RZ, !P1 ;  /* 0x000000ff0000720c */ /* 0x000fe40004f45270 */
[----:B------:R-:W-:-:S03]  /*9680*/  ISETP.NE.OR P0, PT, R2, RZ, !P0 ;  /* 0x000000ff0200720c */ /* 0x000fc60004705670 */
[----:B------:R-:W2:Y:S01]  /*9690*/  @!P1 LDC R10, c[0x0][0x2c4] ;  /* 0x0000b100ff0a9b82 */ /* 0x000ea20000000800 */
[----:B------:R-:W-:Y:S01]  /*96a0*/  LEA.HI R0, R7, R34, RZ, 0x3 ;  /* 0x0000002207007211 */ /* 0x000fe200078f18ff */
[-C--:B---3--:R-:W-:Y:S01]  /*96b0*/  @!P4 IMAD R12, R3, R4.reuse, RZ ;  /* 0x00000004030cc224 */ /* 0x088fe200078e02ff */
[----:B------:R-:W-:Y:S01]  /*96c0*/  ISETP.NE.OR P3, PT, R149, -0x1, P0 ;  /* 0xffffffff9500780c */ /* 0x000fe20000765670 */
[----:B------:R-:W-:Y:S01]  /*96d0*/  @!P4 IMAD.WIDE.U32 R16, R6, R4, RZ ;  /* 0x000000040610c225 */ /* 0x000fe200078e00ff */
[----:B------:R-:W-:-:S03]  /*96e0*/  LOP3.LUT R13, R0, 0x1ffffff8, RZ, 0xc0, !PT ;  /* 0x1ffffff8000d7812 */ /* 0x000fc600078ec0ff */
[----:B------:R-:W3:Y:S01]  /*96f0*/  @!P1 LDC R7, c[0x0][0x270] ;  /* 0x00009c00ff079b82 */ /* 0x000ee20000000800 */
[----:B------:R-:W-:Y:S01]  /*9700*/  @!P4 IMAD R5, R6, R5, R12 ;  /* 0x000000050605c224 */ /* 0x000fe200078e020c */
[----:B------:R-:W-:Y:S01]  /*9710*/  SHF.R.S32.HI R4, RZ, 0x1f, R37 ;  /* 0x0000001fff047819 */ /* 0x000fe20000011425 */
[----:B------:R-:W-:Y:S02]  /*9720*/  IMAD.IADD R13, R34, 0x1, -R13 ;  /* 0x00000001220d7824 */ /* 0x000fe400078e0a0d */
[C---:B-1----:R-:W-:Y:S01]  /*9730*/  @P4 IMAD.WIDE.U32 R14, R149.reuse, R8, RZ ;  /* 0x00000008950e4225 */ /* 0x042fe200078e00ff */
[----:B------:R-:W-:Y:S02]  /*9740*/  SHF.R.S32.HI R8, RZ, 0x3, R0 ;  /* 0x00000003ff087819 */ /* 0x000fe40000011400 */
[----:B------:R-:W1:Y:S01]  /*9750*/  @!P0 LDC R11, c[0x0][0x2c4] ;  /* 0x0000b100ff0b8b82 */ /* 0x000e620000000800 */
[----:B------:R-:W-:Y:S01]  /*9760*/  @P4 IMAD R9, R149, R9, R15 ;  /* 0x0000000995094224 */ /* 0x000fe200078e020f */
[----:B------:R-:W-:Y:S01]  /*9770*/  IADD3 R0, R8, 0x30, RZ ;  /* 0x0000003008007810 */ /* 0x000fe20007ffe0ff */
[----:B------:R-:W-:-:S02]  /*9780*/  @!P4 IMAD.IADD R9, R17, 0x1, R5 ;  /* 0x000000011109c824 */ /* 0x000fc400078e0205 */
[----:B------:R-:W-:Y:S02]  /*9790*/  IMAD.SHL.U32 R13, R13, 0x8, RZ ;  /* 0x000000080d0d7824 */ /* 0x000fe400078e00ff */
[----:B------:R-:W-:Y:S01]  /*97a0*/  @!P4 IMAD.MOV.U32 R14, RZ, RZ, R16 ;  /* 0x000000ffff0ec224 */ /* 0x000fe200078e0010 */
[----:B--2---:R-:W3:Y:S01]  /*97b0*/  @P2 LDC R10, c[0x0][0x2e4] ;  /* 0x0000b900ff0a2b82 */ /* 0x004ee20000000800 */
[----:B------:R-:W-:Y:S01]  /*97c0*/  ISETP.GE.AND P4, PT, R8, R151, PT ;  /* 0x000000970800720c */ /* 0x000fe20003f86270 */
[----:B------:R-:W-:Y:S01]  /*97d0*/  IMAD R4, R4, UR4, RZ ;  /* 0x0000000404047c24 */ /* 0x000fe2000f8e02ff */
[----:B------:R-:W-:Y:S02]  /*97e0*/  CS2R R16, SRZ ;  /* 0x0000000000107805 */ /* 0x000fe4000001ff00 */
[----:B------:R-:W-:-:S03]  /*97f0*/  IADD3 R14, P2, R13, R14, RZ ;  /* 0x0000000e0d0e7210 */ /* 0x000fc60007f5e0ff */
[----:B------:R-:W2:Y:S01]  /*9800*/  @P1 LDC.64 R2, c[0x0][0x2c0] ;  /* 0x0000b000ff021b82 */ /* 0x000ea20000000a00 */
[----:B------:R-:W-:Y:S02]  /*9810*/  LEA.HI.X.SX32 R15, R13, R9, 0x1, P2 ;  /* 0x000000090d0f7211 */ /* 0x000fe400010f0eff */
[----:B------:R-:W-:Y:S01]  /*9820*/  SHF.R.S32.HI R9, RZ, 0x1f, R8 ;  /* 0x0000001fff097819 */ /* 0x000fe20000011408 */
[----:B------:R-:W-:-:S04]  /*9830*/  IMAD.WIDE.U32 R14, R37, UR4, R14 ;  /* 0x00000004250e7c25 */ /* 0x000fc8000f8e000e */
[----:B------:R-:W4:Y:S01]  /*9840*/  @P1 LDC R5, c[0x0][0x2c0] ;  /* 0x0000b000ff051b82 */ /* 0x000f220000000800 */
[----:B-1----:R-:W-:Y:S01]  /*9850*/  @!P3 IMAD R149, R6, R11, RZ ;  /* 0x0000000b0695b224 */ /* 0x002fe200078e02ff */
[----:B------:R-:W-:Y:S01]  /*9860*/  LOP3.LUT P3, RZ, R34, 0x7, RZ, 0xc0, !PT ;  /* 0x0000000722ff7812 */ /* 0x000fe2000786c0ff */
[----:B------:R-:W-:Y:S02]  /*9870*/  @P1 IMAD.MOV.U32 R11, RZ, RZ, 0x1 ;  /* 0x00000001ff0b1424 */ /* 0x000fe400078e00ff */
[--C-:B------:R-:W-:Y:S01]  /*9880*/  @!P0 IMAD.MOV.U32 R16, RZ, RZ, R149.reuse ;  /* 0x000000ffff108224 */ /* 0x100fe200078e0095 */
[----:B------:R-:W-:Y:S01]  /*9890*/  @!P0 SHF.R.S32.HI R17, RZ, 0x1f, R149 ;  /* 0x0000001fff118819 */ /* 0x000fe20000011495 */
[----:B---3--:R-:W-:Y:S01]  /*98a0*/  @!P1 IMAD R11, R10, R7, RZ ;  /* 0x000000070a0b9224 */ /* 0x008fe200078e02ff */
[----:B------:R-:W-:-:S03]  /*98b0*/  ISETP.GE.OR P6, PT, R8, R151, P3 ;  /* 0x000000970800720c */ /* 0x000fc60001fc6670 */
[----:B------:R-:W-:Y:S02]  /*98c0*/  IMAD R7, R6, R11, RZ ;  /* 0x0000000b06077224 */ /* 0x000fe400078e02ff */
[----:B------:R-:W-:Y:S02]  /*98d0*/  VIADD R6, R8, 0x10 ;  /* 0x0000001008067836 */ /* 0x000fe40000000000 */
[----:B--2---:R-:W-:Y:S01]  /*98e0*/  @P1 IMAD R2, R3, R2, RZ ;  /* 0x0000000203021224 */ /* 0x004fe200078e02ff */
[----:B------:R-:W-:Y:S01]  /*98f0*/  SEL R7, R7, RZ, P0 ;  /* 0x000000ff07077207 */ /* 0x000fe20000000000 */
[----:B------:R-:W-:Y:S01]  /*9900*/  IMAD R3, R37, UR5, R4 ;  /* 0x0000000525037c24 */ /* 0x000fe2000f8e0204 */
[-C--:B------:R-:W-:Y:S01]  /*9910*/  ISETP.GE.AND P0, PT, R0, R151.reuse, PT ;  /* 0x000000970000720c */ /* 0x080fe20003f06270 */
[----:B------:R-:W-:Y:S01]  /*9920*/  VIADD R4, R8, 0x20 ;  /* 0x0000002008047836 */ /* 0x000fe20000000000 */
[----:B------:R-:W-:Y:S01]  /*9930*/  ISETP.GE.OR P5, PT, R6, R151, P3 ;  /* 0x000000970600720c */ /* 0x000fe20001fa6670 */
[----:B------:R-:W-:-:S02]  /*9940*/  @!P1 IMAD.MOV.U32 R2, RZ, RZ, R10 ;  /* 0x000000ffff029224 */ /* 0x000fc400078e000a */
[----:B------:R-:W-:Y:S01]  /*9950*/  @!P1 IMAD.MOV.U32 R5, RZ, RZ, 0x1 ;  /* 0x00000001ff059424 */ /* 0x000fe200078e00ff */
[-C--:B------:R-:W-:Y:S01]  /*9960*/  ISETP.GE.AND P1, PT, R6, R151.reuse, PT ;  /* 0x000000970600720c */ /* 0x080fe20003f26270 */
[----:B------:R-:W-:Y:S01]  /*9970*/  IMAD.WIDE R10, R161, 0x40, R8 ;  /* 0x00000040a10a7825 */ /* 0x000fe200078e0208 */
[----:B------:R-:W-:-:S03]  /*9980*/  ISETP.GE.AND P2, PT, R4, R151, PT ;  /* 0x000000970400720c */ /* 0x000fc60003f46270 */
[----:B------:R-:W-:Y:S01]  /*9990*/  IMAD.IADD R13, R3, 0x1, R15 ;  /* 0x00000001030d7824 */ /* 0x000fe200078e020f */
[----:B----4-:R-:W-:Y:S09]  /*99a0*/  @P4 BRA `(.L_x_636) ;  /* 0x00000000002c4947 */ /* 0x010ff20003800000 */
        /* <DEDUP_REMOVED lines=11> */
.L_x_636:
[----:B------:R-:W-:Y:S05]  /*9a60*/  BSYNC B0 ;  /* 0x0000000000007941 */ /* 0x000fea0003800000 */
.L_x_635:
[----:B------:R-:W-:Y:S01]  /*9a70*/  BSSY B0, `(.L_x_637) ;  /* 0x0000014000007945 */ /* 0x000fe20003800000 */
[-C--:B------:R-:W-:Y:S01]  /*9a80*/  ISETP.GE.OR P4, PT, R4, R151.reuse, P3 ;  /* 0x000000970400720c */ /* 0x080fe20001f86670 */
[----:B------:R-:W-:Y:S01]  /*9a90*/  IMAD R7, R37, R2, R7 ;  /* 0x0000000225077224 */ /* 0x000fe200078e0207 */
[----:B------:R-:W-:Y:S01]  /*9aa0*/  ISETP.GE.OR P3, PT, R0, R151, P3 ;  /* 0x000000970000720c */ /* 0x000fe20001f66670 */
[----:B------:R-:W-:Y:S01]  /*9ab0*/  IMAD R84, R84, R5, RZ ;  /* 0x0000000554547224 */ /* 0x000fe200078e02ff */
[----:B------:R-:W-:Y:S11]  /*9ac0*/  @P1 BRA `(.L_x_638) ;  /* 0x0000000000381947 */ /* 0x000ff60003800000 */
        /* <DEDUP_REMOVED lines=9> */
[----:B-1----:R-:W-:Y:S02]  /*9b60*/  LEA R20, P1, R18, UR4, 0x1 ;  /* 0x0000000412147c11 */ /* 0x002fe4000f8208ff */
[----:B------:R-:W-:-:S04]  /*9b70*/  IADD3 R2, R2, R19, RZ ;  /* 0x0000001302027210 */ /* 0x000fc80007ffe0ff */
[----:B------:R-:W-:-:S05]  /*9b80*/  LEA.HI.X R21, R18, UR5, R2, 0x1, P1 ;  /* 0x0000000512157c11 */ /* 0x000fca00088f0c02 */
[----:B------:R2:W-:Y:S04]  /*9b90*/  STG.E.128 desc[UR12][R20.64], RZ ;  /* 0x000000ff14007986 */ /* 0x0005e8000c101d0c */
[----:B------:R2:W-:Y:S02]  /*9ba0*/  STG.E.128 desc[UR12][R20.64+0x80], RZ ;  /* 0x000080ff14007986 */ /* 0x0005e4000c101d0c */
.L_x_638:
[----:B------:R-:W-:Y:S05]  /*9bb0*/  BSYNC B0 ;  /* 0x0000000000007941 */ /* 0x000fea0003800000 */
.L_x_637:
[----:B------:R-:W-:Y:S04]  /*9bc0*/  BSSY B0, `(.L_x_639) ;  /* 0x0000010000007945 */ /* 0x000fe80003800000 */
        /* <DEDUP_REMOVED lines=10> */
[----:B-12---:R-:W-:Y:S02]  /*9c70*/  LEA R20, P1, R18, UR4, 0x1 ;  /* 0x0000000412147c11 */ /* 0x006fe4000f8208ff */
[----:B------:R-:W-:-:S04]  /*9c80*/  IADD3 R2, R2, R19, RZ ;  /* 0x0000001302027210 */ /* 0x000fc80007ffe0ff */
[----:B------:R-:W-:-:S05]  /*9c90*/  LEA.HI.X R21, R18, UR5, R2, 0x1, P1 ;  /* 0x0000000512157c11 */ /* 0x000fca00088f0c02 */
[----:B------:R3:W-:Y:S04]  /*9ca0*/  STG.E.128 desc[UR12][R20.64], RZ ;  /* 0x000000ff14007986 */ /* 0x0007e8000c101d0c */
[----:B------:R3:W-:Y:S02]  /*9cb0*/  STG.E.128 desc[UR12][R20.64+0x80], RZ ;  /* 0x000080ff14007986 */ /* 0x0007e4000c101d0c */
.L_x_640:
[----:B------:R-:W-:Y:S05]  /*9cc0*/  BSYNC B0 ;  /* 0x0000000000007941 */ /* 0x000fea0003800000 */
.L_x_639:
[----:B------:R-:W-:Y:S01]  /*9cd0*/  BSSY B0, `(.L_x_641) ;  /* 0x0000012000007945 */ /* 0x000fe20003800000 */
[--C-:B------:R-:W-:Y:S02]  /*9ce0*/  IADD3 R2, P2, P1, R84, R16, R7.reuse ;  /* 0x0000001054027210 */ /* 0x100fe4000795e007 */
[----:B------:R-:W-:Y:S02]  /*9cf0*/  SHF.R.S32.HI R3, RZ, 0x1f, R84 ;  /* 0x0000001fff037819 */ /* 0x000fe40000011454 */
[----:B------:R-:W-:Y:S01]  /*9d00*/  SHF.R.S32.HI R18, RZ, 0x1f, R7 ;  /* 0x0000001fff127819 */ /* 0x000fe20000011407 */
[----:B------:R-:W-:Y:S08]  /*9d10*/  @P0 BRA `(.L_x_642) ;  /* 0x0000000000340947 */ /* 0x000ff00003800000 */
[----:B------:R-:W-:Y:S01]  /*9d20*/  IADD3 R7, P0, R10, 0x30, RZ ;  /* 0x000000300a077810 */ /* 0x000fe20007f1e0ff */
[----:B------:R-:W-:Y:S01]  /*9d30*/  ULDC.64 UR4, c[0x0][0x298] ;  /* 0x0000a60000047ab9 */ /* 0x000fe20000000a00 */
[----:B------:R-:W-:Y:S02]  /*9d40*/  MOV R12, R14 ;  /* 0x0000000e000c7202 */ /* 0x000fe40000000f00 */
[----:B------:R-:W-:-:S03]  /*9d50*/  IADD3.X R10, RZ, R11, RZ, P0, !PT ;  /* 0x0000000bff0a7210 */ /* 0x000fc600007fe4ff */
[----:B------:R-:W-:-:S04]  /*9d60*/  IMAD.WIDE.U32 R12, R7, UR4, R12 ;  /* 0x00000004070c7c25 */ /* 0x000fc8000f8e000c */
        /* <DEDUP_REMOVED lines=8> */
.L_x_642:
[----:B------:R-:W-:Y:S05]  /*9df0*/  BSYNC B0 ;  /* 0x0000000000007941 */ /* 0x000fea0003800000 */
.L_x_641:
[----:B------:R-:W-:Y:S01]  /*9e00*/  BSSY B0, `(.L_x_643) ;  /* 0x000000b000007945 */ /* 0x000fe20003800000 */
[----:B------:R-:W-:-:S03]  /*9e10*/  IADD3.X R3, R3, R17, R18, P2, P1 ;  /* 0x0000001103037210 */ /* 0x000fc600017e2412 */
[----:B------:R-:W-:Y:S05]  /*9e20*/  @P6 BRA `(.L_x_644) ;  /* 0x0000000000206947 */ /* 0x000fea0003800000 */
[----:B------:R-:W-:Y:S01]  /*9e30*/  IMAD R7, R8, R5, RZ ;  /* 0x0000000508077224 */ /* 0x000fe200078e02ff */
[----:B------:R-:W-:-:S04]  /*9e40*/  ULDC.64 UR4, c[0x0][0x2b0] ;  /* 0x0000ac0000047ab9 */ /* 0x000fc80000000a00 */
[----:B------:R-:W-:-:S04]  /*9e50*/  IADD3 R8, P0, R7, R2, RZ ;  /* 0x0000000207087210 */ /* 0x000fc80007f1e0ff */
[----:B------:R-:W-:Y:S02]  /*9e60*/  LEA.HI.X.SX32 R7, R7, R3, 0x1, P0 ;  /* 0x0000000307077211 */ /* 0x000fe400000f0eff */
[----:B------:R-:W-:-:S04]  /*9e70*/  LEA R10, P0, R8, UR4, 0x2 ;  /* 0x00000004080a7c11 */ /* 0x000fc8000f8010ff */
[----:B------:R-:W-:Y:S01]  /*9e80*/  LEA.HI.X R11, R8, UR5, R7, 0x2, P0 ;  /* 0x00000005080b7c11 */ /* 0x000fe200080f1407 */
[----:B------:R-:W-:-:S05]  /*9e90*/  IMAD.MOV.U32 R7, RZ, RZ, 0x7f800000 ;  /* 0x7f800000ff077424 */ /* 0x000fca00078e00ff */
[----:B------:R1:W-:Y:S03]  /*9ea0*/  STG.E desc[UR12][R10.64], R7 ;  /* 0x000000070a007986 */ /* 0x0003e6000c10190c */
.L_x_644:
[----:B------:R-:W-:Y:S05]  /*9eb0*/  BSYNC B0 ;  /* 0x0000000000007941 */ /* 0x000fea0003800000 */
.L_x_643:
[----:B------:R-:W-:Y:S04]  /*9ec0*/  BSSY B0, `(.L_x_645) ;  /* 0x000000a000007945 */ /* 0x000fe80003800000 */
[----:B------:R-:W-:Y:S05]  /*9ed0*/  @P5 BRA `(.L_x_646) ;  /* 0x0000000000205947 */ /* 0x000fea0003800000 */
[----:B------:R-:W-:Y:S01]  /*9ee0*/  IMAD R6, R6, R5, RZ ;  /* 0x0000000506067224 */ /* 0x000fe200078e02ff */
[----:B------:R-:W-:-:S04]  /*9ef0*/  ULDC.64 UR4, c[0x0][0x2b0] ;  /* 0x0000ac0000047ab9 */ /* 0x000fc80000000a00 */
[----:B-1----:R-:W-:-:S04]  /*9f00*/  IADD3 R7, P0, R6, R2, RZ ;  /* 0x0000000206077210 */ /* 0x002fc80007f1e0ff */
[----:B------:R-:W-:Y:S02]  /*9f10*/  LEA.HI.X.SX32 R6, R6, R3, 0x1, P0 ;  /* 0x0000000306067211 */ /* 0x000fe400000f0eff */
[----:B------:R-:W-:-:S04]  /*9f20*/  LEA R8, P0, R7, UR4, 0x2 ;  /* 0x0000000407087c11 */ /* 0x000fc8000f8010ff */
[----:B------:R-:W-:Y:S01]  /*9f30*/  LEA.HI.X R9, R7, UR5, R6, 0x2, P0 ;  /* 0x0000000507097c11 */ /* 0x000fe200080f1406 */
[----:B------:R-:W-:-:S05]  /*9f40*/  IMAD.MOV.U32 R7, RZ, RZ, 0x7f800000 ;  /* 0x7f800000ff077424 */ /* 0x000fca00078e00ff */
[----:B------:R1:W-:Y:S03]  /*9f50*/  STG.E desc[UR12][R8.64], R7 ;  /* 0x0000000708007986 */ /* 0x0003e6000c10190c */
.L_x_646:
[----:B------:R-:W-:Y:S05]  /*9f60*/  BSYNC B0 ;  /* 0x0000000000007941 */ /* 0x000fea0003800000 */
.L_x_645:
[----:B------:R-:W-:Y:S04]  /*9f70*/  BSSY B0, `(.L_x_647) ;  /* 0x000000a000007945 */ /* 0x000fe80003800000 */
[----:B------:R-:W-:Y:S05]  /*9f80*/  @P4 BRA `(.L_x_648) ;  /* 0x0000000000204947 */ /* 0x000fea0003800000 */
[----:B------:R-:W-:Y:S01]  /*9f90*/  IMAD R4, R4, R5, RZ ;  /* 0x0000000504047224 */ /* 0x000fe200078e02ff */
[----:B------:R-:W-:Y:S01]  /*9fa0*/  ULDC.64 UR4, c[0x0][0x2b0] ;  /* 0x0000ac0000047ab9 */ /* 0x000fe20000000a00 */
[----:B-1----:R-:W-:-:S03]  /*9fb0*/  IMAD.MOV.U32 R9, RZ, RZ, 0x7f800000 ;  /* 0x7f800000ff097424 */ /* 0x002fc600078e00ff */
[----:B------:R-:W-:-:S04]  /*9fc0*/  IADD3 R7, P0, R4, R2, RZ ;  /* 0x0000000204077210 */ /* 0x000fc80007f1e0ff */
[----:B------:R-:W-:Y:S02]  /*9fd0*/  LEA.HI.X.SX32 R4, R4, R3, 0x1, P0 ;  /* 0x0000000304047211 */ /* 0x000fe400000f0eff */
[----:B------:R-:W-:-:S04]  /*9fe0*/  LEA R6, P0, R7, UR4, 0x2 ;  /* 0x0000000407067c11 */ /* 0x000fc8000f8010ff */
[----:B------:R-:W-:-:S05]  /*9ff0*/  LEA.HI.X R7, R7, UR5, R4, 0x2, P0 ;  /* 0x0000000507077c11 */ /* 0x000fca00080f1404 */
[----:B------:R1:W-:Y:S04]  /*a000*/  STG.E desc[UR12][R6.64], R9 ;  /* 0x0000000906007986 */ /* 0x0003e8000c10190c */
.L_x_648:
[----:B------:R-:W-:Y:S05]  /*a010*/  BSYNC B0 ;  /* 0x0000000000007941 */ /* 0x000fea0003800000 */
.L_x_647:
[----:B------:R-:W-:Y:S05]  /*a020*/  @P3 EXIT ;  /* 0x000000000000394d */ /* 0x000fea0003800000 */
[----:B------:R-:W-:Y:S01]  /*a030*/  IMAD R0, R0, R5, RZ ;  /* 0x0000000500007224 */ /* 0x000fe200078e02ff */
        /* <DEDUP_REMOVED lines=8> */
.L_x_649:
        /* <DEDUP_REMOVED lines=12> */
.L_x_1747:


//--------------------- .text._ZN5flash16flash_fwd_kernelI23Flash_fwd_kernel_traitsILi128ELi64ELi64ELi4ELb0ELb0EN7cutlass10bfloat16_tE19Flash_kernel_traitsILi128ELi64ELi64ELi4ES3_EELb0ELb1ELb0ELb0ELb0ELb1ELb1ELb0EEEvNS_16Flash_fwd_paramsE --------------------------
	.section	.text._ZN5flash16flash_fwd_kernelI23Flash_fwd_kernel_traitsILi128ELi64ELi64ELi4ELb0ELb0EN7cutlass10bfloat16_tE19Flash_kernel_traitsILi128ELi64ELi64ELi4ES3_EELb0ELb1ELb0ELb0ELb0ELb1ELb1ELb0EEEvNS_16Flash_fwd_paramsE,"ax",@progbits
	.align	128
        .global         _ZN5flash16flash_fwd_kernelI23Flash_fwd_kernel_traitsILi128ELi64ELi64ELi4ELb0ELb0EN7cutlass10bfloat16_tE19Flash_kernel_traitsILi128ELi64ELi64ELi4ES3_EELb0ELb1ELb0ELb0ELb0ELb1ELb1ELb0EEEvNS_16Flash_fwd_paramsE
        .type           _ZN5flash16flash_fwd_kernelI23Flash_fwd_kernel_traitsILi128ELi64ELi64ELi4ELb0ELb0EN7cutlass10bfloat16_tE19Flash_kernel_traitsILi128ELi64ELi64ELi4ES3_EELb0ELb1ELb0ELb0ELb0ELb1ELb1ELb0EEEvNS_16Flash_fwd_paramsE,@function
        .size           _ZN5flash16flash_fwd_kernelI23Flash_fwd_kernel_traitsILi128ELi64ELi64ELi4ELb0ELb0EN7cutlass10bfloat16_tE19Flash_kernel_traitsILi128ELi64ELi64ELi4ES3_EELb0ELb1ELb0ELb0ELb0ELb1ELb1ELb0EEEvNS_16Flash_fwd_paramsE,(.L_x_1748 - _ZN5flash16flash_fwd_kernelI23Flash_fwd_kernel_traitsILi128ELi64ELi64ELi4ELb0ELb0EN7cutlass10bfloat16_tE19Flash_kernel_traitsILi128ELi64ELi64ELi4ES3_EELb0ELb1ELb0ELb0ELb0ELb1ELb1ELb0EEEvNS_16Flash_fwd_paramsE)
        .other          _ZN5flash16flash_fwd_kernelI23Flash_fwd_kernel_traitsILi128ELi64ELi64ELi4ELb0ELb0EN7cutlass10bfloat16_tE19Flash_kernel_traitsILi128ELi64ELi64ELi4ES3_EELb0ELb1ELb0ELb0ELb0ELb1ELb1ELb0EEEvNS_16Flash_fwd_paramsE,@"STO_CUDA_ENTRY STV_DEFAULT"
_ZN5flash16flash_fwd_kernelI23Flash_fwd_kernel_traitsILi128ELi64ELi64ELi4ELb0ELb0EN7cutlass10bfloat16_tE19Flash_kernel_traitsILi128ELi64ELi64ELi4ES3_EELb0ELb1ELb0ELb0ELb0ELb1ELb1ELb0EEEvNS_16Flash_fwd_paramsE:
.text._ZN5flash16flash_fwd_kernelI23Flash_fwd_kernel_traitsILi128ELi64ELi64ELi4ELb0ELb0EN7cutlass10bfloat16_tE19Flash_kernel_traitsILi128ELi64ELi64ELi4ES3_EELb0ELb1ELb0ELb0ELb0ELb1ELb1ELb0EEEvNS_16Flash_fwd_paramsE:
        /* <DEDUP_REMOVED lines=10> */
[----:B---3--:R-:W-:-:S05]  /*00a0*/  ISETP.NE.U32.AND P1, PT, R2, RZ, PT ;  /* 0x000000ff0200720c */ /* 0x008fca0003f25070 */
[----:B------:R-:W3:Y:S01]  /*00b0*/  LDC.64 R12, c[0x0][0x2f8] ;  /* 0x0000be00ff0c7b82 */ /* 0x000ee20000000a00 */
[----:B------:R-:W-:Y:S01]  /*00c0*/  ISETP.NE.AND.EX P1, PT, R3, RZ, PT, P1 ;  /* 0x000000ff0300720c */ /* 0x000fe20003f25310 */
[----:B--2---:R-:W-:-:S06]  /*00d0*/  IMAD.WIDE R16, R8, 0x4, R6 ;  /* 0x0000000408107825 */ /* 0x004fcc00078e0206 */
[----:B------:R-:W2:Y:S01]  /*00e0*/  LDC.64 R2, c[0x0][0x2f8] ;  /* 0x0000be00ff027b82 */ /* 0x000ea20000000a00 */
[----:B------:R-:W4:Y:S04]  /*00f0*/  @P2 LDG.E R150, desc[UR12][R16.64] ;  /* 0x0000000c10962981 */ /* 0x000f28000c1e1900 */
[----:B------:R-:W4:Y:S03]  /*0100*/  @P2 LDG.E R7, desc[UR12][R16.64+0x4] ;  /* 0x0000040c10072981 */ /* 0x000f26000c1e1900 */
[----:B------:R-:W1:Y:S01]  /*0110*/  @P1 LDC.64 R4, c[0x0][0x300] ;  /* 0x0000c000ff041b82 */ /* 0x000e620000000a00 */
[----:B------:R-:W-:Y:S02]  /*0120*/  IMAD.MOV.U32 R9, RZ, RZ, RZ ;  /* 0x000000ffff097224 */ /* 0x000fe400078e00ff */
[----:B-1----:R-:W-:-:S05]  /*0130*/  @P1 IMAD.WIDE R14, R8, 0x4, R4 ;  /* 0x00000004080e1825 */ /* 0x002fca00078e0204 */
[----:B------:R1:W5:Y:S01]  /*0140*/  @P1 LDG.E R9, desc[UR12][R14.64] ;  /* 0x0000000c0e091981 */ /* 0x000362000c1e1900 */
[----:B------:R-:W-:Y:S02]  /*0150*/  ISETP.NE.AND P3, PT, R0, RZ, PT ;  /* 0x000000ff0000720c */ /* 0x000fe40003f65270 */
[----:B--2---:R-:W-:-:S04]  /*0160*/  ISETP.EQ.U32.AND P0, PT, R2, RZ, PT ;  /* 0x000000ff0200720c */ /* 0x004fc80003f02070 */
[----:B------:R-:W-:Y:S01]  /*0170*/  ISETP.EQ.OR.EX P0, PT, R3, RZ, !P3, P0 ;  /* 0x000000ff0300720c */ /* 0x000fe20005f02700 */
[----:B------:R-:W-:Y:S02]  /*0180*/  IMAD.MOV.U32 R10, RZ, RZ, -0x1 ;  /* 0xffffffffff0a7424 */ /* 0x000fe400078e00ff */
[----:B---3--:R-:W-:Y:S01]  /*0190*/  IMAD.WIDE R4, R8, 0x4, R12 ;  /* 0x0000000408047825 */ /* 0x008fe200078e020c */
[----:B------:R-:W2:Y:S01]  /*01a0*/  S2R R161, SR_CTAID.X ;  /* 0x0000000000a17919 */ /* 0x000ea20000002500 */
[----:B------:R-:W3:Y:S01]  /*01b0*/  S2R R32, SR_CTAID.Z ;  /* 0x0000000000207919 */ /* 0x000ee20000002700 */
[----:B------:R-:W1:Y:S07]  /*01c0*/  S2R R126, SR_TID.X ;  /* 0x00000000007e7919 */ /* 0x000e6e0000002100 */
[----:B------:R1:W5:Y:S01]  /*01d0*/  @!P0 LDG.E R10, desc[UR12][R4.64] ;  /* 0x0000000c040a8981 */ /* 0x000362000c1e1900 */
[----:B------:R-:W-:-:S04]  /*01e0*/  ISETP.NE.U32.AND P0, PT, R2, RZ, PT ;  /* 0x000000ff0200720c */ /* 0x000fc80003f05070 */
[----:B------:R-:W-:Y:S01]  /*01f0*/  ISETP.NE.AND.EX P0, PT, R3, RZ, PT, P0 ;  /* 0x000000ff0300720c */ /* 0x000fe20003f05300 */
[----:B----4-:R-:W-:-:S06]  /*0200*/  @P2 IMAD.IADD R152, R7, 0x1, -R150 ;  /* 0x0000000107982824 */ /* 0x010fcc00078e0a96 */
[----:B------:R-:W4:Y:S06]  /*0210*/  @!P2 LDC R152, c[0x0][0x2c4] ;  /* 0x0000b100ff98ab82 */ /* 0x000f2c0000000800 */
[----:B-123--:R-:W-:Y:S05]  /*0220*/  @!P0 BRA `(.L_x_650) ;  /* 0x0000000000108947 */ /* 0x00efea0003800000 */
[----:B------:R-:W2:Y:S02]  /*0230*/  @P3 LDG.E R3, desc[UR12][R4.64+0x4] ;  /* 0x0000040c04033981 */ /* 0x000ea4000c1e1900 */
[----:B--2--5:R-:W-:-:S06]  /*0240*/  @P3 IADD3 R0, R3, -R10, RZ ;  /* 0x8000000a03003210 */ /* 0x024fcc0007ffe0ff */
[----:B------:R2:W5:Y:S01]  /*0250*/  @!P3 LDG.E R0, desc[UR12][R4.64] ;  /* 0x0000000c0400b981 */ /* 0x000562000c1e1900 */
[----:B------:R-:W-:Y:S05]  /*0260*/  BRA `(.L_x_651) ;  /* 0x0000000000047947 */ /* 0x000fea0003800000 */
.L_x_650:
[----:B------:R-:W1:Y:S02]  /*0270*/  LDC R0, c[0x0][0x2c8] ;  /* 0x0000b200ff007b82 */ /* 0x000e640000000800 */
.L_x_651:
[----:B------:R-:W3:Y:S02]  /*0280*/  LDC.64 R2, c[0x0][0x308] ;  /* 0x0000c200ff027b82 */ /* 0x000ee40000000a00 */
[----:B---3--:R-:W-:-:S04]  /*0290*/  ISETP.NE.U32.AND P1, PT, R2, RZ, PT ;  /* 0x000000ff0200720c */ /* 0x008fc80003f25070 */
[----:B------:R-:W-:-:S13]  /*02a0*/  ISETP.NE.AND.EX P1, PT, R3, RZ, PT, P1 ;  /* 0x000000ff0300720c */ /* 0x000fda0003f25310 */
[----:B------:R-:W3:Y:S01]  /*02b0*/  @P1 LDC.64 R2, c[0x0][0x308] ;  /* 0x0000c200ff021b82 */ /* 0x000ee20000000a00 */
[----:B------:R-:W-:-:S07]  /*02c0*/  IMAD.SHL.U32 R131, R161, 0x40, RZ ;  /* 0x00000040a1837824 */ /* 0x000fce00078e00ff */
[----:B--2---:R-:W2:Y:S01]  /*02d0*/  @!P1 LDC R4, c[0x0][0x2cc] ;  /* 0x0000b300ff049b82 */ /* 0x004ea20000000800 */
[----:B---3--:R-:W-:-:S07]  /*02e0*/  @P1 IMAD.WIDE R6, R8, 0x4, R2 ;  /* 0x0000000408061825 */ /* 0x008fce00078e0202 */
[----:B------:R-:W3:Y:S01]  /*02f0*/  @!P1 LDC.64 R2, c[0x0][0x318] ;  /* 0x0000c600ff029b82 */ /* 0x000ee20000000a00 */
[----:B------:R1:W5:Y:S01]  /*0300*/  @P1 LDG.E R6, desc[UR12][R6.64] ;  /* 0x0000000c06061981 */ /* 0x000362000c1e1900 */
[----:B----4-:R-:W-:-:S13]  /*0310*/  ISETP.GT.AND P0, PT, R152, R131, PT ;  /* 0x000000839800720c */ /* 0x010fda0003f04270 */
[----:B--2---:R-:W-:Y:S05]  /*0320*/  @!P0 EXIT ;  /* 0x000000000000894d */ /* 0x004fea0003800000 */
[----:B------:R-:W2:Y:S01]  /*0330*/  LDC R125, c[0x0][0x398] ;  /* 0x0000e600ff7d7b82 */ /* 0x000ea20000000800 */
[----:B---3--:R-:W-:Y:S01]  /*0340*/  @!P1 ISETP.NE.U32.AND P0, PT, R2, RZ, PT ;  /* 0x000000ff0200920c */ /* 0x008fe20003f05070 */
        /* <DEDUP_REMOVED lines=27> */
[-C--:B------:R-:W-:Y:S01]  /*0500*/  ISETP.GE.AND P3, PT, R26, R147.reuse, PT ;  /* 0x000000931a00720c */ /* 0x080fe20003f66270 */
[----:B------:R-:W2:Y:S01]  /*0510*/  @P6 LDC.64 R4, c[0x0][0x240] ;  /* 0x00009000ff046b82 */ /* 0x000ea20000000a00 */
[-C--:B------:R-:W-:Y:S01]  /*0520*/  ISETP.GE.AND P1, PT, R18, R147.reuse, PT ;  /* 0x000000931200720c */ /* 0x080fe20003f26270 */
[----:B------:R-:W-:Y:S01]  /*0530*/  VIADD R20, R26, 0x20 ;  /* 0x000000201a147836 */ /* 0x000fe20000000000 */
[-C--:B------:R-:W-:Y:S01]  /*0540*/  ISETP.GE.AND P2, PT, R22, R147.reuse, PT ;  /* 0x000000931600720c */ /* 0x080fe20003f46270 */
[----:B------:R-:W-:Y:S01]  /*0550*/  IMAD.SHL.U32 R29, R26, 0x40, RZ ;  /* 0x000000401a1d7824 */ /* 0x000fe200078e00ff */
[----:B------:R-:W-:Y:S02]  /*0560*/  @!P6 SHF.R.S32.HI R25, RZ, 0x1f, R8 ;  /* 0x0000001fff19e819 */ /* 0x000fe40000011408 */
[----:B------:R-:W-:Y:S01]  /*0570*/  ISETP.GE.AND P0, PT, R20, R147, PT ;  /* 0x000000931400720c */ /* 0x000fe20003f06270 */
[----:B------:R-:W3:Y:S01]  /*0580*/  @!P6 LDC.64 R2, c[0x0][0x228] ;  /* 0x00008a00ff02eb82 */ /* 0x000ee20000000a00 */
[----:B-1----:R-:W-:-:S02]  /*0590*/  IABS R11, R7 ;  /* 0x00000007000b7213 */ /* 0x002fc40000000000 */
[----:B------:R-:W-:Y:S02]  /*05a0*/  LOP3.LUT R29, R29, 0x1c0, RZ, 0xc0, !PT ;  /* 0x000001c01d1d7812 */ /* 0x000fe400078ec0ff */
[----:B------:R-:W1:Y:S01]  /*05b0*/  I2F.RP R0, R11 ;  /* 0x0000000b00007306 */ /* 0x000e620000209400 */
[----:B------:R-:W-:Y:S02]  /*05c0*/  ISETP.NE.AND P4, PT, R10, -0x1, PT ;  /* 0xffffffff0a00780c */ /* 0x000fe40003f85270 */
[----:B------:R-:W4:Y:S01]  /*05d0*/  @!P2 S2R R23, SR_CgaCtaId ;  /* 0x000000000017a919 */ /* 0x000f220000008800 */
[----:B------:R-:W-:Y:S02]  /*05e0*/  SHF.R.U32.HI R16, RZ, 0x3, R29 ;  /* 0x00000003ff107819 */ /* 0x000fe4000001161d */
[----:B------:R-:W-:Y:S01]  /*05f0*/  @!P2 MOV R24, 0x400 ;  /* 0x000004000018a802 */ /* 0x000fe20000000f00 */
[----:B------:R-:W5:Y:S01]  /*0600*/  @!P0 S2R R21, SR_CgaCtaId ;  /* 0x0000000000158919 */ /* 0x000f620000008800 */
[----:B------:R-:W-:-:S02]  /*0610*/  SHF.R.S32.HI R35, RZ, 0x1f, R32 ;  /* 0x0000001fff237819 */ /* 0x000fc40000011420 */
[----:B------:R-:W-:-:S03]  /*0620*/  SHF.R.S32.HI R27, RZ, 0x1f, R26 ;  /* 0x0000001fff1b7819 */ /* 0x000fc6000001141a */
[----:B------:R-:W-:Y:S01]  /*0630*/  IMAD R35, R35, UR4, RZ ;  /* 0x0000000423237c24 */ /* 0x000fe2000f8e02ff */
[----:B------:R-:W5:Y:S01]  /*0640*/  @P4 LDC.64 R104, c[0x0][0x248] ;  /* 0x00009200ff684b82 */ /* 0x000f620000000a00 */
[----:B-1----:R-:W1:Y:S01]  /*0650*/  MUFU.RCP R14, R0 ;  /* 0x00000000000e7308 */ /* 0x002e620000001000 */
[----:B------:R-:W-:-:S04]  /*0660*/  IMAD.WIDE R160, R161, 0x40, R26 ;  /* 0x00000040a1a07825 */ /* 0x000fc800078e021a */
[----:B------:R-:W-:Y:S02]  /*0670*/  IMAD R35, R32, UR5, R35 ;  /* 0x0000000520237c24 */ /* 0x000fe4000f8e0223 */
[----:B------:R-:W5:Y:S01]  /*0680*/  @P4 LDC.64 R106, c[0x0][0x250] ;  /* 0x00009400ff6a4b82 */ /* 0x000f620000000a00 */
[----:B-1----:R-:W-:Y:S02]  /*0690*/  VIADD R14, R14, 0xffffffe ;  /* 0x0ffffffe0e0e7836 */ /* 0x002fe40000000000 */
[----:B------:R-:W-:Y:S01]  /*06a0*/  IMAD.IADD R0, R126, 0x1, -R19 ;  /* 0x000000017e007824 */ /* 0x000fe200078e0a13 */
[----:B----4-:R-:W-:Y:S01]  /*06b0*/  @!P2 LEA R23, R23, R24, 0x18 ;  /* 0x000000181717a211 */ /* 0x010fe200078ec0ff */
[----:B------:R-:W1:Y:S01]  /*06c0*/  F2I.FTZ.U32.TRUNC.NTZ R15, R14 ;  /* 0x0000000e000f7305 */ /* 0x000e62000021f000 */
[----:B------:R-:W4:Y:S01]  /*06d0*/  @!P1 S2R R19, SR_CgaCtaId ;  /* 0x0000000000139919 */ /* 0x000f220000008800 */
[----:B------:R-:W-:-:S05]  /*06e0*/  IMAD.SHL.U32 R158, R0, 0x8, RZ ;  /* 0x00000008009e7824 */ /* 0x000fca00078e00ff */
[----:B------:R-:W-:Y:S01]  /*06f0*/  SHF.R.S32.HI R159, RZ, 0x1f, R158 ;  /* 0x0000001fff9f7819 */ /* 0x000fe2000001149e */
[----:B-1----:R-:W-:Y:S01]  /*0700*/  IMAD.MOV R120, RZ, RZ, -R15 ;  /* 0x000000ffff787224 */ /* 0x002fe200078e0a0f */
[----:B------:R-:W-:-:S03]  /*0710*/  MOV R14, RZ ;  /* 0x000000ff000e7202 */ /* 0x000fc60000000f00 */
[----:B------:R-:W-:-:S04]  /*0720*/  IMAD R120, R120, R11, RZ ;  /* 0x0000000b78787224 */ /* 0x000fc800078e02ff */
[----:B------:R-:W-:Y:S01]  /*0730*/  IMAD.HI.U32 R120, R15, R120, R14 ;  /* 0x000000780f787227 */ /* 0x000fe200078e000e */
[----:B------:R-:W-:-:S03]  /*0740*/  LOP3.LUT R15, R29, 0x38, R158, 0xf8, !PT ;  /* 0x000000381d0f7812 */ /* 0x000fc600078ef89e */
[----:B--2---:R-:W-:Y:S01]  /*0750*/  @P6 IMAD.WIDE.U32 R28, R150, R4, RZ ;  /* 0x00000004961c6225 */ /* 0x004fe200078e00ff */
[----:B------:R-:W-:-:S03]  /*0760*/  LOP3.LUT R16, R15, R16, RZ, 0x3c, !PT ;  /* 0x000000100f107212 */ /* 0x000fc600078e3cff */
[----:B------:R-:W-:-:S04]  /*0770*/  IMAD.HI.U32 R120, R120, R13, RZ ;  /* 0x0000000d78787227 */ /* 0x000fc800078e00ff */
[----:B------:R-:W-:Y:S02]  /*0780*/  IMAD.MOV R12, RZ, RZ, -R120 ;  /* 0x000000ffff0c7224 */ /* 0x000fe400078e0a78 */
[----:B---3--:R-:W-:Y:S02]  /*0790*/  @!P6 IMAD R14, R25, R2, RZ ;  /* 0x00000002190ee224 */ /* 0x008fe400078e02ff */
[C---:B------:R-:W-:Y:S02]  /*07a0*/  IMAD R4, R11.reuse, R12, R13 ;  /* 0x0000000c0b047224 */ /* 0x040fe400078e020d */
[C---:B------:R-:W-:Y:S01]  /*07b0*/  @!P6 IMAD.WIDE.U32 R24, R8.reuse, R2, RZ ;  /* 0x000000020818e225 */ /* 0x040fe200078e00ff */
[----:B------:R-:W-:Y:S02]  /*07c0*/  @!P1 MOV R2, 0x400 ;  /* 0x0000040000029802 */ /* 0x000fe40000000f00 */
[----:B------:R-:W-:Y:S01]  /*07d0*/  ISETP.GT.U32.AND P5, PT, R11, R4, PT ;  /* 0x000000040b00720c */ /* 0x000fe20003fa4070 */
[----:B------:R-:W-:Y:S01]  /*07e0*/  @!P6 IMAD R3, R8, R3, R14 ;  /* 0x000000030803e224 */ /* 0x000fe200078e020e */
[----:B----4-:R-:W-:Y:S01]  /*07f0*/  @!P1 LEA R19, R19, R2, 0x18 ;  /* 0x0000000213139211 */ /* 0x010fe200078ec0ff */
[----:B------:R-:W-:Y:S01]  /*0800*/  @P6 IMAD.MOV.U32 R12, RZ, RZ, R28 ;  /* 0x000000ffff0c6224 */ /* 0x000fe200078e001c */
[----:B------:R-:W-:Y:S01]  /*0810*/  @!P0 MOV R14, 0x400 ;  /* 0x00000400000e8802 */ /* 0x000fe20000000f00 */
[----:B------:R-:W-:-:S02]  /*0820*/  @!P6 IMAD.MOV.U32 R12, RZ, RZ, R24 ;  /* 0x000000ffff0ce224 */ /* 0x000fc400078e0018 */
[----:B------:R-:W-:Y:S01]  /*0830*/  @P6 IMAD R5, R150, R5, R29 ;  /* 0x0000000596056224 */ /* 0x000fe200078e021d */
[----:B------:R-:W-:Y:S01]  /*0840*/  @!P6 IADD3 R5, R25, R3, RZ ;  /* 0x000000031905e210 */ /* 0x000fe20007ffe0ff */
[----:B------:R-:W-:Y:S01]  /*0850*/  @P4 IMAD.IADD R24, R9, 0x1, R10 ;  /* 0x0000000109184824 */ /* 0x000fe200078e020a */
[----:B------:R-:W-:Y:S01]  /*0860*/  IADD3 R12, P6, R158, R12, RZ ;  /* 0x0000000c9e0c7210 */ /* 0x000fe20007fde0ff */
[----:B------:R-:W1:Y:S01]  /*0870*/  @!P3 LDC.64 R2, c[0x0][0x240] ;  /* 0x00009000ff02bb82 */ /* 0x000e620000000a00 */
[----:B-----5:R-:W-:Y:S01]  /*0880*/  @!P0 LEA R21, R21, R14, 0x18 ;  /* 0x0000000e15158211 */ /* 0x020fe200078ec0ff */
[----:B------:R-:W-:Y:S01]  /*0890*/  @!P5 IMAD.IADD R4, R4, 0x1, -R11 ;  /* 0x000000010404d824 */ /* 0x000fe200078e0a0b */
[----:B------:R-:W-:Y:S01]  /*08a0*/  @!P5 IADD3 R120, R120, 0x1, RZ ;  /* 0x000000017878d810 */ /* 0x000fe20007ffe0ff */
[----:B------:R-:W-:Y:S02]  /*08b0*/  IMAD.X R13, R159, 0x1, R5, P6 ;  /* 0x000000019f0d7824 */ /* 0x000fe400030e0605 */
[----:B------:R-:W-:Y:S01]  /*08c0*/  @P4 IMAD R25, R24, R105, RZ ;  /* 0x0000006918194224 */ /* 0x000fe200078e02ff */
[----:B------:R-:W-:Y:S01]  /*08d0*/  ISETP.GE.U32.AND P6, PT, R4, R11, PT ;  /* 0x0000000b0400720c */ /* 0x000fe20003fc6070 */
[----:B------:R-:W2:Y:S01]  /*08e0*/  @!P2 LDC.64 R14, c[0x0][0x240] ;  /* 0x00009000ff0eab82 */ /* 0x000ea20000000a00 */
[C---:B------:R-:W-:Y:S01]  /*08f0*/  LOP3.LUT R11, R32.reuse, R7, RZ, 0x3c, !PT ;  /* 0x00000007200b7212 */ /* 0x040fe200078e3cff */
[----:B------:R-:W-:-:S03]  /*0900*/  IMAD.WIDE.U32 R32, R32, UR4, R12 ;  /* 0x0000000420207c25 */ /* 0x000fc6000f8e000c */
[----:B------:R-:W-:Y:S01]  /*0910*/  ISETP.GE.AND P5, PT, R11, RZ, PT ;  /* 0x000000ff0b00720c */ /* 0x000fe20003fa6270 */
[----:B------:R-:W-:Y:S01]  /*0920*/  IMAD.IADD R35, R33, 0x1, R35 ;  /* 0x0000000121237824 */ /* 0x000fe200078e0223 */
[----:B------:R-:W-:Y:S01]  /*0930*/  LEA.HI R11, R17, R126, RZ, 0x6 ;  /* 0x0000007e110b7211 */ /* 0x000fe200078f30ff */
[----:B------:R-:W3:Y:S01]  /*0940*/  @!P3 LDC.64 R4, c[0x0][0x210] ;  /* 0x00008400ff04bb82 */ /* 0x000ee20000000a00 */
[----:B------:R-:W-:Y:S02]  /*0950*/  @!P3 IMAD.MOV.U32 R34, RZ, RZ, R32 ;  /* 0x000000ffff22b224 */ /* 0x000fe400078e0020 */
[----:B------:R-:W-:Y:S01]  /*0960*/  @P4 IMAD.IADD R13, R9, 0x1, R10 ;  /* 0x00000001090d4824 */ /* 0x000fe200078e020a */
[----:B------:R-:W-:Y:S01]  /*0970*/  @P6 IADD3 R120, R120, 0x1, RZ ;  /* 0x0000000178786810 */ /* 0x000fe20007ffe0ff */
[----:B------:R-:W-:Y:S01]  /*0980*/  IMAD.SHL.U32 R11, R11, 0x8, RZ ;  /* 0x000000080b0b7824 */ /* 0x000fe200078e00ff */
[----:B------:R-:W-:Y:S01]  /*0990*/  ISETP.NE.AND P6, PT, R7, RZ, PT ;  /* 0x000000ff0700720c */ /* 0x000fe20003fc5270 */
[----:B------:R-:W-:Y:S01]  /*09a0*/  @P4 IMAD.WIDE.U32 R154, R24, R104, RZ ;  /* 0x00000068189a4225 */ /* 0x000fe200078e00ff */
[----:B------:R-:W4:Y:S02]  /*09b0*/  S2UR UR4, SR_CgaCtaId ;  /* 0x00000000000479c3 */ /* 0x000f240000008800 */
[----:B------:R-:W-:Y:S01]  /*09c0*/  LOP3.LUT R16, R16, 0xfffffe00, R11, 0xf8, !PT ;  /* 0xfffffe0010107812 */ /* 0x000fe200078ef80b */
[----:B-1----:R-:W-:Y:S01]  /*09d0*/  @!P3 IMAD.WIDE.U32 R10, R160, R2, R34 ;  /* 0x00000002a00ab225 */ /* 0x002fe200078e0022 */
[----:B------:R-:W-:-:S02]  /*09e0*/  @!P5 IADD3 R120, -R120, RZ, RZ ;  /* 0x000000ff7878d210 */ /* 0x000fc40007ffe1ff */
[----:B------:R-:W-:Y:S01]  /*09f0*/  @P4 IADD3 R25, R155, R25, RZ ;  /* 0x000000199b194210 */ /* 0x000fe20007ffe0ff */
[----:B------:R-:W-:Y:S02]  /*0a00*/  @!P3 IMAD R2, R161, R2, RZ ;  /* 0x00000002a102b224 */ /* 0x000fe400078e02ff */
[C---:B------:R-:W-:Y:S02]  /*0a10*/  @P4 IMAD R12, R13.reuse, R107, RZ ;  /* 0x0000006b0d0c4224 */ /* 0x040fe400078e02ff */
[----:B------:R-:W-:Y:S01]  /*0a20*/  @P4 IMAD.WIDE.U32 R28, R13, R106, RZ ;  /* 0x0000006a0d1c4225 */ /* 0x000fe200078e00ff */
[----:B------:R-:W-:-:S03]  /*0a30*/  @!P6 LOP3.LUT R120, RZ, R7, RZ, 0x33, !PT ;  /* 0x00000007ff78e212 */ /* 0x000fc600078e33ff */
[----:B------:R-:W-:Y:S01]  /*0a40*/  @!P3 IMAD R3, R160, R3, R2 ;  /* 0x00000003a003b224 */ /* 0x000fe200078e0202 */
[----:B---3--:R-:W-:Y:S01]  /*0a50*/  @!P3 LEA R30, P5, R10, R4, 0x1 ;  /* 0x000000040a1eb211 */ /* 0x008fe200078a08ff */
[----:B------:R-:W-:Y:S02]  /*0a60*/  @P4 IMAD.IADD R7, R29, 0x1, R12 ;  /* 0x000000011d074824 */ /* 0x000fe400078e020c */
[----:B------:R-:W-:Y:S02]  /*0a70*/  @P4 IMAD.MOV.U32 R24, RZ, RZ, R28 ;  /* 0x000000ffff184224 */ /* 0x000fe400078e001c */
[----:B------:R-:W-:Y:S01]  /*0a80*/  @!P3 IMAD.IADD R4, R11, 0x1, R3 ;  /* 0x000000010b04b824 */ /* 0x000fe200078e0203 */
[----:B--2-4-:R-:W-:Y:S07]  /*0a90*/  @P4 BRA `(.L_x_653) ;  /* 0x0000000000304947 */ /* 0x014fee0003800000 */
[----:B------:R-:W1:Y:S01]  /*0aa0*/  LDC.64 R104, c[0x0][0x248] ;  /* 0x00009200ff687b82 */ /* 0x000e620000000a00 */
[----:B------:R-:W-:-:S07]  /*0ab0*/  SHF.R.S32.HI R13, RZ, 0x1f, R9 ;  /* 0x0000001fff0d7819 */ /* 0x000fce0000011409 */
[----:B------:R-:W2:Y:S01]  /*0ac0*/  LDC.64 R2, c[0x0][0x230] ;  /* 0x00008c00ff027b82 */ /* 0x000ea20000000a00 */
[-C--:B-1----:R-:W-:Y:S01]  /*0ad0*/  IMAD R12, R13, R104.reuse, RZ ;  /* 0x000000680d0c7224 */ /* 0x082fe200078e02ff */
[----:B------:R-:W-:Y:S01]  /*0ae0*/  SHF.R.S32.HI R13, RZ, 0x1f, R8 ;  /* 0x0000001fff0d7819 */ /* 0x000fe20000011408 */
[----:B------:R-:W-:-:S04]  /*0af0*/  IMAD.WIDE.U32 R28, R9, R104, RZ ;  /* 0x00000068091c7225 */ /* 0x000fc800078e00ff */
[----:B------:R-:W-:Y:S02]  /*0b00*/  IMAD R12, R9, R105, R12 ;  /* 0x00000069090c7224 */ /* 0x000fe400078e020c */
[----:B--2---:R-:W-:-:S03]  /*0b10*/  IMAD R13, R13, R2, RZ ;  /* 0x000000020d0d7224 */ /* 0x004fc600078e02ff */
[----:B------:R-:W-:Y:S01]  /*0b20*/  IADD3 R29, R29, R12, RZ ;  /* 0x0000000c1d1d7210 */ /* 0x000fe20007ffe0ff */
[C---:B------:R-:W-:Y:S02]  /*0b30*/  IMAD R3, R8.reuse, R3, R13 ;  /* 0x0000000308037224 */ /* 0x040fe400078e020d */
[----:B------:R-:W-:-:S05]  /*0b40*/  IMAD.WIDE.U32 R154, R8, R2, R28 ;  /* 0x00000002089a7225 */ /* 0x000fca00078e001c */
[----:B------:R-:W-:Y:S02]  /*0b50*/  IADD3 R25, R155, R3, RZ ;  /* 0x000000039b197210 */ /* 0x000fe40007ffe0ff */
.L_x_653:
[----:B------:R-:W-:Y:S05]  /*0b60*/  @P4 BRA `(.L_x_654) ;  /* 0x0000000000344947 */ /* 0x000fea0003800000 */
        /* <DEDUP_REMOVED lines=12> */
[----:B------:R-:W-:-:S07]  /*0c30*/  MOV R24, R2 ;  /* 0x0000000200187202 */ /* 0x000fce0000000f00 */
.L_x_654:
[----:B------:R-:W1:Y:S01]  /*0c40*/  @!P0 LDC.64 R12, c[0x0][0x240] ;  /* 0x00009000ff0c8b82 */ /* 0x000e620000000a00 */
[----:B------:R-:W-:Y:S01]  /*0c50*/  @!P3 LEA.HI.X R31, R10, R5, R4, 0x1, P5 ;  /* 0x000000050a1fb211 */ /* 0x000fe200028f0c04 */
[-C--:B------:R-:W-:Y:S01]  /*0c60*/  IMAD R2, R27, R104.reuse, RZ ;  /* 0x000000681b027224 */ /* 0x080fe200078e02ff */
[----:B------:R-:W-:Y:S01]  /*0c70*/  @!P2 IADD3 R28, P4, R160, 0x10, RZ ;  /* 0x00000010a01ca810 */ /* 0x000fe20007f9e0ff */
[----:B------:R-:W-:Y:S01]  /*0c80*/  IMAD.WIDE.U32 R38, R26, R104, R158 ;  /* 0x000000681a267225 */ /* 0x000fe200078e009e */
[----:B------:R-:W-:Y:S01]  /*0c90*/  @!P0 IADD3 R29, P5, R160, 0x20, RZ ;  /* 0x00000020a01d8810 */ /* 0x000fe20007fbe0ff */
[----:B------:R-:W-:Y:S01]  /*0ca0*/  UMOV UR5, 0x400 ;  /* 0x0000040000057882 */ /* 0x000fe20000000000 */
[----:B------:R-:W-:Y:S01]  /*0cb0*/  ULDC.64 UR6, c[0x0][0x260] ;  /* 0x0000980000067ab9 */ /* 0x000fe20000000a00 */
[----:B------:R-:W2:Y:S01]  /*0cc0*/  @!P2 LDC.64 R10, c[0x0][0x210] ;  /* 0x00008400ff0aab82 */ /* 0x000ea20000000a00 */
[----:B------:R-:W-:Y:S01]  /*0cd0*/  @!P2 IMAD.X R3, RZ, RZ, R161, P4 ;  /* 0x000000ffff03a224 */ /* 0x000fe200020e06a1 */
[----:B------:R-:W-:Y:S01]  /*0ce0*/  IADD3 R154, P4, R154, R38, RZ ;  /* 0x000000269a9a7210 */ /* 0x000fe20007f9e0ff */
[----:B------:R-:W-:Y:S01]  /*0cf0*/  IMAD R2, R26, R105, R2 ;  /* 0x000000691a027224 */ /* 0x000fe200078e0202 */
[----:B------:R-:W-:Y:S01]  /*0d00*/  ULEA UR4, UR4, UR5, 0x18 ;  /* 0x0000000504047291 */ /* 0x000fe2000f8ec03f */
[----:B------:R-:W-:Y:S01]  /*0d10*/  @!P2 IMAD.MOV.U32 R36, RZ, RZ, R32 ;  /* 0x000000ffff24a224 */ /* 0x000fe200078e0020 */
[----:B------:R-:W-:Y:S01]  /*0d20*/  SHF.L.U64.HI R148, R106, 0x6, R107 ;  /* 0x000000066a947819 */ /* 0x000fe2000001026b */
[----:B------:R-:W-:Y:S01]  /*0d30*/  @!P2 IMAD.MOV.U32 R37, RZ, RZ, R35 ;  /* 0x000000ffff25a224 */ /* 0x000fe200078e0023 */
[----:B------:R-:W3:Y:S01]  /*0d40*/  @!P0 LDC.64 R8, c[0x0][0x210] ;  /* 0x00008400ff088b82 */ /* 0x000ee20000000a00 */
[----:B------:R-:W-:Y:S01]  /*0d50*/  IADD3.X R155, R25, R39, R2, P4, !PT ;  /* 0x00000027199b7210 */ /* 0x000fe200027fe402 */
[----:B------:R-:W-:Y:S01]  /*0d60*/  @!P0 IMAD.X R25, RZ, RZ, R161, P5 ;  /* 0x000000ffff198224 */ /* 0x000fe200028e06a1 */
[----:B------:R-:W-:Y:S01]  /*0d70*/  LEA R151, R16, UR4, 0x1 ;  /* 0x0000000410977c11 */ /* 0x000fe2000f8e08ff */
[----:B------:R-:W-:Y:S01]  /*0d80*/  @!P0 IMAD.MOV.U32 R34, RZ, RZ, R32 ;  /* 0x000000ffff228224 */ /* 0x000fe200078e0020 */
[----:B------:R-:W-:Y:S01]  /*0d90*/  LEA.HI R130, R17, R126, RZ, 0x5 ;  /* 0x0000007e11827211 */ /* 0x000fe200078f28ff */
[----:B------:R-:W-:Y:S01]  /*0da0*/  @!P2 IMAD R3, R3, R14, RZ ;  /* 0x0000000e0303a224 */ /* 0x000fe200078e02ff */
[----:B------:R-:W-:Y:S01]  /*0db0*/  ULDC UR8, c[0x0][0x39c] ;  /* 0x0000e70000087ab9 */ /* 0x000fe20000000800 */
[----:B------:R-:W4:Y:S01]  /*0dc0*/  @!P1 LDC.64 R4, c[0x0][0x240] ;  /* 0x00009000ff049b82 */ /* 0x000f220000000a00 */
[----:B-1----:R-:W-:Y:S01]  /*0dd0*/  @!P0 IMAD R38, R25, R12, RZ ;  /* 0x0000000c19268224 */ /* 0x002fe200078e02ff */
[----:B------:R-:W-:Y:S01]  /*0de0*/  @!PT LDS RZ, [RZ] ;  /* 0x00000000fffff984 */ /* 0x000fe20000000800 */
[----:B------:R-:W-:Y:S01]  /*0df0*/  @!PT LDS RZ, [RZ] ;  /* 0x00000000fffff984 */ /* 0x000fe20000000800 */
[----:B------:R-:W-:Y:S01]  /*0e00*/  @!PT LDS RZ, [RZ] ;  /* 0x00000000fffff984 */ /* 0x000fe20000000800 */
[----:B------:R-:W-:Y:S01]  /*0e10*/  @!P3 LDGSTS.E.BYPASS.LTC128B.128 [R151], desc[UR12][R30.64] ;  /* 0x000000001e97bfae */ /* 0x000fe2000b901d4c */
[----:B------:R-:W-:Y:S01]  /*0e20*/  @!P2 IMAD.WIDE.U32 R36, R28, R14, R36 ;  /* 0x0000000e1c24a225 */ /* 0x000fe200078e0024 */
[----:B------:R-:W-:-:S02]  /*0e30*/  SHF.R.S32.HI R128, RZ, 0x5, R130 ;  /* 0x00000005ff807819 */ /* 0x000fc40000011482 */
[----:B------:R1:W-:Y:S01]  /*0e40*/  @!P3 LDGSTS.E.BYPASS.LTC128B.128 [R151+0x2000], desc[UR12][R30.64+0x80] ;  /* 0x020000801e97bfae */ /* 0x0003e2000b901d4c */
[----:B------:R-:W-:Y:S01]  /*0e50*/  @!P1 IMAD.MOV.U32 R33, RZ, RZ, R35 ;  /* 0x000000ffff219224 */ /* 0x000fe200078e0023 */
[----:B--2---:R-:W-:Y:S01]  /*0e60*/  @!P2 LEA R14, P4, R36, R10, 0x1 ;  /* 0x0000000a240ea211 */ /* 0x004fe200078808ff */
[----:B------:R-:W-:Y:S01]  /*0e70*/  @!P2 IMAD R15, R28, R15, R3 ;  /* 0x0000000f1c0fa224 */ /* 0x000fe200078e0203 */
[----:B------:R-:W-:Y:S01]  /*0e80*/  @!P1 IADD3 R25, P3, R160, 0x30, RZ ;  /* 0x00000030a0199810 */ /* 0x000fe20007f7e0ff */
[C---:B------:R-:W-:Y:S01]  /*0e90*/  @!P0 IMAD R13, R29.reuse, R13, R38 ;  /* 0x0000000d1d0d8224 */ /* 0x040fe200078e0226 */
[----:B------:R-:W1:Y:S01]  /*0ea0*/  @!P1 LDC.64 R2, c[0x0][0x210] ;  /* 0x00008400ff029b82 */ /* 0x000e620000000a00 */
[----:B------:R-:W-:-:S04]  /*0eb0*/  @!P0 IMAD.WIDE.U32 R34, R29, R12, R34 ;  /* 0x0000000c1d228225 */ /* 0x000fc800078e0022 */
[----:B------:R-:W-:Y:S02]  /*0ec0*/  VIADD R127, R124, 0xffffffff ;  /* 0xffffffff7c7f7836 */ /* 0x000fe40000000000 */
[----:B------:R-:W-:Y:S02]  /*0ed0*/  @!P2 IMAD.IADD R15, R37, 0x1, R15 ;  /* 0x00000001250fa824 */ /* 0x000fe400078e020f */
[----:B------:R-:W-:Y:S01]  /*0ee0*/  @!P0 IMAD.IADD R10, R35, 0x1, R13 ;  /* 0x00000001230a8824 */ /* 0x000fe200078e020d */
[----:B------:R-:W-:Y:S01]  /*0ef0*/  SHF.R.S32.HI R12, RZ, 0x1f, R127 ;  /* 0x0000001fff0c7819 */ /* 0x000fe2000001147f */
[----:B------:R-:W-:Y:S01]  /*0f00*/  IMAD R13, R127, -0x40, R6 ;  /* 0xffffffc07f0d7824 */ /* 0x000fe200078e0206 */
[----:B------:R-:W-:Y:S01]  /*0f10*/  @!P2 LEA.HI.X R15, R36, R11, R15, 0x1, P4 ;  /* 0x0000000b240fa211 */ /* 0x000fe200020f0c0f */
[----:B------:R-:W-:Y:S01]  /*0f20*/  @!P1 IMAD.X R29, RZ, RZ, R161, P3 ;  /* 0x000000ffff1d9224 */ /* 0x000fe200018e06a1 */
[----:B---3--:R-:W-:Y:S01]  /*0f30*/  @!P0 LEA R28, P3, R34, R8, 0x1 ;  /* 0x00000008221c8211 */ /* 0x008fe200078608ff */
[----:B------:R-:W-:Y:S01]  /*0f40*/  @!P2 IMAD R23, R16, 0x2, R23 ;  /* 0x000000021017a824 */ /* 0x000fe200078e0217 */
[----:B------:R-:W-:Y:S01]  /*0f50*/  ISETP.GE.AND P4, PT, R26, R13, PT ;  /* 0x0000000d1a00720c */ /* 0x000fe20003f86270 */
[-C--:B----4-:R-:W-:Y:S01]  /*0f60*/  @!P1 IMAD R8, R29, R4.reuse, RZ ;  /* 0x000000041d089224 */ /* 0x090fe200078e02ff */
[----:B------:R-:W-:Y:S01]  /*0f70*/  @!P0 LEA.HI.X R29, R34, R9, R10, 0x1, P3 ;  /* 0x00000009221d8211 */ /* 0x000fe200018f0c0a */
[----:B------:R-:W-:Y:S01]  /*0f80*/  @!P0 IMAD R21, R16, 0x2, R21 ;  /* 0x0000000210158824 */ /* 0x000fe200078e0215 */
[----:B------:R-:W-:Y:S01]  /*0f90*/  @!P2 LDGSTS.E.BYPASS.LTC128B.128 [R23+0x800], desc[UR12][R14.64] ;  /* 0x008000000e17afae */ /* 0x000fe2000b901d4c */
[C---:B------:R-:W-:Y:S01]  /*0fa0*/  @!P1 IMAD R5, R25.reuse, R5, R8 ;  /* 0x0000000519059224 */ /* 0x040fe200078e0208 */
[----:B------:R-:W-:Y:S01]  /*0fb0*/  SHF.R.S32.HI R10, RZ, 0x1f, R120 ;  /* 0x0000001fff0a7819 */ /* 0x000fe20000011478 */
[----:B------:R-:W-:Y:S01]  /*0fc0*/  @!P1 IMAD.WIDE.U32 R32, R25, R4, R32 ;  /* 0x0000000419209225 */ /* 0x000fe200078e0020 */
[----:B------:R2:W-:Y:S01]  /*0fd0*/  @!P2 LDGSTS.E.BYPASS.LTC128B.128 [R23+0x2800], desc[UR12][R14.64+0x80] ;  /* 0x028000800e17afae */ /* 0x0005e2000b901d4c */
[----:B------:R-:W-:-:S02]  /*0fe0*/  ISETP.GE.AND P5, PT, R18, R13, PT ;  /* 0x0000000d1200720c */ /* 0x000fc40003fa6270 */
[----:B------:R-:W-:Y:S01]  /*0ff0*/  @!P1 IMAD.IADD R4, R33, 0x1, R5 ;  /* 0x0000000121049824 */ /* 0x000fe200078e0205 */
[----:B------:R-:W-:Y:S01]  /*1000*/  @!P0 LDGSTS.E.BYPASS.LTC128B.128 [R21+0x1000], desc[UR12][R28.64] ;  /* 0x010000001c158fae */ /* 0x000fe2000b901d4c */
[----:B------:R-:W3:Y:S01]  /*1010*/  @!P4 LDC.64 R8, c[0x0][0x218] ;  /* 0x00008600ff08cb82 */ /* 0x000ee20000000a00 */
[----:B-1----:R-:W-:Y:S01]  /*1020*/  @!P1 LEA R30, P2, R32, R2, 0x1 ;  /* 0x00000002201e9211 */ /* 0x002fe200078408ff */
[----:B------:R-:W-:Y:S01]  /*1030*/  IMAD R157, R10, UR6, RZ ;  /* 0x000000060a9d7c24 */ /* 0x000fe2000f8e02ff */
[----:B------:R1:W-:Y:S01]  /*1040*/  @!P0 LDGSTS.E.BYPASS.LTC128B.128 [R21+0x3000], desc[UR12][R28.64+0x80] ;  /* 0x030000801c158fae */ /* 0x0003e2000b901d4c */
[----:B------:R-:W-:Y:S01]  /*1050*/  ISETP.GE.AND P0, PT, R22, R13, PT ;  /* 0x0000000d1600720c */ /* 0x000fe20003f06270 */
[----:B------:R-:W-:Y:S01]  /*1060*/  @!P1 IMAD R19, R16, 0x2, R19 ;  /* 0x0000000210139824 */ /* 0x000fe200078e0213 */
[----:B------:R-:W-:Y:S01]  /*1070*/  @!P1 LEA.HI.X R31, R32, R3, R4, 0x1, P2 ;  /* 0x00000003201f9211 */ /* 0x000fe200010f0c04 */
[----:B------:R-:W4:Y:S01]  /*1080*/  @!P4 S2R R11, SR_CgaCtaId ;  /* 0x00000000000bc919 */ /* 0x000f220000008800 */
[----:B------:R-:W-:Y:S01]  /*1090*/  SHF.L.U64.HI R2, R104, 0x6, R105 ;  /* 0x0000000668027819 */ /* 0x000fe20000010269 */
[----:B------:R-:W-:Y:S01]  /*10a0*/  IMAD R157, R120, UR7, R157 ;  /* 0x00000007789d7c24 */ /* 0x000fe2000f8e029d */
[-C--:B------:R-:W-:Y:S01]  /*10b0*/  ISETP.GE.AND P6, PT, R20, R13.reuse, PT ;  /* 0x0000000d1400720c */ /* 0x080fe20003fc6270 */
[----:B------:R-:W-:Y:S01]  /*10c0*/  IMAD.WIDE.U32 R154, R120, UR6, R154 ;  /* 0x00000006789a7c25 */ /* 0x000fe2000f8e009a */
[----:B------:R-:W-:Y:S01]  /*10d0*/  @!P1 LDGSTS.E.BYPASS.LTC128B.128 [R19+0x1800], desc[UR12][R30.64] ;  /* 0x018000001e139fae */ /* 0x000fe2000b901d4c */
[----:B------:R-:W-:Y:S01]  /*10e0*/  ISETP.GE.AND P3, PT, R22, R13, PT ;  /* 0x0000000d1600720c */ /* 0x000fe20003f66270 */
[----:B------:R-:W-:Y:S01]  /*10f0*/  ULDC.64 UR6, c[0x0][0x268] ;  /* 0x00009a0000067ab9 */ /* 0x000fe20000000a00 */
[----:B------:R-:W-:Y:S01]  /*1100*/  IMAD.SHL.U32 R3, R104, 0x40, RZ ;  /* 0x0000004068037824 */ /* 0x000fe200078e00ff */
[----:B------:R5:W-:Y:S01]  /*1110*/  @!P1 LDGSTS.E.BYPASS.LTC128B.128 [R19+0x3800], desc[UR12][R30.64+0x80] ;  /* 0x038000801e139fae */ /* 0x000be2000b901d4c */
[----:B------:R-:W5:Y:S01]  /*1120*/  @!P0 LDC.64 R4, c[0x0][0x218] ;  /* 0x00008600ff048b82 */ /* 0x000f620000000a00 */
[----:B------:R-:W-:Y:S01]  /*1130*/  IMAD.IADD R157, R155, 0x1, R157 ;  /* 0x000000019b9d7824 */ /* 0x000fe200078e029d */
[----:B------:R-:W-:Y:S01]  /*1140*/  LEA.HI R22, R17, R126, RZ, 0x4 ;  /* 0x0000007e11167211 */ /* 0x000fe200078f20ff */
[----:B------:R-:W-:-:S03]  /*1150*/  IMAD.WIDE.U32 R32, R26, R106, R158 ;  /* 0x0000006a1a207225 */ /* 0x000fc600078e009e */
[----:B------:R-:W-:Y:S01]  /*1160*/  SHF.R.S32.HI R145, RZ, 0x4, R22 ;  /* 0x00000004ff917819 */ /* 0x000fe20000011416 */
[----:B------:R-:W-:Y:S01]  /*1170*/  IMAD.MOV.U32 R156, RZ, RZ, R154 ;  /* 0x000000ffff9c7224 */ /* 0x000fe200078e009a */
[----:B------:R-:W-:Y:S01]  /*1180*/  IADD3 R24, P2, R24, R32, RZ ;  /* 0x0000002018187210 */ /* 0x000fe20007f5e0ff */
[----:B------:R-:W-:Y:S02]  /*1190*/  IMAD.SHL.U32 R149, R106, 0x40, RZ ;  /* 0x000000406a957824 */ /* 0x000fe400078e00ff */
[----:B--2---:R-:W-:Y:S01]  /*11a0*/  IMAD.WIDE.U32 R14, R127, R3, R156 ;  /* 0x000000037f0e7225 */ /* 0x004fe200078e009c */
[----:B-1----:R-:W-:-:S03]  /*11b0*/  @!P4 MOV R28, 0x400 ;  /* 0x00000400001cc802 */ /* 0x002fc60000000f00 */
[----:B------:R-:W-:Y:S01]  /*11c0*/  IMAD R21, R2, R127, RZ ;  /* 0x0000007f02157224 */ /* 0x000fe200078e02ff */
[----:B---3--:R-:W-:Y:S01]  /*11d0*/  @!P4 LEA R32, P1, R14, R8, 0x1 ;  /* 0x000000080e20c211 */ /* 0x008fe200078208ff */
[----:B------:R-:W-:Y:S02]  /*11e0*/  IMAD R123, R10, UR6, RZ ;  /* 0x000000060a7b7c24 */ /* 0x000fe4000f8e02ff */
[----:B------:R-:W-:Y:S02]  /*11f0*/  IMAD R21, R12, R3, R21 ;  /* 0x000000030c157224 */ /* 0x000fe400078e0215 */
[----:B------:R-:W-:Y:S01]  /*1200*/  IMAD R123, R120, UR7, R123 ;  /* 0x00000007787b7c24 */ /* 0x000fe2000f8e027b */
[----:B----4-:R-:W-:Y:S01]  /*1210*/  @!P4 LEA R11, R11, R28, 0x18 ;  /* 0x0000001c0b0bc211 */ /* 0x010fe200078ec0ff */
[----:B------:R-:W-:Y:S02]  /*1220*/  IMAD.IADD R15, R15, 0x1, R21 ;  /* 0x000000010f0f7824 */ /* 0x000fe400078e0215 */
[----:B------:R-:W1:Y:S01]  /*1230*/  @!P6 S2R R21, SR_CgaCtaId ;  /* 0x000000000015e919 */ /* 0x000e620000008800 */
[----:B-----5:R-:W-:-:S02]  /*1240*/  IMAD R30, R27, R106, RZ ;  /* 0x0000006a1b1e7224 */ /* 0x020fc400078e02ff */
[----:B------:R-:W-:Y:S01]  /*1250*/  @!P4 IMAD R23, R16, 0x2, R11 ;  /* 0x000000021017c824 */ /* 0x000fe200078e020b */
[----:B------:R-:W2:Y:S01]  /*1260*/  @!P0 S2R R19, SR_CgaCtaId ;  /* 0x0000000000138919 */ /* 0x000ea20000008800 */
[----:B------:R-:W-:Y:S01]  /*1270*/  IMAD R30, R26, R107, R30 ;  /* 0x0000006b1a1e7224 */ /* 0x000fe200078e021e */
[----:B------:R-:W-:-:S04]  /*1280*/  LOP3.LUT R11, R22, 0xfffffff0, RZ, 0xc0, !PT ;  /* 0xfffffff0160b7812 */ /* 0x000fc800078ec0ff */
[----:B------:R-:W-:Y:S02]  /*1290*/  IADD3.X R25, R7, R33, R30, P2, !PT ;  /* 0x0000002107197210 */ /* 0x000fe400017fe41e */
[----:B------:R-:W3:Y:S01]  /*12a0*/  @!P5 S2R R7, SR_CgaCtaId ;  /* 0x000000000007d919 */ /* 0x000ee20000008800 */
[----:B------:R-:W-:Y:S02]  /*12b0*/  @!P4 LEA.HI.X R33, R14, R9, R15, 0x1, P1 ;  /* 0x000000090e21c211 */ /* 0x000fe400008f0c0f */
[----:B------:R-:W-:Y:S01]  /*12c0*/  @!P0 LEA R9, P1, R104, R14, 0x4 ;  /* 0x0000000e68098211 */ /* 0x000fe200078220ff */
[----:B------:R-:W-:Y:S01]  /*12d0*/  IMAD.WIDE.U32 R120, R120, UR6, R24 ;  /* 0x0000000678787c25 */ /* 0x000fe2000f8e0018 */
[----:B------:R-:W-:Y:S01]  /*12e0*/  ISETP.GE.AND P2, PT, R20, R13, PT ;  /* 0x0000000d1400720c */ /* 0x000fe20003f46270 */
[----:B------:R-:W-:Y:S01]  /*12f0*/  @!P4 LDGSTS.E.BYPASS.LTC128B.128 [R23+0x4000], desc[UR12][R32.64] ;  /* 0x040000002017cfae */ /* 0x000fe2000b901d4c */
[----:B------:R-:W-:Y:S01]  /*1300*/  @!P0 LEA.HI.X R8, R104, R15, R105, 0x4, P1 ;  /* 0x0000000f68088211 */ /* 0x000fe200008f2469 */
[----:B------:R-:W-:Y:S01]  /*1310*/  IMAD.SHL.U32 R20, R0, 0x40, RZ ;  /* 0x0000004000147824 */ /* 0x000fe200078e00ff */
[----:B------:R-:W-:Y:S01]  /*1320*/  @!P0 LEA R28, P1, R9, R4, 0x1 ;  /* 0x00000004091c8211 */ /* 0x000fe200078208ff */
[----:B------:R4:W-:Y:S01]  /*1330*/  @!P4 LDGSTS.E.BYPASS.LTC128B.128 [R23+0x6000], desc[UR12][R32.64+0x80] ;  /* 0x060000802017cfae */ /* 0x0009e2000b901d4c */
[----:B------:R-:W-:Y:S01]  /*1340*/  LEA.HI R4, R22, R145, RZ, 0x1 ;  /* 0x0000009116047211 */ /* 0x000fe200078f08ff */
[----:B------:R-:W-:Y:S01]  /*1350*/  IMAD.IADD R123, R121, 0x1, R123 ;  /* 0x00000001797b7824 */ /* 0x000fe200078e027b */
[----:B------:R-:W-:Y:S01]  /*1360*/  @!P0 LEA.HI.X R29, R9, R5, R8, 0x1, P1 ;  /* 0x00000005091d8211 */ /* 0x000fe200008f0c08 */
[----:B------:R-:W-:Y:S01]  /*1370*/  IMAD.MOV.U32 R122, RZ, RZ, R120 ;  /* 0x000000ffff7a7224 */ /* 0x000fe200078e0078 */
[----:B------:R-:W-:Y:S01]  /*1380*/  LOP3.LUT R8, R4, 0xfffffffe, RZ, 0xc0, !PT ;  /* 0xfffffffe04087812 */ /* 0x000fe200078ec0ff */
[----:B------:R-:W-:Y:S01]  /*1390*/  IMAD.IADD R4, R126, 0x1, -R11 ;  /* 0x000000017e047824 */ /* 0x000fe200078e0a0b */
[-C--:B------:R-:W-:Y:S01]  /*13a0*/  ISETP.GE.AND P1, PT, R18, R13.reuse, PT ;  /* 0x0000000d1200720c */ /* 0x080fe20003f26270 */
[----:B------:R-:W-:Y:S01]  /*13b0*/  IMAD.SHL.U32 R11, R26, 0x8, RZ ;  /* 0x000000081a0b7824 */ /* 0x000fe200078e00ff */
[----:B------:R-:W-:Y:S01]  /*13c0*/  @!P0 MOV R18, 0x400 ;  /* 0x0000040000128802 */ /* 0x000fe20000000f00 */
[----:B------:R-:W-:Y:S01]  /*13d0*/  IMAD.IADD R145, R145, 0x1, -R8 ;  /* 0x0000000191917824 */ /* 0x000fe200078e0a08 */
[----:B------:R-:W-:Y:S01]  /*13e0*/  SHF.R.S32.HI R9, RZ, 0x1f, R4 ;  /* 0x0000001fff097819 */ /* 0x000fe20000011404 */
[----:B------:R-:W-:Y:S01]  /*13f0*/  IMAD.WIDE.U32 R24, R106, 0x20, RZ ;  /* 0x000000206a187825 */ /* 0x000fe200078e00ff */
[----:B------:R-:W-:-:S02]  /*1400*/  ISETP.GE.AND P4, PT, R26, R13, PT ;  /* 0x0000000d1a00720c */ /* 0x000fc40003f86270 */
[----:B--2---:R-:W-:Y:S02]  /*1410*/  @!P0 LEA R5, R19, R18, 0x18 ;  /* 0x0000001213058211 */ /* 0x004fe400078ec0ff */
[----:B------:R-:W-:Y:S02]  /*1420*/  LEA.HI R18, R9, R4, RZ, 0x3 ;  /* 0x0000000409127211 */ /* 0x000fe400078f18ff */
[----:B------:R-:W-:Y:S01]  /*1430*/  @!P5 MOV R22, 0x400 ;  /* 0x000004000016d802 */ /* 0x000fe20000000f00 */
[----:B------:R-:W2:Y:S01]  /*1440*/  @!P6 LDC.64 R8, c[0x0][0x218] ;  /* 0x00008600ff08eb82 */ /* 0x000ea20000000a00 */
[C---:B------:R-:W-:Y:S01]  /*1450*/  LOP3.LUT R13, R18.reuse, 0xfffffff8, RZ, 0xc0, !PT ;  /* 0xfffffff8120d7812 */ /* 0x040fe200078ec0ff */
[----:B------:R-:W-:Y:S01]  /*1460*/  IMAD.SHL.U32 R129, R18, 0x40, RZ ;  /* 0x0000004012817824 */ /* 0x000fe200078e00ff */
[----:B---3--:R-:W-:Y:S01]  /*1470*/  @!P5 LEA R19, R7, R22, 0x18 ;  /* 0x000000160713d211 */ /* 0x008fe200078ec0ff */
[----:B------:R-:W-:Y:S01]  /*1480*/  IMAD R22, R148, R127, RZ ;  /* 0x0000007f94167224 */ /* 0x000fe200078e02ff */
[----:B------:R-:W-:Y:S01]  /*1490*/  LOP3.LUT R20, R20, 0x1c0, RZ, 0xc0, !PT ;  /* 0x000001c014147812 */ /* 0x000fe200078ec0ff */
[----:B------:R-:W-:Y:S01]  /*14a0*/  IMAD.IADD R7, R4, 0x1, -R13 ;  /* 0x0000000104077824 */ /* 0x000fe200078e0a0d */
[----:B------:R-:W-:Y:S01]  /*14b0*/  @!P6 MOV R26, 0x400 ;  /* 0x00000400001ae802 */ /* 0x000fe20000000f00 */
[----:B----4-:R-:W-:Y:S01]  /*14c0*/  @!P0 IMAD R23, R16, 0x2, R5 ;  /* 0x0000000210178824 */ /* 0x010fe200078e0205 */
[----:B------:R-:W-:Y:S01]  /*14d0*/  LOP3.LUT R11, R20, 0x8, R11, 0xf8, !PT ;  /* 0x00000008140b7812 */ /* 0x000fe200078ef80b */
[----:B------:R-:W3:Y:S01]  /*14e0*/  @!P5 LDC.64 R4, c[0x0][0x218] ;  /* 0x00008600ff04db82 */ /* 0x000ee20000000a00 */
[----:B------:R-:W-:Y:S01]  /*14f0*/  SHF.R.U32.HI R20, RZ, 0x3, R20 ;  /* 0x00000003ff147819 */ /* 0x000fe20000011614 */
[----:B------:R-:W-:Y:S01]  /*1500*/  @!P5 IMAD R19, R16, 0x2, R19 ;  /* 0x000000021013d824 */ /* 0x000fe200078e0213 */
[----:B-1----:R-:W-:Y:S01]  /*1510*/  @!P6 LEA R21, R21, R26, 0x18 ;  /* 0x0000001a1515e211 */ /* 0x002fe200078ec0ff */
[----:B------:R-:W-:Y:S01]  /*1520*/  IMAD.WIDE.U32 R26, R104, 0x20, RZ ;  /* 0x00000020681a7825 */ /* 0x000fe200078e00ff */
[----:B------:R-:W-:Y:S01]  /*1530*/  LOP3.LUT R20, R11, R20, RZ, 0x3c, !PT ;  /* 0x000000140b147212 */ /* 0x000fe200078e3cff */
[----:B------:R-:W-:Y:S01]  /*1540*/  @!P0 LDGSTS.E.BYPASS.LTC128B.128 [R23+0x4800], desc[UR12][R28.64] ;  /* 0x048000001c178fae */ /* 0x000fe2000b901d4c */
[----:B------:R-:W-:Y:S01]  /*1550*/  LOP3.LUT R129, R129, 0xfffffe00, RZ, 0xc0, !PT ;  /* 0xfffffe0081817812 */ /* 0x000fe200078ec0ff */
[----:B------:R-:W-:-:S02]  /*1560*/  IMAD.SHL.U32 R11, R105, 0x20, RZ ;  /* 0x00000020690b7824 */ /* 0x000fc400078e00ff */
[----:B------:R1:W-:Y:S01]  /*1570*/  @!P0 LDGSTS.E.BYPASS.LTC128B.128 [R23+0x6800], desc[UR12][R28.64+0x80] ;  /* 0x068000801c178fae */ /* 0x0003e2000b901d4c */
[----:B------:R-:W-:Y:S01]  /*1580*/  @!P6 IADD3 R13, P0, R14, R26, RZ ;  /* 0x0000001a0e0de210 */ /* 0x000fe20007f1e0ff */
[----:B------:R-:W-:Y:S02]  /*1590*/  @!P6 IMAD R21, R16, 0x2, R21 ;  /* 0x000000021015e824 */ /* 0x000fe400078e0215 */
[----:B------:R-:W-:Y:S01]  /*15a0*/  IMAD R16, R12, R149, R22 ;  /* 0x000000950c107224 */ /* 0x000fe200078e0216 */
[----:B------:R-:W-:Y:S01]  /*15b0*/  @!P6 IADD3.X R26, R15, R27, R11, P0, !PT ;  /* 0x0000001b0f1ae210 */ /* 0x000fe200007fe40b */
[----:B------:R-:W-:Y:S01]  /*15c0*/  @!P5 IMAD.WIDE.U32 R14, R104, 0x30, R14 ;  /* 0x00000030680ed825 */ /* 0x000fe200078e000e */
[----:B--2---:R-:W-:Y:S01]  /*15d0*/  @!P6 LEA R22, P0, R13, R8, 0x1 ;  /* 0x000000080d16e211 */ /* 0x004fe200078008ff */
[----:B------:R-:W2:Y:S02]  /*15e0*/  @!P2 LDC.64 R10, c[0x0][0x220] ;  /* 0x00008800ff0aab82 */ /* 0x000ea40000000a00 */
[----:B------:R-:W-:-:S04]  /*15f0*/  @!P5 IMAD R8, R105, 0x30, RZ ;  /* 0x000000306908d824 */ /* 0x000fc800078e02ff */
[----:B------:R-:W-:Y:S01]  /*1600*/  @!P5 IMAD.IADD R8, R15, 0x1, R8 ;  /* 0x000000010f08d824 */ /* 0x000fe200078e0208 */
[----:B-1----:R-:W-:Y:S01]  /*1610*/  @!P6 LEA.HI.X R23, R13, R9, R26, 0x1, P0 ;  /* 0x000000090d17e211 */ /* 0x002fe200000f0c1a */
[----:B------:R-:W-:Y:S01]  /*1620*/  IMAD.SHL.U32 R9, R145, 0x8, RZ ;  /* 0x0000000891097824 */ /* 0x000fe200078e00ff */
[C---:B---3--:R-:W-:Y:S01]  /*1630*/  @!P5 LEA R26, P0, R14.reuse, R4, 0x1 ;  /* 0x000000040e1ad211 */ /* 0x048fe200078008ff */
[----:B------:R-:W-:Y:S01]  /*1640*/  IMAD.SHL.U32 R4, R7, 0x40, RZ ;  /* 0x0000004007047824 */ /* 0x000fe200078e00ff */
[----:B------:R-:W1:Y:S01]  /*1650*/  @!P3 LDC.64 R12, c[0x0][0x220] ;  /* 0x00008800ff0cbb82 */ /* 0x000e620000000a00 */
[----:B------:R-:W-:Y:S01]  /*1660*/  @!P6 LDGSTS.E.BYPASS.LTC128B.128 [R21+0x5000], desc[UR12][R22.64] ;  /* 0x050000001615efae */ /* 0x000fe2000b901d4c */
[----:B------:R-:W-:Y:S01]  /*1670*/  @!P5 LEA.HI.X R27, R14, R5, R8, 0x1, P0 ;  /* 0x000000050e1bd211 */ /* 0x000fe200000f0c08 */
[----:B------:R-:W-:Y:S01]  /*1680*/  IMAD.SHL.U32 R8, R107, 0x20, RZ ;  /* 0x000000206b087824 */ /* 0x000fe200078e00ff */
[----:B------:R-:W-:Y:S01]  /*1690*/  LOP3.LUT R4, R4, 0x1c0, RZ, 0xc0, !PT ;  /* 0x000001c004047812 */ /* 0x000fe200078ec0ff */
[----:B------:R3:W-:Y:S01]  /*16a0*/  @!P6 LDGSTS.E.BYPASS.LTC128B.128 [R21+0x7000], desc[UR12][R22.64+0x80] ;  /* 0x070000801615efae */ /* 0x0007e2000b901d4c */
[----:B------:R-:W-:-:S02]  /*16b0*/  IMAD R145, R145, 0x200, R20 ;  /* 0x0000020091917824 */ /* 0x000fc400078e0214 */
[----:B------:R-:W4:Y:S01]  /*16c0*/  @!P4 LDC.64 R14, c[0x0][0x220] ;  /* 0x00008800ff0ecb82 */ /* 0x000f220000000a00 */
[----:B------:R-:W-:Y:S01]  /*16d0*/  @!P5 LDGSTS.E.BYPASS.LTC128B.128 [R19+0x5800], desc[UR12][R26.64] ;  /* 0x058000001a13dfae */ /* 0x000fe2000b901d4c */
[----:B------:R-:W-:Y:S02]  /*16e0*/  LOP3.LUT R9, R4, 0x8, R9, 0xf8, !PT ;  /* 0x0000000804097812 */ /* 0x000fe400078ef809 */
[----:B------:R-:W-:Y:S01]  /*16f0*/  SHF.R.U32.HI R4, RZ, 0x3, R4 ;  /* 0x00000003ff047819 */ /* 0x000fe20000011604 */
[----:B------:R5:W-:Y:S01]  /*1700*/  @!P5 LDGSTS.E.BYPASS.LTC128B.128 [R19+0x7800], desc[UR12][R26.64+0x80] ;  /* 0x078000801a13dfae */ /* 0x000be2000b901d4c */
[----:B------:R-:W-:Y:S02]  /*1710*/  LEA R145, R145, UR4, 0x1 ;  /* 0x0000000491917c11 */ /* 0x000fe4000f8e08ff */
[----:B------:R-:W-:Y:S01]  /*1720*/  LOP3.LUT R4, R9, R4, RZ, 0x3c, !PT ;  /* 0x0000000409047212 */ /* 0x000fe200078e3cff */
[----:B------:R-:W0:Y:S02]  /*1730*/  LDGDEPBAR ;  /* 0x00000000000079af */ /* 0x000e240000000000 */
[----:B------:R-:W-:-:S02]  /*1740*/  VIADD R143, R145, 0x4020 ;  /* 0x00004020918f7836 */ /* 0x000fc40000000000 */
[----:B---3--:R-:W-:-:S04]  /*1750*/  IMAD.WIDE.U32 R22, R127, R149, R122 ;  /* 0x000000957f167225 */ /* 0x008fc800078e007a */
[----:B------:R-:W-:Y:S01]  /*1760*/  IMAD.IADD R21, R23, 0x1, R16 ;  /* 0x0000000117157824 */ /* 0x000fe200078e0210 */
[C---:B------:R-:W-:Y:S01]  /*1770*/  @!P2 IADD3 R5, P0, R22.reuse, R24, RZ ;  /* 0x000000181605a210 */ /* 0x040fe20007f1e0ff */
[----:B------:R-:W-:Y:S01]  /*1780*/  @!P1 IMAD.MOV.U32 R20, RZ, RZ, R22 ;  /* 0x000000ffff149224 */ /* 0x000fe200078e0016 */
[----:B----4-:R-:W-:Y:S01]  /*1790*/  @!P4 LEA R24, P5, R22, R14, 0x1 ;  /* 0x0000000e1618c211 */ /* 0x010fe200078a08ff */
[----:B------:R-:W-:-:S04]  /*17a0*/  DEPBAR.LE SB0, 0x0 ;  /* 0x000080000000791a */ /* 0x000fc80000000000 */
[----:B------:R-:W-:Y:S01]  /*17b0*/  @!P2 IADD3.X R16, R21, R25, R8, P0, !PT ;  /* 0x000000191510a210 */ /* 0x000fe200007fe408 */
[----:B------:R-:W-:Y:S01]  /*17c0*/  BAR.SYNC.DEFER_BLOCKING 0x0 ;  /* 0x0000000000007b1d */ /* 0x000fe20000010000 */
[----:B-----5:R-:W-:Y:S02]  /*17d0*/  @!P3 LEA R19, P0, R106, R22, 0x4 ;  /* 0x000000166a13b211 */ /* 0x020fe400078020ff */
[----:B------:R-:W-:Y:S02]  /*17e0*/  @!P4 LEA.HI.X R25, R22, R15, R21, 0x1, P5 ;  /* 0x0000000f1619c211 */ /* 0x000fe400028f0c15 */
[----:B------:R-:W-:-:S03]  /*17f0*/  @!P3 LEA.HI.X R14, R106, R21, R107, 0x4, P0 ;  /* 0x000000156a0eb211 */ /* 0x000fc600000f246b */
[----:B------:R-:W3:Y:S01]  /*1800*/  @!P1 LDC.64 R8, c[0x0][0x220] ;  /* 0x00008800ff089b82 */ /* 0x000ee20000000a00 */
[----:B-1----:R-:W-:Y:S01]  /*1810*/  @!P3 LEA R26, P0, R19, R12, 0x1 ;  /* 0x0000000c131ab211 */ /* 0x002fe200078008ff */
[----:B------:R-:W-:Y:S02]  /*1820*/  @!P1 IMAD R12, R107, 0x30, RZ ;  /* 0x000000306b0c9824 */ /* 0x000fe400078e02ff */
[----:B------:R-:W-:Y:S01]  /*1830*/  @!P1 IMAD.WIDE.U32 R20, R106, 0x30, R20 ;  /* 0x000000306a149825 */ /* 0x000fe200078e0014 */
[----:B------:R-:W-:Y:S02]  /*1840*/  @!P3 LEA.HI.X R27, R19, R13, R14, 0x1, P0 ;  /* 0x0000000d131bb211 */ /* 0x000fe400000f0c0e */
[----:B--2---:R-:W-:Y:S01]  /*1850*/  @!P2 LEA R10, P0, R5, R10, 0x1 ;  /* 0x0000000a050aa211 */ /* 0x004fe200078008ff */
[----:B------:R-:W-:-:S03]  /*1860*/  @!P1 IMAD.IADD R12, R21, 0x1, R12 ;  /* 0x00000001150c9824 */ /* 0x000fc600078e020c */
[----:B------:R-:W-:Y:S01]  /*1870*/  @!P2 LEA.HI.X R11, R5, R11, R16, 0x1, P0 ;  /* 0x0000000b050ba211 */ /* 0x000fe200000f0c10 */
[C---:B------:R-:W-:Y:S02]  /*1880*/  IMAD R5, R128.reuse, 0x400, R129 ;  /* 0x0000040080057824 */ /* 0x040fe400078e0281 */
[----:B------:R-:W-:Y:S02]  /*1890*/  IMAD R128, R128, 0x10, R131 ;  /* 0x0000001080807824 */ /* 0x000fe400078e0283 */
[----:B------:R-:W-:Y:S01]  /*18a0*/  IMAD.IADD R146, R4, 0x1, R5 ;  /* 0x0000000104927824 */ /* 0x000fe200078e0205 */
[----:B------:R-:W-:Y:S01]  /*18b0*/  @P4 STS.128 [R151+0x8000], RZ ;  /* 0x008000ff97004388 */ /* 0x000fe20000000c00 */
[----:B------:R-:W-:-:S03]  /*18c0*/  VIADD R5, R145, 0x4000 ;  /* 0x0000400091057836 */ /* 0x000fc60000000000 */
[----:B------:R-:W-:Y:S01]  /*18d0*/  LEA R146, R146, UR4, 0x1 ;  /* 0x0000000492927c11 */ /* 0x000fe2000f8e08ff */
[----:B------:R-:W-:Y:S01]  /*18e0*/  @P4 STS.128 [R151+0xa000], RZ ;  /* 0x00a000ff97004388 */ /* 0x000fe20000000c00 */
[----:B---3--:R-:W-:-:S03]  /*18f0*/  @!P1 LEA R8, P0, R20, R8, 0x1 ;  /* 0x0000000814089211 */ /* 0x008fc600078008ff */
[----:B------:R-:W-:Y:S01]  /*1900*/  @!PT LDS RZ, [RZ] ;  /* 0x00000000fffff984 */ /* 0x000fe20000000800 */
[----:B------:R-:W-:Y:S01]  /*1910*/  @!PT LDS RZ, [RZ] ;  /* 0x00000000fffff984 */ /* 0x000fe20000000800 */
[----:B------:R-:W-:Y:S01]  /*1920*/  @!PT LDS RZ, [RZ] ;  /* 0x00000000fffff984 */ /* 0x000fe20000000800 */
[----:B------:R-:W-:Y:S01]  /*1930*/  @!P4 LDGSTS.E.BYPASS.LTC128B.128 [R151+0x8000], desc[UR12][R24.64] ;  /* 0x080000001897cfae */ /* 0x000fe2000b901d4c */
[----:B------:R-:W-:Y:S01]  /*1940*/  @!P1 LEA.HI.X R9, R20, R9, R12, 0x1, P0 ;  /* 0x0000000914099211 */ /* 0x000fe200000f0c0c */
[----:B------:R-:W-:Y:S02]  /*1950*/  IMAD.MOV.U32 R12, RZ, RZ, 0x20 ;  /* 0x00000020ff0c7424 */ /* 0x000fe400078e00ff */
[----:B------:R-:W-:Y:S01]  /*1960*/  @!P4 LDGSTS.E.BYPASS.LTC128B.128 [R151+0xa000], desc[UR12][R24.64+0x80] ;  /* 0x0a0000801897cfae */ /* 0x000fe2000b901d4c */
[----:B------:R-:W-:-:S03]  /*1970*/  LOP3.LUT P0, RZ, R0, 0x2, RZ, 0xc0, !PT ;  /* 0x0000000200ff7812 */ /* 0x000fc6000780c0ff */
[----:B------:R-:W-:Y:S04]  /*1980*/  @P3 STS.128 [R151+0x8800], RZ ;  /* 0x008800ff97003388 */ /* 0x000fe80000000c00 */
[----:B------:R-:W-:Y:S04]  /*1990*/  @P3 STS.128 [R151+0xa800], RZ ;  /* 0x00a800ff97003388 */ /* 0x000fe80000000c00 */
[----:B------:R-:W-:Y:S01]  /*19a0*/  @!PT LDS RZ, [RZ] ;  /* 0x00000000fffff984 */ /* 0x000fe20000000800 */
[----:B------:R-:W-:Y:S01]  /*19b0*/  @!PT LDS RZ, [RZ] ;  /* 0x00000000fffff984 */ /* 0x000fe20000000800 */
[----:B------:R-:W-:Y:S01]  /*19c0*/  @!PT LDS RZ, [RZ] ;  /* 0x00000000fffff984 */ /* 0x000fe20000000800 */
[----:B------:R-:W-:Y:S02]  /*19d0*/  @!P3 LDGSTS.E.BYPASS.LTC128B.128 [R151+0x8800], desc[UR12][R26.64] ;  /* 0x088000001a97bfae */ /* 0x000fe4000b901d4c */
[----:B------:R-:W-:-:S02]  /*19e0*/  @P0 VIADD R143, R5, 0xffffffe0 ;  /* 0xffffffe0058f0836 */ /* 0x000fc40000000000 */
        /* <DEDUP_REMOVED lines=16> */
[----:B------:R-:W-:Y:S01]  /*1af0*/  IMAD.MOV.U32 R7, RZ, RZ, 0x10 ;  /* 0x00000010ff077424 */ /* 0x000fe200078e00ff */
[----:B------:R-:W-:Y:S01]  /*1b00*/  LOP3.LUT P0, RZ, R0, 0x4, RZ, 0xc0, !PT ;  /* 0x0000000400ff7812 */ /* 0x000fe2000780c0ff */
[----:B------:R-:W-:Y:S02]  /*1b10*/  LDSM.16.M88.4 R92, [R146] ;  /* 0x00000000925c783b */ /* 0x000fe40000000200 */
[----:B------:R-:W-:-:S02]  /*1b20*/  SEL R5, R12, 0xffffffe0, !P2 ;  /* 0xffffffe00c057807 */ /* 0x000fc40005000000 */
[----:B------:R-:W3:Y:S01]  /*1b30*/  LDSM.16.M88.4 R36, [R145+0x4000] ;  /* 0x004000009124783b */ /* 0x000ee20000000200 */
[----:B------:R-:W-:Y:S02]  /*1b40*/  SEL R7, R7, 0xfffffff0, !P1 ;  /* 0xfffffff007077807 */ /* 0x000fe40004800000 */
[----:B------:R-:W-:Y:S01]  /*1b50*/  SEL R0, R12, 0xffffffe0, !P0 ;  /* 0xffffffe00c007807 */ /* 0x000fe20004000000 */
[--C-:B------:R-:W-:Y:S01]  /*1b60*/  IMAD R142, R5, 0x2, R146.reuse ;  /* 0x00000002058e7824 */ /* 0x100fe200078e0292 */
[----:B------:R-:W4:Y:S01]  /*1b70*/  LDSM.16.M88.4 R64, [R145+0x4800] ;  /* 0x004800009140783b */ /* 0x000f220000000200 */
[----:B------:R-:W-:Y:S02]  /*1b80*/  IMAD R144, R7, 0x2, R146 ;  /* 0x0000000207907824 */ /* 0x000fe400078e0292 */
[----:B------:R-:W-:Y:S01]  /*1b90*/  IMAD R139, R0, 0x2, R145 ;  /* 0x00000002008b7824 */ /* 0x000fe200078e0291 */
[----:B------:R-:W-:Y:S01]  /*1ba0*/  LDSM.16.M88.4 R20, [R142] ;  /* 0x000000008e14783b */ /* 0x000fe20000000200 */
[----:B------:R-:W-:-:S02]  /*1bb0*/  IMAD R141, R5, 0x2, R144 ;  /* 0x00000002058d7824 */ /* 0x000fc400078e0290 */
[----:B------:R-:W-:Y:S01]  /*1bc0*/  IMAD R132, R0, 0x2, R143 ;  /* 0x0000000200847824 */ /* 0x000fe200078e028f */
[----:B-1----:R-:W-:Y:S04]  /*1bd0*/  LDSM.16.M88.4 R24, [R144] ;  /* 0x000000009018783b */ /* 0x002fe80000000200 */
[----:B------:R-:W-:Y:S04]  /*1be0*/  LDSM.16.M88.4 R16, [R139+0x4000] ;  /* 0x004000008b10783b */ /* 0x000fe80000000200 */
[----:B--2---:R-:W1:Y:S04]  /*1bf0*/  LDSM.16.M88.4 R8, [R143] ;  /* 0x000000008f08783b */ /* 0x004e680000000200 */
[----:B------:R-:W-:Y:S04]  /*1c00*/  LDSM.16.M88.4 R76, [R141] ;  /* 0x000000008d4c783b */ /* 0x000fe80000000200 */
[----:B------:R-:W-:Y:S04]  /*1c10*/  LDSM.16.M88.4 R48, [R132] ;  /* 0x000000008430783b */ /* 0x000fe80000000200 */
[----:B------:R-:W2:Y:S04]  /*1c20*/  LDSM.16.M88.4 R12, [R143+0x800] ;  /* 0x000800008f0c783b */ /* 0x000ea80000000200 */
[----:B------:R-:W-:Y:S01]  /*1c30*/  LDSM.16.M88.4 R56, [R146+0x2000] ;  /* 0x002000009238783b */ /* 0x000fe20000000200 */
[C---:B---3--:R-:W-:Y:S03]  /*1c40*/  HMMA.16816.F32.BF16 R28, R92.reuse, R36, RZ ;  /* 0x000000245c1c723c */ /* 0x048fe600000418ff */
[----:B------:R-:W-:Y:S04]  /*1c50*/  LDSM.16.M88.4 R32, [R145+0x6000] ;  /* 0x006000009120783b */ /* 0x000fe80000000200 */
[----:B------:R-:W3:Y:S01]  /*1c60*/  LDSM.16.M88.4 R84, [R145+0x5000] ;  /* 0x005000009154783b */ /* 0x000ee20000000200 */
[C---:B------:R-:W-:Y:S03]  /*1c70*/  HMMA.16816.F32.BF16 R36, R92.reuse, R38, RZ ;  /* 0x000000265c24723c */ /* 0x040fe600000418ff */
[----:B------:R-:W-:Y:S03]  /*1c80*/  LDSM.16.M88.4 R52, [R145+0x5800] ;  /* 0x005800009134783b */ /* 0x000fe60000000200 */
[C---:B----4-:R-:W-:Y:S01]  /*1c90*/  HMMA.16816.F32.BF16 R44, R92.reuse, R64, RZ ;  /* 0x000000405c2c723c */ /* 0x050fe200000418ff */
[----:B------:R-:W-:Y:S04]  /*1ca0*/  LDSM.16.M88.4 R40, [R143+0x2000] ;  /* 0x002000008f28783b */ /* 0x000fe80000000200 */
[----:B------:R-:W-:Y:S01]  /*1cb0*/  LDSM.16.M88.4 R68, [R143+0x1000] ;  /* 0x001000008f44783b */ /* 0x000fe20000000200 */
[----:B------:R-:W-:Y:S03]  /*1cc0*/  HMMA.16816.F32.BF16 R64, R92, R66, RZ ;  /* 0x000000425c40723c */ /* 0x000fe600000418ff */
[----:B------:R-:W-:Y:S03]  /*1cd0*/  LDSM.16.M88.4 R116, [R132+0x800] ;  /* 0x000800008474783b */ /* 0x000fe60000000200 */
[C---:B-1----:R-:W-:Y:S01]  /*1ce0*/  HMMA.16816.F32.BF16 R28, R24.reuse, R8, R28 ;  /* 0x00000008181c723c */ /* 0x042fe2000004181c */
[----:B------:R-:W-:Y:S04]  /*1cf0*/  LDSM.16.M88.4 R112, [R143+0x1800] ;  /* 0x001800008f70783b */ /* 0x000fe80000000200 */
[----:B------:R-:W-:Y:S01]  /*1d00*/  LDSM.16.M88.4 R96, [R139+0x6000] ;  /* 0x006000008b60783b */ /* 0x000fe20000000200 */
[C---:B------:R-:W-:Y:S03]  /*1d10*/  HMMA.16816.F32.BF16 R36, R24.reuse, R10, R36 ;  /* 0x0000000a1824723c */ /* 0x040fe60000041824 */
[----:B------:R-:W1:Y:S03]  /*1d20*/  LDSM.16.M88.4 R8, [R139+0x4800] ;  /* 0x004800008b08783b */ /* 0x000e660000000200 */
[C---:B--2---:R-:W-:Y:S01]  /*1d30*/  HMMA.16816.F32.BF16 R44, R24.reuse, R12, R44 ;  /* 0x0000000c182c723c */ /* 0x044fe2000004182c */
[----:B------:R-:W-:Y:S04]  /*1d40*/  LDSM.16.M88.4 R108, [R139+0x5000] ;  /* 0x005000008b6c783b */ /* 0x000fe80000000200 */
[----:B------:R-:W-:Y:S01]  /*1d50*/  LDSM.16.M88.4 R100, [R145+0x6800] ;  /* 0x006800009164783b */ /* 0x000fe20000000200 */
[----:B------:R-:W-:Y:S03]  /*1d60*/  HMMA.16816.F32.BF16 R64, R24, R14, R64 ;  /* 0x0000000e1840723c */ /* 0x000fe60000041840 */
[----:B------:R-:W-:Y:S03]  /*1d70*/  LDSM.16.M88.4 R12, [R142+0x2000] ;  /* 0x002000008e0c783b */ /* 0x000fe60000000200 */
[C---:B------:R-:W-:Y:S01]  /*1d80*/  HMMA.16816.F32.BF16 R28, R20.reuse, R16, R28 ;  /* 0x00000010141c723c */ /* 0x040fe2000004181c */
[----:B------:R-:W-:Y:S04]  /*1d90*/  LDSM.16.M88.4 R88, [R139+0x5800] ;  /* 0x005800008b58783b */ /* 0x000fe80000000200 */
[----:B------:R-:W-:Y:S01]  /*1da0*/  LDSM.16.M88.4 R72, [R132+0x1000] ;  /* 0x001000008448783b */ /* 0x000fe20000000200 */
[----:B------:R-:W-:Y:S03]  /*1db0*/  HMMA.16816.F32.BF16 R36, R20, R18, R36 ;  /* 0x000000121424723c */ /* 0x000fe60000041824 */
[----:B------:R-:W2:Y:S03]  /*1dc0*/  LDSM.16.M88.4 R16, [R144+0x2000] ;  /* 0x002000009010783b */ /* 0x000ea60000000200 */
[C---:B---3--:R-:W-:Y:S01]  /*1dd0*/  HMMA.16816.F32.BF16 R60, R92.reuse, R84, RZ ;  /* 0x000000545c3c723c */ /* 0x048fe200000418ff */
[----:B------:R-:W0:Y:S05]  /*1de0*/  LDGDEPBAR ;  /* 0x00000000000079af */ /* 0x000e2a0000000000 */
[----:B------:R-:W-:Y:S06]  /*1df0*/  HMMA.16816.F32.BF16 R84, R92, R86, RZ ;  /* 0x000000565c54723c */ /* 0x000fec00000418ff */
[----:B------:R-:W-:Y:S06]  /*1e00*/  HMMA.16816.F32.BF16 R28, R76, R48, R28 ;  /* 0x000000304c1c723c */ /* 0x000fec000004181c */
[----:B-1----:R-:W-:Y:S06]  /*1e10*/  HMMA.16816.F32.BF16 R44, R20, R8, R44 ;  /* 0x00000008142c723c */ /* 0x002fec000004182c */
[----:B------:R-:W-:Y:S01]  /*1e20*/  HMMA.16816.F32.BF16 R36, R76, R50, R36 ;  /* 0x000000324c24723c */ /* 0x000fe20000041824 */
[----:B------:R-:W-:Y:S05]  /*1e30*/  LDSM.16.M88.4 R48, [R143+0x2800] ;  /* 0x002800008f30783b */ /* 0x000fea0000000200 */
[----:B------:R-:W-:Y:S06]  /*1e40*/  HMMA.16816.F32.BF16 R80, R92, R52, RZ ;  /* 0x000000345c50723c */ /* 0x000fec00000418ff */
[----:B------:R-:W-:Y:S06]  /*1e50*/  HMMA.16816.F32.BF16 R28, R56, R32, R28 ;  /* 0x00000020381c723c */ /* 0x000fec000004181c */
[----:B------:R-:W-:Y:S06]  /*1e60*/  HMMA.16816.F32.BF16 R60, R24, R68, R60 ;  /* 0x00000044183c723c */ /* 0x000fec000004183c */
[----:B------:R-:W-:Y:S06]  /*1e70*/  HMMA.16816.F32.BF16 R44, R76, R116, R44 ;  /* 0x000000744c2c723c */ /* 0x000fec000004182c */
[----:B------:R-:W-:Y:S01]  /*1e80*/  HMMA.16816.F32.BF16 R92, R92, R54, RZ ;  /* 0x000000365c5c723c */ /* 0x000fe200000418ff */
[----:B------:R-:W-:Y:S05]  /*1e90*/  LDSM.16.M88.4 R52, [R145+0x7000] ;  /* 0x007000009134783b */ /* 0x000fea0000000200 */
[----:B--2---:R-:W-:Y:S06]  /*1ea0*/  HMMA.16816.F32.BF16 R28, R16, R40, R28 ;  /* 0x00000028101c723c */ /* 0x004fec000004181c */
[----:B------:R-:W-:Y:S01]  /*1eb0*/  HMMA.16816.F32.BF16 R84, R24, R70, R84 ;  /* 0x000000461854723c */ /* 0x000fe20000041854 */
[----:B------:R-:W-:Y:S05]  /*1ec0*/  LDSM.16.M88.4 R68, [R132+0x1800] ;  /* 0x001800008444783b */ /* 0x000fea0000000200 */
[----:B------:R-:W-:Y:S01]  /*1ed0*/  HMMA.16816.F32.BF16 R36, R56, R34, R36 ;  /* 0x000000223824723c */ /* 0x000fe20000041824 */
[----:B------:R-:W-:Y:S05]  /*1ee0*/  LDSM.16.M88.4 R32, [R132+0x2000] ;  /* 0x002000008420783b */ /* 0x000fea0000000200 */
[----:B------:R-:W-:Y:S01]  /*1ef0*/  HMMA.16816.F32.BF16 R64, R20, R10, R64 ;  /* 0x0000000a1440723c */ /* 0x000fe20000041840 */
[----:B------:R-:W1:Y:S05]  /*1f00*/  LDSM.16.M88.4 R8, [R141+0x2000] ;  /* 0x002000008d08783b */ /* 0x000e6a0000000200 */
[----:B------:R-:W-:Y:S06]  /*1f10*/  HMMA.16816.F32.BF16 R80, R24, R112, R80 ;  /* 0x000000701850723c */ /* 0x000fec0000041850 */
[----:B------:R-:W-:Y:S06]  /*1f20*/  HMMA.16816.F32.BF16 R28, R12, R96, R28 ;  /* 0x000000600c1c723c */ /* 0x000fec000004181c */
[----:B------:R-:W-:Y:S06]  /*1f30*/  HMMA.16816.F32.BF16 R60, R20, R108, R60 ;  /* 0x0000006c143c723c */ /* 0x000fec000004183c */
[----:B------:R-:W-:Y:S06]  /*1f40*/  HMMA.16816.F32.BF16 R44, R56, R100, R44 ;  /* 0x00000064382c723c */ /* 0x000fec000004182c */
[----:B------:R-:W-:Y:S01]  /*1f50*/  HMMA.16816.F32.BF16 R92, R24, R114, R92 ;  /* 0x00000072185c723c */ /* 0x000fe2000004185c */
[----:B------:R-:W-:Y:S05]  /*1f60*/  LDSM.16.M88.4 R24, [R143+0x3000] ;  /* 0x003000008f18783b */ /* 0x000fea0000000200 */
[----:B------:R-:W-:Y:S06]  /*1f70*/  HMMA.16816.F32.BF16 R84, R20, R110, R84 ;  /* 0x0000006e1454723c */ /* 0x000fec0000041854 */
[----:B------:R-:W-:Y:S01]  /*1f80*/  HMMA.16816.F32.BF16 R36, R16, R42, R36 ;  /* 0x0000002a1024723c */ /* 0x000fe20000041824 */
[----:B------:R-:W2:Y:S05]  /*1f90*/  LDSM.16.M88.4 R40, [R139+0x6800] ;  /* 0x006800008b28783b */ /* 0x000eaa0000000200 */
[----:B------:R-:W-:Y:S06]  /*1fa0*/  HMMA.16816.F32.BF16 R64, R76, R118, R64 ;  /* 0x000000764c40723c */ /* 0x000fec0000041840 */
[----:B------:R-:W-:Y:S06]  /*1fb0*/  HMMA.16816.F32.BF16 R80, R20, R88, R80 ;  /* 0x000000581450723c */ /* 0x000fec0000041850 */
[----:B-1----:R-:W-:Y:S06]  /*1fc0*/  HMMA.16816.F32.BF16 R28, R8, R32, R28 ;  /* 0x00000020081c723c */ /* 0x002fec000004181c */
[----:B------:R-:W-:Y:S06]  /*1fd0*/  HMMA.16816.F32.BF16 R60, R76, R72, R60 ;  /* 0x000000484c3c723c */ /* 0x000fec000004183c */
[----:B------:R-:W-:Y:S06]  /*1fe0*/  HMMA.16816.F32.BF16 R44, R16, R48, R44 ;  /* 0x00000030102c723c */ /* 0x000fec000004182c */
[----:B------:R-:W-:Y:S01]  /*1ff0*/  HMMA.16816.F32.BF16 R92, R20, R90, R92 ;  /* 0x0000005a145c723c */ /* 0x000fe2000004185c */
[----:B------:R-:W1:Y:S05]  /*2000*/  LDSM.16.M88.4 R20, [R145+0x7800] ;  /* 0x007800009114783b */ /* 0x000e6a0000000200 */
[----:B------:R-:W-:Y:S01]  /*2010*/  HMMA.16816.F32.BF16 R84, R76, R74, R84 ;  /* 0x0000004a4c54723c */ /* 0x000fe20000041854 */
[----:B------:R-:W-:Y:S01]  /*2020*/  FMUL.FTZ R29, R29, UR8 ;  /* 0x000000081d1d7c20 */ /* 0x000fe20008410000 */
[----:B------:R-:W-:Y:S01]  /*2030*/  FMUL.FTZ R30, R30, UR8 ;  /* 0x000000081e1e7c20 */ /* 0x000fe20008410000 */
[----:B------:R-:W-:Y:S01]  /*2040*/  FMUL.FTZ R0, R28, UR8 ;  /* 0x000000081c007c20 */ /* 0x000fe20008410000 */
[----:B------:R-:W-:-:S02]  /*2050*/  FMUL.FTZ R48, R31, UR8 ;  /* 0x000000081f307c20 */ /* 0x000fc40008410000 */
[----:B------:R-:W-:Y:S03]  /*2060*/  HMMA.16816.F32.BF16 R36, R12, R98, R36 ;  /* 0x000000620c24723c */ /* 0x000fe60000041824 */
[----:B------:R-:W-:Y:S03]  /*2070*/  MUFU.TANH R0, R0 ;  /* 0x0000000000007308 */ /* 0x000fe60000002400 */
[----:B------:R-:W-:Y:S01]  /*2080*/  HMMA.16816.F32.BF16 R100, R56, R102, R64 ;  /* 0x000000663864723c */ /* 0x000fe20000041840 */
[----:B------:R-:W3:Y:S04]  /*2090*/  LDSM.16.M88.4 R64, [R132+0x2800] ;  /* 0x002800008440783b */ /* 0x000ee80000000200 */
[----:B------:R-:W-:Y:S01]  /*20a0*/  MUFU.TANH R48, R48 ;  /* 0x0000003000307308 */ /* 0x000fe20000002400 */
[----:B------:R-:W-:Y:S06]  /*20b0*/  HMMA.16816.F32.BF16 R80, R76, R68, R80 ;  /* 0x000000444c50723c */ /* 0x000fec0000041850 */
[----:B------:R-:W-:Y:S06]  /*20c0*/  HMMA.16816.F32.BF16 R60, R56, R52, R60 ;  /* 0x00000034383c723c */ /* 0x000fec000004183c */
[----:B--2---:R-:W-:Y:S01]  /*20d0*/  HMMA.16816.F32.BF16 R44, R12, R40, R44 ;  /* 0x000000280c2c723c */ /* 0x004fe2000004182c */
[----:B------:R-:W2:Y:S05]  /*20e0*/  MUFU.TANH R41, R29 ;  /* 0x0000001d00297308 */ /* 0x000eaa0000002400 */
[----:B------:R-:W-:Y:S03]  /*20f0*/  HMMA.16816.F32.BF16 R84, R56, R54, R84 ;  /* 0x000000363854723c */ /* 0x000fe60000041854 */
[----:B------:R4:W-:Y:S03]  /*2100*/  MUFU.TANH R40, R30 ;  /* 0x0000001e00287308 */ /* 0x0009e60000002400 */
[----:B------:R-:W-:Y:S06]  /*2110*/  HMMA.16816.F32.BF16 R92, R76, R70, R92 ;  /* 0x000000464c5c723c */ /* 0x000fec000004185c */
[----:B------:R-:W-:Y:S01]  /*2120*/  HMMA.16816.F32.BF16 R36, R8, R34, R36 ;  /* 0x000000220824723c */ /* 0x000fe20000041824 */
[----:B------:R-:W-:Y:S05]  /*2130*/  LDSM.16.M88.4 R32, [R139+0x7000] ;  /* 0x007000008b20783b */ /* 0x000fea0000000200 */
[----:B------:R-:W-:Y:S01]  /*2140*/  HMMA.16816.F32.BF16 R100, R16, R50, R100 ;  /* 0x000000321064723c */ /* 0x000fe20000041864 */
[----:B----4-:R-:W4:Y:S05]  /*2150*/  LDSM.16.M88.4 R28, [R143+0x3800] ;  /* 0x003800008f1c783b */ /* 0x010f2a0000000200 */
[----:B-1----:R-:W-:Y:S06]  /*2160*/  HMMA.16816.F32.BF16 R80, R56, R20, R80 ;  /* 0x000000143850723c */ /* 0x002fec0000041850 */
[----:B------:R-:W-:Y:S01]  /*2170*/  HMMA.16816.F32.BF16 R60, R16, R24, R60 ;  /* 0x00000018103c723c */ /* 0x000fe2000004183c */
[----:B------:R-:W-:-:S05]  /*2180*/  LOP3.LUT R21, R130, 0xffffffe0, RZ, 0xc0, !PT ;  /* 0xffffffe082157812 */ /* 0x000fca00078ec0ff */
[----:B------:R-:W-:Y:S01]  /*2190*/  HMMA.16816.F32.BF16 R84, R16, R26, R84 ;  /* 0x0000001a1054723c */ /* 0x000fe20000041854 */
[----:B------:R-:W-:Y:S02]  /*21a0*/  IMAD.IADD R24, R126, 0x1, -R21 ;  /* 0x000000017e187824 */ /* 0x000fe400078e0a15 */
[----:B------:R-:W-:Y:S01]  /*21b0*/  FMUL.FTZ R49, R36, UR8 ;  /* 0x0000000824317c20 */ /* 0x000fe20008410000 */
[----:B------:R-:W-:Y:S02]  /*21c0*/  FMUL.FTZ R50, R39, UR8 ;  /* 0x0000000827327c20 */ /* 0x000fe40008410000 */
[----:B------:R-:W-:Y:S01]  /*21d0*/  HMMA.16816.F32.BF16 R92, R56, R22, R92 ;  /* 0x00000016385c723c */ /* 0x000fe2000004185c */
[----:B------:R-:W1:Y:S01]  /*21e0*/  LDSM.16.M88.4 R20, [R139+0x7800] ;  /* 0x007800008b14783b */ /* 0x000e620000000200 */
[----:B------:R-:W-:Y:S01]  /*21f0*/  SHF.R.S32.HI R153, RZ, 0x1f, R24 ;  /* 0x0000001fff997819 */ /* 0x000fe20000011418 */
[----:B------:R-:W5:Y:S03]  /*2200*/  MUFU.TANH R49, R49 ;  /* 0x0000003100317308 */ /* 0x000f660000002400 */
[----:B------:R-:W-:Y:S01]  /*2210*/  HMMA.16816.F32.BF16 R100, R12, R42, R100 ;  /* 0x0000002a0c64723c */ /* 0x000fe20000041864 */
[----:B------:R-:W-:Y:S01]  /*2220*/  LEA.HI R153, R153, R24, RZ, 0x2 ;  /* 0x0000001899997211 */ /* 0x000fe200078f10ff */
[----:B------:R-:W-:-:S03]  /*2230*/  IMAD.SHL.U32 R24, R126, 0x2, RZ ;  /* 0x000000027e187824 */ /* 0x000fc600078e00ff */
[----:B------:R-:W-:Y:S01]  /*2240*/  SHF.R.S32.HI R153, RZ, 0x2, R153 ;  /* 0x00000002ff997819 */ /* 0x000fe20000011499 */
[----:B---3--:R-:W-:Y:S01]  /*2250*/  HMMA.16816.F32.BF16 R44, R8, R64, R44 ;  /* 0x00000040082c723c */ /* 0x008fe2000004182c */
[----:B------:R-:W-:Y:S01]  /*2260*/  FMUL.FTZ R42, R37, UR8 ;  /* 0x00000008252a7c20 */ /* 0x000fe20008410000 */
[----:B------:R-:W-:Y:S01]  /*2270*/  FMUL.FTZ R43, R38, UR8 ;  /* 0x00000008262b7c20 */ /* 0x000fe20008410000 */
[----:B------:R-:W-:Y:S01]  /*2280*/  IADD3 R25, R128, 0x1, R153 ;  /* 0x0000000180197810 */ /* 0x000fe20007ffe099 */
[----:B------:R-:W3:Y:S01]  /*2290*/  LDSM.16.M88.4 R36, [R132+0x3000] ;  /* 0x003000008424783b */ /* 0x000ee20000000200 */
[----:B------:R-:W-:Y:S01]  /*22a0*/  LOP3.LUT R24, R24, 0x6, RZ, 0xc0, !PT ;  /* 0x0000000618187812 */ /* 0x000fe200078ec0ff */
[----:B----4-:R-:W-:Y:S01]  /*22b0*/  HMMA.16816.F32.BF16 R80, R16, R28, R80 ;  /* 0x0000001c1050723c */ /* 0x010fe20000041850 */
[----:B------:R-:W-:Y:S01]  /*22c0*/  IADD3 R26, R6, R25, -R152 ;  /* 0x00000019061a7210 */ /* 0x000fe20007ffe898 */
[----:B------:R-:W-:Y:S04]  /*22d0*/  MUFU.TANH R42, R42 ;  /* 0x0000002a002a7308 */ /* 0x000fe80000002400 */
[----:B------:R-:W-:Y:S01]  /*22e0*/  HMMA.16816.F32.BF16 R84, R12, R34, R84 ;  /* 0x000000220c54723c */ /* 0x000fe20000041854 */
[----:B------:R-:W-:-:S03]  /*22f0*/  IMAD.IADD R125, R26, 0x1, R125 ;  /* 0x000000011a7d7824 */ /* 0x000fc600078e027d */
[----:B------:R-:W-:Y:S02]  /*2300*/  MUFU.TANH R43, R43 ;  /* 0x0000002b002b7308 */ /* 0x000fe40000002400 */
[----:B------:R-:W-:Y:S01]  /*2310*/  HMMA.16816.F32.BF16 R60, R12, R32, R60 ;  /* 0x000000200c3c723c */ /* 0x000fe2000004183c */
[----:B------:R-:W-:Y:S01]  /*2320*/  IMAD R34, R127, 0x40, R24 ;  /* 0x000000407f227824 */ /* 0x000fe200078e0218 */
[C---:B------:R-:W-:Y:S01]  /*2330*/  VIMNMX R126, R125.reuse, R6, PT ;  /* 0x000000067d7e7248 */ /* 0x040fe20003fe0100 */
[----:B------:R-:W4:Y:S01]  /*2340*/  LDSM.16.M88.4 R24, [R132+0x3800] ;  /* 0x003800008418783b */ /* 0x000f220000000200 */
[----:B------:R-:W-:Y:S01]  /*2350*/  VIADDMNMX R125, R125, 0x8, R6, PT ;  /* 0x000000087d7d7846 */ /* 0x000fe20003800106 */
[----:B------:R-:W-:Y:S01]  /*2360*/  VIADD R35, R34, 0x1 ;  /* 0x0000000122237836 */ /* 0x000fe20000000000 */
[----:B------:R-:W-:Y:S01]  /*2370*/  HMMA.16816.F32.BF16 R92, R16, R30, R92 ;  /* 0x0000001e105c723c */ /* 0x000fe2000004185c */
[----:B------:R-:W-:Y:S01]  /*2380*/  FMUL.FTZ R32, R44, UR8 ;  /* 0x000000082c207c20 */ /* 0x000fe20008410000 */
[----:B------:R-:W-:Y:S01]  /*2390*/  FMUL.FTZ R33, R45, UR8 ;  /* 0x000000082d217c20 */ /* 0x000fe20008410000 */
[----:B------:R-:W-:Y:S01]  /*23a0*/  FMUL.FTZ R44, R46, UR8 ;  /* 0x000000082e2c7c20 */ /* 0x000fe20008410000 */
[----:B------:R-:W-:Y:S01]  /*23b0*/  FMUL.FTZ R45, R47, UR8 ;  /* 0x000000082f2d7c20 */ /* 0x000fe20008410000 */
[CC--:B------:R-:W-:Y:S01]  /*23c0*/  ISETP.GE.AND P6, PT, R35.reuse, R126.reuse, PT ;  /* 0x0000007e2300720c */ /* 0x0c0fe20003fc6270 */
[----:B------:R-:W-:Y:S01]  /*23d0*/  HMMA.16816.F32.BF16 R100, R8, R66, R100 ;  /* 0x000000420864723c */ /* 0x000fe20000041864 */
[C---:B------:R-:W-:Y:S01]  /*23e0*/  VIADD R17, R34.reuse, 0x9 ;  /* 0x0000000922117836 */ /* 0x040fe20000000000 */
[----:B------:R-:W-:Y:S01]  /*23f0*/  MUFU.TANH R33, R33 ;  /* 0x0000002100217308 */ /* 0x000fe20000002400 */
[C---:B------:R-:W-:Y:S01]  /*2400*/  VIADD R16, R34.reuse, 0x8 ;  /* 0x0000000822107836 */ /* 0x040fe20000000000 */
[----:B------:R-:W-:Y:S01]  /*2410*/  ISETP.GE.AND P2, PT, R35, R125, PT ;  /* 0x0000007d2300720c */ /* 0x000fe20003f46270 */
[----:B------:R-:W-:Y:S01]  /*2420*/  VIADD R18, R34, 0x10 ;  /* 0x0000001022127836 */ /* 0x000fe20000000000 */
[----:B-1----:R-:W-:Y:S01]  /*2430*/  HMMA.16816.F32.BF16 R80, R12, R20, R80 ;  /* 0x000000140c50723c */ /* 0x002fe20000041850 */
[----:B------:R-:W-:Y:S01]  /*2440*/  ISETP.GE.AND P4, PT, R17, R126, PT ;  /* 0x0000007e1100720c */ /* 0x000fe20003f86270 */
[----:B------:R-:W-:-:S04]  /*2450*/  DEPBAR.LE SB0, 0x0 ;  /* 0x000080000000791a */ /* 0x000fc80000000000 */
[----:B------:R-:W1:Y:S01]  /*2460*/  MUFU.TANH R44, R44 ;  /* 0x0000002c002c7308 */ /* 0x000e620000002400 */
[----:B------:R-:W-:Y:S01]  /*2470*/  ISETP.GE.AND P0, PT, R17, R125, PT ;  /* 0x0000007d1100720c */ /* 0x000fe20003f06270 */
[----:B---3--:R-:W-:Y:S01]  /*2480*/  HMMA.16816.F32.BF16 R60, R8, R36, R60 ;  /* 0x00000024083c723c */ /* 0x008fe2000004183c */
[----:B------:R-:W-:Y:S01]  /*2490*/  VIADD R17, R34, 0x11 ;  /* 0x0000001122117836 */ /* 0x000fe20000000000 */
[----:B------:R-:W-:Y:S02]  /*24a0*/  ISETP.GE.AND P1, PT, R16, R126, PT ;  /* 0x0000007e1000720c */ /* 0x000fe40003f26270 */
[----:B--2---:R-:W-:Y:S02]  /*24b0*/  FSEL R41, R41, -INF , !P6 ;  /* 0xff80000029297808 */ /* 0x004fe40007000000 */
[----:B------:R-:W2:Y:S01]  /*24c0*/  MUFU.TANH R45, R45 ;  /* 0x0000002d002d7308 */ /* 0x000ea20000002400 */
[----:B------:R-:W-:Y:S01]  /*24d0*/  HMMA.16816.F32.BF16 R92, R12, R22, R92 ;  /* 0x000000160c5c723c */ /* 0x000fe2000004185c */
[----:B------:R-:W-:-:S02]  /*24e0*/  FSEL R48, R48, -INF , !P2 ;  /* 0xff80000030307808 */ /* 0x000fc40005000000 */
[----:B------:R-:W-:Y:S01]  /*24f0*/  FMUL.FTZ R28, R100, UR8 ;  /* 0x00000008641c7c20 */ /* 0x000fe20008410000 */
[-C--:B------:R-:W-:Y:S01]  /*2500*/  ISETP.GE.AND P6, PT, R18, R125.reuse, PT ;  /* 0x0000007d1200720c */ /* 0x080fe20003fc6270 */
[----:B------:R-:W-:Y:S01]  /*2510*/  FMUL.FTZ R29, R101, UR8 ;  /* 0x00000008651d7c20 */ /* 0x000fe20008410000 */
[-C--:B------:R-:W-:Y:S01]  /*2520*/  ISETP.GE.AND P2, PT, R17, R126.reuse, PT ;  /* 0x0000007e1100720c */ /* 0x080fe20003f46270 */
[C---:B------:R-:W-:Y:S01]  /*2530*/  VIADD R14, R34.reuse, 0x20 ;  /* 0x00000020220e7836 */ /* 0x040fe20000000000 */
[C---:B------:R-:W-:Y:S01]  /*2540*/  HMMA.16816.F32.BF16 R84, R8.reuse, R38, R84 ;  /* 0x000000260854723c */ /* 0x040fe20000041854 */
[----:B-----5:R-:W-:Y:S01]  /*2550*/  FSEL R49, R49, -INF , !P1 ;  /* 0xff80000031317808 */ /* 0x020fe20004800000 */
[----:B------:R-:W3:Y:S01]  /*2560*/  MUFU.TANH R50, R50 ;  /* 0x0000003200327308 */ /* 0x000ee20000002400 */
[-C--:B------:R-:W-:Y:S01]  /*2570*/  ISETP.GE.AND P1, PT, R17, R125.reuse, PT ;  /* 0x0000007d1100720c */ /* 0x080fe20003f26270 */
[----:B------:R-:W-:Y:S01]  /*2580*/  VIADD R17, R34, 0x18 ;  /* 0x0000001822117836 */ /* 0x000fe20000000000 */
[----:B-1----:R-:W-:Y:S01]  /*2590*/  FSEL R44, R44, -INF , !P6 ;  /* 0xff8000002c2c7808 */ /* 0x002fe20007000000 */
[C---:B----4-:R-:W-:Y:S01]  /*25a0*/  HMMA.16816.F32.BF16 R80, R8.reuse, R24, R80 ;  /* 0x000000180850723c */ /* 0x050fe20000041850 */
[----:B------:R-:W-:Y:S01]  /*25b0*/  FSEL R33, R33, -INF , !P2 ;  /* 0xff80000021217808 */ /* 0x000fe20005000000 */
[----:B------:R-:W-:Y:S01]  /*25c0*/  FMUL.FTZ R102, R102, UR8 ;  /* 0x0000000866667c20 */ /* 0x000fe20008410000 */
[CC--:B------:R-:W-:Y:S01]  /*25d0*/  ISETP.GE.AND P6, PT, R14.reuse, R126.reuse, PT ;  /* 0x0000007e0e00720c */ /* 0x0c0fe20003fc6270 */
[----:B------:R-:W1:Y:S01]  /*25e0*/  MUFU.TANH R32, R32 ;  /* 0x0000002000207308 */ /* 0x000e620000002400 */
[-C--:B------:R-:W-:Y:S01]  /*25f0*/  ISETP.GE.AND P2, PT, R14, R125.reuse, PT ;  /* 0x0000007d0e00720c */ /* 0x080fe20003f46270 */
[----:B------:R-:W-:Y:S01]  /*2600*/  FMUL.FTZ R60, R60, UR8 ;  /* 0x000000083c3c7c20 */ /* 0x000fe20008410000 */
[----:B--2---:R-:W-:Y:S01]  /*2610*/  FSEL R14, R45, -INF , !P1 ;  /* 0xff8000002d0e7808 */ /* 0x004fe20004800000 */
[----:B------:R-:W-:Y:S01]  /*2620*/  FMUL.FTZ R61, R61, UR8 ;  /* 0x000000083d3d7c20 */ /* 0x000fe20008410000 */
[-C--:B------:R-:W-:Y:S01]  /*2630*/  ISETP.GE.AND P1, PT, R34, R126.reuse, PT ;  /* 0x0000007e2200720c */ /* 0x080fe20003f26270 */
[----:B------:R-:W-:Y:S01]  /*2640*/  HMMA.16816.F32.BF16 R92, R8, R26, R92 ;  /* 0x0000001a085c723c */ /* 0x000fe2000004185c */
[-C--:B------:R-:W-:Y:S01]  /*2650*/  ISETP.GE.AND P5, PT, R16, R125.reuse, PT ;  /* 0x0000007d1000720c */ /* 0x080fe20003fa6270 */
[----:B------:R-:W2:Y:S01]  /*2660*/  MUFU.TANH R28, R28 ;  /* 0x0000001c001c7308 */ /* 0x000ea20000002400 */
[----:B------:R-:W-:Y:S01]  /*2670*/  FSEL R19, R0, -INF , !P1 ;  /* 0xff80000000137808 */ /* 0x000fe20004800000 */
[----:B------:R-:W-:Y:S01]  /*2680*/  FMUL.FTZ R103, R103, UR8 ;  /* 0x0000000867677c20 */ /* 0x000fe20008410000 */
[----:B------:R-:W-:Y:S01]  /*2690*/  FSEL R12, R43, -INF , !P5 ;  /* 0xff8000002b0c7808 */ /* 0x000fe20006800000 */
[----:B------:R-:W-:Y:S01]  /*26a0*/  FMUL.FTZ R62, R62, UR8 ;  /* 0x000000083e3e7c20 */ /* 0x000fe20008410000 */
[----:B------:R-:W-:Y:S01]  /*26b0*/  FSEL R13, R42, -INF , !P4 ;  /* 0xff8000002a0d7808 */ /* 0x000fe20006000000 */
[----:B------:R-:W-:Y:S01]  /*26c0*/  FMUL.FTZ R84, R84, UR8 ;  /* 0x0000000854547c20 */ /* 0x000fe20008410000 */
[CC--:B------:R-:W-:Y:S01]  /*26d0*/  ISETP.GE.AND P5, PT, R17.reuse, R126.reuse, PT ;  /* 0x0000007e1100720c */ /* 0x0c0fe20003fa6270 */
[----:B------:R-:W4:Y:S01]  /*26e0*/  MUFU.TANH R29, R29 ;  /* 0x0000001d001d7308 */ /* 0x000f220000002400 */
[----:B------:R-:W-:Y:S01]  /*26f0*/  ISETP.GE.AND P4, PT, R17, R125, PT ;  /* 0x0000007d1100720c */ /* 0x000fe20003f86270 */
[----:B------:R-:W-:Y:S01]  /*2700*/  VIADD R17, R34, 0x19 ;  /* 0x0000001922117836 */ /* 0x000fe20000000000 */
[----:B------:R-:W-:Y:S01]  /*2710*/  ISETP.GE.AND P3, PT, R18, R126, PT ;  /* 0x0000007e1200720c */ /* 0x000fe20003f66270 */
[----:B------:R-:W-:Y:S01]  /*2720*/  VIADD R18, R34, 0x21 ;  /* 0x0000002122127836 */ /* 0x000fe20000000000 */
[----:B------:R-:W-:Y:S01]  /*2730*/  FMNMX.FTZ R0, R19, R41, !PT ;  /* 0x0000002913007209 */ /* 0x000fe20007810000 */
[----:B------:R-:W-:Y:S01]  /*2740*/  FMUL.FTZ R85, R85, UR8 ;  /* 0x0000000855557c20 */ /* 0x000fe20008410000 */
[----:B---3--:R-:W-:Y:S01]  /*2750*/  FSEL R50, R50, -INF , !P0 ;  /* 0xff80000032327808 */ /* 0x008fe20004000000 */
[----:B------:R-:W3:Y:S01]  /*2760*/  MUFU.TANH R167, R60 ;  /* 0x0000003c00a77308 */ /* 0x000ee20000002400 */
[----:B-1----:R-:W-:Y:S01]  /*2770*/  FSEL R15, R32, -INF , !P3 ;  /* 0xff800000200f7808 */ /* 0x002fe20005800000 */
[----:B------:R-:W-:Y:S01]  /*2780*/  FMUL.FTZ R80, R80, UR8 ;  /* 0x0000000850507c20 */ /* 0x000fe20008410000 */
[----:B------:R-:W-:Y:S01]  /*2790*/  FMNMX.FTZ R0, R49, R0, !PT ;  /* 0x0000000031007209 */ /* 0x000fe20007810000 */
[----:B------:R-:W-:Y:S01]  /*27a0*/  VIADD R11, R34, 0x28 ;  /* 0x00000028220b7836 */ /* 0x000fe20000000000 */
[-C--:B------:R-:W-:Y:S01]  /*27b0*/  ISETP.GE.AND P0, PT, R17, R126.reuse, PT ;  /* 0x0000007e1100720c */ /* 0x080fe20003f06270 */
[----:B------:R-:W-:Y:S01]  /*27c0*/  FMUL.FTZ R81, R81, UR8 ;  /* 0x0000000851517c20 */ /* 0x000fe20008410000 */
[-C--:B------:R-:W-:Y:S01]  /*27d0*/  ISETP.GE.AND P3, PT, R17, R125.reuse, PT ;  /* 0x0000007d1100720c */ /* 0x080fe20003f66270 */
[----:B------:R-:W1:Y:S01]  /*27e0*/  MUFU.TANH R165, R61 ;  /* 0x0000003d00a57308 */ /* 0x000e620000002400 */
[----:B--2---:R-:W-:Y:S01]  /*27f0*/  FSEL R17, R28, -INF , !P5 ;  /* 0xff8000001c117808 */ /* 0x004fe20006800000 */
[----:B------:R-:W-:Y:S01]  /*2800*/  VIADD R10, R34, 0x29 ;  /* 0x00000029220a7836 */ /* 0x000fe20000000000 */
[----:B------:R-:W-:Y:S01]  /*2810*/  ISETP.GE.AND P5, PT, R18, R126, PT ;  /* 0x0000007e1200720c */ /* 0x000fe20003fa6270 */
[----:B------:R-:W-:Y:S01]  /*2820*/  FMUL.FTZ R92, R92, UR8 ;  /* 0x000000085c5c7c20 */ /* 0x000fe20008410000 */
[----:B------:R-:W-:Y:S01]  /*2830*/  ISETP.GE.AND P1, PT, R18, R125, PT ;  /* 0x0000007d1200720c */ /* 0x000fe20003f26270 */
[C---:B------:R-:W-:Y:S01]  /*2840*/  VIADD R9, R34.reuse, 0x30 ;  /* 0x0000003022097836 */ /* 0x040fe20000000000 */
[----:B------:R-:W-:Y:S01]  /*2850*/  FMNMX.FTZ R18, R13, R0, !PT ;  /* 0x000000000d127209 */ /* 0x000fe20007810000 */
[----:B------:R-:W2:Y:S01]  /*2860*/  MUFU.TANH R163, R84 ;  /* 0x0000005400a37308 */ /* 0x000ea20000002400 */
[----:B----4-:R-:W-:Y:S01]  /*2870*/  FSEL R29, R29, -INF , !P0 ;  /* 0xff8000001d1d7808 */ /* 0x010fe20004000000 */
[----:B------:R-:W-:Y:S01]  /*2880*/  FMUL.FTZ R93, R93, UR8 ;  /* 0x000000085d5d7c20 */ /* 0x000fe20008410000 */
[----:B------:R-:W-:Y:S01]  /*2890*/  FMNMX.FTZ R18, R15, R18, !PT ;  /* 0x000000120f127209 */ /* 0x000fe20007810000 */
[----:B------:R-:W-:Y:S01]  /*28a0*/  VIADD R8, R34, 0x31 ;  /* 0x0000003122087836 */ /* 0x000fe20000000000 */
[----:B---3--:R-:W-:Y:S01]  /*28b0*/  FSEL R167, R167, -INF , !P6 ;  /* 0xff800000a7a77808 */ /* 0x008fe20007000000 */
[----:B------:R-:W-:Y:S01]  /*28c0*/  FMUL.FTZ R87, R87, UR8 ;  /* 0x0000000857577c20 */ /* 0x000fe20008410000 */
[----:B------:R-:W-:Y:S01]  /*28d0*/  FMNMX.FTZ R18, R33, R18, !PT ;  /* 0x0000001221127209 */ /* 0x000fe20007810000 */
[----:B------:R-:W3:Y:S01]  /*28e0*/  MUFU.TANH R119, R85 ;  /* 0x0000005500777308 */ /* 0x000ee20000002400 */
[----:B------:R-:W-:Y:S01]  /*28f0*/  ISETP.GE.AND P6, PT, R11, R126, PT ;  /* 0x0000007e0b00720c */ /* 0x000fe20003fc6270 */
[----:B------:R-:W-:Y:S01]  /*2900*/  FMUL.FTZ R82, R82, UR8 ;  /* 0x0000000852527c20 */ /* 0x000fe20008410000 */
[----:B------:R-:W-:Y:S01]  /*2910*/  FMNMX.FTZ R18, R17, R18, !PT ;  /* 0x0000001211127209 */ /* 0x000fe20007810000 */
[----:B------:R-:W-:Y:S01]  /*2920*/  VIADD R0, R34, 0x38 ;  /* 0x0000003822007836 */ /* 0x000fe20000000000 */
[----:B-1----:R-:W-:Y:S01]  /*2930*/  FSEL R165, R165, -INF , !P5 ;  /* 0xff800000a5a57808 */ /* 0x002fe20006800000 */
[----:B------:R-:W-:Y:S01]  /*2940*/  FMUL.FTZ R63, R63, UR8 ;  /* 0x000000083f3f7c20 */ /* 0x000fe20008410000 */
[----:B------:R-:W-:Y:S01]  /*2950*/  FMNMX.FTZ R18, R29, R18, !PT ;  /* 0x000000121d127209 */ /* 0x000fe20007810000 */
[----:B------:R-:W1:Y:S01]  /*2960*/  MUFU.TANH R162, R80 ;  /* 0x0000005000a27308 */ /* 0x000e620000002400 */
[----:B------:R-:W-:Y:S01]  /*2970*/  ISETP.GE.AND P5, PT, R10, R126, PT ;  /* 0x0000007e0a00720c */ /* 0x000fe20003fa6270 */
[----:B------:R-:W-:Y:S01]  /*2980*/  FMUL.FTZ R86, R86, UR8 ;  /* 0x0000000856567c20 */ /* 0x000fe20008410000 */
[----:B------:R-:W-:Y:S01]  /*2990*/  FMNMX.FTZ R18, R167, R18, !PT ;  /* 0x00000012a7127209 */ /* 0x000fe20007810000 */
[----:B------:R-:W-:Y:S01]  /*29a0*/  FMUL.FTZ R83, R83, UR8 ;  /* 0x0000000853537c20 */ /* 0x000fe20008410000 */
[----:B--2---:R-:W-:-:S02]  /*29b0*/  FSEL R163, R163, -INF , !P6 ;  /* 0xff800000a3a37808 */ /* 0x004fc40007000000 */
[C---:B------:R-:W-:Y:S01]  /*29c0*/  ISETP.GE.AND P6, PT, R34.reuse, R125, PT ;  /* 0x0000007d2200720c */ /* 0x040fe20003fc6270 */
[----:B------:R-:W2:Y:S01]  /*29d0*/  MUFU.TANH R135, R81 ;  /* 0x0000005100877308 */ /* 0x000ea20000002400 */
[----:B------:R-:W-:Y:S01]  /*29e0*/  FMNMX.FTZ R18, R165, R18, !PT ;  /* 0x00000012a5127209 */ /* 0x000fe20007810000 */
[----:B------:R-:W-:Y:S01]  /*29f0*/  VIADD R34, R34, 0x39 ;  /* 0x0000003922227836 */ /* 0x000fe20000000000 */
[----:B---3--:R-:W-:Y:S02]  /*2a00*/  FSEL R119, R119, -INF , !P5 ;  /* 0xff80000077777808 */ /* 0x008fe40006800000 */
[----:B------:R-:W-:Y:S02]  /*2a10*/  ISETP.GE.AND P5, PT, R9, R126, PT ;  /* 0x0000007e0900720c */ /* 0x000fe40003fa6270 */
[----:B------:R-:W-:Y:S01]  /*2a20*/  FSEL R40, R40, -INF , !P6 ;  /* 0xff80000028287808 */ /* 0x000fe20007000000 */
[----:B------:R-:W3:Y:S01]  /*2a30*/  MUFU.TANH R133, R92 ;  /* 0x0000005c00857308 */ /* 0x000ee20000002400 */
[----:B------:R-:W-:-:S02]  /*2a40*/  FMNMX.FTZ R18, R163, R18, !PT ;  /* 0x00000012a3127209 */ /* 0x000fc40007810000 */
[----:B-1----:R-:W-:Y:S02]  /*2a50*/  FSEL R162, R162, -INF , !P5 ;  /* 0xff800000a2a27808 */ /* 0x002fe40006800000 */
[----:B------:R-:W-:Y:S02]  /*2a60*/  ISETP.GE.AND P5, PT, R8, R126, PT ;  /* 0x0000007e0800720c */ /* 0x000fe40003fa6270 */
[----:B------:R-:W-:Y:S01]  /*2a70*/  FMNMX.FTZ R21, R40, R48, !PT ;  /* 0x0000003028157209 */ /* 0x000fe20007810000 */
[----:B------:R-:W1:Y:S01]  /*2a80*/  MUFU.TANH R131, R93 ;  /* 0x0000005d00837308 */ /* 0x000e620000002400 */
[----:B------:R-:W-:Y:S02]  /*2a90*/  FMNMX.FTZ R23, R119, R18, !PT ;  /* 0x0000001277177209 */ /* 0x000fe40007810000 */
[----:B------:R-:W-:Y:S02]  /*2aa0*/  ISETP.GE.AND P0, PT, R124, 0x2, PT ;  /* 0x000000027c00780c */ /* 0x000fe40003f06270 */
[----:B------:R-:W-:-:S02]  /*2ab0*/  ISETP.GE.AND P6, PT, R0, R126, PT ;  /* 0x0000007e0000720c */ /* 0x000fc40003fc6270 */
[----:B--2---:R-:W-:Y:S01]  /*2ac0*/  FSEL R135, R135, -INF , !P5 ;  /* 0xff80000087877808 */ /* 0x004fe20006800000 */
[----:B------:R-:W2:Y:S01]  /*2ad0*/  MUFU.TANH R6, R102 ;  /* 0x0000006600067308 */ /* 0x000ea20000002400 */
[----:B------:R-:W-:Y:S02]  /*2ae0*/  FMNMX.FTZ R21, R12, R21, !PT ;  /* 0x000000150c157209 */ /* 0x000fe40007810000 */
[----:B------:R-:W-:Y:S02]  /*2af0*/  FMNMX.FTZ R18, R162, R23, !PT ;  /* 0x00000017a2127209 */ /* 0x000fe40007810000 */
[----:B------:R-:W-:Y:S02]  /*2b00*/  ISETP.GE.AND P5, PT, R34, R126, PT ;  /* 0x0000007e2200720c */ /* 0x000fe40003fa6270 */
[----:B---3--:R-:W-:Y:S01]  /*2b10*/  FSEL R133, R133, -INF , !P6 ;  /* 0xff80000085857808 */ /* 0x008fe20007000000 */
[----:B------:R3:W4:Y:S01]  /*2b20*/  MUFU.TANH R16, R103 ;  /* 0x0000006700107308 */ /* 0x0007220000002400 */
[----:B------:R-:W-:-:S02]  /*2b30*/  FMNMX.FTZ R21, R50, R21, !PT ;  /* 0x0000001532157209 */ /* 0x000fc40007810000 */
[----:B------:R-:W-:Y:S02]  /*2b40*/  FMNMX.FTZ R18, R135, R18, !PT ;  /* 0x0000001287127209 */ /* 0x000fe40007810000 */
[----:B-1----:R-:W-:Y:S02]  /*2b50*/  FSEL R131, R131, -INF , !P5 ;  /* 0xff80000083837808 */ /* 0x002fe40006800000 */
[----:B------:R-:W-:Y:S01]  /*2b60*/  FMNMX.FTZ R21, R44, R21, !PT ;  /* 0x000000152c157209 */ /* 0x000fe20007810000 */
[----:B------:R3:W1:Y:S01]  /*2b70*/  MUFU.TANH R134, R62 ;  /* 0x0000003e00867308 */ /* 0x0006620000002400 */
[----:B------:R-:W-:Y:S02]  /*2b80*/  FMNMX.FTZ R18, R133, R18, !PT ;  /* 0x0000001285127209 */ /* 0x000fe40007810000 */
[----:B--2---:R-:W-:Y:S02]  /*2b90*/  FSEL R6, R6, -INF , !P4 ;  /* 0xff80000006067808 */ /* 0x004fe40006000000 */
[----:B------:R-:W-:-:S02]  /*2ba0*/  FMNMX.FTZ R21, R14, R21, !PT ;  /* 0x000000150e157209 */ /* 0x000fc40007810000 */
[----:B------:R-:W-:Y:S01]  /*2bb0*/  FMNMX.FTZ R18, R131, R18, !PT ;  /* 0x0000001283127209 */ /* 0x000fe20007810000 */
[----:B------:R3:W2:Y:S08]  /*2bc0*/  MUFU.TANH R168, R63 ;  /* 0x0000003f00a87308 */ /* 0x0006b00000002400 */
[----:B------:R3:W1:Y:S08]  /*2bd0*/  MUFU.TANH R166, R86 ;  /* 0x0000005600a67308 */ /* 0x0006700000002400 */
[----:B------:R-:W1:Y:S08]  /*2be0*/  MUFU.TANH R87, R87 ;  /* 0x0000005700577308 */ /* 0x000e700000002400 */
[----:B------:R-:W1:Y:S01]  /*2bf0*/  MUFU.TANH R82, R82 ;  /* 0x0000005200527308 */ /* 0x000e620000002400 */
[----:B------:R-:W-:Y:S06]  /*2c00*/  BAR.SYNC.DEFER_BLOCKING 0x0 ;  /* 0x0000000000007b1d */ /* 0x000fec0000010000 */
[----:B--234-:R-:W-:Y:S05]  /*2c10*/  @!P0 BRA `(.L_x_655) ;  /* 0x0000000000748947 */ /* 0x01cfea0003800000 */
        /* <DEDUP_REMOVED lines=12> */
[-C--:B------:R-:W-:Y:S02]  /*2ce0*/  IADD3 R22, P5, R26, R20.reuse, RZ ;  /* 0x000000141a167210 */ /* 0x080fe40007fbe0ff */
        /* <DEDUP_REMOVED lines=16> */
.L_x_655:
[----:B------:R-:W-:Y:S01]  /*2df0*/  FSEL R16, R16, -INF , !P3 ;  /* 0xff80000010107808 */ /* 0x000fe20005800000 */
[----:B------:R-:W3:Y:S01]  /*2e00*/  MUFU.TANH R83, R83 ;  /* 0x0000005300537308 */ /* 0x000ee20000002400 */
[----:B------:R-:W-:Y:S01]  /*2e10*/  FMNMX.FTZ R21, R6, R21, !PT ;  /* 0x0000001506157209 */ /* 0x000fe20007810000 */
[----:B------:R-:W-:Y:S01]  /*2e20*/  FMUL.FTZ R94, R94, UR8 ;  /* 0x000000085e5e7c20 */ /* 0x000fe20008410000 */
[----:B-1----:R-:W-:Y:S01]  /*2e30*/  FSEL R134, R134, -INF , !P2 ;  /* 0xff80000086867808 */ /* 0x002fe20005000000 */
[----:B------:R-:W-:Y:S01]  /*2e40*/  FMUL.FTZ R95, R95, UR8 ;  /* 0x000000085f5f7c20 */ /* 0x000fe20008410000 */
[----:B------:R-:W-:Y:S01]  /*2e50*/  FMNMX.FTZ R21, R16, R21, !PT ;  /* 0x0000001510157209 */ /* 0x000fe20007810000 */
[----:B--2---:R-:W1:Y:S01]  /*2e60*/  SHFL.BFLY PT, R3, R18, 0x2, 0x1f ;  /* 0x0c401f0012037f89 */ /* 0x004e6200000e0000 */
[----:B------:R-:W-:Y:S01]  /*2e70*/  ISETP.GE.AND P2, PT, R11, R125, PT ;  /* 0x0000007d0b00720c */ /* 0x000fe20003f46270 */
[----:B------:R-:W2:Y:S01]  /*2e80*/  MUFU.TANH R116, R94 ;  /* 0x0000005e00747308 */ /* 0x000ea20000002400 */
[----:B------:R-:W-:Y:S01]  /*2e90*/  FSEL R168, R168, -INF , !P1 ;  /* 0xff800000a8a87808 */ /* 0x000fe20004800000 */
[----:B------:R-:W-:Y:S01]  /*2ea0*/  ULDC UR6, c[0x0][0x2ec] ;  /* 0x0000bb0000067ab9 */ /* 0x000fe20000000800 */
[----:B------:R-:W-:-:S02]  /*2eb0*/  FMNMX.FTZ R21, R134, R21, !PT ;  /* 0x0000001586157209 */ /* 0x000fc40007810000 */
[----:B------:R-:W-:Y:S02]  /*2ec0*/  ISETP.GE.AND P1, PT, R10, R125, PT ;  /* 0x0000007d0a00720c */ /* 0x000fe40003f26270 */
[----:B------:R-:W-:Y:S01]  /*2ed0*/  FSEL R166, R166, -INF , !P2 ;  /* 0xff800000a6a67808 */ /* 0x000fe20005000000 */
[----:B------:R-:W4:Y:S01]  /*2ee0*/  MUFU.TANH R114, R95 ;  /* 0x0000005f00727308 */ /* 0x000f220000002400 */
[----:B------:R-:W-:Y:S02]  /*2ef0*/  FMNMX.FTZ R21, R168, R21, !PT ;  /* 0x00000015a8157209 */ /* 0x000fe40007810000 */
[----:B------:R-:W-:Y:S02]  /*2f00*/  ISETP.GE.AND P2, PT, R9, R125, PT ;  /* 0x0000007d0900720c */ /* 0x000fe40003f46270 */
[----:B------:R-:W-:Y:S02]  /*2f10*/  FSEL R130, R87, -INF , !P1 ;  /* 0xff80000057827808 */ /* 0x000fe40004800000 */
[----:B------:R-:W-:-:S02]  /*2f20*/  FMNMX.FTZ R21, R166, R21, !PT ;  /* 0x00000015a6157209 */ /* 0x000fc40007810000 */
[----:B------:R-:W-:Y:S02]  /*2f30*/  ISETP.GE.AND P1, PT, R8, R125, PT ;  /* 0x0000007d0800720c */ /* 0x000fe40003f26270 */
[----:B------:R-:W-:Y:S02]  /*2f40*/  FSEL R128, R82, -INF , !P2 ;  /* 0xff80000052807808 */ /* 0x000fe40005000000 */
[----:B------:R-:W-:Y:S02]  /*2f50*/  FMNMX.FTZ R21, R130, R21, !PT ;  /* 0x0000001582157209 */ /* 0x000fe40007810000 */
[----:B------:R-:W-:Y:S02]  /*2f60*/  ISETP.GE.AND P2, PT, R0, R125, PT ;  /* 0x0000007d0000720c */ /* 0x000fe40003f46270 */
[----:B---3--:R-:W-:Y:S02]  /*2f70*/  FSEL R118, R83, -INF , !P1 ;  /* 0xff80000053767808 */ /* 0x008fe40004800000 */
[----:B------:R-:W-:-:S02]  /*2f80*/  FMNMX.FTZ R21, R128, R21, !PT ;  /* 0x0000001580157209 */ /* 0x000fc40007810000 */
[----:B------:R-:W-:Y:S02]  /*2f90*/  ISETP.GE.AND P1, PT, R34, R125, PT ;  /* 0x0000007d2200720c */ /* 0x000fe40003f26270 */
[----:B--2---:R-:W-:Y:S02]  /*2fa0*/  FSEL R116, R116, -INF , !P2 ;  /* 0xff80000074747808 */ /* 0x004fe40005000000 */
[----:B------:R-:W-:Y:S02]  /*2fb0*/  FMNMX.FTZ R21, R118, R21, !PT ;  /* 0x0000001576157209 */ /* 0x000fe40007810000 */
[----:B----4-:R-:W-:Y:S02]  /*2fc0*/  FSEL R114, R114, -INF , !P1 ;  /* 0xff80000072727808 */ /* 0x010fe40004800000 */
[----:B------:R-:W-:Y:S02]  /*2fd0*/  FMNMX.FTZ R11, R116, R21, !PT ;  /* 0x00000015740b7209 */ /* 0x000fe40007810000 */
[----:B-1----:R-:W-:-:S02]  /*2fe0*/  FMNMX.FTZ R18, R18, R3, !PT ;  /* 0x0000000312127209 */ /* 0x002fc40007810000 */
[----:B------:R-:W-:Y:S02]  /*2ff0*/  FMNMX.FTZ R11, R114, R11, !PT ;  /* 0x0000000b720b7209 */ /* 0x000fe40007810000 */
[----:B------:R-:W-:Y:S01]  /*3000*/  IADD3 R140, R129, R4, RZ ;  /* 0x00000004818c7210 */ /* 0x000fe20007ffe0ff */
[----:B------:R-:W1:Y:S03]  /*3010*/  SHFL.BFLY PT, R3, R18, 0x1, 0x1f ;  /* 0x0c201f0012037f89 */ /* 0x000e6600000e0000 */
[----:B------:R-:W-:Y:S01]  /*3020*/  LEA R140, R140, UR4, 0x1 ;  /* 0x000000048c8c7c11 */ /* 0x000fe2000f8e08ff */
[----:B------:R-:W2:Y:S03]  /*3030*/  SHFL.BFLY PT, R0, R11, 0x2, 0x1f ;  /* 0x0c401f000b007f89 */ /* 0x000ea600000e0000 */
[-C--:B------:R-:W-:Y:S01]  /*3040*/  LEA R138, R7, R140.reuse, 0x1 ;  /* 0x0000008c078a7211 */ /* 0x080fe200078e08ff */
[----:B------:R-:W-:Y:S01]  /*3050*/  LDSM.16.MT88.4 R92, [R140+0x8000] ;  /* 0x008000008c5c783b */ /* 0x000fe20000004200 */
[----:B------:R-:W-:-:S02]  /*3060*/  LEA R137, R5, R140, 0x1 ;  /* 0x0000008c05897211 */ /* 0x000fc400078e08ff */
[----:B------:R-:W-:Y:S01]  /*3070*/  LEA R136, R5, R138, 0x1 ;  /* 0x0000008a05887211 */ /* 0x000fe200078e08ff */
[----:B------:R-:W-:Y:S04]  /*3080*/  LDSM.16.MT88.4 R84, [R138+0x8000] ;  /* 0x008000008a54783b */ /* 0x000fe80000004200 */
[----:B------:R-:W-:Y:S04]  /*3090*/  LDSM.16.MT88.4 R76, [R137+0x8000] ;  /* 0x00800000894c783b */ /* 0x000fe80000004200 */
[----:B------:R-:W-:Y:S01]  /*30a0*/  LDSM.16.MT88.4 R68, [R136+0x8000] ;  /* 0x008000008844783b */ /* 0x000fe20000004200 */
[----:B-1----:R-:W-:-:S03]  /*30b0*/  FMNMX.FTZ R3, R18, R3, !PT ;  /* 0x0000000312037209 */ /* 0x002fc60007810000 */
[----:B------:R-:W-:Y:S01]  /*30c0*/  LDSM.16.MT88.4 R56, [R137+0xa000] ;  /* 0x00a000008938783b */ /* 0x000fe20000004200 */
[----:B--2---:R-:W-:Y:S01]  /*30d0*/  FMNMX.FTZ R0, R11, R0, !PT ;  /* 0x000000000b007209 */ /* 0x004fe20007810000 */
        /* <DEDUP_REMOVED lines=13> */
[----:B------:R-:W-:Y:S01]  /*31b0*/  LDSM.16.MT88.4 R20, [R137+0x8800] ;  /* 0x008800008914783b */ /* 0x000fe20000004200 */
[----:B------:R-:W-:-:S05]  /*31c0*/  FFMA.FTZ R119, R119, UR6, -R164 ;  /* 0x0000000677777c23 */ /* 0x000fca00080108a4 */
[----:B------:R-:W2:Y:S01]  /*31d0*/  MUFU.EX2 R112, R112 ;  /* 0x0000007000707308 */ /* 0x000ea20000000800 */
[----:B-1----:R-:W-:Y:S01]  /*31e0*/  FMNMX.FTZ R2, R0, R9, !PT ;  /* 0x0000000900027209 */ /* 0x002fe20007810000 */
[----:B------:R-:W-:-:S06]  /*31f0*/  FFMA.FTZ R0, R29, UR6, -R164 ;  /* 0x000000061d007c23 */ /* 0x000fcc00080108a4 */
[----:B------:R-:W-:Y:S01]  /*3200*/  MUFU.EX2 R109, R109 ;  /* 0x0000006d006d7308 */ /* 0x000fe20000000800 */
[----:B------:R-:W-:Y:S01]  /*3210*/  LDSM.16.MT88.4 R8, [R140+0x8800] ;  /* 0x008800008c08783b */ /* 0x000fe20000004200 */
[C---:B------:R-:W-:Y:S01]  /*3220*/  FSETP.NEU.FTZ.AND P1, PT, R2.reuse, -INF , PT ;  /* 0xff8000000200780b */ /* 0x040fe20003f3d000 */
[----:B------:R-:W-:Y:S02]  /*3230*/  FMUL.FTZ R117, R2, UR6 ;  /* 0x0000000602757c20 */ /* 0x000fe40008410000 */
[----:B------:R-:W-:Y:S03]  /*3240*/  LDSM.16.MT88.4 R28, [R138+0x8800] ;  /* 0x008800008a1c783b */ /* 0x000fe60000004200 */
[----:B------:R-:W-:Y:S01]  /*3250*/  FSEL R117, R117, RZ, P1 ;  /* 0x000000ff75757208 */ /* 0x000fe20000800000 */
[----:B------:R-:W1:Y:S01]  /*3260*/  MUFU.EX2 R102, R102 ;  /* 0x0000006600667308 */ /* 0x000e620000000800 */
[----:B--2---:R-:W-:Y:S01]  /*3270*/  F2FP.BF16.F32.PACK_AB R64, R112, R113 ;  /* 0x000000717040723e */ /* 0x004fe200000010ff */
[----:B------:R-:W-:-:S02]  /*3280*/  FADD.FTZ R112, R113, R112 ;  /* 0x0000007071707221 */ /* 0x000fc40000010000 */
        /* <DEDUP_REMOVED lines=9> */
[----:B------:R-:W2:Y:S01]  /*3320*/  LDSM.16.MT88.4 R40, [R140+0xa000] ;  /* 0x00a000008c28783b */ /* 0x000ea20000004200 */
[--C-:B------:R-:W-:Y:S01]  /*3330*/  FFMA.FTZ R134, R134, UR6, -R117.reuse ;  /* 0x0000000686867c23 */ /* 0x100fe20008010875 */
[--C-:B------:R-:W-:Y:S01]  /*3340*/  FFMA.FTZ R129, R168, UR6, -R117.reuse ;  /* 0x00000006a8817c23 */ /* 0x100fe20008010875 */
[--C-:B------:R-:W-:Y:S01]  /*3350*/  FFMA.FTZ R166, R166, UR6, -R117.reuse ;  /* 0x00000006a6a67c23 */ /* 0x100fe20008010875 */
[----:B-1----:R-:W-:Y:S01]  /*3360*/  F2FP.BF16.F32.PACK_AB R66, R102, R109 ;  /* 0x0000006d6642723e */ /* 0x002fe200000010ff */
[----:B------:R-:W1:Y:S01]  /*3370*/  MUFU.EX2 R115, R115 ;  /* 0x0000007300737308 */ /* 0x000e620000000800 */
[----:B------:R-:W3:Y:S01]  /*3380*/  LDSM.16.MT88.4 R48, [R138+0xa000] ;  /* 0x00a000008a30783b */ /* 0x000ee20000004200 */
[--C-:B------:R-:W-:Y:S01]  /*3390*/  FFMA.FTZ R128, R128, UR6, -R117.reuse ;  /* 0x0000000680807c23 */ /* 0x100fe20008010875 */
[----:B------:R-:W-:Y:S01]  /*33a0*/  FFMA.FTZ R116, R116, UR6, -R117 ;  /* 0x0000000674747c23 */ /* 0x000fe20008010875 */
[----:B------:R-:W-:Y:S01]  /*33b0*/  FADD.FTZ R109, R109, R112 ;  /* 0x000000706d6d7221 */ /* 0x000fe20000010000 */
[----:B------:R-:W4:Y:S03]  /*33c0*/  LDSM.16.MT88.4 R12, [R140+0xa800] ;  /* 0x00a800008c0c783b */ /* 0x000f260000004200 */
[----:B------:R-:W-:Y:S01]  /*33d0*/  MUFU.EX2 R111, R111 ;  /* 0x0000006f006f7308 */ /* 0x000fe20000000800 */
[----:B------:R-:W-:Y:S01]  /*33e0*/  LDSM.16.MT88.4 R16, [R136+0x8800] ;  /* 0x008800008810783b */ /* 0x000fe20000004200 */
[----:B------:R-:W-:-:S06]  /*33f0*/  FADD.FTZ R102, R102, R109 ;  /* 0x0000006d66667221 */ /* 0x000fcc0000010000 */
[----:B------:R-:W5:Y:S01]  /*3400*/  MUFU.EX2 R108, R108 ;  /* 0x0000006c006c7308 */ /* 0x000f620000000800 */
[----:B-1----:R-:W-:Y:S01]  /*3410*/  F2FP.BF16.F32.PACK_AB R65, R115, R110 ;  /* 0x0000006e7341723e */ /* 0x002fe200000010ff */
[----:B------:R-:W-:-:S06]  /*3420*/  FADD.FTZ R110, R110, R115 ;  /* 0x000000736e6e7221 */ /* 0x000fcc0000010000 */
[----:B------:R-:W-:Y:S08]  /*3430*/  MUFU.EX2 R101, R101 ;  /* 0x0000006500657308 */ /* 0x000ff00000000800 */
[----:B------:R-:W1:Y:S01]  /*3440*/  MUFU.EX2 R34, R34 ;  /* 0x0000002200227308 */ /* 0x000e620000000800 */
[----:B-----5:R-:W-:Y:S01]  /*3450*/  F2FP.BF16.F32.PACK_AB R67, R108, R111 ;  /* 0x0000006f6c43723e */ /* 0x020fe200000010ff */
[----:B------:R-:W-:-:S04]  /*3460*/  FADD.FTZ R111, R111, R110 ;  /* 0x0000006e6f6f7221 */ /* 0x000fc80000010000 */
[----:B------:R-:W-:Y:S02]  /*3470*/  FADD.FTZ R108, R108, R111 ;  /* 0x0000006f6c6c7221 */ /* 0x000fe40000010000 */
[C---:B------:R-:W-:Y:S01]  /*3480*/  HMMA.16816.F32.BF16 R96, R64.reuse, R92, RZ ;  /* 0x0000005c4060723c */ /* 0x040fe200000418ff */
[----:B------:R-:W-:Y:S05]  /*3490*/  MUFU.EX2 R33, R33 ;  /* 0x0000002100217308 */ /* 0x000fea0000000800 */
[C---:B------:R-:W-:Y:S03]  /*34a0*/  HMMA.16816.F32.BF16 R92, R64.reuse, R94, RZ ;  /* 0x0000005e405c723c */ /* 0x040fe600000418ff */
[----:B------:R-:W5:Y:S01]  /*34b0*/  MUFU.EX2 R0, R0 ;  /* 0x0000000000007308 */ /* 0x000f620000000800 */
[C---:B-1----:R-:W-:Y:S01]  /*34c0*/  F2FP.BF16.F32.PACK_AB R4, R34.reuse, R101 ;  /* 0x000000652204723e */ /* 0x042fe200000010ff */
[----:B------:R-:W-:Y:S01]  /*34d0*/  FADD.FTZ R101, R101, R102 ;  /* 0x0000006665657221 */ /* 0x000fe20000010000 */
[----:B--2---:R-:W-:Y:S03]  /*34e0*/  HMMA.16816.F32.BF16 R36, R64, R40, RZ ;  /* 0x000000284024723c */ /* 0x004fe600000418ff */
[----:B------:R-:W-:-:S02]  /*34f0*/  FADD.FTZ R34, R34, R101 ;  /* 0x0000006522227221 */ /* 0x000fc40000010000 */
[----:B------:R-:W-:Y:S01]  /*3500*/  MUFU.EX2 R103, R103 ;  /* 0x0000006700677308 */ /* 0x000fe20000000800 */
[C---:B---3--:R-:W-:Y:S06]  /*3510*/  HMMA.16816.F32.BF16 R44, R64.reuse, R48, RZ ;  /* 0x00000030402c723c */ /* 0x048fec00000418ff */
[----:B------:R-:W-:Y:S01]  /*3520*/  HMMA.16816.F32.BF16 R40, R64, R42, RZ ;  /* 0x0000002a4028723c */ /* 0x000fe200000418ff */
[----:B------:R-:W1:Y:S01]  /*3530*/  MUFU.EX2 R100, R100 ;  /* 0x0000006400647308 */ /* 0x000e620000000800 */
[----:B-----5:R-:W-:Y:S01]  /*3540*/  F2FP.BF16.F32.PACK_AB R6, R0, R33 ;  /* 0x000000210006723e */ /* 0x020fe200000010ff */
[----:B------:R-:W-:-:S03]  /*3550*/  FADD.FTZ R33, R33, R34 ;  /* 0x0000002221217221 */ /* 0x000fc60000010000 */
[C---:B------:R-:W-:Y:S01]  /*3560*/  HMMA.16816.F32.BF16 R48, R64.reuse, R50, RZ ;  /* 0x000000324030723c */ /* 0x040fe200000418ff */
[----:B------:R-:W-:Y:S01]  /*3570*/  FADD.FTZ R33, R0, R33 ;  /* 0x0000002100217221 */ /* 0x000fe20000010000 */
[----:B------:R-:W-:Y:S01]  /*3580*/  MOV R0, R127 ;  /* 0x0000007f00007202 */ /* 0x000fe20000000f00 */
[----:B------:R-:W-:Y:S03]  /*3590*/  MUFU.EX2 R35, R35 ;  /* 0x0000002300237308 */ /* 0x000fe60000000800 */
[C---:B------:R-:W-:Y:S05]  /*35a0*/  HMMA.16816.F32.BF16 R88, R64.reuse, R84, RZ ;  /* 0x000000544058723c */ /* 0x040fea00000418ff */
[----:B------:R-:W2:Y:S01]  /*35b0*/  MUFU.EX2 R32, R32 ;  /* 0x0000002000207308 */ /* 0x000ea20000000800 */
[----:B-1----:R-:W-:Y:S01]  /*35c0*/  F2FP.BF16.F32.PACK_AB R5, R100, R103 ;  /* 0x000000676405723e */ /* 0x002fe200000010ff */
[----:B------:R-:W-:Y:S01]  /*35d0*/  HMMA.16816.F32.BF16 R80, R64, R76, RZ ;  /* 0x0000004c4050723c */ /* 0x000fe200000418ff */
[----:B------:R-:W-:-:S04]  /*35e0*/  FADD.FTZ R103, R103, R108 ;  /* 0x0000006c67677221 */ /* 0x000fc80000010000 */
[----:B------:R-:W-:Y:S01]  /*35f0*/  FADD.FTZ R100, R100, R103 ;  /* 0x0000006764647221 */ /* 0x000fe20000010000 */
[C---:B------:R-:W-:Y:S01]  /*3600*/  HMMA.16816.F32.BF16 R72, R64.reuse, R68, RZ ;  /* 0x000000444048723c */ /* 0x040fe200000418ff */
[----:B------:R-:W-:Y:S05]  /*3610*/  MUFU.EX2 R119, R119 ;  /* 0x0000007700777308 */ /* 0x000fea0000000800 */
[----:B------:R-:W-:Y:S01]  /*3620*/  HMMA.16816.F32.BF16 R52, R64, R56, RZ ;  /* 0x000000384034723c */ /* 0x000fe200000418ff */
[----:B--2---:R-:W-:Y:S02]  /*3630*/  F2FP.BF16.F32.PACK_AB R7, R32, R35 ;  /* 0x000000232007723e */ /* 0x004fe400000010ff */
[----:B------:R-:W-:Y:S01]  /*3640*/  MUFU.EX2 R134, R134 ;  /* 0x0000008600867308 */ /* 0x000fe20000000800 */
[----:B------:R-:W-:-:S02]  /*3650*/  FADD.FTZ R35, R35, R100 ;  /* 0x0000006423237221 */ /* 0x000fc40000010000 */
[----:B------:R-:W-:Y:S02]  /*3660*/  HMMA.16816.F32.BF16 R84, R64, R86, RZ ;  /* 0x000000564054723c */ /* 0x000fe400000418ff */
[----:B------:R-:W-:-:S04]  /*3670*/  FADD.FTZ R35, R32, R35 ;  /* 0x0000002320237221 */ /* 0x000fc80000010000 */
[C---:B------:R-:W-:Y:S01]  /*3680*/  HMMA.16816.F32.BF16 R96, R4.reuse, R8, R96 ;  /* 0x000000080460723c */ /* 0x040fe20000041860 */
[----:B------:R-:W1:Y:S05]  /*3690*/  MUFU.EX2 R129, R129 ;  /* 0x0000008100817308 */ /* 0x000e6a0000000800 */
[C---:B------:R-:W-:Y:S01]  /*36a0*/  HMMA.16816.F32.BF16 R92, R4.reuse, R10, R92 ;  /* 0x0000000a045c723c */ /* 0x040fe2000004185c */
[----:B------:R-:W2:Y:S02]  /*36b0*/  LDSM.16.MT88.4 R8, [R138+0xa800] ;  /* 0x00a800008a08783b */ /* 0x000ea40000004200 */
[----:B------:R-:W-:Y:S03]  /*36c0*/  MUFU.EX2 R128, R128 ;  /* 0x0000008000807308 */ /* 0x000fe60000000800 */
[C---:B----4-:R-:W-:Y:S05]  /*36d0*/  HMMA.16816.F32.BF16 R36, R4.reuse, R12, R36 ;  /* 0x0000000c0424723c */ /* 0x050fea0000041824 */
[----:B------:R-:W-:Y:S01]  /*36e0*/  MUFU.EX2 R116, R116 ;  /* 0x0000007400747308 */ /* 0x000fe20000000800 */
[----:B------:R-:W-:Y:S01]  /*36f0*/  HMMA.16816.F32.BF16 R40, R4, R14, R40 ;  /* 0x0000000e0428723c */ /* 0x000fe20000041828 */
[----:B------:R-:W3:Y:S05]  /*3700*/  LDSM.16.MT88.4 R12, [R137+0xa800] ;  /* 0x00a80000890c783b */ /* 0x000eea0000004200 */
[C---:B------:R-:W-:Y:S06]  /*3710*/  HMMA.16816.F32.BF16 R76, R64.reuse, R78, RZ ;  /* 0x0000004e404c723c */ /* 0x040fec00000418ff */
[C---:B------:R-:W-:Y:S06]  /*3720*/  HMMA.16816.F32.BF16 R68, R64.reuse, R70, RZ ;  /* 0x000000464044723c */ /* 0x040fec00000418ff */
[C---:B------:R-:W-:Y:S06]  /*3730*/  HMMA.16816.F32.BF16 R56, R64.reuse, R58, RZ ;  /* 0x0000003a4038723c */ /* 0x040fec00000418ff */
[----:B------:R-:W-:Y:S06]  /*3740*/  HMMA.16816.F32.BF16 R60, R64, R24, RZ ;  /* 0x00000018403c723c */ /* 0x000fec00000418ff */
[C---:B--2---:R-:W-:Y:S06]  /*3750*/  HMMA.16816.F32.BF16 R44, R4.reuse, R8, R44 ;  /* 0x00000008042c723c */ /* 0x044fec000004182c */
[----:B------:R-:W-:Y:S01]  /*3760*/  HMMA.16816.F32.BF16 R48, R4, R10, R48 ;  /* 0x0000000a0430723c */ /* 0x000fe20000041830 */
[----:B------:R-:W2:Y:S05]  /*3770*/  LDSM.16.MT88.4 R8, [R136+0xa800] ;  /* 0x00a800008808783b */ /* 0x000eaa0000004200 */
[----:B------:R-:W-:Y:S01]  /*3780*/  HMMA.16816.F32.BF16 R64, R64, R26, RZ ;  /* 0x0000001a4040723c */ /* 0x000fe200000418ff */
[----:B------:R-:W-:Y:S05]  /*3790*/  LDSM.16.MT88.4 R24, [R140+0x9000] ;  /* 0x009000008c18783b */ /* 0x000fea0000004200 */
[C---:B------:R-:W-:Y:S06]  /*37a0*/  HMMA.16816.F32.BF16 R72, R4.reuse, R16, R72 ;  /* 0x000000100448723c */ /* 0x040fec0000041848 */
[C---:B------:R-:W-:Y:S01]  /*37b0*/  HMMA.16816.F32.BF16 R68, R4.reuse, R18, R68 ;  /* 0x000000120444723c */ /* 0x040fe20000041844 */
[----:B------:R-:W4:Y:S05]  /*37c0*/  LDSM.16.MT88.4 R16, [R137+0x9000] ;  /* 0x009000008910783b */ /* 0x000f2a0000004200 */
[C---:B---3--:R-:W-:Y:S06]  /*37d0*/  HMMA.16816.F32.BF16 R52, R4.reuse, R12, R52 ;  /* 0x0000000c0434723c */ /* 0x048fec0000041834 */
[C---:B------:R-:W-:Y:S01]  /*37e0*/  HMMA.16816.F32.BF16 R56, R4.reuse, R14, R56 ;  /* 0x0000000e0438723c */ /* 0x040fe20000041838 */
[----:B------:R-:W3:Y:S05]  /*37f0*/  LDSM.16.MT88.4 R12, [R136+0x9000] ;  /* 0x00900000880c783b */ /* 0x000eea0000004200 */
[C---:B------:R-:W-:Y:S06]  /*3800*/  HMMA.16816.F32.BF16 R88, R4.reuse, R28, R88 ;  /* 0x0000001c0458723c */ /* 0x040fec0000041858 */
[----:B--2---:R-:W-:Y:S01]  /*3810*/  HMMA.16816.F32.BF16 R60, R4, R8, R60 ;  /* 0x00000008043c723c */ /* 0x004fe2000004183c */
[--C-:B------:R-:W-:Y:S01]  /*3820*/  FFMA.FTZ R28, R167, UR6, -R164.reuse ;  /* 0x00000006a71c7c23 */ /* 0x100fe200080108a4 */
[----:B------:R-:W-:Y:S01]  /*3830*/  FFMA.FTZ R29, R165, UR6, -R164 ;  /* 0x00000006a51d7c23 */ /* 0x000fe200080108a4 */
[----:B------:R-:W-:-:S03]  /*3840*/  FFMA.FTZ R167, R114, UR6, -R117 ;  /* 0x0000000672a77c23 */ /* 0x000fc60008010875 */
[C---:B------:R-:W-:Y:S01]  /*3850*/  HMMA.16816.F32.BF16 R64, R4.reuse, R10, R64 ;  /* 0x0000000a0440723c */ /* 0x040fe20000041840 */
[----:B------:R-:W2:Y:S01]  /*3860*/  LDSM.16.MT88.4 R8, [R140+0xb000] ;  /* 0x00b000008c08783b */ /* 0x000ea20000004200 */
[----:B------:R-:W-:Y:S04]  /*3870*/  MUFU.EX2 R28, R28 ;  /* 0x0000001c001c7308 */ /* 0x000fe80000000800 */
[C---:B------:R-:W-:Y:S04]  /*3880*/  HMMA.16816.F32.BF16 R84, R4.reuse, R30, R84 ;  /* 0x0000001e0454723c */ /* 0x040fe80000041854 */
[----:B------:R-:W5:Y:S02]  /*3890*/  MUFU.EX2 R29, R29 ;  /* 0x0000001d001d7308 */ /* 0x000f640000000800 */
[----:B------:R-:W-:Y:S01]  /*38a0*/  HMMA.16816.F32.BF16 R80, R4, R20, R80 ;  /* 0x000000140450723c */ /* 0x000fe20000041850 */
[----:B------:R-:W-:Y:S01]  /*38b0*/  FFMA.FTZ R30, R163, UR6, -R164 ;  /* 0x00000006a31e7c23 */ /* 0x000fe200080108a4 */
[----:B------:R-:W-:-:S04]  /*38c0*/  FFMA.FTZ R31, R130, UR6, -R117 ;  /* 0x00000006821f7c23 */ /* 0x000fc80008010875 */
[----:B------:R-:W-:Y:S01]  /*38d0*/  HMMA.16816.F32.BF16 R76, R4, R22, R76 ;  /* 0x00000016044c723c */ /* 0x000fe2000004184c */
[----:B------:R-:W4:Y:S01]  /*38e0*/  MUFU.EX2 R30, R30 ;  /* 0x0000001e001e7308 */ /* 0x000f220000000800 */
[----:B------:R-:W2:Y:S05]  /*38f0*/  LDSM.16.MT88.4 R20, [R138+0x9000] ;  /* 0x009000008a14783b */ /* 0x000eaa0000004200 */
[----:B-1----:R-:W-:Y:S01]  /*3900*/  F2FP.BF16.F32.PACK_AB R5, R129, R134 ;  /* 0x000000868105723e */ /* 0x002fe200000010ff */
[----:B------:R-:W-:Y:S01]  /*3910*/  FADD.FTZ R134, R134, R35 ;  /* 0x0000002386867221 */ /* 0x000fe20000010000 */
[----:B------:R-:W-:Y:S01]  /*3920*/  MUFU.EX2 R130, R166 ;  /* 0x000000a600827308 */ /* 0x000fe20000000800 */
[----:B-----5:R-:W-:Y:S01]  /*3930*/  F2FP.BF16.F32.PACK_AB R4, R29, R28 ;  /* 0x0000001c1d04723e */ /* 0x020fe200000010ff */
[----:B------:R-:W-:Y:S01]  /*3940*/  FADD.FTZ R28, R28, R33 ;  /* 0x000000211c1c7221 */ /* 0x000fe20000010000 */
[----:B------:R-:W-:Y:S01]  /*3950*/  FADD.FTZ R129, R129, R134 ;  /* 0x0000008681817221 */ /* 0x000fe20000010000 */
[----:B------:R-:W-:-:S02]  /*3960*/  IADD3 R134, R143, 0x1000, RZ ;  /* 0x000010008f867810 */ /* 0x000fc40007ffe0ff */
[----:B------:R-:W-:Y:S02]  /*3970*/  FADD.FTZ R29, R29, R28 ;  /* 0x0000001c1d1d7221 */ /* 0x000fe40000010000 */
[----:B------:R-:W1:Y:S01]  /*3980*/  MUFU.EX2 R31, R31 ;  /* 0x0000001f001f7308 */ /* 0x000e620000000800 */
[----:B----4-:R-:W-:Y:S01]  /*3990*/  F2FP.BF16.F32.PACK_AB R6, R119, R30 ;  /* 0x0000001e7706723e */ /* 0x010fe200000010ff */
[----:B------:R-:W-:-:S04]  /*39a0*/  FADD.FTZ R30, R30, R29 ;  /* 0x0000001d1e1e7221 */ /* 0x000fc80000010000 */
[----:B------:R-:W-:Y:S02]  /*39b0*/  FADD.FTZ R30, R119, R30 ;  /* 0x0000001e771e7221 */ /* 0x000fe40000010000 */
[----:B------:R-:W4:Y:S01]  /*39c0*/  MUFU.EX2 R167, R167 ;  /* 0x000000a700a77308 */ /* 0x000f220000000800 */
[----:B-1----:R-:W-:Y:S01]  /*39d0*/  F2FP.BF16.F32.PACK_AB R7, R31, R130 ;  /* 0x000000821f07723e */ /* 0x002fe200000010ff */
[----:B------:R-:W-:Y:S01]  /*39e0*/  FADD.FTZ R130, R130, R129 ;  /* 0x0000008182827221 */ /* 0x000fe20000010000 */
[----:B------:R-:W-:-:S03]  /*39f0*/  IADD3 R129, R143, 0x3000, RZ ;  /* 0x000030008f817810 */ /* 0x000fc60007ffe0ff */
[----:B------:R-:W-:Y:S01]  /*3a00*/  FADD.FTZ R31, R31, R130 ;  /* 0x000000821f1f7221 */ /* 0x000fe20000010000 */
[----:B------:R-:W-:Y:S01]  /*3a10*/  IADD3 R130, R143, 0x2800, RZ ;  /* 0x000028008f827810 */ /* 0x000fe20007ffe0ff */
[C---:B------:R-:W-:Y:S06]  /*3a20*/  HMMA.16816.F32.BF16 R80, R4.reuse, R16, R80 ;  /* 0x000000100450723c */ /* 0x040fec0000041850 */
[C---:B------:R-:W-:Y:S01]  /*3a30*/  HMMA.16816.F32.BF16 R76, R4.reuse, R18, R76 ;  /* 0x00000012044c723c */ /* 0x040fe2000004184c */
[----:B------:R-:W1:Y:S05]  /*3a40*/  LDSM.16.MT88.4 R16, [R138+0xb000] ;  /* 0x00b000008a10783b */ /* 0x000e6a0000004200 */
[C---:B---3--:R-:W-:Y:S06]  /*3a50*/  HMMA.16816.F32.BF16 R72, R4.reuse, R12, R72 ;  /* 0x0000000c0448723c */ /* 0x048fec0000041848 */
[C---:B------:R-:W-:Y:S01]  /*3a60*/  HMMA.16816.F32.BF16 R68, R4.reuse, R14, R68 ;  /* 0x0000000e0444723c */ /* 0x040fe20000041844 */
[----:B------:R-:W3:Y:S05]  /*3a70*/  LDSM.16.MT88.4 R12, [R137+0xb000] ;  /* 0x00b00000890c783b */ /* 0x000eea0000004200 */
[C---:B--2---:R-:W-:Y:S06]  /*3a80*/  HMMA.16816.F32.BF16 R36, R4.reuse, R8, R36 ;  /* 0x000000080424723c */ /* 0x044fec0000041824 */
[C---:B------:R-:W-:Y:S01]  /*3a90*/  HMMA.16816.F32.BF16 R40, R4.reuse, R10, R40 ;  /* 0x0000000a0428723c */ /* 0x040fe20000041828 */
[----:B------:R-:W2:Y:S05]  /*3aa0*/  LDSM.16.MT88.4 R8, [R136+0xb000] ;  /* 0x00b000008808783b */ /* 0x000eaa0000004200 */
[C---:B------:R-:W-:Y:S06]  /*3ab0*/  HMMA.16816.F32.BF16 R88, R4.reuse, R20, R88 ;  /* 0x000000140458723c */ /* 0x040fec0000041858 */
[C---:B------:R-:W-:Y:S01]  /*3ac0*/  HMMA.16816.F32.BF16 R84, R4.reuse, R22, R84 ;  /* 0x000000160454723c */ /* 0x040fe20000041854 */
[----:B------:R-:W5:Y:S05]  /*3ad0*/  LDSM.16.MT88.4 R20, [R140+0x9800] ;  /* 0x009800008c14783b */ /* 0x000f6a0000004200 */
[C---:B-1----:R-:W-:Y:S06]  /*3ae0*/  HMMA.16816.F32.BF16 R44, R4.reuse, R16, R44 ;  /* 0x00000010042c723c */ /* 0x042fec000004182c */
        /* <DEDUP_REMOVED lines=9> */
[----:B------:R-:W-:Y:S01]  /*3b80*/  HMMA.16816.F32.BF16 R96, R4, R24, R96 ;  /* 0x000000180460723c */ /* 0x000fe20000041860 */
[--C-:B------:R-:W-:Y:S01]  /*3b90*/  FFMA.FTZ R26, R131, UR6, -R164.reuse ;  /* 0x00000006831a7c23 */ /* 0x100fe200080108a4 */
[----:B------:R-:W-:Y:S01]  /*3ba0*/  FFMA.FTZ R27, R162, UR6, -R164 ;  /* 0x00000006a21b7c23 */ /* 0x000fe200080108a4 */
[----:B------:R-:W-:-:S04]  /*3bb0*/  FFMA.FTZ R131, R118, UR6, -R117 ;  /* 0x0000000676837c23 */ /* 0x000fc80008010875 */
[--C-:B------:R-:W-:Y:S01]  /*3bc0*/  FFMA.FTZ R24, R135, UR6, -R164.reuse ;  /* 0x0000000687187c23 */ /* 0x100fe200080108a4 */
[----:B------:R-:W-:Y:S01]  /*3bd0*/  FFMA.FTZ R25, R133, UR6, -R164 ;  /* 0x0000000685197c23 */ /* 0x000fe200080108a4 */
[----:B------:R-:W-:Y:S01]  /*3be0*/  MUFU.EX2 R27, R27 ;  /* 0x0000001b001b7308 */ /* 0x000fe20000000800 */
[----:B----4-:R-:W-:Y:S02]  /*3bf0*/  F2FP.BF16.F32.PACK_AB R7, R167, R116 ;  /* 0x00000074a707723e */ /* 0x010fe400000010ff */
[C---:B------:R-:W-:Y:S02]  /*3c00*/  IADD3 R135, R143.reuse, 0x800, RZ ;  /* 0x000008008f877810 */ /* 0x040fe40007ffe0ff */
[----:B------:R-:W-:-:S03]  /*3c10*/  IADD3 R133, R143, 0x1800, RZ ;  /* 0x000018008f857810 */ /* 0x000fc60007ffe0ff */
[----:B------:R-:W4:Y:S08]  /*3c20*/  MUFU.EX2 R24, R24 ;  /* 0x0000001800187308 */ /* 0x000f300000000800 */
[----:B------:R-:W-:Y:S08]  /*3c30*/  MUFU.EX2 R25, R25 ;  /* 0x0000001900197308 */ /* 0x000ff00000000800 */
[----:B------:R-:W5:Y:S01]  /*3c40*/  MUFU.EX2 R26, R26 ;  /* 0x0000001a001a7308 */ /* 0x000f620000000800 */
[----:B----4-:R-:W-:Y:S01]  /*3c50*/  F2FP.BF16.F32.PACK_AB R4, R24, R27 ;  /* 0x0000001b1804723e */ /* 0x010fe200000010ff */
[----:B------:R-:W-:-:S04]  /*3c60*/  FADD.FTZ R27, R27, R30 ;  /* 0x0000001e1b1b7221 */ /* 0x000fc80000010000 */
[----:B------:R-:W-:Y:S02]  /*3c70*/  FADD.FTZ R24, R24, R27 ;  /* 0x0000001b18187221 */ /* 0x000fe40000010000 */
[----:B------:R-:W4:Y:S01]  /*3c80*/  MUFU.EX2 R131, R131 ;  /* 0x0000008300837308 */ /* 0x000f220000000800 */
[----:B-----5:R-:W-:Y:S01]  /*3c90*/  F2FP.BF16.F32.PACK_AB R6, R26, R25 ;  /* 0x000000191a06723e */ /* 0x020fe200000010ff */
[----:B------:R-:W-:-:S04]  /*3ca0*/  FADD.FTZ R25, R25, R24 ;  /* 0x0000001819197221 */ /* 0x000fc80000010000 */
[----:B------:R-:W-:Y:S01]  /*3cb0*/  FADD.FTZ R171, R26, R25 ;  /* 0x000000191aab7221 */ /* 0x000fe20000010000 */
[----:B----4-:R-:W-:Y:S01]  /*3cc0*/  F2FP.BF16.F32.PACK_AB R5, R131, R128 ;  /* 0x000000808305723e */ /* 0x010fe200000010ff */
[----:B------:R-:W-:-:S04]  /*3cd0*/  FADD.FTZ R128, R128, R31 ;  /* 0x0000001f80807221 */ /* 0x000fc80000010000 */
[----:B------:R-:W-:Y:S01]  /*3ce0*/  FADD.FTZ R131, R131, R128 ;  /* 0x0000008083837221 */ /* 0x000fe20000010000 */
[C---:B------:R-:W-:Y:S01]  /*3cf0*/  IADD3 R128, R143.reuse, 0x3800, RZ ;  /* 0x000038008f807810 */ /* 0x040fe20007ffe0ff */
[----:B------:R-:W-:Y:S02]  /*3d00*/  HMMA.16816.F32.BF16 R96, R4, R20, R96 ;  /* 0x000000140460723c */ /* 0x000fe40000041860 */
[----:B------:R-:W-:Y:S01]  /*3d10*/  FADD.FTZ R116, R116, R131 ;  /* 0x0000008374747221 */ /* 0x000fe20000010000 */
[----:B------:R-:W-:-:S03]  /*3d20*/  IADD3 R131, R143, 0x2000, RZ ;  /* 0x000020008f837810 */ /* 0x000fc60007ffe0ff */
[----:B------:R-:W-:Y:S01]  /*3d30*/  HMMA.16816.F32.BF16 R92, R4, R22, R92 ;  /* 0x00000016045c723c */ /* 0x000fe2000004185c */
[----:B------:R-:W4:Y:S01]  /*3d40*/  LDSM.16.MT88.4 R20, [R140+0xb800] ;  /* 0x00b800008c14783b */ /* 0x000f220000004200 */
[----:B------:R-:W-:-:S04]  /*3d50*/  FADD.FTZ R167, R167, R116 ;  /* 0x00000074a7a77221 */ /* 0x000fc80000010000 */
        /* <DEDUP_REMOVED lines=9> */
[C---:B----4-:R-:W-:Y:S06]  /*3df0*/  HMMA.16816.F32.BF16 R36, R4.reuse, R20, R36 ;  /* 0x000000140424723c */ /* 0x050fec0000041824 */
[C---:B------:R-:W-:Y:S06]  /*3e00*/  HMMA.16816.F32.BF16 R40, R4.reuse, R22, R40 ;  /* 0x000000160428723c */ /* 0x040fec0000041828 */
[C---:B-1----:R-:W-:Y:S06]  /*3e10*/  HMMA.16816.F32.BF16 R44, R4.reuse, R16, R44 ;  /* 0x00000010042c723c */ /* 0x042fec000004182c */
[C---:B------:R-:W-:Y:S06]  /*3e20*/  HMMA.16816.F32.BF16 R48, R4.reuse, R18, R48 ;  /* 0x000000120430723c */ /* 0x040fec0000041830 */
[C---:B---3--:R-:W-:Y:S06]  /*3e30*/  HMMA.16816.F32.BF16 R52, R4.reuse, R12, R52 ;  /* 0x0000000c0434723c */ /* 0x048fec0000041834 */
[C---:B------:R-:W-:Y:S06]  /*3e40*/  HMMA.16816.F32.BF16 R56, R4.reuse, R14, R56 ;  /* 0x0000000e0438723c */ /* 0x040fec0000041838 */
[C---:B--2---:R-:W-:Y:S06]  /*3e50*/  HMMA.16816.F32.BF16 R60, R4.reuse, R8, R60 ;  /* 0x00000008043c723c */ /* 0x044fec000004183c */
        /* <DEDUP_REMOVED lines=28> */
[----:B------:R1:W-:Y:S04]  /*4020*/  LDGSTS.E.BYPASS.LTC128B.128 [R151+0xa000], desc[UR12][R10.64+0x80] ;  /* 0x0a0000800a977fae */ /* 0x0003e8000b901d4c */
[----:B------:R-:W-:Y:S04]  /*4030*/  LDGSTS.E.BYPASS.LTC128B.128 [R151+0x8800], desc[UR12][R16.64] ;  /* 0x0880000010977fae */ /* 0x000fe8000b901d4c */
[----:B------:R-:W-:Y:S04]  /*4040*/  LDGSTS.E.BYPASS.LTC128B.128 [R151+0xa800], desc[UR12][R16.64+0x80] ;  /* 0x0a80008010977fae */ /* 0x000fe8000b901d4c */
[----:B------:R-:W-:Y:S04]  /*4050*/  LDGSTS.E.BYPASS.LTC128B.128 [R151+0x9000], desc[UR12][R18.64] ;  /* 0x0900000012977fae */ /* 0x000fe8000b901d4c */
[----:B------:R-:W-:Y:S04]  /*4060*/  LDGSTS.E.BYPASS.LTC128B.128 [R151+0xb000], desc[UR12][R18.64+0x80] ;  /* 0x0b00008012977fae */ /* 0x000fe8000b901d4c */
[----:B------:R-:W-:Y:S04]  /*4070*/  LDGSTS.E.BYPASS.LTC128B.128 [R151+0x9800], desc[UR12][R24.64] ;  /* 0x0980000018977fae */ /* 0x000fe8000b901d4c */
[----:B------:R2:W-:Y:S04]  /*4080*/  LDGSTS.E.BYPASS.LTC128B.128 [R151+0xb800], desc[UR12][R24.64+0x80] ;  /* 0x0b80008018977fae */ /* 0x0005e8000b901d4c */
[----:B------:R-:W-:Y:S04]  /*4090*/  LDSM.16.M88.4 R12, [R146] ;  /* 0x00000000920c783b */ /* 0x000fe80000000200 */
[----:B------:R-:W1:Y:S04]  /*40a0*/  LDSM.16.M88.4 R4, [R145+0x4000] ;  /* 0x004000009104783b */ /* 0x000e680000000200 */
[----:B------:R-:W3:Y:S04]  /*40b0*/  LDSM.16.M88.4 R28, [R145+0x4800] ;  /* 0x00480000911c783b */ /* 0x000ee80000000200 */
[----:B------:R-:W2:Y:S04]  /*40c0*/  LDSM.16.M88.4 R20, [R145+0x5000] ;  /* 0x005000009114783b */ /* 0x000ea80000000200 */
[----:B------:R-:W4:Y:S04]  /*40d0*/  LDSM.16.M88.4 R112, [R145+0x5800] ;  /* 0x005800009170783b */ /* 0x000f280000000200 */
[----:B------:R-:W-:Y:S04]  /*40e0*/  LDSM.16.M88.4 R100, [R144] ;  /* 0x000000009064783b */ /* 0x000fe80000000200 */
[----:B------:R-:W5:Y:S04]  /*40f0*/  LDSM.16.M88.4 R108, [R143] ;  /* 0x000000008f6c783b */ /* 0x000f680000000200 */
[----:B------:R-:W5:Y:S04]  /*4100*/  LDSM.16.M88.4 R116, [R135] ;  /* 0x000000008774783b */ /* 0x000f680000000200 */
[----:B------:R-:W0:Y:S01]  /*4110*/  LDGDEPBAR ;  /* 0x00000000000079af */ /* 0x000e220000000000 */
[C---:B-1----:R-:W-:Y:S06]  /*4120*/  HMMA.16816.F32.BF16 R8, R12.reuse, R4, RZ ;  /* 0x000000040c08723c */ /* 0x042fec00000418ff */
[C---:B------:R-:W-:Y:S06]  /*4130*/  HMMA.16816.F32.BF16 R4, R12.reuse, R6, RZ ;  /* 0x000000060c04723c */ /* 0x040fec00000418ff */
[C---:B---3--:R-:W-:Y:S06]  /*4140*/  HMMA.16816.F32.BF16 R32, R12.reuse, R28, RZ ;  /* 0x0000001c0c20723c */ /* 0x048fec00000418ff */
[C---:B--2---:R-:W-:Y:S06]  /*4150*/  HMMA.16816.F32.BF16 R24, R12.reuse, R20, RZ ;  /* 0x000000140c18723c */ /* 0x044fec00000418ff */
[C---:B------:R-:W-:Y:S06]  /*4160*/  HMMA.16816.F32.BF16 R28, R12.reuse, R30, RZ ;  /* 0x0000001e0c1c723c */ /* 0x040fec00000418ff */
[C---:B------:R-:W-:Y:S06]  /*4170*/  HMMA.16816.F32.BF16 R20, R12.reuse, R22, RZ ;  /* 0x000000160c14723c */ /* 0x040fec00000418ff */
[C---:B----4-:R-:W-:Y:S06]  /*4180*/  HMMA.16816.F32.BF16 R16, R12.reuse, R112, RZ ;  /* 0x000000700c10723c */ /* 0x050fec00000418ff */
[----:B------:R-:W-:Y:S01]  /*4190*/  HMMA.16816.F32.BF16 R12, R12, R114, RZ ;  /* 0x000000720c0c723c */ /* 0x000fe200000418ff */
[----:B------:R-:W1:Y:S05]  /*41a0*/  LDSM.16.M88.4 R112, [R134] ;  /* 0x000000008670783b */ /* 0x000e6a0000000200 */
[C---:B-----5:R-:W-:Y:S06]  /*41b0*/  HMMA.16816.F32.BF16 R8, R100.reuse, R108, R8 ;  /* 0x0000006c6408723c */ /* 0x060fec0000041808 */
[C---:B------:R-:W-:Y:S01]  /*41c0*/  HMMA.16816.F32.BF16 R4, R100.reuse, R110, R4 ;  /* 0x0000006e6404723c */ /* 0x040fe20000041804 */
[----:B------:R-:W2:Y:S05]  /*41d0*/  LDSM.16.M88.4 R108, [R133] ;  /* 0x00000000856c783b */ /* 0x000eaa0000000200 */
[C---:B------:R-:W-:Y:S06]  /*41e0*/  HMMA.16816.F32.BF16 R32, R100.reuse, R116, R32 ;  /* 0x000000746420723c */ /* 0x040fec0000041820 */
[C---:B------:R-:W-:Y:S01]  /*41f0*/  HMMA.16816.F32.BF16 R28, R100.reuse, R118, R28 ;  /* 0x00000076641c723c */ /* 0x040fe2000004181c */
[----:B------:R-:W-:Y:S05]  /*4200*/  LDSM.16.M88.4 R116, [R139+0x4000] ;  /* 0x004000008b74783b */ /* 0x000fea0000000200 */
[C---:B-1----:R-:W-:Y:S06]  /*4210*/  HMMA.16816.F32.BF16 R24, R100.reuse, R112, R24 ;  /* 0x000000706418723c */ /* 0x042fec0000041818 */
        /* <DEDUP_REMOVED lines=11> */
[----:B------:R-:W-:Y:S05]  /*42d0*/  LDSM.16.M88.4 R108, [R132] ;  /* 0x00000000846c783b */ /* 0x000fea0000000200 */
[C---:B---3--:R-:W-:Y:S06]  /*42e0*/  HMMA.16816.F32.BF16 R24, R112.reuse, R100, R24 ;  /* 0x000000647018723c */ /* 0x048fec0000041818 */
[C---:B------:R-:W-:Y:S01]  /*42f0*/  HMMA.16816.F32.BF16 R20, R112.reuse, R102, R20 ;  /* 0x000000667014723c */ /* 0x040fe20000041814 */
[----:B------:R-:W2:Y:S05]  /*4300*/  LDSM.16.M88.4 R100, [R141] ;  /* 0x000000008d64783b */ /* 0x000eaa0000000200 */
        /* <DEDUP_REMOVED lines=12> */
[----:B------:R-:W1:Y:S05]  /*43d0*/  LDSM.16.M88.4 R112, [R146+0x2000] ;  /* 0x002000009270783b */ /* 0x000e6a0000000200 */
        /* <DEDUP_REMOVED lines=12> */
[----:B------:R-:W2:Y:S05]  /*44a0*/  LDSM.16.M88.4 R100, [R144+0x2000] ;  /* 0x002000009064783b */ /* 0x000eaa0000000200 */
[C---:B-1----:R-:W-:Y:S06]  /*44b0*/  HMMA.16816.F32.BF16 R16, R112.reuse, R116, R16 ;  /* 0x000000747010723c */ /* 0x042fec0000041810 */
[----:B------:R-:W-:Y:S01]  /*44c0*/  HMMA.16816.F32.BF16 R12, R112, R118, R12 ;  /* 0x00000076700c723c */ /* 0x000fe2000004180c */
[----:B------:R-:W1:Y:S04]  /*44d0*/  LDSM.16.M88.4 R116, [R130] ;  /* 0x000000008274783b */ /* 0x000e680000000200 */
[----:B------:R-:W3:Y:S01]  /*44e0*/  LDSM.16.M88.4 R112, [R129] ;  /* 0x000000008170783b */ /* 0x000ee20000000200 */
[C---:B--2---:R-:W-:Y:S06]  /*44f0*/  HMMA.16816.F32.BF16 R8, R100.reuse, R108, R8 ;  /* 0x0000006c6408723c */ /* 0x044fec0000041808 */
[C---:B------:R-:W-:Y:S01]  /*4500*/  HMMA.16816.F32.BF16 R4, R100.reuse, R110, R4 ;  /* 0x0000006e6404723c */ /* 0x040fe20000041804 */
[----:B------:R-:W2:Y:S05]  /*4510*/  LDSM.16.M88.4 R108, [R128] ;  /* 0x00000000806c783b */ /* 0x000eaa0000000200 */
        /* <DEDUP_REMOVED lines=11> */
[C---:B------:R-:W-:Y:S01]  /*45d0*/  HMMA.16816.F32.BF16 R4, R108.reuse, R118, R4 ;  /* 0x000000766c04723c */ /* 0x040fe20000041804 */
[----:B------:R-:W-:Y:S05]  /*45e0*/  LDSM.16.M88.4 R116, [R141+0x2000] ;  /* 0x002000008d74783b */ /* 0x000fea0000000200 */
[C---:B--2---:R-:W-:Y:S06]  /*45f0*/  HMMA.16816.F32.BF16 R24, R108.reuse, R100, R24 ;  /* 0x000000646c18723c */ /* 0x044fec0000041818 */
[C---:B------:R-:W-:Y:S01]  /*4600*/  HMMA.16816.F32.BF16 R20, R108.reuse, R102, R20 ;  /* 0x000000666c14723c */ /* 0x040fe20000041814 */
[----:B------:R-:W1:Y:S05]  /*4610*/  LDSM.16.M88.4 R100, [R132+0x2000] ;  /* 0x002000008464783b */ /* 0x000e6a0000000200 */
[C---:B------:R-:W-:Y:S06]  /*4620*/  HMMA.16816.F32.BF16 R32, R108.reuse, R112, R32 ;  /* 0x000000706c20723c */ /* 0x040fec0000041820 */
[----:B------:R-:W-:Y:S01]  /*4630*/  HMMA.16816.F32.BF16 R28, R108, R114, R28 ;  /* 0x000000726c1c723c */ /* 0x000fe2000004181c */
[----:B------:R-:W2:Y:S05]  /*4640*/  LDSM.16.M88.4 R112, [R139+0x7800] ;  /* 0x007800008b70783b */ /* 0x000eaa0000000200 */
[C---:B-1----:R-:W-:Y:S06]  /*4650*/  HMMA.16816.F32.BF16 R8, R116.reuse, R100, R8 ;  /* 0x000000647408723c */ /* 0x042fec0000041808 */
[----:B------:R-:W-:Y:S01]  /*4660*/  HMMA.16816.F32.BF16 R4, R116, R102, R4 ;  /* 0x000000667404723c */ /* 0x000fe20000041804 */
[----:B------:R-:W1:Y:S05]  /*4670*/  LDSM.16.M88.4 R100, [R132+0x3800] ;  /* 0x003800008464783b */ /* 0x000e6a0000000200 */
[C---:B--2---:R-:W-:Y:S06]  /*4680*/  HMMA.16816.F32.BF16 R16, R108.reuse, R112, R16 ;  /* 0x000000706c10723c */ /* 0x044fec0000041810 */
[----:B------:R-:W-:Y:S01]  /*4690*/  HMMA.16816.F32.BF16 R12, R108, R114, R12 ;  /* 0x000000726c0c723c */ /* 0x000fe2000004180c */
[----:B------:R-:W2:Y:S04]  /*46a0*/  LDSM.16.M88.4 R112, [R132+0x2800] ;  /* 0x002800008470783b */ /* 0x000ea80000000200 */
[----:B------:R-:W3:Y:S01]  /*46b0*/  LDSM.16.M88.4 R108, [R132+0x3000] ;  /* 0x00300000846c783b */ /* 0x000ee20000000200 */
[----:B------:R-:W-:Y:S01]  /*46c0*/  FMUL.FTZ R9, R9, UR8 ;  /* 0x0000000809097c20 */ /* 0x000fe20008410000 */
[----:B------:R-:W-:-:S05]  /*46d0*/  DEPBAR.LE SB0, 0x0 ;  /* 0x000080000000791a */ /* 0x000fca0000000000 */
[----:B------:R-:W4:Y:S01]  /*46e0*/  MUFU.TANH R9, R9 ;  /* 0x0000000900097308 */ /* 0x000f220000002400 */
[----:B------:R-:W-:Y:S01]  /*46f0*/  FMUL.FTZ R6, R6, UR8 ;  /* 0x0000000806067c20 */ /* 0x000fe20008410000 */
[----:B------:R-:W-:-:S06]  /*4700*/  FMUL.FTZ R5, R5, UR8 ;  /* 0x0000000805057c20 */ /* 0x000fcc0008410000 */
[----:B------:R-:W-:Y:S08]  /*4710*/  MUFU.TANH R6, R6 ;  /* 0x0000000600067308 */ /* 0x000ff00000002400 */
[----:B------:R-:W-:Y:S01]  /*4720*/  MUFU.TANH R5, R5 ;  /* 0x0000000500057308 */ /* 0x000fe20000002400 */
[C---:B-1----:R-:W-:Y:S06]  /*4730*/  HMMA.16816.F32.BF16 R16, R116.reuse, R100, R16 ;  /* 0x000000647410723c */ /* 0x042fec0000041810 */
[C---:B------:R-:W-:Y:S01]  /*4740*/  HMMA.16816.F32.BF16 R12, R116.reuse, R102, R12 ;  /* 0x00000066740c723c */ /* 0x040fe2000004180c */
[----:B------:R-:W-:Y:S01]  /*4750*/  FMUL.FTZ R100, R8, UR8 ;  /* 0x0000000808647c20 */ /* 0x000fe20008410000 */
[----:B------:R-:W-:Y:S01]  /*4760*/  FMUL.FTZ R8, R10, UR8 ;  /* 0x000000080a087c20 */ /* 0x000fe20008410000 */
[----:B------:R-:W-:Y:S01]  /*4770*/  FMUL.FTZ R10, R11, UR8 ;  /* 0x000000080b0a7c20 */ /* 0x000fe20008410000 */
[----:B------:R-:W-:Y:S01]  /*4780*/  FMUL.FTZ R11, R4, UR8 ;  /* 0x00000008040b7c20 */ /* 0x000fe20008410000 */
[----:B------:R-:W-:Y:S01]  /*4790*/  FMUL.FTZ R4, R7, UR8 ;  /* 0x0000000807047c20 */ /* 0x000fe20008410000 */
[C---:B--2---:R-:W-:Y:S01]  /*47a0*/  HMMA.16816.F32.BF16 R28, R116.reuse, R114, R28 ;  /* 0x00000072741c723c */ /* 0x044fe2000004181c */
[----:B------:R-:W1:Y:S01]  /*47b0*/  S2R R7, SR_TID.X ;  /* 0x0000000000077919 */ /* 0x000e620000002100 */
[----:B------:R-:W-:Y:S04]  /*47c0*/  MUFU.TANH R100, R100 ;  /* 0x0000006400647308 */ /* 0x000fe80000002400 */
[C---:B------:R-:W-:Y:S04]  /*47d0*/  HMMA.16816.F32.BF16 R32, R116.reuse, R112, R32 ;  /* 0x000000707420723c */ /* 0x040fe80000041820 */
[----:B------:R-:W2:Y:S02]  /*47e0*/  MUFU.TANH R10, R10 ;  /* 0x0000000a000a7308 */ /* 0x000ea40000002400 */
[----:B---3--:R-:W-:Y:S01]  /*47f0*/  HMMA.16816.F32.BF16 R24, R116, R108, R24 ;  /* 0x0000006c7418723c */ /* 0x008fe20000041818 */
[----:B------:R-:W-:Y:S01]  /*4800*/  FMUL.FTZ R17, R17, UR8 ;  /* 0x0000000811117c20 */ /* 0x000fe20008410000 */
[----:B------:R-:W-:-:S04]  /*4810*/  FMUL.FTZ R18, R18, UR8 ;  /* 0x0000000812127c20 */ /* 0x000fc80008410000 */
[----:B------:R-:W-:Y:S01]  /*4820*/  HMMA.16816.F32.BF16 R20, R116, R110, R20 ;  /* 0x0000006e7414723c */ /* 0x000fe20000041814 */
[----:B------:R-:W3:Y:S01]  /*4830*/  MUFU.TANH R11, R11 ;  /* 0x0000000b000b7308 */ /* 0x000ee20000002400 */
[----:B------:R-:W-:Y:S01]  /*4840*/  FMUL.FTZ R127, R12, UR8 ;  /* 0x000000080c7f7c20 */ /* 0x000fe20008410000 */
[----:B------:R-:W-:Y:S01]  /*4850*/  FMUL.FTZ R114, R15, UR8 ;  /* 0x000000080f727c20 */ /* 0x000fe20008410000 */
[----:B------:R-:W-:Y:S02]  /*4860*/  FMUL.FTZ R14, R14, UR8 ;  /* 0x000000080e0e7c20 */ /* 0x000fe40008410000 */
[----:B------:R-:W-:Y:S01]  /*4870*/  FMUL.FTZ R165, R28, UR8 ;  /* 0x000000081ca57c20 */ /* 0x000fe20008410000 */
[----:B------:R-:W-:Y:S02]  /*4880*/  VIADD R28, R124, 0xfffffffe ;  /* 0xfffffffe7c1c7836 */ /* 0x000fe40000000000 */
[----:B------:R-:W-:Y:S01]  /*4890*/  FMUL.FTZ R31, R31, UR8 ;  /* 0x000000081f1f7c20 */ /* 0x000fe20008410000 */
[----:B------:R-:W5:Y:S01]  /*48a0*/  MUFU.TANH R4, R4 ;  /* 0x0000000400047308 */ /* 0x000f620000002400 */
[----:B------:R-:W-:Y:S01]  /*48b0*/  FMUL.FTZ R29, R29, UR8 ;  /* 0x000000081d1d7c20 */ /* 0x000fe20008410000 */
[----:B------:R-:W-:Y:S01]  /*48c0*/  FMUL.FTZ R30, R30, UR8 ;  /* 0x000000081e1e7c20 */ /* 0x000fe20008410000 */
[----:B------:R-:W-:Y:S01]  /*48d0*/  FMUL.FTZ R32, R32, UR8 ;  /* 0x0000000820207c20 */ /* 0x000fe20008410000 */
[----:B------:R-:W-:Y:S01]  /*48e0*/  FMUL.FTZ R33, R33, UR8 ;  /* 0x0000000821217c20 */ /* 0x000fe20008410000 */
[----:B------:R-:W-:Y:S01]  /*48f0*/  FMUL.FTZ R34, R34, UR8 ;  /* 0x0000000822227c20 */ /* 0x000fe20008410000 */
[----:B-1----:R-:W-:-:S02]  /*4900*/  IMAD.SHL.U32 R7, R7, 0x2, RZ ;  /* 0x0000000207077824 */ /* 0x002fc400078e00ff */
[----:B------:R-:W-:Y:S01]  /*4910*/  FMUL.FTZ R35, R35, UR8 ;  /* 0x0000000823237c20 */ /* 0x000fe20008410000 */
[----:B------:R-:W1:Y:S01]  /*4920*/  MUFU.TANH R181, R32 ;  /* 0x0000002000b57308 */ /* 0x000e620000002400 */
[----:B------:R-:W-:Y:S01]  /*4930*/  FMUL.FTZ R173, R24, UR8 ;  /* 0x0000000818ad7c20 */ /* 0x000fe20008410000 */
[----:B------:R-:W-:Y:S01]  /*4940*/  FMUL.FTZ R176, R26, UR8 ;  /* 0x000000081ab07c20 */ /* 0x000fe20008410000 */
[----:B------:R-:W-:Y:S01]  /*4950*/  LOP3.LUT R7, R7, 0x6, RZ, 0xc0, !PT ;  /* 0x0000000607077812 */ /* 0x000fe200078ec0ff */
[----:B------:R-:W-:Y:S01]  /*4960*/  FMUL.FTZ R175, R25, UR8 ;  /* 0x0000000819af7c20 */ /* 0x000fe20008410000 */
[----:B------:R-:W-:Y:S01]  /*4970*/  FMUL.FTZ R117, R16, UR8 ;  /* 0x0000000810757c20 */ /* 0x000fe20008410000 */
[----:B------:R-:W-:Y:S01]  /*4980*/  FMUL.FTZ R116, R19, UR8 ;  /* 0x0000000813747c20 */ /* 0x000fe20008410000 */
[----:B------:R-:W-:Y:S01]  /*4990*/  FMUL.FTZ R179, R20, UR8 ;  /* 0x0000000814b37c20 */ /* 0x000fe20008410000 */
[----:B------:R-:W-:Y:S01]  /*49a0*/  IMAD R24, R28, 0x40, R7 ;  /* 0x000000401c187824 */ /* 0x000fe200078e0207 */
[----:B------:R-:W-:Y:S01]  /*49b0*/  MUFU.TANH R169, R33 ;  /* 0x0000002100a97308 */ /* 0x000fe20000002400 */
[----:B------:R-:W-:Y:S01]  /*49c0*/  FMUL.FTZ R21, R21, UR8 ;  /* 0x0000000815157c20 */ /* 0x000fe20008410000 */
[----:B------:R-:W-:Y:S01]  /*49d0*/  FMUL.FTZ R119, R13, UR8 ;  /* 0x000000080d777c20 */ /* 0x000fe20008410000 */
[----:B------:R-:W-:-:S02]  /*49e0*/  VIADD R7, R24, 0x8 ;  /* 0x0000000818077836 */ /* 0x000fc40000000000 */
[----:B------:R-:W-:Y:S01]  /*49f0*/  FMUL.FTZ R27, R27, UR8 ;  /* 0x000000081b1b7c20 */ /* 0x000fe20008410000 */
[----:B------:R-:W-:Y:S02]  /*4a00*/  VIADD R28, R24, 0x1 ;  /* 0x00000001181c7836 */ /* 0x000fe40000000000 */
[----:B------:R-:W-:Y:S01]  /*4a10*/  FMUL.FTZ R22, R22, UR8 ;  /* 0x0000000816167c20 */ /* 0x000fe20008410000 */
[C---:B------:R-:W-:Y:S01]  /*4a20*/  VIADD R25, R24.reuse, 0x9 ;  /* 0x0000000918197836 */ /* 0x040fe20000000000 */
[----:B------:R-:W1:Y:S01]  /*4a30*/  MUFU.TANH R170, R34 ;  /* 0x0000002200aa7308 */ /* 0x000e620000002400 */
[CC--:B------:R-:W-:Y:S01]  /*4a40*/  ISETP.GE.AND P1, PT, R7.reuse, R126.reuse, PT ;  /* 0x0000007e0700720c */ /* 0x0c0fe20003f26270 */
[C---:B------:R-:W-:Y:S01]  /*4a50*/  VIADD R26, R24.reuse, 0x11 ;  /* 0x00000011181a7836 */ /* 0x040fe20000000000 */
[-C--:B------:R-:W-:Y:S01]  /*4a60*/  ISETP.GE.AND P4, PT, R7, R125.reuse, PT ;  /* 0x0000007d0700720c */ /* 0x080fe20003f86270 */
[----:B------:R-:W-:Y:S01]  /*4a70*/  VIADD R7, R24, 0x10 ;  /* 0x0000001018077836 */ /* 0x000fe20000000000 */
[-C--:B------:R-:W-:Y:S01]  /*4a80*/  ISETP.GE.AND P0, PT, R28, R126.reuse, PT ;  /* 0x0000007e1c00720c */ /* 0x080fe20003f06270 */
[----:B------:R-:W-:Y:S01]  /*4a90*/  VIADD R20, R24, 0x19 ;  /* 0x0000001918147836 */ /* 0x000fe20000000000 */
[-C--:B------:R-:W-:Y:S01]  /*4aa0*/  ISETP.GE.AND P2, PT, R28, R125.reuse, PT ;  /* 0x0000007d1c00720c */ /* 0x080fe20003f46270 */
[----:B------:R-:W1:Y:S01]  /*4ab0*/  MUFU.TANH R182, R31 ;  /* 0x0000001f00b67308 */ /* 0x000e620000002400 */
[----:B----4-:R-:W-:Y:S01]  /*4ac0*/  FSEL R9, R9, -INF , !P0 ;  /* 0xff80000009097808 */ /* 0x010fe20004000000 */
[C---:B------:R-:W-:Y:S01]  /*4ad0*/  VIADD R16, R24.reuse, 0x30 ;  /* 0x0000003018107836 */ /* 0x040fe20000000000 */
[-C--:B------:R-:W-:Y:S01]  /*4ae0*/  ISETP.GE.AND P6, PT, R25, R126.reuse, PT ;  /* 0x0000007e1900720c */ /* 0x080fe20003fc6270 */
[----:B------:R-:W-:Y:S01]  /*4af0*/  FMUL.FTZ R23, R23, UR8 ;  /* 0x0000000817177c20 */ /* 0x000fe20008410000 */
[-C--:B------:R-:W-:Y:S01]  /*4b00*/  ISETP.GE.AND P3, PT, R25, R125.reuse, PT ;  /* 0x0000007d1900720c */ /* 0x080fe20003f66270 */
[----:B------:R-:W-:Y:S01]  /*4b10*/  VIADD R25, R24, 0x18 ;  /* 0x0000001818197836 */ /* 0x000fe20000000000 */
[C---:B------:R-:W-:Y:S01]  /*4b20*/  ISETP.GE.AND P5, PT, R7.reuse, R126, PT ;  /* 0x0000007e0700720c */ /* 0x040fe20003fa6270 */
[----:B------:R-:W4:Y:S01]  /*4b30*/  MUFU.TANH R184, R35 ;  /* 0x0000002300b87308 */ /* 0x000f220000002400 */
[----:B------:R-:W-:-:S02]  /*4b40*/  ISETP.GE.AND P0, PT, R7, R125, PT ;  /* 0x0000007d0700720c */ /* 0x000fc40003f06270 */
[----:B--2---:R-:W-:Y:S02]  /*4b50*/  FSEL R10, R10, -INF , !P2 ;  /* 0xff8000000a0a7808 */ /* 0x004fe40005000000 */
[----:B---3--:R-:W-:Y:S01]  /*4b60*/  FSEL R7, R11, -INF , !P1 ;  /* 0xff8000000b077808 */ /* 0x008fe20004800000 */
[----:B------:R-:W-:Y:S01]  /*4b70*/  VIADD R11, R24, 0x20 ;  /* 0x00000020180b7836 */ /* 0x000fe20000000000 */
[----:B------:R-:W-:Y:S01]  /*4b80*/  ISETP.GE.AND P2, PT, R26, R126, PT ;  /* 0x0000007e1a00720c */ /* 0x000fe20003f46270 */
[----:B------:R-:W2:Y:S01]  /*4b90*/  MUFU.TANH R165, R165 ;  /* 0x000000a500a57308 */ /* 0x000ea20000002400 */
[----:B-----5:R-:W-:Y:S02]  /*4ba0*/  FSEL R4, R4, -INF , !P3 ;  /* 0xff80000004047808 */ /* 0x020fe40005800000 */
[----:B-1----:R-:W-:Y:S02]  /*4bb0*/  FSEL R181, R181, -INF , !P5 ;  /* 0xff800000b5b57808 */ /* 0x002fe40006800000 */
[----:B------:R-:W-:-:S02]  /*4bc0*/  FSEL R6, R6, -INF , !P4 ;  /* 0xff80000006067808 */ /* 0x000fc40006000000 */
[CC--:B------:R-:W-:Y:S01]  /*4bd0*/  ISETP.GE.AND P3, PT, R20.reuse, R126.reuse, PT ;  /* 0x0000007e1400720c */ /* 0x0c0fe20003f66270 */
[----:B------:R-:W-:Y:S01]  /*4be0*/  MUFU.TANH R163, R29 ;  /* 0x0000001d00a37308 */ /* 0x000fe20000002400 */
[-C--:B------:R-:W-:Y:S01]  /*4bf0*/  ISETP.GE.AND P5, PT, R20, R125.reuse, PT ;  /* 0x0000007d1400720c */ /* 0x080fe20003fa6270 */
[----:B------:R-:W-:Y:S01]  /*4c00*/  VIADD R20, R24, 0x21 ;  /* 0x0000002118147836 */ /* 0x000fe20000000000 */
[----:B------:R-:W-:Y:S02]  /*4c10*/  ISETP.GE.AND P1, PT, R26, R125, PT ;  /* 0x0000007d1a00720c */ /* 0x000fe40003f26270 */
[----:B------:R-:W-:Y:S02]  /*4c20*/  ISETP.GE.AND P4, PT, R25, R126, PT ;  /* 0x0000007e1900720c */ /* 0x000fe40003f86270 */
[----:B------:R-:W-:Y:S01]  /*4c30*/  FSEL R170, R170, -INF , !P0 ;  /* 0xff800000aaaa7808 */ /* 0x000fe20004000000 */
[----:B------:R-:W1:Y:S01]  /*4c40*/  MUFU.TANH R166, R30 ;  /* 0x0000001e00a67308 */ /* 0x000e620000002400 */
[----:B------:R-:W-:-:S02]  /*4c50*/  FSEL R169, R169, -INF , !P2 ;  /* 0xff800000a9a97808 */ /* 0x000fc40005000000 */
[----:B------:R-:W-:Y:S02]  /*4c60*/  FSEL R5, R5, -INF , !P6 ;  /* 0xff80000005057808 */ /* 0x000fe40007000000 */
[C---:B------:R-:W-:Y:S02]  /*4c70*/  ISETP.GE.AND P0, PT, R11.reuse, R126, PT ;  /* 0x0000007e0b00720c */ /* 0x040fe40003f06270 */
[-C--:B------:R-:W-:Y:S01]  /*4c80*/  ISETP.GE.AND P2, PT, R11, R125.reuse, PT ;  /* 0x0000007d0b00720c */ /* 0x080fe20003f46270 */
[----:B------:R-:W3:Y:S01]  /*4c90*/  MUFU.TANH R173, R173 ;  /* 0x000000ad00ad7308 */ /* 0x000ee20000002400 */
[----:B------:R-:W-:Y:S01]  /*4ca0*/  ISETP.GE.AND P6, PT, R25, R125, PT ;  /* 0x0000007d1900720c */ /* 0x000fe20003fc6270 */
[----:B------:R-:W-:Y:S01]  /*4cb0*/  VIADD R11, R24, 0x28 ;  /* 0x00000028180b7836 */ /* 0x000fe20000000000 */
[----:B------:R-:W-:Y:S02]  /*4cc0*/  FSEL R182, R182, -INF , !P5 ;  /* 0xff800000b6b67808 */ /* 0x000fe40006800000 */
[----:B----4-:R-:W-:-:S02]  /*4cd0*/  FSEL R184, R184, -INF , !P1 ;  /* 0xff800000b8b87808 */ /* 0x010fc40004800000 */
[----:B--2---:R-:W-:Y:S01]  /*4ce0*/  FSEL R165, R165, -INF , !P4 ;  /* 0xff800000a5a57808 */ /* 0x004fe20006000000 */
[----:B------:R-:W2:Y:S01]  /*4cf0*/  MUFU.TANH R176, R176 ;  /* 0x000000b000b07308 */ /* 0x000ea20000002400 */
[-C--:B------:R-:W-:Y:S02]  /*4d00*/  ISETP.GE.AND P5, PT, R24, R126.reuse, PT ;  /* 0x0000007e1800720c */ /* 0x080fe40003fa6270 */
[C---:B------:R-:W-:Y:S02]  /*4d10*/  ISETP.GE.AND P1, PT, R20.reuse, R126, PT ;  /* 0x0000007e1400720c */ /* 0x040fe40003f26270 */
[----:B------:R-:W-:Y:S01]  /*4d20*/  ISETP.GE.AND P4, PT, R20, R125, PT ;  /* 0x0000007d1400720c */ /* 0x000fe20003f86270 */
[----:B------:R-:W-:Y:S01]  /*4d30*/  VIADD R20, R24, 0x29 ;  /* 0x0000002918147836 */ /* 0x000fe20000000000 */
[----:B-1----:R-:W-:Y:S01]  /*4d40*/  FSEL R166, R166, -INF , !P6 ;  /* 0xff800000a6a67808 */ /* 0x002fe20007000000 */
[----:B------:R-:W1:Y:S01]  /*4d50*/  MUFU.TANH R179, R179 ;  /* 0x000000b300b37308 */ /* 0x000e620000002400 */
[----:B------:R-:W-:-:S02]  /*4d60*/  FSEL R163, R163, -INF , !P3 ;  /* 0xff800000a3a37808 */ /* 0x000fc40005800000 */
[CC--:B------:R-:W-:Y:S02]  /*4d70*/  ISETP.GE.AND P6, PT, R11.reuse, R126.reuse, PT ;  /* 0x0000007e0b00720c */ /* 0x0c0fe40003fc6270 */
[----:B------:R-:W-:Y:S02]  /*4d80*/  ISETP.GE.AND P3, PT, R11, R125, PT ;  /* 0x0000007d0b00720c */ /* 0x000fe40003f66270 */
[----:B------:R-:W-:Y:S01]  /*4d90*/  FSEL R11, R100, -INF , !P5 ;  /* 0xff800000640b7808 */ /* 0x000fe20006800000 */
[----:B------:R-:W4:Y:S01]  /*4da0*/  MUFU.TANH R8, R8 ;  /* 0x0000000800087308 */ /* 0x000f220000002400 */
[----:B---3--:R-:W-:Y:S02]  /*4db0*/  FSEL R173, R173, -INF , !P0 ;  /* 0xff800000adad7808 */ /* 0x008fe40004000000 */
[----:B--2---:R-:W-:Y:S02]  /*4dc0*/  FSEL R176, R176, -INF , !P2 ;  /* 0xff800000b0b07808 */ /* 0x004fe40005000000 */
[----:B------:R-:W-:-:S02]  /*4dd0*/  ISETP.GE.AND P0, PT, R20, R126, PT ;  /* 0x0000007e1400720c */ /* 0x000fc40003f06270 */
[----:B------:R-:W-:Y:S01]  /*4de0*/  ISETP.GE.AND P2, PT, R20, R125, PT ;  /* 0x0000007d1400720c */ /* 0x000fe20003f46270 */
[----:B------:R-:W2:Y:S01]  /*4df0*/  MUFU.TANH R175, R175 ;  /* 0x000000af00af7308 */ /* 0x000ea20000002400 */
[----:B------:R-:W-:Y:S02]  /*4e00*/  FMNMX.FTZ R20, R3, R11, !PT ;  /* 0x0000000b03147209 */ /* 0x000fe40007810000 */
[----:B-1----:R-:W-:Y:S02]  /*4e10*/  FSEL R179, R179, -INF , !P6 ;  /* 0xff800000b3b37808 */ /* 0x002fe40007000000 */
[----:B------:R-:W-:Y:S02]  /*4e20*/  FMNMX.FTZ R20, R9, R20, !PT ;  /* 0x0000001409147209 */ /* 0x000fe40007810000 */
[----:B------:R-:W-:Y:S01]  /*4e30*/  ISETP.GE.AND P6, PT, R24, R125, PT ;  /* 0x0000007d1800720c */ /* 0x000fe20003fc6270 */
[----:B------:R-:W1:Y:S01]  /*4e40*/  MUFU.TANH R177, R21 ;  /* 0x0000001500b17308 */ /* 0x000e620000002400 */
[----:B------:R-:W-:-:S02]  /*4e50*/  FMNMX.FTZ R20, R7, R20, !PT ;  /* 0x0000001407147209 */ /* 0x000fc40007810000 */
[----:B----4-:R-:W-:Y:S02]  /*4e60*/  FSEL R8, R8, -INF , !P6 ;  /* 0xff80000008087808 */ /* 0x010fe40007000000 */
[----:B------:R-:W-:Y:S02]  /*4e70*/  FMNMX.FTZ R20, R5, R20, !PT ;  /* 0x0000001405147209 */ /* 0x000fe40007810000 */
[----:B------:R-:W-:Y:S01]  /*4e80*/  FMNMX.FTZ R19, R2, R8, !PT ;  /* 0x0000000802137209 */ /* 0x000fe20007810000 */
[----:B------:R-:W3:Y:S01]  /*4e90*/  MUFU.TANH R117, R117 ;  /* 0x0000007500757308 */ /* 0x000ee20000002400 */
[----:B------:R-:W-:Y:S02]  /*4ea0*/  FMNMX.FTZ R20, R181, R20, !PT ;  /* 0x00000014b5147209 */ /* 0x000fe40007810000 */
[----:B------:R-:W-:Y:S02]  /*4eb0*/  FMNMX.FTZ R19, R10, R19, !PT ;  /* 0x000000130a137209 */ /* 0x000fe40007810000 */
[----:B------:R-:W-:-:S02]  /*4ec0*/  FMNMX.FTZ R20, R169, R20, !PT ;  /* 0x00000014a9147209 */ /* 0x000fc40007810000 */
[----:B------:R-:W-:Y:S01]  /*4ed0*/  FMNMX.FTZ R13, R6, R19, !PT ;  /* 0x00000013060d7209 */ /* 0x000fe20007810000 */
[----:B------:R4:W5:Y:S01]  /*4ee0*/  MUFU.TANH R162, R17 ;  /* 0x0000001100a27308 */ /* 0x0009620000002400 */
[----:B------:R-:W-:Y:S02]  /*4ef0*/  FMNMX.FTZ R12, R165, R20, !PT ;  /* 0x00000014a50c7209 */ /* 0x000fe40007810000 */
[----:B--2---:R-:W-:Y:S02]  /*4f00*/  FSEL R175, R175, -INF , !P1 ;  /* 0xff800000afaf7808 */ /* 0x004fe40004800000 */
[----:B------:R-:W-:Y:S02]  /*4f10*/  FMNMX.FTZ R12, R163, R12, !PT ;  /* 0x0000000ca30c7209 */ /* 0x000fe40007810000 */
[----:B------:R-:W-:Y:S01]  /*4f20*/  FMNMX.FTZ R13, R4, R13, !PT ;  /* 0x0000000d040d7209 */ /* 0x000fe20007810000 */
[----:B------:R-:W2:Y:S01]  /*4f30*/  MUFU.TANH R127, R127 ;  /* 0x0000007f007f7308 */ /* 0x000ea20000002400 */
[----:B------:R-:W-:-:S02]  /*4f40*/  FMNMX.FTZ R12, R173, R12, !PT ;  /* 0x0000000cad0c7209 */ /* 0x000fc40007810000 */
[----:B-1----:R-:W-:Y:S02]  /*4f50*/  FSEL R177, R177, -INF , !P0 ;  /* 0xff800000b1b17808 */ /* 0x002fe40004000000 */
[----:B------:R-:W-:Y:S02]  /*4f60*/  FMNMX.FTZ R12, R175, R12, !PT ;  /* 0x0000000caf0c7209 */ /* 0x000fe40007810000 */
[----:B------:R-:W-:Y:S01]  /*4f70*/  FMNMX.FTZ R13, R170, R13, !PT ;  /* 0x0000000daa0d7209 */ /* 0x000fe20007810000 */
[----:B------:R-:W1:Y:S01]  /*4f80*/  MUFU.TANH R180, R27 ;  /* 0x0000001b00b47308 */ /* 0x000e620000002400 */
[----:B----4-:R-:W-:Y:S01]  /*4f90*/  VIADD R17, R24, 0x31 ;  /* 0x0000003118117836 */ /* 0x010fe20000000000 */
[----:B------:R-:W-:Y:S02]  /*4fa0*/  ISETP.GE.AND P5, PT, R16, R126, PT ;  /* 0x0000007e1000720c */ /* 0x000fe40003fa6270 */
[----:B------:R-:W-:Y:S02]  /*4fb0*/  FMNMX.FTZ R12, R179, R12, !PT ;  /* 0x0000000cb30c7209 */ /* 0x000fe40007810000 */
[----:B------:R-:W-:-:S02]  /*4fc0*/  ISETP.GE.AND P0, PT, R17, R126, PT ;  /* 0x0000007e1100720c */ /* 0x000fc40003f06270 */
[----:B------:R-:W4:Y:S01]  /*4fd0*/  MUFU.TANH R119, R119 ;  /* 0x0000007700777308 */ /* 0x000f220000002400 */
[----:B------:R-:W-:Y:S01]  /*4fe0*/  ISETP.GE.AND P1, PT, R16, R125, PT ;  /* 0x0000007d1000720c */ /* 0x000fe20003f26270 */
[----:B------:R-:W-:Y:S01]  /*4ff0*/  VIADD R16, R24, 0x38 ;  /* 0x0000003818107836 */ /* 0x000fe20000000000 */
[----:B------:R-:W-:Y:S01]  /*5000*/  FMNMX.FTZ R13, R184, R13, !PT ;  /* 0x0000000db80d7209 */ /* 0x000fe20007810000 */
[----:B------:R-:W-:Y:S01]  /*5010*/  VIADD R24, R24, 0x39 ;  /* 0x0000003918187836 */ /* 0x000fe20000000000 */
[----:B---3--:R-:W-:Y:S02]  /*5020*/  FSEL R117, R117, -INF , !P5 ;  /* 0xff80000075757808 */ /* 0x008fe40006800000 */
[----:B-----5:R-:W-:Y:S01]  /*5030*/  FSEL R162, R162, -INF , !P0 ;  /* 0xff800000a2a27808 */ /* 0x020fe20004000000 */
[----:B------:R-:W3:Y:S01]  /*5040*/  MUFU.TANH R178, R22 ;  /* 0x0000001600b27308 */ /* 0x000ee20000002400 */
[----:B------:R-:W-:Y:S02]  /*5050*/  FMNMX.FTZ R12, R177, R12, !PT ;  /* 0x0000000cb10c7209 */ /* 0x000fe40007810000 */
[----:B------:R-:W-:-:S02]  /*5060*/  ISETP.NE.AND P0, PT, R124, 0x2, PT ;  /* 0x000000027c00780c */ /* 0x000fc40003f05270 */
[----:B------:R-:W-:Y:S02]  /*5070*/  FMNMX.FTZ R15, R166, R13, !PT ;  /* 0x0000000da60f7209 */ /* 0x000fe40007810000 */
[----:B------:R-:W-:Y:S01]  /*5080*/  ISETP.GE.AND P6, PT, R16, R126, PT ;  /* 0x0000007e1000720c */ /* 0x000fe20003fc6270 */
[----:B------:R-:W5:Y:S01]  /*5090*/  MUFU.TANH R174, R23 ;  /* 0x0000001700ae7308 */ /* 0x000f620000002400 */
[----:B------:R-:W-:Y:S02]  /*50a0*/  FMNMX.FTZ R13, R117, R12, !PT ;  /* 0x0000000c750d7209 */ /* 0x000fe40007810000 */
[----:B------:R-:W-:Y:S02]  /*50b0*/  ISETP.GE.AND P5, PT, R24, R126, PT ;  /* 0x0000007e1800720c */ /* 0x000fe40003fa6270 */
[----:B--2---:R-:W-:Y:S02]  /*50c0*/  FSEL R127, R127, -INF , !P6 ;  /* 0xff8000007f7f7808 */ /* 0x004fe40007000000 */
[----:B------:R-:W-:Y:S01]  /*50d0*/  FMNMX.FTZ R15, R182, R15, !PT ;  /* 0x0000000fb60f7209 */ /* 0x000fe20007810000 */
[----:B------:R-:W2:Y:S01]  /*50e0*/  MUFU.TANH R18, R18 ;  /* 0x0000001200127308 */ /* 0x000ea20000002400 */
[----:B------:R-:W-:-:S02]  /*50f0*/  FMNMX.FTZ R12, R162, R13, !PT ;  /* 0x0000000da20c7209 */ /* 0x000fc40007810000 */
[----:B-1----:R-:W-:Y:S02]  /*5100*/  FSEL R180, R180, -INF , !P4 ;  /* 0xff800000b4b47808 */ /* 0x002fe40006000000 */
[----:B----4-:R-:W-:Y:S02]  /*5110*/  FSEL R119, R119, -INF , !P5 ;  /* 0xff80000077777808 */ /* 0x010fe40006800000 */
[----:B------:R-:W-:Y:S01]  /*5120*/  FMNMX.FTZ R15, R176, R15, !PT ;  /* 0x0000000fb00f7209 */ /* 0x000fe20007810000 */
[----:B------:R-:W1:Y:S01]  /*5130*/  MUFU.TANH R116, R116 ;  /* 0x0000007400747308 */ /* 0x000e620000002400 */
[----:B------:R-:W-:Y:S02]  /*5140*/  FMNMX.FTZ R12, R127, R12, !PT ;  /* 0x0000000c7f0c7209 */ /* 0x000fe40007810000 */
[----:B---3--:R-:W-:Y:S02]  /*5150*/  FSEL R178, R178, -INF , !P3 ;  /* 0xff800000b2b27808 */ /* 0x008fe40005800000 */
[----:B-----5:R-:W-:-:S02]  /*5160*/  FSEL R174, R174, -INF , !P2 ;  /* 0xff800000aeae7808 */ /* 0x020fc40005000000 */
[----:B------:R-:W-:Y:S01]  /*5170*/  FMNMX.FTZ R15, R180, R15, !PT ;  /* 0x0000000fb40f7209 */ /* 0x000fe20007810000 */
[----:B------:R3:W4:Y:S01]  /*5180*/  MUFU.TANH R118, R14 ;  /* 0x0000000e00767308 */ /* 0x0007220000002400 */
[----:B------:R-:W-:-:S07]  /*5190*/  FMNMX.FTZ R13, R119, R12, !PT ;  /* 0x0000000c770d7209 */ /* 0x000fce0007810000 */
[----:B------:R-:W1:Y:S01]  /*51a0*/  MUFU.TANH R114, R114 ;  /* 0x0000007200727308 */ /* 0x000e620000002400 */
[----:B------:R-:W-:Y:S06]  /*51b0*/  BAR.SYNC.DEFER_BLOCKING 0x0 ;  /* 0x0000000000007b1d */ /* 0x000fec0000010000 */
[----:B--2---:R-:W-:Y:S05]  /*51c0*/  @!P0 BRA `(.L_x_657) ;  /* 0x00000000007c8947 */ /* 0x004fea0003800000 */
[----:B---3--:R-:W-:Y:S01]  /*51d0*/  VIADD R14, R124, 0xfffffffd ;  /* 0xfffffffd7c0e7836 */ /* 0x008fe20000000000 */
[----:B------:R-:W-:-:S03]  /*51e0*/  ULDC.64 UR4, c[0x0][0x218] ;  /* 0x0000860000047ab9 */ /* 0x000fc60000000a00 */
[----:B------:R-:W-:Y:S01]  /*51f0*/  IMAD.WIDE.U32 R20, R14, R104, RZ ;  /* 0x000000680e147225 */ /* 0x000fe200078e00ff */
[----:B------:R-:W-:-:S05]  /*5200*/  SHF.R.S32.HI R19, RZ, 0x1f, R14 ;  /* 0x0000001fff137819 */ /* 0x000fca000001140e */
[----:B------:R-:W-:-:S04]  /*5210*/  IMAD R12, R19, R104, RZ ;  /* 0x00000068130c7224 */ /* 0x000fc800078e02ff */
        /* <DEDUP_REMOVED lines=26> */
.L_x_657:
[----:B------:R-:W-:Y:S01]  /*53c0*/  FMNMX.FTZ R15, R178, R15, !PT ;  /* 0x0000000fb20f7209 */ /* 0x000fe20007810000 */
[----:B------:R-:W5:Y:S01]  /*53d0*/  SHFL.BFLY PT, R12, R13, 0x2, 0x1f ;  /* 0x0c401f000d0c7f89 */ /* 0x000f6200000e0000 */
[----:B------:R-:W-:Y:S02]  /*53e0*/  ISETP.GE.AND P0, PT, R17, R125, PT ;  /* 0x0000007d1100720c */ /* 0x000fe40003f06270 */
[----:B------:R-:W-:Y:S01]  /*53f0*/  FSEL R126, R18, -INF , !P1 ;  /* 0xff800000127e7808 */ /* 0x000fe20004800000 */
[----:B------:R-:W-:Y:S01]  /*5400*/  LDSM.16.MT88.4 R32, [R136+0x8000] ;  /* 0x008000008820783b */ /* 0x000fe20000004200 */
[----:B------:R-:W-:Y:S02]  /*5410*/  FMNMX.FTZ R15, R174, R15, !PT ;  /* 0x0000000fae0f7209 */ /* 0x000fe40007810000 */
[----:B------:R-:W-:Y:S02]  /*5420*/  ISETP.GE.AND P1, PT, R16, R125, PT ;  /* 0x0000007d1000720c */ /* 0x000fe40003f26270 */
[----:B-1----:R-:W-:Y:S01]  /*5430*/  FSEL R116, R116, -INF , !P0 ;  /* 0xff80000074747808 */ /* 0x002fe20004000000 */
[----:B------:R-:W-:Y:S01]  /*5440*/  LDSM.16.MT88.4 R16, [R138+0x8000] ;  /* 0x008000008a10783b */ /* 0x000fe20000004200 */
[----:B------:R-:W-:-:S02]  /*5450*/  FMNMX.FTZ R15, R126, R15, !PT ;  /* 0x0000000f7e0f7209 */ /* 0x000fc40007810000 */
[----:B------:R-:W-:Y:S02]  /*5460*/  ISETP.GE.AND P0, PT, R24, R125, PT ;  /* 0x0000007d1800720c */ /* 0x000fe40003f06270 */
[----:B----4-:R-:W-:Y:S01]  /*5470*/  FSEL R118, R118, -INF , !P1 ;  /* 0xff80000076767808 */ /* 0x010fe20004800000 */
[----:B--2---:R-:W-:Y:S01]  /*5480*/  LDSM.16.MT88.4 R24, [R137+0x8000] ;  /* 0x008000008918783b */ /* 0x004fe20000004200 */
[----:B------:R-:W-:Y:S02]  /*5490*/  FMNMX.FTZ R15, R116, R15, !PT ;  /* 0x0000000f740f7209 */ /* 0x000fe40007810000 */
[----:B------:R-:W-:Y:S02]  /*54a0*/  FSEL R114, R114, -INF , !P0 ;  /* 0xff80000072727808 */ /* 0x000fe40004000000 */
[----:B------:R-:W-:Y:S02]  /*54b0*/  FMNMX.FTZ R15, R118, R15, !PT ;  /* 0x0000000f760f7209 */ /* 0x000fe40007810000 */
[----:B-----5:R-:W-:-:S02]  /*54c0*/  FMNMX.FTZ R12, R13, R12, !PT ;  /* 0x0000000c0d0c7209 */ /* 0x020fc40007810000 */
[----:B---3--:R-:W-:-:S03]  /*54d0*/  FMNMX.FTZ R14, R114, R15, !PT ;  /* 0x0000000f720e7209 */ /* 0x008fc60007810000 */
        /* <DEDUP_REMOVED lines=12> */
[--C-:B------:R-:W-:Y:S01]  /*55a0*/  FFMA.FTZ R111, R7, UR6, -R164.reuse ;  /* 0x00000006076f7c23 */ /* 0x100fe200080108a4 */
[--C-:B------:R-:W-:Y:S01]  /*55b0*/  FFMA.FTZ R110, R5, UR6, -R164.reuse ;  /* 0x00000006056e7c23 */ /* 0x100fe200080108a4 */
[----:B------:R-:W-:Y:S01]  /*55c0*/  FMUL.FTZ R12, R12, UR6 ;  /* 0x000000060c0c7c20 */ /* 0x000fe20008410000 */
[--C-:B------:R-:W-:Y:S01]  /*55d0*/  FFMA.FTZ R168, R165, UR6, -R164.reuse ;  /* 0x00000006a5a87c23 */ /* 0x100fe200080108a4 */
[----:B------:R-:W-:Y:S01]  /*55e0*/  MUFU.EX2 R102, R102 ;  /* 0x0000006600667308 */ /* 0x000fe20000000800 */
[--C-:B------:R-:W-:Y:S01]  /*55f0*/  FFMA.FTZ R172, R181, UR6, -R164.reuse ;  /* 0x00000006b5ac7c23 */ /* 0x100fe200080108a4 */
[--C-:B------:R-:W-:Y:S01]  /*5600*/  FFMA.FTZ R169, R169, UR6, -R164.reuse ;  /* 0x00000006a9a97c23 */ /* 0x100fe200080108a4 */
[--C-:B------:R-:W-:Y:S01]  /*5610*/  FFMA.FTZ R163, R163, UR6, -R164.reuse ;  /* 0x00000006a3a37c23 */ /* 0x100fe200080108a4 */
[--C-:B------:R-:W-:Y:S01]  /*5620*/  FFMA.FTZ R175, R175, UR6, -R164.reuse ;  /* 0x00000006afaf7c23 */ /* 0x100fe200080108a4 */
[--C-:B------:R-:W-:Y:S01]  /*5630*/  FFMA.FTZ R181, R162, UR6, -R164.reuse ;  /* 0x00000006a2b57c23 */ /* 0x100fe200080108a4 */
[----:B------:R-:W-:-:S02]  /*5640*/  FFMA.FTZ R162, R119, UR6, -R164 ;  /* 0x0000000677a27c23 */ /* 0x000fc400080108a4 */
[----:B------:R-:W2:Y:S01]  /*5650*/  MUFU.EX2 R103, R12 ;  /* 0x0000000c00677308 */ /* 0x000ea20000000800 */
[----:B-1----:R-:W-:-:S04]  /*5660*/  FMNMX.FTZ R108, R13, R108, !PT ;  /* 0x0000006c0d6c7209 */ /* 0x002fc80007810000 */
[C---:B------:R-:W-:Y:S01]  /*5670*/  FSETP.NEU.FTZ.AND P0, PT, R108.reuse, -INF , PT ;  /* 0xff8000006c00780b */ /* 0x040fe20003f1d000 */
[C---:B------:R-:W-:Y:S02]  /*5680*/  FMUL.FTZ R115, R108.reuse, UR6 ;  /* 0x000000066c737c20 */ /* 0x040fe40008410000 */
[----:B------:R-:W1:Y:S01]  /*5690*/  MUFU.EX2 R112, R112 ;  /* 0x0000007000707308 */ /* 0x000e620000000800 */
[----:B------:R-:W-:Y:S02]  /*56a0*/  FSEL R3, R108, RZ, P0 ;  /* 0x000000ff6c037208 */ /* 0x000fe40000000000 */
[----:B------:R-:W-:Y:S02]  /*56b0*/  FSEL R115, R115, RZ, P0 ;  /* 0x000000ff73737208 */ /* 0x000fe40000000000 */
[----:B------:R-:W-:Y:S01]  /*56c0*/  ISETP.GE.AND P0, PT, R124, 0x3, PT ;  /* 0x000000037c00780c */ /* 0x000fe20003f06270 */
[----:B------:R-:W-:Y:S02]  /*56d0*/  FADD.FTZ R3, R2, -R3 ;  /* 0x8000000302037221 */ /* 0x000fe40000010000 */
[----:B------:R-:W-:Y:S01]  /*56e0*/  MUFU.EX2 R111, R111 ;  /* 0x0000006f006f7308 */ /* 0x000fe20000000800 */
[--C-:B------:R-:W-:Y:S01]  /*56f0*/  FFMA.FTZ R100, R8, UR6, -R115.reuse ;  /* 0x0000000608647c23 */ /* 0x100fe20008010873 */
[--C-:B------:R-:W-:Y:S01]  /*5700*/  FFMA.FTZ R113, R10, UR6, -R115.reuse ;  /* 0x000000060a717c23 */ /* 0x100fe20008010873 */
[----:B------:R-:W-:Y:S01]  /*5710*/  FMUL.FTZ R101, R3, UR6 ;  /* 0x0000000603657c20 */ /* 0x000fe20008410000 */
[--C-:B------:R-:W-:Y:S01]  /*5720*/  FFMA.FTZ R3, R6, UR6, -R115.reuse ;  /* 0x0000000606037c23 */ /* 0x100fe20008010873 */
[--C-:B------:R-:W-:Y:S01]  /*5730*/  FFMA.FTZ R2, R4, UR6, -R115.reuse ;  /* 0x0000000604027c23 */ /* 0x100fe20008010873 */
[-C--:B--2---:R-:W-:Y:S01]  /*5740*/  FMUL.FTZ R4, R96, R103.reuse ;  /* 0x0000006760047220 */ /* 0x084fe20000410000 */
[-C--:B------:R-:W-:Y:S01]  /*5750*/  FMUL.FTZ R5, R97, R103.reuse ;  /* 0x0000006761057220 */ /* 0x080fe20000410000 */
[----:B------:R-:W-:Y:S01]  /*5760*/  MUFU.EX2 R110, R110 ;  /* 0x0000006e006e7308 */ /* 0x000fe20000000800 */
[----:B-1----:R-:W-:Y:S01]  /*5770*/  F2FP.BF16.F32.PACK_AB R96, R112, R102 ;  /* 0x000000667060723e */ /* 0x002fe200000010ff */
[-C--:B------:R-:W-:Y:S01]  /*5780*/  FMUL.FTZ R28, R72, R103.reuse ;  /* 0x00000067481c7220 */ /* 0x080fe20000410000 */
[-C--:B------:R-:W-:Y:S01]  /*5790*/  FMUL.FTZ R29, R73, R103.reuse ;  /* 0x00000067491d7220 */ /* 0x080fe20000410000 */
[-C--:B------:R-:W-:Y:S01]  /*57a0*/  FMUL.FTZ R68, R68, R103.reuse ;  /* 0x0000006744447220 */ /* 0x080fe20000410000 */
[-C--:B------:R-:W-:Y:S01]  /*57b0*/  FMUL.FTZ R69, R69, R103.reuse ;  /* 0x0000006745457220 */ /* 0x080fe20000410000 */
[----:B------:R-:W1:Y:S01]  /*57c0*/  LDSM.16.MT88.4 R8, [R140+0x8000] ;  /* 0x008000008c08783b */ /* 0x000e620000004200 */
[-C--:B------:R-:W-:Y:S01]  /*57d0*/  FMUL.FTZ R44, R44, R103.reuse ;  /* 0x000000672c2c7220 */ /* 0x080fe20000410000 */
        /* <DEDUP_REMOVED lines=11> */
[--C-:B------:R-:W-:Y:S01]  /*5890*/  FFMA.FTZ R170, R170, UR6, -R115.reuse ;  /* 0x00000006aaaa7c23 */ /* 0x100fe20008010873 */
[--C-:B------:R-:W-:Y:S01]  /*58a0*/  FFMA.FTZ R165, R184, UR6, -R115.reuse ;  /* 0x00000006b8a57c23 */ /* 0x100fe20008010873 */
[--C-:B------:R-:W-:Y:S01]  /*58b0*/  FFMA.FTZ R166, R166, UR6, -R115.reuse ;  /* 0x00000006a6a67c23 */ /* 0x100fe20008010873 */
[--C-:B------:R-:W-:Y:S01]  /*58c0*/  FFMA.FTZ R125, R182, UR6, -R115.reuse ;  /* 0x00000006b67d7c23 */ /* 0x100fe20008010873 */
[----:B------:R-:W-:Y:S01]  /*58d0*/  FMUL.FTZ R36, R36, R103 ;  /* 0x0000006724247220 */ /* 0x000fe20000410000 */
[----:B------:R-:W3:Y:S01]  /*58e0*/  MUFU.EX2 R113, R113 ;  /* 0x0000007100717308 */ /* 0x000ee20000000800 */
[-C--:B--2---:R-:W-:Y:S01]  /*58f0*/  FMUL.FTZ R6, R98, R101.reuse ;  /* 0x0000006562067220 */ /* 0x084fe20000410000 */
[----:B------:R-:W-:Y:S01]  /*5900*/  FMUL.FTZ R7, R99, R101 ;  /* 0x0000006563077220 */ /* 0x000fe20000410000 */
        /* <DEDUP_REMOVED lines=13> */
[----:B------:R-:W2:Y:S01]  /*59e0*/  MUFU.EX2 R2, R2 ;  /* 0x0000000200027308 */ /* 0x000ea20000000800 */
[----:B---3--:R-:W-:Y:S01]  /*59f0*/  F2FP.BF16.F32.PACK_AB R97, R113, R100 ;  /* 0x000000647161723e */ /* 0x008fe200000010ff */
[-C--:B------:R-:W-:Y:S01]  /*5a00*/  FMUL.FTZ R79, R79, R101.reuse ;  /* 0x000000654f4f7220 */ /* 0x080fe20000410000 */
[----:B------:R-:W3:Y:S01]  /*5a10*/  LDSM.16.MT88.4 R72, [R140+0xa000] ;  /* 0x00a000008c48783b */ /* 0x000ee20000004200 */
[-C--:B------:R-:W-:Y:S01]  /*5a20*/  FMUL.FTZ R94, R94, R101.reuse ;  /* 0x000000655e5e7220 */ /* 0x080fe20000410000 */
[----:B------:R-:W-:Y:S01]  /*5a30*/  FMUL.FTZ R95, R95, R101 ;  /* 0x000000655f5f7220 */ /* 0x000fe20000410000 */
[----:B------:R-:W-:Y:S01]  /*5a40*/  FMUL.FTZ R37, R37, R103 ;  /* 0x0000006725257220 */ /* 0x000fe20000410000 */
[-C--:B------:R-:W-:Y:S01]  /*5a50*/  FMUL.FTZ R38, R38, R101.reuse ;  /* 0x0000006526267220 */ /* 0x080fe20000410000 */
[----:B------:R-:W-:Y:S01]  /*5a60*/  MUFU.EX2 R172, R172 ;  /* 0x000000ac00ac7308 */ /* 0x000fe20000000800 */
[----:B------:R-:W-:Y:S01]  /*5a70*/  FMUL.FTZ R39, R39, R101 ;  /* 0x0000006527277220 */ /* 0x000fe20000410000 */
[-C--:B------:R-:W-:Y:S01]  /*5a80*/  FMUL.FTZ R40, R40, R103.reuse ;  /* 0x0000006728287220 */ /* 0x080fe20000410000 */
[----:B------:R-:W-:Y:S01]  /*5a90*/  FMUL.FTZ R41, R41, R103 ;  /* 0x0000006729297220 */ /* 0x000fe20000410000 */
[-C--:B------:R-:W-:Y:S01]  /*5aa0*/  FMUL.FTZ R42, R42, R101.reuse ;  /* 0x000000652a2a7220 */ /* 0x080fe20000410000 */
[----:B------:R-:W-:Y:S01]  /*5ab0*/  FMUL.FTZ R43, R43, R101 ;  /* 0x000000652b2b7220 */ /* 0x000fe20000410000 */
[-C--:B------:R-:W-:Y:S01]  /*5ac0*/  FMUL.FTZ R60, R60, R103.reuse ;  /* 0x000000673c3c7220 */ /* 0x080fe20000410000 */
[----:B------:R-:W-:Y:S01]  /*5ad0*/  FMUL.FTZ R61, R61, R103 ;  /* 0x000000673d3d7220 */ /* 0x000fe20000410000 */
[----:B------:R-:W4:Y:S01]  /*5ae0*/  MUFU.EX2 R169, R169 ;  /* 0x000000a900a97308 */ /* 0x000f220000000800 */
        /* <DEDUP_REMOVED lines=8> */
[----:B------:R-:W-:Y:S01]  /*5b70*/  MUFU.EX2 R168, R168 ;  /* 0x000000a800a87308 */ /* 0x000fe20000000800 */
[----:B------:R-:W-:Y:S01]  /*5b80*/  LDSM.16.MT88.4 R80, [R137+0x8800] ;  /* 0x008800008950783b */ /* 0x000fe20000004200 */
[-C--:B------:R-:W-:Y:S01]  /*5b90*/  FMUL.FTZ R52, R52, R103.reuse ;  /* 0x0000006734347220 */ /* 0x080fe20000410000 */
[----:B------:R-:W-:Y:S01]  /*5ba0*/  FMUL.FTZ R53, R53, R103 ;  /* 0x0000006735357220 */ /* 0x000fe20000410000 */
[-C--:B------:R-:W-:Y:S01]  /*5bb0*/  FMUL.FTZ R54, R54, R101.reuse ;  /* 0x0000006536367220 */ /* 0x080fe20000410000 */
[C---:B------:R-:W-:Y:S01]  /*5bc0*/  HMMA.16816.F32.BF16 R32, R96.reuse, R34, R68 ;  /* 0x000000226020723c */ /* 0x040fe20000041844 */
[----:B------:R-:W2:Y:S01]  /*5bd0*/  LDSM.16.MT88.4 R68, [R138+0xa000] ;  /* 0x00a000008a44783b */ /* 0x000ea20000004200 */
[----:B------:R-:W-:Y:S01]  /*5be0*/  FMUL.FTZ R55, R55, R101 ;  /* 0x0000006537377220 */ /* 0x000fe20000410000 */
[----:B------:R-:W-:Y:S01]  /*5bf0*/  MUFU.EX2 R163, R163 ;  /* 0x000000a300a37308 */ /* 0x000fe20000000800 */
[-C--:B------:R-:W-:Y:S01]  /*5c00*/  FMUL.FTZ R56, R56, R103.reuse ;  /* 0x0000006738387220 */ /* 0x080fe20000410000 */
[----:B------:R-:W-:Y:S01]  /*5c10*/  FMUL.FTZ R57, R57, R103 ;  /* 0x0000006739397220 */ /* 0x000fe20000410000 */
[C---:B------:R-:W-:Y:S01]  /*5c20*/  HMMA.16816.F32.BF16 R20, R96.reuse, R24, R20 ;  /* 0x000000186014723c */ /* 0x040fe20000041814 */
[-C--:B------:R-:W-:Y:S01]  /*5c30*/  FMUL.FTZ R58, R58, R101.reuse ;  /* 0x000000653a3a7220 */ /* 0x080fe20000410000 */
[----:B------:R-:W-:Y:S01]  /*5c40*/  FMUL.FTZ R59, R59, R101 ;  /* 0x000000653b3b7220 */ /* 0x000fe20000410000 */
[-C--:B------:R-:W-:Y:S01]  /*5c50*/  FMUL.FTZ R12, R88, R103.reuse ;  /* 0x00000067580c7220 */ /* 0x080fe20000410000 */
[----:B------:R-:W-:Y:S01]  /*5c60*/  FMUL.FTZ R13, R89, R103 ;  /* 0x00000067590d7220 */ /* 0x000fe20000410000 */
[----:B------:R-:W-:Y:S01]  /*5c70*/  MUFU.EX2 R170, R170 ;  /* 0x000000aa00aa7308 */ /* 0x000fe20000000800 */
[C---:B------:R-:W-:Y:S01]  /*5c80*/  HMMA.16816.F32.BF16 R24, R96.reuse, R26, R76 ;  /* 0x0000001a6018723c */ /* 0x040fe2000004184c */
[----:B------:R-:W-:Y:S01]  /*5c90*/  LDSM.16.MT88.4 R76, [R140+0x8800] ;  /* 0x008800008c4c783b */ /* 0x000fe20000004200 */
[-C--:B------:R-:W-:Y:S01]  /*5ca0*/  FMUL.FTZ R14, R90, R101.reuse ;  /* 0x000000655a0e7220 */ /* 0x080fe20000410000 */
[----:B------:R-:W-:Y:S01]  /*5cb0*/  FMUL.FTZ R15, R91, R101 ;  /* 0x000000655b0f7220 */ /* 0x000fe20000410000 */
[-C--:B------:R-:W-:Y:S01]  /*5cc0*/  FMUL.FTZ R84, R84, R103.reuse ;  /* 0x0000006754547220 */ /* 0x080fe20000410000 */
[----:B------:R-:W-:Y:S01]  /*5cd0*/  FMUL.FTZ R85, R85, R103 ;  /* 0x0000006755557220 */ /* 0x000fe20000410000 */
[C---:B-1----:R-:W-:Y:S01]  /*5ce0*/  HMMA.16816.F32.BF16 R4, R96.reuse, R8, R4 ;  /* 0x000000086004723c */ /* 0x042fe20000041804 */
[----:B------:R-:W1:Y:S01]  /*5cf0*/  MUFU.EX2 R165, R165 ;  /* 0x000000a500a57308 */ /* 0x000e620000000800 */
[-C--:B------:R-:W-:Y:S01]  /*5d00*/  FMUL.FTZ R86, R86, R101.reuse ;  /* 0x0000006556567220 */ /* 0x080fe20000410000 */
[----:B------:R-:W-:Y:S01]  /*5d10*/  FMUL.FTZ R87, R87, R101 ;  /* 0x0000006557577220 */ /* 0x000fe20000410000 */
[--C-:B------:R-:W-:Y:S01]  /*5d20*/  FFMA.FTZ R184, R173, UR6, -R164.reuse ;  /* 0x00000006adb87c23 */ /* 0x100fe200080108a4 */
[--C-:B------:R-:W-:Y:S01]  /*5d30*/  FFMA.FTZ R182, R179, UR6, -R164.reuse ;  /* 0x00000006b3b67c23 */ /* 0x100fe200080108a4 */
[C---:B------:R-:W-:Y:S01]  /*5d40*/  HMMA.16816.F32.BF16 R8, R96.reuse, R10, R92 ;  /* 0x0000000a6008723c */ /* 0x040fe2000004185c */
[--C-:B------:R-:W-:Y:S01]  /*5d50*/  FFMA.FTZ R173, R177, UR6, -R164.reuse ;  /* 0x00000006b1ad7c23 */ /* 0x100fe200080108a4 */
[--C-:B------:R-:W-:Y:S01]  /*5d60*/  FFMA.FTZ R179, R176, UR6, -R115.reuse ;  /* 0x00000006b0b37c23 */ /* 0x100fe20008010873 */
[----:B------:R-:W-:Y:S01]  /*5d70*/  MUFU.EX2 R166, R166 ;  /* 0x000000a600a67308 */ /* 0x000fe20000000800 */
[--C-:B------:R-:W-:Y:S01]  /*5d80*/  FFMA.FTZ R176, R180, UR6, -R115.reuse ;  /* 0x00000006b4b07c23 */ /* 0x100fe20008010873 */
[--C-:B------:R-:W-:Y:S01]  /*5d90*/  FFMA.FTZ R177, R178, UR6, -R115.reuse ;  /* 0x00000006b2b17c23 */ /* 0x100fe20008010873 */
[C---:B---3--:R-:W-:Y:S01]  /*5da0*/  HMMA.16816.F32.BF16 R36, R96.reuse, R72, R36 ;  /* 0x000000486024723c */ /* 0x048fe20000041824 */
[--C-:B------:R-:W-:Y:S01]  /*5db0*/  FFMA.FTZ R174, R174, UR6, -R115.reuse ;  /* 0x00000006aeae7c23 */ /* 0x100fe20008010873 */
[--C-:B------:R-:W-:Y:S01]  /*5dc0*/  FFMA.FTZ R178, R117, UR6, -R164.reuse ;  /* 0x0000000675b27c23 */ /* 0x100fe200080108a4 */
[----:B------:R-:W-:Y:S01]  /*5dd0*/  FFMA.FTZ R119, R126, UR6, -R115 ;  /* 0x000000067e777c23 */ /* 0x000fe20008010873 */
[----:B------:R-:W-:Y:S01]  /*5de0*/  LDSM.16.MT88.4 R92, [R140+0x9800] ;  /* 0x009800008c5c783b */ /* 0x000fe20000004200 */
[----:B------:R-:W3:Y:S01]  /*5df0*/  MUFU.EX2 R125, R125 ;  /* 0x0000007d007d7308 */ /* 0x000ee20000000800 */
[----:B------:R-:W-:Y:S01]  /*5e00*/  HMMA.16816.F32.BF16 R40, R96, R74, R40 ;  /* 0x0000004a6028723c */ /* 0x000fe20000041828 */
[----:B------:R-:W-:Y:S01]  /*5e10*/  FFMA.FTZ R117, R127, UR6, -R164 ;  /* 0x000000067f757c23 */ /* 0x000fe200080108a4 */
[----:B------:R-:W5:Y:S01]  /*5e20*/  LDSM.16.MT88.4 R72, [R137+0xa000] ;  /* 0x00a000008948783b */ /* 0x000f620000004200 */
[----:B------:R-:W-:-:S03]  /*5e30*/  FFMA.FTZ R171, R171, R103, R102 ;  /* 0x00000067abab7223 */ /* 0x000fc60000010066 */
[----:B--2---:R-:W-:Y:S01]  /*5e40*/  HMMA.16816.F32.BF16 R44, R96, R68, R44 ;  /* 0x00000044602c723c */ /* 0x004fe2000004182c */
[----:B------:R-:W-:Y:S01]  /*5e50*/  MUFU.EX2 R184, R184 ;  /* 0x000000b800b87308 */ /* 0x000fe20000000800 */
[----:B------:R-:W-:-:S04]  /*5e60*/  FADD.FTZ R112, R112, R171 ;  /* 0x000000ab70707221 */ /* 0x000fc80000010000 */
[C---:B------:R-:W-:Y:S01]  /*5e70*/  HMMA.16816.F32.BF16 R48, R96.reuse, R70, R48 ;  /* 0x000000466030723c */ /* 0x040fe20000041830 */
[----:B------:R-:W2:Y:S01]  /*5e80*/  LDSM.16.MT88.4 R68, [R136+0xa000] ;  /* 0x00a000008844783b */ /* 0x000ea20000004200 */
[----:B------:R-:W-:Y:S01]  /*5e90*/  FADD.FTZ R111, R111, R112 ;  /* 0x000000706f6f7221 */ /* 0x000fe20000010000 */
[----:B------:R-:W-:Y:S03]  /*5ea0*/  MUFU.EX2 R175, R175 ;  /* 0x000000af00af7308 */ /* 0x000fe60000000800 */
[C---:B------:R-:W-:Y:S05]  /*5eb0*/  HMMA.16816.F32.BF16 R12, R96.reuse, R16, R12 ;  /* 0x00000010600c723c */ /* 0x040fea000004180c */
[----:B------:R-:W-:Y:S01]  /*5ec0*/  MUFU.EX2 R182, R182 ;  /* 0x000000b600b67308 */ /* 0x000fe20000000800 */
[C---:B------:R-:W-:Y:S01]  /*5ed0*/  HMMA.16816.F32.BF16 R16, R96.reuse, R18, R84 ;  /* 0x000000126010723c */ /* 0x040fe20000041854 */
[----:B------:R-:W-:Y:S06]  /*5ee0*/  LDSM.16.MT88.4 R84, [R138+0x9800] ;  /* 0x009800008a54783b */ /* 0x000fec0000004200 */
[----:B------:R-:W-:Y:S08]  /*5ef0*/  MUFU.EX2 R173, R173 ;  /* 0x000000ad00ad7308 */ /* 0x000ff00000000800 */
[----:B------:R-:W-:Y:S01]  /*5f00*/  MUFU.EX2 R179, R179 ;  /* 0x000000b300b37308 */ /* 0x000fe20000000800 */
[C---:B-----5:R-:W-:Y:S07]  /*5f10*/  HMMA.16816.F32.BF16 R52, R96.reuse, R72, R52 ;  /* 0x000000486034723c */ /* 0x060fee0000041834 */
[----:B------:R-:W-:Y:S01]  /*5f20*/  MUFU.EX2 R176, R176 ;  /* 0x000000b000b07308 */ /* 0x000fe20000000800 */
[C---:B------:R-:W-:Y:S01]  /*5f30*/  HMMA.16816.F32.BF16 R56, R96.reuse, R74, R56 ;  /* 0x0000004a6038723c */ /* 0x040fe20000041838 */
[----:B------:R-:W5:Y:S05]  /*5f40*/  LDSM.16.MT88.4 R72, [R138+0x8800] ;  /* 0x008800008a48783b */ /* 0x000f6a0000004200 */
[C---:B--2---:R-:W-:Y:S01]  /*5f50*/  HMMA.16816.F32.BF16 R60, R96.reuse, R68, R60 ;  /* 0x00000044603c723c */ /* 0x044fe2000004183c */
[----:B------:R-:W-:Y:S05]  /*5f60*/  MUFU.EX2 R177, R177 ;  /* 0x000000b100b17308 */ /* 0x000fea0000000800 */
[----:B------:R-:W-:Y:S01]  /*5f70*/  HMMA.16816.F32.BF16 R64, R96, R70, R64 ;  /* 0x000000466040723c */ /* 0x000fe20000041840 */
[----:B----4-:R-:W-:-:S02]  /*5f80*/  F2FP.BF16.F32.PACK_AB R68, R169, R172 ;  /* 0x000000aca944723e */ /* 0x010fc400000010ff */
[----:B-1----:R-:W-:Y:S01]  /*5f90*/  F2FP.BF16.F32.PACK_AB R69, R165, R170 ;  /* 0x000000aaa545723e */ /* 0x002fe200000010ff */
[----:B------:R-:W-:Y:S03]  /*5fa0*/  MUFU.EX2 R174, R174 ;  /* 0x000000ae00ae7308 */ /* 0x000fe60000000800 */
[----:B------:R-:W-:Y:S02]  /*5fb0*/  F2FP.BF16.F32.PACK_AB R70, R163, R168 ;  /* 0x000000a8a346723e */ /* 0x000fe400000010ff */
[----:B---3--:R-:W-:-:S03]  /*5fc0*/  F2FP.BF16.F32.PACK_AB R71, R125, R166 ;  /* 0x000000a67d47723e */ /* 0x008fc600000010ff */
[----:B------:R-:W-:Y:S04]  /*5fd0*/  MUFU.EX2 R178, R178 ;  /* 0x000000b200b27308 */ /* 0x000fe80000000800 */
[C---:B------:R-:W-:Y:S04]  /*5fe0*/  HMMA.16816.F32.BF16 R4, R68.reuse, R76, R4 ;  /* 0x0000004c4404723c */ /* 0x040fe80000041804 */
[----:B------:R-:W-:Y:S02]  /*5ff0*/  MUFU.EX2 R181, R181 ;  /* 0x000000b500b57308 */ /* 0x000fe40000000800 */
[C---:B------:R-:W-:Y:S01]  /*6000*/  HMMA.16816.F32.BF16 R8, R68.reuse, R78, R8 ;  /* 0x0000004e4408723c */ /* 0x040fe20000041808 */
[----:B------:R-:W1:Y:S05]  /*6010*/  LDSM.16.MT88.4 R76, [R136+0x8800] ;  /* 0x00880000884c783b */ /* 0x000e6a0000004200 */
[C---:B------:R-:W-:Y:S01]  /*6020*/  HMMA.16816.F32.BF16 R20, R68.reuse, R80, R20 ;  /* 0x000000504414723c */ /* 0x040fe20000041814 */
[----:B------:R-:W-:Y:S05]  /*6030*/  MUFU.EX2 R117, R117 ;  /* 0x0000007500757308 */ /* 0x000fea0000000800 */
[C---:B------:R-:W-:Y:S01]  /*6040*/  HMMA.16816.F32.BF16 R24, R68.reuse, R82, R24 ;  /* 0x000000524418723c */ /* 0x040fe20000041818 */
[----:B------:R-:W2:Y:S02]  /*6050*/  LDSM.16.MT88.4 R80, [R140+0xa800] ;  /* 0x00a800008c50783b */ /* 0x000ea40000004200 */
[----:B------:R-:W3:Y:S03]  /*6060*/  MUFU.EX2 R162, R162 ;  /* 0x000000a200a27308 */ /* 0x000ee60000000800 */
[C---:B-----5:R-:W-:Y:S05]  /*6070*/  HMMA.16816.F32.BF16 R12, R68.reuse, R72, R12 ;  /* 0x00000048440c723c */ /* 0x060fea000004180c */
[----:B------:R-:W-:Y:S01]  /*6080*/  MUFU.EX2 R119, R119 ;  /* 0x0000007700777308 */ /* 0x000fe20000000800 */
[----:B------:R-:W-:Y:S01]  /*6090*/  HMMA.16816.F32.BF16 R16, R68, R74, R16 ;  /* 0x0000004a4410723c */ /* 0x000fe20000041810 */
[----:B------:R-:W4:Y:S01]  /*60a0*/  LDSM.16.MT88.4 R72, [R138+0xa800] ;  /* 0x00a800008a48783b */ /* 0x000f220000004200 */
[----:B---3--:R-:W-:-:S04]  /*60b0*/  F2FP.BF16.F32.PACK_AB R102, R162, R117 ;  /* 0x00000075a266723e */ /* 0x008fc800000010ff */
[C---:B-1----:R-:W-:Y:S06]  /*60c0*/  HMMA.16816.F32.BF16 R28, R68.reuse, R76, R28 ;  /* 0x0000004c441c723c */ /* 0x042fec000004181c */
[C---:B------:R-:W-:Y:S01]  /*60d0*/  HMMA.16816.F32.BF16 R32, R68.reuse, R78, R32 ;  /* 0x0000004e4420723c */ /* 0x040fe20000041820 */
[----:B------:R-:W1:Y:S05]  /*60e0*/  LDSM.16.MT88.4 R76, [R136+0xa800] ;  /* 0x00a80000884c783b */ /* 0x000e6a0000004200 */
[C---:B--2---:R-:W-:Y:S06]  /*60f0*/  HMMA.16816.F32.BF16 R36, R68.reuse, R80, R36 ;  /* 0x000000504424723c */ /* 0x044fec0000041824 */
[C---:B------:R-:W-:Y:S01]  /*6100*/  HMMA.16816.F32.BF16 R40, R68.reuse, R82, R40 ;  /* 0x000000524428723c */ /* 0x040fe20000041828 */
[----:B------:R-:W2:Y:S05]  /*6110*/  LDSM.16.MT88.4 R80, [R137+0xa800] ;  /* 0x00a800008950783b */ /* 0x000eaa0000004200 */
[C---:B----4-:R-:W-:Y:S06]  /*6120*/  HMMA.16816.F32.BF16 R44, R68.reuse, R72, R44 ;  /* 0x00000048442c723c */ /* 0x050fec000004182c */
[C---:B------:R-:W-:Y:S01]  /*6130*/  HMMA.16816.F32.BF16 R48, R68.reuse, R74, R48 ;  /* 0x0000004a4430723c */ /* 0x040fe20000041830 */
[----:B------:R-:W3:Y:S05]  /*6140*/  LDSM.16.MT88.4 R72, [R137+0x9000] ;  /* 0x009000008948783b */ /* 0x000eea0000004200 */
[C---:B-1----:R-:W-:Y:S06]  /*6150*/  HMMA.16816.F32.BF16 R60, R68.reuse, R76, R60 ;  /* 0x0000004c443c723c */ /* 0x042fec000004183c */
[C---:B------:R-:W-:Y:S01]  /*6160*/  HMMA.16816.F32.BF16 R64, R68.reuse, R78, R64 ;  /* 0x0000004e4440723c */ /* 0x040fe20000041840 */
[----:B------:R-:W1:Y:S05]  /*6170*/  LDSM.16.MT88.4 R76, [R140+0x9000] ;  /* 0x009000008c4c783b */ /* 0x000e6a0000004200 */
[C---:B--2---:R-:W-:Y:S06]  /*6180*/  HMMA.16816.F32.BF16 R52, R68.reuse, R80, R52 ;  /* 0x000000504434723c */ /* 0x044fec0000041834 */
[----:B------:R-:W-:Y:S01]  /*6190*/  HMMA.16816.F32.BF16 R56, R68, R82, R56 ;  /* 0x000000524438723c */ /* 0x000fe20000041838 */
[----:B------:R-:W2:Y:S06]  /*61a0*/  LDSM.16.MT88.4 R80, [R138+0x9000] ;  /* 0x009000008a50783b */ /* 0x000eac0000004200 */
[----:B------:R-:W-:-:S02]  /*61b0*/  F2FP.BF16.F32.PACK_AB R68, R175, R184 ;  /* 0x000000b8af44723e */ /* 0x000fc400000010ff */
[----:B------:R-:W-:Y:S02]  /*61c0*/  F2FP.BF16.F32.PACK_AB R69, R176, R179 ;  /* 0x000000b3b045723e */ /* 0x000fe400000010ff */
[----:B------:R-:W-:Y:S02]  /*61d0*/  F2FP.BF16.F32.PACK_AB R70, R173, R182 ;  /* 0x000000b6ad46723e */ /* 0x000fe400000010ff */
[----:B------:R-:W-:-:S07]  /*61e0*/  F2FP.BF16.F32.PACK_AB R71, R174, R177 ;  /* 0x000000b1ae47723e */ /* 0x000fce00000010ff */
        /* <DEDUP_REMOVED lines=12> */
[C---:B-1----:R-:W-:Y:S06]  /*62b0*/  HMMA.16816.F32.BF16 R28, R68.reuse, R76, R28 ;  /* 0x0000004c441c723c */ /* 0x042fec000004181c */
[C---:B------:R-:W-:Y:S01]  /*62c0*/  HMMA.16816.F32.BF16 R32, R68.reuse, R78, R32 ;  /* 0x0000004e4420723c */ /* 0x040fe20000041820 */
[----:B------:R-:W1:Y:S05]  /*62d0*/  LDSM.16.MT88.4 R76, [R137+0xb000] ;  /* 0x00b00000894c783b */ /* 0x000e6a0000004200 */
[C---:B--2---:R-:W-:Y:S06]  /*62e0*/  HMMA.16816.F32.BF16 R36, R68.reuse, R80, R36 ;  /* 0x000000504424723c */ /* 0x044fec0000041824 */
[C---:B------:R-:W-:Y:S06]  /*62f0*/  HMMA.16816.F32.BF16 R40, R68.reuse, R82, R40 ;  /* 0x000000524428723c */ /* 0x040fec0000041828 */
[C---:B---3--:R-:W-:Y:S06]  /*6300*/  HMMA.16816.F32.BF16 R60, R68.reuse, R72, R60 ;  /* 0x00000048443c723c */ /* 0x048fec000004183c */
[C---:B------:R-:W-:Y:S06]  /*6310*/  HMMA.16816.F32.BF16 R64, R68.reuse, R74, R64 ;  /* 0x0000004a4440723c */ /* 0x040fec0000041840 */
[C---:B-1----:R-:W-:Y:S06]  /*6320*/  HMMA.16816.F32.BF16 R52, R68.reuse, R76, R52 ;  /* 0x0000004c4434723c */ /* 0x042fec0000041834 */
[----:B------:R-:W-:Y:S01]  /*6330*/  HMMA.16816.F32.BF16 R56, R68, R78, R56 ;  /* 0x0000004e4438723c */ /* 0x000fe20000041838 */
[--C-:B------:R-:W-:Y:S01]  /*6340*/  FFMA.FTZ R76, R116, UR6, -R115.reuse ;  /* 0x00000006744c7c23 */ /* 0x100fe20008010873 */
[--C-:B------:R-:W-:Y:S01]  /*6350*/  FFMA.FTZ R116, R118, UR6, -R115.reuse ;  /* 0x0000000676747c23 */ /* 0x100fe20008010873 */
[----:B------:R-:W-:Y:S01]  /*6360*/  FFMA.FTZ R115, R114, UR6, -R115 ;  /* 0x0000000672737c23 */ /* 0x000fe20008010873 */
[----:B------:R-:W-:Y:S01]  /*6370*/  FFMA.FTZ R114, R167, R101, R100 ;  /* 0x00000065a7727223 */ /* 0x000fe20000010064 */
[----:B------:R-:W1:Y:S01]  /*6380*/  MUFU.EX2 R118, R76 ;  /* 0x0000004c00767308 */ /* 0x000e620000000800 */
[----:B------:R-:W-:Y:S01]  /*6390*/  F2FP.BF16.F32.PACK_AB R100, R181, R178 ;  /* 0x000000b2b564723e */ /* 0x000fe200000010ff */
[----:B------:R-:W-:Y:S01]  /*63a0*/  LDSM.16.MT88.4 R68, [R136+0x9800] ;  /* 0x009800008844783b */ /* 0x000fe20000004200 */
[----:B------:R-:W-:-:S05]  /*63b0*/  FADD.FTZ R114, R113, R114 ;  /* 0x0000007271727221 */ /* 0x000fca0000010000 */
[----:B------:R-:W-:Y:S08]  /*63c0*/  MUFU.EX2 R116, R116 ;  /* 0x0000007400747308 */ /* 0x000ff00000000800 */
[----:B------:R-:W2:Y:S01]  /*63d0*/  MUFU.EX2 R115, R115 ;  /* 0x0000007300737308 */ /* 0x000ea20000000800 */
[----:B-1----:R-:W-:Y:S01]  /*63e0*/  F2FP.BF16.F32.PACK_AB R101, R118, R119 ;  /* 0x000000777665723e */ /* 0x002fe200000010ff */
[----:B------:R-:W1:Y:S01]  /*63f0*/  LDSM.16.MT88.4 R76, [R137+0x9800] ;  /* 0x00980000894c783b */ /* 0x000e620000004200 */
[----:B--2---:R-:W-:-:S07]  /*6400*/  F2FP.BF16.F32.PACK_AB R103, R115, R116 ;  /* 0x000000747367723e */ /* 0x004fce00000010ff */
[C---:B------:R-:W-:Y:S01]  /*6410*/  HMMA.16816.F32.BF16 R88, R100.reuse, R84, R12 ;  /* 0x000000546458723c */ /* 0x040fe2000004180c */
[----:B------:R-:W2:Y:S05]  /*6420*/  LDSM.16.MT88.4 R12, [R138+0xb800] ;  /* 0x00b800008a0c783b */ /* 0x000eaa0000004200 */
[C---:B------:R-:W-:Y:S01]  /*6430*/  HMMA.16816.F32.BF16 R96, R100.reuse, R92, R4 ;  /* 0x0000005c6460723c */ /* 0x040fe20000041804 */
[----:B------:R-:W3:Y:S05]  /*6440*/  LDSM.16.MT88.4 R4, [R140+0xb800] ;  /* 0x00b800008c04783b */ /* 0x000eea0000004200 */
[C---:B------:R-:W-:Y:S01]  /*6450*/  HMMA.16816.F32.BF16 R92, R100.reuse, R94, R8 ;  /* 0x0000005e645c723c */ /* 0x040fe20000041808 */
[----:B------:R-:W4:Y:S05]  /*6460*/  LDSM.16.MT88.4 R8, [R137+0xb800] ;  /* 0x00b800008908783b */ /* 0x000f2a0000004200 */
[C---:B-1----:R-:W-:Y:S06]  /*6470*/  HMMA.16816.F32.BF16 R80, R100.reuse, R76, R20 ;  /* 0x0000004c6450723c */ /* 0x042fec0000041814 */
[C---:B------:R-:W-:Y:S06]  /*6480*/  HMMA.16816.F32.BF16 R72, R100.reuse, R68, R28 ;  /* 0x000000446448723c */ /* 0x040fec000004181c */
[C---:B------:R-:W-:Y:S06]  /*6490*/  HMMA.16816.F32.BF16 R84, R100.reuse, R86, R16 ;  /* 0x000000566454723c */ /* 0x040fec0000041810 */
[C---:B------:R-:W-:Y:S06]  /*64a0*/  HMMA.16816.F32.BF16 R76, R100.reuse, R78, R24 ;  /* 0x0000004e644c723c */ /* 0x040fec0000041818 */
[C---:B--2---:R-:W-:Y:S06]  /*64b0*/  HMMA.16816.F32.BF16 R44, R100.reuse, R12, R44 ;  /* 0x0000000c642c723c */ /* 0x044fec000004182c */
[----:B---3--:R-:W-:Y:S01]  /*64c0*/  HMMA.16816.F32.BF16 R36, R100, R4, R36 ;  /* 0x000000046424723c */ /* 0x008fe20000041824 */
[----:B------:R-:W-:Y:S01]  /*64d0*/  FADD.FTZ R13, R3, R114 ;  /* 0x00000072030d7221 */ /* 0x000fe20000010000 */
[----:B------:R-:W-:-:S03]  /*64e0*/  FADD.FTZ R3, R110, R111 ;  /* 0x0000006f6e037221 */ /* 0x000fc60000010000 */
[----:B------:R-:W-:Y:S01]  /*64f0*/  FADD.FTZ R13, R2, R13 ;  /* 0x0000000d020d7221 */ /* 0x000fe20000010000 */
[C---:B------:R-:W-:Y:S01]  /*6500*/  HMMA.16816.F32.BF16 R40, R100.reuse, R6, R40 ;  /* 0x000000066428723c */ /* 0x040fe20000041828 */
[----:B------:R-:W-:Y:S01]  /*6510*/  FADD.FTZ R172, R172, R3 ;  /* 0x00000003acac7221 */ /* 0x000fe20000010000 */
[----:B------:R-:W1:Y:S01]  /*6520*/  LDSM.16.MT88.4 R4, [R136+0xb800] ;  /* 0x00b800008804783b */ /* 0x000e620000004200 */
[----:B------:R-:W-:Y:S01]  /*6530*/  FADD.FTZ R170, R170, R13 ;  /* 0x0000000daaaa7221 */ /* 0x000fe20000010000 */
[-C--:B------:R-:W-:Y:S01]  /*6540*/  MOV R2, R108.reuse ;  /* 0x0000006c00027202 */ /* 0x080fe20000000f00 */
[----:B------:R-:W-:Y:S01]  /*6550*/  FADD.FTZ R169, R169, R172 ;  /* 0x000000aca9a97221 */ /* 0x000fe20000010000 */
[C---:B------:R-:W-:Y:S01]  /*6560*/  HMMA.16816.F32.BF16 R68, R100.reuse, R70, R32 ;  /* 0x000000466444723c */ /* 0x040fe20000041820 */
[----:B------:R-:W-:Y:S01]  /*6570*/  FADD.FTZ R165, R165, R170 ;  /* 0x000000aaa5a57221 */ /* 0x000fe20000010000 */
[-C--:B------:R-:W-:Y:S01]  /*6580*/  MOV R3, R109.reuse ;  /* 0x0000006d00037202 */ /* 0x080fe20000000f00 */
[----:B------:R-:W-:Y:S01]  /*6590*/  FADD.FTZ R168, R168, R169 ;  /* 0x000000a9a8a87221 */ /* 0x000fe20000010000 */
[----:B------:R-:W-:Y:S01]  /*65a0*/  @P0 MOV R2, R108 ;  /* 0x0000006c00020202 */ /* 0x000fe20000000f00 */
[----:B------:R-:W-:Y:S01]  /*65b0*/  FADD.FTZ R166, R166, R165 ;  /* 0x000000a5a6a67221 */ /* 0x000fe20000010000 */
[----:B------:R-:W-:Y:S01]  /*65c0*/  HMMA.16816.F32.BF16 R48, R100, R14, R48 ;  /* 0x0000000e6430723c */ /* 0x000fe20000041830 */
[----:B------:R-:W-:Y:S01]  /*65d0*/  FADD.FTZ R163, R163, R168 ;  /* 0x000000a8a3a37221 */ /* 0x000fe20000010000 */
[----:B------:R-:W-:Y:S01]  /*65e0*/  @P0 MOV R3, R109 ;  /* 0x0000006d00030202 */ /* 0x000fe20000000f00 */
[----:B------:R-:W-:-:S02]  /*65f0*/  FADD.FTZ R166, R125, R166 ;  /* 0x000000a67da67221 */ /* 0x000fc40000010000 */
[----:B------:R-:W-:Y:S01]  /*6600*/  FADD.FTZ R184, R184, R163 ;  /* 0x000000a3b8b87221 */ /* 0x000fe20000010000 */
[C---:B----4-:R-:W-:Y:S01]  /*6610*/  HMMA.16816.F32.BF16 R52, R100.reuse, R8, R52 ;  /* 0x000000086434723c */ /* 0x050fe20000041834 */
[----:B------:R-:W-:Y:S01]  /*6620*/  FADD.FTZ R179, R179, R166 ;  /* 0x000000a6b3b37221 */ /* 0x000fe20000010000 */
[----:B------:R-:W-:Y:S01]  /*6630*/  @P0 IADD3 R166, R124, -0x3, RZ ;  /* 0xfffffffd7ca60810 */ /* 0x000fe20007ffe0ff */
[----:B------:R-:W-:Y:S02]  /*6640*/  FADD.FTZ R175, R175, R184 ;  /* 0x000000b8afaf7221 */ /* 0x000fe40000010000 */
[----:B------:R-:W-:Y:S01]  /*6650*/  FADD.FTZ R176, R176, R179 ;  /* 0x000000b3b0b07221 */ /* 0x000fe20000010000 */
[----:B------:R-:W-:Y:S01]  /*6660*/  HMMA.16816.F32.BF16 R56, R100, R10, R56 ;  /* 0x0000000a6438723c */ /* 0x000fe20000041838 */
[----:B------:R-:W-:Y:S02]  /*6670*/  FADD.FTZ R182, R182, R175 ;  /* 0x000000afb6b67221 */ /* 0x000fe40000010000 */
[----:B------:R-:W-:-:S02]  /*6680*/  FADD.FTZ R177, R177, R176 ;  /* 0x000000b0b1b17221 */ /* 0x000fc40000010000 */
[----:B------:R-:W-:Y:S02]  /*6690*/  FADD.FTZ R173, R173, R182 ;  /* 0x000000b6adad7221 */ /* 0x000fe40000010000 */
[----:B------:R-:W-:Y:S02]  /*66a0*/  FADD.FTZ R174, R174, R177 ;  /* 0x000000b1aeae7221 */ /* 0x000fe40000010000 */
[----:B------:R-:W-:Y:S02]  /*66b0*/  FADD.FTZ R178, R178, R173 ;  /* 0x000000adb2b27221 */ /* 0x000fe40000010000 */
[----:B------:R-:W-:Y:S02]  /*66c0*/  FADD.FTZ R119, R119, R174 ;  /* 0x000000ae77777221 */ /* 0x000fe40000010000 */
[----:B------:R-:W-:Y:S02]  /*66d0*/  FADD.FTZ R178, R181, R178 ;  /* 0x000000b2b5b27221 */ /* 0x000fe40000010000 */
[----:B------:R-:W-:-:S02]  /*66e0*/  FADD.FTZ R119, R118, R119 ;  /* 0x0000007776777221 */ /* 0x000fc40000010000 */
[----:B------:R-:W-:Y:S01]  /*66f0*/  FADD.FTZ R117, R117, R178 ;  /* 0x000000b275757221 */ /* 0x000fe20000010000 */
[C---:B-1----:R-:W-:Y:S01]  /*6700*/  HMMA.16816.F32.BF16 R60, R100.reuse, R4, R60 ;  /* 0x00000004643c723c */ /* 0x042fe2000004183c */
[----:B------:R-:W-:Y:S02]  /*6710*/  FADD.FTZ R116, R116, R119 ;  /* 0x0000007774747221 */ /* 0x000fe40000010000 */
[----:B------:R-:W-:Y:S02]  /*6720*/  FADD.FTZ R171, R162, R117 ;  /* 0x00000075a2ab7221 */ /* 0x000fe40000010000 */
[----:B------:R-:W-:Y:S01]  /*6730*/  FADD.FTZ R167, R115, R116 ;  /* 0x0000007473a77221 */ /* 0x000fe20000010000 */
[----:B------:R-:W-:Y:S01]  /*6740*/  HMMA.16816.F32.BF16 R64, R100, R6, R64 ;  /* 0x000000066440723c */ /* 0x000fe20000041840 */
[----:B------:R-:W-:-:S08]  /*6750*/  NOP ;  /* 0x0000000000007918 */ /* 0x000fd00000000000 */
[----:B------:R-:W-:-:S15]  /*6760*/  @P0 BRA `(.L_x_658) ;  /* 0x0000000000040947 */ /* 0x000fde0003800000 */
.L_x_656:
[----:B------:R-:W-:-:S07]  /*6770*/  IADD3 R166, R0, -0x1, RZ ;  /* 0xffffffff00a67810 */ /* 0x000fce0007ffe0ff */
.L_x_658:
[----:B------:R-:W-:-:S13]  /*6780*/  ISETP.GE.AND P0, PT, R166, RZ, PT ;  /* 0x000000ffa600720c */ /* 0x000fda0003f06270 */
[----:B------:R-:W-:Y:S05]  /*6790*/  @!P0 BRA `(.L_x_659) ;  /* 0x0000002000ec8947 */ /* 0x000fea0003800000 */
[C---:B------:R-:W-:Y:S01]  /*67a0*/  SHF.L.U64.HI R165, R106.reuse, 0x5, R107 ;  /* 0x000000056aa57819 */ /* 0x040fe2000001026b */
[----:B------:R-:W-:Y:S01]  /*67b0*/  IMAD.SHL.U32 R164, R106, 0x20, RZ ;  /* 0x000000206aa47824 */ /* 0x000fe200078e00ff */
[C---:B------:R-:W-:Y:S01]  /*67c0*/  SHF.L.U64.HI R163, R104.reuse, 0x5, R105 ;  /* 0x0000000568a37819 */ /* 0x040fe20000010269 */
[----:B------:R-:W-:Y:S01]  /*67d0*/  IMAD.SHL.U32 R162, R104, 0x20, RZ ;  /* 0x0000002068a27824 */ /* 0x000fe200078e00ff */
[----:B------:R-:W-:Y:S01]  /*67e0*/  MOV R103, R2 ;  /* 0x0000000200677202 */ /* 0x000fe20000000f00 */
[----:B------:R-:W-:Y:S01]  /*67f0*/  IMAD.MOV.U32 R0, RZ, RZ, R3 ;  /* 0x000000ffff007224 */ /* 0x000fe200078e0003 */
[----:B------:R-:W-:Y:S01]  /*6800*/  MOV R168, R120 ;  /* 0x0000007800a87202 */ /* 0x000fe20000000f00 */
[----:B------:R-:W-:Y:S01]  /*6810*/  IMAD.MOV.U32 R169, RZ, RZ, R123 ;  /* 0x000000ffffa97224 */ /* 0x000fe200078e007b */
[----:B------:R-:W-:Y:S01]  /*6820*/  ULDC UR5, c[0x0][0x39c] ;  /* 0x0000e70000057ab9 */ /* 0x000fe20000000800 */
[----:B------:R-:W-:Y:S01]  /*6830*/  ULDC UR4, c[0x0][0x2ec] ;  /* 0x0000bb0000047ab9 */ /* 0x000fe20000000800 */
[----:B------:R-:W-:Y:S01]  /*6840*/  ULDC.64 UR6, c[0x0][0x218] ;  /* 0x0000860000067ab9 */ /* 0x000fe20000000a00 */
[----:B------:R-:W-:Y:S01]  /*6850*/  ULDC.64 UR10, c[0x0][0x220] ;  /* 0x00008800000a7ab9 */ /* 0x000fe20000000a00 */
[----:B------:R-:W-:Y:S01]  /*6860*/  ULDC.64 UR8, c[0x0][0x248] ;  /* 0x0000920000087ab9 */ /* 0x000fe20000000a00 */
[----:B------:R-:W-:Y:S05]  /*6870*/  BRA `(.L_x_660) ;  /* 0x0000000000747947 */ /* 0x000fea0003800000 */
.L_x_662:
        /* <DEDUP_REMOVED lines=29> */
.L_x_660:
        /* <DEDUP_REMOVED lines=16> */
[----:B------:R-:W-:Y:S03]  /*6b50*/  LDGSTS.E.BYPASS.LTC128B.128 [R151+0x8000], desc[UR12][R172.64] ;  /* 0x08000000ac977fae */ /* 0x000fe6000b901d4c */
[----:B------:R-:W-:Y:S03]  /*6b60*/  IADD3.X R3, R175, R165, RZ, P1, !PT ;  /* 0x000000a5af037210 */ /* 0x000fe60000ffe4ff */
[----:B------:R-:W-:Y:S06]  /*6b70*/  LDGSTS.E.BYPASS.LTC128B.128 [R151+0xa000], desc[UR12][R172.64+0x80] ;  /* 0x0a000080ac977fae */ /* 0x000fec000b901d4c */
[----:B------:R-:W-:Y:S01]  /*6b80*/  LDGSTS.E.BYPASS.LTC128B.128 [R151+0x8800], desc[UR12][R174.64] ;  /* 0x08800000ae977fae */ /* 0x000fe2000b901d4c */
[----:B------:R-:W-:Y:S01]  /*6b90*/  IMAD.X R101, R3, 0x1, R165, P0 ;  /* 0x0000000103657824 */ /* 0x000fe200000e06a5 */
[----:B------:R-:W-:Y:S04]  /*6ba0*/  ISETP.GT.AND P0, PT, R166, RZ, PT ;  /* 0x000000ffa600720c */ /* 0x000fe80003f04270 */
[----:B------:R-:W-:Y:S06]  /*6bb0*/  LDGSTS.E.BYPASS.LTC128B.128 [R151+0xa800], desc[UR12][R174.64+0x80] ;  /* 0x0a800080ae977fae */ /* 0x000fec000b901d4c */
[----:B------:R-:W-:Y:S06]  /*6bc0*/  LDGSTS.E.BYPASS.LTC128B.128 [R151+0x9000], desc[UR12][R2.64] ;  /* 0x0900000002977fae */ /* 0x000fec000b901d4c */
[----:B------:R1:W-:Y:S06]  /*6bd0*/  LDGSTS.E.BYPASS.LTC128B.128 [R151+0xb000], desc[UR12][R2.64+0x80] ;  /* 0x0b00008002977fae */ /* 0x0003ec000b901d4c */
[----:B------:R-:W-:Y:S06]  /*6be0*/  LDGSTS.E.BYPASS.LTC128B.128 [R151+0x9800], desc[UR12][R100.64] ;  /* 0x0980000064977fae */ /* 0x000fec000b901d4c */
[----:B------:R2:W-:Y:S06]  /*6bf0*/  LDGSTS.E.BYPASS.LTC128B.128 [R151+0xb800], desc[UR12][R100.64+0x80] ;  /* 0x0b80008064977fae */ /* 0x0005ec000b901d4c */
[----:B------:R-:W-:Y:S06]  /*6c00*/  LDSM.16.M88.4 R104, [R146] ;  /* 0x000000009268783b */ /* 0x000fec0000000200 */
[----:B------:R-:W3:Y:S06]  /*6c10*/  LDSM.16.M88.4 R108, [R145+0x4000] ;  /* 0x00400000916c783b */ /* 0x000eec0000000200 */
[----:B------:R-:W4:Y:S06]  /*6c20*/  LDSM.16.M88.4 R112, [R145+0x4800] ;  /* 0x004800009170783b */ /* 0x000f2c0000000200 */
[----:B------:R-:W5:Y:S06]  /*6c30*/  LDSM.16.M88.4 R116, [R145+0x5000] ;  /* 0x005000009174783b */ /* 0x000f6c0000000200 */
[----:B------:R-:W0:Y:S06]  /*6c40*/  LDGDEPBAR ;  /* 0x00000000000079af */ /* 0x000e2c0000000000 */
[----:B------:R-:W1:Y:S06]  /*6c50*/  LDSM.16.M88.4 R120, [R145+0x5800] ;  /* 0x005800009178783b */ /* 0x000e6c0000000200 */
[----:B------:R-:W-:Y:S01]  /*6c60*/  LDSM.16.M88.4 R124, [R134] ;  /* 0x00000000867c783b */ /* 0x000fe20000000200 */
[C---:B---3--:R-:W-:Y:S06]  /*6c70*/  HMMA.16816.F32.BF16 R4, R104.reuse, R108, RZ ;  /* 0x0000006c6804723c */ /* 0x048fec00000418ff */
[C---:B------:R-:W-:Y:S01]  /*6c80*/  HMMA.16816.F32.BF16 R8, R104.reuse, R110, RZ ;  /* 0x0000006e6808723c */ /* 0x040fe200000418ff */
[----:B------:R-:W-:Y:S05]  /*6c90*/  LDSM.16.M88.4 R108, [R144] ;  /* 0x00000000906c783b */ /* 0x000fea0000000200 */
[C---:B----4-:R-:W-:Y:S06]  /*6ca0*/  HMMA.16816.F32.BF16 R12, R104.reuse, R112, RZ ;  /* 0x00000070680c723c */ /* 0x050fec00000418ff */
[C---:B------:R-:W-:Y:S01]  /*6cb0*/  HMMA.16816.F32.BF16 R16, R104.reuse, R114, RZ ;  /* 0x000000726810723c */ /* 0x040fe200000418ff */
[----:B------:R-:W3:Y:S05]  /*6cc0*/  LDSM.16.M88.4 R112, [R143] ;  /* 0x000000008f70783b */ /* 0x000eea0000000200 */
[C---:B-----5:R-:W-:Y:S06]  /*6cd0*/  HMMA.16816.F32.BF16 R20, R104.reuse, R116, RZ ;  /* 0x000000746814723c */ /* 0x060fec00000418ff */
[C---:B------:R-:W-:Y:S01]  /*6ce0*/  HMMA.16816.F32.BF16 R24, R104.reuse, R118, RZ ;  /* 0x000000766818723c */ /* 0x040fe200000418ff */
[----:B------:R-:W4:Y:S05]  /*6cf0*/  LDSM.16.M88.4 R116, [R135] ;  /* 0x000000008774783b */ /* 0x000f2a0000000200 */
[C---:B-1----:R-:W-:Y:S06]  /*6d00*/  HMMA.16816.F32.BF16 R28, R104.reuse, R120, RZ ;  /* 0x00000078681c723c */ /* 0x042fec00000418ff */
[----:B------:R-:W-:Y:S01]  /*6d10*/  HMMA.16816.F32.BF16 R32, R104, R122, RZ ;  /* 0x0000007a6820723c */ /* 0x000fe200000418ff */
[----:B------:R-:W1:Y:S06]  /*6d20*/  LDSM.16.M88.4 R104, [R133] ;  /* 0x000000008568783b */ /* 0x000e6c0000000200 */
[----:B------:R-:W-:Y:S01]  /*6d30*/  LDSM.16.M88.4 R120, [R139+0x4800] ;  /* 0x004800008b78783b */ /* 0x000fe20000000200 */
[C---:B---3--:R-:W-:Y:S06]  /*6d40*/  HMMA.16816.F32.BF16 R4, R108.reuse, R112, R4 ;  /* 0x000000706c04723c */ /* 0x048fec0000041804 */
[C---:B------:R-:W-:Y:S01]  /*6d50*/  HMMA.16816.F32.BF16 R8, R108.reuse, R114, R8 ;  /* 0x000000726c08723c */ /* 0x040fe20000041808 */
[----:B------:R-:W-:Y:S05]  /*6d60*/  LDSM.16.M88.4 R112, [R142] ;  /* 0x000000008e70783b */ /* 0x000fea0000000200 */
[C---:B----4-:R-:W-:Y:S06]  /*6d70*/  HMMA.16816.F32.BF16 R12, R108.reuse, R116, R12 ;  /* 0x000000746c0c723c */ /* 0x050fec000004180c */
[C---:B------:R-:W-:Y:S01]  /*6d80*/  HMMA.16816.F32.BF16 R16, R108.reuse, R118, R16 ;  /* 0x000000766c10723c */ /* 0x040fe20000041810 */
[----:B------:R-:W3:Y:S05]  /*6d90*/  LDSM.16.M88.4 R116, [R139+0x4000] ;  /* 0x004000008b74783b */ /* 0x000eea0000000200 */
[C---:B------:R-:W-:Y:S06]  /*6da0*/  HMMA.16816.F32.BF16 R20, R108.reuse, R124, R20 ;  /* 0x0000007c6c14723c */ /* 0x040fec0000041814 */
[C---:B------:R-:W-:Y:S06]  /*6db0*/  HMMA.16816.F32.BF16 R24, R108.reuse, R126, R24 ;  /* 0x0000007e6c18723c */ /* 0x040fec0000041818 */
[C---:B-1----:R-:W-:Y:S06]  /*6dc0*/  HMMA.16816.F32.BF16 R28, R108.reuse, R104, R28 ;  /* 0x000000686c1c723c */ /* 0x042fec000004181c */
[----:B------:R-:W-:Y:S01]  /*6dd0*/  HMMA.16816.F32.BF16 R32, R108, R106, R32 ;  /* 0x0000006a6c20723c */ /* 0x000fe20000041820 */
[----:B------:R-:W1:Y:S06]  /*6de0*/  LDSM.16.M88.4 R104, [R139+0x5000] ;  /* 0x005000008b68783b */ /* 0x000e6c0000000200 */
[----:B------:R-:W4:Y:S01]  /*6df0*/  LDSM.16.M88.4 R108, [R139+0x5800] ;  /* 0x005800008b6c783b */ /* 0x000f220000000200 */
[C---:B---3--:R-:W-:Y:S06]  /*6e00*/  HMMA.16816.F32.BF16 R4, R112.reuse, R116, R4 ;  /* 0x000000747004723c */ /* 0x048fec0000041804 */
[C---:B------:R-:W-:Y:S01]  /*6e10*/  HMMA.16816.F32.BF16 R8, R112.reuse, R118, R8 ;  /* 0x000000767008723c */ /* 0x040fe20000041808 */
[----:B------:R-:W-:Y:S05]  /*6e20*/  LDSM.16.M88.4 R116, [R132] ;  /* 0x000000008474783b */ /* 0x000fea0000000200 */
[C---:B------:R-:W-:Y:S06]  /*6e30*/  HMMA.16816.F32.BF16 R12, R112.reuse, R120, R12 ;  /* 0x00000078700c723c */ /* 0x040fec000004180c */
[C---:B------:R-:W-:Y:S01]  /*6e40*/  HMMA.16816.F32.BF16 R16, R112.reuse, R122, R16 ;  /* 0x0000007a7010723c */ /* 0x040fe20000041810 */
[----:B------:R-:W-:Y:S05]  /*6e50*/  LDSM.16.M88.4 R120, [R132+0x800] ;  /* 0x000800008478783b */ /* 0x000fea0000000200 */
[C---:B-1----:R-:W-:Y:S06]  /*6e60*/  HMMA.16816.F32.BF16 R20, R112.reuse, R104, R20 ;  /* 0x000000687014723c */ /* 0x042fec0000041814 */
[C---:B------:R-:W-:Y:S01]  /*6e70*/  HMMA.16816.F32.BF16 R24, R112.reuse, R106, R24 ;  /* 0x0000006a7018723c */ /* 0x040fe20000041818 */
[----:B------:R-:W1:Y:S05]  /*6e80*/  LDSM.16.M88.4 R104, [R141] ;  /* 0x000000008d68783b */ /* 0x000e6a0000000200 */
[C---:B----4-:R-:W-:Y:S06]  /*6e90*/  HMMA.16816.F32.BF16 R28, R112.reuse, R108, R28 ;  /* 0x0000006c701c723c */ /* 0x050fec000004181c */
[----:B------:R-:W-:Y:S01]  /*6ea0*/  HMMA.16816.F32.BF16 R32, R112, R110, R32 ;  /* 0x0000006e7020723c */ /* 0x000fe20000041820 */
[----:B------:R-:W3:Y:S06]  /*6eb0*/  LDSM.16.M88.4 R108, [R132+0x1000] ;  /* 0x00100000846c783b */ /* 0x000eec0000000200 */
[----:B------:R-:W4:Y:S01]  /*6ec0*/  LDSM.16.M88.4 R112, [R132+0x1800] ;  /* 0x001800008470783b */ /* 0x000f220000000200 */
[C---:B-1----:R-:W-:Y:S06]  /*6ed0*/  HMMA.16816.F32.BF16 R4, R104.reuse, R116, R4 ;  /* 0x000000746804723c */ /* 0x042fec0000041804 */
[C---:B------:R-:W-:Y:S01]  /*6ee0*/  HMMA.16816.F32.BF16 R8, R104.reuse, R118, R8 ;  /* 0x000000766808723c */ /* 0x040fe20000041808 */
[----:B------:R-:W-:Y:S05]  /*6ef0*/  LDSM.16.M88.4 R116, [R145+0x6000] ;  /* 0x006000009174783b */ /* 0x000fea0000000200 */
[C---:B------:R-:W-:Y:S06]  /*6f00*/  HMMA.16816.F32.BF16 R12, R104.reuse, R120, R12 ;  /* 0x00000078680c723c */ /* 0x040fec000004180c */
[C---:B------:R-:W-:Y:S01]  /*6f10*/  HMMA.16816.F32.BF16 R16, R104.reuse, R122, R16 ;  /* 0x0000007a6810723c */ /* 0x040fe20000041810 */
[----:B------:R-:W-:Y:S05]  /*6f20*/  LDSM.16.M88.4 R120, [R145+0x6800] ;  /* 0x006800009178783b */ /* 0x000fea0000000200 */
[C---:B---3--:R-:W-:Y:S06]  /*6f30*/  HMMA.16816.F32.BF16 R20, R104.reuse, R108, R20 ;  /* 0x0000006c6814723c */ /* 0x048fec0000041814 */
[C---:B------:R-:W-:Y:S01]  /*6f40*/  HMMA.16816.F32.BF16 R24, R104.reuse, R110, R24 ;  /* 0x0000006e6818723c */ /* 0x040fe20000041818 */
[----:B------:R-:W1:Y:S05]  /*6f50*/  LDSM.16.M88.4 R108, [R146+0x2000] ;  /* 0x00200000926c783b */ /* 0x000e6a0000000200 */
[C---:B----4-:R-:W-:Y:S06]  /*6f60*/  HMMA.16816.F32.BF16 R28, R104.reuse, R112, R28 ;  /* 0x00000070681c723c */ /* 0x050fec000004181c */
[----:B------:R-:W-:Y:S01]  /*6f70*/  HMMA.16816.F32.BF16 R32, R104, R114, R32 ;  /* 0x000000726820723c */ /* 0x000fe20000041820 */
[----:B------:R-:W3:Y:S06]  /*6f80*/  LDSM.16.M88.4 R104, [R145+0x7000] ;  /* 0x007000009168783b */ /* 0x000eec0000000200 */
[----:B------:R-:W4:Y:S01]  /*6f90*/  LDSM.16.M88.4 R112, [R145+0x7800] ;  /* 0x007800009170783b */ /* 0x000f220000000200 */
[C---:B-1----:R-:W-:Y:S06]  /*6fa0*/  HMMA.16816.F32.BF16 R4, R108.reuse, R116, R4 ;  /* 0x000000746c04723c */ /* 0x042fec0000041804 */
[C---:B------:R-:W-:Y:S01]  /*6fb0*/  HMMA.16816.F32.BF16 R8, R108.reuse, R118, R8 ;  /* 0x000000766c08723c */ /* 0x040fe20000041808 */
[----:B------:R-:W-:Y:S05]  /*6fc0*/  LDSM.16.M88.4 R116, [R131] ;  /* 0x000000008374783b */ /* 0x000fea0000000200 */
[C---:B------:R-:W-:Y:S06]  /*6fd0*/  HMMA.16816.F32.BF16 R12, R108.reuse, R120, R12 ;  /* 0x000000786c0c723c */ /* 0x040fec000004180c */
[C---:B------:R-:W-:Y:S01]  /*6fe0*/  HMMA.16816.F32.BF16 R16, R108.reuse, R122, R16 ;  /* 0x0000007a6c10723c */ /* 0x040fe20000041810 */
[----:B------:R-:W-:Y:S05]  /*6ff0*/  LDSM.16.M88.4 R120, [R130] ;  /* 0x000000008278783b */ /* 0x000fea0000000200 */
[C---:B---3--:R-:W-:Y:S06]  /*7000*/  HMMA.16816.F32.BF16 R20, R108.reuse, R104, R20 ;  /* 0x000000686c14723c */ /* 0x048fec0000041814 */
[C---:B------:R-:W-:Y:S01]  /*7010*/  HMMA.16816.F32.BF16 R24, R108.reuse, R106, R24 ;  /* 0x0000006a6c18723c */ /* 0x040fe20000041818 */
[----:B------:R-:W1:Y:S05]  /*7020*/  LDSM.16.M88.4 R104, [R144+0x2000] ;  /* 0x002000009068783b */ /* 0x000e6a0000000200 */
[C---:B----4-:R-:W-:Y:S06]  /*7030*/  HMMA.16816.F32.BF16 R28, R108.reuse, R112, R28 ;  /* 0x000000706c1c723c */ /* 0x050fec000004181c */
[----:B------:R-:W-:Y:S01]  /*7040*/  HMMA.16816.F32.BF16 R32, R108, R114, R32 ;  /* 0x000000726c20723c */ /* 0x000fe20000041820 */
[----:B------:R-:W3:Y:S06]  /*7050*/  LDSM.16.M88.4 R108, [R129] ;  /* 0x00000000816c783b */ /* 0x000eec0000000200 */
[----:B------:R-:W4:Y:S01]  /*7060*/  LDSM.16.M88.4 R112, [R128] ;  /* 0x000000008070783b */ /* 0x000f220000000200 */
[C---:B-1----:R-:W-:Y:S06]  /*7070*/  HMMA.16816.F32.BF16 R4, R104.reuse, R116, R4 ;  /* 0x000000746804723c */ /* 0x042fec0000041804 */
[C---:B------:R-:W-:Y:S01]  /*7080*/  HMMA.16816.F32.BF16 R8, R104.reuse, R118, R8 ;  /* 0x000000766808723c */ /* 0x040fe20000041808 */
[----:B------:R-:W-:Y:S05]  /*7090*/  LDSM.16.M88.4 R116, [R142+0x2000] ;  /* 0x002000008e74783b */ /* 0x000fea0000000200 */
[C---:B------:R-:W-:Y:S06]  /*70a0*/  HMMA.16816.F32.BF16 R12, R104.reuse, R120, R12 ;  /* 0x00000078680c723c */ /* 0x040fec000004180c */
[C---:B------:R-:W-:Y:S01]  /*70b0*/  HMMA.16816.F32.BF16 R16, R104.reuse, R122, R16 ;  /* 0x0000007a6810723c */ /* 0x040fe20000041810 */
[----:B------:R-:W1:Y:S05]  /*70c0*/  LDSM.16.M88.4 R120, [R139+0x6000] ;  /* 0x006000008b78783b */ /* 0x000e6a0000000200 */
[C---:B---3--:R-:W-:Y:S06]  /*70d0*/  HMMA.16816.F32.BF16 R20, R104.reuse, R108, R20 ;  /* 0x0000006c6814723c */ /* 0x048fec0000041814 */
[C---:B------:R-:W-:Y:S01]  /*70e0*/  HMMA.16816.F32.BF16 R24, R104.reuse, R110, R24 ;  /* 0x0000006e6818723c */ /* 0x040fe20000041818 */
[----:B------:R-:W3:Y:S05]  /*70f0*/  LDSM.16.M88.4 R108, [R139+0x6800] ;  /* 0x006800008b6c783b */ /* 0x000eea0000000200 */
[C---:B----4-:R-:W-:Y:S06]  /*7100*/  HMMA.16816.F32.BF16 R28, R104.reuse, R112, R28 ;  /* 0x00000070681c723c */ /* 0x050fec000004181c */
[----:B------:R-:W-:Y:S01]  /*7110*/  HMMA.16816.F32.BF16 R32, R104, R114, R32 ;  /* 0x000000726820723c */ /* 0x000fe20000041820 */
[----:B------:R-:W4:Y:S06]  /*7120*/  LDSM.16.M88.4 R104, [R139+0x7000] ;  /* 0x007000008b68783b */ /* 0x000f2c0000000200 */
[----:B------:R-:W5:Y:S01]  /*7130*/  LDSM.16.M88.4 R112, [R139+0x7800] ;  /* 0x007800008b70783b */ /* 0x000f620000000200 */
[C---:B-1----:R-:W-:Y:S06]  /*7140*/  HMMA.16816.F32.BF16 R4, R116.reuse, R120, R4 ;  /* 0x000000787404723c */ /* 0x042fec0000041804 */
[C---:B------:R-:W-:Y:S01]  /*7150*/  HMMA.16816.F32.BF16 R8, R116.reuse, R122, R8 ;  /* 0x0000007a7408723c */ /* 0x040fe20000041808 */
[----:B------:R-:W-:Y:S05]  /*7160*/  LDSM.16.M88.4 R120, [R132+0x2000] ;  /* 0x002000008478783b */ /* 0x000fea0000000200 */
[C---:B---3--:R-:W-:Y:S06]  /*7170*/  HMMA.16816.F32.BF16 R12, R116.reuse, R108, R12 ;  /* 0x0000006c740c723c */ /* 0x048fec000004180c */
[C---:B------:R-:W-:Y:S01]  /*7180*/  HMMA.16816.F32.BF16 R16, R116.reuse, R110, R16 ;  /* 0x0000006e7410723c */ /* 0x040fe20000041810 */
[----:B------:R-:W1:Y:S05]  /*7190*/  LDSM.16.M88.4 R108, [R141+0x2000] ;  /* 0x002000008d6c783b */ /* 0x000e6a0000000200 */
[C---:B----4-:R-:W-:Y:S06]  /*71a0*/  HMMA.16816.F32.BF16 R20, R116.reuse, R104, R20 ;  /* 0x000000687414723c */ /* 0x050fec0000041814 */
[C---:B------:R-:W-:Y:S01]  /*71b0*/  HMMA.16816.F32.BF16 R24, R116.reuse, R106, R24 ;  /* 0x0000006a7418723c */ /* 0x040fe20000041818 */
[----:B------:R-:W3:Y:S05]  /*71c0*/  LDSM.16.M88.4 R104, [R132+0x2800] ;  /* 0x002800008468783b */ /* 0x000eea0000000200 */
[C---:B-----5:R-:W-:Y:S06]  /*71d0*/  HMMA.16816.F32.BF16 R28, R116.reuse, R112, R28 ;  /* 0x00000070741c723c */ /* 0x060fec000004181c */
[----:B------:R-:W-:Y:S01]  /*71e0*/  HMMA.16816.F32.BF16 R32, R116, R114, R32 ;  /* 0x000000727420723c */ /* 0x000fe20000041820 */
[----:B------:R-:W4:Y:S05]  /*71f0*/  LDSM.16.M88.4 R112, [R132+0x3000] ;  /* 0x003000008470783b */ /* 0x000f2a0000000200 */
[C---:B-1----:R-:W-:Y:S06]  /*7200*/  HMMA.16816.F32.BF16 R4, R108.reuse, R120, R4 ;  /* 0x000000786c04723c */ /* 0x042fec0000041804 */
[C---:B------:R-:W-:Y:S06]  /*7210*/  HMMA.16816.F32.BF16 R8, R108.reuse, R122, R8 ;  /* 0x0000007a6c08723c */ /* 0x040fec0000041808 */
[C---:B---3--:R-:W-:Y:S06]  /*7220*/  HMMA.16816.F32.BF16 R12, R108.reuse, R104, R12 ;  /* 0x000000686c0c723c */ /* 0x048fec000004180c */
[C---:B------:R-:W-:Y:S01]  /*7230*/  HMMA.16816.F32.BF16 R16, R108.reuse, R106, R16 ;  /* 0x0000006a6c10723c */ /* 0x040fe20000041810 */
[----:B------:R-:W1:Y:S01]  /*7240*/  LDSM.16.M88.4 R104, [R132+0x3800] ;  /* 0x003800008468783b */ /* 0x000e620000000200 */
[----:B------:R-:W-:Y:S04]  /*7250*/  DEPBAR.LE SB0, 0x0 ;  /* 0x000080000000791a */ /* 0x000fe80000000000 */
[C---:B----4-:R-:W-:Y:S01]  /*7260*/  HMMA.16816.F32.BF16 R20, R108.reuse, R112, R20 ;  /* 0x000000706c14723c */ /* 0x050fe20000041814 */
[----:B------:R-:W-:Y:S04]  /*7270*/  BAR.SYNC.DEFER_BLOCKING 0x0 ;  /* 0x0000000000007b1d */ /* 0x000fe80000010000 */
[----:B------:R-:W-:Y:S01]  /*7280*/  FMUL.FTZ R196, R4, UR5 ;  /* 0x0000000504c47c20 */ /* 0x000fe20008410000 */
[----:B------:R-:W-:Y:S01]  /*7290*/  FMUL.FTZ R193, R6, UR5 ;  /* 0x0000000506c17c20 */ /* 0x000fe20008410000 */
[----:B------:R-:W-:Y:S01]  /*72a0*/  FMUL.FTZ R194, R5, UR5 ;  /* 0x0000000505c27c20 */ /* 0x000fe20008410000 */
[----:B------:R-:W-:Y:S01]  /*72b0*/  FMUL.FTZ R195, R7, UR5 ;  /* 0x0000000507c37c20 */ /* 0x000fe20008410000 */
[C---:B------:R-:W-:Y:S02]  /*72c0*/  HMMA.16816.F32.BF16 R24, R108.reuse, R114, R24 ;  /* 0x000000726c18723c */ /* 0x040fe40000041818 */
[----:B------:R-:W3:Y:S01]  /*72d0*/  MUFU.TANH R196, R196 ;  /* 0x000000c400c47308 */ /* 0x000ee20000002400 */
[----:B------:R-:W-:Y:S01]  /*72e0*/  FMUL.FTZ R200, R8, UR5 ;  /* 0x0000000508c87c20 */ /* 0x000fe20008410000 */
[----:B------:R-:W-:Y:S01]  /*72f0*/  FMUL.FTZ R197, R10, UR5 ;  /* 0x000000050ac57c20 */ /* 0x000fe20008410000 */
[----:B------:R-:W-:Y:S01]  /*7300*/  FMUL.FTZ R198, R9, UR5 ;  /* 0x0000000509c67c20 */ /* 0x000fe20008410000 */
[----:B------:R-:W-:Y:S01]  /*7310*/  FMUL.FTZ R199, R11, UR5 ;  /* 0x000000050bc77c20 */ /* 0x000fe20008410000 */
[----:B------:R-:W-:Y:S01]  /*7320*/  FMUL.FTZ R192, R12, UR5 ;  /* 0x000000050cc07c20 */ /* 0x000fe20008410000 */
[----:B------:R-:W-:Y:S04]  /*7330*/  FMUL.FTZ R191, R14, UR5 ;  /* 0x000000050ebf7c20 */ /* 0x000fe80008410000 */
[----:B------:R-:W4:Y:S01]  /*7340*/  MUFU.TANH R193, R193 ;  /* 0x000000c100c17308 */ /* 0x000f220000002400 */
[----:B------:R-:W-:Y:S01]  /*7350*/  FMUL.FTZ R190, R13, UR5 ;  /* 0x000000050dbe7c20 */ /* 0x000fe20008410000 */
[----:B------:R-:W-:Y:S01]  /*7360*/  FMUL.FTZ R189, R15, UR5 ;  /* 0x000000050fbd7c20 */ /* 0x000fe20008410000 */
[----:B------:R-:W-:Y:S01]  /*7370*/  FMUL.FTZ R188, R16, UR5 ;  /* 0x0000000510bc7c20 */ /* 0x000fe20008410000 */
[----:B------:R-:W-:Y:S01]  /*7380*/  FMUL.FTZ R187, R18, UR5 ;  /* 0x0000000512bb7c20 */ /* 0x000fe20008410000 */
[----:B------:R-:W-:Y:S01]  /*7390*/  FMUL.FTZ R186, R17, UR5 ;  /* 0x0000000511ba7c20 */ /* 0x000fe20008410000 */
[----:B------:R-:W-:Y:S01]  /*73a0*/  FMUL.FTZ R185, R19, UR5 ;  /* 0x0000000513b97c20 */ /* 0x000fe20008410000 */
[----:B------:R-:W-:Y:S03]  /*73b0*/  FMUL.FTZ R184, R20, UR5 ;  /* 0x0000000514b87c20 */ /* 0x000fe60008410000 */
[----:B------:R-:W5:Y:S01]  /*73c0*/  MUFU.TANH R194, R194 ;  /* 0x000000c200c27308 */ /* 0x000f620000002400 */
[----:B---3--:R-:W-:Y:S01]  /*73d0*/  FMNMX.FTZ R3, R196, R0, !PT ;  /* 0x00000000c4037209 */ /* 0x008fe20007810000 */
[----:B------:R-:W-:Y:S01]  /*73e0*/  FMUL.FTZ R181, R22, UR5 ;  /* 0x0000000516b57c20 */ /* 0x000fe20008410000 */
[----:B------:R-:W-:Y:S01]  /*73f0*/  FMUL.FTZ R182, R21, UR5 ;  /* 0x0000000515b67c20 */ /* 0x000fe20008410000 */
[----:B------:R-:W-:Y:S01]  /*7400*/  FMUL.FTZ R183, R23, UR5 ;  /* 0x0000000517b77c20 */ /* 0x000fe20008410000 */
[----:B------:R-:W-:Y:S01]  /*7410*/  FMUL.FTZ R180, R24, UR5 ;  /* 0x0000000518b47c20 */ /* 0x000fe20008410000 */
[----:B------:R-:W-:Y:S04]  /*7420*/  FMUL.FTZ R179, R26, UR5 ;  /* 0x000000051ab37c20 */ /* 0x000fe80008410000 */
[----:B------:R-:W3:Y:S01]  /*7430*/  MUFU.TANH R195, R195 ;  /* 0x000000c300c37308 */ /* 0x000ee20000002400 */
[C---:B-1----:R-:W-:Y:S03]  /*7440*/  HMMA.16816.F32.BF16 R28, R108.reuse, R104, R28 ;  /* 0x000000686c1c723c */ /* 0x042fe6000004181c */
[----:B----4-:R-:W-:Y:S01]  /*7450*/  FMNMX.FTZ R2, R193, R103, !PT ;  /* 0x00000067c1027209 */ /* 0x010fe20007810000 */
[----:B------:R-:W-:Y:S01]  /*7460*/  FMUL.FTZ R178, R25, UR5 ;  /* 0x0000000519b27c20 */ /* 0x000fe20008410000 */
[----:B------:R-:W-:Y:S01]  /*7470*/  FMUL.FTZ R177, R27, UR5 ;  /* 0x000000051bb17c20 */ /* 0x000fe20008410000 */
[----:B------:R-:W-:Y:S03]  /*7480*/  HMMA.16816.F32.BF16 R32, R108, R106, R32 ;  /* 0x0000006a6c20723c */ /* 0x000fe60000041820 */
[----:B------:R-:W1:Y:S02]  /*7490*/  MUFU.TANH R200, R200 ;  /* 0x000000c800c87308 */ /* 0x000e640000002400 */
[----:B-----5:R-:W-:Y:S08]  /*74a0*/  FMNMX.FTZ R3, R194, R3, !PT ;  /* 0x00000003c2037209 */ /* 0x020ff00007810000 */
[----:B------:R-:W4:Y:S01]  /*74b0*/  MUFU.TANH R197, R197 ;  /* 0x000000c500c57308 */ /* 0x000f220000002400 */
[----:B---3--:R-:W-:Y:S09]  /*74c0*/  FMNMX.FTZ R2, R195, R2, !PT ;  /* 0x00000002c3027209 */ /* 0x008ff20007810000 */
[----:B------:R-:W3:Y:S01]  /*74d0*/  MUFU.TANH R198, R198 ;  /* 0x000000c600c67308 */ /* 0x000ee20000002400 */
[----:B-1----:R-:W-:Y:S01]  /*74e0*/  FMNMX.FTZ R3, R200, R3, !PT ;  /* 0x00000003c8037209 */ /* 0x002fe20007810000 */
[----:B------:R-:W-:Y:S01]  /*74f0*/  FMUL.FTZ R174, R28, UR5 ;  /* 0x000000051cae7c20 */ /* 0x000fe20008410000 */
[----:B------:R-:W-:Y:S01]  /*7500*/  FMUL.FTZ R175, R30, UR5 ;  /* 0x000000051eaf7c20 */ /* 0x000fe20008410000 */
[----:B------:R-:W-:Y:S01]  /*7510*/  FMUL.FTZ R176, R29, UR5 ;  /* 0x000000051db07c20 */ /* 0x000fe20008410000 */
[----:B------:R-:W-:Y:S01]  /*7520*/  FMUL.FTZ R173, R31, UR5 ;  /* 0x000000051fad7c20 */ /* 0x000fe20008410000 */
[----:B------:R-:W-:Y:S04]  /*7530*/  FMUL.FTZ R172, R32, UR5 ;  /* 0x0000000520ac7c20 */ /* 0x000fe80008410000 */
[----:B------:R-:W1:Y:S01]  /*7540*/  MUFU.TANH R199, R199 ;  /* 0x000000c700c77308 */ /* 0x000e620000002400 */
[----:B----4-:R-:W-:Y:S01]  /*7550*/  FMNMX.FTZ R2, R197, R2, !PT ;  /* 0x00000002c5027209 */ /* 0x010fe20007810000 */
[----:B------:R-:W-:Y:S01]  /*7560*/  FMUL.FTZ R102, R34, UR5 ;  /* 0x0000000522667c20 */ /* 0x000fe20008410000 */
[----:B------:R-:W-:Y:S01]  /*7570*/  FMUL.FTZ R170, R33, UR5 ;  /* 0x0000000521aa7c20 */ /* 0x000fe20008410000 */
[----:B------:R-:W-:Y:S06]  /*7580*/  FMUL.FTZ R35, R35, UR5 ;  /* 0x0000000523237c20 */ /* 0x000fec0008410000 */
[----:B------:R-:W4:Y:S01]  /*7590*/  MUFU.TANH R192, R192 ;  /* 0x000000c000c07308 */ /* 0x000f220000002400 */
[----:B---3--:R-:W-:Y:S09]  /*75a0*/  FMNMX.FTZ R3, R198, R3, !PT ;  /* 0x00000003c6037209 */ /* 0x008ff20007810000 */
[----:B------:R-:W3:Y:S01]  /*75b0*/  MUFU.TANH R191, R191 ;  /* 0x000000bf00bf7308 */ /* 0x000ee20000002400 */
[----:B-1----:R-:W-:Y:S09]  /*75c0*/  FMNMX.FTZ R2, R199, R2, !PT ;  /* 0x00000002c7027209 */ /* 0x002ff20007810000 */
[----:B------:R-:W1:Y:S01]  /*75d0*/  MUFU.TANH R190, R190 ;  /* 0x000000be00be7308 */ /* 0x000e620000002400 */
[----:B----4-:R-:W-:Y:S09]  /*75e0*/  FMNMX.FTZ R3, R192, R3, !PT ;  /* 0x00000003c0037209 */ /* 0x010ff20007810000 */
        /* <DEDUP_REMOVED lines=40> */
[----:B--2---:R1:W2:Y:S01]  /*7870*/  MUFU.TANH R101, R35 ;  /* 0x0000002300657308 */ /* 0x0042a20000002400 */
[----:B----4-:R-:W-:Y:S02]  /*7880*/  FMNMX.FTZ R2, R102, R3, !PT ;  /* 0x0000000366027209 */ /* 0x010fe40007810000 */
[----:B---3--:R-:W-:Y:S01]  /*7890*/  FMNMX.FTZ R202, R170, R201, !PT ;  /* 0x000000c9aaca7209 */ /* 0x008fe20007810000 */
[----:B------:R-:W-:Y:S06]  /*78a0*/  @P0 BRA `(.L_x_662) ;  /* 0xffffffec00f40947 */ /* 0x000fec000383ffff */
.L_x_661:
[----:B--23--:R-:W-:Y:S01]  /*78b0*/  FMNMX.FTZ R7, R101, R2, !PT ;  /* 0x0000000265077209 */ /* 0x00cfe20007810000 */
[----:B------:R-:W2:Y:S01]  /*78c0*/  SHFL.BFLY PT, R3, R202, 0x2, 0x1f ;  /* 0x0c401f00ca037f89 */ /* 0x000ea200000e0000 */
[----:B------:R-:W-:Y:S07]  /*78d0*/  IADD3 R166, R166, -0x1, RZ ;  /* 0xffffffffa6a67810 */ /* 0x000fee0007ffe0ff */
[----:B------:R-:W3:Y:S08]  /*78e0*/  SHFL.BFLY PT, R2, R7, 0x2, 0x1f ;  /* 0x0c401f0007027f89 */ /* 0x000ef000000e0000 */
[----:B------:R-:W-:Y:S08]  /*78f0*/  LDSM.16.MT88.4 R12, [R140+0x8000] ;  /* 0x008000008c0c783b */ /* 0x000ff00000004200 */
[----:B------:R-:W-:Y:S08]  /*7900*/  LDSM.16.MT88.4 R20, [R138+0x8000] ;  /* 0x008000008a14783b */ /* 0x000ff00000004200 */
[----:B------:R-:W-:Y:S01]  /*7910*/  LDSM.16.MT88.4 R28, [R137+0x8000] ;  /* 0x00800000891c783b */ /* 0x000fe20000004200 */
[----:B--2---:R-:W-:Y:S02]  /*7920*/  FMNMX.FTZ R4, R202, R3, !PT ;  /* 0x00000003ca047209 */ /* 0x004fe40007810000 */
[----:B---3--:R-:W-:Y:S05]  /*7930*/  FMNMX.FTZ R5, R7, R2, !PT ;  /* 0x0000000207057209 */ /* 0x008fea0007810000 */
[----:B------:R-:W2:Y:S08]  /*7940*/  SHFL.BFLY PT, R3, R4, 0x1, 0x1f ;  /* 0x0c201f0004037f89 */ /* 0x000eb000000e0000 */
[----:B------:R-:W3:Y:S01]  /*7950*/  SHFL.BFLY PT, R2, R5, 0x1, 0x1f ;  /* 0x0c201f0005027f89 */ /* 0x000ee200000e0000 */
[----:B--2---:R-:W-:Y:S02]  /*7960*/  FMNMX.FTZ R3, R4, R3, !PT ;  /* 0x0000000304037209 */ /* 0x004fe40007810000 */
[----:B---3--:R-:W-:Y:S03]  /*7970*/  FMNMX.FTZ R2, R5, R2, !PT ;  /* 0x0000000205027209 */ /* 0x008fe60007810000 */
[C---:B------:R-:W-:Y:S01]  /*7980*/  FMUL.FTZ R113, R3.reuse, UR4 ;  /* 0x0000000403717c20 */ /* 0x040fe20008410000 */
[C---:B------:R-:W-:Y:S01]  /*7990*/  FSETP.NEU.FTZ.AND P1, PT, R3.reuse, -INF , PT ;  /* 0xff8000000300780b */ /* 0x040fe20003f3d000 */
[----:B------:R-:W-:Y:S01]  /*79a0*/  FADD.FTZ R0, -R3, R0 ;  /* 0x0000000003007221 */ /* 0x000fe20000010100 */
[----:B------:R-:W-:Y:S02]  /*79b0*/  FMUL.FTZ R110, R2, UR4 ;  /* 0x00000004026e7c20 */ /* 0x000fe40008410000 */
[----:B------:R-:W-:Y:S01]  /*79c0*/  FSEL R113, R113, RZ, P1 ;  /* 0x000000ff71717208 */ /* 0x000fe20000800000 */
[----:B------:R-:W-:Y:S01]  /*79d0*/  FMUL.FTZ R100, R0, UR4 ;  /* 0x0000000400647c20 */ /* 0x000fe20008410000 */
[C---:B------:R-:W-:Y:S01]  /*79e0*/  FSETP.NEU.FTZ.AND P1, PT, R2.reuse, -INF , PT ;  /* 0xff8000000200780b */ /* 0x040fe20003f3d000 */
[----:B------:R-:W-:Y:S02]  /*79f0*/  FADD.FTZ R0, -R2, R103 ;  /* 0x0000006702007221 */ /* 0x000fe40000010100 */
        /* <DEDUP_REMOVED lines=18> */
[----:B------:R3:W4:Y:S01]  /*7b20*/  MUFU.EX2 R0, R4 ;  /* 0x0000000400007308 */ /* 0x0007220000000800 */
[--C-:B------:R-:W-:Y:S01]  /*7b30*/  FFMA.FTZ R121, R185, UR4, -R110.reuse ;  /* 0x00000004b9797c23 */ /* 0x100fe2000801086e */
[--C-:B------:R-:W-:Y:S01]  /*7b40*/  FFMA.FTZ R120, R184, UR4, -R113.reuse ;  /* 0x00000004b8787c23 */ /* 0x100fe20008010871 */
[--C-:B------:R-:W-:Y:S01]  /*7b50*/  FFMA.FTZ R123, R182, UR4, -R113.reuse ;  /* 0x00000004b67b7c23 */ /* 0x100fe20008010871 */
[--C-:B------:R-:W-:Y:S01]  /*7b60*/  FFMA.FTZ R122, R181, UR4, -R110.reuse ;  /* 0x00000004b57a7c23 */ /* 0x100fe2000801086e */
[--C-:B------:R-:W-:Y:S01]  /*7b70*/  FFMA.FTZ R125, R183, UR4, -R110.reuse ;  /* 0x00000004b77d7c23 */ /* 0x100fe2000801086e */
[--C-:B------:R-:W-:Y:S01]  /*7b80*/  FFMA.FTZ R124, R180, UR4, -R113.reuse ;  /* 0x00000004b47c7c23 */ /* 0x100fe20008010871 */
[----:B------:R-:W-:Y:S03]  /*7b90*/  FFMA.FTZ R127, R178, UR4, -R113 ;  /* 0x00000004b27f7c23 */ /* 0x000fe60008010871 */
[----:B------:R-:W-:Y:S01]  /*7ba0*/  MUFU.EX2 R103, R103 ;  /* 0x0000006700677308 */ /* 0x000fe20000000800 */
[C---:B--2---:R-:W-:Y:S01]  /*7bb0*/  FMUL.FTZ R5, R100.reuse, R97 ;  /* 0x0000006164057220 */ /* 0x044fe20000410000 */
[C---:B------:R-:W-:Y:S01]  /*7bc0*/  FMUL.FTZ R8, R100.reuse, R92 ;  /* 0x0000005c64087220 */ /* 0x040fe20000410000 */
[C---:B------:R-:W-:Y:S01]  /*7bd0*/  FMUL.FTZ R9, R100.reuse, R93 ;  /* 0x0000005d64097220 */ /* 0x040fe20000410000 */
[C---:B------:R-:W-:Y:S01]  /*7be0*/  FMUL.FTZ R16, R100.reuse, R84 ;  /* 0x0000005464107220 */ /* 0x040fe20000410000 */
[C---:B------:R-:W-:Y:S01]  /*7bf0*/  FMUL.FTZ R17, R100.reuse, R85 ;  /* 0x0000005564117220 */ /* 0x040fe20000410000 */
[C---:B------:R-:W-:Y:S01]  /*7c00*/  FMUL.FTZ R24, R100.reuse, R76 ;  /* 0x0000004c64187220 */ /* 0x040fe20000410000 */
[C---:B------:R-:W-:Y:S03]  /*7c10*/  FMUL.FTZ R25, R100.reuse, R77 ;  /* 0x0000004d64197220 */ /* 0x040fe60000410000 */
[----:B------:R-:W2:Y:S01]  /*7c20*/  MUFU.EX2 R109, R109 ;  /* 0x0000006d006d7308 */ /* 0x000ea20000000800 */
[----:B---3--:R-:W-:Y:S01]  /*7c30*/  FMUL.FTZ R4, R100, R96 ;  /* 0x0000006064047220 */ /* 0x008fe20000410000 */
[C---:B----4-:R-:W-:Y:S01]  /*7c40*/  FMUL.FTZ R6, R0.reuse, R98 ;  /* 0x0000006200067220 */ /* 0x050fe20000410000 */
[C---:B------:R-:W-:Y:S01]  /*7c50*/  FMUL.FTZ R7, R0.reuse, R99 ;  /* 0x0000006300077220 */ /* 0x040fe20000410000 */
[C---:B------:R-:W-:Y:S01]  /*7c60*/  FMUL.FTZ R10, R0.reuse, R94 ;  /* 0x0000005e000a7220 */ /* 0x040fe20000410000 */
[C---:B------:R-:W-:Y:S01]  /*7c70*/  FMUL.FTZ R11, R0.reuse, R95 ;  /* 0x0000005f000b7220 */ /* 0x040fe20000410000 */
[C---:B------:R-:W-:Y:S01]  /*7c80*/  FMUL.FTZ R18, R0.reuse, R86 ;  /* 0x0000005600127220 */ /* 0x040fe20000410000 */
[C---:B------:R-:W-:Y:S03]  /*7c90*/  FMUL.FTZ R19, R0.reuse, R87 ;  /* 0x0000005700137220 */ /* 0x040fe60000410000 */
[----:B------:R-:W-:Y:S01]  /*7ca0*/  MUFU.EX2 R111, R111 ;  /* 0x0000006f006f7308 */ /* 0x000fe20000000800 */
[----:B------:R-:W3:Y:S01]  /*7cb0*/  LDSM.16.MT88.4 R92, [R136+0x8000] ;  /* 0x00800000885c783b */ /* 0x000ee20000004200 */
[C---:B------:R-:W-:Y:S01]  /*7cc0*/  FMUL.FTZ R26, R0.reuse, R78 ;  /* 0x0000004e001a7220 */ /* 0x040fe20000410000 */
[----:B------:R-:W-:Y:S01]  /*7cd0*/  FMUL.FTZ R27, R0, R79 ;  /* 0x0000004f001b7220 */ /* 0x000fe20000410000 */
[C---:B------:R-:W-:Y:S01]  /*7ce0*/  FMUL.FTZ R32, R100.reuse, R68 ;  /* 0x0000004464207220 */ /* 0x040fe20000410000 */
[----:B------:R-:W-:Y:S01]  /*7cf0*/  FMUL.FTZ R33, R100, R69 ;  /* 0x0000004564217220 */ /* 0x000fe20000410000 */
[C---:B------:R-:W-:Y:S01]  /*7d00*/  FMUL.FTZ R34, R0.reuse, R70 ;  /* 0x0000004600227220 */ /* 0x040fe20000410000 */
[----:B-1----:R-:W-:Y:S03]  /*7d10*/  FMUL.FTZ R35, R0, R71 ;  /* 0x0000004700237220 */ /* 0x002fe60000410000 */
[----:B------:R-:W1:Y:S01]  /*7d20*/  MUFU.EX2 R106, R106 ;  /* 0x0000006a006a7308 */ /* 0x000e620000000800 */
[----:B--2---:R-:W-:Y:S01]  /*7d30*/  F2FP.BF16.F32.PACK_AB R96, R109, R103 ;  /* 0x000000676d60723e */ /* 0x004fe200000010ff */
[----:B------:R-:W2:Y:S01]  /*7d40*/  LDSM.16.MT88.4 R84, [R140+0xa000] ;  /* 0x00a000008c54783b */ /* 0x000ea20000004200 */
[C---:B------:R-:W-:Y:S01]  /*7d50*/  FMUL.FTZ R36, R100.reuse, R36 ;  /* 0x0000002464247220 */ /* 0x040fe20000410000 */
[----:B------:R-:W-:Y:S01]  /*7d60*/  FMUL.FTZ R37, R100, R37 ;  /* 0x0000002564257220 */ /* 0x000fe20000410000 */
[C---:B------:R-:W-:Y:S01]  /*7d70*/  FMUL.FTZ R38, R0.reuse, R38 ;  /* 0x0000002600267220 */ /* 0x040fe20000410000 */
[----:B------:R-:W-:Y:S01]  /*7d80*/  FMUL.FTZ R39, R0, R39 ;  /* 0x0000002700277220 */ /* 0x000fe20000410000 */
[C---:B------:R-:W-:Y:S03]  /*7d90*/  FMUL.FTZ R40, R100.reuse, R40 ;  /* 0x0000002864287220 */ /* 0x040fe60000410000 */
[----:B------:R-:W-:Y:S01]  /*7da0*/  MUFU.EX2 R108, R108 ;  /* 0x0000006c006c7308 */ /* 0x000fe20000000800 */
[----:B------:R-:W-:Y:S01]  /*7db0*/  FMUL.FTZ R41, R100, R41 ;  /* 0x0000002964297220 */ /* 0x000fe20000410000 */
[----:B------:R-:W-:Y:S01]  /*7dc0*/  LDSM.16.MT88.4 R68, [R137+0xa000] ;  /* 0x00a000008944783b */ /* 0x000fe20000004200 */
[C---:B------:R-:W-:Y:S01]  /*7dd0*/  FMUL.FTZ R42, R0.reuse, R42 ;  /* 0x0000002a002a7220 */ /* 0x040fe20000410000 */
[----:B------:R-:W-:Y:S01]  /*7de0*/  FMUL.FTZ R43, R0, R43 ;  /* 0x0000002b002b7220 */ /* 0x000fe20000410000 */
[C---:B------:R-:W-:Y:S01]  /*7df0*/  FMUL.FTZ R44, R100.reuse, R44 ;  /* 0x0000002c642c7220 */ /* 0x040fe20000410000 */
[----:B------:R-:W-:Y:S01]  /*7e00*/  FMUL.FTZ R45, R100, R45 ;  /* 0x0000002d642d7220 */ /* 0x000fe20000410000 */
[----:B------:R-:W-:Y:S03]  /*7e10*/  FMUL.FTZ R46, R0, R46 ;  /* 0x0000002e002e7220 */ /* 0x000fe60000410000 */
[----:B------:R-:W4:Y:S01]  /*7e20*/  MUFU.EX2 R107, R107 ;  /* 0x0000006b006b7308 */ /* 0x000f220000000800 */
[----:B-1----:R-:W-:Y:S01]  /*7e30*/  F2FP.BF16.F32.PACK_AB R97, R106, R111 ;  /* 0x0000006f6a61723e */ /* 0x002fe200000010ff */
[----:B------:R-:W-:Y:S01]  /*7e40*/  FMUL.FTZ R47, R0, R47 ;  /* 0x0000002f002f7220 */ /* 0x000fe20000410000 */
[----:B------:R-:W-:Y:S01]  /*7e50*/  LDSM.16.MT88.4 R76, [R136+0xa000] ;  /* 0x00a00000884c783b */ /* 0x000fe20000004200 */
        /* <DEDUP_REMOVED lines=24> */
[--C-:B------:R-:W-:Y:S01]  /*7fe0*/  FFMA.FTZ R126, R179, UR4, -R110.reuse ;  /* 0x00000004b37e7c23 */ /* 0x100fe2000801086e */
[--C-:B------:R-:W-:Y:S01]  /*7ff0*/  FFMA.FTZ R177, R177, UR4, -R110.reuse ;  /* 0x00000004b1b17c23 */ /* 0x100fe2000801086e */
[----:B------:R-:W-:Y:S01]  /*8000*/  FFMA.FTZ R178, R100, R171, R103 ;  /* 0x000000ab64b27223 */ /* 0x000fe20000010067 */
[--C-:B------:R-:W-:Y:S03]  /*8010*/  FFMA.FTZ R174, R174, UR4, -R113.reuse ;  /* 0x00000004aeae7c23 */ /* 0x100fe60008010871 */
[----:B------:R-:W-:Y:S01]  /*8020*/  MUFU.EX2 R123, R123 ;  /* 0x0000007b007b7308 */ /* 0x000fe20000000800 */
[----:B-1----:R-:W-:Y:S01]  /*8030*/  F2FP.BF16.F32.PACK_AB R99, R104, R105 ;  /* 0x000000696863723e */ /* 0x002fe200000010ff */
[--C-:B------:R-:W-:Y:S01]  /*8040*/  FFMA.FTZ R179, R176, UR4, -R113.reuse ;  /* 0x00000004b0b37c23 */ /* 0x100fe20008010871 */
[--C-:B------:R-:W-:Y:S01]  /*8050*/  FFMA.FTZ R172, R172, UR4, -R113.reuse ;  /* 0x00000004acac7c23 */ /* 0x100fe20008010871 */
[----:B------:R-:W-:Y:S01]  /*8060*/  FFMA.FTZ R113, R170, UR4, -R113 ;  /* 0x00000004aa717c23 */ /* 0x000fe20008010871 */
[--C-:B------:R-:W-:Y:S01]  /*8070*/  FFMA.FTZ R170, R102, UR4, -R110.reuse ;  /* 0x0000000466aa7c23 */ /* 0x100fe2000801086e */
[--C-:B------:R-:W-:Y:S01]  /*8080*/  FFMA.FTZ R175, R175, UR4, -R110.reuse ;  /* 0x00000004afaf7c23 */ /* 0x100fe2000801086e */
[--C-:B------:R-:W-:Y:S01]  /*8090*/  FFMA.FTZ R176, R173, UR4, -R110.reuse ;  /* 0x00000004adb07c23 */ /* 0x100fe2000801086e */
[C---:B------:R-:W-:Y:S02]  /*80a0*/  HMMA.16816.F32.BF16 R4, R96.reuse, R12, R4 ;  /* 0x0000000c6004723c */ /* 0x040fe40000041804 */
[----:B------:R-:W-:Y:S03]  /*80b0*/  MUFU.EX2 R122, R122 ;  /* 0x0000007a007a7308 */ /* 0x000fe60000000800 */
[----:B------:R-:W-:Y:S01]  /*80c0*/  FFMA.FTZ R110, R101, UR4, -R110 ;  /* 0x00000004656e7c23 */ /* 0x000fe2000801086e */
[C---:B------:R-:W-:Y:S06]  /*80d0*/  HMMA.16816.F32.BF16 R8, R96.reuse, R14, R8 ;  /* 0x0000000e6008723c */ /* 0x040fec0000041808 */
[----:B------:R-:W-:Y:S01]  /*80e0*/  MUFU.EX2 R112, R112 ;  /* 0x0000007000707308 */ /* 0x000fe20000000800 */
[C---:B------:R-:W-:Y:S01]  /*80f0*/  FMUL.FTZ R12, R100.reuse, R88 ;  /* 0x00000058640c7220 */ /* 0x040fe20000410000 */
[----:B------:R-:W-:Y:S03]  /*8100*/  FMUL.FTZ R13, R100, R89 ;  /* 0x00000059640d7220 */ /* 0x000fe60000410000 */
[C---:B------:R-:W-:Y:S01]  /*8110*/  FMUL.FTZ R14, R0.reuse, R90 ;  /* 0x0000005a000e7220 */ /* 0x040fe20000410000 */
[C---:B------:R-:W-:Y:S04]  /*8120*/  FMUL.FTZ R15, R0.reuse, R91 ;  /* 0x0000005b000f7220 */ /* 0x040fe80000410000 */
[----:B------:R-:W-:Y:S01]  /*8130*/  MUFU.EX2 R125, R125 ;  /* 0x0000007d007d7308 */ /* 0x000fe20000000800 */
[----:B------:R-:W-:Y:S01]  /*8140*/  FFMA.FTZ R111, R0, R167, R111 ;  /* 0x000000a7006f7223 */ /* 0x000fe2000001006f */
[----:B------:R-:W-:Y:S01]  /*8150*/  FADD.FTZ R109, R109, R178 ;  /* 0x000000b26d6d7221 */ /* 0x000fe20000010000 */
[C---:B------:R-:W-:Y:S03]  /*8160*/  HMMA.16816.F32.BF16 R12, R96.reuse, R20, R12 ;  /* 0x00000014600c723c */ /* 0x040fe6000004180c */
[----:B------:R-:W-:Y:S04]  /*8170*/  FADD.FTZ R106, R106, R111 ;  /* 0x0000006f6a6a7221 */ /* 0x000fe80000010000 */
[----:B------:R-:W-:Y:S01]  /*8180*/  MUFU.EX2 R124, R124 ;  /* 0x0000007c007c7308 */ /* 0x000fe20000000800 */
[----:B------:R-:W-:Y:S01]  /*8190*/  FADD.FTZ R108, R108, R109 ;  /* 0x0000006d6c6c7221 */ /* 0x000fe20000010000 */
[C---:B------:R-:W-:Y:S03]  /*81a0*/  HMMA.16816.F32.BF16 R16, R96.reuse, R22, R16 ;  /* 0x000000166010723c */ /* 0x040fe60000041810 */
[C---:B------:R-:W-:Y:S01]  /*81b0*/  FMUL.FTZ R20, R100.reuse, R80 ;  /* 0x0000005064147220 */ /* 0x040fe20000410000 */
[----:B------:R-:W-:Y:S03]  /*81c0*/  FMUL.FTZ R21, R100, R81 ;  /* 0x0000005164157220 */ /* 0x000fe60000410000 */
[C---:B------:R-:W-:Y:S01]  /*81d0*/  FMUL.FTZ R22, R0.reuse, R82 ;  /* 0x0000005200167220 */ /* 0x040fe20000410000 */
[----:B------:R-:W-:Y:S01]  /*81e0*/  FMUL.FTZ R23, R0, R83 ;  /* 0x0000005300177220 */ /* 0x000fe20000410000 */
[----:B------:R-:W-:Y:S01]  /*81f0*/  MUFU.EX2 R127, R127 ;  /* 0x0000007f007f7308 */ /* 0x000fe20000000800 */
[----:B------:R-:W-:Y:S01]  /*8200*/  LDSM.16.MT88.4 R80, [R138+0x8800] ;  /* 0x008800008a50783b */ /* 0x000fe20000004200 */
[----:B------:R-:W-:Y:S01]  /*8210*/  FADD.FTZ R105, R105, R106 ;  /* 0x0000006a69697221 */ /* 0x000fe20000010000 */
[----:B------:R-:W-:Y:S03]  /*8220*/  FADD.FTZ R107, R107, R108 ;  /* 0x0000006c6b6b7221 */ /* 0x000fe60000010000 */
[C---:B------:R-:W-:Y:S04]  /*8230*/  HMMA.16816.F32.BF16 R20, R96.reuse, R28, R20 ;  /* 0x0000001c6014723c */ /* 0x040fe80000041814 */
[----:B------:R-:W-:Y:S01]  /*8240*/  MUFU.EX2 R126, R126 ;  /* 0x0000007e007e7308 */ /* 0x000fe20000000800 */
[----:B------:R-:W-:Y:S01]  /*8250*/  FADD.FTZ R105, R104, R105 ;  /* 0x0000006968697221 */ /* 0x000fe20000010000 */
[C---:B------:R-:W-:Y:S08]  /*8260*/  HMMA.16816.F32.BF16 R24, R96.reuse, R30, R24 ;  /* 0x0000001e6018723c */ /* 0x040ff00000041818 */
[----:B------:R-:W1:Y:S03]  /*8270*/  MUFU.EX2 R115, R115 ;  /* 0x0000007300737308 */ /* 0x000e660000000800 */
[C---:B------:R-:W-:Y:S01]  /*8280*/  FMUL.FTZ R28, R100.reuse, R72 ;  /* 0x00000048641c7220 */ /* 0x040fe20000410000 */
[----:B------:R-:W-:Y:S01]  /*8290*/  FMUL.FTZ R29, R100, R73 ;  /* 0x00000049641d7220 */ /* 0x000fe20000410000 */
[C---:B------:R-:W-:Y:S01]  /*82a0*/  FMUL.FTZ R30, R0.reuse, R74 ;  /* 0x0000004a001e7220 */ /* 0x040fe20000410000 */
[----:B------:R-:W-:Y:S02]  /*82b0*/  FMUL.FTZ R31, R0, R75 ;  /* 0x0000004b001f7220 */ /* 0x000fe40000410000 */
[----:B------:R-:W4:Y:S01]  /*82c0*/  LDSM.16.MT88.4 R72, [R138+0xa000] ;  /* 0x00a000008a48783b */ /* 0x000f220000004200 */
[----:B------:R-:W-:Y:S01]  /*82d0*/  MOV R0, R3 ;  /* 0x0000000300007202 */ /* 0x000fe20000000f00 */
[----:B------:R-:W-:Y:S03]  /*82e0*/  MUFU.EX2 R177, R177 ;  /* 0x000000b100b17308 */ /* 0x000fe60000000800 */
[C---:B---3--:R-:W-:Y:S07]  /*82f0*/  HMMA.16816.F32.BF16 R28, R96.reuse, R92, R28 ;  /* 0x0000005c601c723c */ /* 0x048fee000004181c */
[----:B------:R-:W-:Y:S01]  /*8300*/  MUFU.EX2 R114, R114 ;  /* 0x0000007200727308 */ /* 0x000fe20000000800 */
[C---:B------:R-:W-:Y:S01]  /*8310*/  HMMA.16816.F32.BF16 R32, R96.reuse, R94, R32 ;  /* 0x0000005e6020723c */ /* 0x040fe20000041820 */
[----:B------:R-:W-:Y:S05]  /*8320*/  LDSM.16.MT88.4 R92, [R140+0x9800] ;  /* 0x009800008c5c783b */ /* 0x000fea0000004200 */
[C---:B--2---:R-:W-:Y:S03]  /*8330*/  HMMA.16816.F32.BF16 R36, R96.reuse, R84, R36 ;  /* 0x000000546024723c */ /* 0x044fe60000041824 */
[----:B------:R-:W2:Y:S03]  /*8340*/  MUFU.EX2 R117, R117 ;  /* 0x0000007500757308 */ /* 0x000ea60000000800 */
[C---:B------:R-:W-:Y:S01]  /*8350*/  HMMA.16816.F32.BF16 R40, R96.reuse, R86, R40 ;  /* 0x000000566028723c */ /* 0x040fe20000041828 */
[----:B------:R-:W-:Y:S06]  /*8360*/  LDSM.16.MT88.4 R84, [R138+0x9800] ;  /* 0x009800008a54783b */ /* 0x000fec0000004200 */
[----:B------:R-:W-:Y:S10]  /*8370*/  MUFU.EX2 R116, R116 ;  /* 0x0000007400747308 */ /* 0x000ff40000000800 */
[----:B------:R-:W3:Y:S01]  /*8380*/  MUFU.EX2 R119, R119 ;  /* 0x0000007700777308 */ /* 0x000ee20000000800 */
[C---:B----4-:R-:W-:Y:S09]  /*8390*/  HMMA.16816.F32.BF16 R44, R96.reuse, R72, R44 ;  /* 0x00000048602c723c */ /* 0x050ff2000004182c */
[----:B------:R-:W-:Y:S01]  /*83a0*/  MUFU.EX2 R118, R118 ;  /* 0x0000007600767308 */ /* 0x000fe20000000800 */
[C---:B------:R-:W-:Y:S01]  /*83b0*/  HMMA.16816.F32.BF16 R48, R96.reuse, R74, R48 ;  /* 0x0000004a6030723c */ /* 0x040fe20000041830 */
[----:B------:R-:W4:Y:S08]  /*83c0*/  LDSM.16.MT88.4 R72, [R140+0x8800] ;  /* 0x008800008c48783b */ /* 0x000f300000004200 */
[----:B------:R-:W5:Y:S01]  /*83d0*/  MUFU.EX2 R121, R121 ;  /* 0x0000007900797308 */ /* 0x000f620000000800 */
[C---:B------:R-:W-:Y:S06]  /*83e0*/  HMMA.16816.F32.BF16 R52, R96.reuse, R68, R52 ;  /* 0x000000446034723c */ /* 0x040fec0000041834 */
[C---:B------:R-:W-:Y:S03]  /*83f0*/  HMMA.16816.F32.BF16 R56, R96.reuse, R70, R56 ;  /* 0x000000466038723c */ /* 0x040fe60000041838 */
[----:B------:R-:W-:Y:S02]  /*8400*/  MUFU.EX2 R174, R174 ;  /* 0x000000ae00ae7308 */ /* 0x000fe40000000800 */
[----:B-1----:R-:W-:Y:S01]  /*8410*/  F2FP.BF16.F32.PACK_AB R68, R115, R112 ;  /* 0x000000707344723e */ /* 0x002fe200000010ff */
[C---:B------:R-:W-:Y:S07]  /*8420*/  HMMA.16816.F32.BF16 R60, R96.reuse, R76, R60 ;  /* 0x0000004c603c723c */ /* 0x040fee000004183c */
[----:B------:R-:W1:Y:S01]  /*8430*/  MUFU.EX2 R179, R179 ;  /* 0x000000b300b37308 */ /* 0x000e620000000800 */
[----:B--2---:R-:W-:Y:S01]  /*8440*/  F2FP.BF16.F32.PACK_AB R69, R117, R114 ;  /* 0x000000727545723e */ /* 0x004fe200000010ff */
[----:B------:R-:W-:Y:S01]  /*8450*/  HMMA.16816.F32.BF16 R64, R96, R78, R64 ;  /* 0x0000004e6040723c */ /* 0x000fe20000041840 */
[----:B------:R-:W2:Y:S02]  /*8460*/  LDSM.16.MT88.4 R76, [R137+0x8800] ;  /* 0x00880000894c783b */ /* 0x000ea40000004200 */
[----:B---3--:R-:W-:Y:S05]  /*8470*/  F2FP.BF16.F32.PACK_AB R70, R119, R116 ;  /* 0x000000747746723e */ /* 0x008fea00000010ff */
[----:B------:R-:W-:Y:S03]  /*8480*/  MUFU.EX2 R175, R175 ;  /* 0x000000af00af7308 */ /* 0x000fe60000000800 */
[----:B-----5:R-:W-:Y:S01]  /*8490*/  F2FP.BF16.F32.PACK_AB R71, R121, R118 ;  /* 0x000000767947723e */ /* 0x020fe200000010ff */
[----:B------:R-:W-:Y:S01]  /*84a0*/  FADD.FTZ R112, R112, R107 ;  /* 0x0000006b70707221 */ /* 0x000fe20000010000 */
[----:B------:R-:W-:Y:S03]  /*84b0*/  FADD.FTZ R114, R114, R105 ;  /* 0x0000006972727221 */ /* 0x000fe60000010000 */
[----:B------:R-:W-:Y:S01]  /*84c0*/  FADD.FTZ R115, R115, R112 ;  /* 0x0000007073737221 */ /* 0x000fe20000010000 */
[----:B-1----:R-:W-:Y:S01]  /*84d0*/  F2FP.BF16.F32.PACK_AB R100, R179, R174 ;  /* 0x000000aeb364723e */ /* 0x002fe200000010ff */
[----:B------:R-:W1:Y:S01]  /*84e0*/  MUFU.EX2 R176, R176 ;  /* 0x000000b000b07308 */ /* 0x000e620000000800 */
[----:B------:R-:W-:Y:S01]  /*84f0*/  FADD.FTZ R117, R117, R114 ;  /* 0x0000007275757221 */ /* 0x000fe20000010000 */
[C---:B----4-:R-:W-:Y:S05]  /*8500*/  HMMA.16816.F32.BF16 R4, R68.reuse, R72, R4 ;  /* 0x000000484404723c */ /* 0x050fea0000041804 */
[----:B------:R-:W-:Y:S01]  /*8510*/  FADD.FTZ R116, R116, R115 ;  /* 0x0000007374747221 */ /* 0x000fe20000010000 */
[C---:B------:R-:W-:Y:S01]  /*8520*/  HMMA.16816.F32.BF16 R8, R68.reuse, R74, R8 ;  /* 0x0000004a4408723c */ /* 0x040fe20000041808 */
[----:B------:R-:W3:Y:S01]  /*8530*/  LDSM.16.MT88.4 R72, [R136+0x8800] ;  /* 0x008800008848783b */ /* 0x000ee20000004200 */
[----:B------:R-:W-:Y:S03]  /*8540*/  MUFU.EX2 R172, R172 ;  /* 0x000000ac00ac7308 */ /* 0x000fe60000000800 */
[----:B------:R-:W-:Y:S01]  /*8550*/  FADD.FTZ R118, R118, R117 ;  /* 0x0000007576767221 */ /* 0x000fe20000010000 */
[C---:B------:R-:W-:Y:S06]  /*8560*/  HMMA.16816.F32.BF16 R12, R68.reuse, R80, R12 ;  /* 0x00000050440c723c */ /* 0x040fec000004180c */
[----:B------:R-:W4:Y:S01]  /*8570*/  MUFU.EX2 R113, R113 ;  /* 0x0000007100717308 */ /* 0x000f220000000800 */
[----:B-1----:R-:W-:Y:S01]  /*8580*/  F2FP.BF16.F32.PACK_AB R101, R176, R175 ;  /* 0x000000afb065723e */ /* 0x002fe200000010ff */
[C---:B------:R-:W-:Y:S01]  /*8590*/  HMMA.16816.F32.BF16 R16, R68.reuse, R82, R16 ;  /* 0x000000524410723c */ /* 0x040fe20000041810 */
[----:B------:R-:W1:Y:S02]  /*85a0*/  LDSM.16.MT88.4 R80, [R140+0xa800] ;  /* 0x00a800008c50783b */ /* 0x000e640000004200 */
[----:B------:R-:W-:Y:S03]  /*85b0*/  FADD.FTZ R119, R119, R116 ;  /* 0x0000007477777221 */ /* 0x000fe60000010000 */
[C---:B--2---:R-:W-:Y:S02]  /*85c0*/  HMMA.16816.F32.BF16 R20, R68.reuse, R76, R20 ;  /* 0x0000004c4414723c */ /* 0x044fe40000041814 */
[----:B------:R-:W-:Y:S03]  /*85d0*/  MUFU.EX2 R170, R170 ;  /* 0x000000aa00aa7308 */ /* 0x000fe60000000800 */
[----:B------:R-:W-:Y:S01]  /*85e0*/  FADD.FTZ R121, R121, R118 ;  /* 0x0000007679797221 */ /* 0x000fe20000010000 */
[C---:B------:R-:W-:Y:S01]  /*85f0*/  HMMA.16816.F32.BF16 R24, R68.reuse, R78, R24 ;  /* 0x0000004e4418723c */ /* 0x040fe20000041818 */
[----:B------:R-:W2:Y:S05]  /*8600*/  LDSM.16.MT88.4 R76, [R138+0xa800] ;  /* 0x00a800008a4c783b */ /* 0x000eaa0000004200 */
[----:B------:R-:W5:Y:S01]  /*8610*/  MUFU.EX2 R173, R110 ;  /* 0x0000006e00ad7308 */ /* 0x000f620000000800 */
[----:B----4-:R-:W-:Y:S01]  /*8620*/  F2FP.BF16.F32.PACK_AB R102, R113, R172 ;  /* 0x000000ac7166723e */ /* 0x010fe200000010ff */
[C---:B---3--:R-:W-:Y:S03]  /*8630*/  HMMA.16816.F32.BF16 R28, R68.reuse, R72, R28 ;  /* 0x00000048441c723c */ /* 0x048fe6000004181c */
[----:B-----5:R-:W-:Y:S03]  /*8640*/  F2FP.BF16.F32.PACK_AB R103, R173, R170 ;  /* 0x000000aaad67723e */ /* 0x020fe600000010ff */
        /* <DEDUP_REMOVED lines=12> */
[----:B------:R-:W-:Y:S01]  /*8710*/  HMMA.16816.F32.BF16 R64, R68, R82, R64 ;  /* 0x000000524440723c */ /* 0x000fe20000041840 */
[----:B------:R-:W1:Y:S06]  /*8720*/  LDSM.16.MT88.4 R80, [R137+0x9000] ;  /* 0x009000008950783b */ /* 0x000e6c0000004200 */
[----:B------:R-:W-:Y:S01]  /*8730*/  F2FP.BF16.F32.PACK_AB R68, R123, R120 ;  /* 0x000000787b44723e */ /* 0x000fe200000010ff */
[----:B------:R-:W-:Y:S03]  /*8740*/  FADD.FTZ R120, R120, R119 ;  /* 0x0000007778787221 */ /* 0x000fe60000010000 */
[----:B------:R-:W-:Y:S01]  /*8750*/  F2FP.BF16.F32.PACK_AB R69, R125, R122 ;  /* 0x0000007a7d45723e */ /* 0x000fe200000010ff */
[----:B------:R-:W-:Y:S01]  /*8760*/  FADD.FTZ R122, R122, R121 ;  /* 0x000000797a7a7221 */ /* 0x000fe20000010000 */
[----:B------:R-:W-:Y:S01]  /*8770*/  F2FP.BF16.F32.PACK_AB R70, R127, R124 ;  /* 0x0000007c7f46723e */ /* 0x000fe200000010ff */
[----:B------:R-:W-:Y:S01]  /*8780*/  FADD.FTZ R123, R123, R120 ;  /* 0x000000787b7b7221 */ /* 0x000fe20000010000 */
[----:B------:R-:W-:Y:S01]  /*8790*/  F2FP.BF16.F32.PACK_AB R71, R177, R126 ;  /* 0x0000007eb147723e */ /* 0x000fe200000010ff */
[----:B------:R-:W-:Y:S02]  /*87a0*/  FADD.FTZ R125, R125, R122 ;  /* 0x0000007a7d7d7221 */ /* 0x000fe40000010000 */
[----:B------:R-:W-:Y:S02]  /*87b0*/  FADD.FTZ R124, R124, R123 ;  /* 0x0000007b7c7c7221 */ /* 0x000fe40000010000 */
[----:B------:R-:W-:Y:S02]  /*87c0*/  FADD.FTZ R126, R126, R125 ;  /* 0x0000007d7e7e7221 */ /* 0x000fe40000010000 */
[C---:B--2---:R-:W-:Y:S03]  /*87d0*/  HMMA.16816.F32.BF16 R4, R68.reuse, R76, R4 ;  /* 0x0000004c4404723c */ /* 0x044fe60000041804 */
[----:B------:R-:W-:Y:S01]  /*87e0*/  FADD.FTZ R127, R127, R124 ;  /* 0x0000007c7f7f7221 */ /* 0x000fe20000010000 */
[----:B------:R-:W-:Y:S02]  /*87f0*/  FADD.FTZ R126, R177, R126 ;  /* 0x0000007eb17e7221 */ /* 0x000fe40000010000 */
[C---:B------:R-:W-:Y:S01]  /*8800*/  HMMA.16816.F32.BF16 R8, R68.reuse, R78, R8 ;  /* 0x0000004e4408723c */ /* 0x040fe20000041808 */
[----:B------:R-:W2:Y:S04]  /*8810*/  LDSM.16.MT88.4 R76, [R136+0x9000] ;  /* 0x00900000884c783b */ /* 0x000ea80000004200 */
[----:B------:R-:W-:Y:S01]  /*8820*/  FADD.FTZ R174, R174, R127 ;  /* 0x0000007faeae7221 */ /* 0x000fe20000010000 */
[C---:B---3--:R-:W-:Y:S05]  /*8830*/  HMMA.16816.F32.BF16 R12, R68.reuse, R72, R12 ;  /* 0x00000048440c723c */ /* 0x048fea000004180c */
[----:B------:R-:W-:Y:S01]  /*8840*/  FADD.FTZ R175, R175, R126 ;  /* 0x0000007eafaf7221 */ /* 0x000fe20000010000 */
[C---:B------:R-:W-:Y:S01]  /*8850*/  HMMA.16816.F32.BF16 R16, R68.reuse, R74, R16 ;  /* 0x0000004a4410723c */ /* 0x040fe20000041810 */
[----:B------:R-:W3:Y:S04]  /*8860*/  LDSM.16.MT88.4 R72, [R140+0xb000] ;  /* 0x00b000008c48783b */ /* 0x000ee80000004200 */
[----:B------:R-:W-:Y:S01]  /*8870*/  FADD.FTZ R179, R179, R174 ;  /* 0x000000aeb3b37221 */ /* 0x000fe20000010000 */
[C---:B-1----:R-:W-:Y:S05]  /*8880*/  HMMA.16816.F32.BF16 R20, R68.reuse, R80, R20 ;  /* 0x000000504414723c */ /* 0x042fea0000041814 */
[----:B------:R-:W-:Y:S01]  /*8890*/  FADD.FTZ R175, R176, R175 ;  /* 0x000000afb0af7221 */ /* 0x000fe20000010000 */
[C---:B------:R-:W-:Y:S01]  /*88a0*/  HMMA.16816.F32.BF16 R24, R68.reuse, R82, R24 ;  /* 0x000000524418723c */ /* 0x040fe20000041818 */
[----:B------:R-:W1:Y:S04]  /*88b0*/  LDSM.16.MT88.4 R80, [R138+0xb000] ;  /* 0x00b000008a50783b */ /* 0x000e680000004200 */
[----:B------:R-:W-:Y:S01]  /*88c0*/  FADD.FTZ R172, R172, R179 ;  /* 0x000000b3acac7221 */ /* 0x000fe20000010000 */
[----:B------:R-:W-:Y:S05]  /*88d0*/  FADD.FTZ R170, R170, R175 ;  /* 0x000000afaaaa7221 */ /* 0x000fea0000010000 */
[----:B------:R-:W-:Y:S01]  /*88e0*/  FADD.FTZ R171, R113, R172 ;  /* 0x000000ac71ab7221 */ /* 0x000fe20000010000 */
[----:B------:R-:W-:Y:S01]  /*88f0*/  FADD.FTZ R167, R173, R170 ;  /* 0x000000aaada77221 */ /* 0x000fe20000010000 */
[C---:B--2---:R-:W-:Y:S06]  /*8900*/  HMMA.16816.F32.BF16 R28, R68.reuse, R76, R28 ;  /* 0x0000004c441c723c */ /* 0x044fec000004181c */
[C---:B------:R-:W-:Y:S01]  /*8910*/  HMMA.16816.F32.BF16 R32, R68.reuse, R78, R32 ;  /* 0x0000004e4420723c */ /* 0x040fe20000041820 */
[----:B------:R-:W2:Y:S05]  /*8920*/  LDSM.16.MT88.4 R76, [R137+0xb000] ;  /* 0x00b00000894c783b */ /* 0x000eaa0000004200 */
[C---:B---3--:R-:W-:Y:S06]  /*8930*/  HMMA.16816.F32.BF16 R36, R68.reuse, R72, R36 ;  /* 0x000000484424723c */ /* 0x048fec0000041824 */
[C---:B------:R-:W-:Y:S01]  /*8940*/  HMMA.16816.F32.BF16 R40, R68.reuse, R74, R40 ;  /* 0x0000004a4428723c */ /* 0x040fe20000041828 */
[----:B------:R-:W3:Y:S05]  /*8950*/  LDSM.16.MT88.4 R72, [R136+0xb000] ;  /* 0x00b000008848783b */ /* 0x000eea0000004200 */
[C---:B-1----:R-:W-:Y:S06]  /*8960*/  HMMA.16816.F32.BF16 R44, R68.reuse, R80, R44 ;  /* 0x00000050442c723c */ /* 0x042fec000004182c */
[C---:B------:R-:W-:Y:S06]  /*8970*/  HMMA.16816.F32.BF16 R48, R68.reuse, R82, R48 ;  /* 0x000000524430723c */ /* 0x040fec0000041830 */
[C---:B--2---:R-:W-:Y:S06]  /*8980*/  HMMA.16816.F32.BF16 R52, R68.reuse, R76, R52 ;  /* 0x0000004c4434723c */ /* 0x044fec0000041834 */
[C---:B------:R-:W-:Y:S01]  /*8990*/  HMMA.16816.F32.BF16 R56, R68.reuse, R78, R56 ;  /* 0x0000004e4438723c */ /* 0x040fe20000041838 */
[----:B------:R-:W1:Y:S05]  /*89a0*/  LDSM.16.MT88.4 R76, [R137+0x9800] ;  /* 0x00980000894c783b */ /* 0x000e6a0000004200 */
[C---:B---3--:R-:W-:Y:S06]  /*89b0*/  HMMA.16816.F32.BF16 R60, R68.reuse, R72, R60 ;  /* 0x00000048443c723c */ /* 0x048fec000004183c */
[----:B------:R-:W-:Y:S01]  /*89c0*/  HMMA.16816.F32.BF16 R64, R68, R74, R64 ;  /* 0x0000004a4440723c */ /* 0x000fe20000041840 */
[----:B------:R-:W2:Y:S05]  /*89d0*/  LDSM.16.MT88.4 R68, [R136+0x9800] ;  /* 0x009800008844783b */ /* 0x000eaa0000004200 */
[C---:B------:R-:W-:Y:S03]  /*89e0*/  HMMA.16816.F32.BF16 R96, R100.reuse, R92, R4 ;  /* 0x0000005c6460723c */ /* 0x040fe60000041804 */
[----:B------:R-:W3:Y:S03]  /*89f0*/  LDSM.16.MT88.4 R4, [R140+0xb800] ;  /* 0x00b800008c04783b */ /* 0x000ee60000004200 */
[C---:B------:R-:W-:Y:S05]  /*8a00*/  HMMA.16816.F32.BF16 R92, R100.reuse, R94, R8 ;  /* 0x0000005e645c723c */ /* 0x040fea0000041808 */
[----:B------:R-:W4:Y:S01]  /*8a10*/  LDSM.16.MT88.4 R8, [R138+0xb800] ;  /* 0x00b800008a08783b */ /* 0x000f220000004200 */
[C---:B------:R-:W-:Y:S06]  /*8a20*/  HMMA.16816.F32.BF16 R88, R100.reuse, R84, R12 ;  /* 0x000000546458723c */ /* 0x040fec000004180c */
[C---:B------:R-:W-:Y:S01]  /*8a30*/  HMMA.16816.F32.BF16 R84, R100.reuse, R86, R16 ;  /* 0x000000566454723c */ /* 0x040fe20000041810 */
[----:B------:R-:W5:Y:S05]  /*8a40*/  LDSM.16.MT88.4 R12, [R137+0xb800] ;  /* 0x00b80000890c783b */ /* 0x000f6a0000004200 */
[C---:B-1----:R-:W-:Y:S03]  /*8a50*/  HMMA.16816.F32.BF16 R80, R100.reuse, R76, R20 ;  /* 0x0000004c6450723c */ /* 0x042fe60000041814 */
[----:B------:R-:W1:Y:S03]  /*8a60*/  LDSM.16.MT88.4 R16, [R136+0xb800] ;  /* 0x00b800008810783b */ /* 0x000e660000004200 */
[C---:B------:R-:W-:Y:S06]  /*8a70*/  HMMA.16816.F32.BF16 R76, R100.reuse, R78, R24 ;  /* 0x0000004e644c723c */ /* 0x040fec0000041818 */
[C---:B--2---:R-:W-:Y:S06]  /*8a80*/  HMMA.16816.F32.BF16 R72, R100.reuse, R68, R28 ;  /* 0x000000446448723c */ /* 0x044fec000004181c */
[C---:B------:R-:W-:Y:S06]  /*8a90*/  HMMA.16816.F32.BF16 R68, R100.reuse, R70, R32 ;  /* 0x000000466444723c */ /* 0x040fec0000041820 */
[C---:B---3--:R-:W-:Y:S06]  /*8aa0*/  HMMA.16816.F32.BF16 R36, R100.reuse, R4, R36 ;  /* 0x000000046424723c */ /* 0x048fec0000041824 */
[C---:B------:R-:W-:Y:S06]  /*8ab0*/  HMMA.16816.F32.BF16 R40, R100.reuse, R6, R40 ;  /* 0x000000066428723c */ /* 0x040fec0000041828 */
[C---:B----4-:R-:W-:Y:S06]  /*8ac0*/  HMMA.16816.F32.BF16 R44, R100.reuse, R8, R44 ;  /* 0x00000008642c723c */ /* 0x050fec000004182c */
[C---:B------:R-:W-:Y:S06]  /*8ad0*/  HMMA.16816.F32.BF16 R48, R100.reuse, R10, R48 ;  /* 0x0000000a6430723c */ /* 0x040fec0000041830 */
[C---:B-----5:R-:W-:Y:S06]  /*8ae0*/  HMMA.16816.F32.BF16 R52, R100.reuse, R12, R52 ;  /* 0x0000000c6434723c */ /* 0x060fec0000041834 */
[C---:B------:R-:W-:Y:S06]  /*8af0*/  HMMA.16816.F32.BF16 R56, R100.reuse, R14, R56 ;  /* 0x0000000e6438723c */ /* 0x040fec0000041838 */
[C---:B-1----:R-:W-:Y:S06]  /*8b00*/  HMMA.16816.F32.BF16 R60, R100.reuse, R16, R60 ;  /* 0x00000010643c723c */ /* 0x042fec000004183c */
[----:B------:R-:W-:Y:S07]  /*8b10*/  HMMA.16816.F32.BF16 R64, R100, R18, R64 ;  /* 0x000000126440723c */ /* 0x000fee0000041840 */
[----:B------:R-:W-:Y:S01]  /*8b20*/  MOV R103, R2 ;  /* 0x0000000200677202 */ /* 0x000fe20000000f00 */
[----:B------:R-:W-:Y:S05]  /*8b30*/  @!UPT UIADD3 URZ, URZ, URZ, URZ ;  /* 0x0000003f3f3ff290 */ /* 0x000fea000fffe03f */
[----:B------:R-:W-:Y:S11]  /*8b40*/  @P0 BRA `(.L_x_660) ;  /* 0xffffffdc00c00947 */ /* 0x000ff6000383ffff */
.L_x_659:
[----:B------:R-:W1:Y:S01]  /*8b50*/  SHFL.BFLY PT, R8, R171, 0x2, 0x1f ;  /* 0x0c401f00ab087f89 */ /* 0x000e6200000e0000 */
[----:B------:R-:W-:Y:S01]  /*8b60*/  MOV R6, 0x3f800000 ;  /* 0x3f80000000067802 */ /* 0x000fe20000000f00 */
[----:B------:R-:W2:Y:S01]  /*8b70*/  S2UR UR4, SR_CgaCtaId ;  /* 0x00000000000479c3 */ /* 0x000ea20000008800 */
[----:B------:R-:W-:Y:S01]  /*8b80*/  MOV R7, 0x3f800000 ;  /* 0x3f80000000077802 */ /* 0x000fe20000000f00 */
[----:B------:R-:W3:Y:S01]  /*8b90*/  SHFL.BFLY PT, R0, R167, 0x2, 0x1f ;  /* 0x0c401f00a7007f89 */ /* 0x000ee200000e0000 */
[----:B------:R-:W-:Y:S01]  /*8ba0*/  ISETP.NE.AND P0, PT, R150, -0x1, PT ;  /* 0xffffffff9600780c */ /* 0x000fe20003f05270 */
[----:B------:R-:W-:Y:S01]  /*8bb0*/  UMOV UR5, 0x400 ;  /* 0x0000040000057882 */ /* 0x000fe20000000000 */
[----:B------:R-:W-:Y:S02]  /*8bc0*/  MOV R14, 0x20 ;  /* 0x00000020000e7802 */ /* 0x000fe40000000f00 */
[----:B------:R-:W-:Y:S01]  /*8bd0*/  MOV R13, 0x40 ;  /* 0x00000040000d7802 */ /* 0x000fe20000000f00 */
[----:B-1----:R-:W-:Y:S01]  /*8be0*/  FADD.FTZ R8, R8, R171 ;  /* 0x000000ab08087221 */ /* 0x002fe20000010000 */
[----:B--2---:R-:W-:Y:S01]  /*8bf0*/  ULEA UR4, UR4, UR5, 0x18 ;  /* 0x0000000504047291 */ /* 0x004fe2000f8ec03f */
[----:B---3--:R-:W-:-:S03]  /*8c00*/  FADD.FTZ R9, R0, R167 ;  /* 0x000000a700097221 */ /* 0x008fc60000010000 */
[----:B------:R-:W1:Y:S01]  /*8c10*/  SHFL.BFLY PT, R5, R8, 0x1, 0x1f ;  /* 0x0c201f0008057f89 */ /* 0x000e6200000e0000 */
[----:B------:R-:W2:Y:S03]  /*8c20*/  S2R R0, SR_TID.X ;  /* 0x0000000000007919 */ /* 0x000ea60000002100 */
[----:B------:R-:W3:Y:S01]  /*8c30*/  SHFL.BFLY PT, R4, R9, 0x1, 0x1f ;  /* 0x0c201f0009047f89 */ /* 0x000ee200000e0000 */
[----:B-1----:R-:W-:-:S05]  /*8c40*/  FADD.FTZ R5, R8, R5 ;  /* 0x0000000508057221 */ /* 0x002fca0000010000 */
[----:B------:R-:W-:Y:S01]  /*8c50*/  FSETP.NE.FTZ.AND P4, PT, R5, RZ, PT ;  /* 0x000000ff0500720b */ /* 0x000fe20003f95000 */
[----:B---3--:R-:W-:Y:S01]  /*8c60*/  FADD.FTZ R4, R9, R4 ;  /* 0x0000000409047221 */ /* 0x008fe20000010000 */
[----:B--2---:R-:W-:-:S04]  /*8c70*/  SHF.R.S32.HI R9, RZ, 0x1f, R0 ;  /* 0x0000001fff097819 */ /* 0x004fc80000011400 */
[----:B------:R-:W-:-:S07]  /*8c80*/  FSETP.NE.FTZ.AND P3, PT, R4, RZ, PT ;  /* 0x000000ff0400720b */ /* 0x000fce0003f75000 */
        /* <DEDUP_REMOVED lines=123> */
.L_x_663:
        /* <DEDUP_REMOVED lines=23> */
.L_x_664:
        /* <DEDUP_REMOVED lines=25> */
[----:B------:R-:W4:Y:S02]  /*9740*/  @P0 LDC R16, c[0x0][0x2c0] ;  /* 0x0000b000ff100b82 */ /* 0x000f240000000800 */
[----:B------:R-:W-:Y:S04]  /*9750*/  STS [R23+0x400], R86 ;  /* 0x0004005617007388 */ /* 0x000fe80000000800 */
[----:B------:R-:W-:Y:S02]  /*9760*/  STS [R25], R80 ;  /* 0x0000005019007388 */ /* 0x000fe40000000800 */
[----:B-1----:R-:W1:Y:S01]  /*9770*/  @P2 LDC R6, c[0x0][0x2e4] ;  /* 0x0000b900ff062b82 */ /* 0x002e620000000800 */
[----:B------:R-:W-:Y:S01]  /*9780*/  LOP3.LUT P2, RZ, R9, 0x3, RZ, 0xc0, !PT ;  /* 0x0000000309ff7812 */ /* 0x000fe2000784c0ff */
[----:B------:R-:W-:Y:S01]  /*9790*/  STS [R25+0x400], R82 ;  /* 0x0004005219007388 */ /* 0x000fe20000000800 */
[----:B------:R-:W-:-:S03]  /*97a0*/  IMAD.MOV.U32 R9, RZ, RZ, 0x7f800000 ;  /* 0x7f800000ff097424 */ /* 0x000fc600078e00ff */
[----:B------:R-:W-:Y:S02]  /*97b0*/  STS [R27], R76 ;  /* 0x0000004c1b007388 */ /* 0x000fe40000000800 */
[----:B------:R-:W5:Y:S02]  /*97c0*/  @P0 LDC.64 R18, c[0x0][0x2c0] ;  /* 0x0000b000ff120b82 */ /* 0x000f640000000a00 */
[----:B------:R-:W-:Y:S04]  /*97d0*/  STS [R27+0x400], R78 ;  /* 0x0004004e1b007388 */ /* 0x000fe80000000800 */
[----:B------:R-:W-:Y:S02]  /*97e0*/  STS [R29], R72 ;  /* 0x000000481d007388 */ /* 0x000fe40000000800 */
[----:B------:R-:W4:Y:S01]  /*97f0*/  @P4 LDC R0, c[0x0][0x2e8] ;  /* 0x0000ba00ff004b82 */ /* 0x000f220000000800 */
[----:B------:R-:W-:Y:S01]  /*9800*/  @!P0 IMAD.MOV.U32 R16, RZ, RZ, 0x1 ;  /* 0x00000001ff108424 */ /* 0x000fe200078e00ff */
[----:B------:R-:W-:Y:S04]  /*9810*/  STS [R29+0x400], R74 ;  /* 0x0004004a1d007388 */ /* 0x000fe80000000800 */
[----:B------:R-:W-:Y:S04]  /*9820*/  STS [R13], R68 ;  /* 0x000000440d007388 */ /* 0x000fe80000000800 */
[----:B------:R-:W-:Y:S04]  /*9830*/  STS [R13+0x400], R70 ;  /* 0x000400460d007388 */ /* 0x000fe80000000800 */
[----:B------:R-:W-:Y:S01]  /*9840*/  STS [R15+0x2000], R36 ;  /* 0x002000240f007388 */ /* 0x000fe20000000800 */
[----:B-----5:R-:W-:Y:S01]  /*9850*/  @P0 IMAD R18, R19, R18, RZ ;  /* 0x0000001213120224 */ /* 0x020fe200078e02ff */
[----:B------:R-:W-:-:S02]  /*9860*/  SHF.R.S32.HI R19, RZ, 0x1f, R12 ;  /* 0x0000001fff137819 */ /* 0x000fc4000001140c */
[----:B------:R-:W-:Y:S01]  /*9870*/  STS [R15+0x2400], R38 ;  /* 0x002400260f007388 */ /* 0x000fe20000000800 */
[----:B-1----:R-:W-:Y:S01]  /*9880*/  @!P0 IMAD.MOV.U32 R18, RZ, RZ, R6 ;  /* 0x000000ffff128224 */ /* 0x002fe200078e0006 */
[----:B------:R-:W-:Y:S02]  /*9890*/  LEA.HI R19, R19, R12, RZ, 0x2 ;  /* 0x0000000c13137211 */ /* 0x000fe400078f10ff */
[----:B------:R-:W-:Y:S02]  /*98a0*/  STS [R17+0x2000], R40 ;  /* 0x0020002811007388 */ /* 0x000fe40000000800 */
[----:B------:R-:W-:Y:S02]  /*98b0*/  LOP3.LUT R19, R19, 0xffffffc, RZ, 0xc0, !PT ;  /* 0x0ffffffc13137812 */ /* 0x000fe400078ec0ff */
[----:B------:R1:W-:Y:S02]  /*98c0*/  STS [R17+0x2400], R42 ;  /* 0x0024002a11007388 */ /* 0x0003e40000000800 */
[----:B------:R-:W-:-:S02]  /*98d0*/  IADD3 R12, R12, -R19, RZ ;  /* 0x800000130c0c7210 */ /* 0x000fc40007ffe0ff */
[----:B------:R-:W-:Y:S01]  /*98e0*/  STS [R11+0x2000], R44 ;  /* 0x0020002c0b007388 */ /* 0x000fe20000000800 */
[----:B--2---:R-:W-:Y:S01]  /*98f0*/  @P3 FMUL.FTZ R19, R4, 0.69314718246459960938 ;  /* 0x3f31721804133820 */ /* 0x004fe20000410000 */
[----:B------:R-:W-:Y:S02]  /*9900*/  LEA R153, R12, R153, 0x4 ;  /* 0x000000990c997211 */ /* 0x000fe400078e20ff */
[----:B------:R2:W-:Y:S04]  /*9910*/  STS [R11+0x2400], R46 ;  /* 0x0024002e0b007388 */ /* 0x0005e80000000800 */
[----:B------:R-:W-:Y:S04]  /*9920*/  STS [R23+0x2000], R48 ;  /* 0x0020003017007388 */ /* 0x000fe80000000800 */
[----:B------:R-:W-:Y:S04]  /*9930*/  STS [R23+0x2400], R50 ;  /* 0x0024003217007388 */ /* 0x000fe80000000800 */
[----:B------:R-:W-:Y:S04]  /*9940*/  STS [R25+0x2000], R52 ;  /* 0x0020003419007388 */ /* 0x000fe80000000800 */
[----:B------:R-:W-:Y:S01]  /*9950*/  STS [R25+0x2400], R54 ;  /* 0x0024003619007388 */ /* 0x000fe20000000800 */
[----:B-1----:R-:W-:-:S02]  /*9960*/  @P0 IMAD.MOV.U32 R17, RZ, RZ, 0x1 ;  /* 0x00000001ff110424 */ /* 0x002fc400078e00ff */
[----:B---3--:R-:W-:Y:S01]  /*9970*/  @!P0 IMAD R17, R6, R31, RZ ;  /* 0x0000001f06118224 */ /* 0x008fe200078e02ff */
[----:B------:R-:W-:Y:S04]  /*9980*/  STS [R27+0x2000], R56 ;  /* 0x002000381b007388 */ /* 0x000fe80000000800 */
[----:B------:R-:W-:Y:S04]  /*9990*/  STS [R27+0x2400], R58 ;  /* 0x0024003a1b007388 */ /* 0x000fe80000000800 */
[----:B------:R-:W-:Y:S04]  /*99a0*/  STS [R29+0x2000], R60 ;  /* 0x0020003c1d007388 */ /* 0x000fe80000000800 */
[----:B------:R-:W-:Y:S04]  /*99b0*/  STS [R29+0x2400], R62 ;  /* 0x0024003e1d007388 */ /* 0x000fe80000000800 */
[----:B------:R-:W-:Y:S04]  /*99c0*/  STS [R13+0x2000], R64 ;  /* 0x002000400d007388 */ /* 0x000fe80000000800 */
[----:B------:R1:W-:Y:S01]  /*99d0*/  STS [R13+0x2400], R66 ;  /* 0x002400420d007388 */ /* 0x0003e20000000800 */
[----:B------:R-:W-:Y:S06]  /*99e0*/  BAR.SYNC.DEFER_BLOCKING 0x0 ;  /* 0x0000000000007b1d */ /* 0x000fec0000010000 */
[----:B------:R-:W3:Y:S01]  /*99f0*/  S2R R14, SR_CTAID.Y ;  /* 0x00000000000e7919 */ /* 0x000ee20000002600 */
[----:B------:R-:W5:Y:S01]  /*9a00*/  S2R R8, SR_TID.X ;  /* 0x0000000000087919 */ /* 0x000f620000002100 */
[----:B------:R-:W4:Y:S01]  /*9a10*/  S2R R15, SR_CTAID.X ;  /* 0x00000000000f7919 */ /* 0x000f220000002500 */
[----:B--2---:R-:W2:Y:S01]  /*9a20*/  S2R R11, SR_CTAID.Z ;  /* 0x00000000000b7919 */ /* 0x004ea20000002700 */
[----:B-1----:R-:W1:Y:S01]  /*9a30*/  @P3 LDC R13, c[0x0][0x2e8] ;  /* 0x0000ba00ff0d3b82 */ /* 0x002e620000000800 */
[----:B------:R1:W1:Y:S04]  /*9a40*/  LDS.128 R36, [R151+0x1800] ;  /* 0x0018000097247984 */ /* 0x0002680000000c00 */
[----:B------:R1:W1:Y:S01]  /*9a50*/  LDS.128 R32, [R151+0x3800] ;  /* 0x0038000097207984 */ /* 0x0002620000000c00 */
[----:B---3--:R-:W-:Y:S01]  /*9a60*/  IMAD R14, R14, R17, RZ ;  /* 0x000000110e0e7224 */ /* 0x008fe200078e02ff */
[----:B-----5:R-:W-:-:S04]  /*9a70*/  SHF.R.S32.HI R17, RZ, 0x1f, R8 ;  /* 0x0000001fff117819 */ /* 0x020fc80000011408 */
[----:B------:R-:W-:Y:S01]  /*9a80*/  SEL R14, R14, RZ, !P5 ;  /* 0x000000ff0e0e7207 */ /* 0x000fe20006800000 */
[----:B----4-:R-:W-:Y:S01]  /*9a90*/  IMAD R6, R15, R16, RZ ;  /* 0x000000100f067224 */ /* 0x010fe200078e02ff */
[----:B------:R-:W-:-:S03]  /*9aa0*/  LEA.HI R8, R17, R8, RZ, 0x3 ;  /* 0x0000000811087211 */ /* 0x000fc600078f18ff */
[----:B--2---:R-:W-:Y:S01]  /*9ab0*/  IMAD R17, R11, R18, R14 ;  /* 0x000000120b117224 */ /* 0x004fe200078e020e */
[----:B------:R-:W-:Y:S01]  /*9ac0*/  SHF.L.U32 R14, R6, 0x6, RZ ;  /* 0x00000006060e7819 */ /* 0x000fe200000006ff */
[----:B------:R-:W-:Y:S01]  /*9ad0*/  @P4 FMUL.FTZ R18, R5, 0.69314718246459960938 ;  /* 0x3f31721805124820 */ /* 0x000fe20000410000 */
[----:B------:R-:W-:Y:S02]  /*9ae0*/  IMAD.MOV.U32 R6, RZ, RZ, 0x7f800000 ;  /* 0x7f800000ff067424 */ /* 0x000fe400078e00ff */
[----:B-1----:R-:W-:Y:S01]  /*9af0*/  @P3 FFMA.FTZ R6, R2, R13, R19 ;  /* 0x0000000d02063223 */ /* 0x002fe20000010013 */
        /* <DEDUP_REMOVED lines=24> */
.L_x_666:
[----:B------:R-:W-:Y:S05]  /*9c80*/  BSYNC B0 ;  /* 0x0000000000007941 */ /* 0x000fea0003800000 */
.L_x_665:
[----:B------:R-:W-:Y:S01]  /*9c90*/  SHF.R.S32.HI R8, RZ, 0x3, R8 ;  /* 0x00000003ff087819 */ /* 0x000fe20000011408 */
[----:B------:R-:W-:Y:S01]  /*9ca0*/  ULDC.64 UR4, c[0x0][0x2a0] ;  /* 0x0000a80000047ab9 */ /* 0x000fe20000000a00 */
[----:B------:R-:W-:Y:S01]  /*9cb0*/  IADD3 R12, P0, R158, R10, RZ ;  /* 0x0000000a9e0c7210 */ /* 0x000fe20007f1e0ff */
[----:B------:R-:W-:Y:S01]  /*9cc0*/  BSSY B0, `(.L_x_667) ;  /* 0x000001c000007945 */ /* 0x000fe20003800000 */
[----:B-1----:R-:W-:Y:S01]  /*9cd0*/  SHF.R.S32.HI R3, RZ, 0x1f, R11 ;  /* 0x0000001fff037819 */ /* 0x002fe2000001140b */
[C---:B------:R-:W-:Y:S01]  /*9ce0*/  VIADD R2, R8.reuse, 0x10 ;  /* 0x0000001008027836 */ /* 0x040fe20000000000 */
[CC--:B------:R-:W-:Y:S01]  /*9cf0*/  ISETP.GE.AND P3, PT, R8.reuse, R147.reuse, PT ;  /* 0x000000930800720c */ /* 0x0c0fe20003f66270 */
[----:B------:R-:W-:Y:S01]  /*9d00*/  IMAD.X R13, R159, 0x1, R7, P0 ;  /* 0x000000019f0d7824 */ /* 0x000fe200000e0607 */
[C---:B------:R-:W-:Y:S01]  /*9d10*/  IADD3 R0, R8.reuse, 0x20, RZ ;  /* 0x0000002008007810 */ /* 0x040fe20007ffe0ff */
[----:B------:R-:W-:Y:S01]  /*9d20*/  VIADD R8, R8, 0x30 ;  /* 0x0000003008087836 */ /* 0x000fe20000000000 */
[-C--:B------:R-:W-:Y:S01]  /*9d30*/  ISETP.GE.AND P2, PT, R2, R147.reuse, PT ;  /* 0x000000930200720c */ /* 0x080fe20003f46270 */
[----:B------:R-:W-:Y:S01]  /*9d40*/  IMAD R2, R3, UR4, RZ ;  /* 0x0000000403027c24 */ /* 0x000fe2000f8e02ff */
[----:B------:R1:W2:Y:S01]  /*9d50*/  LDS.128 R4, [R151+0x2000] ;  /* 0x0020000097047984 */ /* 0x0002a20000000c00 */
[----:B------:R-:W-:Y:S01]  /*9d60*/  IMAD.WIDE.U32 R12, R11, UR4, R12 ;  /* 0x000000040b0c7c25 */ /* 0x000fe2000f8e000c */
[----:B------:R-:W-:-:S02]  /*9d70*/  ISETP.GE.AND P0, PT, R8, R147, PT ;  /* 0x000000930800720c */ /* 0x000fc40003f06270 */
[----:B------:R-:W-:Y:S01]  /*9d80*/  ISETP.GE.AND P1, PT, R0, R147, PT ;  /* 0x000000930000720c */ /* 0x000fe20003f26270 */
[----:B------:R-:W-:Y:S02]  /*9d90*/  IMAD R15, R11, UR5, R2 ;  /* 0x000000050b0f7c24 */ /* 0x000fe4000f8e0202 */
[----:B------:R1:W3:Y:S03]  /*9da0*/  LDS.128 R8, [R151] ;  /* 0x0000000097087984 */ /* 0x0002e60000000c00 */
[----:B------:R-:W-:Y:S01]  /*9db0*/  IADD3 R15, R13, R15, RZ ;  /* 0x0000000f0d0f7210 */ /* 0x000fe20007ffe0ff */
        /* <DEDUP_REMOVED lines=12> */
.L_x_668:
[----:B------:R-:W-:Y:S05]  /*9e80*/  BSYNC B0 ;  /* 0x0000000000007941 */ /* 0x000fea0003800000 */
.L_x_667:
        /* <DEDUP_REMOVED lines=18> */
.L_x_670:
[----:B------:R-:W-:Y:S05]  /*9fb0*/  BSYNC B0 ;  /* 0x0000000000007941 */ /* 0x000fea0003800000 */
.L_x_669:
        /* <DEDUP_REMOVED lines=18> */
.L_x_672:
[----:B------:R-:W-:Y:S05]  /*a0e0*/  BSYNC B0 ;  /* 0x0000000000007941 */ /* 0x000fea0003800000 */
.L_x_671:
        /* <DEDUP_REMOVED lines=16> */
.L_x_652:
        /* <DEDUP_REMOVED lines=24> */
[----:B-1----:R-:W-:Y:S01]  /*a370*/  @P4 IMAD.WIDE.U32 R14, R150, R6, RZ ;  /* 0x00000006960e4225 */ /* 0x002fe200078e00ff */
[----:B------:R-:W-:Y:S02]  /*a380*/  SHF.R.S32.HI R6, RZ, 0x1f, R32 ;  /* 0x0000001fff067819 */ /* 0x000fe40000011420 */
[----:B------:R-:W1:Y:S01]  /*a390*/  @P1 LDC.64 R2, c[0x0][0x2c0] ;  /* 0x0000b000ff021b82 */ /* 0x000e620000000a00 */
[----:B------:R-:W-:Y:S02]  /*a3a0*/  IMAD.SHL.U32 R13, R13, 0x8, RZ ;  /* 0x000000080d0d7824 */ /* 0x000fe400078e00ff */
[----:B------:R-:W-:-:S02]  /*a3b0*/  @!P4 IMAD.MOV.U32 R14, RZ, RZ, R16 ;  /* 0x000000ffff0ec224 */ /* 0x000fc400078e0010 */
[----:B------:R-:W-:Y:S02]  /*a3c0*/  @P4 IMAD R7, R150, R7, R15 ;  /* 0x0000000796074224 */ /* 0x000fe400078e020f */
[----:B------:R-:W-:Y:S01]  /*a3d0*/  @!P4 IMAD.IADD R7, R17, 0x1, R5 ;  /* 0x000000011107c824 */ /* 0x000fe200078e0205 */
[----:B--2---:R-:W3:Y:S01]  /*a3e0*/  @P2 LDC R10, c[0x0][0x2e4] ;  /* 0x0000b900ff0a2b82 */ /* 0x004ee20000000800 */
[C---:B------:R-:W-:Y:S01]  /*a3f0*/  IADD3 R14, P2, R13.reuse, R14, RZ ;  /* 0x0000000e0d0e7210 */ /* 0x040fe20007f5e0ff */
[----:B------:R-:W-:Y:S01]  /*a400*/  @P1 IMAD.MOV.U32 R5, RZ, RZ, 0x1 ;  /* 0x00000001ff051424 */ /* 0x000fe200078e00ff */
[----:B------:R-:W-:Y:S02]  /*a410*/  ISETP.GE.AND P4, PT, R12, R152, PT ;  /* 0x000000980c00720c */ /* 0x000fe40003f86270 */
[----:B------:R-:W-:Y:S02]  /*a420*/  CS2R R16, SRZ ;  /* 0x0000000000107805 */ /* 0x000fe4000001ff00 */
[----:B------:R-:W-:Y:S01]  /*a430*/  LEA.HI.X.SX32 R15, R13, R7, 0x1, P2 ;  /* 0x000000070d0f7211 */ /* 0x000fe200010f0eff */
[----:B------:R-:W-:Y:S01]  /*a440*/  IMAD R7, R6, UR4, RZ ;  /* 0x0000000406077c24 */ /* 0x000fe2000f8e02ff */
[----:B------:R-:W-:Y:S01]  /*a450*/  SHF.R.S32.HI R13, RZ, 0x1f, R12 ;  /* 0x0000001fff0d7819 */ /* 0x000fe2000001140c */
[----:B------:R-:W2:Y:S02]  /*a460*/  @!P0 LDC R11, c[0x0][0x2c4] ;  /* 0x0000b100ff0b8b82 */ /* 0x000ea40000000800 */
[----:B------:R-:W-:-:S02]  /*a470*/  IMAD R0, R32, UR5, R7 ;  /* 0x0000000520007c24 */ /* 0x000fc4000f8e0207 */
[----:B------:R-:W-:Y:S02]  /*a480*/  VIADD R7, R12, 0x20 ;  /* 0x000000200c077836 */ /* 0x000fe40000000000 */
[----:B------:R-:W-:Y:S02]  /*a490*/  IMAD.WIDE.U32 R14, R32, UR4, R14 ;  /* 0x00000004200e7c25 */ /* 0x000fe4000f8e000e */
[----:B------:R-:W4:Y:S01]  /*a4a0*/  @P1 LDC R4, c[0x0][0x2c0] ;  /* 0x0000b000ff041b82 */ /* 0x000f220000000800 */
[----:B------:R-:W-:Y:S01]  /*a4b0*/  ISETP.GE.AND P2, PT, R7, R152, PT ;  /* 0x000000980700720c */ /* 0x000fe20003f46270 */
[----:B-1----:R-:W-:Y:S02]  /*a4c0*/  @P1 IMAD R3, R3, R2, RZ ;  /* 0x0000000203031224 */ /* 0x002fe400078e02ff */
[----:B------:R-:W-:Y:S02]  /*a4d0*/  IMAD.IADD R19, R0, 0x1, R15 ;  /* 0x0000000100137824 */ /* 0x000fe400078e020f */
[----:B---3--:R-:W-:-:S02]  /*a4e0*/  @!P1 IMAD R5, R10, R9, RZ ;  /* 0x000000090a059224 */ /* 0x008fc400078e02ff */
[----:B------:R-:W-:Y:S02]  /*a4f0*/  VIADD R9, R12, 0x10 ;  /* 0x000000100c097836 */ /* 0x000fe40000000000 */
[----:B------:R-:W-:Y:S01]  /*a500*/  IMAD R2, R8, R5, RZ ;  /* 0x0000000508027224 */ /* 0x000fe200078e02ff */
[----:B------:R-:W-:Y:S01]  /*a510*/  IADD3 R5, R12, 0x30, RZ ;  /* 0x000000300c057810 */ /* 0x000fe20007ffe0ff */
[----:B------:R-:W-:Y:S02]  /*a520*/  @!P1 IMAD.MOV.U32 R3, RZ, RZ, R10 ;  /* 0x000000ffff039224 */ /* 0x000fe400078e000a */
[----:B--2---:R-:W-:Y:S01]  /*a530*/  @!P3 IMAD R150, R8, R11, RZ ;  /* 0x0000000b0896b224 */ /* 0x004fe200078e02ff */
[----:B------:R-:W-:Y:S01]  /*a540*/  LOP3.LUT P3, RZ, R126, 0x7, RZ, 0xc0, !PT ;  /* 0x000000077eff7812 */ /* 0x000fe2000786c0ff */
[----:B------:R-:W-:Y:S01]  /*a550*/  IMAD.WIDE R10, R161, 0x40, R12 ;  /* 0x00000040a10a7825 */ /* 0x000fe200078e020c */
[----:B------:R-:W-:Y:S02]  /*a560*/  SEL R2, R2, RZ, P0 ;  /* 0x000000ff02027207 */ /* 0x000fe40000000000 */
[--C-:B------:R-:W-:Y:S01]  /*a570*/  @!P0 SHF.R.S32.HI R17, RZ, 0x1f, R150.reuse ;  /* 0x0000001fff118819 */ /* 0x100fe20000011496 */
[----:B------:R-:W-:Y:S01]  /*a580*/  @!P0 IMAD.MOV.U32 R16, RZ, RZ, R150 ;  /* 0x000000ffff108224 */ /* 0x000fe200078e0096 */
[-C--:B------:R-:W-:Y:S01]  /*a590*/  ISETP.GE.OR P6, PT, R12, R152.reuse, P3 ;  /* 0x000000980c00720c */ /* 0x080fe20001fc6670 */
[----:B------:R-:W-:Y:S01]  /*a5a0*/  @!P1 IMAD.MOV.U32 R4, RZ, RZ, 0x1 ;  /* 0x00000001ff049424 */ /* 0x000fe200078e00ff */
[----:B------:R-:W-:-:S02]  /*a5b0*/  ISETP.GE.AND P1, PT, R9, R152, PT ;  /* 0x000000980900720c */ /* 0x000fc40003f26270 */
[-C--:B------:R-:W-:Y:S02]  /*a5c0*/  ISETP.GE.AND P0, PT, R5, R152.reuse, PT ;  /* 0x000000980500720c */ /* 0x080fe40003f06270 */
[----:B------:R-:W-:Y:S01]  /*a5d0*/  ISETP.GE.OR P5, PT, R9, R152, P3 ;  /* 0x000000980900720c */ /* 0x000fe20001fa6670 */
[----:B----4-:R-:W-:-:S12]  /*a5e0*/  @P4 BRA `(.L_x_674) ;  /* 0x00000000002c4947 */ /* 0x010fd80003800000 */
        /* <DEDUP_REMOVED lines=11> */
.L_x_674:
[----:B------:R-:W-:Y:S05]  /*a6a0*/  BSYNC B0 ;  /* 0x0000000000007941 */ /* 0x000fea0003800000 */
.L_x_673:
        /* <DEDUP_REMOVED lines=8> */
[----:B-1----:R-:W-:Y:S01]  /*a730*/  MOV R23, R19 ;  /* 0x0000001300177202 */ /* 0x002fe20000000f00 */
        /* <DEDUP_REMOVED lines=11> */
.L_x_676:
[----:B------:R-:W-:Y:S05]  /*a7f0*/  BSYNC B0 ;  /* 0x0000000000007941 */ /* 0x000fea0003800000 */
.L_x_675:
[----:B------:R-:W-:Y:S04]  /*a800*/  BSSY B0, `(.L_x_677) ;  /* 0x0000010000007945 */ /* 0x000fe80003800000 */
[----:B------:R-:W-:Y:S05]  /*a810*/  @P2 BRA `(.L_x_678) ;  /* 0x0000000000382947 */ /* 0x000fea0003800000 */
[----:B--2---:R-:W-:Y:S01]  /*a820*/  IADD3 R21, P1, R10, 0x20, RZ ;  /* 0x000000200a157810 */ /* 0x004fe20007f3e0ff */
        /* <DEDUP_REMOVED lines=13> */
.L_x_678:
[----:B------:R-:W-:Y:S05]  /*a900*/  BSYNC B0 ;  /* 0x0000000000007941 */ /* 0x000fea0003800000 */
.L_x_677:
[----:B------:R-:W-:Y:S01]  /*a910*/  BSSY B0, `(.L_x_679) ;  /* 0x0000012000007945 */ /* 0x000fe20003800000 */
[----:B------:R-:W-:Y:S02]  /*a920*/  IADD3 R0, P2, P1, R131, R16, R3 ;  /* 0x0000001083007210 */ /* 0x000fe4000795e003 */
[----:B------:R-:W-:Y:S02]  /*a930*/  SHF.R.S32.HI R131, RZ, 0x1f, R131 ;  /* 0x0000001fff837819 */ /* 0x000fe40000011483 */
[----:B------:R-:W-:Y:S01]  /*a940*/  SHF.R.S32.HI R3, RZ, 0x1f, R3 ;  /* 0x0000001fff037819 */ /* 0x000fe20000011403 */
[----:B------:R-:W-:Y:S05]  /*a950*/  @P0 BRA `(.L_x_680) ;  /* 0x0000000000340947 */ /* 0x000fea0003800000 */
[----:B------:R-:W-:Y:S01]  /*a960*/  IADD3 R2, P0, R10, 0x30, RZ ;  /* 0x000000300a027810 */ /* 0x000fe20007f1e0ff */
[----:B------:R-:W-:Y:S01]  /*a970*/  ULDC.64 UR4, c[0x0][0x298] ;  /* 0x0000a60000047ab9 */ /* 0x000fe20000000a00 */
[----:B------:R-:W-:Y:S02]  /*a980*/  MOV R15, R19 ;  /* 0x00000013000f7202 */ /* 0x000fe40000000f00 */
[----:B------:R-:W-:Y:S01]  /*a990*/  IADD3.X R11, RZ, R11, RZ, P0, !PT ;  /* 0x0000000bff0b7210 */ /* 0x000fe200007fe4ff */
        /* <DEDUP_REMOVED lines=9> */
.L_x_680:
[----:B------:R-:W-:Y:S05]  /*aa30*/  BSYNC B0 ;  /* 0x0000000000007941 */ /* 0x000fea0003800000 */
.L_x_679:
[----:B------:R-:W-:Y:S01]  /*aa40*/  BSSY B0, `(.L_x_681) ;  /* 0x000000b000007945 */ /* 0x000fe20003800000 */
[----:B------:R-:W-:-:S03]  /*aa50*/  IADD3.X R3, R131, R17, R3, P2, P1 ;  /* 0x0000001183037210 */ /* 0x000fc600017e2403 */
[----:B------:R-:W-:Y:S05]  /*aa60*/  @P6 BRA `(.L_x_682) ;  /* 0x0000000000206947 */ /* 0x000fea0003800000 */
[----:B------:R-:W-:Y:S01]  /*aa70*/  IMAD R2, R12, R4, RZ ;  /* 0x000000040c027224 */ /* 0x000fe200078e02ff */
[----:B------:R-:W-:Y:S01]  /*aa80*/  ULDC.64 UR4, c[0x0][0x2b0] ;  /* 0x0000ac0000047ab9 */ /* 0x000fe20000000a00 */
[----:B------:R-:W-:-:S03]  /*aa90*/  IMAD.MOV.U32 R13, RZ, RZ, 0x7f800000 ;  /* 0x7f800000ff0d7424 */ /* 0x000fc600078e00ff */
[----:B----4-:R-:W-:-:S04]  /*aaa0*/  IADD3 R11, P0, R2, R0, RZ ;  /* 0x00000000020b7210 */ /* 0x010fc80007f1e0ff */
[----:B------:R-:W-:Y:S02]  /*aab0*/  LEA.HI.X.SX32 R2, R2, R3, 0x1, P0 ;  /* 0x0000000302027211 */ /* 0x000fe400000f0eff */
[----:B------:R-:W-:-:S04]  /*aac0*/  LEA R10, P0, R11, UR4, 0x2 ;  /* 0x000000040b0a7c11 */ /* 0x000fc8000f8010ff */
[----:B------:R-:W-:-:S05]  /*aad0*/  LEA.HI.X R11, R11, UR5, R2, 0x2, P0 ;  /* 0x000000050b0b7c11 */ /* 0x000fca00080f1402 */
[----:B------:R4:W-:Y:S04]  /*aae0*/  STG.E desc[UR12][R10.64], R13 ;  /* 0x0000000d0a007986 */ /* 0x0009e8000c10190c */
.L_x_682:
[----:B------:R-:W-:Y:S05]  /*aaf0*/  BSYNC B0 ;  /* 0x0000000000007941 */ /* 0x000fea0003800000 */
.L_x_681:
[----:B------:R-:W-:Y:S04]  /*ab00*/  BSSY B0, `(.L_x_683) ;  /* 0x000000a000007945 */ /* 0x000fe80003800000 */
[----:B------:R-:W-:Y:S05]  /*ab10*/  @P5 BRA `(.L_x_684) ;  /* 0x0000000000205947 */ /* 0x000fea0003800000 */
[----:B------:R-:W-:Y:S01]  /*ab20*/  IMAD R2, R9, R4, RZ ;  /* 0x0000000409027224 */ /* 0x000fe200078e02ff */
[----:B------:R-:W-:Y:S01]  /*ab30*/  ULDC.64 UR4, c[0x0][0x2b0] ;  /* 0x0000ac0000047ab9 */ /* 0x000fe20000000a00 */
[----:B----4-:R-:W-:-:S03]  /*ab40*/  IMAD.MOV.U32 R11, RZ, RZ, 0x7f800000 ;  /* 0x7f800000ff0b7424 */ /* 0x010fc600078e00ff */
[----:B------:R-:W-:-:S04]  /*ab50*/  IADD3 R9, P0, R2, R0, RZ ;  /* 0x0000000002097210 */ /* 0x000fc80007f1e0ff */
[----:B------:R-:W-:Y:S02]  /*ab60*/  LEA.HI.X.SX32 R2, R2, R3, 0x1, P0 ;  /* 0x0000000302027211 */ /* 0x000fe400000f0eff */
[----:B------:R-:W-:-:S04]  /*ab70*/  LEA R8, P0, R9, UR4, 0x2 ;  /* 0x0000000409087c11 */ /* 0x000fc8000f8010ff */
[----:B------:R-:W-:-:S05]  /*ab80*/  LEA.HI.X R9, R9, UR5, R2, 0x2, P0 ;  /* 0x0000000509097c11 */ /* 0x000fca00080f1402 */
[----:B------:R4:W-:Y:S04]  /*ab90*/  STG.E desc[UR12][R8.64], R11 ;  /* 0x0000000b08007986 */ /* 0x0009e8000c10190c */
.L_x_684:
[----:B------:R-:W-:Y:S05]  /*aba0*/  BSYNC B0 ;  /* 0x0000000000007941 */ /* 0x000fea0003800000 */
.L_x_683:
        /* <DEDUP_REMOVED lines=10> */
.L_x_686:
[----:B------:R-:W-:Y:S05]  /*ac50*/  BSYNC B0 ;  /* 0x0000000000007941 */ /* 0x000fea0003800000 */
.L_x_685:
[----:B------:R-:W-:Y:S05]  /*ac60*/  @P3 EXIT ;  /* 0x000000000000394d */ /* 0x000fea0003800000 */
[----:B------:R-:W-:Y:S01]  /*ac70*/  IMAD R4, R5, R4, RZ ;  /* 0x0000000405047224 */ /* 0x000fe200078e02ff */
        /* <DEDUP_REMOVED lines=8> */
.L_x_687:
        /* <DEDUP_REMOVED lines=16> */
.L_x_1748:


//--------------------- .text._ZN5flash16flash_fwd_kernelI23Flash_fwd_kernel_traitsILi128ELi64ELi64ELi4ELb0ELb0EN7cutlass10bfloat16_tE19Flash_kernel_traitsILi128ELi64ELi64ELi4ES3_EELb0ELb1ELb0ELb0ELb0ELb0ELb0ELb0EEEvNS_16Flash_fwd_paramsE --------------------------
	.section	.text._ZN5flash16flash_fwd_kernelI23Flash_fwd_kernel_traitsILi128ELi64ELi64ELi4ELb0ELb0EN7cutlass10bfloat16_tE19Flash_kernel_traitsILi128ELi64ELi64ELi4ES3_EELb0ELb1ELb0ELb0ELb0ELb0ELb0ELb0EEEvNS_16Flash_fwd_paramsE,"ax",@progbits
	.align	128
        .global         _ZN5flash16flash_fwd_kernelI23Flash_fwd_kernel_traitsILi128ELi64ELi64ELi4ELb0ELb0EN7cutlass10bfloat16_tE19Flash_kernel_traitsILi128ELi64ELi64ELi4ES3_EELb0ELb1ELb0ELb0ELb0ELb0ELb0ELb0EEEvNS_16Flash_fwd_paramsE
        .type           _ZN5flash16flash_fwd_kernelI23Flash_fwd_kernel_traitsILi128ELi64ELi64ELi4ELb0ELb0EN7cutlass10bfloat16_tE19Flash_kernel_traitsILi128ELi64ELi64ELi4ES3_EELb0ELb1ELb0ELb0ELb0ELb0ELb0ELb0EEEvNS_16Flash_fwd_paramsE,@function
        .size           _ZN5flash16flash_fwd_kernelI23Flash_fwd_kernel_traitsILi128ELi64ELi64ELi4ELb0ELb0EN7cutlass10bfloat16_tE19Flash_kernel_traitsILi128ELi64ELi64ELi4ES3_EELb0ELb1ELb0ELb0ELb0ELb0ELb0ELb0EEEvNS_16Flash_fwd_paramsE,(.L_x_1749 - _ZN5flash16flash_fwd_kernelI23Flash_fwd_kernel_traitsILi128ELi64ELi64ELi4ELb0ELb0EN7cutlass10bfloat16_tE19Flash_kernel_traitsILi128ELi64ELi64ELi4ES3_EELb0ELb1ELb0ELb0ELb0ELb0ELb0ELb0EEEvNS_16Flash_fwd_paramsE)
        .other          _ZN5flash16flash_fwd_kernelI23Flash_fwd_kernel_traitsILi128ELi64ELi64ELi4ELb0ELb0EN7cutlass10bfloat16_tE19Flash_kernel_traitsILi128ELi64ELi64ELi4ES3_EELb0ELb1ELb0ELb0ELb0ELb0ELb0ELb0EEEvNS_16Flash_fwd_paramsE,@"STO_CUDA_ENTRY STV_DEFAULT"
_ZN5flash16flash_fwd_kernelI23Flash_fwd_kernel_traitsILi128ELi64ELi64ELi4ELb0ELb0EN7cutlass10bfloat16_tE19Flash_kernel_traitsILi128ELi64ELi64ELi4ES3_EELb0ELb1ELb0ELb0ELb0ELb0ELb0ELb0EEEvNS_16Flash_fwd_paramsE:
.text._ZN5flash16flash_fwd_kernelI23Flash_fwd_kernel_traitsILi128ELi64ELi64ELi4ELb0ELb0EN7cutlass10bfloat16_tE19Flash_kernel_traitsILi128ELi64ELi64ELi4ES3_EELb0ELb1ELb0ELb0ELb0ELb0ELb0ELb0EEEvNS_16Flash_fwd_paramsE:
        /* <DEDUP_REMOVED lines=27> */
[----:B------:R-:W3:Y:S08]  /*01b0*/  S2R R27, SR_CTAID.Z ;  /* 0x00000000001b7919 */ /* 0x000ef00000002700 */
        /* <DEDUP_REMOVED lines=10> */
.L_x_688:
[----:B------:R-:W1:Y:S02]  /*0260*/  LDC R5, c[0x0][0x2c8] ;  /* 0x0000b200ff057b82 */ /* 0x000e640000000800 */
.L_x_689:
[----:B------:R-:W3:Y:S02]  /*0270*/  LDC.64 R2, c[0x0][0x308] ;  /* 0x0000c200ff027b82 */ /* 0x000ee40000000a00 */
[----:B---3--:R-:W-:-:S04]  /*0280*/  ISETP.NE.U32.AND P1, PT, R2, RZ, PT ;  /* 0x000000ff0200720c */ /* 0x008fc80003f25070 */
[----:B------:R-:W-:-:S13]  /*0290*/  ISETP.NE.AND.EX P1, PT, R3, RZ, PT, P1 ;  /* 0x000000ff0300720c */ /* 0x000fda0003f25310 */
[----:B------:R-:W2:Y:S01]  /*02a0*/  @P1 LDC.64 R2, c[0x0][0x308] ;  /* 0x0000c200ff021b82 */ /* 0x000ea20000000a00 */
[----:B------:R-:W-:-:S07]  /*02b0*/  IMAD.SHL.U32 R90, R177, 0x40, RZ ;  /* 0x00000040b15a7824 */ /* 0x000fce00078e00ff */
[----:B------:R-:W3:Y:S01]  /*02c0*/  @!P1 LDC R0, c[0x0][0x2cc] ;  /* 0x0000b300ff009b82 */ /* 0x000ee20000000800 */
[----:B--2---:R-:W-:-:S07]  /*02d0*/  @P1 IMAD.WIDE R8, R4, 0x4, R2 ;  /* 0x0000000404081825 */ /* 0x004fce00078e0202 */
[----:B------:R-:W2:Y:S01]  /*02e0*/  @!P1 LDC.64 R2, c[0x0][0x318] ;  /* 0x0000c600ff029b82 */ /* 0x000ea20000000a00 */
[----:B------:R1:W5:Y:S01]  /*02f0*/  @P1 LDG.E R9, desc[UR8][R8.64] ;  /* 0x0000000808091981 */ /* 0x000362000c1e1900 */
[----:B----4-:R-:W-:-:S13]  /*0300*/  ISETP.GT.AND P0, PT, R169, R90, PT ;  /* 0x0000005aa900720c */ /* 0x010fda0003f04270 */
[----:B---3--:R-:W-:Y:S05]  /*0310*/  @!P0 EXIT ;  /* 0x000000000000894d */ /* 0x008fea0003800000 */
[----:B------:R-:W3:Y:S01]  /*0320*/  LDC R91, c[0x0][0x398] ;  /* 0x0000e600ff5b7b82 */ /* 0x000ee20000000800 */
[----:B--2---:R-:W-:Y:S01]  /*0330*/  @!P1 ISETP.NE.U32.AND P0, PT, R2, RZ, PT ;  /* 0x000000ff0200920c */ /* 0x004fe20003f05070 */
[----:B-----5:R-:W-:Y:S01]  /*0340*/  @P1 IMAD.IADD R84, R9, 0x1, -R6 ;  /* 0x0000000109541824 */ /* 0x020fe200078e0a06 */
[----:B------:R-:W2:Y:S02]  /*0350*/  S2R R88, SR_TID.X ;  /* 0x0000000000587919 */ /* 0x000ea40000002100 */
[----:B------:R-:W-:Y:S02]  /*0360*/  @!P1 ISETP.NE.AND.EX P0, PT, R3, RZ, PT, P0 ;  /* 0x000000ff0300920c */ /* 0x000fe40003f05300 */
[----:B------:R-:W-:Y:S02]  /*0370*/  IADD3 R3, -R169, 0x7f, R90 ;  /* 0x0000007fa9037810 */ /* 0x000fe40007ffe15a */
[----:B------:R-:W-:-:S04]  /*0380*/  @!P1 SEL R0, R0, RZ, P0 ;  /* 0x000000ff00009207 */ /* 0x000fc80000000000 */
[----:B-1----:R-:W-:-:S05]  /*0390*/  @!P1 IADD3 R84, R0, R5, -R6 ;  /* 0x0000000500549210 */ /* 0x002fca0007ffe806 */
[----:B------:R-:W-:-:S05]  /*03a0*/  VIADD R5, R84, 0x3f ;  /* 0x0000003f54057836 */ /* 0x000fca0000000000 */
[----:B------:R-:W-:Y:S02]  /*03b0*/  SHF.R.S32.HI R2, RZ, 0x1f, R5 ;  /* 0x0000001fff027819 */ /* 0x000fe40000011405 */
[----:B---3--:R-:W-:Y:S02]  /*03c0*/  IADD3 R3, R3, R91, R84 ;  /* 0x0000005b03037210 */ /* 0x008fe40007ffe054 */
[----:B------:R-:W-:Y:S02]  /*03d0*/  LEA.HI R2, R2, R5, RZ, 0x6 ;  /* 0x0000000502027211 */ /* 0x000fe400078f30ff */
[----:B------:R-:W-:Y:S02]  /*03e0*/  SHF.R.S32.HI R0, RZ, 0x1f, R3 ;  /* 0x0000001fff007819 */ /* 0x000fe40000011403 */
[----:B------:R-:W-:Y:S02]  /*03f0*/  SHF.R.S32.HI R2, RZ, 0x6, R2 ;  /* 0x00000006ff027819 */ /* 0x000fe40000011402 */
[----:B------:R-:W-:-:S04]  /*0400*/  LEA.HI R0, R0, R3, RZ, 0x6 ;  /* 0x0000000300007211 */ /* 0x000fc800078f30ff */
[----:B------:R-:W-:-:S04]  /*0410*/  SHF.R.S32.HI R3, RZ, 0x6, R0 ;  /* 0x00000006ff037819 */ /* 0x000fc80000011400 */
[----:B------:R-:W-:-:S04]  /*0420*/  VIMNMX R130, R2, R3, PT ;  /* 0x0000000302827248 */ /* 0x000fc80003fe0100 */
[----:B------:R-:W-:-:S13]  /*0430*/  ISETP.GE.AND P0, PT, R130, 0x1, PT ;  /* 0x000000018200780c */ /* 0x000fda0003f06270 */
[----:B--2---:R-:W-:Y:S05]  /*0440*/  @!P0 BRA `(.L_x_690) ;  /* 0x000000ac00448947 */ /* 0x004fea0003800000 */
[----:B------:R-:W1:Y:S01]  /*0450*/  LDC R0, c[0x0][0x278] ;  /* 0x00009e00ff007b82 */ /* 0x000e620000000800 */
[----:B------:R-:W-:Y:S02]  /*0460*/  ISETP.NE.AND P2, PT, R166, -0x1, PT ;  /* 0xffffffffa600780c */ /* 0x000fe40003f45270 */
[----:B------:R-:W-:Y:S02]  /*0470*/  IABS R11, R27 ;  /* 0x0000001b000b7213 */ /* 0x000fe40000000000 */
[----:B------:R-:W-:-:S09]  /*0480*/  ISETP.NE.AND P1, PT, R7, -0x1, PT ;  /* 0xffffffff0700780c */ /* 0x000fd20003f25270 */
[----:B------:R-:W2:Y:S04]  /*0490*/  @!P2 LDC.64 R2, c[0x0][0x228] ;  /* 0x00008a00ff02ab82 */ /* 0x000ea80000000a00 */
[----:B------:R-:W-:-:S04]  /*04a0*/  @P1 IMAD.IADD R28, R6, 0x1, R7 ;  /* 0x00000001061c1824 */ /* 0x000fc800078e0207 */
[----:B------:R-:W3:Y:S01]  /*04b0*/  @P2 LDC.64 R8, c[0x0][0x240] ;  /* 0x00009000ff082b82 */ /* 0x000ee20000000a00 */
[----:B-1----:R-:W-:-:S04]  /*04c0*/  IABS R10, R0 ;  /* 0x00000000000a7213 */ /* 0x002fc80000000000 */
[----:B------:R-:W1:Y:S03]  /*04d0*/  I2F.RP R13, R10 ;  /* 0x0000000a000d7306 */ /* 0x000e660000209400 */
[----:B------:R-:W4:Y:S01]  /*04e0*/  @P1 LDC.64 R124, c[0x0][0x248] ;  /* 0x00009200ff7c1b82 */ /* 0x000f220000000a00 */
[----:B--2---:R-:W-:-:S04]  /*04f0*/  @!P2 IMAD.WIDE.U32 R16, R4, R2, RZ ;  /* 0x000000020410a225 */ /* 0x004fc800078e00ff */
[----:B-1----:R-:W1:Y:S01]  /*0500*/  MUFU.RCP R14, R13 ;  /* 0x0000000d000e7308 */ /* 0x002e620000001000 */
[----:B---3--:R-:W-:-:S04]  /*0510*/  @P2 IMAD.WIDE.U32 R24, R166, R8, RZ ;  /* 0x00000008a6182225 */ /* 0x008fc800078e00ff */
[----:B------:R-:W-:Y:S02]  /*0520*/  @!P2 IMAD.MOV.U32 R24, RZ, RZ, R16 ;  /* 0x000000ffff18a224 */ /* 0x000fe400078e0010 */
[----:B-1----:R-:W-:-:S04]  /*0530*/  VIADD R14, R14, 0xffffffe ;  /* 0x0ffffffe0e0e7836 */ /* 0x002fc80000000000 */
[----:B------:R-:W1:Y:S02]  /*0540*/  F2I.FTZ.U32.TRUNC.NTZ R15, R14 ;  /* 0x0000000e000f7305 */ /* 0x000e64000021f000 */
[----:B-1----:R-:W-:Y:S02]  /*0550*/  IMAD.MOV R5, RZ, RZ, -R15 ;  /* 0x000000ffff057224 */ /* 0x002fe400078e0a0f */
[----:B------:R-:W-:Y:S02]  /*0560*/  IMAD.MOV.U32 R14, RZ, RZ, RZ ;  /* 0x000000ffff0e7224 */ /* 0x000fe400078e00ff */
[----:B------:R-:W-:Y:S01]  /*0570*/  IMAD R12, R5, R10, RZ ;  /* 0x0000000a050c7224 */ /* 0x000fe200078e02ff */
[----:B------:R-:W-:-:S03]  /*0580*/  @!P2 SHF.R.S32.HI R5, RZ, 0x1f, R4 ;  /* 0x0000001fff05a819 */ /* 0x000fc60000011404 */
[----:B------:R-:W-:Y:S01]  /*0590*/  IMAD.HI.U32 R12, R15, R12, R14 ;  /* 0x0000000c0f0c7227 */ /* 0x000fe200078e000e */
[----:B------:R-:W-:-:S03]  /*05a0*/  SHF.R.S32.HI R15, RZ, 0x1f, R88 ;  /* 0x0000001fff0f7819 */ /* 0x000fc60000011458 */
[----:B------:R-:W-:Y:S01]  /*05b0*/  @!P2 IMAD R5, R5, R2, RZ ;  /* 0x000000020505a224 */ /* 0x000fe200078e02ff */
[CC--:B------:R-:W-:Y:S01]  /*05c0*/  LEA.HI R20, R15.reuse, R88.reuse, RZ, 0x6 ;  /* 0x000000580f147211 */ /* 0x0c0fe200078f30ff */
[----:B------:R-:W-:Y:S01]  /*05d0*/  IMAD.HI.U32 R129, R12, R11, RZ ;  /* 0x0000000b0c817227 */ /* 0x000fe200078e00ff */
[----:B------:R-:W-:-:S03]  /*05e0*/  LEA.HI R12, R15, R88, RZ, 0x3 ;  /* 0x000000580f0c7211 */ /* 0x000fc600078f18ff */
[----:B------:R-:W-:Y:S01]  /*05f0*/  IMAD.MOV R13, RZ, RZ, -R129 ;  /* 0x000000ffff0d7224 */ /* 0x000fe200078e0a81 */
[----:B------:R-:W-:Y:S01]  /*0600*/  SHF.R.S32.HI R18, RZ, 0x3, R12 ;  /* 0x00000003ff127819 */ /* 0x000fe2000001140c */
[----:B------:R-:W-:Y:S02]  /*0610*/  @!P2 IMAD R8, R4, R3, R5 ;  /* 0x000000030408a224 */ /* 0x000fe400078e0205 */
[----:B------:R-:W-:Y:S01]  /*0620*/  IMAD R3, R10, R13, R11 ;  /* 0x0000000d0a037224 */ /* 0x000fe200078e020b */
[----:B------:R-:W-:Y:S01]  /*0630*/  SHF.L.U32 R167, R18, 0x6, RZ ;  /* 0x0000000612a77819 */ /* 0x000fe200000006ff */
[----:B------:R-:W-:Y:S01]  /*0640*/  @P2 IMAD R5, R166, R9, R25 ;  /* 0x00000009a6052224 */ /* 0x000fe200078e0219 */
[----:B------:R-:W-:Y:S01]  /*0650*/  LOP3.LUT R9, R12, 0xfffffff8, RZ, 0xc0, !PT ;  /* 0xfffffff80c097812 */ /* 0x000fe200078ec0ff */
[----:B------:R-:W-:Y:S01]  /*0660*/  @!P2 IMAD.IADD R5, R17, 0x1, R8 ;  /* 0x000000011105a824 */ /* 0x000fe200078e0208 */
[----:B------:R-:W-:Y:S01]  /*0670*/  ISETP.GT.U32.AND P6, PT, R10, R3, PT ;  /* 0x000000030a00720c */ /* 0x000fe20003fc4070 */
[----:B------:R-:W-:Y:S01]  /*0680*/  IMAD.IADD R2, R169, 0x1, -R90 ;  /* 0x00000001a9027824 */ /* 0x000fe200078e0a5a */
[----:B------:R-:W-:Y:S01]  /*0690*/  LOP3.LUT R167, R167, 0x1c0, RZ, 0xc0, !PT ;  /* 0x000001c0a7a77812 */ /* 0x000fe200078ec0ff */
[----:B------:R-:W-:Y:S01]  /*06a0*/  IMAD.IADD R12, R88, 0x1, -R9 ;  /* 0x00000001580c7824 */ /* 0x000fe200078e0a09 */
[----:B------:R-:W-:Y:S01]  /*06b0*/  LEA.HI R17, R15, R88, RZ, 0x4 ;  /* 0x000000580f117211 */ /* 0x000fe200078f20ff */
[----:B------:R-:W1:Y:S01]  /*06c0*/  @P1 LDC.64 R8, c[0x0][0x250] ;  /* 0x00009400ff081b82 */ /* 0x000e620000000a00 */
[C---:B------:R-:W-:Y:S01]  /*06d0*/  VIADD R21, R18.reuse, 0x20 ;  /* 0x0000002012157836 */ /* 0x040fe20000000000 */
[----:B------:R-:W-:Y:S01]  /*06e0*/  IADD3 R23, R18, 0x10, RZ ;  /* 0x0000001012177810 */ /* 0x000fe20007ffe0ff */
[----:B------:R-:W-:Y:S01]  /*06f0*/  IMAD.SHL.U32 R174, R12, 0x8, RZ ;  /* 0x000000080cae7824 */ /* 0x000fe200078e00ff */
[CC--:B------:R-:W-:Y:S01]  /*0700*/  ISETP.GE.AND P5, PT, R18.reuse, R2.reuse, PT ;  /* 0x000000021200720c */ /* 0x0c0fe20003fa6270 */
[----:B------:R-:W-:Y:S01]  /*0710*/  VIADD R11, R18, 0x30 ;  /* 0x00000030120b7836 */ /* 0x000fe20000000000 */
[-C--:B------:R-:W-:Y:S01]  /*0720*/  ISETP.GE.AND P4, PT, R23, R2.reuse, PT ;  /* 0x000000021700720c */ /* 0x080fe20003f86270 */
[----:B------:R-:W-:Y:S01]  /*0730*/  IMAD.SHL.U32 R20, R20, 0x8, RZ ;  /* 0x0000000814147824 */ /* 0x000fe200078e00ff */
[-C--:B------:R-:W-:Y:S01]  /*0740*/  ISETP.GE.AND P3, PT, R21, R2.reuse, PT ;  /* 0x000000021500720c */ /* 0x080fe20003f66270 */
[----:B------:R-:W-:Y:S01]  /*0750*/  @!P6 IMAD.IADD R3, R3, 0x1, -R10 ;  /* 0x000000010303e824 */ /* 0x000fe200078e0a0a */
[----:B------:R-:W-:Y:S01]  /*0760*/  ISETP.GE.AND P0, PT, R11, R2, PT ;  /* 0x000000020b00720c */ /* 0x000fe20003f06270 */
[----:B------:R-:W-:Y:S01]  /*0770*/  @!P6 VIADD R129, R129, 0x1 ;  /* 0x000000018181e836 */ /* 0x000fe20000000000 */
[----:B------:R-:W-:-:S02]  /*0780*/  LOP3.LUT R2, R27, R0, RZ, 0x3c, !PT ;  /* 0x000000001b027212 */ /* 0x000fc400078e3cff */
[----:B------:R-:W-:Y:S02]  /*0790*/  ISETP.GE.U32.AND P2, PT, R3, R10, PT ;  /* 0x0000000a0300720c */ /* 0x000fe40003f46070 */
[----:B------:R-:W-:Y:S02]  /*07a0*/  LOP3.LUT R10, R167, 0x38, R174, 0xf8, !PT ;  /* 0x00000038a70a7812 */ /* 0x000fe400078ef8ae */
[----:B------:R-:W-:Y:S02]  /*07b0*/  SHF.R.U32.HI R167, RZ, 0x3, R167 ;  /* 0x00000003ffa77819 */ /* 0x000fe400000116a7 */
[----:B------:R-:W-:Y:S02]  /*07c0*/  LOP3.LUT R3, R17, 0xfffffff0, RZ, 0xc0, !PT ;  /* 0xfffffff011037812 */ /* 0x000fe400078ec0ff */
[----:B------:R-:W-:Y:S02]  /*07d0*/  LOP3.LUT R167, R10, R167, RZ, 0x3c, !PT ;  /* 0x000000a70aa77212 */ /* 0x000fe400078e3cff */
[----:B------:R-:W-:Y:S01]  /*07e0*/  IADD3 R10, -R3, R88, RZ ;  /* 0x00000058030a7210 */ /* 0x000fe20007ffe1ff */
[----:B-1----:R-:W-:Y:S01]  /*07f0*/  @P1 IMAD R16, R28, R9, RZ ;  /* 0x000000091c101224 */ /* 0x002fe200078e02ff */
[----:B------:R-:W-:Y:S01]  /*0800*/  ISETP.GE.AND P6, PT, R2, RZ, PT ;  /* 0x000000ff0200720c */ /* 0x000fe20003fc6270 */
[----:B------:R-:W-:Y:S01]  /*0810*/  @P1 IMAD.IADD R2, R6, 0x1, R7 ;  /* 0x0000000106021824 */ /* 0x000fe200078e0207 */
[----:B------:R-:W-:Y:S01]  /*0820*/  SHF.R.S32.HI R3, RZ, 0x1f, R10 ;  /* 0x0000001fff037819 */ /* 0x000fe2000001140a */
[----:B------:R-:W-:Y:S01]  /*0830*/  @P1 IMAD.WIDE.U32 R28, R28, R8, RZ ;  /* 0x000000081c1c1225 */ /* 0x000fe200078e00ff */
[----:B------:R-:W-:-:S02]  /*0840*/  @P2 IADD3 R129, R129, 0x1, RZ ;  /* 0x0000000181812810 */ /* 0x000fc40007ffe0ff */
[----:B------:R-:W-:Y:S01]  /*0850*/  LEA.HI R14, R3, R10, RZ, 0x3 ;  /* 0x0000000a030e7211 */ /* 0x000fe200078f18ff */
[----:B----4-:R-:W-:Y:S01]  /*0860*/  @P1 IMAD R7, R2, R125, RZ ;  /* 0x0000007d02071224 */ /* 0x010fe200078e02ff */
[----:B------:R-:W-:Y:S01]  /*0870*/  ISETP.NE.AND P2, PT, R0, RZ, PT ;  /* 0x000000ff0000720c */ /* 0x000fe20003f45270 */
[----:B------:R-:W-:Y:S01]  /*0880*/  @P1 IMAD.IADD R16, R29, 0x1, R16 ;  /* 0x000000011d101824 */ /* 0x000fe200078e0210 */
[----:B------:R-:W-:Y:S02]  /*0890*/  LOP3.LUT R13, R14, 0xfffffff8, RZ, 0xc0, !PT ;  /* 0xfffffff80e0d7812 */ /* 0x000fe400078ec0ff */
[----:B------:R-:W-:Y:S02]  /*08a0*/  SHF.R.S32.HI R19, RZ, 0x1f, R18 ;  /* 0x0000001fff137819 */ /* 0x000fe40000011412 */
[----:B------:R-:W-:Y:S01]  /*08b0*/  P2R R3, PR, RZ, 0x4 ;  /* 0x00000004ff037803 */ /* 0x000fe20000000000 */
[----:B------:R-:W-:Y:S01]  /*08c0*/  @P1 IMAD.WIDE.U32 R2, R2, R124, RZ ;  /* 0x0000007c02021225 */ /* 0x000fe200078e00ff */
[----:B------:R-:W-:-:S02]  /*08d0*/  LOP3.LUT R167, R167, 0xfffffe00, R20, 0xf8, !PT ;  /* 0xfffffe00a7a77812 */ /* 0x000fc400078ef814 */
[----:B------:R-:W-:Y:S01]  /*08e0*/  @P1 MOV R20, R28 ;  /* 0x0000001c00141202 */ /* 0x000fe20000000f00 */
[----:B------:R-:W-:Y:S01]  /*08f0*/  IMAD.IADD R13, R10, 0x1, -R13 ;  /* 0x000000010a0d7824 */ /* 0x000fe200078e0a0d */
[----:B------:R-:W-:Y:S01]  /*0900*/  SHF.R.S32.HI R175, RZ, 0x1f, R174 ;  /* 0x0000001fffaf7819 */ /* 0x000fe200000114ae */
[----:B------:R-:W-:-:S04]  /*0910*/  IMAD.WIDE R176, R177, 0x40, R18 ;  /* 0x00000040b1b07825 */ /* 0x000fc800078e0212 */
[----:B------:R-:W-:Y:S02]  /*0920*/  @P1 IMAD.IADD R7, R3, 0x1, R7 ;  /* 0x0000000103071824 */ /* 0x000fe400078e0207 */
[----:B------:R-:W-:Y:S01]  /*0930*/  @P1 IMAD.MOV.U32 R10, RZ, RZ, R2 ;  /* 0x000000ffff0a1224 */ /* 0x000fe200078e0002 */
[----:B------:R-:W-:Y:S06]  /*0940*/  @P1 BRA `(.L_x_691) ;  /* 0x0000000000341947 */ /* 0x000fec0003800000 */
        /* <DEDUP_REMOVED lines=12> */
[----:B------:R-:W-:Y:S02]  /*0a10*/  MOV R10, R2 ;  /* 0x00000002000a7202 */ /* 0x000fe40000000f00 */
.L_x_691:
[----:B------:R-:W-:Y:S01]  /*0a20*/  IADD3 R24, P2, R174, R24, RZ ;  /* 0x00000018ae187210 */ /* 0x000fe20007f5e0ff */
[----:B------:R-:W-:-:S12]  /*0a30*/  @P1 BRA `(.L_x_692) ;  /* 0x0000000000341947 */ /* 0x000fd80003800000 */
        /* <DEDUP_REMOVED lines=13> */
.L_x_692:
[----:B------:R-:W-:Y:S01]  /*0b10*/  ISETP.NE.AND P1, PT, R0, RZ, PT ;  /* 0x000000ff0000720c */ /* 0x000fe20003f25270 */
[-C--:B------:R-:W-:Y:S01]  /*0b20*/  IMAD R2, R19, R124.reuse, RZ ;  /* 0x0000007c13027224 */ /* 0x080fe200078e02ff */
[----:B------:R-:W1:Y:S01]  /*0b30*/  S2UR UR10, SR_CgaCtaId ;  /* 0x00000000000a79c3 */ /* 0x000e620000008800 */
[C-C-:B------:R-:W-:Y:S01]  /*0b40*/  IMAD.WIDE.U32 R28, R18.reuse, R124, R174.reuse ;  /* 0x0000007c121c7225 */ /* 0x140fe200078e00ae */
[----:B------:R-:W-:Y:S01]  /*0b50*/  @!P6 IADD3 R129, -R129, RZ, RZ ;  /* 0x000000ff8181e210 */ /* 0x000fe20007ffe1ff */
[----:B------:R-:W-:Y:S01]  /*0b60*/  ULDC.64 UR4, c[0x0][0x258] ;  /* 0x0000960000047ab9 */ /* 0x000fe20000000a00 */
[----:B------:R-:W-:Y:S01]  /*0b70*/  IADD3.X R25, R175, R5, RZ, P2, !PT ;  /* 0x00000005af197210 */ /* 0x000fe200017fe4ff */
[----:B------:R-:W-:Y:S01]  /*0b80*/  IMAD.WIDE.U32 R4, R18, R8, R174 ;  /* 0x0000000812047225 */ /* 0x000fe200078e00ae */
[----:B------:R-:W-:Y:S01]  /*0b90*/  IADD3 R170, P2, R10, R28, RZ ;  /* 0x0000001c0aaa7210 */ /* 0x000fe20007f5e0ff */
[----:B------:R-:W-:Y:S01]  /*0ba0*/  ULDC.64 UR6, c[0x0][0x260] ;  /* 0x0000980000067ab9 */ /* 0x000fe20000000a00 */
[----:B------:R-:W-:Y:S01]  /*0bb0*/  BSSY B0, `(.L_x_693) ;  /* 0x000003c000007945 */ /* 0x000fe20003800000 */
[----:B------:R-:W-:Y:S01]  /*0bc0*/  IMAD R3, R19, R8, RZ ;  /* 0x0000000813037224 */ /* 0x000fe200078e02ff */
[----:B------:R-:W-:Y:S01]  /*0bd0*/  IADD3 R168, R174, 0x40, RZ ;  /* 0x00000040aea87810 */ /* 0x000fe20007ffe0ff */
[----:B------:R-:W-:Y:S01]  /*0be0*/  VIADD R87, R130, 0xffffffff ;  /* 0xffffffff82577836 */ /* 0x000fe20000000000 */
[----:B------:R-:W-:Y:S01]  /*0bf0*/  @!P1 LOP3.LUT R129, RZ, R0, RZ, 0x33, !PT ;  /* 0x00000000ff819212 */ /* 0x000fe200078e33ff */
[----:B------:R-:W-:Y:S01]  /*0c00*/  IMAD R0, R18, R125, R2 ;  /* 0x0000007d12007224 */ /* 0x000fe200078e0202 */
[----:B------:R-:W-:Y:S01]  /*0c10*/  SHF.R.S32.HI R2, RZ, 0x1f, R27 ;  /* 0x0000001fff027819 */ /* 0x000fe2000001141b */
[----:B------:R-:W-:Y:S01]  /*0c20*/  IMAD.WIDE.U32 R24, R27, UR4, R24 ;  /* 0x000000041b187c25 */ /* 0x000fe2000f8e0018 */
[----:B------:R-:W-:-:S02]  /*0c30*/  IADD3 R126, P1, R20, R4, RZ ;  /* 0x00000004147e7210 */ /* 0x000fc40007f3e0ff */
[----:B------:R-:W-:Y:S01]  /*0c40*/  IADD3.X R171, R7, R29, R0, P2, !PT ;  /* 0x0000001d07ab7210 */ /* 0x000fe200017fe400 */
[----:B------:R-:W-:Y:S01]  /*0c50*/  IMAD R0, R2, UR4, RZ ;  /* 0x0000000402007c24 */ /* 0x000fe2000f8e02ff */
[----:B------:R-:W-:Y:S01]  /*0c60*/  SHF.R.S32.HI R2, RZ, 0x1f, R129 ;  /* 0x0000001fff027819 */ /* 0x000fe20000011481 */
[----:B------:R-:W-:Y:S01]  /*0c70*/  IMAD R3, R18, R9, R3 ;  /* 0x0000000912037224 */ /* 0x000fe200078e0203 */
[----:B------:R-:W-:Y:S01]  /*0c80*/  UMOV UR4, 0x400 ;  /* 0x0000040000047882 */ /* 0x000fe20000000000 */
[----:B------:R-:W-:Y:S01]  /*0c90*/  IMAD R27, R27, UR5, R0 ;  /* 0x000000051b1b7c24 */ /* 0x000fe2000f8e0200 */
[----:B-1----:R-:W-:Y:S01]  /*0ca0*/  ULEA UR4, UR10, UR4, 0x18 ;  /* 0x000000040a047291 */ /* 0x002fe2000f8ec03f */
[----:B------:R-:W-:Y:S01]  /*0cb0*/  IMAD R0, R2, UR6, RZ ;  /* 0x0000000602007c24 */ /* 0x000fe2000f8e02ff */
[----:B------:R-:W-:Y:S01]  /*0cc0*/  IADD3.X R127, R16, R5, R3, P1, !PT ;  /* 0x00000005107f7210 */ /* 0x000fe20000ffe403 */
[----:B------:R-:W-:Y:S01]  /*0cd0*/  IMAD R10, R87, -0x40, R84 ;  /* 0xffffffc0570a7824 */ /* 0x000fe200078e0254 */
[----:B------:R-:W-:Y:S01]  /*0ce0*/  IADD3 R27, R25, R27, RZ ;  /* 0x0000001b191b7210 */ /* 0x000fe20007ffe0ff */
[----:B------:R-:W-:Y:S01]  /*0cf0*/  IMAD.WIDE.U32 R170, R129, UR6, R170 ;  /* 0x0000000681aa7c25 */ /* 0x000fe2000f8e00aa */
[----:B------:R-:W-:-:S02]  /*0d00*/  LEA R167, R167, UR4, 0x1 ;  /* 0x00000004a7a77c11 */ /* 0x000fc4000f8e08ff */
[----:B------:R-:W-:Y:S01]  /*0d10*/  ISETP.GE.AND P6, PT, R23, R10, PT ;  /* 0x0000000a1700720c */ /* 0x000fe20003fc6270 */
[----:B------:R-:W-:Y:S01]  /*0d20*/  IMAD R173, R129, UR7, R0 ;  /* 0x0000000781ad7c24 */ /* 0x000fe2000f8e0200 */
[----:B------:R-:W-:Y:S01]  /*0d30*/  ULDC.64 UR6, c[0x0][0x268] ;  /* 0x00009a0000067ab9 */ /* 0x000fe20000000a00 */
[----:B------:R-:W-:Y:S01]  /*0d40*/  IMAD.MOV.U32 R5, RZ, RZ, 0x20 ;  /* 0x00000020ff057424 */ /* 0x000fe200078e00ff */
[----:B------:R-:W-:Y:S01]  /*0d50*/  R2P PR, R13, 0x6 ;  /* 0x000000060d007804 */ /* 0x000fe20000000000 */
[----:B------:R-:W-:Y:S01]  /*0d60*/  IMAD R2, R2, UR6, RZ ;  /* 0x0000000602027c24 */ /* 0x000fe2000f8e02ff */
[----:B------:R-:W-:Y:S01]  /*0d70*/  MOV R0, 0x10 ;  /* 0x0000001000007802 */ /* 0x000fe20000000f00 */
[----:B------:R-:W-:Y:S02]  /*0d80*/  IMAD.WIDE.U32 R126, R129, UR6, R126 ;  /* 0x00000006817e7c25 */ /* 0x000fe4000f8e007e */
[----:B------:R-:W-:Y:S02]  /*0d90*/  SEL R3, R5, 0xffffffe0, !P2 ;  /* 0xffffffe005037807 */ /* 0x000fe40005000000 */
[----:B------:R-:W-:Y:S01]  /*0da0*/  IMAD R129, R129, UR7, R2 ;  /* 0x0000000781817c24 */ /* 0x000fe2000f8e0202 */
        /* <DEDUP_REMOVED lines=28> */
.L_x_694:
[----:B------:R-:W-:Y:S05]  /*0f70*/  BSYNC B0 ;  /* 0x0000000000007941 */ /* 0x000fea0003800000 */
.L_x_693:
[----:B------:R-:W-:Y:S01]  /*0f80*/  BSSY B0, `(.L_x_695) ;  /* 0x0000020000007945 */ /* 0x000fe20003800000 */
[----:B------:R-:W-:-:S03]  /*0f90*/  ISETP.GE.AND P1, PT, R23, R10, PT ;  /* 0x0000000a1700720c */ /* 0x000fc60003f26270 */
        /* <DEDUP_REMOVED lines=11> */
[----:B-12---:R-:W1:Y:S01]  /*1050*/  @!P4 LDC.64 R6, c[0x0][0x210] ;  /* 0x00008400ff06cb82 */ /* 0x006e620000000a00 */
        /* <DEDUP_REMOVED lines=18> */
.L_x_696:
[----:B------:R-:W-:Y:S05]  /*1180*/  BSYNC B0 ;  /* 0x0000000000007941 */ /* 0x000fea0003800000 */
.L_x_695:
        /* <DEDUP_REMOVED lines=13> */
[----:B-1234-:R-:W1:Y:S01]  /*1260*/  @!P4 LDC.64 R6, c[0x0][0x210] ;  /* 0x00008400ff06cb82 */ /* 0x01ee620000000a00 */
        /* <DEDUP_REMOVED lines=18> */
.L_x_698:
[----:B------:R-:W-:Y:S05]  /*1390*/  BSYNC B0 ;  /* 0x0000000000007941 */ /* 0x000fea0003800000 */
.L_x_697:
        /* <DEDUP_REMOVED lines=32> */
.L_x_700:
[----:B------:R-:W-:Y:S05]  /*15a0*/  BSYNC B0 ;  /* 0x0000000000007941 */ /* 0x000fea0003800000 */
.L_x_699:
[----:B------:R-:W-:Y:S01]  /*15b0*/  ISETP.GE.AND P0, PT, R18, R10, PT ;  /* 0x0000000a1200720c */ /* 0x000fe20003f06270 */
[----:B------:R-:W-:Y:S01]  /*15c0*/  IMAD.IADD R173, R171, 0x1, R173 ;  /* 0x00000001abad7824 */ /* 0x000fe200078e02ad */
[C---:B------:R-:W-:Y:S01]  /*15d0*/  SHF.L.U64.HI R2, R124.reuse, 0x6, R125 ;  /* 0x000000067c027819 */ /* 0x040fe2000001027d */
[----:B------:R-:W-:Y:S01]  /*15e0*/  IMAD.SHL.U32 R85, R124, 0x40, RZ ;  /* 0x000000407c557824 */ /* 0x000fe200078e00ff */
[----:B------:R-:W-:Y:S01]  /*15f0*/  SHF.R.S32.HI R16, RZ, 0x1f, R87 ;  /* 0x0000001fff107819 */ /* 0x000fe20000011457 */
[----:B------:R-:W-:Y:S01]  /*1600*/  BSSY B0, `(.L_x_701) ;  /* 0x000001d000007945 */ /* 0x000fe20003800000 */
[----:B------:R-:W-:Y:S01]  /*1610*/  MOV R172, R170 ;  /* 0x000000aa00ac7202 */ /* 0x000fe20000000f00 */
[----:B------:R-:W-:Y:S01]  /*1620*/  IMAD R25, R2, R87, RZ ;  /* 0x0000005702197224 */ /* 0x000fe200078e02ff */
[----:B------:R-:W-:-:S03]  /*1630*/  SHF.R.S32.HI R150, RZ, 0x4, R17 ;  /* 0x00000004ff967819 */ /* 0x000fc60000011411 */
[----:B------:R-:W-:Y:S01]  /*1640*/  IMAD.WIDE.U32 R20, R87, R85, R172 ;  /* 0x0000005557147225 */ /* 0x000fe200078e00ac */
[----:B------:R-:W-:-:S03]  /*1650*/  LEA.HI R17, R17, R150, RZ, 0x1 ;  /* 0x0000009611117211 */ /* 0x000fc600078f08ff */
[----:B------:R-:W-:-:S04]  /*1660*/  IMAD R25, R16, R85, R25 ;  /* 0x0000005510197224 */ /* 0x000fc800078e0219 */
[----:B------:R-:W-:Y:S01]  /*1670*/  IMAD.IADD R25, R21, 0x1, R25 ;  /* 0x0000000115197824 */ /* 0x000fe200078e0219 */
[----:B------:R-:W-:Y:S06]  /*1680*/  @P0 BRA `(.L_x_702) ;  /* 0x0000000000500947 */ /* 0x000fec0003800000 */
[----:B------:R-:W-:Y:S02]  /*1690*/  ULDC UR5, c[0x0][0x2d0] ;  /* 0x0000b40000057ab9 */ /* 0x000fe40000000800 */
[----:B------:R-:W-:Y:S02]  /*16a0*/  ISETP.GE.AND P4, PT, R174, UR5, PT ;  /* 0x00000005ae007c0c */ /* 0x000fe4000bf86270 */
[----:B------:R-:W-:-:S11]  /*16b0*/  ISETP.GE.AND P0, PT, R168, UR5, PT ;  /* 0x00000005a8007c0c */ /* 0x000fd6000bf06270 */
[----:B-1234-:R-:W1:Y:S01]  /*16c0*/  @!P4 LDC.64 R6, c[0x0][0x218] ;  /* 0x00008600ff06cb82 */ /* 0x01ee620000000a00 */
        /* <DEDUP_REMOVED lines=16> */
.L_x_702:
[----:B------:R-:W-:Y:S05]  /*17d0*/  BSYNC B0 ;  /* 0x0000000000007941 */ /* 0x000fea0003800000 */
.L_x_701:
[----:B------:R-:W-:Y:S01]  /*17e0*/  BSSY B0, `(.L_x_703) ;  /* 0x000001a000007945 */ /* 0x000fe20003800000 */
[C---:B------:R-:W-:Y:S02]  /*17f0*/  SHF.L.U64.HI R160, R124.reuse, 0x4, R125 ;  /* 0x000000047ca07819 */ /* 0x040fe4000001027d */
[----:B------:R-:W-:Y:S01]  /*1800*/  SHF.L.U32 R161, R124, 0x4, RZ ;  /* 0x000000047ca17819 */ /* 0x000fe200000006ff */
[----:B------:R-:W-:Y:S06]  /*1810*/  @P6 BRA `(.L_x_704) ;  /* 0x0000000000586947 */ /* 0x000fec0003800000 */
[----:B------:R-:W-:Y:S01]  /*1820*/  ULDC UR5, c[0x0][0x2d0] ;  /* 0x0000b40000057ab9 */ /* 0x000fe20000000800 */
[----:B------:R-:W-:Y:S02]  /*1830*/  IADD3 R23, P5, R161, R20, RZ ;  /* 0x00000014a1177210 */ /* 0x000fe40007fbe0ff */
[----:B------:R-:W-:Y:S02]  /*1840*/  ISETP.GE.AND P4, PT, R174, UR5, PT ;  /* 0x00000005ae007c0c */ /* 0x000fe4000bf86270 */
[----:B------:R-:W-:Y:S01]  /*1850*/  ISETP.GE.AND P0, PT, R168, UR5, PT ;  /* 0x00000005a8007c0c */ /* 0x000fe2000bf06270 */
[----:B------:R-:W-:-:S10]  /*1860*/  IMAD.X R22, R160, 0x1, R25, P5 ;  /* 0x00000001a0167824 */ /* 0x000fd400028e0619 */
        /* <DEDUP_REMOVED lines=17> */
.L_x_704:
[----:B------:R-:W-:Y:S05]  /*1980*/  BSYNC B0 ;  /* 0x0000000000007941 */ /* 0x000fea0003800000 */
.L_x_703:
[----:B------:R-:W-:Y:S01]  /*1990*/  LOP3.LUT R17, R17, 0xfffffffe, RZ, 0xc0, !PT ;  /* 0xfffffffe11117812 */ /* 0x000fe200078ec0ff */
[----:B------:R-:W-:Y:S01]  /*19a0*/  BSSY B0, `(.L_x_705) ;  /* 0x000001b000007945 */ /* 0x000fe20003800000 */
[----:B------:R-:W-:Y:S02]  /*19b0*/  ISETP.GE.AND P0, PT, R11, R10, PT ;  /* 0x0000000a0b00720c */ /* 0x000fe40003f06270 */
[----:B------:R-:W-:Y:S01]  /*19c0*/  LEA.HI R92, R15, R88, RZ, 0x5 ;  /* 0x000000580f5c7211 */ /* 0x000fe200078f28ff */
[----:B------:R-:W-:Y:S01]  /*19d0*/  IMAD.IADD R150, R150, 0x1, -R17 ;  /* 0x0000000196967824 */ /* 0x000fe200078e0a11 */
[----:B------:R-:W-:Y:S09]  /*19e0*/  @P2 BRA `(.L_x_706) ;  /* 0x0000000000582947 */ /* 0x000ff20003800000 */
[----:B------:R-:W-:Y:S01]  /*19f0*/  ULDC UR5, c[0x0][0x2d0] ;  /* 0x0000b40000057ab9 */ /* 0x000fe20000000800 */
[----:B------:R-:W-:Y:S02]  /*1a00*/  LEA R15, P5, R124, R20, 0x5 ;  /* 0x000000147c0f7211 */ /* 0x000fe400078a28ff */
[----:B------:R-:W-:Y:S02]  /*1a10*/  ISETP.GE.AND P4, PT, R174, UR5, PT ;  /* 0x00000005ae007c0c */ /* 0x000fe4000bf86270 */
[----:B------:R-:W-:Y:S02]  /*1a20*/  ISETP.GE.AND P2, PT, R168, UR5, PT ;  /* 0x00000005a8007c0c */ /* 0x000fe4000bf46270 */
[----:B------:R-:W-:-:S09]  /*1a30*/  LEA.HI.X R22, R124, R25, R125, 0x5, P5 ;  /* 0x000000197c167211 */ /* 0x000fd200028f2c7d */
        /* <DEDUP_REMOVED lines=17> */
.L_x_706:
[----:B------:R-:W-:Y:S05]  /*1b50*/  BSYNC B0 ;  /* 0x0000000000007941 */ /* 0x000fea0003800000 */
.L_x_705:
[----:B------:R-:W-:Y:S04]  /*1b60*/  BSSY B0, `(.L_x_707) ;  /* 0x000001a000007945 */ /* 0x000fe80003800000 */
[----:B------:R-:W-:Y:S05]  /*1b70*/  @P0 BRA `(.L_x_708) ;  /* 0x0000000000600947 */ /* 0x000fea0003800000 */
[----:B------:R-:W-:Y:S01]  /*1b80*/  ULDC UR5, c[0x0][0x2d0] ;  /* 0x0000b40000057ab9 */ /* 0x000fe20000000800 */
[----:B------:R-:W-:Y:S01]  /*1b90*/  IMAD.MOV.U32 R24, RZ, RZ, R20 ;  /* 0x000000ffff187224 */ /* 0x000fe200078e0014 */
[----:B------:R-:W-:Y:S01]  /*1ba0*/  ISETP.GE.AND P2, PT, R174, UR5, PT ;  /* 0x00000005ae007c0c */ /* 0x000fe2000bf46270 */
[----:B------:R-:W-:Y:S01]  /*1bb0*/  IMAD R15, R125, 0x30, RZ ;  /* 0x000000307d0f7824 */ /* 0x000fe200078e02ff */
[----:B------:R-:W-:Y:S01]  /*1bc0*/  ISETP.GE.AND P0, PT, R168, UR5, PT ;  /* 0x00000005a8007c0c */ /* 0x000fe2000bf06270 */
[----:B------:R-:W-:-:S04]  /*1bd0*/  IMAD.WIDE.U32 R24, R124, 0x30, R24 ;  /* 0x000000307c187825 */ /* 0x000fc800078e0018 */
[----:B------:R-:W-:-:S06]  /*1be0*/  IMAD.IADD R20, R25, 0x1, R15 ;  /* 0x0000000119147824 */ /* 0x000fcc00078e020f */
        /* <DEDUP_REMOVED lines=17> */
.L_x_708:
[----:B------:R-:W-:Y:S05]  /*1d00*/  BSYNC B0 ;  /* 0x0000000000007941 */ /* 0x000fea0003800000 */
.L_x_707:
[----:B------:R-:W0:Y:S01]  /*1d10*/  LDGDEPBAR ;  /* 0x00000000000079af */ /* 0x000e220000000000 */
[----:B------:R-:W-:Y:S01]  /*1d20*/  ISETP.GE.AND P2, PT, R18, R10, PT ;  /* 0x0000000a1200720c */ /* 0x000fe20003f46270 */
[----:B-1234-:R-:W-:Y:S01]  /*1d30*/  IMAD.SHL.U32 R6, R12, 0x40, RZ ;  /* 0x000000400c067824 */ /* 0x01efe200078e00ff */
[----:B------:R-:W-:Y:S01]  /*1d40*/  SHF.L.U64.HI R162, R8, 0x6, R9 ;  /* 0x0000000608a27819 */ /* 0x000fe20000010209 */
[----:B------:R-:W-:Y:S01]  /*1d50*/  IMAD.SHL.U32 R15, R13, 0x40, RZ ;  /* 0x000000400d0f7824 */ /* 0x000fe200078e00ff */
[----:B------:R-:W-:Y:S01]  /*1d60*/  SHF.R.S32.HI R86, RZ, 0x5, R92 ;  /* 0x00000005ff567819 */ /* 0x000fe2000001145c */
[----:B------:R-:W-:Y:S01]  /*1d70*/  IMAD.SHL.U32 R7, R150, 0x8, RZ ;  /* 0x0000000896077824 */ /* 0x000fe200078e00ff */
[----:B------:R-:W-:Y:S01]  /*1d80*/  LOP3.LUT R13, R6, 0x1c0, RZ, 0xc0, !PT ;  /* 0x000001c0060d7812 */ /* 0x000fe200078ec0ff */
[----:B------:R-:W-:Y:S01]  /*1d90*/  IMAD.SHL.U32 R18, R18, 0x8, RZ ;  /* 0x0000000812127824 */ /* 0x000fe200078e00ff */
[----:B------:R-:W-:Y:S01]  /*1da0*/  LOP3.LUT R6, R15, 0x1c0, RZ, 0xc0, !PT ;  /* 0x000001c00f067812 */ /* 0x000fe200078ec0ff */
[----:B------:R-:W-:Y:S01]  /*1db0*/  IMAD.SHL.U32 R89, R14, 0x40, RZ ;  /* 0x000000400e597824 */ /* 0x000fe200078e00ff */
[----:B------:R-:W-:Y:S01]  /*1dc0*/  SHF.L.U32 R163, R8, 0x6, RZ ;  /* 0x0000000608a37819 */ /* 0x000fe200000006ff */
[----:B------:R-:W-:Y:S01]  /*1dd0*/  IMAD.IADD R129, R127, 0x1, R129 ;  /* 0x000000017f817824 */ /* 0x000fe200078e0281 */
[----:B------:R-:W-:Y:S01]  /*1de0*/  LOP3.LUT R7, R6, 0x8, R7, 0xf8, !PT ;  /* 0x0000000806077812 */ /* 0x000fe200078ef807 */
[----:B------:R-:W-:Y:S01]  /*1df0*/  BSSY B0, `(.L_x_709) ;  /* 0x0000029000007945 */ /* 0x000fe20003800000 */
[----:B------:R-:W-:-:S02]  /*1e00*/  SHF.R.U32.HI R6, RZ, 0x3, R6 ;  /* 0x00000003ff067819 */ /* 0x000fc40000011606 */
[----:B------:R-:W-:Y:S02]  /*1e10*/  LOP3.LUT R14, R13, 0x8, R18, 0xf8, !PT ;  /* 0x000000080d0e7812 */ /* 0x000fe400078ef812 */
[----:B------:R-:W-:Y:S02]  /*1e20*/  SHF.R.U32.HI R13, RZ, 0x3, R13 ;  /* 0x00000003ff0d7819 */ /* 0x000fe4000001160d */
[----:B------:R-:W-:Y:S02]  /*1e30*/  LOP3.LUT R89, R89, 0xfffffe00, RZ, 0xc0, !PT ;  /* 0xfffffe0059597812 */ /* 0x000fe400078ec0ff */
[----:B------:R-:W-:Y:S01]  /*1e40*/  LOP3.LUT R6, R7, R6, RZ, 0x3c, !PT ;  /* 0x0000000607067212 */ /* 0x000fe200078e3cff */
[----:B------:R-:W-:-:S04]  /*1e50*/  DEPBAR.LE SB0, 0x0 ;  /* 0x000080000000791a */ /* 0x000fc80000000000 */
[----:B------:R-:W-:Y:S01]  /*1e60*/  BAR.SYNC.DEFER_BLOCKING 0x0 ;  /* 0x0000000000007b1d */ /* 0x000fe20000010000 */
[----:B------:R-:W-:Y:S01]  /*1e70*/  MOV R128, R126 ;  /* 0x0000007e00807202 */ /* 0x000fe20000000f00 */
[----:B------:R-:W-:Y:S01]  /*1e80*/  IMAD R7, R162, R87, RZ ;  /* 0x00000057a2077224 */ /* 0x000fe200078e02ff */
[----:B------:R-:W-:Y:S01]  /*1e90*/  LOP3.LUT R13, R14, R13, RZ, 0x3c, !PT ;  /* 0x0000000d0e0d7212 */ /* 0x000fe200078e3cff */
[----:B------:R-:W-:Y:S01]  /*1ea0*/  IMAD R151, R86, 0x400, R89 ;  /* 0x0000040056977824 */ /* 0x000fe200078e0259 */
[----:B------:R-:W-:Y:S01]  /*1eb0*/  ISETP.GE.AND P0, PT, R11, R10, PT ;  /* 0x0000000a0b00720c */ /* 0x000fe20003f06270 */
[-C--:B------:R-:W-:Y:S02]  /*1ec0*/  IMAD R7, R16, R163.reuse, R7 ;  /* 0x000000a310077224 */ /* 0x080fe400078e0207 */
[----:B------:R-:W-:-:S04]  /*1ed0*/  IMAD.WIDE.U32 R14, R87, R163, R128 ;  /* 0x000000a3570e7225 */ /* 0x000fc800078e0080 */
[----:B------:R-:W-:Y:S02]  /*1ee0*/  IMAD R150, R150, 0x200, R13 ;  /* 0x0000020096967824 */ /* 0x000fe400078e020d */
[----:B------:R-:W-:Y:S02]  /*1ef0*/  IMAD.IADD R151, R6, 0x1, R151 ;  /* 0x0000000106977824 */ /* 0x000fe400078e0297 */
[----:B------:R-:W-:Y:S01]  /*1f00*/  IMAD.IADD R13, R15, 0x1, R7 ;  /* 0x000000010f0d7824 */ /* 0x000fe200078e0207 */
[----:B------:R1:W-:Y:S04]  /*1f10*/  @P2 STS.128 [R167+0x8000], RZ ;  /* 0x008000ffa7002388 */ /* 0x0003e80000000c00 */
[----:B------:R1:W-:Y:S01]  /*1f20*/  @P2 STS.128 [R167+0xa000], RZ ;  /* 0x00a000ffa7002388 */ /* 0x0003e20000000c00 */
[----:B------:R-:W-:Y:S05]  /*1f30*/  @P2 BRA `(.L_x_710) ;  /* 0x0000000000502947 */ /* 0x000fea0003800000 */
[----:B------:R-:W-:Y:S02]  /*1f40*/  ULDC UR5, c[0x0][0x2d0] ;  /* 0x0000b40000057ab9 */ /* 0x000fe40000000800 */
[----:B------:R-:W-:Y:S02]  /*1f50*/  ISETP.GE.AND P4, PT, R174, UR5, PT ;  /* 0x00000005ae007c0c */ /* 0x000fe4000bf86270 */
[----:B------:R-:W-:-:S11]  /*1f60*/  ISETP.GE.AND P2, PT, R168, UR5, PT ;  /* 0x00000005a8007c0c */ /* 0x000fd6000bf46270 */
[----:B------:R-:W2:Y:S01]  /*1f70*/  @!P4 LDC.64 R10, c[0x0][0x220] ;  /* 0x00008800ff0acb82 */ /* 0x000ea20000000a00 */
[----:B------:R3:W-:Y:S01]  /*1f80*/  @P4 STS.128 [R167+0x8000], RZ ;  /* 0x008000ffa7004388 */ /* 0x0007e20000000c00 */
[----:B--2---:R-:W-:-:S04]  /*1f90*/  @!P4 LEA R10, P5, R14, R10, 0x1 ;  /* 0x0000000a0e0ac211 */ /* 0x004fc800078a08ff */
        /* <DEDUP_REMOVED lines=14> */
.L_x_710:
[----:B------:R-:W-:Y:S05]  /*2080*/  BSYNC B0 ;  /* 0x0000000000007941 */ /* 0x000fea0003800000 */
.L_x_709:
[----:B------:R4:W-:Y:S01]  /*2090*/  @P1 STS.128 [R167+0x8800], RZ ;  /* 0x008800ffa7001388 */ /* 0x0009e20000000c00 */
[----:B------:R-:W-:Y:S01]  /*20a0*/  BSSY B0, `(.L_x_711) ;  /* 0x000001b000007945 */ /* 0x000fe20003800000 */
[C---:B------:R-:W-:Y:S02]  /*20b0*/  SHF.L.U64.HI R164, R8.reuse, 0x4, R9 ;  /* 0x0000000408a47819 */ /* 0x040fe40000010209 */
[----:B------:R4:W-:Y:S01]  /*20c0*/  @P1 STS.128 [R167+0xa800], RZ ;  /* 0x00a800ffa7001388 */ /* 0x0009e20000000c00 */
[----:B------:R-:W-:Y:S01]  /*20d0*/  SHF.L.U32 R165, R8, 0x4, RZ ;  /* 0x0000000408a57819 */ /* 0x000fe200000006ff */
[----:B------:R-:W-:Y:S06]  /*20e0*/  @P1 BRA `(.L_x_712) ;  /* 0x0000000000581947 */ /* 0x000fec0003800000 */
[----:B------:R-:W-:Y:S01]  /*20f0*/  ULDC UR5, c[0x0][0x2d0] ;  /* 0x0000b40000057ab9 */ /* 0x000fe20000000800 */
[----:B------:R-:W-:Y:S02]  /*2100*/  IADD3 R7, P4, R165, R14, RZ ;  /* 0x0000000ea5077210 */ /* 0x000fe40007f9e0ff */
[----:B------:R-:W-:Y:S02]  /*2110*/  ISETP.GE.AND P2, PT, R174, UR5, PT ;  /* 0x00000005ae007c0c */ /* 0x000fe4000bf46270 */
[----:B------:R-:W-:Y:S01]  /*2120*/  ISETP.GE.AND P1, PT, R168, UR5, PT ;  /* 0x00000005a8007c0c */ /* 0x000fe2000bf26270 */
[----:B------:R-:W-:-:S10]  /*2130*/  IMAD.X R16, R164, 0x1, R13, P4 ;  /* 0x00000001a4107824 */ /* 0x000fd400020e060d */
[----:B--23--:R-:W2:Y:S01]  /*2140*/  @!P2 LDC.64 R10, c[0x0][0x220] ;  /* 0x00008800ff0aab82 */ /* 0x00cea20000000a00 */
        /* <DEDUP_REMOVED lines=16> */
.L_x_712:
[----:B------:R-:W-:Y:S05]  /*2250*/  BSYNC B0 ;  /* 0x0000000000007941 */ /* 0x000fea0003800000 */
.L_x_711:
[----:B------:R1:W-:Y:S01]  /*2260*/  @P3 STS.128 [R167+0x9000], RZ ;  /* 0x009000ffa7003388 */ /* 0x0003e20000000c00 */
[----:B------:R-:W-:Y:S03]  /*2270*/  BSSY B0, `(.L_x_713) ;  /* 0x0000019000007945 */ /* 0x000fe60003800000 */
[----:B------:R1:W-:Y:S01]  /*2280*/  @P3 STS.128 [R167+0xb000], RZ ;  /* 0x00b000ffa7003388 */ /* 0x0003e20000000c00 */
[----:B------:R-:W-:Y:S05]  /*2290*/  @P3 BRA `(.L_x_714) ;  /* 0x0000000000583947 */ /* 0x000fea0003800000 */
[----:B------:R-:W-:Y:S01]  /*22a0*/  ULDC UR5, c[0x0][0x2d0] ;  /* 0x0000b40000057ab9 */ /* 0x000fe20000000800 */
[----:B------:R-:W-:Y:S02]  /*22b0*/  LEA R7, P3, R8, R14, 0x5 ;  /* 0x0000000e08077211 */ /* 0x000fe400078628ff */
[----:B------:R-:W-:Y:S02]  /*22c0*/  ISETP.GE.AND P2, PT, R174, UR5, PT ;  /* 0x00000005ae007c0c */ /* 0x000fe4000bf46270 */
[----:B------:R-:W-:Y:S02]  /*22d0*/  ISETP.GE.AND P1, PT, R168, UR5, PT ;  /* 0x00000005a8007c0c */ /* 0x000fe4000bf26270 */
[----:B------:R-:W-:-:S09]  /*22e0*/  LEA.HI.X R16, R8, R13, R9, 0x5, P3 ;  /* 0x0000000d08107211 */ /* 0x000fd200018f2c09 */
        /* <DEDUP_REMOVED lines=17> */
.L_x_714:
[----:B------:R-:W-:Y:S05]  /*2400*/  BSYNC B0 ;  /* 0x0000000000007941 */ /* 0x000fea0003800000 */
.L_x_713:
        /* <DEDUP_REMOVED lines=10> */
[----:B------:R-:W-:Y:S01]  /*24b0*/  IMAD.MOV.U32 R12, RZ, RZ, R14 ;  /* 0x000000ffff0c7224 */ /* 0x000fe200078e000e */
[----:B------:R-:W-:Y:S01]  /*24c0*/  ISETP.GE.AND P1, PT, R174, UR5, PT ;  /* 0x00000005ae007c0c */ /* 0x000fe2000bf26270 */
[----:B------:R-:W-:Y:S01]  /*24d0*/  IMAD R9, R9, 0x30, RZ ;  /* 0x0000003009097824 */ /* 0x000fe200078e02ff */
[----:B------:R-:W-:Y:S01]  /*24e0*/  ISETP.GE.AND P0, PT, R168, UR5, PT ;  /* 0x00000005a8007c0c */ /* 0x000fe2000bf06270 */
[----:B------:R-:W-:-:S04]  /*24f0*/  IMAD.WIDE.U32 R12, R8, 0x30, R12 ;  /* 0x00000030080c7825 */ /* 0x000fc800078e000c */
[----:B------:R-:W-:-:S06]  /*2500*/  IMAD.IADD R0, R13, 0x1, R9 ;  /* 0x000000010d007824 */ /* 0x000fcc00078e0209 */
        /* <DEDUP_REMOVED lines=17> */
.L_x_716:
[----:B------:R-:W-:Y:S05]  /*2620*/  BSYNC B0 ;  /* 0x0000000000007941 */ /* 0x000fea0003800000 */
.L_x_715:
[----:B------:R-:W-:Y:S01]  /*2630*/  LDSM.16.M88.4 R64, [R151] ;  /* 0x000000009740783b */ /* 0x000fe20000000200 */
[--C-:B------:R-:W-:Y:S02]  /*2640*/  IMAD R149, R4, 0x2, R151.reuse ;  /* 0x0000000204957824 */ /* 0x100fe400078e0297 */
[--C-:B------:R-:W-:Y:S01]  /*2650*/  IMAD R93, R7, 0x2, R150.reuse ;  /* 0x00000002075d7824 */ /* 0x100fe200078e0296 */
[----:B------:R-:W5:Y:S01]  /*2660*/  LDSM.16.M88.4 R36, [R150+0x4000] ;  /* 0x004000009624783b */ /* 0x000f620000000200 */
[----:B------:R-:W-:Y:S02]  /*2670*/  IMAD R147, R3, 0x2, R151 ;  /* 0x0000000203937824 */ /* 0x000fe400078e0297 */
[----:B------:R-:W-:Y:S01]  /*2680*/  IMAD R143, R5, 0x2, R150 ;  /* 0x00000002058f7824 */ /* 0x000fe200078e0296 */
[----:B------:R-:W4:Y:S01]  /*2690*/  LDSM.16.M88.4 R16, [R150+0x4800] ;  /* 0x004800009610783b */ /* 0x000f220000000200 */
[----:B------:R-:W-:Y:S02]  /*26a0*/  VIADD R0, R150, 0x4000 ;  /* 0x0000400096007836 */ /* 0x000fe40000000000 */
[----:B------:R-:W-:Y:S01]  /*26b0*/  IMAD R146, R3, 0x2, R149 ;  /* 0x0000000203927824 */ /* 0x000fe200078e0295 */
[----:B------:R-:W1:Y:S01]  /*26c0*/  LDSM.16.M88.4 R72, [R150+0x5000] ;  /* 0x005000009648783b */ /* 0x000e620000000200 */
[----:B------:R-:W-:-:S02]  /*26d0*/  IMAD R148, R7, 0x2, R0 ;  /* 0x0000000207947824 */ /* 0x000fc400078e0200 */
[----:B------:R-:W-:Y:S01]  /*26e0*/  IMAD R90, R86, 0x10, R90 ;  /* 0x00000010565a7824 */ /* 0x000fe200078e025a */
[----:B--23--:R-:W2:Y:S01]  /*26f0*/  LDSM.16.M88.4 R8, [R150+0x5800] ;  /* 0x005800009608783b */ /* 0x00cea20000000200 */
[----:B------:R-:W-:Y:S01]  /*2700*/  IMAD R145, R5, 0x2, R148 ;  /* 0x0000000205917824 */ /* 0x000fe200078e0294 */
[----:B------:R-:W-:Y:S02]  /*2710*/  LOP3.LUT R5, R92, 0xffffffe0, RZ, 0xc0, !PT ;  /* 0xffffffe05c057812 */ /* 0x000fe400078ec0ff */
[----:B------:R-:W-:Y:S03]  /*2720*/  LDSM.16.M88.4 R24, [R149] ;  /* 0x000000009518783b */ /* 0x000fe60000000200 */
[----:B------:R-:W-:Y:S01]  /*2730*/  IMAD.IADD R5, R88, 0x1, -R5 ;  /* 0x0000000158057824 */ /* 0x000fe200078e0a05 */
[----:B------:R-:W3:Y:S04]  /*2740*/  LDSM.16.M88.4 R12, [R93+0x4000] ;  /* 0x004000005d0c783b */ /* 0x000ee80000000200 */
[----:B------:R-:W3:Y:S01]  /*2750*/  LDSM.16.M88.4 R48, [R93+0x5000] ;  /* 0x005000005d30783b */ /* 0x000ee20000000200 */
[----:B------:R-:W-:-:S03]  /*2760*/  SHF.R.S32.HI R0, RZ, 0x1f, R5 ;  /* 0x0000001fff007819 */ /* 0x000fc60000011405 */
[----:B------:R-:W3:Y:S01]  /*2770*/  LDSM.16.M88.4 R52, [R93+0x4800] ;  /* 0x004800005d34783b */ /* 0x000ee20000000200 */
[----:B------:R-:W-:Y:S01]  /*2780*/  LEA.HI R179, R0, R5, RZ, 0x2 ;  /* 0x0000000500b37211 */ /* 0x000fe200078f10ff */
[----:B------:R-:W-:Y:S01]  /*2790*/  IMAD.SHL.U32 R0, R88, 0x2, RZ ;  /* 0x0000000258007824 */ /* 0x000fe200078e00ff */
[----:B------:R-:W-:Y:S01]  /*27a0*/  SHF.R.S32.HI R5, RZ, 0x1f, R86 ;  /* 0x0000001fff057819 */ /* 0x000fe20000011456 */
[----:B------:R-:W3:Y:S01]  /*27b0*/  LDSM.16.M88.4 R44, [R93+0x5800] ;  /* 0x005800005d2c783b */ /* 0x000ee20000000200 */
[----:B------:R-:W-:Y:S02]  /*27c0*/  SHF.R.S32.HI R179, RZ, 0x2, R179 ;  /* 0x00000002ffb37819 */ /* 0x000fe400000114b3 */
[----:B------:R-:W-:Y:S01]  /*27d0*/  LOP3.LUT R0, R0, 0x6, RZ, 0xc0, !PT ;  /* 0x0000000600007812 */ /* 0x000fe200078ec0ff */
[----:B------:R-:W-:Y:S01]  /*27e0*/  LDSM.16.M88.4 R20, [R143+0x4000] ;  /* 0x004000008f14783b */ /* 0x000fe20000000200 */
[----:B------:R-:W-:Y:S01]  /*27f0*/  LEA.HI R5, R5, R86, RZ, 0x2 ;  /* 0x0000005605057211 */ /* 0x000fe200078f10ff */
[----:B-----5:R-:W-:Y:S02]  /*2800*/  HMMA.16816.F32.BF16 R40, R64, R36, RZ ;  /* 0x000000244028723c */ /* 0x020fe400000418ff */
[----:B------:R-:W-:Y:S01]  /*2810*/  LDSM.16.M88.4 R28, [R143+0x4800] ;  /* 0x004800008f1c783b */ /* 0x000fe20000000200 */
[----:B------:R-:W-:Y:S01]  /*2820*/  IMAD R0, R87, 0x40, R0 ;  /* 0x0000004057007824 */ /* 0x000fe200078e0200 */
[----:B------:R-:W-:-:S02]  /*2830*/  LOP3.LUT R5, R5, 0xfffffffc, RZ, 0xc0, !PT ;  /* 0xfffffffc05057812 */ /* 0x000fc400078ec0ff */
[----:B------:R-:W-:Y:S01]  /*2840*/  LDSM.16.M88.4 R80, [R143+0x5800] ;  /* 0x005800008f50783b */ /* 0x000fe20000000200 */
[C---:B------:R-:W-:Y:S01]  /*2850*/  HMMA.16816.F32.BF16 R36, R64.reuse, R38, RZ ;  /* 0x000000264024723c */ /* 0x040fe200000418ff */
[----:B------:R-:W-:Y:S02]  /*2860*/  VIADD R7, R0, 0x9 ;  /* 0x0000000900077836 */ /* 0x000fe40000000000 */
[----:B------:R-:W-:Y:S01]  /*2870*/  LDSM.16.M88.4 R60, [R146] ;  /* 0x00000000923c783b */ /* 0x000fe20000000200 */
[----:B------:R-:W-:Y:S02]  /*2880*/  IMAD.IADD R178, R86, 0x1, -R5 ;  /* 0x0000000156b27824 */ /* 0x000fe400078e0a05 */
[----:B----4-:R-:W-:Y:S01]  /*2890*/  HMMA.16816.F32.BF16 R32, R64, R16, RZ ;  /* 0x000000104020723c */ /* 0x010fe200000418ff */
[----:B------:R-:W-:Y:S01]  /*28a0*/  LDSM.16.M88.4 R56, [R145] ;  /* 0x000000009138783b */ /* 0x000fe20000000200 */
[----:B------:R-:W-:-:S03]  /*28b0*/  VIADD R5, R0, 0x1 ;  /* 0x0000000100057836 */ /* 0x000fc60000000000 */
[----:B------:R-:W0:Y:S01]  /*28c0*/  LDGDEPBAR ;  /* 0x00000000000079af */ /* 0x000e220000000000 */
[C---:B-1----:R-:W-:Y:S06]  /*28d0*/  HMMA.16816.F32.BF16 R76, R64.reuse, R72, RZ ;  /* 0x00000048404c723c */ /* 0x042fec00000418ff */
[C---:B------:R-:W-:Y:S06]  /*28e0*/  HMMA.16816.F32.BF16 R16, R64.reuse, R18, RZ ;  /* 0x000000124010723c */ /* 0x040fec00000418ff */
[C---:B------:R-:W-:Y:S06]  /*28f0*/  HMMA.16816.F32.BF16 R72, R64.reuse, R74, RZ ;  /* 0x0000004a4048723c */ /* 0x040fec00000418ff */
[C---:B--2---:R-:W-:Y:S06]  /*2900*/  HMMA.16816.F32.BF16 R68, R64.reuse, R8, RZ ;  /* 0x000000084044723c */ /* 0x044fec00000418ff */
[----:B------:R-:W-:Y:S01]  /*2910*/  HMMA.16816.F32.BF16 R64, R64, R10, RZ ;  /* 0x0000000a4040723c */ /* 0x000fe200000418ff */
[----:B------:R-:W1:Y:S05]  /*2920*/  LDSM.16.M88.4 R8, [R147] ;  /* 0x000000009308783b */ /* 0x000e6a0000000200 */
[C---:B---3--:R-:W-:Y:S06]  /*2930*/  HMMA.16816.F32.BF16 R40, R24.reuse, R12, R40 ;  /* 0x0000000c1828723c */ /* 0x048fec0000041828 */
[C---:B------:R-:W-:Y:S01]  /*2940*/  HMMA.16816.F32.BF16 R36, R24.reuse, R14, R36 ;  /* 0x0000000e1824723c */ /* 0x040fe20000041824 */
[----:B------:R-:W2:Y:S05]  /*2950*/  LDSM.16.M88.4 R12, [R143+0x5000] ;  /* 0x005000008f0c783b */ /* 0x000eaa0000000200 */
[C---:B------:R-:W-:Y:S06]  /*2960*/  HMMA.16816.F32.BF16 R76, R24.reuse, R48, R76 ;  /* 0x00000030184c723c */ /* 0x040fec000004184c */
[C---:B------:R-:W-:Y:S06]  /*2970*/  HMMA.16816.F32.BF16 R32, R24.reuse, R52, R32 ;  /* 0x000000341820723c */ /* 0x040fec0000041820 */
[C---:B------:R-:W-:Y:S01]  /*2980*/  HMMA.16816.F32.BF16 R16, R24.reuse, R54, R16 ;  /* 0x000000361810723c */ /* 0x040fe20000041810 */
[----:B------:R-:W-:Y:S05]  /*2990*/  LDSM.16.M88.4 R52, [R145+0x800] ;  /* 0x000800009134783b */ /* 0x000fea0000000200 */
[C---:B------:R-:W-:Y:S01]  /*29a0*/  HMMA.16816.F32.BF16 R72, R24.reuse, R50, R72 ;  /* 0x000000321848723c */ /* 0x040fe20000041848 */
[----:B------:R-:W3:Y:S05]  /*29b0*/  LDSM.16.M88.4 R48, [R145+0x1000] ;  /* 0x001000009130783b */ /* 0x000eea0000000200 */
[C---:B------:R-:W-:Y:S06]  /*29c0*/  HMMA.16816.F32.BF16 R68, R24.reuse, R44, R68 ;  /* 0x0000002c1844723c */ /* 0x040fec0000041844 */
[----:B------:R-:W-:Y:S01]  /*29d0*/  HMMA.16816.F32.BF16 R64, R24, R46, R64 ;  /* 0x0000002e1840723c */ /* 0x000fe20000041840 */
[----:B------:R-:W-:Y:S04]  /*29e0*/  LDSM.16.M88.4 R24, [R151+0x2000] ;  /* 0x002000009718783b */ /* 0x000fe80000000200 */
[----:B------:R-:W-:Y:S01]  /*29f0*/  LDSM.16.M88.4 R44, [R145+0x1800] ;  /* 0x00180000912c783b */ /* 0x000fe20000000200 */
[C---:B-1----:R-:W-:Y:S06]  /*2a00*/  HMMA.16816.F32.BF16 R40, R8.reuse, R20, R40 ;  /* 0x000000140828723c */ /* 0x042fec0000041828 */
[C---:B------:R-:W-:Y:S01]  /*2a10*/  HMMA.16816.F32.BF16 R36, R8.reuse, R22, R36 ;  /* 0x000000160824723c */ /* 0x040fe20000041824 */
[----:B------:R-:W1:Y:S05]  /*2a20*/  LDSM.16.M88.4 R20, [R150+0x6000] ;  /* 0x006000009614783b */ /* 0x000e6a0000000200 */
[C---:B--2---:R-:W-:Y:S06]  /*2a30*/  HMMA.16816.F32.BF16 R76, R8.reuse, R12, R76 ;  /* 0x0000000c084c723c */ /* 0x044fec000004184c */
[C---:B------:R-:W-:Y:S06]  /*2a40*/  HMMA.16816.F32.BF16 R32, R8.reuse, R28, R32 ;  /* 0x0000001c0820723c */ /* 0x040fec0000041820 */
[C---:B------:R-:W-:Y:S01]  /*2a50*/  HMMA.16816.F32.BF16 R28, R8.reuse, R30, R16 ;  /* 0x0000001e081c723c */ /* 0x040fe20000041810 */
[----:B------:R-:W-:Y:S05]  /*2a60*/  LDSM.16.M88.4 R16, [R150+0x6800] ;  /* 0x006800009610783b */ /* 0x000fea0000000200 */
[C---:B------:R-:W-:Y:S01]  /*2a70*/  HMMA.16816.F32.BF16 R72, R8.reuse, R14, R72 ;  /* 0x0000000e0848723c */ /* 0x040fe20000041848 */
[----:B------:R-:W-:Y:S05]  /*2a80*/  LDSM.16.M88.4 R12, [R93+0x6000] ;  /* 0x006000005d0c783b */ /* 0x000fea0000000200 */
[C---:B------:R-:W-:Y:S06]  /*2a90*/  HMMA.16816.F32.BF16 R68, R8.reuse, R80, R68 ;  /* 0x000000500844723c */ /* 0x040fec0000041844 */
[----:B------:R-:W-:Y:S01]  /*2aa0*/  HMMA.16816.F32.BF16 R64, R8, R82, R64 ;  /* 0x000000520840723c */ /* 0x000fe20000041840 */
[----:B------:R-:W2:Y:S05]  /*2ab0*/  LDSM.16.M88.4 R8, [R150+0x7000] ;  /* 0x007000009608783b */ /* 0x000eaa0000000200 */
[C---:B------:R-:W-:Y:S06]  /*2ac0*/  HMMA.16816.F32.BF16 R40, R60.reuse, R56, R40 ;  /* 0x000000383c28723c */ /* 0x040fec0000041828 */
[C---:B------:R-:W-:Y:S01]  /*2ad0*/  HMMA.16816.F32.BF16 R36, R60.reuse, R58, R36 ;  /* 0x0000003a3c24723c */ /* 0x040fe20000041824 */
[----:B------:R-:W4:Y:S05]  /*2ae0*/  LDSM.16.M88.4 R56, [R150+0x7800] ;  /* 0x007800009638783b */ /* 0x000f2a0000000200 */
[C---:B---3--:R-:W-:Y:S01]  /*2af0*/  HMMA.16816.F32.BF16 R80, R60.reuse, R48, R76 ;  /* 0x000000303c50723c */ /* 0x048fe2000004184c */
[----:B------:R-:W-:Y:S05]  /*2b00*/  LDSM.16.M88.4 R76, [R93+0x6800] ;  /* 0x006800005d4c783b */ /* 0x000fea0000000200 */
[C---:B------:R-:W-:Y:S06]  /*2b10*/  HMMA.16816.F32.BF16 R32, R60.reuse, R52, R32 ;  /* 0x000000343c20723c */ /* 0x040fec0000041820 */
[C---:B------:R-:W-:Y:S01]  /*2b20*/  HMMA.16816.F32.BF16 R52, R60.reuse, R54, R28 ;  /* 0x000000363c34723c */ /* 0x040fe2000004181c */
[----:B------:R-:W-:Y:S05]  /*2b30*/  LDSM.16.M88.4 R28, [R149+0x2000] ;  /* 0x00200000951c783b */ /* 0x000fea0000000200 */
[----:B------:R-:W-:Y:S01]  /*2b40*/  HMMA.16816.F32.BF16 R72, R60, R50, R72 ;  /* 0x000000323c48723c */ /* 0x000fe20000041848 */
[----:B------:R-:W-:Y:S05]  /*2b50*/  LDSM.16.M88.4 R48, [R93+0x7800] ;  /* 0x007800005d30783b */ /* 0x000fea0000000200 */
[C---:B-1----:R-:W-:Y:S06]  /*2b60*/  HMMA.16816.F32.BF16 R40, R24.reuse, R20, R40 ;  /* 0x000000141828723c */ /* 0x042fec0000041828 */
[----:B------:R-:W-:Y:S01]  /*2b70*/  HMMA.16816.F32.BF16 R36, R24, R22, R36 ;  /* 0x000000161824723c */ /* 0x000fe20000041824 */
[----:B------:R-:W1:Y:S05]  /*2b80*/  LDSM.16.M88.4 R20, [R93+0x7000] ;  /* 0x007000005d14783b */ /* 0x000e6a0000000200 */
[C---:B------:R-:W-:Y:S06]  /*2b90*/  HMMA.16816.F32.BF16 R68, R60.reuse, R44, R68 ;  /* 0x0000002c3c44723c */ /* 0x040fec0000041844 */
[----:B------:R-:W-:Y:S01]  /*2ba0*/  HMMA.16816.F32.BF16 R64, R60, R46, R64 ;  /* 0x0000002e3c40723c */ /* 0x000fe20000041840 */
[----:B------:R-:W-:Y:S04]  /*2bb0*/  LDSM.16.M88.4 R44, [R143+0x6000] ;  /* 0x006000008f2c783b */ /* 0x000fe80000000200 */
[----:B------:R-:W-:Y:S01]  /*2bc0*/  LDSM.16.M88.4 R60, [R143+0x6800] ;  /* 0x006800008f3c783b */ /* 0x000fe20000000200 */
[C---:B--2---:R-:W-:Y:S06]  /*2bd0*/  HMMA.16816.F32.BF16 R80, R24.reuse, R8, R80 ;  /* 0x000000081850723c */ /* 0x044fec0000041850 */
[C---:B------:R-:W-:Y:S06]  /*2be0*/  HMMA.16816.F32.BF16 R32, R24.reuse, R16, R32 ;  /* 0x000000101820723c */ /* 0x040fec0000041820 */
[C---:B------:R-:W-:Y:S01]  /*2bf0*/  HMMA.16816.F32.BF16 R52, R24.reuse, R18, R52 ;  /* 0x000000121834723c */ /* 0x040fe20000041834 */
[----:B------:R-:W-:Y:S05]  /*2c00*/  LDSM.16.M88.4 R16, [R147+0x2000] ;  /* 0x002000009310783b */ /* 0x000fea0000000200 */
[C---:B------:R-:W-:Y:S01]  /*2c10*/  HMMA.16816.F32.BF16 R72, R24.reuse, R10, R72 ;  /* 0x0000000a1848723c */ /* 0x040fe20000041848 */
[----:B------:R-:W2:Y:S05]  /*2c20*/  LDSM.16.M88.4 R8, [R143+0x7000] ;  /* 0x007000008f08783b */ /* 0x000eaa0000000200 */
[C---:B----4-:R-:W-:Y:S06]  /*2c30*/  HMMA.16816.F32.BF16 R68, R24.reuse, R56, R68 ;  /* 0x000000381844723c */ /* 0x050fec0000041844 */
[----:B------:R-:W-:Y:S01]  /*2c40*/  HMMA.16816.F32.BF16 R64, R24, R58, R64 ;  /* 0x0000003a1840723c */ /* 0x000fe20000041840 */
[----:B------:R-:W-:Y:S05]  /*2c50*/  LDSM.16.M88.4 R24, [R145+0x2000] ;  /* 0x002000009118783b */ /* 0x000fea0000000200 */
[C---:B-1----:R-:W-:Y:S06]  /*2c60*/  HMMA.16816.F32.BF16 R80, R28.reuse, R20, R80 ;  /* 0x000000141c50723c */ /* 0x042fec0000041850 */
[C---:B------:R-:W-:Y:S06]  /*2c70*/  HMMA.16816.F32.BF16 R40, R28.reuse, R12, R40 ;  /* 0x0000000c1c28723c */ /* 0x040fec0000041828 */
[C---:B------:R-:W-:Y:S01]  /*2c80*/  HMMA.16816.F32.BF16 R36, R28.reuse, R14, R36 ;  /* 0x0000000e1c24723c */ /* 0x040fe20000041824 */
[----:B------:R-:W1:Y:S05]  /*2c90*/  LDSM.16.M88.4 R12, [R146+0x2000] ;  /* 0x00200000920c783b */ /* 0x000e6a0000000200 */
[C---:B------:R-:W-:Y:S06]  /*2ca0*/  HMMA.16816.F32.BF16 R32, R28.reuse, R76, R32 ;  /* 0x0000004c1c20723c */ /* 0x040fec0000041820 */
[C---:B------:R-:W-:Y:S06]  /*2cb0*/  HMMA.16816.F32.BF16 R52, R28.reuse, R78, R52 ;  /* 0x0000004e1c34723c */ /* 0x040fec0000041834 */
[C---:B------:R-:W-:Y:S01]  /*2cc0*/  HMMA.16816.F32.BF16 R72, R28.reuse, R22, R72 ;  /* 0x000000161c48723c */ /* 0x040fe20000041848 */
[----:B------:R-:W-:Y:S05]  /*2cd0*/  LDSM.16.M88.4 R20, [R145+0x2800] ;  /* 0x002800009114783b */ /* 0x000fea0000000200 */
[C---:B------:R-:W-:Y:S06]  /*2ce0*/  HMMA.16816.F32.BF16 R68, R28.reuse, R48, R68 ;  /* 0x000000301c44723c */ /* 0x040fec0000041844 */
[----:B------:R-:W-:Y:S01]  /*2cf0*/  HMMA.16816.F32.BF16 R64, R28, R50, R64 ;  /* 0x000000321c40723c */ /* 0x000fe20000041840 */
[----:B------:R-:W3:Y:S05]  /*2d00*/  LDSM.16.M88.4 R28, [R143+0x7800] ;  /* 0x007800008f1c783b */ /* 0x000eea0000000200 */
[C---:B--2---:R-:W-:Y:S06]  /*2d10*/  HMMA.16816.F32.BF16 R80, R16.reuse, R8, R80 ;  /* 0x000000081050723c */ /* 0x044fec0000041850 */
[----:B------:R-:W-:Y:S01]  /*2d20*/  HMMA.16816.F32.BF16 R40, R16, R44, R40 ;  /* 0x0000002c1028723c */ /* 0x000fe20000041828 */
[----:B------:R-:W-:-:S04]  /*2d30*/  IADD3 R8, R90, 0x1, R179 ;  /* 0x000000015a087810 */ /* 0x000fc80007ffe0b3 */
[----:B------:R-:W-:Y:S01]  /*2d40*/  IADD3 R8, R84, R8, -R169 ;  /* 0x0000000854087210 */ /* 0x000fe20007ffe8a9 */
[C---:B------:R-:W-:Y:S01]  /*2d50*/  HMMA.16816.F32.BF16 R36, R16.reuse, R46, R36 ;  /* 0x0000002e1024723c */ /* 0x040fe20000041824 */
[----:B------:R-:W2:Y:S03]  /*2d60*/  LDSM.16.M88.4 R44, [R145+0x3000] ;  /* 0x00300000912c783b */ /* 0x000ea60000000200 */
[----:B------:R-:W-:Y:S02]  /*2d70*/  IMAD.IADD R91, R8, 0x1, R91 ;  /* 0x00000001085b7824 */ /* 0x000fe400078e025b */
[----:B------:R-:W-:Y:S01]  /*2d80*/  HMMA.16816.F32.BF16 R32, R16, R60, R32 ;  /* 0x0000003c1020723c */ /* 0x000fe20000041820 */
[----:B------:R-:W-:Y:S02]  /*2d90*/  VIADD R8, R0, 0x8 ;  /* 0x0000000800087836 */ /* 0x000fe40000000000 */
[----:B------:R-:W-:-:S02]  /*2da0*/  VIMNMX R132, R91, R84, PT ;  /* 0x000000545b847248 */ /* 0x000fc40003fe0100 */
[----:B------:R-:W-:Y:S01]  /*2db0*/  VIADDMNMX R131, R91, 0x8, R84, PT ;  /* 0x000000085b837846 */ /* 0x000fe20003800154 */
[C---:B------:R-:W-:Y:S01]  /*2dc0*/  HMMA.16816.F32.BF16 R52, R16.reuse, R62, R52 ;  /* 0x0000003e1034723c */ /* 0x040fe20000041834 */
[CC--:B------:R-:W-:Y:S02]  /*2dd0*/  ISETP.GE.AND P4, PT, R8.reuse, R132.reuse, PT ;  /* 0x000000840800720c */ /* 0x0c0fe40003f86270 */
[-C--:B------:R-:W-:Y:S02]  /*2de0*/  ISETP.GE.AND P6, PT, R8, R131.reuse, PT ;  /* 0x000000830800720c */ /* 0x080fe40003fc6270 */
[CC--:B------:R-:W-:Y:S01]  /*2df0*/  ISETP.GE.AND P0, PT, R5.reuse, R132.reuse, PT ;  /* 0x000000840500720c */ /* 0x0c0fe20003f06270 */
[----:B------:R-:W-:Y:S01]  /*2e00*/  HMMA.16816.F32.BF16 R72, R16, R10, R72 ;  /* 0x0000000a1048723c */ /* 0x000fe20000041848 */
[----:B------:R-:W4:Y:S01]  /*2e10*/  LDSM.16.M88.4 R8, [R145+0x3800] ;  /* 0x003800009108783b */ /* 0x000f220000000200 */
[----:B------:R-:W-:Y:S01]  /*2e20*/  ISETP.GE.AND P3, PT, R5, R131, PT ;  /* 0x000000830500720c */ /* 0x000fe20003f66270 */
[----:B------:R-:W-:Y:S01]  /*2e30*/  VIADD R5, R0, 0x10 ;  /* 0x0000001000057836 */ /* 0x000fe20000000000 */
[----:B------:R-:W-:Y:S01]  /*2e40*/  ISETP.GE.AND P2, PT, R7, R132, PT ;  /* 0x000000840700720c */ /* 0x000fe20003f46270 */
[----:B------:R-:W-:-:S04]  /*2e50*/  DEPBAR.LE SB0, 0x0 ;  /* 0x000080000000791a */ /* 0x000fc80000000000 */
[----:B-1----:R-:W-:Y:S01]  /*2e60*/  HMMA.16816.F32.BF16 R40, R12, R24, R40 ;  /* 0x000000180c28723c */ /* 0x002fe20000041828 */
[----:B------:R-:W-:Y:S01]  /*2e70*/  ISETP.GE.AND P5, PT, R7, R131, PT ;  /* 0x000000830700720c */ /* 0x000fe20003fa6270 */
[----:B------:R-:W-:Y:S01]  /*2e80*/  VIADD R7, R0, 0x11 ;  /* 0x0000001100077836 */ /* 0x000fe20000000000 */
[----:B------:R-:W-:-:S03]  /*2e90*/  ISETP.GE.AND P1, PT, R5, R132, PT ;  /* 0x000000840500720c */ /* 0x000fc60003f26270 */
[----:B------:R-:W-:Y:S06]  /*2ea0*/  HMMA.16816.F32.BF16 R36, R12, R26, R36 ;  /* 0x0000001a0c24723c */ /* 0x000fec0000041824 */
[----:B---3--:R-:W-:Y:S06]  /*2eb0*/  HMMA.16816.F32.BF16 R68, R16, R28, R68 ;  /* 0x0000001c1044723c */ /* 0x008fec0000041844 */
[----:B------:R-:W-:Y:S01]  /*2ec0*/  HMMA.16816.F32.BF16 R32, R12, R20, R32 ;  /* 0x000000140c20723c */ /* 0x000fe20000041820 */
[----:B------:R-:W-:-:S05]  /*2ed0*/  IMAD.MOV.U32 R28, RZ, RZ, R87 ;  /* 0x000000ffff1c7224 */ /* 0x000fca00078e0057 */
[C---:B------:R-:W-:Y:S01]  /*2ee0*/  HMMA.16816.F32.BF16 R52, R12.reuse, R22, R52 ;  /* 0x000000160c34723c */ /* 0x040fe20000041834 */
[----:B------:R-:W-:Y:S01]  /*2ef0*/  FSEL R20, R41, -INF , !P0 ;  /* 0xff80000029147808 */ /* 0x000fe20004000000 */
[C---:B------:R-:W-:Y:S01]  /*2f00*/  VIADD R21, R0.reuse, 0x20 ;  /* 0x0000002000157836 */ /* 0x040fe20000000000 */
[-C--:B------:R-:W-:Y:S01]  /*2f10*/  ISETP.GE.AND P0, PT, R5, R131.reuse, PT ;  /* 0x000000830500720c */ /* 0x080fe20003f06270 */
[----:B------:R-:W-:Y:S01]  /*2f20*/  VIADD R5, R0, 0x18 ;  /* 0x0000001800057836 */ /* 0x000fe20000000000 */
[----:B------:R-:W-:Y:S01]  /*2f30*/  FSEL R43, R43, -INF , !P3 ;  /* 0xff8000002b2b7808 */ /* 0x000fe20005800000 */
[----:B--2---:R-:W-:Y:S01]  /*2f40*/  HMMA.16816.F32.BF16 R80, R12, R44, R80 ;  /* 0x0000002c0c50723c */ /* 0x004fe20000041850 */
[----:B------:R-:W-:Y:S02]  /*2f50*/  FSEL R36, R36, -INF , !P4 ;  /* 0xff80000024247808 */ /* 0x000fe40006000000 */
[C---:B------:R-:W-:Y:S01]  /*2f60*/  ISETP.GE.AND P3, PT, R7.reuse, R132, PT ;  /* 0x000000840700720c */ /* 0x040fe20003f66270 */
[----:B------:R-:W-:Y:S01]  /*2f70*/  BAR.SYNC.DEFER_BLOCKING 0x0 ;  /* 0x0000000000007b1d */ /* 0x000fe20000010000 */
[----:B------:R-:W-:Y:S01]  /*2f80*/  ISETP.GE.AND P4, PT, R7, R131, PT ;  /* 0x000000830700720c */ /* 0x000fe20003f86270 */
[----:B------:R-:W-:Y:S01]  /*2f90*/  HMMA.16816.F32.BF16 R64, R16, R30, R64 ;  /* 0x0000001e1040723c */ /* 0x000fe20000041840 */
[----:B------:R-:W-:-:S02]  /*2fa0*/  FSEL R7, R38, -INF , !P6 ;  /* 0xff80000026077808 */ /* 0x000fc40007000000 */
[----:B------:R-:W-:Y:S02]  /*2fb0*/  FSEL R26, R37, -INF , !P2 ;  /* 0xff800000251a7808 */ /* 0x000fe40005000000 */
[CC--:B------:R-:W-:Y:S01]  /*2fc0*/  ISETP.GE.AND P6, PT, R5.reuse, R132.reuse, PT ;  /* 0x000000840500720c */ /* 0x0c0fe20003fc6270 */
[C---:B----4-:R-:W-:Y:S01]  /*2fd0*/  HMMA.16816.F32.BF16 R68, R12.reuse, R8, R68 ;  /* 0x000000080c44723c */ /* 0x050fe20000041844 */
[-C--:B------:R-:W-:Y:S01]  /*2fe0*/  ISETP.GE.AND P2, PT, R5, R131.reuse, PT ;  /* 0x000000830500720c */ /* 0x080fe20003f46270 */
[C---:B------:R-:W-:Y:S01]  /*2ff0*/  VIADD R5, R0.reuse, 0x19 ;  /* 0x0000001900057836 */ /* 0x040fe20000000000 */
[----:B------:R-:W-:Y:S01]  /*3000*/  FSEL R39, R39, -INF , !P5 ;  /* 0xff80000027277808 */ /* 0x000fe20006800000 */
[----:B------:R-:W-:Y:S01]  /*3010*/  VIADD R18, R0, 0x28 ;  /* 0x0000002800127836 */ /* 0x000fe20000000000 */
[----:B------:R-:W-:Y:S01]  /*3020*/  FSEL R32, R32, -INF , !P1 ;  /* 0xff80000020207808 */ /* 0x000fe20004800000 */
[----:B------:R-:W-:Y:S01]  /*3030*/  HMMA.16816.F32.BF16 R72, R12, R46, R72 ;  /* 0x0000002e0c48723c */ /* 0x000fe20000041848 */
[C---:B------:R-:W-:Y:S01]  /*3040*/  ISETP.GE.AND P5, PT, R5.reuse, R132, PT ;  /* 0x000000840500720c */ /* 0x040fe20003fa6270 */
[C---:B------:R-:W-:Y:S01]  /*3050*/  VIADD R8, R0.reuse, 0x31 ;  /* 0x0000003100087836 */ /* 0x040fe20000000000 */
[----:B------:R-:W-:Y:S01]  /*3060*/  ISETP.GE.AND P1, PT, R5, R131, PT ;  /* 0x000000830500720c */ /* 0x000fe20003f26270 */
[----:B------:R-:W-:Y:S01]  /*3070*/  VIADD R5, R0, 0x21 ;  /* 0x0000002100057836 */ /* 0x000fe20000000000 */
[----:B------:R-:W-:-:S02]  /*3080*/  FSEL R27, R35, -INF , !P4 ;  /* 0xff800000231b7808 */ /* 0x000fc40006000000 */
[----:B------:R-:W-:Y:S02]  /*3090*/  FSEL R52, R52, -INF , !P6 ;  /* 0xff80000034347808 */ /* 0x000fe40007000000 */
[----:B------:R-:W-:Y:S02]  /*30a0*/  FSEL R17, R34, -INF , !P0 ;  /* 0xff80000022117808 */ /* 0x000fe40004000000 */
[CC--:B------:R-:W-:Y:S01]  /*30b0*/  ISETP.GE.AND P4, PT, R5.reuse, R132.reuse, PT ;  /* 0x000000840500720c */ /* 0x0c0fe20003f86270 */
[----:B------:R-:W-:Y:S01]  /*30c0*/  HMMA.16816.F32.BF16 R64, R12, R10, R64 ;  /* 0x0000000a0c40723c */ /* 0x000fe20000041840 */
[----:B------:R-:W-:Y:S01]  /*30d0*/  ISETP.GE.AND P6, PT, R5, R131, PT ;  /* 0x000000830500720c */ /* 0x000fe20003fc6270 */
[----:B------:R-:W-:Y:S01]  /*30e0*/  VIADD R5, R0, 0x29 ;  /* 0x0000002900057836 */ /* 0x000fe20000000000 */
[----:B------:R-:W-:Y:S02]  /*30f0*/  ISETP.GE.AND P0, PT, R21, R132, PT ;  /* 0x000000841500720c */ /* 0x000fe40003f06270 */
[----:B------:R-:W-:-:S02]  /*3100*/  FSEL R55, R55, -INF , !P1 ;  /* 0xff80000037377808 */ /* 0x000fc40004800000 */
[----:B------:R-:W-:Y:S02]  /*3110*/  FSEL R134, R80, -INF , !P0 ;  /* 0xff80000050867808 */ /* 0x000fe40004000000 */
[----:B------:R-:W-:Y:S02]  /*3120*/  FSEL R16, R33, -INF , !P3 ;  /* 0xff80000021107808 */ /* 0x000fe40005800000 */
[C---:B------:R-:W-:Y:S02]  /*3130*/  ISETP.GE.AND P1, PT, R5.reuse, R132, PT ;  /* 0x000000840500720c */ /* 0x040fe40003f26270 */
[-C--:B------:R-:W-:Y:S01]  /*3140*/  ISETP.GE.AND P0, PT, R5, R131.reuse, PT ;  /* 0x000000830500720c */ /* 0x080fe20003f06270 */
[----:B------:R-:W-:Y:S01]  /*3150*/  VIADD R5, R0, 0x30 ;  /* 0x0000003000057836 */ /* 0x000fe20000000000 */
[----:B------:R-:W-:Y:S02]  /*3160*/  ISETP.GE.AND P3, PT, R21, R131, PT ;  /* 0x000000831500720c */ /* 0x000fe40003f66270 */
[----:B------:R-:W-:-:S02]  /*3170*/  FSEL R136, R81, -INF , !P4 ;  /* 0xff80000051887808 */ /* 0x000fc40006000000 */
[----:B------:R-:W-:Y:S02]  /*3180*/  FSEL R119, R82, -INF , !P3 ;  /* 0xff80000052777808 */ /* 0x000fe40005800000 */
[----:B------:R-:W-:Y:S02]  /*3190*/  ISETP.GE.AND P3, PT, R5, R132, PT ;  /* 0x000000840500720c */ /* 0x000fe40003f66270 */
[----:B------:R-:W-:Y:S02]  /*31a0*/  FSEL R30, R53, -INF , !P5 ;  /* 0xff800000351e7808 */ /* 0x000fe40006800000 */
[----:B------:R-:W-:Y:S02]  /*31b0*/  FSEL R118, R68, -INF , !P3 ;  /* 0xff80000044767808 */ /* 0x000fe40005800000 */
[CC--:B------:R-:W-:Y:S02]  /*31c0*/  ISETP.GE.AND P3, PT, R0.reuse, R131.reuse, PT ;  /* 0x000000830000720c */ /* 0x0c0fe40003f66270 */
[----:B------:R-:W-:Y:S01]  /*31d0*/  ISETP.GE.AND P4, PT, R5, R131, PT ;  /* 0x000000830500720c */ /* 0x000fe20003f86270 */
[----:B------:R-:W-:Y:S01]  /*31e0*/  VIADD R5, R0, 0x38 ;  /* 0x0000003800057836 */ /* 0x000fe20000000000 */
[----:B------:R-:W-:-:S02]  /*31f0*/  FSEL R33, R42, -INF , !P3 ;  /* 0xff8000002a217808 */ /* 0x000fc40005800000 */
[----:B------:R-:W-:Y:S02]  /*3200*/  ISETP.GE.AND P5, PT, R18, R131, PT ;  /* 0x000000831200720c */ /* 0x000fe40003fa6270 */
[----:B------:R-:W-:Y:S02]  /*3210*/  ISETP.GE.AND P3, PT, R130, 0x2, PT ;  /* 0x000000028200780c */ /* 0x000fe40003f66270 */
[----:B------:R-:W-:Y:S02]  /*3220*/  FSEL R123, R74, -INF , !P5 ;  /* 0xff8000004a7b7808 */ /* 0x000fe40006800000 */
[----:B------:R-:W-:Y:S02]  /*3230*/  FSEL R138, R73, -INF , !P1 ;  /* 0xff800000498a7808 */ /* 0x000fe40004800000 */
[----:B------:R-:W-:Y:S02]  /*3240*/  FSEL R21, R54, -INF , !P2 ;  /* 0xff80000036157808 */ /* 0x000fe40005000000 */
[----:B------:R-:W-:-:S02]  /*3250*/  ISETP.GE.AND P5, PT, R5, R132, PT ;  /* 0x000000840500720c */ /* 0x000fc40003fa6270 */
[----:B------:R-:W-:Y:S01]  /*3260*/  ISETP.GE.AND P1, PT, R5, R131, PT ;  /* 0x000000830500720c */ /* 0x000fe20003f26270 */
[----:B------:R-:W-:Y:S01]  /*3270*/  VIADD R5, R0, 0x39 ;  /* 0x0000003900057836 */ /* 0x000fe20000000000 */
[----:B------:R-:W-:Y:S02]  /*3280*/  FSEL R121, R75, -INF , !P0 ;  /* 0xff8000004b797808 */ /* 0x000fe40004000000 */
[-C--:B------:R-:W-:Y:S02]  /*3290*/  ISETP.GE.AND P2, PT, R18, R132.reuse, PT ;  /* 0x000000841200720c */ /* 0x080fe40003f46270 */
[----:B------:R-:W-:Y:S02]  /*32a0*/  ISETP.GE.AND P0, PT, R0, R132, PT ;  /* 0x000000840000720c */ /* 0x000fe40003f06270 */
[----:B------:R-:W-:Y:S02]  /*32b0*/  FSEL R117, R83, -INF , !P6 ;  /* 0xff80000053757808 */ /* 0x000fe40007000000 */
[----:B------:R-:W-:-:S02]  /*32c0*/  FSEL R120, R72, -INF , !P2 ;  /* 0xff80000048787808 */ /* 0x000fc40005000000 */
[----:B------:R-:W-:Y:S02]  /*32d0*/  FSEL R113, R70, -INF , !P4 ;  /* 0xff80000046717808 */ /* 0x000fe40006000000 */
[----:B------:R-:W-:Y:S02]  /*32e0*/  FSEL R40, R40, -INF , !P0 ;  /* 0xff80000028287808 */ /* 0x000fe40004000000 */
[CC--:B------:R-:W-:Y:S02]  /*32f0*/  ISETP.GE.AND P6, PT, R8.reuse, R132.reuse, PT ;  /* 0x000000840800720c */ /* 0x0c0fe40003fc6270 */
[-C--:B------:R-:W-:Y:S02]  /*3300*/  ISETP.GE.AND P2, PT, R8, R131.reuse, PT ;  /* 0x000000830800720c */ /* 0x080fe40003f46270 */
[C---:B------:R-:W-:Y:S02]  /*3310*/  ISETP.GE.AND P4, PT, R5.reuse, R132, PT ;  /* 0x000000840500720c */ /* 0x040fe40003f86270 */
[----:B------:R-:W-:-:S02]  /*3320*/  ISETP.GE.AND P0, PT, R5, R131, PT ;  /* 0x000000830500720c */ /* 0x000fc40003f06270 */
[----:B------:R-:W-:Y:S02]  /*3330*/  LOP3.LUT R5, R6, R89, RZ, 0xfc, !PT ;  /* 0x0000005906057212 */ /* 0x000fe400078efcff */
        /* <DEDUP_REMOVED lines=8> */
[----:B------:R-:W-:Y:S01]  /*33c0*/  VIADD R35, R130, 0xfffffffe ;  /* 0xfffffffe82237836 */ /* 0x000fe20000000000 */
[----:B------:R-:W-:Y:S01]  /*33d0*/  ISETP.GE.AND P2, PT, R174, UR5, PT ;  /* 0x00000005ae007c0c */ /* 0x000fe2000bf46270 */
[----:B------:R-:W-:Y:S01]  /*33e0*/  BSSY B0, `(.L_x_718) ;  /* 0x000004e000007945 */ /* 0x000fe20003800000 */
[----:B------:R-:W-:Y:S01]  /*33f0*/  ISETP.GE.AND P1, PT, R168, UR5, PT ;  /* 0x00000005a8007c0c */ /* 0x000fe2000bf26270 */
[----:B------:R-:W-:Y:S01]  /*3400*/  IMAD R0, R2, R35, RZ ;  /* 0x0000002302007224 */ /* 0x000fe200078e02ff */
[----:B------:R-:W-:Y:S01]  /*3410*/  SHF.R.S32.HI R2, RZ, 0x1f, R35 ;  /* 0x0000001fff027819 */ /* 0x000fe20000011423 */
[----:B------:R-:W-:-:S04]  /*3420*/  IMAD.WIDE.U32 R34, R35, R85, R172 ;  /* 0x0000005523227225 */ /* 0x000fc800078e00ac */
[----:B------:R-:W-:Y:S01]  /*3430*/  IMAD R0, R2, R85, R0 ;  /* 0x0000005502007224 */ /* 0x000fe200078e0200 */
[----:B------:R-:W-:-:S03]  /*3440*/  IADD3 R2, P6, R161, R34, RZ ;  /* 0x00000022a1027210 */ /* 0x000fc60007fde0ff */
[----:B------:R-:W1:Y:S01]  /*3450*/  @!P2 LDC.64 R10, c[0x0][0x218] ;  /* 0x00008600ff0aab82 */ /* 0x000e620000000a00 */
[----:B------:R-:W-:Y:S01]  /*3460*/  IMAD.IADD R0, R35, 0x1, R0 ;  /* 0x0000000123007824 */ /* 0x000fe200078e0200 */
[----:B------:R2:W-:Y:S06]  /*3470*/  @P2 STS.128 [R167+0x4000], RZ ;  /* 0x004000ffa7002388 */ /* 0x0005ec0000000c00 */
        /* <DEDUP_REMOVED lines=11> */
[--C-:B------:R-:W-:Y:S01]  /*3530*/  @!P1 LEA.HI.X R11, R34, R9, R0.reuse, 0x1, P0 ;  /* 0x00000009220b9211 */ /* 0x100fe200000f0c00 */
[----:B------:R-:W-:Y:S01]  /*3540*/  IMAD.X R9, R160, 0x1, R0, P6 ;  /* 0x00000001a0097824 */ /* 0x000fe200030e0600 */
[C---:B------:R-:W-:Y:S01]  /*3550*/  IADD3 R6, P0, R161.reuse, R2, RZ ;  /* 0x00000002a1067210 */ /* 0x040fe20007f1e0ff */
[----:B------:R-:W3:Y:S01]  /*3560*/  @!P1 LDC.64 R18, c[0x0][0x218] ;  /* 0x00008600ff129b82 */ /* 0x000ee20000000a00 */
[C---:B----4-:R-:W-:Y:S01]  /*3570*/  @!P2 LEA R14, P5, R2.reuse, R14, 0x1 ;  /* 0x0000000e020ea211 */ /* 0x050fe200078a08ff */
[----:B------:R2:W-:Y:S03]  /*3580*/  @P1 STS.128 [R167+0x6000], RZ ;  /* 0x006000ffa7001388 */ /* 0x0005e60000000c00 */
[C-C-:B------:R-:W-:Y:S01]  /*3590*/  @!P2 LEA.HI.X R15, R2.reuse, R15, R9.reuse, 0x1, P5 ;  /* 0x0000000f020fa211 */ /* 0x140fe200028f0c09 */
[----:B------:R-:W-:Y:S01]  /*35a0*/  @!PT LDS RZ, [RZ] ;  /* 0x00000000fffff984 */ /* 0x000fe20000000800 */
[----:B------:R-:W-:Y:S01]  /*35b0*/  @!PT LDS RZ, [RZ] ;  /* 0x00000000fffff984 */ /* 0x000fe20000000800 */
[----:B------:R-:W-:Y:S01]  /*35c0*/  @!PT LDS RZ, [RZ] ;  /* 0x00000000fffff984 */ /* 0x000fe20000000800 */
[----:B------:R2:W-:Y:S01]  /*35d0*/  @!P1 LDGSTS.E.BYPASS.LTC128B.128 [R167+0x6000], desc[UR8][R10.64+0x80] ;  /* 0x060000800aa79fae */ /* 0x0005e2000b901d48 */
[----:B------:R-:W-:Y:S01]  /*35e0*/  IADD3 R0, P5, R161, R6, RZ ;  /* 0x00000006a1007210 */ /* 0x000fe20007fbe0ff */
[----:B------:R-:W4:Y:S01]  /*35f0*/  @!P2 LDC.64 R24, c[0x0][0x218] ;  /* 0x00008600ff18ab82 */ /* 0x000f220000000a00 */
[C---:B-----5:R-:W-:Y:S01]  /*3600*/  @!P1 LEA R12, P4, R2.reuse, R12, 0x1 ;  /* 0x0000000c020c9211 */ /* 0x060fe200078808ff */
[----:B------:R2:W-:Y:S03]  /*3610*/  @P2 STS.128 [R167+0x4800], RZ ;  /* 0x004800ffa7002388 */ /* 0x0005e60000000c00 */
[--C-:B------:R-:W-:Y:S01]  /*3620*/  @!P1 LEA.HI.X R13, R2, R13, R9.reuse, 0x1, P4 ;  /* 0x0000000d020d9211 */ /* 0x100fe200020f0c09 */
[----:B------:R-:W-:Y:S01]  /*3630*/  IMAD.X R9, R160, 0x1, R9, P0 ;  /* 0x00000001a0097824 */ /* 0x000fe200000e0609 */
[----:B------:R-:W-:Y:S01]  /*3640*/  @!PT LDS RZ, [RZ] ;  /* 0x00000000fffff984 */ /* 0x000fe20000000800 */
[----:B------:R-:W-:Y:S01]  /*3650*/  @!PT LDS RZ, [RZ] ;  /* 0x00000000fffff984 */ /* 0x000fe20000000800 */
[----:B------:R-:W-:Y:S01]  /*3660*/  @!PT LDS RZ, [RZ] ;  /* 0x00000000fffff984 */ /* 0x000fe20000000800 */
[----:B------:R2:W-:Y:S01]  /*3670*/  @!P2 LDGSTS.E.BYPASS.LTC128B.128 [R167+0x4800], desc[UR8][R14.64] ;  /* 0x048000000ea7afae */ /* 0x0005e2000b901d48 */
[----:B-1----:R-:W-:-:S02]  /*3680*/  @!P2 LEA R22, P6, R6, R22, 0x1 ;  /* 0x000000160616a211 */ /* 0x002fc400078c08ff */
[--C-:B------:R-:W-:Y:S01]  /*3690*/  IMAD.X R29, R160, 0x1, R9.reuse, P5 ;  /* 0x00000001a01d7824 */ /* 0x100fe200028e0609 */
[----:B------:R2:W-:Y:S01]  /*36a0*/  @P1 STS.128 [R167+0x6800], RZ ;  /* 0x006800ffa7001388 */ /* 0x0005e20000000c00 */
[----:B------:R-:W-:-:S03]  /*36b0*/  @!P2 LEA.HI.X R23, R6, R23, R9, 0x1, P6 ;  /* 0x000000170617a211 */ /* 0x000fc600030f0c09 */
[----:B------:R-:W-:Y:S01]  /*36c0*/  @!PT LDS RZ, [RZ] ;  /* 0x00000000fffff984 */ /* 0x000fe20000000800 */
[----:B------:R-:W-:Y:S01]  /*36d0*/  @!PT LDS RZ, [RZ] ;  /* 0x00000000fffff984 */ /* 0x000fe20000000800 */
[----:B------:R-:W-:Y:S01]  /*36e0*/  @!PT LDS RZ, [RZ] ;  /* 0x00000000fffff984 */ /* 0x000fe20000000800 */
[----:B------:R2:W-:Y:S01]  /*36f0*/  @!P1 LDGSTS.E.BYPASS.LTC128B.128 [R167+0x6800], desc[UR8][R12.64+0x80] ;  /* 0x068000800ca79fae */ /* 0x0005e2000b901d48 */
[----:B---3--:R-:W-:-:S03]  /*3700*/  @!P1 LEA R18, P0, R6, R18, 0x1 ;  /* 0x0000001206129211 */ /* 0x008fc600078008ff */
[----:B------:R2:W-:Y:S01]  /*3710*/  @P2 STS.128 [R167+0x5000], RZ ;  /* 0x005000ffa7002388 */ /* 0x0005e20000000c00 */
[----:B------:R-:W-:-:S03]  /*3720*/  @!P1 LEA.HI.X R19, R6, R19, R9, 0x1, P0 ;  /* 0x0000001306139211 */ /* 0x000fc600000f0c09 */
[----:B------:R-:W-:Y:S01]  /*3730*/  @!PT LDS RZ, [RZ] ;  /* 0x00000000fffff984 */ /* 0x000fe20000000800 */
[----:B------:R-:W-:Y:S01]  /*3740*/  @!PT LDS RZ, [RZ] ;  /* 0x00000000fffff984 */ /* 0x000fe20000000800 */
[----:B------:R-:W-:Y:S01]  /*3750*/  @!PT LDS RZ, [RZ] ;  /* 0x00000000fffff984 */ /* 0x000fe20000000800 */
[----:B------:R2:W-:Y:S01]  /*3760*/  @!P2 LDGSTS.E.BYPASS.LTC128B.128 [R167+0x5000], desc[UR8][R22.64] ;  /* 0x0500000016a7afae */ /* 0x0005e2000b901d48 */
[----:B----4-:R-:W-:-:S03]  /*3770*/  @!P2 LEA R24, P4, R0, R24, 0x1 ;  /* 0x000000180018a211 */ /* 0x010fc600078808ff */
        /* <DEDUP_REMOVED lines=20> */
.L_x_719:
[----:B------:R-:W-:Y:S05]  /*38c0*/  BSYNC B0 ;  /* 0x0000000000007941 */ /* 0x000fea0003800000 */
.L_x_718:
[----:B------:R-:W0:Y:S02]  /*38d0*/  LDGDEPBAR ;  /* 0x00000000000079af */ /* 0x000e240000000000 */
.L_x_717:
[----:B-1----:R-:W-:Y:S01]  /*38e0*/  FMNMX.FTZ R9, R40, R20, !PT ;  /* 0x0000001428097209 */ /* 0x002fe20007810000 */
        /* <DEDUP_REMOVED lines=25> */
[----:B--2---:R-:W-:Y:S02]  /*3a80*/  FMNMX.FTZ R11, R111, R0, !PT ;  /* 0x000000006f0b7209 */ /* 0x004fe40007810000 */
[----:B------:R-:W-:Y:S02]  /*3a90*/  FMNMX.FTZ R9, R116, R9, !PT ;  /* 0x0000000974097209 */ /* 0x000fe40007810000 */
[----:B------:R-:W-:Y:S02]  /*3aa0*/  FMNMX.FTZ R0, R110, R11, !PT ;  /* 0x0000000b6e007209 */ /* 0x000fe40007810000 */
[----:B------:R-:W-:Y:S02]  /*3ab0*/  FMNMX.FTZ R6, R114, R9, !PT ;  /* 0x0000000972067209 */ /* 0x000fe40007810000 */
[----:B------:R-:W-:-:S02]  /*3ac0*/  FMNMX.FTZ R11, R109, R0, !PT ;  /* 0x000000006d0b7209 */ /* 0x000fc40007810000 */
[----:B------:R-:W-:Y:S01]  /*3ad0*/  LEA R144, R5, UR4, 0x1 ;  /* 0x0000000405907c11 */ /* 0x000fe2000f8e08ff */
[----:B------:R-:W1:Y:S03]  /*3ae0*/  SHFL.BFLY PT, R9, R6, 0x2, 0x1f ;  /* 0x0c401f0006097f89 */ /* 0x000e6600000e0000 */
[-C--:B------:R-:W-:Y:S01]  /*3af0*/  LEA R142, R4, R144.reuse, 0x1 ;  /* 0x00000090048e7211 */ /* 0x080fe200078e08ff */
[----:B------:R-:W-:Y:S01]  /*3b00*/  LDSM.16.MT88.4 R92, [R144+0x8000] ;  /* 0x00800000905c783b */ /* 0x000fe20000004200 */
[C---:B------:R-:W-:Y:S02]  /*3b10*/  LEA R141, R3.reuse, R144, 0x1 ;  /* 0x00000090038d7211 */ /* 0x040fe400078e08ff */
[----:B------:R-:W-:Y:S01]  /*3b20*/  LEA R140, R3, R142, 0x1 ;  /* 0x0000008e038c7211 */ /* 0x000fe200078e08ff */
[----:B------:R-:W-:Y:S04]  /*3b30*/  LDSM.16.MT88.4 R12, [R144+0x8800] ;  /* 0x00880000900c783b */ /* 0x000fe80000004200 */
[----:B------:R-:W-:Y:S04]  /*3b40*/  LDSM.16.MT88.4 R56, [R140+0x8000] ;  /* 0x008000008c38783b */ /* 0x000fe80000004200 */
[----:B------:R-:W-:Y:S04]  /*3b50*/  LDSM.16.MT88.4 R64, [R144+0xa000] ;  /* 0x00a000009040783b */ /* 0x000fe80000004200 */
[----:B------:R-:W-:Y:S01]  /*3b60*/  LDSM.16.MT88.4 R72, [R142+0xa000] ;  /* 0x00a000008e48783b */ /* 0x000fe20000004200 */
[----:B-1----:R-:W-:-:S03]  /*3b70*/  FMNMX.FTZ R9, R6, R9, !PT ;  /* 0x0000000906097209 */ /* 0x002fc60007810000 */
[----:B------:R-:W-:Y:S04]  /*3b80*/  LDSM.16.MT88.4 R48, [R141+0x8000] ;  /* 0x008000008d30783b */ /* 0x000fe80000004200 */
[----:B------:R-:W1:Y:S04]  /*3b90*/  SHFL.BFLY PT, R6, R11, 0x2, 0x1f ;  /* 0x0c401f000b067f89 */ /* 0x000e6800000e0000 */
[----:B------:R-:W2:Y:S04]  /*3ba0*/  SHFL.BFLY PT, R2, R9, 0x1, 0x1f ;  /* 0x0c201f0009027f89 */ /* 0x000ea800000e0000 */
[----:B------:R-:W-:Y:S01]  /*3bb0*/  LDSM.16.MT88.4 R88, [R141+0xa000] ;  /* 0x00a000008d58783b */ /* 0x000fe20000004200 */
[----:B-1----:R-:W-:-:S02]  /*3bc0*/  FMNMX.FTZ R6, R11, R6, !PT ;  /* 0x000000060b067209 */ /* 0x002fc40007810000 */
[----:B--2---:R-:W-:-:S03]  /*3bd0*/  FMNMX.FTZ R2, R9, R2, !PT ;  /* 0x0000000209027209 */ /* 0x004fc60007810000 */
[----:B------:R-:W1:Y:S01]  /*3be0*/  SHFL.BFLY PT, R9, R6, 0x1, 0x1f ;  /* 0x0c201f0006097f89 */ /* 0x000e6200000e0000 */
[C---:B------:R-:W-:Y:S01]  /*3bf0*/  FSETP.NEU.FTZ.AND P0, PT, R2.reuse, -INF , PT ;  /* 0xff8000000200780b */ /* 0x040fe20003f1d000 */
[----:B------:R-:W-:-:S05]  /*3c00*/  FMUL.FTZ R115, R2, UR6 ;  /* 0x0000000602737c20 */ /* 0x000fca0008410000 */
[----:B------:R-:W-:-:S05]  /*3c10*/  FSEL R115, R115, RZ, P0 ;  /* 0x000000ff73737208 */ /* 0x000fca0000000000 */
        /* <DEDUP_REMOVED lines=11> */
[----:B-1----:R-:W-:Y:S01]  /*3cd0*/  FMNMX.FTZ R0, R6, R9, !PT ;  /* 0x0000000906007209 */ /* 0x002fe20007810000 */
[--C-:B------:R-:W-:Y:S01]  /*3ce0*/  FFMA.FTZ R118, R118, UR6, -R115.reuse ;  /* 0x0000000676767c23 */ /* 0x100fe20008010873 */
[----:B------:R-:W-:Y:S01]  /*3cf0*/  LDSM.16.MT88.4 R8, [R142+0x8800] ;  /* 0x008800008e08783b */ /* 0x000fe20000004200 */
[----:B------:R-:W1:Y:S01]  /*3d00*/  MUFU.EX2 R103, R103 ;  /* 0x0000006700677308 */ /* 0x000e620000000800 */
[C---:B------:R-:W-:Y:S01]  /*3d10*/  FSETP.NEU.FTZ.AND P0, PT, R0.reuse, -INF , PT ;  /* 0xff8000000000780b */ /* 0x040fe20003f1d000 */
[----:B------:R-:W-:Y:S01]  /*3d20*/  FMUL.FTZ R112, R0, UR6 ;  /* 0x0000000600707c20 */ /* 0x000fe20008410000 */
[----:B------:R-:W-:-:S04]  /*3d30*/  FFMA.FTZ R116, R116, UR6, -R115 ;  /* 0x0000000674747c23 */ /* 0x000fc80008010873 */
[----:B------:R-:W-:Y:S01]  /*3d40*/  FSEL R112, R112, RZ, P0 ;  /* 0x000000ff70707208 */ /* 0x000fe20000000000 */
[----:B------:R-:W-:Y:S04]  /*3d50*/  MUFU.EX2 R104, R104 ;  /* 0x0000006800687308 */ /* 0x000fe80000000800 */
[--C-:B------:R-:W-:Y:S01]  /*3d60*/  FFMA.FTZ R105, R43, UR6, -R112.reuse ;  /* 0x000000062b697c23 */ /* 0x100fe20008010870 */
[--C-:B------:R-:W-:Y:S01]  /*3d70*/  FFMA.FTZ R108, R33, UR6, -R112.reuse ;  /* 0x00000006216c7c23 */ /* 0x100fe20008010870 */
[----:B------:R-:W2:Y:S01]  /*3d80*/  LDSM.16.MT88.4 R40, [R142+0x8000] ;  /* 0x008000008e28783b */ /* 0x000ea20000004200 */
[--C-:B------:R-:W-:Y:S01]  /*3d90*/  FFMA.FTZ R107, R7, UR6, -R112.reuse ;  /* 0x00000006076b7c23 */ /* 0x100fe20008010870 */
[--C-:B------:R-:W-:Y:S01]  /*3da0*/  FFMA.FTZ R102, R39, UR6, -R112.reuse ;  /* 0x0000000627667c23 */ /* 0x100fe20008010870 */
[----:B------:R-:W3:Y:S01]  /*3db0*/  MUFU.EX2 R101, R101 ;  /* 0x0000006500657308 */ /* 0x000ee20000000800 */
[----:B-1----:R-:W-:Y:S01]  /*3dc0*/  F2FP.BF16.F32.PACK_AB R84, R103, R106 ;  /* 0x0000006a6754723e */ /* 0x002fe200000010ff */
[--C-:B------:R-:W-:Y:S01]  /*3dd0*/  FFMA.FTZ R35, R17, UR6, -R112.reuse ;  /* 0x0000000611237c23 */ /* 0x100fe20008010870 */
[--C-:B------:R-:W-:Y:S01]  /*3de0*/  FFMA.FTZ R34, R27, UR6, -R112.reuse ;  /* 0x000000061b227c23 */ /* 0x100fe20008010870 */
[--C-:B------:R-:W-:Y:S01]  /*3df0*/  FFMA.FTZ R33, R21, UR6, -R112.reuse ;  /* 0x0000000615217c23 */ /* 0x100fe20008010870 */
[--C-:B------:R-:W-:Y:S01]  /*3e00*/  FFMA.FTZ R30, R55, UR6, -R112.reuse ;  /* 0x00000006371e7c23 */ /* 0x100fe20008010870 */
[----:B------:R-:W1:Y:S01]  /*3e10*/  LDSM.16.MT88.4 R16, [R140+0x8800] ;  /* 0x008800008c10783b */ /* 0x000e620000004200 */
[--C-:B------:R-:W-:Y:S01]  /*3e20*/  FFMA.FTZ R134, R119, UR6, -R112.reuse ;  /* 0x0000000677867c23 */ /* 0x100fe20008010870 */
[----:B------:R-:W-:Y:S01]  /*3e30*/  MUFU.EX2 R108, R108 ;  /* 0x0000006c006c7308 */ /* 0x000fe20000000800 */
[--C-:B------:R-:W-:Y:S01]  /*3e40*/  FFMA.FTZ R117, R117, UR6, -R112.reuse ;  /* 0x0000000675757c23 */ /* 0x100fe20008010870 */
[----:B------:R-:W-:Y:S01]  /*3e50*/  LDSM.16.MT88.4 R24, [R140+0xa000] ;  /* 0x00a000008c18783b */ /* 0x000fe20000004200 */
[----:B------:R-:W-:Y:S01]  /*3e60*/  FFMA.FTZ R119, R122, UR6, -R115 ;  /* 0x000000067a777c23 */ /* 0x000fe20008010873 */
[--C-:B------:R-:W-:Y:S01]  /*3e70*/  FFMA.FTZ R113, R113, UR6, -R112.reuse ;  /* 0x0000000671717c23 */ /* 0x100fe20008010870 */
[--C-:B------:R-:W-:Y:S01]  /*3e80*/  FFMA.FTZ R114, R111, UR6, -R112.reuse ;  /* 0x000000066f727c23 */ /* 0x100fe20008010870 */
[----:B------:R-:W-:Y:S01]  /*3e90*/  LDSM.16.MT88.4 R20, [R141+0x8800] ;  /* 0x008800008d14783b */ /* 0x000fe20000004200 */
[--C-:B------:R-:W-:Y:S01]  /*3ea0*/  FFMA.FTZ R110, R110, UR6, -R112.reuse ;  /* 0x000000066e6e7c23 */ /* 0x100fe20008010870 */
[----:B------:R-:W4:Y:S01]  /*3eb0*/  MUFU.EX2 R105, R105 ;  /* 0x0000006900697308 */ /* 0x000f220000000800 */
[----:B---3--:R-:W-:Y:S01]  /*3ec0*/  F2FP.BF16.F32.PACK_AB R86, R101, R104 ;  /* 0x000000686556723e */ /* 0x008fe200000010ff */
[----:B------:R-:W-:Y:S01]  /*3ed0*/  FFMA.FTZ R109, R109, UR6, -R112 ;  /* 0x000000066d6d7c23 */ /* 0x000fe20008010870 */
[----:B------:R-:W-:-:S04]  /*3ee0*/  FADD.FTZ R103, R106, R103 ;  /* 0x000000676a677221 */ /* 0x000fc80000010000 */
[----:B------:R-:W-:Y:S01]  /*3ef0*/  FADD.FTZ R104, R104, R103 ;  /* 0x0000006768687221 */ /* 0x000fe20000010000 */
[----:B------:R-:W-:Y:S03]  /*3f00*/  MUFU.EX2 R107, R107 ;  /* 0x0000006b006b7308 */ /* 0x000fe60000000800 */
[----:B------:R-:W-:-:S05]  /*3f10*/  FADD.FTZ R101, R101, R104 ;  /* 0x0000006865657221 */ /* 0x000fca0000010000 */
[----:B------:R-:W3:Y:S01]  /*3f20*/  MUFU.EX2 R102, R102 ;  /* 0x0000006600667308 */ /* 0x000ee20000000800 */
[----:B----4-:R-:W-:Y:S01]  /*3f30*/  F2FP.BF16.F32.PACK_AB R85, R105, R108 ;  /* 0x0000006c6955723e */ /* 0x010fe200000010ff */
[----:B------:R-:W-:-:S06]  /*3f40*/  FADD.FTZ R108, R108, R105 ;  /* 0x000000696c6c7221 */ /* 0x000fcc0000010000 */
[----:B------:R-:W-:Y:S08]  /*3f50*/  MUFU.EX2 R100, R100 ;  /* 0x0000006400647308 */ /* 0x000ff00000000800 */
[----:B------:R-:W4:Y:S01]  /*3f60*/  MUFU.EX2 R31, R31 ;  /* 0x0000001f001f7308 */ /* 0x000f220000000800 */
[----:B---3--:R-:W-:Y:S01]  /*3f70*/  F2FP.BF16.F32.PACK_AB R87, R102, R107 ;  /* 0x0000006b6657723e */ /* 0x008fe200000010ff */
[----:B------:R-:W-:-:S04]  /*3f80*/  FADD.FTZ R107, R107, R108 ;  /* 0x0000006c6b6b7221 */ /* 0x000fc80000010000 */
[----:B------:R-:W-:Y:S02]  /*3f90*/  FADD.FTZ R102, R102, R107 ;  /* 0x0000006b66667221 */ /* 0x000fe40000010000 */
[C---:B------:R-:W-:Y:S01]  /*3fa0*/  HMMA.16816.F32.BF16 R96, R84.reuse, R92, RZ ;  /* 0x0000005c5460723c */ /* 0x040fe200000418ff */
[----:B------:R-:W-:Y:S05]  /*3fb0*/  MUFU.EX2 R32, R32 ;  /* 0x0000002000207308 */ /* 0x000fea0000000800 */
[C---:B------:R-:W-:Y:S03]  /*3fc0*/  HMMA.16816.F32.BF16 R92, R84.reuse, R94, RZ ;  /* 0x0000005e545c723c */ /* 0x040fe600000418ff */
[----:B------:R-:W3:Y:S01]  /*3fd0*/  MUFU.EX2 R29, R29 ;  /* 0x0000001d001d7308 */ /* 0x000ee20000000800 */
[C---:B----4-:R-:W-:Y:S01]  /*3fe0*/  F2FP.BF16.F32.PACK_AB R4, R31.reuse, R100 ;  /* 0x000000641f04723e */ /* 0x050fe200000010ff */
[----:B------:R-:W-:Y:S01]  /*3ff0*/  FADD.FTZ R100, R100, R101 ;  /* 0x0000006564647221 */ /* 0x000fe20000010000 */
[----:B--2---:R-:W-:Y:S03]  /*4000*/  HMMA.16816.F32.BF16 R36, R84, R40, RZ ;  /* 0x000000285424723c */ /* 0x004fe600000418ff */
[----:B------:R-:W-:-:S02]  /*4010*/  FADD.FTZ R31, R31, R100 ;  /* 0x000000641f1f7221 */ /* 0x000fc40000010000 */
[----:B------:R-:W-:Y:S01]  /*4020*/  MUFU.EX2 R35, R35 ;  /* 0x0000002300237308 */ /* 0x000fe20000000800 */
[C---:B------:R-:W-:Y:S06]  /*4030*/  HMMA.16816.F32.BF16 R40, R84.reuse, R42, RZ ;  /* 0x0000002a5428723c */ /* 0x040fec00000418ff */
[----:B------:R-:W-:Y:S01]  /*4040*/  HMMA.16816.F32.BF16 R52, R84, R56, RZ ;  /* 0x000000385434723c */ /* 0x000fe200000418ff */
[----:B------:R-:W2:Y:S01]  /*4050*/  MUFU.EX2 R34, R34 ;  /* 0x0000002200227308 */ /* 0x000ea20000000800 */
[----:B---3--:R-:W-:Y:S01]  /*4060*/  F2FP.BF16.F32.PACK_AB R6, R29, R32 ;  /* 0x000000201d06723e */ /* 0x008fe200000010ff */
[----:B------:R-:W-:-:S03]  /*4070*/  FADD.FTZ R32, R32, R31 ;  /* 0x0000001f20207221 */ /* 0x000fc60000010000 */
[C---:B------:R-:W-:Y:S01]  /*4080*/  HMMA.16816.F32.BF16 R60, R84.reuse, R64, RZ ;  /* 0x00000040543c723c */ /* 0x040fe200000418ff */
[----:B------:R-:W-:Y:S02]  /*4090*/  FADD.FTZ R32, R29, R32 ;  /* 0x000000201d207221 */ /* 0x000fe40000010000 */
[----:B------:R-:W-:Y:S03]  /*40a0*/  MUFU.EX2 R33, R33 ;  /* 0x0000002100217308 */ /* 0x000fe60000000800 */
[C---:B------:R-:W-:Y:S05]  /*40b0*/  HMMA.16816.F32.BF16 R56, R84.reuse, R58, RZ ;  /* 0x0000003a5438723c */ /* 0x040fea00000418ff */
[----:B------:R-:W3:Y:S01]  /*40c0*/  MUFU.EX2 R30, R30 ;  /* 0x0000001e001e7308 */ /* 0x000ee20000000800 */
[----:B--2---:R-:W-:Y:S01]  /*40d0*/  F2FP.BF16.F32.PACK_AB R5, R34, R35 ;  /* 0x000000232205723e */ /* 0x004fe200000010ff */
[----:B------:R-:W-:Y:S01]  /*40e0*/  HMMA.16816.F32.BF16 R64, R84, R66, RZ ;  /* 0x000000425440723c */ /* 0x000fe200000418ff */
[----:B------:R-:W-:-:S04]  /*40f0*/  FADD.FTZ R35, R35, R102 ;  /* 0x0000006623237221 */ /* 0x000fc80000010000 */
[----:B------:R-:W-:Y:S01]  /*4100*/  FADD.FTZ R34, R34, R35 ;  /* 0x0000002322227221 */ /* 0x000fe20000010000 */
[C---:B------:R-:W-:Y:S01]  /*4110*/  HMMA.16816.F32.BF16 R68, R84.reuse, R72, RZ ;  /* 0x000000485444723c */ /* 0x040fe200000418ff */
[----:B------:R-:W-:Y:S05]  /*4120*/  MUFU.EX2 R3, R3 ;  /* 0x0000000300037308 */ /* 0x000fea0000000800 */
[----:B------:R-:W-:Y:S01]  /*4130*/  HMMA.16816.F32.BF16 R72, R84, R74, RZ ;  /* 0x0000004a5448723c */ /* 0x000fe200000418ff */
[----:B---3--:R-:W-:Y:S02]  /*4140*/  F2FP.BF16.F32.PACK_AB R7, R30, R33 ;  /* 0x000000211e07723e */ /* 0x008fe400000010ff */
[----:B------:R-:W-:Y:S01]  /*4150*/  MUFU.EX2 R134, R134 ;  /* 0x0000008600867308 */ /* 0x000fe20000000800 */
[----:B------:R-:W-:-:S02]  /*4160*/  FADD.FTZ R33, R33, R34 ;  /* 0x0000002221217221 */ /* 0x000fc40000010000 */
[----:B------:R-:W-:Y:S02]  /*4170*/  HMMA.16816.F32.BF16 R44, R84, R48, RZ ;  /* 0x00000030542c723c */ /* 0x000fe400000418ff */
[----:B------:R-:W-:-:S04]  /*4180*/  FADD.FTZ R33, R30, R33 ;  /* 0x000000211e217221 */ /* 0x000fc80000010000 */
[C---:B------:R-:W-:Y:S01]  /*4190*/  HMMA.16816.F32.BF16 R96, R4.reuse, R12, R96 ;  /* 0x0000000c0460723c */ /* 0x040fe20000041860 */
[----:B------:R-:W-:Y:S05]  /*41a0*/  MUFU.EX2 R117, R117 ;  /* 0x0000007500757308 */ /* 0x000fea0000000800 */
[C---:B------:R-:W-:Y:S01]  /*41b0*/  HMMA.16816.F32.BF16 R92, R4.reuse, R14, R92 ;  /* 0x0000000e045c723c */ /* 0x040fe2000004185c */
[----:B------:R-:W2:Y:S02]  /*41c0*/  LDSM.16.MT88.4 R12, [R144+0xa800] ;  /* 0x00a80000900c783b */ /* 0x000ea40000004200 */
[----:B------:R-:W-:Y:S03]  /*41d0*/  MUFU.EX2 R118, R118 ;  /* 0x0000007600767308 */ /* 0x000fe60000000800 */
[C---:B------:R-:W-:Y:S05]  /*41e0*/  HMMA.16816.F32.BF16 R36, R4.reuse, R8, R36 ;  /* 0x000000080424723c */ /* 0x040fea0000041824 */
[----:B------:R-:W-:Y:S01]  /*41f0*/  MUFU.EX2 R119, R119 ;  /* 0x0000007700777308 */ /* 0x000fe20000000800 */
[C---:B------:R-:W-:Y:S01]  /*4200*/  HMMA.16816.F32.BF16 R40, R4.reuse, R10, R40 ;  /* 0x0000000a0428723c */ /* 0x040fe20000041828 */
[----:B------:R-:W3:Y:S05]  /*4210*/  LDSM.16.MT88.4 R8, [R142+0xa800] ;  /* 0x00a800008e08783b */ /* 0x000eea0000004200 */
[C---:B-1----:R-:W-:Y:S01]  /*4220*/  HMMA.16816.F32.BF16 R52, R4.reuse, R16, R52 ;  /* 0x000000100434723c */ /* 0x042fe20000041834 */
[----:B------:R-:W-:Y:S05]  /*4230*/  MUFU.EX2 R116, R116 ;  /* 0x0000007400747308 */ /* 0x000fea0000000800 */
[----:B------:R-:W-:Y:S01]  /*4240*/  HMMA.16816.F32.BF16 R56, R4, R18, R56 ;  /* 0x000000120438723c */ /* 0x000fe20000041838 */
[----:B------:R-:W1:Y:S02]  /*4250*/  LDSM.16.MT88.4 R16, [R141+0xa800] ;  /* 0x00a800008d10783b */ /* 0x000e640000004200 */
[----:B------:R-:W-:Y:S03]  /*4260*/  MUFU.EX2 R181, R181 ;  /* 0x000000b500b57308 */ /* 0x000fe60000000800 */
[C---:B------:R-:W-:Y:S05]  /*4270*/  HMMA.16816.F32.BF16 R76, R84.reuse, R88, RZ ;  /* 0x00000058544c723c */ /* 0x040fea00000418ff */
[----:B------:R-:W-:Y:S01]  /*4280*/  MUFU.EX2 R113, R113 ;  /* 0x0000007100717308 */ /* 0x000fe20000000800 */
[----:B------:R-:W-:Y:S06]  /*4290*/  HMMA.16816.F32.BF16 R48, R84, R50, RZ ;  /* 0x000000325430723c */ /* 0x000fec00000418ff */
[C---:B--2---:R-:W-:Y:S01]  /*42a0*/  HMMA.16816.F32.BF16 R60, R4.reuse, R12, R60 ;  /* 0x0000000c043c723c */ /* 0x044fe2000004183c */
[----:B------:R-:W-:Y:S05]  /*42b0*/  MUFU.EX2 R114, R114 ;  /* 0x0000007200727308 */ /* 0x000fea0000000800 */
[C---:B------:R-:W-:Y:S01]  /*42c0*/  HMMA.16816.F32.BF16 R64, R4.reuse, R14, R64 ;  /* 0x0000000e0440723c */ /* 0x040fe20000041840 */
[----:B------:R-:W2:Y:S02]  /*42d0*/  LDSM.16.MT88.4 R12, [R140+0xa800] ;  /* 0x00a800008c0c783b */ /* 0x000ea40000004200 */
[----:B------:R-:W-:Y:S03]  /*42e0*/  MUFU.EX2 R110, R110 ;  /* 0x0000006e006e7308 */ /* 0x000fe60000000800 */
[C---:B---3--:R-:W-:Y:S05]  /*42f0*/  HMMA.16816.F32.BF16 R68, R4.reuse, R8, R68 ;  /* 0x000000080444723c */ /* 0x048fea0000041844 */
[----:B------:R-:W-:Y:S01]  /*4300*/  MUFU.EX2 R109, R109 ;  /* 0x0000006d006d7308 */ /* 0x000fe20000000800 */
[----:B------:R-:W-:Y:S01]  /*4310*/  HMMA.16816.F32.BF16 R72, R4, R10, R72 ;  /* 0x0000000a0448723c */ /* 0x000fe20000041848 */
[----:B------:R-:W3:Y:S05]  /*4320*/  LDSM.16.MT88.4 R8, [R144+0x9000] ;  /* 0x009000009008783b */ /* 0x000eea0000004200 */
[C---:B------:R-:W-:Y:S06]  /*4330*/  HMMA.16816.F32.BF16 R88, R84.reuse, R90, RZ ;  /* 0x0000005a5458723c */ /* 0x040fec00000418ff */
[C---:B------:R-:W-:Y:S06]  /*4340*/  HMMA.16816.F32.BF16 R80, R84.reuse, R24, RZ ;  /* 0x000000185450723c */ /* 0x040fec00000418ff */
[----:B------:R-:W-:Y:S01]  /*4350*/  HMMA.16816.F32.BF16 R84, R84, R26, RZ ;  /* 0x0000001a5454723c */ /* 0x000fe200000418ff */
[--C-:B------:R-:W-:Y:S01]  /*4360*/  FFMA.FTZ R25, R120, UR6, -R115.reuse ;  /* 0x0000000678197c23 */ /* 0x100fe20008010873 */
[--C-:B------:R-:W-:Y:S01]  /*4370*/  FFMA.FTZ R24, R136, UR6, -R115.reuse ;  /* 0x0000000688187c23 */ /* 0x100fe20008010873 */
[----:B------:R-:W-:-:S03]  /*4380*/  FFMA.FTZ R120, R138, UR6, -R115 ;  /* 0x000000068a787c23 */ /* 0x000fc60008010873 */
[C---:B------:R-:W-:Y:S01]  /*4390*/  HMMA.16816.F32.BF16 R44, R4.reuse, R20, R44 ;  /* 0x00000014042c723c */ /* 0x040fe2000004182c */
[--C-:B------:R-:W-:Y:S01]  /*43a0*/  FFMA.FTZ R27, R123, UR6, -R112.reuse ;  /* 0x000000067b1b7c23 */ /* 0x100fe20008010870 */
[----:B------:R-:W-:Y:S01]  /*43b0*/  FFMA.FTZ R26, R121, UR6, -R112 ;  /* 0x00000006791a7c23 */ /* 0x000fe20008010870 */
[----:B------:R-:W4:Y:S03]  /*43c0*/  MUFU.EX2 R24, R24 ;  /* 0x0000001800187308 */ /* 0x000f260000000800 */
[C---:B------:R-:W-:Y:S01]  /*43d0*/  HMMA.16816.F32.BF16 R48, R4.reuse, R22, R48 ;  /* 0x000000160430723c */ /* 0x040fe20000041830 */
[----:B------:R-:W-:Y:S04]  /*43e0*/  LDSM.16.MT88.4 R20, [R142+0x9000] ;  /* 0x009000008e14783b */ /* 0x000fe80000004200 */
[----:B------:R-:W-:Y:S01]  /*43f0*/  MUFU.EX2 R25, R25 ;  /* 0x0000001900197308 */ /* 0x000fe20000000800 */
[C---:B-1----:R-:W-:Y:S06]  /*4400*/  HMMA.16816.F32.BF16 R76, R4.reuse, R16, R76 ;  /* 0x00000010044c723c */ /* 0x042fec000004184c */
[C---:B------:R-:W-:Y:S01]  /*4410*/  HMMA.16816.F32.BF16 R88, R4.reuse, R18, R88 ;  /* 0x000000120458723c */ /* 0x040fe20000041858 */
[----:B------:R-:W1:Y:S01]  /*4420*/  MUFU.EX2 R120, R120 ;  /* 0x0000007800787308 */ /* 0x000e620000000800 */
[----:B------:R-:W5:Y:S04]  /*4430*/  LDSM.16.MT88.4 R16, [R141+0x9000] ;  /* 0x009000008d10783b */ /* 0x000f680000004200 */
[C---:B--2---:R-:W-:Y:S03]  /*4440*/  HMMA.16816.F32.BF16 R80, R4.reuse, R12, R80 ;  /* 0x0000000c0450723c */ /* 0x044fe60000041850 */
[----:B------:R-:W-:Y:S03]  /*4450*/  MUFU.EX2 R27, R27 ;  /* 0x0000001b001b7308 */ /* 0x000fe60000000800 */
[----:B------:R-:W-:Y:S01]  /*4460*/  HMMA.16816.F32.BF16 R84, R4, R14, R84 ;  /* 0x0000000e0454723c */ /* 0x000fe20000041854 */
[----:B------:R-:W2:Y:S04]  /*4470*/  LDSM.16.MT88.4 R12, [R140+0x9000] ;  /* 0x009000008c0c783b */ /* 0x000ea80000004200 */
[----:B------:R-:W3:Y:S02]  /*4480*/  MUFU.EX2 R26, R26 ;  /* 0x0000001a001a7308 */ /* 0x000ee40000000800 */
[----:B----4-:R-:W-:Y:S01]  /*4490*/  F2FP.BF16.F32.PACK_AB R4, R24, R3 ;  /* 0x000000031804723e */ /* 0x010fe200000010ff */
[----:B------:R-:W-:Y:S01]  /*44a0*/  FADD.FTZ R3, R3, R32 ;  /* 0x0000002003037221 */ /* 0x000fe20000010000 */
[----:B------:R-:W-:Y:S01]  /*44b0*/  F2FP.BF16.F32.PACK_AB R5, R117, R134 ;  /* 0x000000867505723e */ /* 0x000fe200000010ff */
[----:B------:R-:W-:Y:S01]  /*44c0*/  FADD.FTZ R134, R134, R33 ;  /* 0x0000002186867221 */ /* 0x000fe20000010000 */
[----:B-1----:R-:W-:Y:S01]  /*44d0*/  F2FP.BF16.F32.PACK_AB R6, R120, R25 ;  /* 0x000000197806723e */ /* 0x002fe200000010ff */
[----:B------:R-:W-:-:S02]  /*44e0*/  FADD.FTZ R24, R24, R3 ;  /* 0x0000000318187221 */ /* 0x000fc40000010000 */
[----:B------:R-:W-:Y:S02]  /*44f0*/  FADD.FTZ R134, R117, R134 ;  /* 0x0000008675867221 */ /* 0x000fe40000010000 */
[----:B------:R-:W-:-:S04]  /*4500*/  FADD.FTZ R25, R25, R24 ;  /* 0x0000001819197221 */ /* 0x000fc80000010000 */
[----:B------:R-:W-:Y:S01]  /*4510*/  FADD.FTZ R25, R120, R25 ;  /* 0x0000001978197221 */ /* 0x000fe20000010000 */
[----:B---3--:R-:W-:Y:S01]  /*4520*/  F2FP.BF16.F32.PACK_AB R7, R26, R27 ;  /* 0x0000001b1a07723e */ /* 0x008fe200000010ff */
[----:B------:R-:W-:-:S04]  /*4530*/  FADD.FTZ R27, R27, R134 ;  /* 0x000000861b1b7221 */ /* 0x000fc80000010000 */
[----:B------:R-:W-:Y:S02]  /*4540*/  FADD.FTZ R26, R26, R27 ;  /* 0x0000001b1a1a7221 */ /* 0x000fe40000010000 */
[C---:B------:R-:W-:Y:S06]  /*4550*/  HMMA.16816.F32.BF16 R96, R4.reuse, R8, R96 ;  /* 0x000000080460723c */ /* 0x040fec0000041860 */
[C---:B------:R-:W-:Y:S01]  /*4560*/  HMMA.16816.F32.BF16 R92, R4.reuse, R10, R92 ;  /* 0x0000000a045c723c */ /* 0x040fe2000004185c */
[----:B------:R-:W1:Y:S05]  /*4570*/  LDSM.16.MT88.4 R8, [R144+0xb000] ;  /* 0x00b000009008783b */ /* 0x000e6a0000004200 */
[C---:B-----5:R-:W-:Y:S06]  /*4580*/  HMMA.16816.F32.BF16 R44, R4.reuse, R16, R44 ;  /* 0x00000010042c723c */ /* 0x060fec000004182c */
[C---:B------:R-:W-:Y:S01]  /*4590*/  HMMA.16816.F32.BF16 R48, R4.reuse, R18, R48 ;  /* 0x000000120430723c */ /* 0x040fe20000041830 */
[----:B------:R-:W3:Y:S05]  /*45a0*/  LDSM.16.MT88.4 R16, [R142+0xb000] ;  /* 0x00b000008e10783b */ /* 0x000eea0000004200 */
[C---:B--2---:R-:W-:Y:S06]  /*45b0*/  HMMA.16816.F32.BF16 R52, R4.reuse, R12, R52 ;  /* 0x0000000c0434723c */ /* 0x044fec0000041834 */
[C---:B------:R-:W-:Y:S01]  /*45c0*/  HMMA.16816.F32.BF16 R56, R4.reuse, R14, R56 ;  /* 0x0000000e0438723c */ /* 0x040fe20000041838 */
[----:B------:R-:W2:Y:S05]  /*45d0*/  LDSM.16.MT88.4 R12, [R141+0xb000] ;  /* 0x00b000008d0c783b */ /* 0x000eaa0000004200 */
[C---:B------:R-:W-:Y:S06]  /*45e0*/  HMMA.16816.F32.BF16 R36, R4.reuse, R20, R36 ;  /* 0x000000140424723c */ /* 0x040fec0000041824 */
[C---:B------:R-:W-:Y:S01]  /*45f0*/  HMMA.16816.F32.BF16 R40, R4.reuse, R22, R40 ;  /* 0x000000160428723c */ /* 0x040fe20000041828 */
[----:B------:R-:W-:Y:S05]  /*4600*/  LDSM.16.MT88.4 R20, [R144+0x9800] ;  /* 0x009800009014783b */ /* 0x000fea0000004200 */
        /* <DEDUP_REMOVED lines=9> */
[C---:B-1----:R-:W-:Y:S06]  /*46a0*/  HMMA.16816.F32.BF16 R80, R4.reuse, R8, R80 ;  /* 0x000000080450723c */ /* 0x042fec0000041850 */
[----:B------:R-:W-:Y:S01]  /*46b0*/  HMMA.16816.F32.BF16 R84, R4, R10, R84 ;  /* 0x0000000a0454723c */ /* 0x000fe20000041854 */
[----:B------:R-:W1:Y:S06]  /*46c0*/  LDSM.16.MT88.4 R8, [R142+0x9800] ;  /* 0x009800008e08783b */ /* 0x000e6c0000004200 */
[----:B------:R-:W-:Y:S01]  /*46d0*/  F2FP.BF16.F32.PACK_AB R4, R119, R118 ;  /* 0x000000767704723e */ /* 0x000fe200000010ff */
[----:B------:R-:W-:Y:S01]  /*46e0*/  FADD.FTZ R118, R118, R25 ;  /* 0x0000001976767221 */ /* 0x000fe20000010000 */
[C---:B------:R-:W-:Y:S01]  /*46f0*/  F2FP.BF16.F32.PACK_AB R5, R114.reuse, R113 ;  /* 0x000000717205723e */ /* 0x040fe200000010ff */
[----:B------:R-:W-:Y:S01]  /*4700*/  FADD.FTZ R113, R113, R26 ;  /* 0x0000001a71717221 */ /* 0x000fe20000010000 */
[----:B------:R-:W-:Y:S01]  /*4710*/  F2FP.BF16.F32.PACK_AB R6, R181, R116 ;  /* 0x00000074b506723e */ /* 0x000fe200000010ff */
[----:B------:R-:W-:Y:S01]  /*4720*/  FADD.FTZ R119, R119, R118 ;  /* 0x0000007677777221 */ /* 0x000fe20000010000 */
[----:B------:R-:W-:Y:S01]  /*4730*/  F2FP.BF16.F32.PACK_AB R7, R109, R110 ;  /* 0x0000006e6d07723e */ /* 0x000fe200000010ff */
[----:B------:R-:W-:-:S02]  /*4740*/  FADD.FTZ R113, R114, R113 ;  /* 0x0000007172717221 */ /* 0x000fc40000010000 */
[----:B------:R-:W-:Y:S02]  /*4750*/  FADD.FTZ R116, R116, R119 ;  /* 0x0000007774747221 */ /* 0x000fe40000010000 */
[----:B------:R-:W-:Y:S02]  /*4760*/  FADD.FTZ R110, R110, R113 ;  /* 0x000000716e6e7221 */ /* 0x000fe40000010000 */
[----:B---3--:R-:W-:Y:S01]  /*4770*/  HMMA.16816.F32.BF16 R44, R4, R16, R44 ;  /* 0x00000010042c723c */ /* 0x008fe2000004182c */
[----:B------:R-:W-:Y:S01]  /*4780*/  FADD.FTZ R181, R181, R116 ;  /* 0x00000074b5b57221 */ /* 0x000fe20000010000 */
[----:B------:R-:W-:-:S04]  /*4790*/  FADD.FTZ R184, R109, R110 ;  /* 0x0000006e6db87221 */ /* 0x000fc80000010000 */
[C---:B------:R-:W-:Y:S01]  /*47a0*/  HMMA.16816.F32.BF16 R48, R4.reuse, R18, R48 ;  /* 0x000000120430723c */ /* 0x040fe20000041830 */
[----:B------:R-:W3:Y:S05]  /*47b0*/  LDSM.16.MT88.4 R16, [R142+0xb800] ;  /* 0x00b800008e10783b */ /* 0x000eea0000004200 */
[C---:B--2---:R-:W-:Y:S06]  /*47c0*/  HMMA.16816.F32.BF16 R52, R4.reuse, R12, R52 ;  /* 0x0000000c0434723c */ /* 0x044fec0000041834 */
[C---:B------:R-:W-:Y:S01]  /*47d0*/  HMMA.16816.F32.BF16 R56, R4.reuse, R14, R56 ;  /* 0x0000000e0438723c */ /* 0x040fe20000041838 */
[----:B------:R-:W2:Y:S05]  /*47e0*/  LDSM.16.MT88.4 R12, [R141+0xb800] ;  /* 0x00b800008d0c783b */ /* 0x000eaa0000004200 */
[C---:B-1----:R-:W-:Y:S06]  /*47f0*/  HMMA.16816.F32.BF16 R36, R4.reuse, R8, R36 ;  /* 0x000000080424723c */ /* 0x042fec0000041824 */
[C---:B------:R-:W-:Y:S01]  /*4800*/  HMMA.16816.F32.BF16 R40, R4.reuse, R10, R40 ;  /* 0x0000000a0428723c */ /* 0x040fe20000041828 */
[----:B------:R-:W1:Y:S05]  /*4810*/  LDSM.16.MT88.4 R8, [R144+0xb800] ;  /* 0x00b800009008783b */ /* 0x000e6a0000004200 */
[C---:B------:R-:W-:Y:S06]  /*4820*/  HMMA.16816.F32.BF16 R96, R4.reuse, R20, R96 ;  /* 0x000000140460723c */ /* 0x040fec0000041860 */
[C---:B------:R-:W-:Y:S06]  /*4830*/  HMMA.16816.F32.BF16 R92, R4.reuse, R22, R92 ;  /* 0x00000016045c723c */ /* 0x040fec000004185c */
[C---:B---3--:R-:W-:Y:S06]  /*4840*/  HMMA.16816.F32.BF16 R68, R4.reuse, R16, R68 ;  /* 0x000000100444723c */ /* 0x048fec0000041844 */
[C---:B------:R-:W-:Y:S06]  /*4850*/  HMMA.16816.F32.BF16 R72, R4.reuse, R18, R72 ;  /* 0x000000120448723c */ /* 0x040fec0000041848 */
[C---:B--2---:R-:W-:Y:S06]  /*4860*/  HMMA.16816.F32.BF16 R76, R4.reuse, R12, R76 ;  /* 0x0000000c044c723c */ /* 0x044fec000004184c */
[C---:B------:R-:W-:Y:S06]  /*4870*/  HMMA.16816.F32.BF16 R88, R4.reuse, R14, R88 ;  /* 0x0000000e0458723c */ /* 0x040fec0000041858 */
[C---:B-1----:R-:W-:Y:S06]  /*4880*/  HMMA.16816.F32.BF16 R60, R4.reuse, R8, R60 ;  /* 0x00000008043c723c */ /* 0x042fec000004183c */
[C---:B------:R-:W-:Y:S01]  /*4890*/  HMMA.16816.F32.BF16 R64, R4.reuse, R10, R64 ;  /* 0x0000000a0440723c */ /* 0x040fe20000041840 */
[----:B------:R-:W1:Y:S05]  /*48a0*/  LDSM.16.MT88.4 R8, [R140+0xb800] ;  /* 0x00b800008c08783b */ /* 0x000e6a0000004200 */
[C---:B-1----:R-:W-:Y:S06]  /*48b0*/  HMMA.16816.F32.BF16 R80, R4.reuse, R8, R80 ;  /* 0x000000080450723c */ /* 0x042fec0000041850 */
[----:B------:R-:W-:Y:S01]  /*48c0*/  HMMA.16816.F32.BF16 R84, R4, R10, R84 ;  /* 0x0000000a0454723c */ /* 0x000fe20000041854 */
[----:B------:R-:W-:-:S08]  /*48d0*/  NOP ;  /* 0x0000000000007918 */ /* 0x000fd00000000000 */
[----:B------:R-:W-:-:S15]  /*48e0*/  @!P3 BRA `(.L_x_720) ;  /* 0x0000002800d0b947 */ /* 0x000fde0003800000 */
[----:B------:R-:W-:Y:S01]  /*48f0*/  ULDC UR4, c[0x0][0x2d0] ;  /* 0x0000b40000047ab9 */ /* 0x000fe20000000800 */
[----:B------:R-:W-:Y:S01]  /*4900*/  VIADD R8, R130, 0xfffffffe ;  /* 0xfffffffe82087836 */ /* 0x000fe20000000000 */
[----:B------:R-:W-:Y:S01]  /*4910*/  ISETP.GE.AND P2, PT, R174, UR4, PT ;  /* 0x00000004ae007c0c */ /* 0x000fe2000bf46270 */
[----:B------:R-:W-:Y:S01]  /*4920*/  IMAD.MOV.U32 R10, RZ, RZ, R126 ;  /* 0x000000ffff0a7224 */ /* 0x000fe200078e007e */
[----:B------:R-:W-:Y:S01]  /*4930*/  ISETP.GE.AND P1, PT, R168, UR4, PT ;  /* 0x00000004a8007c0c */ /* 0x000fe2000bf26270 */
[----:B------:R-:W-:Y:S01]  /*4940*/  IMAD R16, R162, R8, RZ ;  /* 0x00000008a2107224 */ /* 0x000fe200078e02ff */
[----:B------:R-:W-:Y:S01]  /*4950*/  SHF.R.S32.HI R3, RZ, 0x1f, R8 ;  /* 0x0000001fff037819 */ /* 0x000fe20000011408 */
[----:B------:R-:W-:Y:S01]  /*4960*/  IMAD.MOV.U32 R11, RZ, RZ, R129 ;  /* 0x000000ffff0b7224 */ /* 0x000fe200078e0081 */
[----:B------:R-:W-:-:S04]  /*4970*/  DEPBAR.LE SB0, 0x0 ;  /* 0x000080000000791a */ /* 0x000fc80000000000 */
[-C--:B------:R-:W-:Y:S01]  /*4980*/  IMAD.WIDE.U32 R8, R8, R163.reuse, R10 ;  /* 0x000000a308087225 */ /* 0x080fe200078e000a */
[----:B------:R-:W-:Y:S03]  /*4990*/  BAR.SYNC.DEFER_BLOCKING 0x0 ;  /* 0x0000000000007b1d */ /* 0x000fe60000010000 */
[----:B------:R-:W-:-:S05]  /*49a0*/  IMAD R16, R3, R163, R16 ;  /* 0x000000a303107224 */ /* 0x000fca00078e0210 */
[----:B------:R-:W1:Y:S01]  /*49b0*/  @!P2 LDC.64 R6, c[0x0][0x220] ;  /* 0x00008800ff06ab82 */ /* 0x000e620000000a00 */
[----:B------:R-:W-:-:S07]  /*49c0*/  IMAD.IADD R16, R9, 0x1, R16 ;  /* 0x0000000109107824 */ /* 0x000fce00078e0210 */
[----:B------:R-:W2:Y:S08]  /*49d0*/  @!P1 LDC.64 R4, c[0x0][0x220] ;  /* 0x00008800ff049b82 */ /* 0x000eb00000000a00 */
[----:B------:R-:W3:Y:S01]  /*49e0*/  @!P2 LDC.64 R14, c[0x0][0x220] ;  /* 0x00008800ff0eab82 */ /* 0x000ee20000000a00 */
[----:B------:R-:W-:Y:S01]  /*49f0*/  @P2 STS.128 [R167+0x8000], RZ ;  /* 0x008000ffa7002388 */ /* 0x000fe20000000c00 */
[----:B-1----:R-:W-:-:S06]  /*4a00*/  @!P2 LEA R22, P3, R8, R6, 0x1 ;  /* 0x000000060816a211 */ /* 0x002fcc00078608ff */
[----:B------:R-:W1:Y:S01]  /*4a10*/  @!P2 LDC.64 R10, c[0x0][0x220] ;  /* 0x00008800ff0aab82 */ /* 0x000e620000000a00 */
[C---:B------:R-:W-:Y:S02]  /*4a20*/  @!P2 LEA.HI.X R23, R8.reuse, R7, R16, 0x1, P3 ;  /* 0x000000070817a211 */ /* 0x040fe400018f0c10 */
[----:B------:R-:W-:Y:S02]  /*4a30*/  IADD3 R18, P3, R165, R8, RZ ;  /* 0x00000008a5127210 */ /* 0x000fe40007f7e0ff */
[----:B--2---:R-:W-:-:S03]  /*4a40*/  @!P1 LEA R20, P0, R8, R4, 0x1 ;  /* 0x0000000408149211 */ /* 0x004fc600078008ff */
[----:B------:R-:W2:Y:S01]  /*4a50*/  @!P1 LDC.64 R12, c[0x0][0x220] ;  /* 0x00008800ff0c9b82 */ /* 0x000ea20000000a00 */
[----:B------:R-:W-:Y:S01]  /*4a60*/  @!PT LDS RZ, [RZ] ;  /* 0x00000000fffff984 */ /* 0x000fe20000000800 */
[----:B------:R-:W-:Y:S01]  /*4a70*/  @!PT LDS RZ, [RZ] ;  /* 0x00000000fffff984 */ /* 0x000fe20000000800 */
[----:B------:R-:W-:Y:S01]  /*4a80*/  @!PT LDS RZ, [RZ] ;  /* 0x00000000fffff984 */ /* 0x000fe20000000800 */
[----:B------:R4:W-:Y:S01]  /*4a90*/  @!P2 LDGSTS.E.BYPASS.LTC128B.128 [R167+0x8000], desc[UR8][R22.64] ;  /* 0x0800000016a7afae */ /* 0x0009e2000b901d48 */
[--C-:B------:R-:W-:Y:S01]  /*4aa0*/  IMAD.X R3, R164, 0x1, R16.reuse, P3 ;  /* 0x00000001a4037824 */ /* 0x100fe200018e0610 */
[----:B------:R-:W-:Y:S02]  /*4ab0*/  @!P1 LEA.HI.X R21, R8, R5, R16, 0x1, P0 ;  /* 0x0000000508159211 */ /* 0x000fe400000f0c10 */
[----:B------:R-:W-:Y:S01]  /*4ac0*/  @P1 STS.128 [R167+0xa000], RZ ;  /* 0x00a000ffa7001388 */ /* 0x000fe20000000c00 */
[C---:B---3--:R-:W-:Y:S02]  /*4ad0*/  @!P2 LEA R24, P0, R18.reuse, R14, 0x1 ;  /* 0x0000000e1218a211 */ /* 0x048fe400078008ff */
[----:B------:R-:W4:Y:S01]  /*4ae0*/  @!P1 LDC.64 R8, c[0x0][0x220] ;  /* 0x00008800ff089b82 */ /* 0x000f220000000a00 */
[----:B------:R-:W-:Y:S01]  /*4af0*/  IADD3 R14, P4, R165, R18, RZ ;  /* 0x00000012a50e7210 */ /* 0x000fe20007f9e0ff */
[----:B------:R-:W-:Y:S01]  /*4b00*/  @!PT LDS RZ, [RZ] ;  /* 0x00000000fffff984 */ /* 0x000fe20000000800 */
[----:B------:R-:W-:Y:S01]  /*4b10*/  @!PT LDS RZ, [RZ] ;  /* 0x00000000fffff984 */ /* 0x000fe20000000800 */
[----:B------:R-:W-:Y:S01]  /*4b20*/  @!PT LDS RZ, [RZ] ;  /* 0x00000000fffff984 */ /* 0x000fe20000000800 */
[----:B------:R-:W-:Y:S01]  /*4b30*/  @!P1 LDGSTS.E.BYPASS.LTC128B.128 [R167+0xa000], desc[UR8][R20.64+0x80] ;  /* 0x0a00008014a79fae */ /* 0x000fe2000b901d48 */
[----:B------:R-:W-:-:S03]  /*4b40*/  @!P2 LEA.HI.X R25, R18, R15, R3, 0x1, P0 ;  /* 0x0000000f1219a211 */ /* 0x000fc600000f0c03 */
[----:B------:R-:W-:Y:S01]  /*4b50*/  IMAD.X R15, R164, 0x1, R3, P4 ;  /* 0x00000001a40f7824 */ /* 0x000fe200020e0603 */
[----:B------:R-:W-:Y:S01]  /*4b60*/  @P2 STS.128 [R167+0x8800], RZ ;  /* 0x008800ffa7002388 */ /* 0x000fe20000000c00 */
[----:B------:R-:W3:Y:S01]  /*4b70*/  @!P2 LDC.64 R6, c[0x0][0x220] ;  /* 0x00008800ff06ab82 */ /* 0x000ee20000000a00 */
[C---:B-1----:R-:W-:Y:S02]  /*4b80*/  @!P2 LEA R28, P3, R14.reuse, R10, 0x1 ;  /* 0x0000000a0e1ca211 */ /* 0x042fe400078608ff */
[----:B------:R-:W-:Y:S01]  /*4b90*/  IADD3 R10, P5, R165, R14, RZ ;  /* 0x0000000ea50a7210 */ /* 0x000fe20007fbe0ff */
[----:B------:R-:W-:Y:S01]  /*4ba0*/  @!PT LDS RZ, [RZ] ;  /* 0x00000000fffff984 */ /* 0x000fe20000000800 */
[----:B------:R-:W-:Y:S01]  /*4bb0*/  @!PT LDS RZ, [RZ] ;  /* 0x00000000fffff984 */ /* 0x000fe20000000800 */
[----:B------:R-:W-:Y:S01]  /*4bc0*/  @!PT LDS RZ, [RZ] ;  /* 0x00000000fffff984 */ /* 0x000fe20000000800 */
[----:B------:R1:W-:Y:S01]  /*4bd0*/  @!P2 LDGSTS.E.BYPASS.LTC128B.128 [R167+0x8800], desc[UR8][R24.64] ;  /* 0x0880000018a7afae */ /* 0x0003e2000b901d48 */
[----:B------:R-:W-:-:S03]  /*4be0*/  @!P2 LEA.HI.X R29, R14, R11, R15, 0x1, P3 ;  /* 0x0000000b0e1da211 */ /* 0x000fc600018f0c0f */
[----:B------:R-:W5:Y:S01]  /*4bf0*/  @!P1 LDC.64 R4, c[0x0][0x220] ;  /* 0x00008800ff049b82 */ /* 0x000f620000000a00 */
[C---:B--2---:R-:W-:Y:S01]  /*4c00*/  @!P1 LEA R12, P0, R18.reuse, R12, 0x1 ;  /* 0x0000000c120c9211 */ /* 0x044fe200078008ff */
[----:B------:R-:W-:Y:S03]  /*4c10*/  @P1 STS.128 [R167+0xa800], RZ ;  /* 0x00a800ffa7001388 */ /* 0x000fe60000000c00 */
[----:B------:R-:W-:Y:S01]  /*4c20*/  @!P1 LEA.HI.X R13, R18, R13, R3, 0x1, P0 ;  /* 0x0000000d120d9211 */ /* 0x000fe200000f0c03 */
[----:B------:R-:W-:Y:S01]  /*4c30*/  IMAD.X R3, R164, 0x1, R15, P5 ;  /* 0x00000001a4037824 */ /* 0x000fe200028e060f */
[----:B----4-:R-:W-:-:S03]  /*4c40*/  @!P1 LEA R22, P3, R14, R8, 0x1 ;  /* 0x000000080e169211 */ /* 0x010fc600078608ff */
[----:B------:R-:W-:Y:S01]  /*4c50*/  @!PT LDS RZ, [RZ] ;  /* 0x00000000fffff984 */ /* 0x000fe20000000800 */
[----:B------:R-:W-:Y:S01]  /*4c60*/  @!PT LDS RZ, [RZ] ;  /* 0x00000000fffff984 */ /* 0x000fe20000000800 */
[----:B------:R-:W-:Y:S01]  /*4c70*/  @!PT LDS RZ, [RZ] ;  /* 0x00000000fffff984 */ /* 0x000fe20000000800 */
[----:B------:R-:W-:Y:S01]  /*4c80*/  @!P1 LDGSTS.E.BYPASS.LTC128B.128 [R167+0xa800], desc[UR8][R12.64+0x80] ;  /* 0x0a8000800ca79fae */ /* 0x000fe2000b901d48 */
[----:B------:R-:W-:-:S03]  /*4c90*/  @!P1 LEA.HI.X R23, R14, R9, R15, 0x1, P3 ;  /* 0x000000090e179211 */ /* 0x000fc600018f0c0f */
[----:B------:R-:W-:Y:S01]  /*4ca0*/  @P2 STS.128 [R167+0x9000], RZ ;  /* 0x009000ffa7002388 */ /* 0x000fe20000000c00 */
[----:B---3--:R-:W-:-:S03]  /*4cb0*/  @!P2 LEA R6, P4, R10, R6, 0x1 ;  /* 0x000000060a06a211 */ /* 0x008fc600078808ff */
[----:B------:R-:W-:Y:S01]  /*4cc0*/  @!PT LDS RZ, [RZ] ;  /* 0x00000000fffff984 */ /* 0x000fe20000000800 */
[----:B------:R-:W-:Y:S01]  /*4cd0*/  @!PT LDS RZ, [RZ] ;  /* 0x00000000fffff984 */ /* 0x000fe20000000800 */
[----:B------:R-:W-:Y:S01]  /*4ce0*/  @!PT LDS RZ, [RZ] ;  /* 0x00000000fffff984 */ /* 0x000fe20000000800 */
[----:B------:R2:W-:Y:S01]  /*4cf0*/  @!P2 LDGSTS.E.BYPASS.LTC128B.128 [R167+0x9000], desc[UR8][R28.64] ;  /* 0x090000001ca7afae */ /* 0x0005e2000b901d48 */
[----:B------:R-:W-:-:S03]  /*4d00*/  @!P2 LEA.HI.X R7, R10, R7, R3, 0x1, P4 ;  /* 0x000000070a07a211 */ /* 0x000fc600020f0c03 */
[----:B------:R-:W-:Y:S01]  /*4d10*/  @P1 STS.128 [R167+0xb000], RZ ;  /* 0x00b000ffa7001388 */ /* 0x000fe20000000c00 */
[----:B-----5:R-:W-:-:S03]  /*4d20*/  @!P1 LEA R4, P0, R10, R4, 0x1 ;  /* 0x000000040a049211 */ /* 0x020fc600078008ff */
        /* <DEDUP_REMOVED lines=15> */
[----:B------:R-:W-:Y:S04]  /*4e20*/  LDSM.16.M88.4 R116, [R151] ;  /* 0x000000009774783b */ /* 0x000fe80000000200 */
[----:B-1----:R-:W2:Y:S04]  /*4e30*/  LDSM.16.M88.4 R24, [R150+0x4000] ;  /* 0x004000009618783b */ /* 0x002ea80000000200 */
[----:B------:R-:W3:Y:S04]  /*4e40*/  LDSM.16.M88.4 R16, [R150+0x4800] ;  /* 0x004800009610783b */ /* 0x000ee80000000200 */
[----:B------:R-:W1:Y:S04]  /*4e50*/  LDSM.16.M88.4 R8, [R150+0x5000] ;  /* 0x005000009608783b */ /* 0x000e680000000200 */
[----:B------:R-:W4:Y:S04]  /*4e60*/  LDSM.16.M88.4 R120, [R150+0x5800] ;  /* 0x005800009678783b */ /* 0x000f280000000200 */
[----:B------:R-:W-:Y:S04]  /*4e70*/  LDSM.16.M88.4 R112, [R149] ;  /* 0x000000009570783b */ /* 0x000fe80000000200 */
[----:B------:R-:W5:Y:S04]  /*4e80*/  LDSM.16.M88.4 R108, [R148] ;  /* 0x00000000946c783b */ /* 0x000f680000000200 */
[----:B------:R-:W5:Y:S04]  /*4e90*/  LDSM.16.M88.4 R104, [R148+0x800] ;  /* 0x000800009468783b */ /* 0x000f680000000200 */
[----:B------:R-:W5:Y:S04]  /*4ea0*/  LDSM.16.M88.4 R100, [R148+0x1000] ;  /* 0x001000009464783b */ /* 0x000f680000000200 */
[----:B------:R-:W5:Y:S01]  /*4eb0*/  LDSM.16.M88.4 R32, [R148+0x1800] ;  /* 0x001800009420783b */ /* 0x000f620000000200 */
[----:B------:R-:W5:Y:S01]  /*4ec0*/  S2R R3, SR_TID.X ;  /* 0x0000000000037919 */ /* 0x000f620000002100 */
[C---:B--2---:R-:W-:Y:S02]  /*4ed0*/  HMMA.16816.F32.BF16 R28, R116.reuse, R24, RZ ;  /* 0x00000018741c723c */ /* 0x044fe400000418ff */
[----:B------:R-:W0:Y:S04]  /*4ee0*/  LDGDEPBAR ;  /* 0x00000000000079af */ /* 0x000e280000000000 */
[C---:B---3--:R-:W-:Y:S06]  /*4ef0*/  HMMA.16816.F32.BF16 R20, R116.reuse, R16, RZ ;  /* 0x000000107414723c */ /* 0x048fec00000418ff */
[C---:B-1----:R-:W-:Y:S06]  /*4f00*/  HMMA.16816.F32.BF16 R12, R116.reuse, R8, RZ ;  /* 0x00000008740c723c */ /* 0x042fec00000418ff */
[C---:B------:R-:W-:Y:S06]  /*4f10*/  HMMA.16816.F32.BF16 R24, R116.reuse, R26, RZ ;  /* 0x0000001a7418723c */ /* 0x040fec00000418ff */
[C---:B------:R-:W-:Y:S06]  /*4f20*/  HMMA.16816.F32.BF16 R16, R116.reuse, R18, RZ ;  /* 0x000000127410723c */ /* 0x040fec00000418ff */
[C---:B------:R-:W-:Y:S06]  /*4f30*/  HMMA.16816.F32.BF16 R8, R116.reuse, R10, RZ ;  /* 0x0000000a7408723c */ /* 0x040fec00000418ff */
[C---:B----4-:R-:W-:Y:S06]  /*4f40*/  HMMA.16816.F32.BF16 R4, R116.reuse, R120, RZ ;  /* 0x000000787404723c */ /* 0x050fec00000418ff */
[----:B------:R-:W-:Y:S06]  /*4f50*/  HMMA.16816.F32.BF16 R116, R116, R122, RZ ;  /* 0x0000007a7474723c */ /* 0x000fec00000418ff */
[C---:B-----5:R-:W-:Y:S06]  /*4f60*/  HMMA.16816.F32.BF16 R28, R112.reuse, R108, R28 ;  /* 0x0000006c701c723c */ /* 0x060fec000004181c */
        /* <DEDUP_REMOVED lines=8> */
[C---:B------:R-:W-:Y:S06]  /*4ff0*/  HMMA.16816.F32.BF16 R4, R112.reuse, R32, R4 ;  /* 0x000000207004723c */ /* 0x040fec0000041804 */
[----:B------:R-:W-:Y:S01]  /*5000*/  HMMA.16816.F32.BF16 R116, R112, R34, R116 ;  /* 0x000000227074723c */ /* 0x000fe20000041874 */
[----:B------:R-:W1:Y:S04]  /*5010*/  LDSM.16.M88.4 R112, [R147] ;  /* 0x000000009370783b */ /* 0x000e680000000200 */
[----:B------:R-:W2:Y:S01]  /*5020*/  LDSM.16.M88.4 R32, [R143+0x5800] ;  /* 0x005800008f20783b */ /* 0x000ea20000000200 */
[C---:B-1----:R-:W-:Y:S06]  /*5030*/  HMMA.16816.F32.BF16 R28, R112.reuse, R108, R28 ;  /* 0x0000006c701c723c */ /* 0x042fec000004181c */
[C---:B------:R-:W-:Y:S01]  /*5040*/  HMMA.16816.F32.BF16 R24, R112.reuse, R110, R24 ;  /* 0x0000006e7018723c */ /* 0x040fe20000041818 */
[----:B------:R-:W-:Y:S05]  /*5050*/  LDSM.16.M88.4 R108, [R145] ;  /* 0x00000000916c783b */ /* 0x000fea0000000200 */
[C---:B------:R-:W-:Y:S06]  /*5060*/  HMMA.16816.F32.BF16 R20, R112.reuse, R104, R20 ;  /* 0x000000687014723c */ /* 0x040fec0000041814 */
[C---:B------:R-:W-:Y:S01]  /*5070*/  HMMA.16816.F32.BF16 R16, R112.reuse, R106, R16 ;  /* 0x0000006a7010723c */ /* 0x040fe20000041810 */
[----:B------:R-:W-:Y:S05]  /*5080*/  LDSM.16.M88.4 R104, [R145+0x800] ;  /* 0x000800009168783b */ /* 0x000fea0000000200 */
[C---:B------:R-:W-:Y:S06]  /*5090*/  HMMA.16816.F32.BF16 R12, R112.reuse, R100, R12 ;  /* 0x00000064700c723c */ /* 0x040fec000004180c */
[C---:B------:R-:W-:Y:S01]  /*50a0*/  HMMA.16816.F32.BF16 R8, R112.reuse, R102, R8 ;  /* 0x000000667008723c */ /* 0x040fe20000041808 */
[----:B------:R-:W-:Y:S05]  /*50b0*/  LDSM.16.M88.4 R100, [R145+0x1000] ;  /* 0x001000009164783b */ /* 0x000fea0000000200 */
[C---:B--2---:R-:W-:Y:S06]  /*50c0*/  HMMA.16816.F32.BF16 R4, R112.reuse, R32, R4 ;  /* 0x000000207004723c */ /* 0x044fec0000041804 */
[----:B------:R-:W-:Y:S01]  /*50d0*/  HMMA.16816.F32.BF16 R116, R112, R34, R116 ;  /* 0x000000227074723c */ /* 0x000fe20000041874 */
[----:B------:R-:W1:Y:S04]  /*50e0*/  LDSM.16.M88.4 R112, [R146] ;  /* 0x000000009270783b */ /* 0x000e680000000200 */
[----:B------:R-:W2:Y:S01]  /*50f0*/  LDSM.16.M88.4 R32, [R145+0x1800] ;  /* 0x001800009120783b */ /* 0x000ea20000000200 */
[C---:B-1----:R-:W-:Y:S06]  /*5100*/  HMMA.16816.F32.BF16 R28, R112.reuse, R108, R28 ;  /* 0x0000006c701c723c */ /* 0x042fec000004181c */
        /* <DEDUP_REMOVED lines=47> */
[C---:B------:R-:W-:Y:S06]  /*5400*/  HMMA.16816.F32.BF16 R20, R112.reuse, R104, R20 ;  /* 0x000000687014723c */ /* 0x040fec0000041814 */
[----:B------:R-:W-:Y:S01]  /*5410*/  HMMA.16816.F32.BF16 R16, R112, R106, R16 ;  /* 0x0000006a7010723c */ /* 0x000fe20000041810 */
[----:B------:R-:W3:-:S15]  /*5420*/  LDSM.16.M88.4 R104, [R145+0x2000] ;  /* 0x002000009168783b */ /* 0x000ede0000000200 */
[----:B------:R-:W-:-:S02]  /*5430*/  NOP ;  /* 0x0000000000007918 */ /* 0x000fc40000000000 */
[C---:B-1----:R-:W-:Y:S06]  /*5440*/  HMMA.16816.F32.BF16 R20, R108.reuse, R100, R20 ;  /* 0x000000646c14723c */ /* 0x042fec0000041814 */
[----:B------:R-:W-:Y:S01]  /*5450*/  HMMA.16816.F32.BF16 R16, R108, R102, R16 ;  /* 0x000000666c10723c */ /* 0x000fe20000041810 */
[----:B------:R-:W-:Y:S02]  /*5460*/  IMAD.SHL.U32 R100, R3, 0x2, RZ ;  /* 0x0000000203647824 */ /* 0x000fe400078e00ff */
[----:B------:R-:W-:-:S03]  /*5470*/  VIADD R3, R130, 0xfffffffe ;  /* 0xfffffffe82037836 */ /* 0x000fc60000000000 */
[----:B------:R-:W-:Y:S01]  /*5480*/  LOP3.LUT R100, R100, 0x6, RZ, 0xc0, !PT ;  /* 0x0000000664647812 */ /* 0x000fe200078ec0ff */
[C---:B--2---:R-:W-:Y:S04]  /*5490*/  HMMA.16816.F32.BF16 R12, R108.reuse, R32, R12 ;  /* 0x000000206c0c723c */ /* 0x044fe8000004180c */
[----:B------:R-:W-:Y:S02]  /*54a0*/  IMAD R101, R3, 0x40, R100 ;  /* 0x0000004003657824 */ /* 0x000fe400078e0264 */
[----:B------:R-:W-:Y:S02]  /*54b0*/  HMMA.16816.F32.BF16 R8, R108, R34, R8 ;  /* 0x000000226c08723c */ /* 0x000fe40000041808 */
[C---:B------:R-:W-:Y:S02]  /*54c0*/  VIADD R32, R101.reuse, 0x1 ;  /* 0x0000000165207836 */ /* 0x040fe40000000000 */
[----:B------:R-:W-:-:S02]  /*54d0*/  VIADD R100, R101, 0x8 ;  /* 0x0000000865647836 */ /* 0x000fc40000000000 */
[C---:B---3--:R-:W-:Y:S01]  /*54e0*/  HMMA.16816.F32.BF16 R28, R108.reuse, R104, R28 ;  /* 0x000000686c1c723c */ /* 0x048fe2000004181c */
[CC--:B------:R-:W-:Y:S01]  /*54f0*/  ISETP.GE.AND P6, PT, R32.reuse, R132.reuse, PT ;  /* 0x000000842000720c */ /* 0x0c0fe20003fc6270 */
[----:B------:R-:W-:Y:S01]  /*5500*/  VIADD R102, R101, 0x9 ;  /* 0x0000000965667836 */ /* 0x000fe20000000000 */
[----:B------:R-:W-:Y:S02]  /*5510*/  ISETP.GE.AND P3, PT, R32, R131, PT ;  /* 0x000000832000720c */ /* 0x000fe40003f66270 */
[----:B------:R-:W1:Y:S01]  /*5520*/  LDSM.16.M88.4 R32, [R145+0x3800] ;  /* 0x003800009120783b */ /* 0x000e620000000200 */
[----:B------:R-:W-:Y:S01]  /*5530*/  HMMA.16816.F32.BF16 R24, R108, R106, R24 ;  /* 0x0000006a6c18723c */ /* 0x000fe20000041818 */
[----:B------:R-:W-:Y:S01]  /*5540*/  ISETP.GE.AND P5, PT, R100, R132, PT ;  /* 0x000000846400720c */ /* 0x000fe20003fa6270 */
[----:B------:R-:W-:-:S04]  /*5550*/  DEPBAR.LE SB0, 0x0 ;  /* 0x000080000000791a */ /* 0x000fc80000000000 */
[----:B------:R-:W-:Y:S01]  /*5560*/  BAR.SYNC.DEFER_BLOCKING 0x0 ;  /* 0x0000000000007b1d */ /* 0x000fe20000010000 */
[----:B------:R-:W-:Y:S01]  /*5570*/  ISETP.GE.AND P0, PT, R100, R131, PT ;  /* 0x000000836400720c */ /* 0x000fe20003f06270 */
[----:B------:R-:W-:Y:S01]  /*5580*/  VIADD R100, R101, 0x10 ;  /* 0x0000001065647836 */ /* 0x000fe20000000000 */
[----:B------:R-:W-:-:S09]  /*5590*/  ISETP.GE.AND P4, PT, R102, R132, PT ;  /* 0x000000846600720c */ /* 0x000fd20003f86270 */
[----:B------:R-:W-:Y:S01]  /*55a0*/  FSEL R105, R31, -INF , !P3 ;  /* 0xff8000001f697808 */ /* 0x000fe20005800000 */
[----:B------:R-:W-:Y:S01]  /*55b0*/  VIADD R31, R101, 0x11 ;  /* 0x00000011651f7836 */ /* 0x000fe20000000000 */
[----:B------:R-:W-:Y:S01]  /*55c0*/  FSEL R122, R29, -INF , !P6 ;  /* 0xff8000001d7a7808 */ /* 0x000fe20007000000 */
[C---:B------:R-:W-:Y:S01]  /*55d0*/  VIADD R29, R101.reuse, 0x18 ;  /* 0x00000018651d7836 */ /* 0x040fe20000000000 */
[----:B------:R-:W-:Y:S02]  /*55e0*/  ISETP.GE.AND P3, PT, R100, R132, PT ;  /* 0x000000846400720c */ /* 0x000fe40003f66270 */
[----:B------:R-:W-:Y:S01]  /*55f0*/  FSEL R134, R24, -INF , !P5 ;  /* 0xff80000018867808 */ /* 0x000fe20006800000 */
[----:B------:R-:W-:Y:S01]  /*5600*/  VIADD R24, R101, 0x19 ;  /* 0x0000001965187836 */ /* 0x000fe20000000000 */
[----:B------:R-:W-:Y:S02]  /*5610*/  FSEL R107, R26, -INF , !P0 ;  /* 0xff8000001a6b7808 */ /* 0x000fe40004000000 */
[----:B------:R-:W-:-:S02]  /*5620*/  ISETP.GE.AND P6, PT, R102, R131, PT ;  /* 0x000000836600720c */ /* 0x000fc40003fc6270 */
[-C--:B------:R-:W-:Y:S02]  /*5630*/  ISETP.GE.AND P5, PT, R100, R131.reuse, PT ;  /* 0x000000836400720c */ /* 0x080fe40003fa6270 */
[----:B------:R-:W-:Y:S02]  /*5640*/  FSEL R26, R25, -INF , !P4 ;  /* 0xff800000191a7808 */ /* 0x000fe40006000000 */
[-C--:B------:R-:W-:Y:S02]  /*5650*/  ISETP.GE.AND P4, PT, R31, R131.reuse, PT ;  /* 0x000000831f00720c */ /* 0x080fe40003f86270 */
[----:B------:R-:W-:Y:S01]  /*5660*/  FSEL R104, R20, -INF , !P3 ;  /* 0xff80000014687808 */ /* 0x000fe20005800000 */
[----:B------:R-:W-:Y:S01]  /*5670*/  VIADD R20, R101, 0x21 ;  /* 0x0000002165147836 */ /* 0x000fe20000000000 */
[----:B------:R-:W-:Y:S01]  /*5680*/  ISETP.GE.AND P3, PT, R29, R131, PT ;  /* 0x000000831d00720c */ /* 0x000fe20003f66270 */
[----:B-1----:R-:W-:Y:S01]  /*5690*/  HMMA.16816.F32.BF16 R4, R108, R32, R4 ;  /* 0x000000206c04723c */ /* 0x002fe20000041804 */
[----:B------:R-:W-:-:S02]  /*56a0*/  ISETP.GE.AND P0, PT, R31, R132, PT ;  /* 0x000000841f00720c */ /* 0x000fc40003f06270 */
[----:B------:R-:W-:Y:S02]  /*56b0*/  FSEL R31, R27, -INF , !P6 ;  /* 0xff8000001b1f7808 */ /* 0x000fe40007000000 */
[----:B------:R-:W-:Y:S01]  /*56c0*/  FSEL R135, R22, -INF , !P5 ;  /* 0xff80000016877808 */ /* 0x000fe20006800000 */
[----:B------:R-:W-:Y:S01]  /*56d0*/  VIADD R22, R101, 0x20 ;  /* 0x0000002065167836 */ /* 0x000fe20000000000 */
[-C--:B------:R-:W-:Y:S01]  /*56e0*/  ISETP.GE.AND P6, PT, R29, R132.reuse, PT ;  /* 0x000000841d00720c */ /* 0x080fe20003fc6270 */
[----:B------:R-:W-:Y:S01]  /*56f0*/  HMMA.16816.F32.BF16 R116, R108, R34, R116 ;  /* 0x000000226c74723c */ /* 0x000fe20000041874 */
[----:B------:R-:W-:Y:S02]  /*5700*/  FSEL R133, R23, -INF , !P4 ;  /* 0xff80000017857808 */ /* 0x000fe40006000000 */
[----:B------:R-:W-:Y:S01]  /*5710*/  FSEL R23, R18, -INF , !P3 ;  /* 0xff80000012177808 */ /* 0x000fe20005800000 */
[----:B------:R-:W-:Y:S01]  /*5720*/  VIADD R18, R101, 0x29 ;  /* 0x0000002965127836 */ /* 0x000fe20000000000 */
[----:B------:R-:W-:-:S02]  /*5730*/  ISETP.GE.AND P3, PT, R20, R132, PT ;  /* 0x000000841400720c */ /* 0x000fc40003f66270 */
[-C--:B------:R-:W-:Y:S02]  /*5740*/  ISETP.GE.AND P5, PT, R24, R132.reuse, PT ;  /* 0x000000841800720c */ /* 0x080fe40003fa6270 */
[----:B------:R-:W-:Y:S02]  /*5750*/  FSEL R120, R16, -INF , !P6 ;  /* 0xff80000010787808 */ /* 0x000fe40007000000 */
[C---:B------:R-:W-:Y:S02]  /*5760*/  ISETP.GE.AND P4, PT, R22.reuse, R132, PT ;  /* 0x000000841600720c */ /* 0x040fe40003f86270 */
[----:B------:R-:W-:Y:S02]  /*5770*/  ISETP.GE.AND P6, PT, R22, R131, PT ;  /* 0x000000831600720c */ /* 0x000fe40003fc6270 */
[----:B------:R-:W-:Y:S01]  /*5780*/  FSEL R22, R13, -INF , !P3 ;  /* 0xff8000000d167808 */ /* 0x000fe20005800000 */
[----:B------:R-:W-:Y:S01]  /*5790*/  VIADD R13, R101, 0x31 ;  /* 0x00000031650d7836 */ /* 0x000fe20000000000 */
[----:B------:R-:W-:-:S02]  /*57a0*/  FSEL R106, R21, -INF , !P0 ;  /* 0xff800000156a7808 */ /* 0x000fc40004000000 */
[----:B------:R-:W-:Y:S01]  /*57b0*/  FSEL R16, R17, -INF , !P5 ;  /* 0xff80000011107808 */ /* 0x000fe20006800000 */
[C---:B------:R-:W-:Y:S01]  /*57c0*/  VIADD R17, R101.reuse, 0x28 ;  /* 0x0000002865117836 */ /* 0x040fe20000000000 */
[-C--:B------:R-:W-:Y:S02]  /*57d0*/  ISETP.GE.AND P3, PT, R18, R131.reuse, PT ;  /* 0x000000831200720c */ /* 0x080fe40003f66270 */
[-C--:B------:R-:W-:Y:S02]  /*57e0*/  ISETP.GE.AND P0, PT, R24, R131.reuse, PT ;  /* 0x000000831800720c */ /* 0x080fe40003f06270 */
[----:B------:R-:W-:Y:S02]  /*57f0*/  ISETP.GE.AND P5, PT, R20, R131, PT ;  /* 0x000000831400720c */ /* 0x000fe40003fa6270 */
[----:B------:R-:W-:Y:S01]  /*5800*/  FSEL R20, R12, -INF , !P4 ;  /* 0xff8000000c147808 */ /* 0x000fe20006000000 */
[----:B------:R-:W-:Y:S01]  /*5810*/  VIADD R12, R101, 0x30 ;  /* 0x00000030650c7836 */ /* 0x000fe20000000000 */
[----:B------:R-:W-:-:S02]  /*5820*/  FSEL R113, R11, -INF , !P3 ;  /* 0xff8000000b717808 */ /* 0x000fc40005800000 */
[----:B------:R-:W-:Y:S02]  /*5830*/  FSEL R123, R19, -INF , !P0 ;  /* 0xff800000137b7808 */ /* 0x000fe40004000000 */
[-C--:B------:R-:W-:Y:S02]  /*5840*/  ISETP.GE.AND P3, PT, R101, R132.reuse, PT ;  /* 0x000000846500720c */ /* 0x080fe40003f66270 */
[-C--:B------:R-:W-:Y:S02]  /*5850*/  ISETP.GE.AND P0, PT, R17, R132.reuse, PT ;  /* 0x000000841100720c */ /* 0x080fe40003f06270 */
[----:B------:R-:W-:Y:S02]  /*5860*/  FSEL R121, R15, -INF , !P5 ;  /* 0xff8000000f797808 */ /* 0x000fe40006800000 */
[----:B------:R-:W-:Y:S02]  /*5870*/  ISETP.GE.AND P5, PT, R12, R132, PT ;  /* 0x000000840c00720c */ /* 0x000fe40003fa6270 */
[----:B------:R-:W-:-:S02]  /*5880*/  FSEL R28, R28, -INF , !P3 ;  /* 0xff8000001c1c7808 */ /* 0x000fc40005800000 */
[----:B------:R-:W-:Y:S02]  /*5890*/  FSEL R21, R14, -INF , !P6 ;  /* 0xff8000000e157808 */ /* 0x000fe40007000000 */
[----:B------:R-:W-:Y:S01]  /*58a0*/  FSEL R114, R8, -INF , !P0 ;  /* 0xff80000008727808 */ /* 0x000fe20004000000 */
[----:B------:R-:W-:Y:S01]  /*58b0*/  VIADD R8, R101, 0x38 ;  /* 0x0000003865087836 */ /* 0x000fe20000000000 */
[----:B------:R-:W-:Y:S02]  /*58c0*/  ISETP.GE.AND P3, PT, R130, 0x3, PT ;  /* 0x000000038200780c */ /* 0x000fe40003f66270 */
[-C--:B------:R-:W-:Y:S02]  /*58d0*/  ISETP.GE.AND P4, PT, R17, R131.reuse, PT ;  /* 0x000000831100720c */ /* 0x080fe40003f86270 */
[----:B------:R-:W-:Y:S02]  /*58e0*/  ISETP.GE.AND P6, PT, R18, R132, PT ;  /* 0x000000841200720c */ /* 0x000fe40003fc6270 */
[----:B------:R-:W-:-:S02]  /*58f0*/  ISETP.GE.AND P0, PT, R12, R131, PT ;  /* 0x000000830c00720c */ /* 0x000fc40003f06270 */
[----:B------:R-:W-:Y:S01]  /*5900*/  FSEL R100, R4, -INF , !P5 ;  /* 0xff80000004647808 */ /* 0x000fe20006800000 */
[C---:B------:R-:W-:Y:S01]  /*5910*/  VIADD R4, R101.reuse, 0x39 ;  /* 0x0000003965047836 */ /* 0x040fe20000000000 */
[----:B------:R-:W-:Y:S02]  /*5920*/  ISETP.GE.AND P5, PT, R101, R131, PT ;  /* 0x000000836500720c */ /* 0x000fe40003fa6270 */
[----:B------:R-:W-:Y:S02]  /*5930*/  FSEL R115, R10, -INF , !P4 ;  /* 0xff8000000a737808 */ /* 0x000fe40006000000 */
[----:B------:R-:W-:Y:S02]  /*5940*/  FSEL R112, R9, -INF , !P6 ;  /* 0xff80000009707808 */ /* 0x000fe40007000000 */
[----:B------:R-:W-:Y:S02]  /*5950*/  FSEL R101, R6, -INF , !P0 ;  /* 0xff80000006657808 */ /* 0x000fe40004000000 */
[----:B------:R-:W-:-:S02]  /*5960*/  ISETP.GE.AND P4, PT, R13, R132, PT ;  /* 0x000000840d00720c */ /* 0x000fc40003f86270 */
[-C--:B------:R-:W-:Y:S02]  /*5970*/  ISETP.GE.AND P6, PT, R13, R131.reuse, PT ;  /* 0x000000830d00720c */ /* 0x080fe40003fc6270 */
[----:B------:R-:W-:Y:S02]  /*5980*/  ISETP.GE.AND P0, PT, R8, R132, PT ;  /* 0x000000840800720c */ /* 0x000fe40003f06270 */
[----:B------:R-:W-:Y:S02]  /*5990*/  FSEL R102, R5, -INF , !P4 ;  /* 0xff80000005667808 */ /* 0x000fe40006000000 */
[----:B------:R-:W-:Y:S02]  /*59a0*/  FSEL R35, R7, -INF , !P6 ;  /* 0xff80000007237808 */ /* 0x000fe40007000000 */
[----:B------:R-:W-:Y:S02]  /*59b0*/  FSEL R116, R116, -INF , !P0 ;  /* 0xff80000074747808 */ /* 0x000fe40004000000 */
[----:B------:R-:W-:-:S02]  /*59c0*/  ISETP.GE.AND P4, PT, R8, R131, PT ;  /* 0x000000830800720c */ /* 0x000fc40003f86270 */
[C---:B------:R-:W-:Y:S02]  /*59d0*/  ISETP.GE.AND P6, PT, R4.reuse, R132, PT ;  /* 0x000000840400720c */ /* 0x040fe40003fc6270 */
[----:B------:R-:W-:Y:S02]  /*59e0*/  ISETP.GE.AND P0, PT, R4, R131, PT ;  /* 0x000000830400720c */ /* 0x000fe40003f06270 */
[----:B------:R-:W-:Y:S02]  /*59f0*/  FSEL R17, R30, -INF , !P5 ;  /* 0xff8000001e117808 */ /* 0x000fe40006800000 */
[----:B------:R-:W-:Y:S02]  /*5a00*/  FSEL R118, R118, -INF , !P4 ;  /* 0xff80000076767808 */ /* 0x000fe40006000000 */
[----:B------:R-:W-:Y:S02]  /*5a10*/  FSEL R117, R117, -INF , !P6 ;  /* 0xff80000075757808 */ /* 0x000fe40007000000 */
[----:B------:R-:W-:Y:S01]  /*5a20*/  FSEL R119, R119, -INF , !P0 ;  /* 0xff80000077777808 */ /* 0x000fe20004000000 */
[----:B------:R-:W-:Y:S06]  /*5a30*/  @!P3 BRA `(.L_x_721) ;  /* 0x000000040048b947 */ /* 0x000fec0003800000 */
[----:B------:R-:W1:Y:S01]  /*5a40*/  @!P2 LDC.64 R4, c[0x0][0x218] ;  /* 0x00008600ff04ab82 */ /* 0x000e620000000a00 */
[----:B------:R-:W-:Y:S01]  /*5a50*/  VIADD R7, R130, 0xfffffffd ;  /* 0xfffffffd82077836 */ /* 0x000fe20000000000 */
[----:B------:R2:W-:Y:S01]  /*5a60*/  @P2 STS.128 [R167+0x4000], RZ ;  /* 0x004000ffa7002388 */ /* 0x0005e20000000c00 */
[----:B------:R-:W-:Y:S03]  /*5a70*/  BSSY B0, `(.L_x_722) ;  /* 0x000004d000007945 */ /* 0x000fe60003800000 */
[----:B------:R-:W-:Y:S02]  /*5a80*/  SHF.R.S32.HI R9, RZ, 0x1f, R7 ;  /* 0x0000001fff097819 */ /* 0x000fe40000011407 */
[----:B------:R-:W3:Y:S03]  /*5a90*/  @!P1 LDC.64 R14, c[0x0][0x218] ;  /* 0x00008600ff0e9b82 */ /* 0x000ee60000000a00 */
[----:B------:R-:W-:-:S02]  /*5aa0*/  IMAD R6, R9, R124, RZ ;  /* 0x0000007c09067224 */ /* 0x000fc400078e02ff */
[----:B------:R-:W-:-:S03]  /*5ab0*/  IMAD.WIDE.U32 R8, R7, R124, RZ ;  /* 0x0000007c07087225 */ /* 0x000fc600078e00ff */
[----:B------:R-:W4:Y:S01]  /*5ac0*/  @!P2 LDC.64 R12, c[0x0][0x218] ;  /* 0x00008600ff0cab82 */ /* 0x000f220000000a00 */
[----:B------:R-:W-:Y:S01]  /*5ad0*/  IMAD R125, R7, R125, R6 ;  /* 0x0000007d077d7224 */ /* 0x000fe200078e0206 */
[----:B------:R-:W-:-:S03]  /*5ae0*/  LEA R18, P4, R8, R170, 0x6 ;  /* 0x000000aa08127211 */ /* 0x000fc600078830ff */
[----:B------:R-:W-:-:S03]  /*5af0*/  IMAD.IADD R19, R9, 0x1, R125 ;  /* 0x0000000109137824 */ /* 0x000fc600078e027d */
[----:B------:R-:W5:Y:S01]  /*5b00*/  @!P1 LDC.64 R10, c[0x0][0x218] ;  /* 0x00008600ff0a9b82 */ /* 0x000f620000000a00 */
[----:B-1----:R-:W-:Y:S02]  /*5b10*/  @!P2 LEA R32, P0, R18, R4, 0x1 ;  /* 0x000000041220a211 */ /* 0x002fe400078008ff */
[----:B------:R-:W-:-:S04]  /*5b20*/  LEA.HI.X R19, R8, R173, R19, 0x6, P4 ;  /* 0x000000ad08137211 */ /* 0x000fc800020f3413 */
[C---:B------:R-:W-:Y:S01]  /*5b30*/  @!P2 LEA.HI.X R33, R18.reuse, R5, R19, 0x1, P0 ;  /* 0x000000051221a211 */ /* 0x040fe200000f0c13 */
[----:B------:R-:W1:Y:S01]  /*5b40*/  @!P2 LDC.64 R8, c[0x0][0x218] ;  /* 0x00008600ff08ab82 */ /* 0x000e620000000a00 */
[----:B---3--:R-:W-:-:S03]  /*5b50*/  @!P1 LEA R24, P0, R18, R14, 0x1 ;  /* 0x0000000e12189211 */ /* 0x008fc600078008ff */
[----:B------:R-:W-:Y:S01]  /*5b60*/  @!PT LDS RZ, [RZ] ;  /* 0x00000000fffff984 */ /* 0x000fe20000000800 */
[----:B------:R-:W-:Y:S01]  /*5b70*/  @!PT LDS RZ, [RZ] ;  /* 0x00000000fffff984 */ /* 0x000fe20000000800 */
[----:B------:R-:W-:Y:S01]  /*5b80*/  @!PT LDS RZ, [RZ] ;  /* 0x00000000fffff984 */ /* 0x000fe20000000800 */
[----:B------:R2:W-:Y:S01]  /*5b90*/  @!P2 LDGSTS.E.BYPASS.LTC128B.128 [R167+0x4000], desc[UR8][R32.64] ;  /* 0x0400000020a7afae */ /* 0x0005e2000b901d48 */
[--C-:B------:R-:W-:Y:S02]  /*5ba0*/  @!P1 LEA.HI.X R25, R18, R15, R19.reuse, 0x1, P0 ;  /* 0x0000000f12199211 */ /* 0x100fe400000f0c13 */
[C---:B------:R-:W-:Y:S01]  /*5bb0*/  IADD3 R18, P0, R161.reuse, R18, RZ ;  /* 0x00000012a1127210 */ /* 0x040fe20007f1e0ff */
[----:B------:R-:W3:Y:S01]  /*5bc0*/  @!P1 LDC.64 R6, c[0x0][0x218] ;  /* 0x00008600ff069b82 */ /* 0x000ee20000000a00 */
[----:B------:R2:W-:Y:S02]  /*5bd0*/  @P1 STS.128 [R167+0x6000], RZ ;  /* 0x006000ffa7001388 */ /* 0x0005e40000000c00 */
[----:B----4-:R-:W-:Y:S01]  /*5be0*/  @!P2 LEA R12, P5, R18, R12, 0x1 ;  /* 0x0000000c120ca211 */ /* 0x010fe200078a08ff */
[----:B------:R-:W-:Y:S01]  /*5bf0*/  IMAD.X R19, R160, 0x1, R19, P0 ;  /* 0x00000001a0137824 */ /* 0x000fe200000e0613 */
[----:B------:R-:W-:Y:S01]  /*5c00*/  @!PT LDS RZ, [RZ] ;  /* 0x00000000fffff984 */ /* 0x000fe20000000800 */
[----:B------:R-:W-:Y:S01]  /*5c10*/  @!PT LDS RZ, [RZ] ;  /* 0x00000000fffff984 */ /* 0x000fe20000000800 */
[----:B------:R-:W-:Y:S01]  /*5c20*/  @!PT LDS RZ, [RZ] ;  /* 0x00000000fffff984 */ /* 0x000fe20000000800 */
[----:B------:R2:W-:Y:S03]  /*5c30*/  @!P1 LDGSTS.E.BYPASS.LTC128B.128 [R167+0x6000], desc[UR8][R24.64+0x80] ;  /* 0x0600008018a79fae */ /* 0x0005e6000b901d48 */
[----:B------:R-:W4:Y:S01]  /*5c40*/  @!P2 LDC.64 R4, c[0x0][0x218] ;  /* 0x00008600ff04ab82 */ /* 0x000f220000000a00 */
[----:B-----5:R-:W-:Y:S01]  /*5c50*/  @!P1 LEA R14, P4, R18, R10, 0x1 ;  /* 0x0000000a120e9211 */ /* 0x020fe200078808ff */
[----:B------:R2:W-:Y:S01]  /*5c60*/  @P2 STS.128 [R167+0x4800], RZ ;  /* 0x004800ffa7002388 */ /* 0x0005e20000000c00 */
[----:B------:R-:W-:-:S02]  /*5c70*/  IADD3 R10, P0, R161, R18, RZ ;  /* 0x00000012a10a7210 */ /* 0x000fc40007f1e0ff */
[C-C-:B------:R-:W-:Y:S02]  /*5c80*/  @!P2 LEA.HI.X R13, R18.reuse, R13, R19.reuse, 0x1, P5 ;  /* 0x0000000d120da211 */ /* 0x140fe400028f0c13 */
[--C-:B------:R-:W-:Y:S01]  /*5c90*/  @!P1 LEA.HI.X R15, R18, R11, R19.reuse, 0x1, P4 ;  /* 0x0000000b120f9211 */ /* 0x100fe200020f0c13 */
[----:B------:R-:W-:Y:S01]  /*5ca0*/  IMAD.X R19, R160, 0x1, R19, P0 ;  /* 0x00000001a0137824 */ /* 0x000fe200000e0613 */
[----:B------:R-:W-:Y:S01]  /*5cb0*/  IADD3 R11, P5, R161, R10, RZ ;  /* 0x0000000aa10b7210 */ /* 0x000fe20007fbe0ff */
[----:B------:R-:W-:Y:S01]  /*5cc0*/  @!PT LDS RZ, [RZ] ;  /* 0x00000000fffff984 */ /* 0x000fe20000000800 */
[----:B------:R-:W-:Y:S01]  /*5cd0*/  @!PT LDS RZ, [RZ] ;  /* 0x00000000fffff984 */ /* 0x000fe20000000800 */
[----:B------:R-:W-:Y:S01]  /*5ce0*/  @!PT LDS RZ, [RZ] ;  /* 0x00000000fffff984 */ /* 0x000fe20000000800 */
[----:B------:R2:W-:Y:S01]  /*5cf0*/  @!P2 LDGSTS.E.BYPASS.LTC128B.128 [R167+0x4800], desc[UR8][R12.64] ;  /* 0x048000000ca7afae */ /* 0x0005e2000b901d48 */
[----:B-1----:R-:W-:-:S03]  /*5d00*/  @!P2 LEA R8, P6, R10, R8, 0x1 ;  /* 0x000000080a08a211 */ /* 0x002fc600078c08ff */
[----:B------:R2:W-:Y:S01]  /*5d10*/  @P1 STS.128 [R167+0x6800], RZ ;  /* 0x006800ffa7001388 */ /* 0x0005e20000000c00 */
[C-C-:B------:R-:W-:Y:S02]  /*5d20*/  @!P2 LEA.HI.X R9, R10.reuse, R9, R19.reuse, 0x1, P6 ;  /* 0x000000090a09a211 */ /* 0x140fe400030f0c13 */
[C---:B---3--:R-:W-:Y:S01]  /*5d30*/  @!P1 LEA R6, P0, R10.reuse, R6, 0x1 ;  /* 0x000000060a069211 */ /* 0x048fe200078008ff */
[----:B------:R-:W-:Y:S01]  /*5d40*/  @!PT LDS RZ, [RZ] ;  /* 0x00000000fffff984 */ /* 0x000fe20000000800 */
[----:B------:R-:W-:Y:S01]  /*5d50*/  @!PT LDS RZ, [RZ] ;  /* 0x00000000fffff984 */ /* 0x000fe20000000800 */
[----:B------:R-:W-:Y:S01]  /*5d60*/  @!PT LDS RZ, [RZ] ;  /* 0x00000000fffff984 */ /* 0x000fe20000000800 */
[----:B------:R2:W-:Y:S03]  /*5d70*/  @!P1 LDGSTS.E.BYPASS.LTC128B.128 [R167+0x6800], desc[UR8][R14.64+0x80] ;  /* 0x068000800ea79fae */ /* 0x0005e6000b901d48 */
[--C-:B------:R-:W-:Y:S01]  /*5d80*/  @!P1 LEA.HI.X R7, R10, R7, R19.reuse, 0x1, P0 ;  /* 0x000000070a079211 */ /* 0x100fe200000f0c13 */
[----:B------:R2:W-:Y:S01]  /*5d90*/  @P2 STS.128 [R167+0x5000], RZ ;  /* 0x005000ffa7002388 */ /* 0x0005e20000000c00 */
[----:B----4-:R-:W-:Y:S01]  /*5da0*/  @!P2 LEA R18, P4, R11, R4, 0x1 ;  /* 0x000000040b12a211 */ /* 0x010fe200078808ff */
[----:B------:R-:W-:-:S02]  /*5db0*/  IMAD.X R4, R160, 0x1, R19, P5 ;  /* 0x00000001a0047824 */ /* 0x000fc400028e0613 */
        /* <DEDUP_REMOVED lines=24> */
.L_x_723:
[----:B------:R-:W-:Y:S05]  /*5f40*/  BSYNC B0 ;  /* 0x0000000000007941 */ /* 0x000fea0003800000 */
.L_x_722:
[----:B------:R-:W0:Y:S02]  /*5f50*/  LDGDEPBAR ;  /* 0x00000000000079af */ /* 0x000e240000000000 */
.L_x_721:
[----:B------:R-:W-:Y:S01]  /*5f60*/  FMNMX.FTZ R5, R2, R28, !PT ;  /* 0x0000001c02057209 */ /* 0x000fe20007810000 */
[----:B--2---:R-:W-:Y:S01]  /*5f70*/  LDSM.16.MT88.4 R12, [R142+0x8000] ;  /* 0x008000008e0c783b */ /* 0x004fe20000004200 */
[----:B-1----:R-:W-:Y:S02]  /*5f80*/  FMNMX.FTZ R6, R0, R17, !PT ;  /* 0x0000001100067209 */ /* 0x002fe40007810000 */
[----:B------:R-:W-:Y:S01]  /*5f90*/  FMNMX.FTZ R5, R122, R5, !PT ;  /* 0x000000057a057209 */ /* 0x000fe20007810000 */
[----:B------:R-:W-:Y:S01]  /*5fa0*/  LDSM.16.MT88.4 R8, [R144+0x8000] ;  /* 0x008000009008783b */ /* 0x000fe20000004200 */
        /* <DEDUP_REMOVED lines=24> */
[----:B------:R-:W-:Y:S02]  /*6130*/  @P3 IADD3 R180, R130, -0x3, RZ ;  /* 0xfffffffd82b43810 */ /* 0x000fe40007ffe0ff */
[----:B------:R-:W-:Y:S02]  /*6140*/  FMNMX.FTZ R4, R116, R5, !PT ;  /* 0x0000000574047209 */ /* 0x000fe40007810000 */
[----:B------:R-:W-:-:S02]  /*6150*/  FMNMX.FTZ R5, R35, R6, !PT ;  /* 0x0000000623057209 */ /* 0x000fc40007810000 */
[----:B------:R-:W-:Y:S02]  /*6160*/  FMNMX.FTZ R7, R117, R4, !PT ;  /* 0x0000000475077209 */ /* 0x000fe40007810000 */
[----:B------:R-:W-:-:S03]  /*6170*/  FMNMX.FTZ R6, R118, R5, !PT ;  /* 0x0000000576067209 */ /* 0x000fc60007810000 */
[----:B------:R-:W1:Y:S01]  /*6180*/  SHFL.BFLY PT, R4, R7, 0x2, 0x1f ;  /* 0x0c401f0007047f89 */ /* 0x000e6200000e0000 */
[----:B------:R-:W-:-:S05]  /*6190*/  FMNMX.FTZ R6, R119, R6, !PT ;  /* 0x0000000677067209 */ /* 0x000fca0007810000 */
[----:B------:R-:W2:Y:S01]  /*61a0*/  SHFL.BFLY PT, R5, R6, 0x2, 0x1f ;  /* 0x0c401f0006057f89 */ /* 0x000ea200000e0000 */
[----:B-1----:R-:W-:-:S05]  /*61b0*/  FMNMX.FTZ R4, R7, R4, !PT ;  /* 0x0000000407047209 */ /* 0x002fca0007810000 */
[----:B------:R-:W1:Y:S01]  /*61c0*/  SHFL.BFLY PT, R25, R4, 0x1, 0x1f ;  /* 0x0c201f0004197f89 */ /* 0x000e6200000e0000 */
[----:B--2---:R-:W-:-:S05]  /*61d0*/  FMNMX.FTZ R5, R6, R5, !PT ;  /* 0x0000000506057209 */ /* 0x004fca0007810000 */
[----:B------:R-:W2:Y:S01]  /*61e0*/  SHFL.BFLY PT, R24, R5, 0x1, 0x1f ;  /* 0x0c201f0005187f89 */ /* 0x000ea200000e0000 */
[----:B-1----:R-:W-:-:S04]  /*61f0*/  FMNMX.FTZ R25, R4, R25, !PT ;  /* 0x0000001904197209 */ /* 0x002fc80007810000 */
[C---:B------:R-:W-:Y:S01]  /*6200*/  FSETP.NEU.FTZ.AND P1, PT, R25.reuse, -INF , PT ;  /* 0xff8000001900780b */ /* 0x040fe20003f3d000 */
[----:B------:R-:W-:Y:S01]  /*6210*/  FMUL.FTZ R103, R25, UR6 ;  /* 0x0000000619677c20 */ /* 0x000fe20008410000 */
[----:B--2---:R-:W-:Y:S02]  /*6220*/  FMNMX.FTZ R24, R5, R24, !PT ;  /* 0x0000001805187209 */ /* 0x004fe40007810000 */
[----:B------:R-:W-:Y:S02]  /*6230*/  FSEL R5, R25, RZ, P1 ;  /* 0x000000ff19057208 */ /* 0x000fe40000800000 */
[C---:B------:R-:W-:Y:S01]  /*6240*/  FSETP.NEU.FTZ.AND P0, PT, R24.reuse, -INF , PT ;  /* 0xff8000001800780b */ /* 0x040fe20003f1d000 */
[----:B------:R-:W-:Y:S01]  /*6250*/  FMUL.FTZ R34, R24, UR6 ;  /* 0x0000000618227c20 */ /* 0x000fe20008410000 */
[----:B------:R-:W-:Y:S01]  /*6260*/  FSEL R103, R103, RZ, P1 ;  /* 0x000000ff67677208 */ /* 0x000fe20000800000 */
[----:B------:R-:W-:Y:S01]  /*6270*/  FADD.FTZ R32, R2, -R5 ;  /* 0x8000000502207221 */ /* 0x000fe20000010000 */
[----:B------:R-:W-:-:S02]  /*6280*/  FSEL R5, R24, RZ, P0 ;  /* 0x000000ff18057208 */ /* 0x000fc40000000000 */
[----:B------:R-:W-:Y:S01]  /*6290*/  FSEL R34, R34, RZ, P0 ;  /* 0x000000ff22227208 */ /* 0x000fe20000000000 */
[--C-:B------:R-:W-:Y:S01]  /*62a0*/  FFMA.FTZ R30, R28, UR6, -R103.reuse ;  /* 0x000000061c1e7c23 */ /* 0x100fe20008010867 */
[----:B------:R-:W-:Y:S01]  /*62b0*/  FFMA.FTZ R27, R26, UR6, -R103 ;  /* 0x000000061a1b7c23 */ /* 0x000fe20008010867 */
[----:B------:R-:W-:Y:S01]  /*62c0*/  FADD.FTZ R0, R0, -R5 ;  /* 0x8000000500007221 */ /* 0x000fe20000010000 */
[--C-:B------:R-:W-:Y:S01]  /*62d0*/  FFMA.FTZ R29, R122, UR6, -R103.reuse ;  /* 0x000000067a1d7c23 */ /* 0x100fe20008010867 */
[--C-:B------:R-:W-:Y:S01]  /*62e0*/  FFMA.FTZ R28, R134, UR6, -R103.reuse ;  /* 0x00000006861c7c23 */ /* 0x100fe20008010867 */
[--C-:B------:R-:W-:Y:S01]  /*62f0*/  FFMA.FTZ R33, R17, UR6, -R34.reuse ;  /* 0x0000000611217c23 */ /* 0x100fe20008010822 */
[--C-:B------:R-:W-:Y:S01]  /*6300*/  FFMA.FTZ R26, R105, UR6, -R34.reuse ;  /* 0x00000006691a7c23 */ /* 0x100fe20008010822 */
[----:B------:R-:W-:Y:S01]  /*6310*/  FMUL.FTZ R32, R32, UR6 ;  /* 0x0000000620207c20 */ /* 0x000fe20008410000 */
[----:B------:R-:W-:Y:S01]  /*6320*/  FMUL.FTZ R0, R0, UR6 ;  /* 0x0000000600007c20 */ /* 0x000fe20008410000 */
        /* <DEDUP_REMOVED lines=14> */
[----:B------:R-:W-:Y:S01]  /*6410*/  LDSM.16.MT88.4 R20, [R141+0xa800] ;  /* 0x00a800008d14783b */ /* 0x000fe20000004200 */
        /* <DEDUP_REMOVED lines=8> */
[----:B------:R-:W-:Y:S01]  /*64a0*/  FFMA.FTZ R102, R102, UR6, -R103 ;  /* 0x0000000666667c23 */ /* 0x000fe20008010867 */
[--C-:B------:R-:W-:Y:S01]  /*64b0*/  FFMA.FTZ R101, R101, UR6, -R34.reuse ;  /* 0x0000000665657c23 */ /* 0x100fe20008010822 */
[--C-:B------:R-:W-:Y:S01]  /*64c0*/  FFMA.FTZ R35, R118, UR6, -R34.reuse ;  /* 0x0000000676237c23 */ /* 0x100fe20008010822 */
[----:B------:R-:W2:Y:S01]  /*64d0*/  MUFU.EX2 R27, R27 ;  /* 0x0000001b001b7308 */ /* 0x000ea20000000800 */
[----:B-1----:R-:W-:Y:S01]  /*64e0*/  F2FP.BF16.F32.PACK_AB R4, R29, R30 ;  /* 0x0000001e1d04723e */ /* 0x002fe200000010ff */
[----:B------:R-:W-:-:S06]  /*64f0*/  FFMA.FTZ R34, R119, UR6, -R34 ;  /* 0x0000000677227c23 */ /* 0x000fcc0008010822 */
[----:B------:R-:W-:Y:S08]  /*6500*/  MUFU.EX2 R33, R33 ;  /* 0x0000002100217308 */ /* 0x000ff00000000800 */
[----:B------:R-:W1:Y:S01]  /*6510*/  MUFU.EX2 R26, R26 ;  /* 0x0000001a001a7308 */ /* 0x000e620000000800 */
[----:B--2---:R-:W-:-:S07]  /*6520*/  F2FP.BF16.F32.PACK_AB R6, R27, R28 ;  /* 0x0000001c1b06723e */ /* 0x004fce00000010ff */
[----:B------:R2:W-:Y:S08]  /*6530*/  MUFU.EX2 R2, R107 ;  /* 0x0000006b00027308 */ /* 0x0005f00000000800 */
[----:B------:R-:W3:Y:S01]  /*6540*/  MUFU.EX2 R32, R32 ;  /* 0x0000002000207308 */ /* 0x000ee20000000800 */
[----:B-1----:R-:W-:-:S07]  /*6550*/  F2FP.BF16.F32.PACK_AB R5, R26, R33 ;  /* 0x000000211a05723e */ /* 0x002fce00000010ff */
[----:B------:R-:W1:Y:S01]  /*6560*/  MUFU.EX2 R0, R0 ;  /* 0x0000000000007308 */ /* 0x000e620000000800 */
[--C-:B--2---:R-:W-:Y:S01]  /*6570*/  FFMA.FTZ R107, R106, UR6, -R103.reuse ;  /* 0x000000066a6b7c23 */ /* 0x104fe20008010867 */
[--C-:B------:R-:W-:Y:S01]  /*6580*/  FFMA.FTZ R106, R16, UR6, -R103.reuse ;  /* 0x00000006106a7c23 */ /* 0x100fe20008010867 */
[----:B------:R-:W-:Y:S01]  /*6590*/  FFMA.FTZ R103, R117, UR6, -R103 ;  /* 0x0000000675677c23 */ /* 0x000fe20008010867 */
[----:B------:R-:W-:Y:S04]  /*65a0*/  LDSM.16.MT88.4 R16, [R144+0x8800] ;  /* 0x008800009010783b */ /* 0x000fe80000004200 */
[----:B------:R-:W2:Y:S01]  /*65b0*/  MUFU.EX2 R31, R31 ;  /* 0x0000001f001f7308 */ /* 0x000ea20000000800 */
        /* <DEDUP_REMOVED lines=25> */
[----:B------:R-:W-:Y:S01]  /*6750*/  FMUL.FTZ R59, R59, R0 ;  /* 0x000000003b3b7220 */ /* 0x000fe20000410000 */
        /* <DEDUP_REMOVED lines=15> */
[C---:B------:R-:W-:Y:S01]  /*6850*/  HMMA.16816.F32.BF16 R92, R4.reuse, R10, R92 ;  /* 0x0000000a045c723c */ /* 0x040fe2000004185c */
        /* <DEDUP_REMOVED lines=21> */
[----:B------:R-:W3:Y:S01]  /*69b0*/  MUFU.EX2 R104, R104 ;  /* 0x0000006800687308 */ /* 0x000ee20000000800 */
[-C--:B------:R-:W-:Y:S01]  /*69c0*/  FMUL.FTZ R76, R76, R32.reuse ;  /* 0x000000204c4c7220 */ /* 0x080fe20000410000 */
[----:B------:R-:W-:Y:S01]  /*69d0*/  FMUL.FTZ R77, R77, R32 ;  /* 0x000000204d4d7220 */ /* 0x000fe20000410000 */
        /* <DEDUP_REMOVED lines=8> */
[----:B------:R-:W-:Y:S01]  /*6a60*/  FFMA.FTZ R30, R181, R32, R30 ;  /* 0x00000020b51e7223 */ /* 0x000fe2000001001e */
[----:B------:R-:W-:Y:S01]  /*6a70*/  FFMA.FTZ R33, R184, R0, R33 ;  /* 0x00000000b8217223 */ /* 0x000fe20000010021 */
[----:B------:R-:W-:Y:S01]  /*6a80*/  HMMA.16816.F32.BF16 R56, R4, R14, R56 ;  /* 0x0000000e0438723c */ /* 0x000fe20000041838 */
[----:B------:R-:W4:Y:S01]  /*6a90*/  LDSM.16.MT88.4 R12, [R142+0xa000] ;  /* 0x00a000008e0c783b */ /* 0x000f220000004200 */
[----:B------:R-:W-:Y:S01]  /*6aa0*/  FADD.FTZ R29, R29, R30 ;  /* 0x0000001e1d1d7221 */ /* 0x000fe20000010000 */
[----:B------:R-:W-:Y:S01]  /*6ab0*/  MUFU.EX2 R105, R105 ;  /* 0x0000006900697308 */ /* 0x000fe20000000800 */
[----:B------:R-:W-:-:S02]  /*6ac0*/  FADD.FTZ R33, R26, R33 ;  /* 0x000000211a217221 */ /* 0x000fc40000010000 */
[----:B--2---:R-:W-:Y:S01]  /*6ad0*/  HMMA.16816.F32.BF16 R44, R4, R8, R44 ;  /* 0x00000008042c723c */ /* 0x004fe2000004182c */
[----:B------:R-:W-:Y:S01]  /*6ae0*/  FADD.FTZ R28, R28, R29 ;  /* 0x0000001d1c1c7221 */ /* 0x000fe20000010000 */
[----:B------:R-:W-:-:S03]  /*6af0*/  FADD.FTZ R2, R2, R33 ;  /* 0x0000002102027221 */ /* 0x000fc60000010000 */
[----:B------:R-:W-:Y:S01]  /*6b00*/  MUFU.EX2 R106, R106 ;  /* 0x0000006a006a7308 */ /* 0x000fe20000000800 */
[----:B------:R-:W-:Y:S01]  /*6b10*/  HMMA.16816.F32.BF16 R48, R4, R10, R48 ;  /* 0x0000000a0430723c */ /* 0x000fe20000041830 */
[----:B------:R-:W2:Y:S01]  /*6b20*/  LDSM.16.MT88.4 R8, [R144+0xa000] ;  /* 0x00a000009008783b */ /* 0x000ea20000004200 */
[----:B------:R-:W-:Y:S01]  /*6b30*/  FADD.FTZ R27, R27, R28 ;  /* 0x0000001c1b1b7221 */ /* 0x000fe20000010000 */
[----:B------:R-:W-:Y:S01]  /*6b40*/  FADD.FTZ R31, R31, R2 ;  /* 0x000000021f1f7221 */ /* 0x000fe20000010000 */
[----:B------:R-:W-:Y:S02]  /*6b50*/  MOV R28, R3 ;  /* 0x00000003001c7202 */ /* 0x000fe40000000f00 */
[----:B---3--:R-:W-:Y:S01]  /*6b60*/  FADD.FTZ R0, R104, R27 ;  /* 0x0000001b68007221 */ /* 0x008fe20000010000 */
[----:B------:R-:W-:Y:S03]  /*6b70*/  MUFU.EX2 R108, R108 ;  /* 0x0000006c006c7308 */ /* 0x000fe60000000800 */
[----:B-1----:R-:W-:-:S05]  /*6b80*/  FADD.FTZ R0, R107, R0 ;  /* 0x000000006b007221 */ /* 0x002fca0000010000 */
[----:B------:R-:W1:Y:S08]  /*6b90*/  MUFU.EX2 R111, R111 ;  /* 0x0000006f006f7308 */ /* 0x000e700000000800 */
[----:B------:R-:W-:Y:S01]  /*6ba0*/  MUFU.EX2 R110, R110 ;  /* 0x0000006e006e7308 */ /* 0x000fe20000000800 */
[C---:B----4-:R-:W-:Y:S07]  /*6bb0*/  HMMA.16816.F32.BF16 R68, R4.reuse, R12, R68 ;  /* 0x0000000c0444723c */ /* 0x050fee0000041844 */
[----:B------:R-:W3:Y:S01]  /*6bc0*/  MUFU.EX2 R109, R109 ;  /* 0x0000006d006d7308 */ /* 0x000ee20000000800 */
[C---:B------:R-:W-:Y:S01]  /*6bd0*/  HMMA.16816.F32.BF16 R72, R4.reuse, R14, R72 ;  /* 0x0000000e0448723c */ /* 0x040fe20000041848 */
[----:B------:R-:W4:Y:S06]  /*6be0*/  LDSM.16.MT88.4 R12, [R140+0xa000] ;  /* 0x00a000008c0c783b */ /* 0x000f2c0000004200 */
[----:B------:R-:W-:Y:S01]  /*6bf0*/  MUFU.EX2 R120, R120 ;  /* 0x0000007800787308 */ /* 0x000fe20000000800 */
[C---:B--2---:R-:W-:Y:S06]  /*6c00*/  HMMA.16816.F32.BF16 R60, R4.reuse, R8, R60 ;  /* 0x00000008043c723c */ /* 0x044fec000004183c */
[C---:B------:R-:W-:Y:S01]  /*6c10*/  HMMA.16816.F32.BF16 R64, R4.reuse, R10, R64 ;  /* 0x0000000a0440723c */ /* 0x040fe20000041840 */
[----:B------:R-:W2:Y:S01]  /*6c20*/  LDSM.16.MT88.4 R8, [R141+0xa000] ;  /* 0x00a000008d08783b */ /* 0x000ea20000004200 */
[----:B------:R-:W5:Y:S08]  /*6c30*/  MUFU.EX2 R123, R123 ;  /* 0x0000007b007b7308 */ /* 0x000f700000000800 */
[----:B------:R-:W-:Y:S08]  /*6c40*/  MUFU.EX2 R114, R114 ;  /* 0x0000007200727308 */ /* 0x000ff00000000800 */
[----:B------:R-:W-:Y:S08]  /*6c50*/  MUFU.EX2 R125, R125 ;  /* 0x0000007d007d7308 */ /* 0x000ff00000000800 */
[----:B------:R-:W-:Y:S01]  /*6c60*/  MUFU.EX2 R122, R122 ;  /* 0x0000007a007a7308 */ /* 0x000fe20000000800 */
[C---:B----4-:R-:W-:Y:S07]  /*6c70*/  HMMA.16816.F32.BF16 R80, R4.reuse, R12, R80 ;  /* 0x0000000c0450723c */ /* 0x050fee0000041850 */
[----:B------:R-:W4:Y:S01]  /*6c80*/  MUFU.EX2 R121, R121 ;  /* 0x0000007900797308 */ /* 0x000f220000000800 */
[C---:B------:R-:W-:Y:S01]  /*6c90*/  HMMA.16816.F32.BF16 R84, R4.reuse, R14, R84 ;  /* 0x0000000e0454723c */ /* 0x040fe20000041854 */
[----:B------:R-:W5:Y:S05]  /*6ca0*/  LDSM.16.MT88.4 R12, [R142+0x8800] ;  /* 0x008800008e0c783b */ /* 0x000f6a0000004200 */
[C---:B--2---:R-:W-:Y:S01]  /*6cb0*/  HMMA.16816.F32.BF16 R76, R4.reuse, R8, R76 ;  /* 0x00000008044c723c */ /* 0x044fe2000004184c */
[----:B------:R-:W-:Y:S05]  /*6cc0*/  MUFU.EX2 R112, R112 ;  /* 0x0000007000707308 */ /* 0x000fea0000000800 */
[----:B------:R-:W-:Y:S01]  /*6cd0*/  HMMA.16816.F32.BF16 R88, R4, R10, R88 ;  /* 0x0000000a0458723c */ /* 0x000fe20000041858 */
[----:B------:R-:W2:Y:S02]  /*6ce0*/  LDSM.16.MT88.4 R8, [R141+0x8800] ;  /* 0x008800008d08783b */ /* 0x000ea40000004200 */
[----:B------:R-:W4:Y:S04]  /*6cf0*/  MUFU.EX2 R113, R113 ;  /* 0x0000007100717308 */ /* 0x000f280000000800 */
[----:B------:R-:W-:-:S02]  /*6d00*/  F2FP.BF16.F32.PACK_AB R4, R107, R104 ;  /* 0x000000686b04723e */ /* 0x000fc400000010ff */
[----:B-1----:R-:W-:Y:S01]  /*6d10*/  F2FP.BF16.F32.PACK_AB R5, R111, R108 ;  /* 0x0000006c6f05723e */ /* 0x002fe200000010ff */
[----:B------:R-:W-:Y:S01]  /*6d20*/  FADD.FTZ R108, R108, R31 ;  /* 0x0000001f6c6c7221 */ /* 0x000fe20000010000 */
[----:B------:R-:W-:Y:S01]  /*6d30*/  F2FP.BF16.F32.PACK_AB R6, R106, R105 ;  /* 0x000000696a06723e */ /* 0x000fe200000010ff */
[----:B------:R-:W-:Y:S01]  /*6d40*/  MUFU.EX2 R115, R115 ;  /* 0x0000007300737308 */ /* 0x000fe20000000800 */
[----:B---3--:R-:W-:Y:S01]  /*6d50*/  F2FP.BF16.F32.PACK_AB R7, R109, R110 ;  /* 0x0000006e6d07723e */ /* 0x008fe200000010ff */
[----:B------:R-:W-:-:S04]  /*6d60*/  FADD.FTZ R111, R111, R108 ;  /* 0x0000006c6f6f7221 */ /* 0x000fc80000010000 */
[----:B------:R-:W-:Y:S02]  /*6d70*/  FADD.FTZ R110, R110, R111 ;  /* 0x0000006f6e6e7221 */ /* 0x000fe40000010000 */
[----:B------:R-:W-:Y:S01]  /*6d80*/  HMMA.16816.F32.BF16 R96, R4, R16, R96 ;  /* 0x000000100460723c */ /* 0x000fe20000041860 */
[----:B------:R-:W1:Y:S01]  /*6d90*/  MUFU.EX2 R102, R102 ;  /* 0x0000006600667308 */ /* 0x000e620000000800 */
[----:B------:R-:W-:-:S04]  /*6da0*/  FADD.FTZ R109, R109, R110 ;  /* 0x0000006e6d6d7221 */ /* 0x000fc80000010000 */
[C---:B------:R-:W-:Y:S01]  /*6db0*/  HMMA.16816.F32.BF16 R92, R4.reuse, R18, R92 ;  /* 0x00000012045c723c */ /* 0x040fe2000004185c */
[----:B------:R-:W3:Y:S02]  /*6dc0*/  LDSM.16.MT88.4 R16, [R140+0x8800] ;  /* 0x008800008c10783b */ /* 0x000ee40000004200 */
[----:B------:R-:W-:Y:S03]  /*6dd0*/  MUFU.EX2 R100, R100 ;  /* 0x0000006400647308 */ /* 0x000fe60000000800 */
[C---:B-----5:R-:W-:Y:S05]  /*6de0*/  HMMA.16816.F32.BF16 R36, R4.reuse, R12, R36 ;  /* 0x0000000c0424723c */ /* 0x060fea0000041824 */
[----:B------:R-:W-:Y:S01]  /*6df0*/  MUFU.EX2 R103, R103 ;  /* 0x0000006700677308 */ /* 0x000fe20000000800 */
[C---:B------:R-:W-:Y:S01]  /*6e00*/  HMMA.16816.F32.BF16 R40, R4.reuse, R14, R40 ;  /* 0x0000000e0428723c */ /* 0x040fe20000041828 */
[----:B------:R-:W5:Y:S05]  /*6e10*/  LDSM.16.MT88.4 R12, [R144+0xa800] ;  /* 0x00a80000900c783b */ /* 0x000f6a0000004200 */
[C---:B--2---:R-:W-:Y:S01]  /*6e20*/  HMMA.16816.F32.BF16 R44, R4.reuse, R8, R44 ;  /* 0x00000008042c723c */ /* 0x044fe2000004182c */
[----:B------:R-:W-:Y:S05]  /*6e30*/  MUFU.EX2 R101, R101 ;  /* 0x0000006500657308 */ /* 0x000fea0000000800 */
[C---:B------:R-:W-:Y:S01]  /*6e40*/  HMMA.16816.F32.BF16 R48, R4.reuse, R10, R48 ;  /* 0x0000000a0430723c */ /* 0x040fe20000041830 */
[----:B------:R-:W2:Y:S02]  /*6e50*/  LDSM.16.MT88.4 R8, [R142+0xa800] ;  /* 0x00a800008e08783b */ /* 0x000ea40000004200 */
[----:B------:R-:W1:Y:S03]  /*6e60*/  MUFU.EX2 R116, R116 ;  /* 0x0000007400747308 */ /* 0x000e660000000800 */
[C---:B------:R-:W-:Y:S05]  /*6e70*/  HMMA.16816.F32.BF16 R76, R4.reuse, R20, R76 ;  /* 0x00000014044c723c */ /* 0x040fea000004184c */
[----:B------:R-:W-:Y:S01]  /*6e80*/  MUFU.EX2 R35, R35 ;  /* 0x0000002300237308 */ /* 0x000fe20000000800 */
[C---:B------:R-:W-:Y:S01]  /*6e90*/  HMMA.16816.F32.BF16 R88, R4.reuse, R22, R88 ;  /* 0x000000160458723c */ /* 0x040fe20000041858 */
[----:B------:R-:W-:Y:S05]  /*6ea0*/  LDSM.16.MT88.4 R20, [R141+0x9000] ;  /* 0x009000008d14783b */ /* 0x000fea0000004200 */
[C---:B---3--:R-:W-:Y:S01]  /*6eb0*/  HMMA.16816.F32.BF16 R52, R4.reuse, R16, R52 ;  /* 0x000000100434723c */ /* 0x048fe20000041834 */
[----:B------:R-:W3:Y:S05]  /*6ec0*/  MUFU.EX2 R34, R34 ;  /* 0x0000002200227308 */ /* 0x000eea0000000800 */
[C---:B------:R-:W-:Y:S01]  /*6ed0*/  HMMA.16816.F32.BF16 R56, R4.reuse, R18, R56 ;  /* 0x000000120438723c */ /* 0x040fe20000041838 */
[----:B------:R-:W4:Y:S05]  /*6ee0*/  LDSM.16.MT88.4 R16, [R140+0xa800] ;  /* 0x00a800008c10783b */ /* 0x000f2a0000004200 */
[C---:B-----5:R-:W-:Y:S06]  /*6ef0*/  HMMA.16816.F32.BF16 R60, R4.reuse, R12, R60 ;  /* 0x0000000c043c723c */ /* 0x060fec000004183c */
[C---:B------:R-:W-:Y:S01]  /*6f00*/  HMMA.16816.F32.BF16 R64, R4.reuse, R14, R64 ;  /* 0x0000000e0440723c */ /* 0x040fe20000041840 */
[----:B------:R-:W5:Y:S05]  /*6f10*/  LDSM.16.MT88.4 R12, [R144+0x9000] ;  /* 0x00900000900c783b */ /* 0x000f6a0000004200 */
[C---:B--2---:R-:W-:Y:S06]  /*6f20*/  HMMA.16816.F32.BF16 R68, R4.reuse, R8, R68 ;  /* 0x000000080444723c */ /* 0x044fec0000041844 */
[C---:B------:R-:W-:Y:S01]  /*6f30*/  HMMA.16816.F32.BF16 R72, R4.reuse, R10, R72 ;  /* 0x0000000a0448723c */ /* 0x040fe20000041848 */
[----:B------:R-:W2:Y:S05]  /*6f40*/  LDSM.16.MT88.4 R8, [R142+0x9000] ;  /* 0x009000008e08783b */ /* 0x000eaa0000004200 */
[C---:B----4-:R-:W-:Y:S06]  /*6f50*/  HMMA.16816.F32.BF16 R80, R4.reuse, R16, R80 ;  /* 0x000000100450723c */ /* 0x050fec0000041850 */
[----:B------:R-:W-:Y:S01]  /*6f60*/  HMMA.16816.F32.BF16 R84, R4, R18, R84 ;  /* 0x000000120454723c */ /* 0x000fe20000041854 */
[----:B------:R-:W4:Y:S06]  /*6f70*/  LDSM.16.MT88.4 R16, [R140+0x9000] ;  /* 0x009000008c10783b */ /* 0x000f2c0000004200 */
[----:B------:R-:W-:-:S02]  /*6f80*/  F2FP.BF16.F32.PACK_AB R4, R123, R120 ;  /* 0x000000787b04723e */ /* 0x000fc400000010ff */
[----:B------:R-:W-:Y:S01]  /*6f90*/  F2FP.BF16.F32.PACK_AB R5, R121, R122 ;  /* 0x0000007a7905723e */ /* 0x000fe200000010ff */
[----:B------:R-:W-:Y:S01]  /*6fa0*/  FADD.FTZ R122, R122, R109 ;  /* 0x0000006d7a7a7221 */ /* 0x000fe20000010000 */
[----:B------:R-:W-:Y:S02]  /*6fb0*/  F2FP.BF16.F32.PACK_AB R6, R125, R114 ;  /* 0x000000727d06723e */ /* 0x000fe400000010ff */
[----:B------:R-:W-:Y:S01]  /*6fc0*/  F2FP.BF16.F32.PACK_AB R7, R113, R112 ;  /* 0x000000707107723e */ /* 0x000fe200000010ff */
[----:B------:R-:W-:-:S04]  /*6fd0*/  FADD.FTZ R121, R121, R122 ;  /* 0x0000007a79797221 */ /* 0x000fc80000010000 */
[----:B------:R-:W-:Y:S02]  /*6fe0*/  FADD.FTZ R2, R112, R121 ;  /* 0x0000007970027221 */ /* 0x000fe40000010000 */
[----:B-----5:R-:W-:Y:S02]  /*6ff0*/  HMMA.16816.F32.BF16 R96, R4, R12, R96 ;  /* 0x0000000c0460723c */ /* 0x020fe40000041860 */
[----:B------:R-:W-:-:S04]  /*7000*/  FADD.FTZ R2, R113, R2 ;  /* 0x0000000271027221 */ /* 0x000fc80000010000 */
[C---:B------:R-:W-:Y:S01]  /*7010*/  HMMA.16816.F32.BF16 R92, R4.reuse, R14, R92 ;  /* 0x0000000e045c723c */ /* 0x040fe2000004185c */
[----:B------:R-:W5:Y:S05]  /*7020*/  LDSM.16.MT88.4 R12, [R144+0xb000] ;  /* 0x00b00000900c783b */ /* 0x000f6a0000004200 */
[C---:B--2---:R-:W-:Y:S06]  /*7030*/  HMMA.16816.F32.BF16 R36, R4.reuse, R8, R36 ;  /* 0x000000080424723c */ /* 0x044fec0000041824 */
[C---:B------:R-:W-:Y:S01]  /*7040*/  HMMA.16816.F32.BF16 R40, R4.reuse, R10, R40 ;  /* 0x0000000a0428723c */ /* 0x040fe20000041828 */
[----:B------:R-:W2:Y:S05]  /*7050*/  LDSM.16.MT88.4 R8, [R142+0xb000] ;  /* 0x00b000008e08783b */ /* 0x000eaa0000004200 */
[C---:B----4-:R-:W-:Y:S06]  /*7060*/  HMMA.16816.F32.BF16 R52, R4.reuse, R16, R52 ;  /* 0x000000100434723c */ /* 0x050fec0000041834 */
[C---:B------:R-:W-:Y:S01]  /*7070*/  HMMA.16816.F32.BF16 R56, R4.reuse, R18, R56 ;  /* 0x000000120438723c */ /* 0x040fe20000041838 */
[----:B------:R-:W4:Y:S05]  /*7080*/  LDSM.16.MT88.4 R16, [R141+0xb000] ;  /* 0x00b000008d10783b */ /* 0x000f2a0000004200 */
[C---:B------:R-:W-:Y:S06]  /*7090*/  HMMA.16816.F32.BF16 R44, R4.reuse, R20, R44 ;  /* 0x00000014042c723c */ /* 0x040fec000004182c */
[C---:B------:R-:W-:Y:S01]  /*70a0*/  HMMA.16816.F32.BF16 R48, R4.reuse, R22, R48 ;  /* 0x000000160430723c */ /* 0x040fe20000041830 */
[----:B------:R-:W-:Y:S05]  /*70b0*/  LDSM.16.MT88.4 R20, [R144+0x9800] ;  /* 0x009800009014783b */ /* 0x000fea0000004200 */
[C---:B-----5:R-:W-:Y:S06]  /*70c0*/  HMMA.16816.F32.BF16 R60, R4.reuse, R12, R60 ;  /* 0x0000000c043c723c */ /* 0x060fec000004183c */
[C---:B------:R-:W-:Y:S01]  /*70d0*/  HMMA.16816.F32.BF16 R64, R4.reuse, R14, R64 ;  /* 0x0000000e0440723c */ /* 0x040fe20000041840 */
[----:B------:R-:W5:Y:S05]  /*70e0*/  LDSM.16.MT88.4 R12, [R140+0xb000] ;  /* 0x00b000008c0c783b */ /* 0x000f6a0000004200 */
[C---:B--2---:R-:W-:Y:S06]  /*70f0*/  HMMA.16816.F32.BF16 R68, R4.reuse, R8, R68 ;  /* 0x000000080444723c */ /* 0x044fec0000041844 */
[C---:B------:R-:W-:Y:S01]  /*7100*/  HMMA.16816.F32.BF16 R72, R4.reuse, R10, R72 ;  /* 0x0000000a0448723c */ /* 0x040fe20000041848 */
[----:B------:R-:W-:Y:S05]  /*7110*/  LDSM.16.MT88.4 R8, [R140+0x9800] ;  /* 0x009800008c08783b */ /* 0x000fea0000004200 */
[C---:B----4-:R-:W-:Y:S06]  /*7120*/  HMMA.16816.F32.BF16 R76, R4.reuse, R16, R76 ;  /* 0x00000010044c723c */ /* 0x050fec000004184c */
[C---:B------:R-:W-:Y:S01]  /*7130*/  HMMA.16816.F32.BF16 R88, R4.reuse, R18, R88 ;  /* 0x000000120458723c */ /* 0x040fe20000041858 */
[----:B------:R-:W2:Y:S05]  /*7140*/  LDSM.16.MT88.4 R16, [R142+0x9800] ;  /* 0x009800008e10783b */ /* 0x000eaa0000004200 */
[C---:B-----5:R-:W-:Y:S06]  /*7150*/  HMMA.16816.F32.BF16 R80, R4.reuse, R12, R80 ;  /* 0x0000000c0450723c */ /* 0x060fec0000041850 */
[----:B------:R-:W-:Y:S01]  /*7160*/  HMMA.16816.F32.BF16 R84, R4, R14, R84 ;  /* 0x0000000e0454723c */ /* 0x000fe20000041854 */
[----:B------:R-:W4:Y:S06]  /*7170*/  LDSM.16.MT88.4 R12, [R141+0x9800] ;  /* 0x009800008d0c783b */ /* 0x000f2c0000004200 */
[----:B-1----:R-:W-:-:S02]  /*7180*/  F2FP.BF16.F32.PACK_AB R4, R102, R115 ;  /* 0x000000736604723e */ /* 0x002fc400000010ff */
[----:B------:R-:W-:Y:S01]  /*7190*/  F2FP.BF16.F32.PACK_AB R5, R116, R101 ;  /* 0x000000657405723e */ /* 0x000fe200000010ff */
[----:B------:R-:W-:Y:S01]  /*71a0*/  FADD.FTZ R101, R101, R2 ;  /* 0x0000000265657221 */ /* 0x000fe20000010000 */
[----:B------:R-:W-:Y:S02]  /*71b0*/  F2FP.BF16.F32.PACK_AB R6, R103, R100 ;  /* 0x000000646706723e */ /* 0x000fe400000010ff */
[----:B---3--:R-:W-:Y:S01]  /*71c0*/  F2FP.BF16.F32.PACK_AB R7, R34, R35 ;  /* 0x000000232207723e */ /* 0x008fe200000010ff */
[----:B------:R-:W-:Y:S01]  /*71d0*/  FADD.FTZ R116, R116, R101 ;  /* 0x0000006574747221 */ /* 0x000fe20000010000 */
[-C--:B------:R-:W-:Y:S02]  /*71e0*/  MOV R2, R25.reuse ;  /* 0x0000001900027202 */ /* 0x080fe40000000f00 */
[----:B------:R-:W-:Y:S01]  /*71f0*/  @P3 MOV R2, R25 ;  /* 0x0000001900023202 */ /* 0x000fe20000000f00 */
[----:B------:R-:W-:Y:S02]  /*7200*/  FADD.FTZ R35, R35, R116 ;  /* 0x0000007423237221 */ /* 0x000fe40000010000 */
[----:B------:R-:W-:Y:S02]  /*7210*/  HMMA.16816.F32.BF16 R96, R4, R20, R96 ;  /* 0x000000140460723c */ /* 0x000fe40000041860 */
[----:B------:R-:W-:-:S04]  /*7220*/  FADD.FTZ R184, R34, R35 ;  /* 0x0000002322b87221 */ /* 0x000fc80000010000 */
        /* <DEDUP_REMOVED lines=8> */
[C---:B------:R-:W-:Y:S06]  /*72b0*/  HMMA.16816.F32.BF16 R52, R4.reuse, R8, R52 ;  /* 0x000000080434723c */ /* 0x040fec0000041834 */
[C---:B------:R-:W-:Y:S01]  /*72c0*/  HMMA.16816.F32.BF16 R56, R4.reuse, R10, R56 ;  /* 0x0000000a0438723c */ /* 0x040fe20000041838 */
[----:B------:R-:W4:Y:S05]  /*72d0*/  LDSM.16.MT88.4 R8, [R140+0xb800] ;  /* 0x00b800008c08783b */ /* 0x000f2a0000004200 */
[C---:B-1----:R-:W-:Y:S06]  /*72e0*/  HMMA.16816.F32.BF16 R60, R4.reuse, R20, R60 ;  /* 0x00000014043c723c */ /* 0x042fec000004183c */
[C---:B------:R-:W-:Y:S06]  /*72f0*/  HMMA.16816.F32.BF16 R64, R4.reuse, R22, R64 ;  /* 0x000000160440723c */ /* 0x040fec0000041840 */
[C---:B--2---:R-:W-:Y:S06]  /*7300*/  HMMA.16816.F32.BF16 R68, R4.reuse, R16, R68 ;  /* 0x000000100444723c */ /* 0x044fec0000041844 */
[C---:B------:R-:W-:Y:S06]  /*7310*/  HMMA.16816.F32.BF16 R72, R4.reuse, R18, R72 ;  /* 0x000000120448723c */ /* 0x040fec0000041848 */
[C---:B---3--:R-:W-:Y:S06]  /*7320*/  HMMA.16816.F32.BF16 R76, R4.reuse, R12, R76 ;  /* 0x0000000c044c723c */ /* 0x048fec000004184c */
[----:B------:R-:W-:Y:S01]  /*7330*/  HMMA.16816.F32.BF16 R88, R4, R14, R88 ;  /* 0x0000000e0458723c */ /* 0x000fe20000041858 */
[----:B------:R-:W-:-:S04]  /*7340*/  FADD.FTZ R13, R105, R0 ;  /* 0x00000000690d7221 */ /* 0x000fc80000010000 */
[----:B------:R-:W-:Y:S01]  /*7350*/  FADD.FTZ R13, R106, R13 ;  /* 0x0000000d6a0d7221 */ /* 0x000fe20000010000 */
[----:B----4-:R-:W-:Y:S03]  /*7360*/  HMMA.16816.F32.BF16 R80, R4, R8, R80 ;  /* 0x000000080450723c */ /* 0x010fe60000041850 */
[----:B------:R-:W-:-:S03]  /*7370*/  FADD.FTZ R120, R120, R13 ;  /* 0x0000000d78787221 */ /* 0x000fc60000010000 */
[----:B------:R-:W-:Y:S01]  /*7380*/  HMMA.16816.F32.BF16 R84, R4, R10, R84 ;  /* 0x0000000a0454723c */ /* 0x000fe20000041854 */
[----:B------:R-:W-:-:S04]  /*7390*/  FADD.FTZ R123, R123, R120 ;  /* 0x000000787b7b7221 */ /* 0x000fc80000010000 */
[----:B------:R-:W-:-:S04]  /*73a0*/  FADD.FTZ R0, R114, R123 ;  /* 0x0000007b72007221 */ /* 0x000fc80000010000 */
[----:B------:R-:W-:-:S04]  /*73b0*/  FADD.FTZ R0, R125, R0 ;  /* 0x000000007d007221 */ /* 0x000fc80000010000 */
[----:B------:R-:W-:Y:S01]  /*73c0*/  FADD.FTZ R115, R115, R0 ;  /* 0x0000000073737221 */ /* 0x000fe20000010000 */
[-C--:B------:R-:W-:Y:S02]  /*73d0*/  MOV R0, R24.reuse ;  /* 0x0000001800007202 */ /* 0x080fe40000000f00 */
[----:B------:R-:W-:Y:S01]  /*73e0*/  @P3 MOV R0, R24 ;  /* 0x0000001800003202 */ /* 0x000fe20000000f00 */
[----:B------:R-:W-:-:S04]  /*73f0*/  FADD.FTZ R115, R102, R115 ;  /* 0x0000007366737221 */ /* 0x000fc80000010000 */
[----:B------:R-:W-:-:S04]  /*7400*/  FADD.FTZ R100, R100, R115 ;  /* 0x0000007364647221 */ /* 0x000fc80000010000 */
[----:B------:R-:W-:Y:S01]  /*7410*/  FADD.FTZ R181, R103, R100 ;  /* 0x0000006467b57221 */ /* 0x000fe20000010000 */
[----:B------:R-:W-:Y:S06]  /*7420*/  @P3 BRA `(.L_x_724) ;  /* 0x0000000000043947 */ /* 0x000fec0003800000 */
.L_x_720:
[----:B------:R-:W-:-:S07]  /*7430*/  IADD3 R180, R28, -0x1, RZ ;  /* 0xffffffff1cb47810 */ /* 0x000fce0007ffe0ff */
.L_x_724:
[----:B------:R-:W-:-:S13]  /*7440*/  ISETP.GE.AND P0, PT, R180, RZ, PT ;  /* 0x000000ffb400720c */ /* 0x000fda0003f06270 */
[----:B------:R-:W-:Y:S05]  /*7450*/  @!P0 BRA `(.L_x_725) ;  /* 0x0000002400748947 */ /* 0x000fea0003800000 */
[----:B------:R-:W-:Y:S01]  /*7460*/  ULDC UR4, c[0x0][0x2d0] ;  /* 0x0000b40000047ab9 */ /* 0x000fe20000000800 */
[----:B------:R-:W-:Y:S01]  /*7470*/  IMAD.MOV.U32 R3, RZ, RZ, R0 ;  /* 0x000000ffff037224 */ /* 0x000fe200078e0000 */
[----:B------:R-:W-:Y:S01]  /*7480*/  ISETP.GE.AND P3, PT, R174, UR4, PT ;  /* 0x00000004ae007c0c */ /* 0x000fe2000bf66270 */
[----:B------:R-:W-:Y:S01]  /*7490*/  IMAD.MOV.U32 R101, RZ, RZ, R2 ;  /* 0x000000ffff657224 */ /* 0x000fe200078e0002 */
[----:B------:R-:W-:Y:S01]  /*74a0*/  MOV R182, R126 ;  /* 0x0000007e00b67202 */ /* 0x000fe20000000f00 */
[----:B------:R-:W-:Y:S01]  /*74b0*/  ULDC UR5, c[0x0][0x2d0] ;  /* 0x0000b40000057ab9 */ /* 0x000fe20000000800 */
[----:B------:R-:W-:Y:S01]  /*74c0*/  MOV R183, R129 ;  /* 0x0000008100b77202 */ /* 0x000fe20000000f00 */
[----:B------:R-:W-:Y:S01]  /*74d0*/  ULDC UR4, c[0x0][0x2ec] ;  /* 0x0000bb0000047ab9 */ /* 0x000fe20000000800 */
[----:B------:R-:W-:-:S07]  /*74e0*/  ULDC.64 UR6, c[0x0][0x248] ;  /* 0x0000920000067ab9 */ /* 0x000fce0000000a00 */
[----:B------:R-:W1:Y:S08]  /*74f0*/  @!P3 LDC.64 R158, c[0x0][0x220] ;  /* 0x00008800ff9ebb82 */ /* 0x000e700000000a00 */
[----:B------:R-:W2:Y:S08]  /*7500*/  @!P3 LDC.64 R156, c[0x0][0x220] ;  /* 0x00008800ff9cbb82 */ /* 0x000eb00000000a00 */
[----:B------:R-:W3:Y:S08]  /*7510*/  @!P3 LDC.64 R154, c[0x0][0x220] ;  /* 0x00008800ff9abb82 */ /* 0x000ef00000000a00 */
[----:B------:R-:W4:Y:S01]  /*7520*/  @!P3 LDC.64 R152, c[0x0][0x220] ;  /* 0x00008800ff98bb82 */ /* 0x000f220000000a00 */
[----:B------:R-:W-:Y:S05]  /*7530*/  BRA `(.L_x_726) ;  /* 0x0000000400407947 */ /* 0x000fea0003800000 */
.L_x_728:
[----:B------:R1:W-:Y:S01]  /*7540*/  @P3 STS.128 [R167+0x4000], RZ ;  /* 0x004000ffa7003388 */ /* 0x0003e20000000c00 */
[----:B------:R-:W2:Y:S01]  /*7550*/  @!P3 LDC.64 R102, c[0x0][0x218] ;  /* 0x00008600ff66bb82 */ /* 0x000ea20000000a00 */
[----:B------:R-:W-:Y:S04]  /*7560*/  VIADD R107, R180, 0xffffffff ;  /* 0xffffffffb46b7836 */ /* 0x000fe80000000000 */
[----:B------:R-:W-:Y:S01]  /*7570*/  IMAD.WIDE.U32 R104, R107, UR6, RZ ;  /* 0x000000066b687c25 */ /* 0x000fe2000f8e00ff */
[----:B------:R-:W-:Y:S02]  /*7580*/  SHF.R.S32.HI R2, RZ, 0x1f, R107 ;  /* 0x0000001fff027819 */ /* 0x000fe4000001146b */
[----:B------:R-:W3:Y:S01]  /*7590*/  @!P2 LDC.64 R114, c[0x0][0x218] ;  /* 0x00008600ff72ab82 */ /* 0x000ee20000000a00 */
[----:B------:R-:W-:Y:S02]  /*75a0*/  LEA R117, P0, R104, R170, 0x6 ;  /* 0x000000aa68757211 */ /* 0x000fe400078030ff */
[----:B------:R-:W-:Y:S02]  /*75b0*/  IMAD R2, R2, UR6, RZ ;  /* 0x0000000602027c24 */ /* 0x000fe4000f8e02ff */
[----:B------:R-:W-:Y:S02]  /*75c0*/  IADD3 R100, P1, R161, R117, RZ ;  /* 0x00000075a1647210 */ /* 0x000fe40007f3e0ff */
[----:B------:R-:W-:Y:S01]  /*75d0*/  IMAD R2, R107, UR7, R2 ;  /* 0x000000076b027c24 */ /* 0x000fe2000f8e0202 */
[----:B------:R-:W4:Y:S03]  /*75e0*/  @!P3 LDC.64 R112, c[0x0][0x218] ;  /* 0x00008600ff70bb82 */ /* 0x000f260000000a00 */
[----:B------:R-:W-:Y:S05]  /*75f0*/  IMAD.IADD R105, R105, 0x1, R2 ;  /* 0x0000000169697824 */ /* 0x000fea00078e0202 */
[----:B------:R-:W-:Y:S01]  /*7600*/  LEA.HI.X R2, R104, R173, R105, 0x6, P0 ;  /* 0x000000ad68027211 */ /* 0x000fe200000f3469 */
[----:B------:R-:W5:Y:S08]  /*7610*/  @!P2 LDC.64 R110, c[0x0][0x218] ;  /* 0x00008600ff6eab82 */ /* 0x000f700000000a00 */
[----:B------:R-:W1:Y:S08]  /*7620*/  @!P3 LDC.64 R108, c[0x0][0x218] ;  /* 0x00008600ff6cbb82 */ /* 0x000e700000000a00 */
[----:B------:R-:W1:Y:S08]  /*7630*/  @!P2 LDC.64 R106, c[0x0][0x218] ;  /* 0x00008600ff6aab82 */ /* 0x000e700000000a00 */
[----:B------:R-:W1:Y:S01]  /*7640*/  @!P3 LDC.64 R104, c[0x0][0x218] ;  /* 0x00008600ff68bb82 */ /* 0x000e620000000a00 */
[C---:B--2---:R-:W-:Y:S04]  /*7650*/  @!P3 LEA R120, P0, R117.reuse, R102, 0x1 ;  /* 0x000000667578b211 */ /* 0x044fe800078008ff */
[C-C-:B------:R-:W-:Y:S02]  /*7660*/  @!P3 LEA.HI.X R121, R117.reuse, R103, R2.reuse, 0x1, P0 ;  /* 0x000000677579b211 */ /* 0x140fe400000f0c02 */
[C---:B---3--:R-:W-:Y:S01]  /*7670*/  @!P2 LEA R116, P0, R117.reuse, R114, 0x1 ;  /* 0x000000727574a211 */ /* 0x048fe200078008ff */
[----:B------:R-:W2:Y:S02]  /*7680*/  @!P2 LDC.64 R102, c[0x0][0x218] ;  /* 0x00008600ff66ab82 */ /* 0x000ea40000000a00 */
[----:B------:R-:W-:Y:S01]  /*7690*/  @!PT LDS RZ, [RZ] ;  /* 0x00000000fffff984 */ /* 0x000fe20000000800 */
[----:B------:R-:W-:Y:S01]  /*76a0*/  @!PT LDS RZ, [RZ] ;  /* 0x00000000fffff984 */ /* 0x000fe20000000800 */
[----:B------:R-:W-:Y:S01]  /*76b0*/  @!PT LDS RZ, [RZ] ;  /* 0x00000000fffff984 */ /* 0x000fe20000000800 */
[----:B------:R3:W-:Y:S01]  /*76c0*/  @!P3 LDGSTS.E.BYPASS.LTC128B.128 [R167+0x4000], desc[UR8][R120.64] ;  /* 0x0400000078a7bfae */ /* 0x0007e2000b901d48 */
[--C-:B------:R-:W-:Y:S01]  /*76d0*/  @!P2 LEA.HI.X R117, R117, R115, R2.reuse, 0x1, P0 ;  /* 0x000000737575a211 */ /* 0x100fe200000f0c02 */
[----:B------:R-:W-:Y:S01]  /*76e0*/  IMAD.X R115, R160, 0x1, R2, P1 ;  /* 0x00000001a0737824 */ /* 0x000fe200008e0602 */
[C---:B----4-:R-:W-:Y:S01]  /*76f0*/  @!P3 LEA R118, P0, R100.reuse, R112, 0x1 ;  /* 0x000000706476b211 */ /* 0x050fe200078008ff */
[----:B------:R3:W-:Y:S01]  /*7700*/  @P2 STS.128 [R167+0x6000], RZ ;  /* 0x006000ffa7002388 */ /* 0x0007e20000000c00 */
[C---:B------:R-:W-:Y:S02]  /*7710*/  IADD3 R2, P5, R161.reuse, R100, RZ ;  /* 0x00000064a1027210 */ /* 0x040fe40007fbe0ff */
[C-C-:B------:R-:W-:Y:S01]  /*7720*/  @!P3 LEA.HI.X R119, R100.reuse, R113, R115.reuse, 0x1, P0 ;  /* 0x000000716477b211 */ /* 0x140fe200000f0c73 */
[----:B------:R-:W-:Y:S01]  /*7730*/  @!PT LDS RZ, [RZ] ;  /* 0x00000000fffff984 */ /* 0x000fe20000000800 */
[----:B------:R-:W-:Y:S01]  /*7740*/  @!PT LDS RZ, [RZ] ;  /* 0x00000000fffff984 */ /* 0x000fe20000000800 */
[----:B------:R-:W-:Y:S01]  /*7750*/  @!PT LDS RZ, [RZ] ;  /* 0x00000000fffff984 */ /* 0x000fe20000000800 */
[----:B------:R3:W-:Y:S01]  /*7760*/  @!P2 LDGSTS.E.BYPASS.LTC128B.128 [R167+0x6000], desc[UR8][R116.64+0x80] ;  /* 0x0600008074a7afae */ /* 0x0007e2000b901d48 */
[----:B-----5:R-:W-:Y:S01]  /*7770*/  @!P2 LEA R110, P0, R100, R110, 0x1 ;  /* 0x0000006e646ea211 */ /* 0x020fe200078008ff */
[--C-:B------:R-:W-:Y:S01]  /*7780*/  IMAD.X R113, R160, 0x1, R115.reuse, P5 ;  /* 0x00000001a0717824 */ /* 0x100fe200028e0673 */
[----:B-1----:R-:W-:Y:S01]  /*7790*/  @!P3 LEA R114, P1, R2, R108, 0x1 ;  /* 0x0000006c0272b211 */ /* 0x002fe200078208ff */
[----:B------:R3:W-:Y:S01]  /*77a0*/  @P3 STS.128 [R167+0x4800], RZ ;  /* 0x004800ffa7003388 */ /* 0x0007e20000000c00 */
[----:B------:R-:W-:Y:S02]  /*77b0*/  @!P2 LEA.HI.X R111, R100, R111, R115, 0x1, P0 ;  /* 0x0000006f646fa211 */ /* 0x000fe400000f0c73 */
[C-C-:B------:R-:W-:Y:S01]  /*77c0*/  @!P3 LEA.HI.X R115, R2.reuse, R109, R113.reuse, 0x1, P1 ;  /* 0x0000006d0273b211 */ /* 0x140fe200008f0c71 */
[----:B------:R-:W-:Y:S01]  /*77d0*/  @!PT LDS RZ, [RZ] ;  /* 0x00000000fffff984 */ /* 0x000fe20000000800 */
[----:B------:R-:W-:Y:S01]  /*77e0*/  @!PT LDS RZ, [RZ] ;  /* 0x00000000fffff984 */ /* 0x000fe20000000800 */
[----:B------:R-:W-:Y:S01]  /*77f0*/  @!PT LDS RZ, [RZ] ;  /* 0x00000000fffff984 */ /* 0x000fe20000000800 */
[----:B------:R3:W-:Y:S01]  /*7800*/  @!P3 LDGSTS.E.BYPASS.LTC128B.128 [R167+0x4800], desc[UR8][R118.64] ;  /* 0x0480000076a7bfae */ /* 0x0007e2000b901d48 */
[C---:B------:R-:W-:Y:S02]  /*7810*/  @!P2 LEA R106, P1, R2.reuse, R106, 0x1 ;  /* 0x0000006a026aa211 */ /* 0x040fe400078208ff */
[----:B------:R-:W-:Y:S01]  /*7820*/  IADD3 R108, P6, R161, R2, RZ ;  /* 0x00000002a16c7210 */ /* 0x000fe20007fde0ff */
[----:B------:R3:W-:Y:S01]  /*7830*/  @P2 STS.128 [R167+0x6800], RZ ;  /* 0x006800ffa7002388 */ /* 0x0007e20000000c00 */
[--C-:B------:R-:W-:Y:S02]  /*7840*/  @!P2 LEA.HI.X R107, R2, R107, R113.reuse, 0x1, P1 ;  /* 0x0000006b026ba211 */ /* 0x100fe400008f0c71 */
[C---:B------:R-:W-:Y:S01]  /*7850*/  @!P3 LEA R104, P5, R108.reuse, R104, 0x1 ;  /* 0x000000686c68b211 */ /* 0x040fe200078a08ff */
[----:B------:R-:W-:Y:S01]  /*7860*/  @!PT LDS RZ, [RZ] ;  /* 0x00000000fffff984 */ /* 0x000fe20000000800 */
[----:B------:R-:W-:Y:S01]  /*7870*/  @!PT LDS RZ, [RZ] ;  /* 0x00000000fffff984 */ /* 0x000fe20000000800 */
[----:B------:R-:W-:Y:S01]  /*7880*/  @!PT LDS RZ, [RZ] ;  /* 0x00000000fffff984 */ /* 0x000fe20000000800 */
[----:B------:R3:W-:Y:S01]  /*7890*/  @!P2 LDGSTS.E.BYPASS.LTC128B.128 [R167+0x6800], desc[UR8][R110.64+0x80] ;  /* 0x068000806ea7afae */ /* 0x0007e2000b901d48 */
[----:B--2---:R-:W-:Y:S01]  /*78a0*/  @!P2 LEA R102, P0, R108, R102, 0x1 ;  /* 0x000000666c66a211 */ /* 0x004fe200078008ff */
[----:B------:R-:W-:Y:S02]  /*78b0*/  IMAD.X R100, R160, 0x1, R113, P6 ;  /* 0x00000001a0647824 */ /* 0x000fe400030e0671 */
        /* <DEDUP_REMOVED lines=24> */
.L_x_726:
[----:B------:R-:W-:Y:S01]  /*7a40*/  ISETP.GE.AND P2, PT, R168, UR5, PT ;  /* 0x00000005a8007c0c */ /* 0x000fe2000bf46270 */
[----:B------:R-:W-:Y:S04]  /*7a50*/  DEPBAR.LE SB0, 0x0 ;  /* 0x000080000000791a */ /* 0x000fe80000000000 */
[----:B------:R-:W-:Y:S01]  /*7a60*/  BAR.SYNC.DEFER_BLOCKING 0x0 ;  /* 0x0000000000007b1d */ /* 0x000fe20000010000 */
[----:B------:R-:W-:Y:S01]  /*7a70*/  SHF.R.S32.HI R2, RZ, 0x1f, R180 ;  /* 0x0000001fff027819 */ /* 0x000fe200000114b4 */
[----:B------:R-:W-:Y:S02]  /*7a80*/  IMAD R0, R162, R180, RZ ;  /* 0x000000b4a2007224 */ /* 0x000fe400078e02ff */
[-C--:B------:R-:W-:Y:S04]  /*7a90*/  IMAD.WIDE.U32 R186, R180, R163.reuse, R182 ;  /* 0x000000a3b4ba7225 */ /* 0x080fe800078e00b6 */
[----:B------:R-:W-:Y:S01]  /*7aa0*/  IMAD R0, R2, R163, R0 ;  /* 0x000000a302007224 */ /* 0x000fe200078e0200 */
[----:B-1----:R-:W-:Y:S02]  /*7ab0*/  @!P3 LEA R190, P4, R186, R158, 0x1 ;  /* 0x0000009ebabeb211 */ /* 0x002fe400078808ff */
[----:B------:R-:W-:Y:S01]  /*7ac0*/  IADD3 R2, P1, R165, R186, RZ ;  /* 0x000000baa5027210 */ /* 0x000fe20007f3e0ff */
[----:B------:R-:W-:Y:S04]  /*7ad0*/  IMAD.IADD R0, R187, 0x1, R0 ;  /* 0x00000001bb007824 */ /* 0x000fe800078e0200 */
[--C-:B------:R-:W-:Y:S01]  /*7ae0*/  IMAD.X R185, R164, 0x1, R0.reuse, P1 ;  /* 0x00000001a4b97824 */ /* 0x100fe200008e0600 */
[--C-:B------:R-:W-:Y:S01]  /*7af0*/  @!P3 LEA.HI.X R191, R186, R159, R0.reuse, 0x1, P4 ;  /* 0x0000009fbabfb211 */ /* 0x100fe200020f0c00 */
[----:B------:R-:W-:Y:S01]  /*7b00*/  @P3 STS.128 [R167+0x8000], RZ ;  /* 0x008000ffa7003388 */ /* 0x000fe20000000c00 */
[----:B------:R-:W1:Y:S03]  /*7b10*/  @!P2 LDC.64 R102, c[0x0][0x220] ;  /* 0x00008800ff66ab82 */ /* 0x000e660000000a00 */
[----:B------:R-:W-:Y:S01]  /*7b20*/  @!PT LDS RZ, [RZ] ;  /* 0x00000000fffff984 */ /* 0x000fe20000000800 */
[----:B------:R-:W-:Y:S01]  /*7b30*/  @!PT LDS RZ, [RZ] ;  /* 0x00000000fffff984 */ /* 0x000fe20000000800 */
[----:B------:R-:W-:Y:S01]  /*7b40*/  @!PT LDS RZ, [RZ] ;  /* 0x00000000fffff984 */ /* 0x000fe20000000800 */
[----:B------:R4:W-:Y:S04]  /*7b50*/  @!P3 LDGSTS.E.BYPASS.LTC128B.128 [R167+0x8000], desc[UR8][R190.64] ;  /* 0x08000000bea7bfae */ /* 0x0009e8000b901d48 */
[----:B------:R-:W-:Y:S01]  /*7b60*/  @P2 STS.128 [R167+0xa000], RZ ;  /* 0x00a000ffa7002388 */ /* 0x000fe20000000c00 */
[----:B------:R-:W5:Y:S02]  /*7b70*/  @!P2 LDC.64 R188, c[0x0][0x220] ;  /* 0x00008800ffbcab82 */ /* 0x000f640000000a00 */
[----:B-----5:R-:W-:Y:S02]  /*7b80*/  @!P2 LEA R188, P1, R2, R188, 0x1 ;  /* 0x000000bc02bca211 */ /* 0x020fe400078208ff */
[----:B-1----:R-:W-:Y:S02]  /*7b90*/  @!P2 LEA R192, P0, R186, R102, 0x1 ;  /* 0x00000066bac0a211 */ /* 0x002fe400078008ff */
[--C-:B------:R-:W-:Y:S02]  /*7ba0*/  @!P2 LEA.HI.X R189, R2, R189, R185.reuse, 0x1, P1 ;  /* 0x000000bd02bda211 */ /* 0x100fe400008f0cb9 */
[----:B------:R-:W-:Y:S02]  /*7bb0*/  @!P2 LEA.HI.X R193, R186, R103, R0, 0x1, P0 ;  /* 0x00000067bac1a211 */ /* 0x000fe400000f0c00 */
[----:B------:R-:W1:Y:S01]  /*7bc0*/  @!P2 LDC.64 R186, c[0x0][0x220] ;  /* 0x00008800ffbaab82 */ /* 0x000e620000000a00 */
[C---:B--2---:R-:W-:Y:S02]  /*7bd0*/  @!P3 LEA R194, P0, R2.reuse, R156, 0x1 ;  /* 0x0000009c02c2b211 */ /* 0x044fe400078008ff */
[----:B------:R-:W-:Y:S01]  /*7be0*/  @!PT LDS RZ, [RZ] ;  /* 0x00000000fffff984 */ /* 0x000fe20000000800 */
[----:B------:R-:W-:Y:S01]  /*7bf0*/  @!PT LDS RZ, [RZ] ;  /* 0x00000000fffff984 */ /* 0x000fe20000000800 */
[----:B------:R-:W-:Y:S01]  /*7c00*/  @!PT LDS RZ, [RZ] ;  /* 0x00000000fffff984 */ /* 0x000fe20000000800 */
[----:B------:R-:W-:Y:S02]  /*7c10*/  @!P2 LDGSTS.E.BYPASS.LTC128B.128 [R167+0xa000], desc[UR8][R192.64+0x80] ;  /* 0x0a000080c0a7afae */ /* 0x000fe4000b901d48 */
[--C-:B------:R-:W-:Y:S02]  /*7c20*/  @!P3 LEA.HI.X R195, R2, R157, R185.reuse, 0x1, P0 ;  /* 0x0000009d02c3b211 */ /* 0x100fe400000f0cb9 */
[----:B------:R-:W-:Y:S01]  /*7c30*/  @P3 STS.128 [R167+0x8800], RZ ;  /* 0x008800ffa7003388 */ /* 0x000fe20000000c00 */
[C---:B------:R-:W-:Y:S01]  /*7c40*/  IADD3 R0, P0, R165.reuse, R2, RZ ;  /* 0x00000002a5007210 */ /* 0x040fe20007f1e0ff */
[----:B------:R-:W2:Y:S02]  /*7c50*/  @!P2 LDC.64 R102, c[0x0][0x220] ;  /* 0x00008800ff66ab82 */ /* 0x000ea40000000a00 */
[----:B------:R-:W-:Y:S01]  /*7c60*/  @!PT LDS RZ, [RZ] ;  /* 0x00000000fffff984 */ /* 0x000fe20000000800 */
[----:B------:R-:W-:Y:S01]  /*7c70*/  @!PT LDS RZ, [RZ] ;  /* 0x00000000fffff984 */ /* 0x000fe20000000800 */
[----:B------:R-:W-:Y:S01]  /*7c80*/  @!PT LDS RZ, [RZ] ;  /* 0x00000000fffff984 */ /* 0x000fe20000000800 */
[----:B------:R-:W-:Y:S01]  /*7c90*/  @!P3 LDGSTS.E.BYPASS.LTC128B.128 [R167+0x8800], desc[UR8][R194.64] ;  /* 0x08800000c2a7bfae */ /* 0x000fe2000b901d48 */
[----:B---3--:R-:W-:Y:S01]  /*7ca0*/  @!P3 LEA R196, P6, R0, R154, 0x1 ;  /* 0x0000009a00c4b211 */ /* 0x008fe200078c08ff */
[----:B------:R-:W-:Y:S01]  /*7cb0*/  IMAD.X R185, R164, 0x1, R185, P0 ;  /* 0x00000001a4b97824 */ /* 0x000fe200000e06b9 */
[----:B------:R-:W-:Y:S01]  /*7cc0*/  IADD3 R2, P5, R165, R0, RZ ;  /* 0x00000000a5027210 */ /* 0x000fe20007fbe0ff */
[----:B------:R-:W-:Y:S03]  /*7cd0*/  @P2 STS.128 [R167+0xa800], RZ ;  /* 0x00a800ffa7002388 */ /* 0x000fe60000000c00 */
[--C-:B------:R-:W-:Y:S01]  /*7ce0*/  @!P3 LEA.HI.X R197, R0, R155, R185.reuse, 0x1, P6 ;  /* 0x0000009b00c5b211 */ /* 0x100fe200030f0cb9 */
[----:B------:R-:W-:Y:S01]  /*7cf0*/  @!PT LDS RZ, [RZ] ;  /* 0x00000000fffff984 */ /* 0x000fe20000000800 */
[----:B------:R-:W-:Y:S01]  /*7d00*/  @!PT LDS RZ, [RZ] ;  /* 0x00000000fffff984 */ /* 0x000fe20000000800 */
[----:B------:R-:W-:Y:S01]  /*7d10*/  @!PT LDS RZ, [RZ] ;  /* 0x00000000fffff984 */ /* 0x000fe20000000800 */
[----:B------:R-:W-:Y:S01]  /*7d20*/  @!P2 LDGSTS.E.BYPASS.LTC128B.128 [R167+0xa800], desc[UR8][R188.64+0x80] ;  /* 0x0a800080bca7afae */ /* 0x000fe2000b901d48 */
[--C-:B------:R-:W-:Y:S01]  /*7d30*/  IMAD.X R100, R164, 0x1, R185.reuse, P5 ;  /* 0x00000001a4647824 */ /* 0x100fe200028e06b9 */
[----:B----4-:R-:W-:Y:S02]  /*7d40*/  @!P3 LEA R190, P4, R2, R152, 0x1 ;  /* 0x0000009802beb211 */ /* 0x010fe400078808ff */
[----:B------:R-:W-:Y:S01]  /*7d50*/  @P3 STS.128 [R167+0x9000], RZ ;  /* 0x009000ffa7003388 */ /* 0x000fe20000000c00 */
[----:B-1----:R-:W-:Y:S02]  /*7d60*/  @!P2 LEA R186, P1, R0, R186, 0x1 ;  /* 0x000000ba00baa211 */ /* 0x002fe400078208ff */
[--C-:B------:R-:W-:Y:S01]  /*7d70*/  @!P3 LEA.HI.X R191, R2, R153, R100.reuse, 0x1, P4 ;  /* 0x0000009902bfb211 */ /* 0x100fe200020f0c64 */
[----:B------:R-:W-:Y:S01]  /*7d80*/  @!PT LDS RZ, [RZ] ;  /* 0x00000000fffff984 */ /* 0x000fe20000000800 */
[----:B------:R-:W-:Y:S01]  /*7d90*/  @!PT LDS RZ, [RZ] ;  /* 0x00000000fffff984 */ /* 0x000fe20000000800 */
[----:B------:R-:W-:Y:S01]  /*7da0*/  @!PT LDS RZ, [RZ] ;  /* 0x00000000fffff984 */ /* 0x000fe20000000800 */
[----:B------:R-:W-:Y:S01]  /*7db0*/  @!P3 LDGSTS.E.BYPASS.LTC128B.128 [R167+0x9000], desc[UR8][R196.64] ;  /* 0x09000000c4a7bfae */ /* 0x000fe2000b901d48 */
[----:B------:R-:W-:Y:S02]  /*7dc0*/  @!P2 LEA.HI.X R187, R0, R187, R185, 0x1, P1 ;  /* 0x000000bb00bba211 */ /* 0x000fe400008f0cb9 */
[----:B------:R-:W-:Y:S01]  /*7dd0*/  ISETP.GT.AND P4, PT, R180, RZ, PT ;  /* 0x000000ffb400720c */ /* 0x000fe20003f84270 */
[----:B------:R-:W-:Y:S01]  /*7de0*/  @P2 STS.128 [R167+0xb000], RZ ;  /* 0x00b000ffa7002388 */ /* 0x000fe20000000c00 */
[C---:B--2---:R-:W-:Y:S03]  /*7df0*/  @!P2 LEA R102, P0, R2.reuse, R102, 0x1 ;  /* 0x000000660266a211 */ /* 0x044fe600078008ff */
[----:B------:R-:W-:Y:S01]  /*7e00*/  @!PT LDS RZ, [RZ] ;  /* 0x00000000fffff984 */ /* 0x000fe20000000800 */
[----:B------:R-:W-:Y:S01]  /*7e10*/  @!PT LDS RZ, [RZ] ;  /* 0x00000000fffff984 */ /* 0x000fe20000000800 */
[----:B------:R-:W-:Y:S01]  /*7e20*/  @!PT LDS RZ, [RZ] ;  /* 0x00000000fffff984 */ /* 0x000fe20000000800 */
[----:B------:R-:W-:Y:S01]  /*7e30*/  @!P2 LDGSTS.E.BYPASS.LTC128B.128 [R167+0xb000], desc[UR8][R186.64+0x80] ;  /* 0x0b000080baa7afae */ /* 0x000fe2000b901d48 */
[----:B------:R-:W-:Y:S03]  /*7e40*/  @!P2 LEA.HI.X R103, R2, R103, R100, 0x1, P0 ;  /* 0x000000670267a211 */ /* 0x000fe600000f0c64 */
        /* <DEDUP_REMOVED lines=11> */
[----:B------:R-:W2:Y:S04]  /*7f00*/  LDSM.16.M88.4 R108, [R150+0x4000] ;  /* 0x00400000966c783b */ /* 0x000ea80000000200 */
[----:B------:R-:W3:Y:S04]  /*7f10*/  LDSM.16.M88.4 R112, [R150+0x4800] ;  /* 0x004800009670783b */ /* 0x000ee80000000200 */
[----:B------:R-:W4:Y:S04]  /*7f20*/  LDSM.16.M88.4 R116, [R150+0x5000] ;  /* 0x005000009674783b */ /* 0x000f280000000200 */
[----:B------:R-:W5:Y:S04]  /*7f30*/  LDSM.16.M88.4 R120, [R150+0x5800] ;  /* 0x005800009678783b */ /* 0x000f680000000200 */
[----:B------:R-:W0:Y:S04]  /*7f40*/  LDGDEPBAR ;  /* 0x00000000000079af */ /* 0x000e280000000000 */
[----:B------:R-:W-:Y:S04]  /*7f50*/  LDSM.16.M88.4 R124, [R149] ;  /* 0x00000000957c783b */ /* 0x000fe80000000200 */
[----:B------:R-:W1:Y:S04]  /*7f60*/  LDSM.16.M88.4 R128, [R148] ;  /* 0x000000009480783b */ /* 0x000e680000000200 */
[----:B------:R-:W1:Y:S04]  /*7f70*/  LDSM.16.M88.4 R132, [R148+0x800] ;  /* 0x000800009484783b */ /* 0x000e680000000200 */
[----:B------:R-:W1:Y:S01]  /*7f80*/  LDSM.16.M88.4 R136, [R148+0x1000] ;  /* 0x001000009488783b */ /* 0x000e620000000200 */
[C---:B--2---:R-:W-:Y:S06]  /*7f90*/  HMMA.16816.F32.BF16 R4, R104.reuse, R108, RZ ;  /* 0x0000006c6804723c */ /* 0x044fec00000418ff */
[C---:B------:R-:W-:Y:S01]  /*7fa0*/  HMMA.16816.F32.BF16 R8, R104.reuse, R110, RZ ;  /* 0x0000006e6808723c */ /* 0x040fe200000418ff */
[----:B------:R-:W-:Y:S05]  /*7fb0*/  LDSM.16.M88.4 R108, [R147] ;  /* 0x00000000936c783b */ /* 0x000fea0000000200 */
[C---:B---3--:R-:W-:Y:S06]  /*7fc0*/  HMMA.16816.F32.BF16 R12, R104.reuse, R112, RZ ;  /* 0x00000070680c723c */ /* 0x048fec00000418ff */
[C---:B------:R-:W-:Y:S01]  /*7fd0*/  HMMA.16816.F32.BF16 R16, R104.reuse, R114, RZ ;  /* 0x000000726810723c */ /* 0x040fe200000418ff */
[----:B------:R-:W-:Y:S05]  /*7fe0*/  LDSM.16.M88.4 R112, [R143+0x4000] ;  /* 0x004000008f70783b */ /* 0x000fea0000000200 */
[C---:B----4-:R-:W-:Y:S06]  /*7ff0*/  HMMA.16816.F32.BF16 R20, R104.reuse, R116, RZ ;  /* 0x000000746814723c */ /* 0x050fec00000418ff */
[C---:B------:R-:W-:Y:S01]  /*8000*/  HMMA.16816.F32.BF16 R24, R104.reuse, R118, RZ ;  /* 0x000000766818723c */ /* 0x040fe200000418ff */
[----:B------:R-:W-:Y:S05]  /*8010*/  LDSM.16.M88.4 R116, [R143+0x4800] ;  /* 0x004800008f74783b */ /* 0x000fea0000000200 */
[C---:B-----5:R-:W-:Y:S06]  /*8020*/  HMMA.16816.F32.BF16 R28, R104.reuse, R120, RZ ;  /* 0x00000078681c723c */ /* 0x060fec00000418ff */
[----:B------:R-:W-:Y:S01]  /*8030*/  HMMA.16816.F32.BF16 R32, R104, R122, RZ ;  /* 0x0000007a6820723c */ /* 0x000fe200000418ff */
[----:B------:R-:W2:Y:S04]  /*8040*/  LDSM.16.M88.4 R104, [R148+0x1800] ;  /* 0x001800009468783b */ /* 0x000ea80000000200 */
[----:B------:R-:W-:Y:S01]  /*8050*/  LDSM.16.M88.4 R120, [R143+0x5800] ;  /* 0x005800008f78783b */ /* 0x000fe20000000200 */
[C---:B-1----:R-:W-:Y:S06]  /*8060*/  HMMA.16816.F32.BF16 R4, R124.reuse, R128, R4 ;  /* 0x000000807c04723c */ /* 0x042fec0000041804 */
[C---:B------:R-:W-:Y:S06]  /*8070*/  HMMA.16816.F32.BF16 R8, R124.reuse, R130, R8 ;  /* 0x000000827c08723c */ /* 0x040fec0000041808 */
[C---:B------:R-:W-:Y:S06]  /*8080*/  HMMA.16816.F32.BF16 R12, R124.reuse, R132, R12 ;  /* 0x000000847c0c723c */ /* 0x040fec000004180c */
[C---:B------:R-:W-:Y:S06]  /*8090*/  HMMA.16816.F32.BF16 R16, R124.reuse, R134, R16 ;  /* 0x000000867c10723c */ /* 0x040fec0000041810 */
[C---:B------:R-:W-:Y:S06]  /*80a0*/  HMMA.16816.F32.BF16 R20, R124.reuse, R136, R20 ;  /* 0x000000887c14723c */ /* 0x040fec0000041814 */
[C---:B------:R-:W-:Y:S06]  /*80b0*/  HMMA.16816.F32.BF16 R24, R124.reuse, R138, R24 ;  /* 0x0000008a7c18723c */ /* 0x040fec0000041818 */
[C---:B--2---:R-:W-:Y:S06]  /*80c0*/  HMMA.16816.F32.BF16 R28, R124.reuse, R104, R28 ;  /* 0x000000687c1c723c */ /* 0x044fec000004181c */
[----:B------:R-:W-:Y:S01]  /*80d0*/  HMMA.16816.F32.BF16 R32, R124, R106, R32 ;  /* 0x0000006a7c20723c */ /* 0x000fe20000041820 */
[----:B------:R-:W1:Y:S05]  /*80e0*/  LDSM.16.M88.4 R104, [R143+0x5000] ;  /* 0x005000008f68783b */ /* 0x000e6a0000000200 */
[C---:B------:R-:W-:Y:S06]  /*80f0*/  HMMA.16816.F32.BF16 R4, R108.reuse, R112, R4 ;  /* 0x000000706c04723c */ /* 0x040fec0000041804 */
[C---:B------:R-:W-:Y:S01]  /*8100*/  HMMA.16816.F32.BF16 R8, R108.reuse, R114, R8 ;  /* 0x000000726c08723c */ /* 0x040fe20000041808 */
[----:B------:R-:W-:Y:S05]  /*8110*/  LDSM.16.M88.4 R112, [R146] ;  /* 0x000000009270783b */ /* 0x000fea0000000200 */
[C---:B------:R-:W-:Y:S06]  /*8120*/  HMMA.16816.F32.BF16 R12, R108.reuse, R116, R12 ;  /* 0x000000746c0c723c */ /* 0x040fec000004180c */
[C---:B------:R-:W-:Y:S01]  /*8130*/  HMMA.16816.F32.BF16 R16, R108.reuse, R118, R16 ;  /* 0x000000766c10723c */ /* 0x040fe20000041810 */
[----:B------:R-:W2:Y:S05]  /*8140*/  LDSM.16.M88.4 R116, [R145] ;  /* 0x000000009174783b */ /* 0x000eaa0000000200 */
[C---:B-1----:R-:W-:Y:S06]  /*8150*/  HMMA.16816.F32.BF16 R20, R108.reuse, R104, R20 ;  /* 0x000000686c14723c */ /* 0x042fec0000041814 */
[C---:B------:R-:W-:Y:S01]  /*8160*/  HMMA.16816.F32.BF16 R24, R108.reuse, R106, R24 ;  /* 0x0000006a6c18723c */ /* 0x040fe20000041818 */
[----:B------:R-:W1:Y:S05]  /*8170*/  LDSM.16.M88.4 R104, [R145+0x800] ;  /* 0x000800009168783b */ /* 0x000e6a0000000200 */
[C---:B------:R-:W-:Y:S06]  /*8180*/  HMMA.16816.F32.BF16 R28, R108.reuse, R120, R28 ;  /* 0x000000786c1c723c */ /* 0x040fec000004181c */
[----:B------:R-:W-:Y:S01]  /*8190*/  HMMA.16816.F32.BF16 R32, R108, R122, R32 ;  /* 0x0000007a6c20723c */ /* 0x000fe20000041820 */
[----:B------:R-:W3:Y:S04]  /*81a0*/  LDSM.16.M88.4 R108, [R145+0x1000] ;  /* 0x00100000916c783b */ /* 0x000ee80000000200 */
[----:B------:R-:W4:Y:S01]  /*81b0*/  LDSM.16.M88.4 R120, [R145+0x1800] ;  /* 0x001800009178783b */ /* 0x000f220000000200 */
[C---:B--2---:R-:W-:Y:S06]  /*81c0*/  HMMA.16816.F32.BF16 R4, R112.reuse, R116, R4 ;  /* 0x000000747004723c */ /* 0x044fec0000041804 */
[C---:B------:R-:W-:Y:S01]  /*81d0*/  HMMA.16816.F32.BF16 R8, R112.reuse, R118, R8 ;  /* 0x000000767008723c */ /* 0x040fe20000041808 */
[----:B------:R-:W-:Y:S05]  /*81e0*/  LDSM.16.M88.4 R116, [R150+0x6000] ;  /* 0x006000009674783b */ /* 0x000fea0000000200 */
[C---:B-1----:R-:W-:Y:S06]  /*81f0*/  HMMA.16816.F32.BF16 R12, R112.reuse, R104, R12 ;  /* 0x00000068700c723c */ /* 0x042fec000004180c */
[C---:B------:R-:W-:Y:S01]  /*8200*/  HMMA.16816.F32.BF16 R16, R112.reuse, R106, R16 ;  /* 0x0000006a7010723c */ /* 0x040fe20000041810 */
[----:B------:R-:W1:Y:S05]  /*8210*/  LDSM.16.M88.4 R104, [R151+0x2000] ;  /* 0x002000009768783b */ /* 0x000e6a0000000200 */
[C---:B---3--:R-:W-:Y:S06]  /*8220*/  HMMA.16816.F32.BF16 R20, R112.reuse, R108, R20 ;  /* 0x0000006c7014723c */ /* 0x048fec0000041814 */
[C---:B------:R-:W-:Y:S01]  /*8230*/  HMMA.16816.F32.BF16 R24, R112.reuse, R110, R24 ;  /* 0x0000006e7018723c */ /* 0x040fe20000041818 */
[----:B------:R-:W2:Y:S05]  /*8240*/  LDSM.16.M88.4 R108, [R150+0x6800] ;  /* 0x00680000966c783b */ /* 0x000eaa0000000200 */
[C---:B----4-:R-:W-:Y:S06]  /*8250*/  HMMA.16816.F32.BF16 R28, R112.reuse, R120, R28 ;  /* 0x00000078701c723c */ /* 0x050fec000004181c */
[----:B------:R-:W-:Y:S01]  /*8260*/  HMMA.16816.F32.BF16 R32, R112, R122, R32 ;  /* 0x0000007a7020723c */ /* 0x000fe20000041820 */
[----:B------:R-:W3:Y:S04]  /*8270*/  LDSM.16.M88.4 R112, [R150+0x7000] ;  /* 0x007000009670783b */ /* 0x000ee80000000200 */
[----:B------:R-:W4:Y:S01]  /*8280*/  LDSM.16.M88.4 R120, [R150+0x7800] ;  /* 0x007800009678783b */ /* 0x000f220000000200 */
[C---:B-1----:R-:W-:Y:S06]  /*8290*/  HMMA.16816.F32.BF16 R4, R104.reuse, R116, R4 ;  /* 0x000000746804723c */ /* 0x042fec0000041804 */
[C---:B------:R-:W-:Y:S01]  /*82a0*/  HMMA.16816.F32.BF16 R8, R104.reuse, R118, R8 ;  /* 0x000000766808723c */ /* 0x040fe20000041808 */
[----:B------:R-:W-:Y:S05]  /*82b0*/  LDSM.16.M88.4 R116, [R148+0x2000] ;  /* 0x002000009474783b */ /* 0x000fea0000000200 */
[C---:B--2---:R-:W-:Y:S06]  /*82c0*/  HMMA.16816.F32.BF16 R12, R104.reuse, R108, R12 ;  /* 0x0000006c680c723c */ /* 0x044fec000004180c */
        /* <DEDUP_REMOVED lines=35> */
[----:B------:R-:W-:Y:S04]  /*8500*/  DEPBAR.LE SB0, 0x0 ;  /* 0x000080000000791a */ /* 0x000fe80000000000 */
[----:B------:R-:W-:Y:S01]  /*8510*/  BAR.SYNC.DEFER_BLOCKING 0x0 ;  /* 0x0000000000007b1d */ /* 0x000fe20000010000 */
[C---:B-1----:R-:W-:Y:S06]  /*8520*/  HMMA.16816.F32.BF16 R4, R104.reuse, R116, R4 ;  /* 0x000000746804723c */ /* 0x042fec0000041804 */
[C---:B------:R-:W-:Y:S06]  /*8530*/  HMMA.16816.F32.BF16 R8, R104.reuse, R118, R8 ;  /* 0x000000766808723c */ /* 0x040fec0000041808 */
[C---:B--2---:R-:W-:Y:S06]  /*8540*/  HMMA.16816.F32.BF16 R12, R104.reuse, R108, R12 ;  /* 0x0000006c680c723c */ /* 0x044fec000004180c */
        /* <DEDUP_REMOVED lines=8> */
[C---:B----4-:R-:W-:Y:S04]  /*85d0*/  HMMA.16816.F32.BF16 R28, R104.reuse, R120, R28 ;  /* 0x00000078681c723c */ /* 0x050fe8000004181c */
        /* <DEDUP_REMOVED lines=28> */
.L_x_727:
[----:B---3--:R-:W-:Y:S01]  /*87a0*/  FMNMX.FTZ R105, R35, R0, !PT ;  /* 0x0000000023697209 */ /* 0x008fe20007810000 */
        /* <DEDUP_REMOVED lines=17> */
[C---:B------:R-:W-:Y:S01]  /*88c0*/  FADD.FTZ R3, -R0.reuse, R3 ;  /* 0x0000000300037221 */ /* 0x040fe20000010100 */
[----:B------:R-:W-:Y:S01]  /*88d0*/  FSETP.NEU.FTZ.AND P0, PT, R0, -INF , PT ;  /* 0xff8000000000780b */ /* 0x000fe20003f1d000 */
[----:B------:R-:W-:Y:S02]  /*88e0*/  FMUL.FTZ R101, R100, UR4 ;  /* 0x0000000464657c20 */ /* 0x000fe40008410000 */
[----:B------:R-:W-:Y:S01]  /*88f0*/  FMUL.FTZ R102, R3, UR4 ;  /* 0x0000000403667c20 */ /* 0x000fe20008410000 */
[----:B------:R-:W-:Y:S01]  /*8900*/  FSEL R121, R121, RZ, P0 ;  /* 0x000000ff79797208 */ /* 0x000fe20000000000 */
[--C-:B------:R-:W-:Y:S01]  /*8910*/  FFMA.FTZ R103, R8, UR4, -R122.reuse ;  /* 0x0000000408677c23 */ /* 0x100fe2000801087a */
[--C-:B------:R-:W-:Y:S01]  /*8920*/  FFMA.FTZ R116, R9, UR4, -R122.reuse ;  /* 0x0000000409747c23 */ /* 0x100fe2000801087a */
[--C-:B------:R-:W-:Y:S01]  /*8930*/  FFMA.FTZ R119, R4, UR4, -R122.reuse ;  /* 0x0000000404777c23 */ /* 0x100fe2000801087a */
[--C-:B------:R-:W-:Y:S01]  /*8940*/  FFMA.FTZ R5, R5, UR4, -R122.reuse ;  /* 0x0000000405057c23 */ /* 0x100fe2000801087a */
        /* <DEDUP_REMOVED lines=10> */
[----:B------:R-:W-:Y:S01]  /*89f0*/  LDSM.16.MT88.4 R24, [R142+0x9000] ;  /* 0x009000008e18783b */ /* 0x000fe20000004200 */
[--C-:B------:R-:W-:Y:S03]  /*8a00*/  FFMA.FTZ R130, R31, UR4, -R121.reuse ;  /* 0x000000041f827c23 */ /* 0x100fe60008010879 */
[----:B------:R-:W3:Y:S01]  /*8a10*/  MUFU.EX2 R3, R102 ;  /* 0x0000006600037308 */ /* 0x000ee20000000800 */
[--C-:B------:R-:W-:Y:S01]  /*8a20*/  FFMA.FTZ R127, R28, UR4, -R122.reuse ;  /* 0x000000041c7f7c23 */ /* 0x100fe2000801087a */
[--C-:B------:R-:W-:Y:S01]  /*8a30*/  FFMA.FTZ R128, R29, UR4, -R122.reuse ;  /* 0x000000041d807c23 */ /* 0x100fe2000801087a */
        /* <DEDUP_REMOVED lines=16> */
[----:B------:R-:W3:Y:S01]  /*8b40*/  LDSM.16.MT88.4 R92, [R140+0x8000] ;  /* 0x008000008c5c783b */ /* 0x000ee20000004200 */
[C---:B------:R-:W-:Y:S01]  /*8b50*/  FMUL.FTZ R39, R3.reuse, R39 ;  /* 0x0000002703277220 */ /* 0x040fe20000410000 */
[C---:B------:R-:W-:Y:S03]  /*8b60*/  FMUL.FTZ R42, R3.reuse, R42 ;  /* 0x0000002a032a7220 */ /* 0x040fe60000410000 */
[----:B------:R-:W5:Y:S01]  /*8b70*/  MUFU.EX2 R119, R119 ;  /* 0x0000007700777308 */ /* 0x000f620000000800 */
[C---:B----4-:R-:W-:Y:S01]  /*8b80*/  FMUL.FTZ R5, R100.reuse, R97 ;  /* 0x0000006164057220 */ /* 0x050fe20000410000 */
[C---:B------:R-:W-:Y:S01]  /*8b90*/  FMUL.FTZ R43, R3.reuse, R43 ;  /* 0x0000002b032b7220 */ /* 0x040fe20000410000 */
[C---:B------:R-:W-:Y:S01]  /*8ba0*/  FMUL.FTZ R44, R100.reuse, R44 ;  /* 0x0000002c642c7220 */ /* 0x040fe20000410000 */
[C---:B------:R-:W-:Y:S01]  /*8bb0*/  FMUL.FTZ R45, R100.reuse, R45 ;  /* 0x0000002d642d7220 */ /* 0x040fe20000410000 */
[C---:B------:R-:W-:Y:S01]  /*8bc0*/  FMUL.FTZ R46, R3.reuse, R46 ;  /* 0x0000002e032e7220 */ /* 0x040fe20000410000 */
[C---:B------:R-:W-:Y:S01]  /*8bd0*/  FMUL.FTZ R47, R3.reuse, R47 ;  /* 0x0000002f032f7220 */ /* 0x040fe20000410000 */
[C---:B------:R-:W-:Y:S03]  /*8be0*/  FMUL.FTZ R48, R100.reuse, R48 ;  /* 0x0000003064307220 */ /* 0x040fe60000410000 */
[----:B------:R-:W4:Y:S01]  /*8bf0*/  MUFU.EX2 R120, R120 ;  /* 0x0000007800787308 */ /* 0x000f220000000800 */
        /* <DEDUP_REMOVED lines=8> */
[----:B-----5:R-:W-:Y:S01]  /*8c80*/  F2FP.BF16.F32.PACK_AB R96, R101, R119 ;  /* 0x000000776560723e */ /* 0x020fe200000010ff */
[C---:B------:R-:W-:Y:S01]  /*8c90*/  FMUL.FTZ R55, R3.reuse, R55 ;  /* 0x0000003703377220 */ /* 0x040fe20000410000 */
[C---:B------:R-:W-:Y:S01]  /*8ca0*/  FMUL.FTZ R56, R100.reuse, R56 ;  /* 0x0000003864387220 */ /* 0x040fe20000410000 */
[C---:B------:R-:W-:Y:S01]  /*8cb0*/  FMUL.FTZ R57, R100.reuse, R57 ;  /* 0x0000003964397220 */ /* 0x040fe20000410000 */
[C---:B------:R-:W-:Y:S01]  /*8cc0*/  FMUL.FTZ R58, R3.reuse, R58 ;  /* 0x0000003a033a7220 */ /* 0x040fe20000410000 */
[C---:B------:R-:W-:Y:S01]  /*8cd0*/  FMUL.FTZ R59, R3.reuse, R59 ;  /* 0x0000003b033b7220 */ /* 0x040fe20000410000 */
[----:B------:R-:W-:Y:S03]  /*8ce0*/  FMUL.FTZ R60, R100, R60 ;  /* 0x0000003c643c7220 */ /* 0x000fe60000410000 */
[----:B------:R-:W2:Y:S01]  /*8cf0*/  MUFU.EX2 R116, R116 ;  /* 0x0000007400747308 */ /* 0x000ea20000000800 */
[----:B----4-:R-:W-:Y:S01]  /*8d00*/  F2FP.BF16.F32.PACK_AB R97, R102, R120 ;  /* 0x000000786661723e */ /* 0x010fe200000010ff */
[C---:B------:R-:W-:Y:S01]  /*8d10*/  FMUL.FTZ R61, R100.reuse, R61 ;  /* 0x0000003d643d7220 */ /* 0x040fe20000410000 */
[C---:B------:R-:W-:Y:S01]  /*8d20*/  FMUL.FTZ R62, R3.reuse, R62 ;  /* 0x0000003e033e7220 */ /* 0x040fe20000410000 */
[C---:B------:R-:W-:Y:S01]  /*8d30*/  FMUL.FTZ R63, R3.reuse, R63 ;  /* 0x0000003f033f7220 */ /* 0x040fe20000410000 */
[C---:B------:R-:W-:Y:S01]  /*8d40*/  FMUL.FTZ R64, R100.reuse, R64 ;  /* 0x0000004064407220 */ /* 0x040fe20000410000 */
[C---:B------:R-:W-:Y:S01]  /*8d50*/  FMUL.FTZ R65, R100.reuse, R65 ;  /* 0x0000004164417220 */ /* 0x040fe20000410000 */
[C---:B------:R-:W-:Y:S03]  /*8d60*/  FMUL.FTZ R66, R3.reuse, R66 ;  /* 0x0000004203427220 */ /* 0x040fe60000410000 */
[----:B------:R-:W-:Y:S01]  /*8d70*/  MUFU.EX2 R117, R117 ;  /* 0x0000007500757308 */ /* 0x000fe20000000800 */
[C---:B------:R-:W-:Y:S01]  /*8d80*/  FMUL.FTZ R67, R3.reuse, R67 ;  /* 0x0000004303437220 */ /* 0x040fe20000410000 */
[C---:B------:R-:W-:Y:S01]  /*8d90*/  FMUL.FTZ R68, R100.reuse, R68 ;  /* 0x0000004464447220 */ /* 0x040fe20000410000 */
[C---:B------:R-:W-:Y:S01]  /*8da0*/  FMUL.FTZ R69, R100.reuse, R69 ;  /* 0x0000004564457220 */ /* 0x040fe20000410000 */
[C---:B------:R-:W-:Y:S01]  /*8db0*/  FMUL.FTZ R70, R3.reuse, R70 ;  /* 0x0000004603467220 */ /* 0x040fe20000410000 */
[C---:B------:R-:W-:Y:S01]  /*8dc0*/  FMUL.FTZ R71, R3.reuse, R71 ;  /* 0x0000004703477220 */ /* 0x040fe20000410000 */
[C---:B------:R-:W-:Y:S01]  /*8dd0*/  FMUL.FTZ R72, R100.reuse, R72 ;  /* 0x0000004864487220 */ /* 0x040fe20000410000 */
[----:B------:R-:W-:Y:S03]  /*8de0*/  FMUL.FTZ R73, R100, R73 ;  /* 0x0000004964497220 */ /* 0x000fe60000410000 */
[----:B------:R-:W4:Y:S01]  /*8df0*/  MUFU.EX2 R118, R118 ;  /* 0x0000007600767308 */ /* 0x000f220000000800 */
[----:B--2---:R-:W-:Y:S01]  /*8e00*/  F2FP.BF16.F32.PACK_AB R98, R116, R103 ;  /* 0x000000677462723e */ /* 0x004fe200000010ff */
        /* <DEDUP_REMOVED lines=10> */
[----:B------:R-:W-:Y:S01]  /*8eb0*/  MUFU.EX2 R123, R123 ;  /* 0x0000007b007b7308 */ /* 0x000fe20000000800 */
[----:B------:R-:W-:Y:S01]  /*8ec0*/  FFMA.FTZ R119, R100, R181, R119 ;  /* 0x000000b564777223 */ /* 0x000fe20000010077 */
[----:B------:R-:W-:Y:S01]  /*8ed0*/  FFMA.FTZ R120, R3, R184, R120 ;  /* 0x000000b803787223 */ /* 0x000fe20000010078 */
[----:B----4-:R-:W-:Y:S03]  /*8ee0*/  F2FP.BF16.F32.PACK_AB R99, R118, R117 ;  /* 0x000000757663723e */ /* 0x010fe600000010ff */
[----:B------:R-:W-:Y:S04]  /*8ef0*/  FADD.FTZ R120, R102, R120 ;  /* 0x0000007866787221 */ /* 0x000fe80000010000 */
[----:B------:R-:W-:Y:S01]  /*8f00*/  MUFU.EX2 R124, R124 ;  /* 0x0000007c007c7308 */ /* 0x000fe20000000800 */
[----:B------:R-:W-:Y:S01]  /*8f10*/  FADD.FTZ R117, R117, R120 ;  /* 0x0000007875757221 */ /* 0x000fe20000010000 */
[C---:B-1----:R-:W-:Y:S08]  /*8f20*/  HMMA.16816.F32.BF16 R4, R96.reuse, R104, R4 ;  /* 0x000000686004723c */ /* 0x042ff00000041804 */
[----:B------:R-:W-:Y:S03]  /*8f30*/  MUFU.EX2 R125, R125 ;  /* 0x0000007d007d7308 */ /* 0x000fe60000000800 */
[----:B------:R-:W-:Y:S01]  /*8f40*/  FADD.FTZ R117, R118, R117 ;  /* 0x0000007576757221 */ /* 0x000fe20000010000 */
[C---:B------:R-:W-:Y:S01]  /*8f50*/  HMMA.16816.F32.BF16 R8, R96.reuse, R106, R8 ;  /* 0x0000006a6008723c */ /* 0x040fe20000041808 */
[----:B------:R-:W1:Y:S05]  /*8f60*/  LDSM.16.MT88.4 R104, [R144+0xa000] ;  /* 0x00a000009068783b */ /* 0x000e6a0000004200 */
[C---:B------:R-:W-:Y:S01]  /*8f70*/  HMMA.16816.F32.BF16 R36, R96.reuse, R108, R36 ;  /* 0x0000006c6024723c */ /* 0x040fe20000041824 */
[----:B------:R-:W-:Y:S05]  /*8f80*/  MUFU.EX2 R126, R126 ;  /* 0x0000007e007e7308 */ /* 0x000fea0000000800 */
[C---:B------:R-:W-:Y:S01]  /*8f90*/  HMMA.16816.F32.BF16 R40, R96.reuse, R110, R40 ;  /* 0x0000006e6028723c */ /* 0x040fe20000041828 */
[----:B------:R-:W2:Y:S04]  /*8fa0*/  LDSM.16.MT88.4 R108, [R142+0xa000] ;  /* 0x00a000008e6c783b */ /* 0x000ea80000004200 */
[----:B------:R-:W-:Y:S01]  /*8fb0*/  MUFU.EX2 R127, R127 ;  /* 0x0000007f007f7308 */ /* 0x000fe20000000800 */
[C---:B------:R-:W-:Y:S09]  /*8fc0*/  HMMA.16816.F32.BF16 R44, R96.reuse, R112, R44 ;  /* 0x00000070602c723c */ /* 0x040ff2000004182c */
[----:B------:R-:W-:Y:S01]  /*8fd0*/  MUFU.EX2 R128, R128 ;  /* 0x0000008000807308 */ /* 0x000fe20000000800 */
[C---:B------:R-:W-:Y:S03]  /*8fe0*/  HMMA.16816.F32.BF16 R48, R96.reuse, R114, R48 ;  /* 0x000000726030723c */ /* 0x040fe60000041830 */
[--C-:B------:R-:W-:Y:S03]  /*8ff0*/  FFMA.FTZ R112, R12, UR4, -R122.reuse ;  /* 0x000000040c707c23 */ /* 0x100fe6000801087a */
[C---:B---3--:R-:W-:Y:S03]  /*9000*/  HMMA.16816.F32.BF16 R52, R96.reuse, R92, R52 ;  /* 0x0000005c6034723c */ /* 0x048fe60000041834 */
[----:B------:R-:W-:Y:S02]  /*9010*/  MUFU.EX2 R129, R129 ;  /* 0x0000008100817308 */ /* 0x000fe40000000800 */
[C---:B------:R-:W-:Y:S01]  /*9020*/  FMUL.FTZ R12, R100.reuse, R88 ;  /* 0x00000058640c7220 */ /* 0x040fe20000410000 */
[C---:B------:R-:W-:Y:S01]  /*9030*/  HMMA.16816.F32.BF16 R56, R96.reuse, R94, R56 ;  /* 0x0000005e6038723c */ /* 0x040fe20000041838 */
[----:B------:R-:W3:Y:S06]  /*9040*/  LDSM.16.MT88.4 R92, [R141+0xa000] ;  /* 0x00a000008d5c783b */ /* 0x000eec0000004200 */
[----:B------:R-:W-:Y:S01]  /*9050*/  MUFU.EX2 R112, R112 ;  /* 0x0000007000707308 */ /* 0x000fe20000000800 */
[--C-:B------:R-:W-:Y:S01]  /*9060*/  FFMA.FTZ R113, R17, UR4, -R122.reuse ;  /* 0x0000000411717c23 */ /* 0x100fe2000801087a */
[C---:B-1----:R-:W-:Y:S08]  /*9070*/  HMMA.16816.F32.BF16 R60, R96.reuse, R104, R60 ;  /* 0x00000068603c723c */ /* 0x042ff0000004183c */
[----:B------:R-:W-:Y:S01]  /*9080*/  MUFU.EX2 R113, R113 ;  /* 0x0000007100717308 */ /* 0x000fe20000000800 */
[C---:B------:R-:W-:Y:S01]  /*9090*/  HMMA.16816.F32.BF16 R64, R96.reuse, R106, R64 ;  /* 0x0000006a6040723c */ /* 0x040fe20000041840 */
[----:B------:R-:W1:Y:S02]  /*90a0*/  LDSM.16.MT88.4 R104, [R140+0xa000] ;  /* 0x00a000008c68783b */ /* 0x000e640000004200 */
[----:B------:R-:W-:Y:S03]  /*90b0*/  FMUL.FTZ R17, R100, R85 ;  /* 0x0000005564117220 */ /* 0x000fe60000410000 */
[C---:B--2---:R-:W-:Y:S03]  /*90c0*/  HMMA.16816.F32.BF16 R68, R96.reuse, R108, R68 ;  /* 0x0000006c6044723c */ /* 0x044fe60000041844 */
[----:B------:R-:W-:Y:S02]  /*90d0*/  MUFU.EX2 R130, R130 ;  /* 0x0000008200827308 */ /* 0x000fe40000000800 */
[--C-:B------:R-:W-:Y:S01]  /*90e0*/  FFMA.FTZ R114, R18, UR4, -R121.reuse ;  /* 0x0000000412727c23 */ /* 0x100fe20008010879 */
[C---:B------:R-:W-:Y:S07]  /*90f0*/  HMMA.16816.F32.BF16 R72, R96.reuse, R110, R72 ;  /* 0x0000006e6048723c */ /* 0x040fee0000041848 */
[----:B------:R-:W-:Y:S01]  /*9100*/  MUFU.EX2 R32, R32 ;  /* 0x0000002000207308 */ /* 0x000fe20000000800 */
[--C-:B------:R-:W-:Y:S03]  /*9110*/  FFMA.FTZ R109, R13, UR4, -R122.reuse ;  /* 0x000000040d6d7c23 */ /* 0x100fe6000801087a */
[--C-:B------:R-:W-:Y:S01]  /*9120*/  FFMA.FTZ R108, R14, UR4, -R121.reuse ;  /* 0x000000040e6c7c23 */ /* 0x100fe20008010879 */
[--C-:B------:R-:W-:Y:S01]  /*9130*/  FFMA.FTZ R111, R15, UR4, -R121.reuse ;  /* 0x000000040f6f7c23 */ /* 0x100fe20008010879 */
[----:B------:R-:W-:Y:S01]  /*9140*/  FMUL.FTZ R13, R100, R89 ;  /* 0x00000059640d7220 */ /* 0x000fe20000410000 */
[C---:B------:R-:W-:Y:S01]  /*9150*/  FMUL.FTZ R14, R3.reuse, R90 ;  /* 0x0000005a030e7220 */ /* 0x040fe20000410000 */
[C---:B------:R-:W-:Y:S02]  /*9160*/  FMUL.FTZ R15, R3.reuse, R91 ;  /* 0x0000005b030f7220 */ /* 0x040fe40000410000 */
[----:B------:R-:W2:Y:S01]  /*9170*/  MUFU.EX2 R109, R109 ;  /* 0x0000006d006d7308 */ /* 0x000ea20000000800 */
[----:B------:R-:W4:Y:S01]  /*9180*/  LDSM.16.MT88.4 R88, [R144+0x8800] ;  /* 0x008800009058783b */ /* 0x000f220000004200 */
[----:B------:R-:W-:Y:S01]  /*9190*/  FMUL.FTZ R18, R3, R86 ;  /* 0x0000005603127220 */ /* 0x000fe20000410000 */
[--C-:B------:R-:W-:Y:S01]  /*91a0*/  FFMA.FTZ R110, R16, UR4, -R122.reuse ;  /* 0x00000004106e7c23 */ /* 0x100fe2000801087a */
[C---:B---3--:R-:W-:Y:S03]  /*91b0*/  HMMA.16816.F32.BF16 R76, R96.reuse, R92, R76 ;  /* 0x0000005c604c723c */ /* 0x048fe6000004184c */
[----:B------:R-:W-:Y:S03]  /*91c0*/  FMUL.FTZ R16, R100, R84 ;  /* 0x0000005464107220 */ /* 0x000fe60000410000 */
[----:B------:R-:W-:Y:S01]  /*91d0*/  MUFU.EX2 R108, R108 ;  /* 0x0000006c006c7308 */ /* 0x000fe20000000800 */
[--C-:B------:R-:W-:Y:S01]  /*91e0*/  FFMA.FTZ R115, R19, UR4, -R121.reuse ;  /* 0x0000000413737c23 */ /* 0x100fe20008010879 */
[C---:B------:R-:W-:Y:S01]  /*91f0*/  HMMA.16816.F32.BF16 R12, R96.reuse, R94, R12 ;  /* 0x0000005e600c723c */ /* 0x040fe2000004180c */
[----:B------:R-:W3:Y:S02]  /*9200*/  LDSM.16.MT88.4 R92, [R142+0x8800] ;  /* 0x008800008e5c783b */ /* 0x000ee40000004200 */
[----:B------:R-:W-:Y:S03]  /*9210*/  FMUL.FTZ R19, R3, R87 ;  /* 0x0000005703137220 */ /* 0x000fe60000410000 */
[C---:B-1----:R-:W-:Y:S02]  /*9220*/  HMMA.16816.F32.BF16 R80, R96.reuse, R104, R80 ;  /* 0x000000686050723c */ /* 0x042fe40000041850 */
[----:B------:R-:W1:Y:S03]  /*9230*/  MUFU.EX2 R111, R111 ;  /* 0x0000006f006f7308 */ /* 0x000e660000000800 */
[----:B--2---:R-:W-:Y:S01]  /*9240*/  F2FP.BF16.F32.PACK_AB R84, R109, R112 ;  /* 0x000000706d54723e */ /* 0x004fe200000010ff */
[----:B------:R-:W-:Y:S01]  /*9250*/  HMMA.16816.F32.BF16 R16, R96, R106, R16 ;  /* 0x0000006a6010723c */ /* 0x000fe20000041810 */
[----:B------:R-:W2:Y:S05]  /*9260*/  LDSM.16.MT88.4 R96, [R141+0x8800] ;  /* 0x008800008d60783b */ /* 0x000eaa0000004200 */
[----:B------:R-:W5:Y:S01]  /*9270*/  MUFU.EX2 R110, R110 ;  /* 0x0000006e006e7308 */ /* 0x000f620000000800 */
[----:B------:R-:W-:Y:S01]  /*9280*/  FFMA.FTZ R104, R23, UR4, -R121 ;  /* 0x0000000417687c23 */ /* 0x000fe20008010879 */
[----:B------:R-:W-:Y:S03]  /*9290*/  F2FP.BF16.F32.PACK_AB R23, R126, R125 ;  /* 0x0000007d7e17723e */ /* 0x000fe600000010ff */
[--C-:B------:R-:W-:Y:S01]  /*92a0*/  FFMA.FTZ R106, R20, UR4, -R122.reuse ;  /* 0x00000004146a7c23 */ /* 0x100fe2000801087a */
[--C-:B------:R-:W-:Y:S04]  /*92b0*/  FFMA.FTZ R107, R21, UR4, -R122.reuse ;  /* 0x00000004156b7c23 */ /* 0x100fe8000801087a */
[----:B------:R-:W-:Y:S01]  /*92c0*/  MUFU.EX2 R114, R114 ;  /* 0x0000007200727308 */ /* 0x000fe20000000800 */
[----:B-1----:R-:W-:Y:S01]  /*92d0*/  F2FP.BF16.F32.PACK_AB R85, R111, R108 ;  /* 0x0000006c6f55723e */ /* 0x002fe200000010ff */
[----:B------:R-:W-:Y:S01]  /*92e0*/  FFMA.FTZ R122, R33, UR4, -R122 ;  /* 0x00000004217a7c23 */ /* 0x000fe2000801087a */
[----:B------:R-:W-:Y:S04]  /*92f0*/  FADD.FTZ R108, R108, R117 ;  /* 0x000000756c6c7221 */ /* 0x000fe80000010000 */
[----:B------:R-:W-:Y:S03]  /*9300*/  FADD.FTZ R111, R111, R108 ;  /* 0x0000006c6f6f7221 */ /* 0x000fe60000010000 */
[----:B------:R-:W1:Y:S01]  /*9310*/  MUFU.EX2 R105, R115 ;  /* 0x0000007300697308 */ /* 0x000e620000000800 */
[----:B-----5:R-:W-:Y:S09]  /*9320*/  F2FP.BF16.F32.PACK_AB R86, R113, R110 ;  /* 0x0000006e7156723e */ /* 0x020ff200000010ff */
[----:B------:R-:W-:Y:S10]  /*9330*/  MUFU.EX2 R106, R106 ;  /* 0x0000006a006a7308 */ /* 0x000ff40000000800 */
[----:B------:R-:W5:Y:S01]  /*9340*/  MUFU.EX2 R107, R107 ;  /* 0x0000006b006b7308 */ /* 0x000f620000000800 */
[----:B-1----:R-:W-:Y:S01]  /*9350*/  F2FP.BF16.F32.PACK_AB R87, R105, R114 ;  /* 0x000000726957723e */ /* 0x002fe200000010ff */
[--C-:B------:R-:W-:Y:S01]  /*9360*/  FFMA.FTZ R115, R22, UR4, -R121.reuse ;  /* 0x0000000416737c23 */ /* 0x100fe20008010879 */
[----:B------:R-:W-:Y:S01]  /*9370*/  F2FP.BF16.F32.PACK_AB R22, R124, R123 ;  /* 0x0000007b7c16723e */ /* 0x000fe200000010ff */
[----:B------:R-:W-:Y:S04]  /*9380*/  FFMA.FTZ R121, R35, UR4, -R121 ;  /* 0x0000000423797c23 */ /* 0x000fe80008010879 */
[C---:B----4-:R-:W-:Y:S02]  /*9390*/  HMMA.16816.F32.BF16 R4, R84.reuse, R88, R4 ;  /* 0x000000585404723c */ /* 0x050fe40000041804 */
[----:B------:R-:W-:Y:S04]  /*93a0*/  MUFU.EX2 R115, R115 ;  /* 0x0000007300737308 */ /* 0x000fe80000000800 */
[C---:B------:R-:W-:Y:S01]  /*93b0*/  HMMA.16816.F32.BF16 R8, R84.reuse, R90, R8 ;  /* 0x0000005a5408723c */ /* 0x040fe20000041808 */
[----:B------:R-:W1:Y:S05]  /*93c0*/  LDSM.16.MT88.4 R88, [R140+0x8800] ;  /* 0x008800008c58783b */ /* 0x000e6a0000004200 */
[----:B------:R-:W4:Y:S01]  /*93d0*/  MUFU.EX2 R104, R104 ;  /* 0x0000006800687308 */ /* 0x000f220000000800 */
[----:B-----5:R-:W-:Y:S01]  /*93e0*/  F2FP.BF16.F32.PACK_AB R20, R107, R106 ;  /* 0x0000006a6b14723e */ /* 0x020fe200000010ff */
[C---:B---3--:R-:W-:Y:S08]  /*93f0*/  HMMA.16816.F32.BF16 R36, R84.reuse, R92, R36 ;  /* 0x0000005c5424723c */ /* 0x048ff00000041824 */
[----:B------:R-:W3:Y:S01]  /*9400*/  MUFU.EX2 R33, R122 ;  /* 0x0000007a00217308 */ /* 0x000ee20000000800 */
[C---:B------:R-:W-:Y:S01]  /*9410*/  HMMA.16816.F32.BF16 R40, R84.reuse, R94, R40 ;  /* 0x0000005e5428723c */ /* 0x040fe20000041828 */
[----:B------:R-:W5:Y:S05]  /*9420*/  LDSM.16.MT88.4 R92, [R144+0xa800] ;  /* 0x00a80000905c783b */ /* 0x000f6a0000004200 */
[C---:B--2---:R-:W-:Y:S03]  /*9430*/  HMMA.16816.F32.BF16 R44, R84.reuse, R96, R44 ;  /* 0x00000060542c723c */ /* 0x044fe6000004182c */
[----:B------:R-:W-:Y:S02]  /*9440*/  MUFU.EX2 R34, R34 ;  /* 0x0000002200227308 */ /* 0x000fe40000000800 */
[----:B----4-:R-:W-:Y:S01]  /*9450*/  F2FP.BF16.F32.PACK_AB R21, R104, R115 ;  /* 0x000000736815723e */ /* 0x010fe200000010ff */
[C---:B------:R-:W-:Y:S01]  /*9460*/  HMMA.16816.F32.BF16 R48, R84.reuse, R98, R48 ;  /* 0x000000625430723c */ /* 0x040fe20000041830 */
[----:B------:R-:W2:Y:S06]  /*9470*/  LDSM.16.MT88.4 R96, [R142+0xa800] ;  /* 0x00a800008e60783b */ /* 0x000eac0000004200 */
[----:B------:R-:W4:Y:S01]  /*9480*/  MUFU.EX2 R121, R121 ;  /* 0x0000007900797308 */ /* 0x000f220000000800 */
[C---:B-1----:R-:W-:Y:S06]  /*9490*/  HMMA.16816.F32.BF16 R52, R84.reuse, R88, R52 ;  /* 0x000000585434723c */ /* 0x042fec0000041834 */
[C---:B------:R-:W-:Y:S01]  /*94a0*/  HMMA.16816.F32.BF16 R56, R84.reuse, R90, R56 ;  /* 0x0000005a5438723c */ /* 0x040fe20000041838 */
[----:B------:R-:W1:Y:S05]  /*94b0*/  LDSM.16.MT88.4 R88, [R141+0xa800] ;  /* 0x00a800008d58783b */ /* 0x000e6a0000004200 */
[C---:B-----5:R-:W-:Y:S06]  /*94c0*/  HMMA.16816.F32.BF16 R60, R84.reuse, R92, R60 ;  /* 0x0000005c543c723c */ /* 0x060fec000004183c */
[C---:B------:R-:W-:Y:S01]  /*94d0*/  HMMA.16816.F32.BF16 R64, R84.reuse, R94, R64 ;  /* 0x0000005e5440723c */ /* 0x040fe20000041840 */
[----:B------:R-:W5:Y:S05]  /*94e0*/  LDSM.16.MT88.4 R92, [R140+0xa800] ;  /* 0x00a800008c5c783b */ /* 0x000f6a0000004200 */
[C---:B--2---:R-:W-:Y:S06]  /*94f0*/  HMMA.16816.F32.BF16 R68, R84.reuse, R96, R68 ;  /* 0x000000605444723c */ /* 0x044fec0000041844 */
[C---:B------:R-:W-:Y:S01]  /*9500*/  HMMA.16816.F32.BF16 R72, R84.reuse, R98, R72 ;  /* 0x000000625448723c */ /* 0x040fe20000041848 */
[----:B------:R-:W2:Y:S05]  /*9510*/  LDSM.16.MT88.4 R96, [R144+0x9000] ;  /* 0x009000009060783b */ /* 0x000eaa0000004200 */
[C---:B-1----:R-:W-:Y:S06]  /*9520*/  HMMA.16816.F32.BF16 R76, R84.reuse, R88, R76 ;  /* 0x00000058544c723c */ /* 0x042fec000004184c */
[C---:B------:R-:W-:Y:S01]  /*9530*/  HMMA.16816.F32.BF16 R12, R84.reuse, R90, R12 ;  /* 0x0000005a540c723c */ /* 0x040fe2000004180c */
[----:B------:R-:W-:Y:S05]  /*9540*/  LDSM.16.MT88.4 R88, [R140+0x9000] ;  /* 0x009000008c58783b */ /* 0x000fea0000004200 */
[C---:B-----5:R-:W-:Y:S06]  /*9550*/  HMMA.16816.F32.BF16 R80, R84.reuse, R92, R80 ;  /* 0x0000005c5450723c */ /* 0x060fec0000041850 */
[----:B------:R-:W-:Y:S01]  /*9560*/  HMMA.16816.F32.BF16 R16, R84, R94, R16 ;  /* 0x0000005e5410723c */ /* 0x000fe20000041810 */
[----:B------:R-:W1:Y:S05]  /*9570*/  LDSM.16.MT88.4 R84, [R141+0x9000] ;  /* 0x009000008d54783b */ /* 0x000e6a0000004200 */
[C---:B--2---:R-:W-:Y:S03]  /*9580*/  HMMA.16816.F32.BF16 R4, R20.reuse, R96, R4 ;  /* 0x000000601404723c */ /* 0x044fe60000041804 */
[----:B------:R-:W-:Y:S03]  /*9590*/  LDSM.16.MT88.4 R92, [R144+0x9800] ;  /* 0x00980000905c783b */ /* 0x000fe60000004200 */
[C---:B------:R-:W-:Y:S06]  /*95a0*/  HMMA.16816.F32.BF16 R8, R20.reuse, R98, R8 ;  /* 0x000000621408723c */ /* 0x040fec0000041808 */
[C---:B------:R-:W-:Y:S06]  /*95b0*/  HMMA.16816.F32.BF16 R36, R20.reuse, R24, R36 ;  /* 0x000000181424723c */ /* 0x040fec0000041824 */
[C---:B------:R-:W-:Y:S01]  /*95c0*/  HMMA.16816.F32.BF16 R40, R20.reuse, R26, R40 ;  /* 0x0000001a1428723c */ /* 0x040fe20000041828 */
[----:B------:R-:W2:Y:S05]  /*95d0*/  LDSM.16.MT88.4 R24, [R144+0xb000] ;  /* 0x00b000009018783b */ /* 0x000eaa0000004200 */
        /* <DEDUP_REMOVED lines=9> */
[C---:B-1----:R-:W-:Y:S06]  /*9670*/  HMMA.16816.F32.BF16 R68, R20.reuse, R84, R68 ;  /* 0x000000541444723c */ /* 0x042fec0000041844 */
[C---:B------:R-:W-:Y:S05]  /*9680*/  HMMA.16816.F32.BF16 R72, R20.reuse, R86, R72 ;  /* 0x000000561448723c */ /* 0x040fea0000041848 */
[----:B------:R-:W-:Y:S01]  /*9690*/  F2FP.BF16.F32.PACK_AB R84, R128, R127 ;  /* 0x0000007f8054723e */ /* 0x000fe200000010ff */
[C---:B-----5:R-:W-:Y:S05]  /*96a0*/  HMMA.16816.F32.BF16 R76, R20.reuse, R88, R76 ;  /* 0x00000058144c723c */ /* 0x060fea000004184c */
[----:B------:R-:W-:Y:S01]  /*96b0*/  F2FP.BF16.F32.PACK_AB R85, R130, R129 ;  /* 0x000000818255723e */ /* 0x000fe200000010ff */
[C---:B------:R-:W-:Y:S01]  /*96c0*/  HMMA.16816.F32.BF16 R12, R20.reuse, R90, R12 ;  /* 0x0000005a140c723c */ /* 0x040fe2000004180c */
[----:B------:R-:W-:Y:S04]  /*96d0*/  LDSM.16.MT88.4 R88, [R141+0xb800] ;  /* 0x00b800008d58783b */ /* 0x000fe80000004200 */
[----:B---3--:R-:W-:Y:S01]  /*96e0*/  F2FP.BF16.F32.PACK_AB R86, R33, R32 ;  /* 0x000000202156723e */ /* 0x008fe200000010ff */
[C---:B--2---:R-:W-:Y:S05]  /*96f0*/  HMMA.16816.F32.BF16 R80, R20.reuse, R24, R80 ;  /* 0x000000181450723c */ /* 0x044fea0000041850 */
[----:B----4-:R-:W-:Y:S01]  /*9700*/  F2FP.BF16.F32.PACK_AB R87, R121, R34 ;  /* 0x000000227957723e */ /* 0x010fe200000010ff */
[----:B------:R-:W-:Y:S01]  /*9710*/  HMMA.16816.F32.BF16 R16, R20, R26, R16 ;  /* 0x0000001a1410723c */ /* 0x000fe20000041810 */
[----:B------:R-:W1:Y:S05]  /*9720*/  LDSM.16.MT88.4 R20, [R141+0x9800] ;  /* 0x009800008d14783b */ /* 0x000e6a0000004200 */
[C---:B------:R-:W-:Y:S03]  /*9730*/  HMMA.16816.F32.BF16 R96, R84.reuse, R92, R4 ;  /* 0x0000005c5460723c */ /* 0x040fe60000041804 */
[----:B------:R-:W2:Y:S03]  /*9740*/  LDSM.16.MT88.4 R4, [R140+0x9800] ;  /* 0x009800008c04783b */ /* 0x000ea60000004200 */
[C---:B------:R-:W-:Y:S05]  /*9750*/  HMMA.16816.F32.BF16 R92, R84.reuse, R94, R8 ;  /* 0x0000005e545c723c */ /* 0x040fea0000041808 */
[----:B------:R-:W3:Y:S01]  /*9760*/  LDSM.16.MT88.4 R8, [R144+0xb800] ;  /* 0x00b800009008783b */ /* 0x000ee20000004200 */
[C---:B------:R-:W-:Y:S06]  /*9770*/  HMMA.16816.F32.BF16 R36, R84.reuse, R28, R36 ;  /* 0x0000001c5424723c */ /* 0x040fec0000041824 */
[C---:B------:R-:W-:Y:S01]  /*9780*/  HMMA.16816.F32.BF16 R40, R84.reuse, R30, R40 ;  /* 0x0000001e5428723c */ /* 0x040fe20000041828 */
[----:B------:R-:W4:Y:S05]  /*9790*/  LDSM.16.MT88.4 R24, [R142+0xb800] ;  /* 0x00b800008e18783b */ /* 0x000f2a0000004200 */
[C---:B-1----:R-:W-:Y:S06]  /*97a0*/  HMMA.16816.F32.BF16 R44, R84.reuse, R20, R44 ;  /* 0x00000014542c723c */ /* 0x042fec000004182c */
[C---:B------:R-:W-:Y:S05]  /*97b0*/  HMMA.16816.F32.BF16 R48, R84.reuse, R22, R48 ;  /* 0x000000165430723c */ /* 0x040fea0000041830 */
[----:B------:R-:W-:Y:S01]  /*97c0*/  FADD.FTZ R20, R101, R119 ;  /* 0x0000007765147221 */ /* 0x000fe20000010000 */
[C---:B--2---:R-:W-:Y:S05]  /*97d0*/  HMMA.16816.F32.BF16 R52, R84.reuse, R4, R52 ;  /* 0x000000045434723c */ /* 0x044fea0000041834 */
[----:B------:R-:W-:Y:S01]  /*97e0*/  MOV R101, R2 ;  /* 0x0000000200657202 */ /* 0x000fe20000000f00 */
[C---:B------:R-:W-:Y:S01]  /*97f0*/  HMMA.16816.F32.BF16 R56, R84.reuse, R6, R56 ;  /* 0x000000065438723c */ /* 0x040fe20000041838 */
[----:B------:R-:W1:Y:S04]  /*9800*/  LDSM.16.MT88.4 R4, [R140+0xb800] ;  /* 0x00b800008c04783b */ /* 0x000e680000004200 */
[----:B------:R-:W-:Y:S01]  /*9810*/  FADD.FTZ R3, R103, R20 ;  /* 0x0000001467037221 */ /* 0x000fe20000010000 */
[C---:B---3--:R-:W-:Y:S05]  /*9820*/  HMMA.16816.F32.BF16 R60, R84.reuse, R8, R60 ;  /* 0x00000008543c723c */ /* 0x048fea000004183c */
[----:B------:R-:W-:Y:S01]  /*9830*/  FADD.FTZ R3, R116, R3 ;  /* 0x0000000374037221 */ /* 0x000fe20000010000 */
[C---:B------:R-:W-:Y:S05]  /*9840*/  HMMA.16816.F32.BF16 R64, R84.reuse, R10, R64 ;  /* 0x0000000a5440723c */ /* 0x040fea0000041840 */
[----:B------:R-:W-:Y:S01]  /*9850*/  FADD.FTZ R112, R112, R3 ;  /* 0x0000000370707221 */ /* 0x000fe20000010000 */
[C---:B----4-:R-:W-:Y:S05]  /*9860*/  HMMA.16816.F32.BF16 R68, R84.reuse, R24, R68 ;  /* 0x000000185444723c */ /* 0x050fea0000041844 */
[----:B------:R-:W-:Y:S01]  /*9870*/  FADD.FTZ R109, R109, R112 ;  /* 0x000000706d6d7221 */ /* 0x000fe20000010000 */
[C---:B------:R-:W-:Y:S05]  /*9880*/  HMMA.16816.F32.BF16 R72, R84.reuse, R26, R72 ;  /* 0x0000001a5448723c */ /* 0x040fea0000041848 */
[----:B------:R-:W-:Y:S01]  /*9890*/  FADD.FTZ R110, R110, R109 ;  /* 0x0000006d6e6e7221 */ /* 0x000fe20000010000 */
[C---:B------:R-:W-:Y:S05]  /*98a0*/  HMMA.16816.F32.BF16 R76, R84.reuse, R88, R76 ;  /* 0x00000058544c723c */ /* 0x040fea000004184c */
[----:B------:R-:W-:Y:S01]  /*98b0*/  FADD.FTZ R8, R114, R111 ;  /* 0x0000006f72087221 */ /* 0x000fe20000010000 */
[----:B------:R-:W-:Y:S01]  /*98c0*/  FADD.FTZ R113, R113, R110 ;  /* 0x0000006e71717221 */ /* 0x000fe20000010000 */
[C---:B------:R-:W-:Y:S04]  /*98d0*/  HMMA.16816.F32.BF16 R88, R84.reuse, R90, R12 ;  /* 0x0000005a5458723c */ /* 0x040fe8000004180c */
[----:B------:R-:W-:Y:S01]  /*98e0*/  FADD.FTZ R8, R105, R8 ;  /* 0x0000000869087221 */ /* 0x000fe20000010000 */
[----:B------:R-:W-:Y:S01]  /*98f0*/  FADD.FTZ R106, R106, R113 ;  /* 0x000000716a6a7221 */ /* 0x000fe20000010000 */
[C---:B-1----:R-:W-:Y:S05]  /*9900*/  HMMA.16816.F32.BF16 R80, R84.reuse, R4, R80 ;  /* 0x000000045450723c */ /* 0x042fea0000041850 */
[----:B------:R-:W-:Y:S01]  /*9910*/  FADD.FTZ R115, R115, R8 ;  /* 0x0000000873737221 */ /* 0x000fe20000010000 */
[----:B------:R-:W-:Y:S01]  /*9920*/  FADD.FTZ R8, R107, R106 ;  /* 0x0000006a6b087221 */ /* 0x000fe20000010000 */
[----:B------:R-:W-:Y:S04]  /*9930*/  HMMA.16816.F32.BF16 R84, R84, R6, R16 ;  /* 0x000000065454723c */ /* 0x000fe80000041810 */
[----:B------:R-:W-:Y:S01]  /*9940*/  FADD.FTZ R104, R104, R115 ;  /* 0x0000007368687221 */ /* 0x000fe20000010000 */
[----:B------:R-:W-:Y:S01]  /*9950*/  FADD.FTZ R123, R123, R8 ;  /* 0x000000087b7b7221 */ /* 0x000fe20000010000 */
[----:B------:R-:W-:Y:S02]  /*9960*/  MOV R3, R0 ;  /* 0x0000000000037202 */ /* 0x000fe40000000f00 */
        /* <DEDUP_REMOVED lines=10> */
[----:B------:R-:W-:Y:S01]  /*9a10*/  FADD.FTZ R184, R121, R34 ;  /* 0x0000002279b87221 */ /* 0x000fe20000010000 */
[----:B------:R-:W-:Y:S06]  /*9a20*/  @P4 BRA `(.L_x_726) ;  /* 0xffffffe000044947 */ /* 0x000fec000383ffff */
.L_x_725:
        /* <DEDUP_REMOVED lines=9> */
[----:B-1----:R-:W-:Y:S01]  /*9ac0*/  FADD.FTZ R4, R4, R181 ;  /* 0x000000b504047221 */ /* 0x002fe20000010000 */
[----:B--2---:R-:W-:Y:S01]  /*9ad0*/  ULEA UR4, UR4, UR5, 0x18 ;  /* 0x0000000504047291 */ /* 0x004fe2000f8ec03f */
[----:B---3--:R-:W-:-:S03]  /*9ae0*/  FADD.FTZ R8, R5, R184 ;  /* 0x000000b805087221 */ /* 0x008fc60000010000 */
[----:B------:R-:W1:Y:S04]  /*9af0*/  SHFL.BFLY PT, R7, R4, 0x1, 0x1f ;  /* 0x0c201f0004077f89 */ /* 0x000e6800000e0000 */
[----:B------:R-:W2:Y:S01]  /*9b00*/  SHFL.BFLY PT, R5, R8, 0x1, 0x1f ;  /* 0x0c201f0008057f89 */ /* 0x000ea200000e0000 */
[----:B----4-:R-:W-:-:S04]  /*9b10*/  SHF.R.S32.HI R6, RZ, 0x1f, R3 ;  /* 0x0000001fff067819 */ /* 0x010fc80000011403 */
[----:B------:R-:W-:-:S04]  /*9b20*/  LEA.HI R9, R6, R3, RZ, 0x2 ;  /* 0x0000000306097211 */ /* 0x000fc800078f10ff */
[----:B------:R-:W-:-:S04]  /*9b30*/  LOP3.LUT R12, R9, 0x3ffffffc, RZ, 0xc0, !PT ;  /* 0x3ffffffc090c7812 */ /* 0x000fc800078ec0ff */
[-C--:B------:R-:W-:Y:S01]  /*9b40*/  IADD3 R13, -R12, R3.reuse, RZ ;  /* 0x000000030c0d7210 */ /* 0x080fe20007ffe1ff */
[----:B-1----:R-:W-:Y:S01]  /*9b50*/  FADD.FTZ R7, R4, R7 ;  /* 0x0000000704077221 */ /* 0x002fe20000010000 */
[----:B------:R-:W-:Y:S01]  /*9b60*/  LEA.HI R4, R6, R3, RZ, 0x5 ;  /* 0x0000000306047211 */ /* 0x000fe200078f28ff */
[----:B--2---:R-:W-:-:S03]  /*9b70*/  FADD.FTZ R5, R8, R5 ;  /* 0x0000000508057221 */ /* 0x004fc60000010000 */
[----:B------:R-:W-:Y:S02]  /*9b80*/  FSETP.NE.FTZ.AND P4, PT, R7, RZ, PT ;  /* 0x000000ff0700720b */ /* 0x000fe40003f95000 */
[----:B------:R-:W-:Y:S02]  /*9b90*/  SHF.R.S32.HI R8, RZ, 0x5, R4 ;  /* 0x00000005ff087819 */ /* 0x000fe40000011404 */
[----:B------:R-:W-:Y:S02]  /*9ba0*/  FSETP.NE.FTZ.AND P3, PT, R5, RZ, PT ;  /* 0x000000ff0500720b */ /* 0x000fe40003f75000 */
[----:B------:R-:W-:-:S07]  /*9bb0*/  LEA R8, R8, R13, 0x9 ;  /* 0x0000000d08087211 */ /* 0x000fce00078e48ff */
        /* <DEDUP_REMOVED lines=39> */
[----:B------:R-:W-:Y:S01]  /*9e30*/  FMUL.FTZ R94, R11, R94 ;  /* 0x0000005e0b5e7220 */ /* 0x000fe20000410000 */
[----:B------:R-:W-:Y:S01]  /*9e40*/  LEA.HI R9, R9, R10, RZ, 0x3 ;  /* 0x0000000a09097211 */ /* 0x000fe200078f18ff */
[C---:B------:R-:W-:Y:S01]  /*9e50*/  FMUL.FTZ R39, R11.reuse, R39 ;  /* 0x000000270b277220 */ /* 0x040fe20000410000 */
[C---:B------:R-:W-:Y:S01]  /*9e60*/  FMUL.FTZ R38, R11.reuse, R38 ;  /* 0x000000260b267220 */ /* 0x040fe20000410000 */
[----:B------:R-:W-:Y:S01]  /*9e70*/  FMUL.FTZ R43, R11, R43 ;  /* 0x0000002b0b2b7220 */ /* 0x000fe20000410000 */
        /* <DEDUP_REMOVED lines=26> */
[----:B------:R-:W-:-:S02]  /*a020*/  IADD3 R9, R10, -R9, RZ ;  /* 0x800000090a097210 */ /* 0x000fc40007ffe0ff */
[----:B------:R-:W1:Y:S01]  /*a030*/  @P0 LDC.64 R10, c[0x0][0x298] ;  /* 0x0000a600ff0a0b82 */ /* 0x000e620000000a00 */
[----:B------:R-:W-:Y:S02]  /*a040*/  F2FP.BF16.F32.PACK_AB R96, R97, R96 ;  /* 0x000000606160723e */ /* 0x000fe400000010ff */
[C---:B------:R-:W-:Y:S02]  /*a050*/  SHF.L.U32 R12, R9.reuse, 0x6, RZ ;  /* 0x00000006090c7819 */ /* 0x040fe400000006ff */
[----:B------:R-:W-:Y:S02]  /*a060*/  R2P PR, R9, 0x6 ;  /* 0x0000000609007804 */ /* 0x000fe40000000000 */
[----:B------:R-:W-:Y:S02]  /*a070*/  LOP3.LUT R12, R12, 0x1c0, RZ, 0xc0, !PT ;  /* 0x000001c00c0c7812 */ /* 0x000fe400078ec0ff */
[----:B------:R-:W-:Y:S02]  /*a080*/  F2FP.BF16.F32.PACK_AB R98, R99, R98 ;  /* 0x000000626362723e */ /* 0x000fe400000010ff */
[----:B------:R-:W-:-:S02]  /*a090*/  LEA.HI R13, R12, R12, RZ, 0x1d ;  /* 0x0000000c0c0d7211 */ /* 0x000fc400078fe8ff */
[----:B------:R-:W-:Y:S02]  /*a0a0*/  MOV R12, 0x40 ;  /* 0x00000040000c7802 */ /* 0x000fe40000000f00 */
[----:B------:R-:W-:Y:S02]  /*a0b0*/  LEA R8, R8, R13, 0x1 ;  /* 0x0000000d08087211 */ /* 0x000fe400078e08ff */
[----:B------:R-:W-:Y:S02]  /*a0c0*/  F2FP.BF16.F32.PACK_AB R92, R93, R92 ;  /* 0x0000005c5d5c723e */ /* 0x000fe400000010ff */
[----:B------:R-:W-:Y:S02]  /*a0d0*/  LEA R15, R8, UR4, 0x1 ;  /* 0x00000004080f7c11 */ /* 0x000fe4000f8e08ff */
[----:B------:R-:W-:Y:S02]  /*a0e0*/  F2FP.BF16.F32.PACK_AB R94, R95, R94 ;  /* 0x0000005e5f5e723e */ /* 0x000fe400000010ff */
[----:B------:R-:W-:Y:S01]  /*a0f0*/  F2FP.BF16.F32.PACK_AB R36, R37, R36 ;  /* 0x000000242524723e */ /* 0x000fe200000010ff */
[----:B-1----:R-:W-:Y:S01]  /*a100*/  @P0 IMAD.WIDE.U32 R16, R166, R10, RZ ;  /* 0x0000000aa6100225 */ /* 0x002fe200078e00ff */
[----:B------:R-:W-:-:S02]  /*a110*/  F2FP.BF16.F32.PACK_AB R38, R39, R38 ;  /* 0x000000262726723e */ /* 0x000fc400000010ff */
[----:B------:R-:W-:Y:S01]  /*a120*/  F2FP.BF16.F32.PACK_AB R40, R41, R40 ;  /* 0x000000282928723e */ /* 0x000fe200000010ff */
[----:B------:R-:W-:Y:S01]  /*a130*/  @P0 IMAD R11, R166, R11, R17 ;  /* 0x0000000ba60b0224 */ /* 0x000fe200078e0211 */
        /* <DEDUP_REMOVED lines=14> */
[----:B------:R-:W-:Y:S02]  /*a220*/  @P0 MOV R10, R16 ;  /* 0x00000010000a0202 */ /* 0x000fe40000000f00 */
[----:B------:R-:W-:Y:S02]  /*a230*/  SEL R14, R14, 0xffffffe0, !P1 ;  /* 0xffffffe00e0e7807 */ /* 0x000fe40004800000 */
[----:B------:R-:W-:Y:S01]  /*a240*/  SEL R12, R12, 0xffffffc0, !P2 ;  /* 0xffffffc00c0c7807 */ /* 0x000fe20005000000 */
[----:B------:R-:W-:Y:S06]  /*a250*/  @P0 BRA `(.L_x_729) ;  /* 0x0000000000200947 */ /* 0x000fec0003800000 */
[----:B------:R-:W1:Y:S01]  /*a260*/  S2R R8, SR_CTAID.Y ;  /* 0x0000000000087919 */ /* 0x000e620000002600 */
[----:B------:R-:W2:Y:S01]  /*a270*/  LDC.64 R10, c[0x0][0x290] ;  /* 0x0000a400ff0a7b82 */ /* 0x000ea20000000a00 */
[----:B-1----:R-:W-:Y:S01]  /*a280*/  SHF.R.S32.HI R13, RZ, 0x1f, R8 ;  /* 0x0000001fff0d7819 */ /* 0x002fe20000011408 */
[----:B--2---:R-:W-:-:S04]  /*a290*/  IMAD.WIDE.U32 R16, R8, R10, RZ ;  /* 0x0000000a08107225 */ /* 0x004fc800078e00ff */
[----:B------:R-:W-:Y:S01]  /*a2a0*/  IMAD R13, R13, R10, RZ ;  /* 0x0000000a0d0d7224 */ /* 0x000fe200078e02ff */
[----:B------:R-:W-:-:S03]  /*a2b0*/  MOV R10, R16 ;  /* 0x00000010000a7202 */ /* 0x000fc60000000f00 */
[----:B------:R-:W-:-:S05]  /*a2c0*/  IMAD R11, R8, R11, R13 ;  /* 0x0000000b080b7224 */ /* 0x000fca00078e020d */
[----:B------:R-:W-:-:S07]  /*a2d0*/  IADD3 R11, R17, R11, RZ ;  /* 0x0000000b110b7210 */ /* 0x000fce0007ffe0ff */
.L_x_729:
[----:B------:R-:W-:Y:S01]  /*a2e0*/  ULDC.U8 UR4, c[0x0][0x3d8] ;  /* 0x0000f60000047ab9 */ /* 0x000fe20000000000 */
[----:B------:R-:W-:Y:S02]  /*a2f0*/  LOP3.LUT R9, R9, 0x1, RZ, 0xc0, !PT ;  /* 0x0000000109097812 */ /* 0x000fe400078ec0ff */
[----:B------:R-:W-:Y:S02]  /*a300*/  CS2R R16, SRZ ;  /* 0x0000000000107805 */ /* 0x000fe4000001ff00 */
[----:B------:R-:W-:Y:S01]  /*a310*/  ISETP.NE.AND P1, PT, RZ, UR4, PT ;  /* 0x00000004ff007c0c */ /* 0x000fe2000bf25270 */
[----:B------:R-:W-:Y:S01]  /*a320*/  ULDC.U8 UR4, c[0x0][0x3d9] ;  /* 0x0000f64000047ab9 */ /* 0x000fe20000000000 */
[----:B------:R-:W-:Y:S02]  /*a330*/  F2FP.BF16.F32.PACK_AB R70, R71, R70 ;  /* 0x000000464746723e */ /* 0x000fe400000010ff */
[----:B------:R-:W-:Y:S02]  /*a340*/  ISETP.NE.OR P6, PT, RZ, UR4, !P1 ;  /* 0x00000004ff007c0c */ /* 0x000fe4000cfc5670 */
[----:B------:R-:W-:-:S02]  /*a350*/  F2FP.BF16.F32.PACK_AB R72, R73, R72 ;  /* 0x000000484948723e */ /* 0x000fc400000010ff */
[----:B------:R-:W-:Y:S02]  /*a360*/  ISETP.NE.U32.AND P2, PT, R9, 0x1, PT ;  /* 0x000000010900780c */ /* 0x000fe40003f45070 */
[----:B------:R-:W-:Y:S02]  /*a370*/  F2FP.BF16.F32.PACK_AB R74, R75, R74 ;  /* 0x0000004a4b4a723e */ /* 0x000fe400000010ff */
[----:B------:R-:W-:Y:S02]  /*a380*/  F2FP.BF16.F32.PACK_AB R76, R77, R76 ;  /* 0x0000004c4d4c723e */ /* 0x000fe400000010ff */
[----:B------:R-:W-:Y:S02]  /*a390*/  F2FP.BF16.F32.PACK_AB R78, R79, R78 ;  /* 0x0000004e4f4e723e */ /* 0x000fe400000010ff */
[----:B------:R-:W-:Y:S02]  /*a3a0*/  F2FP.BF16.F32.PACK_AB R88, R89, R88 ;  /* 0x000000585958723e */ /* 0x000fe400000010ff */
[----:B------:R-:W-:-:S02]  /*a3b0*/  F2FP.BF16.F32.PACK_AB R90, R91, R90 ;  /* 0x0000005a5b5a723e */ /* 0x000fc400000010ff */
        /* <DEDUP_REMOVED lines=9> */
.L_x_730:
[----:B------:R-:W-:Y:S01]  /*a450*/  ISETP.NE.AND P0, PT, RZ, UR4, PT ;  /* 0x00000004ff007c0c */ /* 0x000fe2000bf05270 */
[C---:B------:R-:W-:Y:S01]  /*a460*/  VIADD R9, R15.reuse, 0xfffffff0 ;  /* 0xfffffff00f097836 */ /* 0x040fe20000000000 */
[C---:B------:R-:W-:Y:S01]  /*a470*/  IADD3 R23, R15.reuse, R14, RZ ;  /* 0x0000000e0f177210 */ /* 0x040fe20007ffe0ff */
[C---:B------:R-:W-:Y:S01]  /*a480*/  @P2 VIADD R9, R15.reuse, 0x10 ;  /* 0x000000100f092836 */ /* 0x040fe20000000000 */
[----:B------:R-:W-:Y:S01]  /*a490*/  STS [R15], R96 ;  /* 0x000000600f007388 */ /* 0x000fe20000000800 */
[--C-:B------:R-:W-:Y:S01]  /*a4a0*/  IMAD.IADD R19, R15, 0x1, R12.reuse ;  /* 0x000000010f137824 */ /* 0x100fe200078e020c */
[----:B------:R-:W-:Y:S01]  /*a4b0*/  F2FP.BF16.F32.PACK_AB R80, R81, R80 ;  /* 0x000000505150723e */ /* 0x000fe200000010ff */
[----:B------:R-:W-:Y:S01]  /*a4c0*/  IMAD.IADD R21, R14, 0x1, R9 ;  /* 0x000000010e157824 */ /* 0x000fe200078e0209 */
[----:B------:R-:W-:Y:S01]  /*a4d0*/  STS [R15+0x400], R98 ;  /* 0x000400620f007388 */ /* 0x000fe20000000800 */
[----:B------:R-:W-:Y:S01]  /*a4e0*/  IADD3 R27, R12, R9, RZ ;  /* 0x000000090c1b7210 */ /* 0x000fe20007ffe0ff */
[----:B------:R-:W-:Y:S01]  /*a4f0*/  IMAD.IADD R25, R23, 0x1, R12 ;  /* 0x0000000117197824 */ /* 0x000fe200078e020c */
[----:B------:R-:W-:Y:S01]  /*a500*/  F2FP.BF16.F32.PACK_AB R82, R83, R82 ;  /* 0x000000525352723e */ /* 0x000fe200000010ff */
[----:B------:R-:W-:Y:S01]  /*a510*/  STS [R9], R92 ;  /* 0x0000005c09007388 */ /* 0x000fe20000000800 */
[----:B------:R-:W-:Y:S01]  /*a520*/  IADD3 R29, R21, R12, RZ ;  /* 0x0000000c151d7210 */ /* 0x000fe20007ffe0ff */
[----:B------:R-:W1:Y:S01]  /*a530*/  @!P0 LDC R8, c[0x0][0x2c4] ;  /* 0x0000b100ff088b82 */ /* 0x000e620000000800 */
[----:B------:R-:W-:Y:S01]  /*a540*/  F2FP.BF16.F32.PACK_AB R84, R85, R84 ;  /* 0x000000545554723e */ /* 0x000fe200000010ff */
[----:B------:R-:W-:Y:S01]  /*a550*/  STS [R9+0x400], R94 ;  /* 0x0004005e09007388 */ /* 0x000fe20000000800 */
[----:B------:R-:W-:Y:S01]  /*a560*/  F2FP.BF16.F32.PACK_AB R86, R87, R86 ;  /* 0x000000565756723e */ /* 0x000fe200000010ff */
[----:B------:R-:W2:Y:S01]  /*a570*/  @P4 MUFU.LG2 R7, R7 ;  /* 0x0000000700074308 */ /* 0x000ea20000000c00 */
[----:B------:R-:W-:Y:S01]  /*a580*/  PLOP3.LUT P2, PT, PT, PT, PT, 0x8, 0x0 ;  /* 0x000000000000781c */ /* 0x000fe20003f4e170 */
[----:B------:R-:W-:Y:S01]  /*a590*/  STS [R23], R36 ;  /* 0x0000002417007388 */ /* 0x000fe20000000800 */
[----:B------:R-:W-:Y:S01]  /*a5a0*/  @!P0 PLOP3.LUT P2, PT, P1, PT, PT, 0x80, 0x0 ;  /* 0x000000000000881c */ /* 0x000fe20000f4f070 */
[----:B------:R-:W3:Y:S01]  /*a5b0*/  @!P0 LDC R31, c[0x0][0x270] ;  /* 0x00009c00ff1f8b82 */ /* 0x000ee20000000800 */
[----:B------:R-:W-:Y:S01]  /*a5c0*/  LOP3.LUT R4, R4, 0xffffffe0, RZ, 0xc0, !PT ;  /* 0xffffffe004047812 */ /* 0x000fe200078ec0ff */
[----:B------:R-:W-:Y:S01]  /*a5d0*/  STS [R23+0x400], R38 ;  /* 0x0004002617007388 */ /* 0x000fe20000000800 */
[-C--:B------:R-:W-:Y:S01]  /*a5e0*/  LEA.HI R6, R6, R3.reuse, RZ, 0x3 ;  /* 0x0000000306067211 */ /* 0x080fe200078f18ff */
[----:B------:R-:W4:Y:S01]  /*a5f0*/  @P3 MUFU.LG2 R5, R5 ;  /* 0x0000000500053308 */ /* 0x000f220000000c00 */
[----:B------:R-:W-:Y:S01]  /*a600*/  IADD3 R4, -R4, R3, RZ ;  /* 0x0000000304047210 */ /* 0x000fe20007ffe1ff */
[----:B------:R-:W-:Y:S01]  /*a610*/  STS [R21], R40 ;  /* 0x0000002815007388 */ /* 0x000fe20000000800 */
[----:B------:R-:W-:Y:S01]  /*a620*/  BSSY B0, `(.L_x_731) ;  /* 0x000004e000007945 */ /* 0x000fe20003800000 */
[----:B------:R-:W5:Y:S01]  /*a630*/  @P0 LDC R33, c[0x0][0x2c0] ;  /* 0x0000b000ff210b82 */ /* 0x000f620000000800 */
[----:B------:R-:W-:Y:S01]  /*a640*/  IMAD R178, R178, 0x10, R179 ;  /* 0x00000010b2b27824 */ /* 0x000fe200078e02b3 */
[----:B------:R-:W-:Y:S04]  /*a650*/  STS [R21+0x400], R42 ;  /* 0x0004002a15007388 */ /* 0x000fe80000000800 */
[----:B------:R-:W-:Y:S02]  /*a660*/  STS [R19], R44 ;  /* 0x0000002c13007388 */ /* 0x000fe40000000800 */
[----:B-1----:R-:W1:Y:S01]  /*a670*/  @P2 LDC R8, c[0x0][0x2e4] ;  /* 0x0000b900ff082b82 */ /* 0x002e620000000800 */
[----:B------:R-:W-:Y:S01]  /*a680*/  LOP3.LUT P2, RZ, R4, 0x3, RZ, 0xc0, !PT ;  /* 0x0000000304ff7812 */ /* 0x000fe2000784c0ff */
[----:B------:R-:W-:Y:S04]  /*a690*/  STS [R19+0x400], R46 ;  /* 0x0004002e13007388 */ /* 0x000fe80000000800 */
[----:B------:R-:W-:Y:S02]  /*a6a0*/  STS [R27], R48 ;  /* 0x000000301b007388 */ /* 0x000fe40000000800 */
[----:B------:R-:W2:Y:S02]  /*a6b0*/  @P0 LDC.64 R12, c[0x0][0x2c0] ;  /* 0x0000b000ff0c0b82 */ /* 0x000ea40000000a00 */
[----:B------:R-:W-:Y:S04]  /*a6c0*/  STS [R27+0x400], R50 ;  /* 0x000400321b007388 */ /* 0x000fe80000000800 */
[----:B------:R-:W-:Y:S01]  /*a6d0*/  STS [R25], R52 ;  /* 0x0000003419007388 */ /* 0x000fe20000000800 */
[----:B------:R-:W-:-:S03]  /*a6e0*/  @!P0 MOV R33, 0x1 ;  /* 0x0000000100218802 */ /* 0x000fc60000000f00 */
[----:B------:R-:W-:Y:S04]  /*a6f0*/  STS [R25+0x400], R54 ;  /* 0x0004003619007388 */ /* 0x000fe80000000800 */
[----:B------:R-:W-:Y:S04]  /*a700*/  STS [R29], R56 ;  /* 0x000000381d007388 */ /* 0x000fe80000000800 */
[----:B------:R-:W-:Y:S04]  /*a710*/  STS [R29+0x400], R58 ;  /* 0x0004003a1d007388 */ /* 0x000fe80000000800 */
[----:B------:R-:W-:Y:S01]  /*a720*/  STS [R15+0x2000], R60 ;  /* 0x0020003c0f007388 */ /* 0x000fe20000000800 */
[----:B--2---:R-:W-:-:S02]  /*a730*/  @P0 IMAD R12, R13, R12, RZ ;  /* 0x0000000c0d0c0224 */ /* 0x004fc400078e02ff */
[----:B------:R-:W-:Y:S01]  /*a740*/  @P4 FMUL.FTZ R13, R7, 0.69314718246459960938 ;  /* 0x3f317218070d4820 */ /* 0x000fe20000410000 */
[----:B------:R-:W-:Y:S01]  /*a750*/  STS [R15+0x2400], R62 ;  /* 0x0024003e0f007388 */ /* 0x000fe20000000800 */
[----:B-1----:R-:W-:-:S03]  /*a760*/  @!P0 IMAD.MOV.U32 R12, RZ, RZ, R8 ;  /* 0x000000ffff0c8224 */ /* 0x002fc600078e0008 */
        /* <DEDUP_REMOVED lines=8> */
[----:B-1----:R-:W-:-:S02]  /*a7f0*/  @P0 IMAD.MOV.U32 R9, RZ, RZ, 0x1 ;  /* 0x00000001ff090424 */ /* 0x002fc400078e00ff */
[----:B---3--:R-:W-:Y:S01]  /*a800*/  @!P0 IMAD R9, R8, R31, RZ ;  /* 0x0000001f08098224 */ /* 0x008fe200078e02ff */
[----:B------:R-:W-:Y:S01]  /*a810*/  STS [R27+0x2000], R88 ;  /* 0x002000581b007388 */ /* 0x000fe20000000800 */
[----:B------:R-:W1:Y:S03]  /*a820*/  @P4 LDC R31, c[0x0][0x2e8] ;  /* 0x0000ba00ff1f4b82 */ /* 0x000e660000000800 */
[----:B------:R-:W-:Y:S04]  /*a830*/  STS [R27+0x2400], R90 ;  /* 0x0024005a1b007388 */ /* 0x000fe80000000800 */
[----:B------:R-:W-:Y:S04]  /*a840*/  STS [R25+0x2000], R80 ;  /* 0x0020005019007388 */ /* 0x000fe80000000800 */
[----:B------:R4:W-:Y:S04]  /*a850*/  STS [R25+0x2400], R82 ;  /* 0x0024005219007388 */ /* 0x0009e80000000800 */
[----:B------:R3:W-:Y:S04]  /*a860*/  STS [R29+0x2000], R84 ;  /* 0x002000541d007388 */ /* 0x0007e80000000800 */
[----:B------:R3:W-:Y:S01]  /*a870*/  STS [R29+0x2400], R86 ;  /* 0x002400561d007388 */ /* 0x0007e20000000800 */
[----:B--2---:R-:W2:Y:S08]  /*a880*/  @P3 LDC R19, c[0x0][0x2e8] ;  /* 0x0000ba00ff133b82 */ /* 0x004eb00000000800 */
[----:B------:R-:W-:Y:S06]  /*a890*/  BAR.SYNC.DEFER_BLOCKING 0x0 ;  /* 0x0000000000007b1d */ /* 0x000fec0000010000 */
[----:B------:R-:W5:Y:S01]  /*a8a0*/  S2R R14, SR_CTAID.Y ;  /* 0x00000000000e7919 */ /* 0x000f620000002600 */
[----:B------:R-:W3:Y:S01]  /*a8b0*/  S2R R18, SR_CTAID.X ;  /* 0x0000000000127919 */ /* 0x000ee20000002500 */
[----:B----4-:R-:W-:Y:S01]  /*a8c0*/  @P3 FMUL.FTZ R25, R5, 0.69314718246459960938 ;  /* 0x3f31721805193820 */ /* 0x010fe20000410000 */
[----:B------:R-:W4:Y:S01]  /*a8d0*/  S2R R15, SR_CTAID.Z ;  /* 0x00000000000f7919 */ /* 0x000f220000002700 */
[----:B------:R1:W1:Y:S01]  /*a8e0*/  LDS.128 R20, [R167+0x1800] ;  /* 0x00180000a7147984 */ /* 0x0002620000000c00 */
[----:B-----5:R-:W-:-:S05]  /*a8f0*/  IMAD R9, R14, R9, RZ ;  /* 0x000000090e097224 */ /* 0x020fca00078e02ff */
[----:B------:R-:W-:Y:S01]  /*a900*/  SEL R8, R9, RZ, !P5 ;  /* 0x000000ff09087207 */ /* 0x000fe20006800000 */
[----:B---3--:R-:W-:-:S04]  /*a910*/  IMAD R9, R18, R33, RZ ;  /* 0x0000002112097224 */ /* 0x008fc800078e02ff */
[----:B----4-:R-:W-:Y:S01]  /*a920*/  IMAD R3, R15, R12, R8 ;  /* 0x0000000c0f037224 */ /* 0x010fe200078e0208 */
[----:B------:R-:W-:Y:S01]  /*a930*/  MOV R8, 0x7f800000 ;  /* 0x7f80000000087802 */ /* 0x000fe20000000f00 */
[----:B------:R-:W-:Y:S01]  /*a940*/  IMAD.SHL.U32 R4, R9, 0x40, RZ ;  /* 0x0000004009047824 */ /* 0x000fe200078e00ff */
[----:B------:R-:W-:Y:S01]  /*a950*/  MOV R9, 0x7f800000 ;  /* 0x7f80000000097802 */ /* 0x000fe20000000f00 */
[----:B--2---:R-:W-:Y:S01]  /*a960*/  @P3 FFMA.FTZ R9, R0, R19, R25 ;  /* 0x0000001300093223 */ /* 0x004fe20000010019 */
[----:B-1----:R-:W-:Y:S01]  /*a970*/  @P4 FFMA.FTZ R8, R2, R31, R13 ;  /* 0x0000001f02084223 */ /* 0x002fe2000001000d */
[----:B------:R-:W-:Y:S01]  /*a980*/  IMAD R0, R18, -0x40, R169 ;  /* 0xffffffc012007824 */ /* 0x000fe200078e02a9 */
[--C-:B------:R-:W-:Y:S02]  /*a990*/  IADD3 R7, P1, P0, R4, R16, R3.reuse ;  /* 0x0000001004077210 */ /* 0x100fe4000783e003 */
[----:B------:R-:W-:Y:S02]  /*a9a0*/  SHF.R.S32.HI R5, RZ, 0x1f, R4 ;  /* 0x0000001fff057819 */ /* 0x000fe40000011404 */
        /* <DEDUP_REMOVED lines=10> */
[CC--:B------:R-:W-:Y:S02]  /*aa50*/  @!P3 IADD3 R12, P1, R178.reuse, R7.reuse, RZ ;  /* 0x00000007b20cb210 */ /* 0x0c0fe40007f3e0ff */
[----:B------:R-:W2:Y:S01]  /*aa60*/  @!P2 LDC.64 R2, c[0x0][0x2b0] ;  /* 0x0000ac00ff02ab82 */ /* 0x000ea20000000a00 */
[C---:B------:R-:W-:Y:S02]  /*aa70*/  @!P2 IADD3 R7, P0, R33.reuse, R7, RZ ;  /* 0x000000072107a210 */ /* 0x040fe40007f1e0ff */
        /* <DEDUP_REMOVED lines=8> */
.L_x_732:
[----:B------:R-:W-:Y:S05]  /*ab00*/  BSYNC B0 ;  /* 0x0000000000007941 */ /* 0x000fea0003800000 */
.L_x_731:
[----:B-1----:R-:W-:Y:S01]  /*ab10*/  SHF.R.S32.HI R2, RZ, 0x1f, R174 ;  /* 0x0000001fff027819 */ /* 0x002fe200000114ae */
[----:B------:R-:W-:Y:S01]  /*ab20*/  ULDC.64 UR4, c[0x0][0x2a0] ;  /* 0x0000a80000047ab9 */ /* 0x000fe20000000a00 */
[----:B------:R-:W-:Y:S01]  /*ab30*/  IADD3 R12, P1, R174, R10, RZ ;  /* 0x0000000aae0c7210 */ /* 0x000fe20007f3e0ff */
[----:B------:R-:W-:Y:S01]  /*ab40*/  BSSY B0, `(.L_x_733) ;  /* 0x0000020000007945 */ /* 0x000fe20003800000 */
[----:B------:R-:W-:Y:S02]  /*ab50*/  SHF.R.S32.HI R3, RZ, 0x3, R6 ;  /* 0x00000003ff037819 */ /* 0x000fe40000011406 */
[----:B------:R-:W-:Y:S01]  /*ab60*/  LEA.HI.SX32 R5, R6, 0x10, 0x1d ;  /* 0x0000001006057811 */ /* 0x000fe200078feaff */
[----:B------:R-:W-:Y:S01]  /*ab70*/  IMAD.X R13, R2, 0x1, R11, P1 ;  /* 0x00000001020d7824 */ /* 0x000fe200008e060b */
[C---:B------:R-:W-:Y:S01]  /*ab80*/  LEA.HI.SX32 R7, R6.reuse, 0x30, 0x1d ;  /* 0x0000003006077811 */ /* 0x040fe200078feaff */
[----:B------:R1:W2:Y:S01]  /*ab90*/  LDS.128 R8, [R167] ;  /* 0x00000000a7087984 */ /* 0x0002a20000000c00 */
[----:B------:R-:W-:Y:S01]  /*aba0*/  ISETP.GE.AND P0, PT, R3, R0, PT ;  /* 0x000000000300720c */ /* 0x000fe20003f06270 */
[----:B------:R-:W-:Y:S01]  /*abb0*/  IMAD.WIDE.U32 R12, R15, UR4, R12 ;  /* 0x000000040f0c7c25 */ /* 0x000fe2000f8e000c */
[----:B------:R-:W-:-:S02]  /*abc0*/  LEA.HI.SX32 R3, R6, 0x20, 0x1d ;  /* 0x0000002006037811 */ /* 0x000fc400078feaff */
[-C--:B------:R-:W-:Y:S02]  /*abd0*/  ISETP.GE.AND P3, PT, R5, R0.reuse, PT ;  /* 0x000000000500720c */ /* 0x080fe40003f66270 */
[-C--:B------:R-:W-:Y:S02]  /*abe0*/  ISETP.GE.AND P1, PT, R7, R0.reuse, PT ;  /* 0x000000000700720c */ /* 0x080fe40003f26270 */
[----:B------:R1:W3:Y:S01]  /*abf0*/  LDS.128 R4, [R167+0x2000] ;  /* 0x00200000a7047984 */ /* 0x0002e20000000c00 */
[----:B------:R-:W-:Y:S02]  /*ac00*/  SHF.R.S32.HI R2, RZ, 0x1f, R15 ;  /* 0x0000001fff027819 */ /* 0x000fe4000001140f */
[----:B------:R-:W-:-:S03]  /*ac10*/  ISETP.GE.AND P2, PT, R3, R0, PT ;  /* 0x000000000300720c */ /* 0x000fc60003f46270 */
[----:B------:R-:W-:-:S04]  /*ac20*/  IMAD R2, R2, UR4, RZ ;  /* 0x0000000402027c24 */ /* 0x000fc8000f8e02ff */
[----:B------:R-:W-:-:S04]  /*ac30*/  IMAD R3, R15, UR5, R2 ;  /* 0x000000050f037c24 */ /* 0x000fc8000f8e0202 */
[----:B------:R-:W-:Y:S01]  /*ac40*/  IMAD.IADD R15, R13, 0x1, R3 ;  /* 0x000000010d0f7824 */ /* 0x000fe200078e0203 */
[----:B------:R-:W-:Y:S06]  /*ac50*/  @P0 BRA `(.L_x_734) ;  /* 0x0000000000380947 */ /* 0x000fec0003800000 */
        /* <DEDUP_REMOVED lines=12> */
[----:B--2---:R4:W-:Y:S04]  /*ad20*/  @!P5 STG.E.128 desc[UR8][R2.64], R8 ;  /* 0x000000080200d986 */ /* 0x0049e8000c101d08 */
[----:B---3--:R4:W-:Y:S02]  /*ad30*/  @!P4 STG.E.128 desc[UR8][R2.64+0x80], R4 ;  /* 0x000080040200c986 */ /* 0x0089e4000c101d08 */
.L_x_734:
[----:B------:R-:W-:Y:S05]  /*ad40*/  BSYNC B0 ;  /* 0x0000000000007941 */ /* 0x000fea0003800000 */
.L_x_733:
[----:B--2-4-:R2:W4:Y:S01]  /*ad50*/  LDS.128 R8, [R167+0x800] ;  /* 0x00080000a7087984 */ /* 0x0145220000000c00 */
[----:B------:R-:W-:Y:S03]  /*ad60*/  BSSY B0, `(.L_x_735) ;  /* 0x0000014000007945 */ /* 0x000fe60003800000 */
[----:B---3--:R2:W3:Y:S01]  /*ad70*/  LDS.128 R4, [R167+0x2800] ;  /* 0x00280000a7047984 */ /* 0x0084e20000000c00 */
        /* <DEDUP_REMOVED lines=16> */
[----:B----4-:R4:W-:Y:S04]  /*ae80*/  @!P3 STG.E.128 desc[UR8][R2.64], R8 ;  /* 0x000000080200b986 */ /* 0x0109e8000c101d08 */
[----:B---3--:R4:W-:Y:S02]  /*ae90*/  @!P0 STG.E.128 desc[UR8][R2.64+0x80], R4 ;  /* 0x0000800402008986 */ /* 0x0089e4000c101d08 */
.L_x_736:
[----:B------:R-:W-:Y:S05]  /*aea0*/  BSYNC B0 ;  /* 0x0000000000007941 */ /* 0x000fea0003800000 */
.L_x_735:
[----:B----4-:R4:W1:Y:S01]  /*aeb0*/  LDS.128 R8, [R167+0x1000] ;  /* 0x00100000a7087984 */ /* 0x0108620000000c00 */
        /* <DEDUP_REMOVED lines=18> */
[----:B-1----:R1:W-:Y:S04]  /*afe0*/  @!P2 STG.E.128 desc[UR8][R2.64], R8 ;  /* 0x000000080200a986 */ /* 0x0023e8000c101d08 */
[----:B---3--:R1:W-:Y:S02]  /*aff0*/  @!P0 STG.E.128 desc[UR8][R2.64+0x80], R4 ;  /* 0x0000800402008986 */ /* 0x0083e4000c101d08 */
.L_x_738:
[----:B------:R-:W-:Y:S05]  /*b000*/  BSYNC B0 ;  /* 0x0000000000007941 */ /* 0x000fea0003800000 */
.L_x_737:
[----:B-1-3--:R1:W3:Y:S01]  /*b010*/  LDS.128 R4, [R167+0x3800] ;  /* 0x00380000a7047984 */ /* 0x00a2e20000000c00 */
        /* <DEDUP_REMOVED lines=18> */
[----:B---3--:R-:W-:Y:S01]  /*b140*/  STG.E.128 desc[UR8][R2.64+0x80], R4 ;  /* 0x0000800402007986 */ /* 0x008fe2000c101d08 */
[----:B------:R-:W-:Y:S05]  /*b150*/  EXIT ;  /* 0x000000000000794d */ /* 0x000fea0003800000 */
.L_x_690:
[----:B------:R-:W-:Y:S01]  /*b160*/  ISETP.NE.AND P3, PT, R166, -0x1, PT ;  /* 0xffffffffa600780c */ /* 0x000fe20003f65270 */
[----:B------:R-:W1:Y:S01]  /*b170*/  LDC.U8 R8, c[0x0][0x3d9] ;  /* 0x0000f640ff087b82 */ /* 0x000e620000000000 */
[----:B------:R-:W-:Y:S01]  /*b180*/  IADD3 R169, -R90, R169, RZ ;  /* 0x000000a95aa97210 */ /* 0x000fe20007ffe1ff */
[----:B------:R-:W-:Y:S01]  /*b190*/  ULDC.64 UR4, c[0x0][0x2a0] ;  /* 0x0000a80000047ab9 */ /* 0x000fe20000000a00 */
[----:B------:R-:W-:Y:S05]  /*b1a0*/  BSSY B0, `(.L_x_739) ;  /* 0x000003a000007945 */ /* 0x000fea0003800000 */
[----:B------:R-:W2:Y:S04]  /*b1b0*/  LDC.U8 R5, c[0x0][0x3d8] ;  /* 0x0000f600ff057b82 */ /* 0x000ea80000000000 */
[----:B------:R-:W-:-:S04]  /*b1c0*/  @!P3 SHF.R.S32.HI R9, RZ, 0x1f, R4 ;  /* 0x0000001fff09b819 */ /* 0x000fc80000011404 */
[----:B------:R-:W3:Y:S08]  /*b1d0*/  @!P3 LDC.64 R2, c[0x0][0x290] ;  /* 0x0000a400ff02bb82 */ /* 0x000ef00000000a00 */
[----:B------:R-:W4:Y:S01]  /*b1e0*/  @P3 LDC.64 R6, c[0x0][0x298] ;  /* 0x0000a600ff063b82 */ /* 0x000f220000000a00 */
[----:B-1----:R-:W-:Y:S02]  /*b1f0*/  ISETP.NE.AND P0, PT, R8, RZ, PT ;  /* 0x000000ff0800720c */ /* 0x002fe40003f05270 */
[----:B--2---:R-:W-:-:S02]  /*b200*/  ISETP.NE.AND P2, PT, R5, RZ, PT ;  /* 0x000000ff0500720c */ /* 0x004fc40003f45270 */
[----:B------:R-:W-:Y:S02]  /*b210*/  ISETP.NE.AND P1, PT, R5, RZ, !P0 ;  /* 0x000000ff0500720c */ /* 0x000fe40004725270 */
[----:B------:R-:W-:-:S07]  /*b220*/  ISETP.NE.OR P2, PT, R8, RZ, !P2 ;  /* 0x000000ff0800720c */ /* 0x000fce0005745670 */
[----:B------:R-:W1:Y:S01]  /*b230*/  @!P0 LDC R0, c[0x0][0x2c4] ;  /* 0x0000b100ff008b82 */ /* 0x000e620000000800 */
[----:B------:R-:W-:Y:S02]  /*b240*/  @P0 IMAD.MOV.U32 R17, RZ, RZ, 0x1 ;  /* 0x00000001ff110424 */ /* 0x000fe400078e00ff */
[-C--:B---3--:R-:W-:Y:S01]  /*b250*/  @!P3 IMAD R10, R9, R2.reuse, RZ ;  /* 0x00000002090ab224 */ /* 0x088fe200078e02ff */
[----:B------:R-:W-:Y:S01]  /*b260*/  SHF.R.S32.HI R9, RZ, 0x1f, R88 ;  /* 0x0000001fff097819 */ /* 0x000fe20000011458 */
[----:B------:R-:W-:-:S03]  /*b270*/  @!P3 IMAD.WIDE.U32 R12, R4, R2, RZ ;  /* 0x00000002040cb225 */ /* 0x000fc600078e00ff */
[----:B------:R-:W2:Y:S01]  /*b280*/  @!P0 LDC R15, c[0x0][0x270] ;  /* 0x00009c00ff0f8b82 */ /* 0x000ea20000000800 */
[----:B------:R-:W-:Y:S01]  /*b290*/  @!P3 IMAD R3, R4, R3, R10 ;  /* 0x000000030403b224 */ /* 0x000fe200078e020a */
[----:B------:R-:W-:Y:S01]  /*b2a0*/  LEA.HI R10, R9, R88, RZ, 0x3 ;  /* 0x00000058090a7211 */ /* 0x000fe200078f18ff */
[----:B----4-:R-:W-:-:S04]  /*b2b0*/  @P3 IMAD.WIDE.U32 R18, R166, R6, RZ ;  /* 0x00000006a6123225 */ /* 0x010fc800078e00ff */
[----:B------:R-:W-:Y:S01]  /*b2c0*/  @P3 IMAD R8, R166, R7, R19 ;  /* 0x00000007a6083224 */ /* 0x000fe200078e0213 */
[----:B------:R-:W-:Y:S01]  /*b2d0*/  LOP3.LUT R7, R10, 0xfffffff8, RZ, 0xc0, !PT ;  /* 0xfffffff80a077812 */ /* 0x000fe200078ec0ff */
[----:B------:R-:W-:Y:S01]  /*b2e0*/  @!P3 IMAD.IADD R8, R13, 0x1, R3 ;  /* 0x000000010d08b824 */ /* 0x000fe200078e0203 */
[----:B------:R-:W3:Y:S01]  /*b2f0*/  @P0 LDC R9, c[0x0][0x2c0] ;  /* 0x0000b000ff090b82 */ /* 0x000ee20000000800 */
[----:B------:R-:W-:Y:S01]  /*b300*/  @!P3 IMAD.MOV.U32 R18, RZ, RZ, R12 ;  /* 0x000000ffff12b224 */ /* 0x000fe200078e000c */
[----:B------:R-:W-:Y:S01]  /*b310*/  SHF.R.S32.HI R10, RZ, 0x3, R10 ;  /* 0x00000003ff0a7819 */ /* 0x000fe2000001140a */
[----:B------:R-:W-:Y:S01]  /*b320*/  IMAD.IADD R5, R88, 0x1, -R7 ;  /* 0x0000000158057824 */ /* 0x000fe200078e0a07 */
[----:B------:R-:W-:Y:S02]  /*b330*/  SHF.R.S32.HI R12, RZ, 0x1f, R27 ;  /* 0x0000001fff0c7819 */ /* 0x000fe4000001141b */
[C---:B------:R-:W-:Y:S01]  /*b340*/  ISETP.GE.AND P4, PT, R10.reuse, R169, PT ;  /* 0x000000a90a00720c */ /* 0x040fe20003f86270 */
[----:B------:R-:W-:Y:S01]  /*b350*/  VIADD R6, R10, 0x10 ;  /* 0x000000100a067836 */ /* 0x000fe20000000000 */
[----:B------:R-:W4:Y:S01]  /*b360*/  @P0 LDC.64 R2, c[0x0][0x2c0] ;  /* 0x0000b000ff020b82 */ /* 0x000f220000000a00 */
[C---:B------:R-:W-:Y:S01]  /*b370*/  ISETP.NE.AND P3, PT, R5.reuse, RZ, PT ;  /* 0x000000ff0500720c */ /* 0x040fe20003f65270 */
[----:B------:R-:W-:Y:S01]  /*b380*/  IMAD.SHL.U32 R5, R5, 0x8, RZ ;  /* 0x0000000805057824 */ /* 0x000fe200078e00ff */
[----:B------:R-:W-:Y:S01]  /*b390*/  SHF.R.S32.HI R11, RZ, 0x1f, R10 ;  /* 0x0000001fff0b7819 */ /* 0x000fe2000001140a */
[----:B------:R-:W-:-:S03]  /*b3a0*/  IMAD R12, R12, UR4, RZ ;  /* 0x000000040c0c7c24 */ /* 0x000fc6000f8e02ff */
[----:B------:R-:W-:Y:S01]  /*b3b0*/  IADD3 R13, R5, 0x40, RZ ;  /* 0x00000040050d7810 */ /* 0x000fe20007ffe0ff */
[----:B------:R-:W2:Y:S01]  /*b3c0*/  @!P2 LDC R7, c[0x0][0x2c4] ;  /* 0x0000b100ff07ab82 */ /* 0x000ea20000000800 */
[----:B------:R-:W-:Y:S02]  /*b3d0*/  IMAD R21, R27, UR5, R12 ;  /* 0x000000051b157c24 */ /* 0x000fe4000f8e020c */
[----:B------:R-:W-:-:S05]  /*b3e0*/  IMAD.WIDE R22, R177, 0x40, R10 ;  /* 0x00000040b1167825 */ /* 0x000fca00078e020a */
[----:B-1----:R-:W1:Y:S01]  /*b3f0*/  @P1 LDC R0, c[0x0][0x2e4] ;  /* 0x0000b900ff001b82 */ /* 0x002e620000000800 */
[----:B------:R-:W-:-:S04]  /*b400*/  IADD3 R18, P1, R5, R18, RZ ;  /* 0x0000001205127210 */ /* 0x000fc80007f3e0ff */
[----:B------:R-:W-:Y:S02]  /*b410*/  LEA.HI.X.SX32 R19, R5, R8, 0x1, P1 ;  /* 0x0000000805137211 */ /* 0x000fe400008f0eff */
[----:B------:R-:W-:Y:S01]  /*b420*/  ISETP.GE.AND P1, PT, R6, R169, PT ;  /* 0x000000a90600720c */ /* 0x000fe20003f26270 */
[----:B------:R-:W-:-:S04]  /*b430*/  IMAD.WIDE.U32 R18, R27, UR4, R18 ;  /* 0x000000041b127c25 */ /* 0x000fc8000f8e0012 */
[----:B------:R-:W-:Y:S01]  /*b440*/  IMAD.IADD R21, R21, 0x1, R19 ;  /* 0x0000000115157824 */ /* 0x000fe200078e0213 */
[----:B------:R-:W-:Y:S07]  /*b450*/  @P4 BRA `(.L_x_740) ;  /* 0x0000000000384947 */ /* 0x000fee0003800000 */
        /* <DEDUP_REMOVED lines=14> */
.L_x_740:
[----:B------:R-:W-:Y:S05]  /*b540*/  BSYNC B0 ;  /* 0x0000000000007941 */ /* 0x000fea0003800000 */
.L_x_739:
[----:B------:R-:W-:Y:S01]  /*b550*/  BSSY B0, `(.L_x_741) ;  /* 0x0000017000007945 */ /* 0x000fe20003800000 */
[----:B------:R-:W-:Y:S01]  /*b560*/  ISETP.NE.OR P4, PT, R166, -0x1, P2 ;  /* 0xffffffffa600780c */ /* 0x000fe20001785670 */
[----:B-12---:R-:W-:Y:S01]  /*b570*/  @!P0 IMAD R17, R0, R15, RZ ;  /* 0x0000000f00118224 */ /* 0x006fe200078e02ff */
[C---:B------:R-:W-:Y:S02]  /*b580*/  IADD3 R12, R10.reuse, 0x20, RZ ;  /* 0x000000200a0c7810 */ /* 0x040fe40007ffe0ff */
[----:B------:R-:W-:Y:S01]  /*b590*/  IADD3 R8, R10, 0x30, RZ ;  /* 0x000000300a087810 */ /* 0x000fe20007ffe0ff */
[----:B------:R-:W-:Y:S08]  /*b5a0*/  @P1 BRA `(.L_x_742) ;  /* 0x0000000000441947 */ /* 0x000ff00003800000 */
        /* <DEDUP_REMOVED lines=17> */
.L_x_742:
[----:B------:R-:W-:Y:S05]  /*b6c0*/  BSYNC B0 ;  /* 0x0000000000007941 */ /* 0x000fea0003800000 */
.L_x_741:
[-C--:B------:R-:W-:Y:S01]  /*b6d0*/  ISETP.GE.AND P5, PT, R12, R169.reuse, PT ;  /* 0x000000a90c00720c */ /* 0x080fe20003fa6270 */
[----:B------:R-:W-:Y:S01]  /*b6e0*/  BSSY B0, `(.L_x_743) ;  /* 0x0000018000007945 */ /* 0x000fe20003800000 */
[----:B----4-:R-:W-:Y:S01]  /*b6f0*/  @P0 IMAD R2, R3, R2, RZ ;  /* 0x0000000203020224 */ /* 0x010fe200078e02ff */
[----:B------:R-:W-:Y:S01]  /*b700*/  ISETP.GE.AND P1, PT, R8, R169, PT ;  /* 0x000000a90800720c */ /* 0x000fe20003f26270 */
[C---:B------:R-:W-:Y:S01]  /*b710*/  @!P4 IMAD R166, R4.reuse, R7, RZ ;  /* 0x0000000704a6c224 */ /* 0x040fe200078e02ff */
[----:B------:R-:W-:Y:S01]  /*b720*/  @!P0 MOV R2, R0 ;  /* 0x0000000000028202 */ /* 0x000fe20000000f00 */
[----:B------:R-:W-:-:S07]  /*b730*/  IMAD R17, R4, R17, RZ ;  /* 0x0000001104117224 */ /* 0x000fce00078e02ff */
        /* <DEDUP_REMOVED lines=18> */
.L_x_744:
[----:B------:R-:W-:Y:S05]  /*b860*/  BSYNC B0 ;  /* 0x0000000000007941 */ /* 0x000fea0003800000 */
.L_x_743:
[----:B------:R-:W-:Y:S01]  /*b870*/  SEL R17, R17, RZ, P2 ;  /* 0x000000ff11117207 */ /* 0x000fe20001000000 */
[----:B---3--:R-:W-:Y:S01]  /*b880*/  @!P0 IMAD.MOV.U32 R9, RZ, RZ, 0x1 ;  /* 0x00000001ff098424 */ /* 0x008fe200078e00ff */
[----:B------:R-:W-:Y:S01]  /*b890*/  BSSY B0, `(.L_x_745) ;  /* 0x000001a000007945 */ /* 0x000fe20003800000 */
[-C--:B------:R-:W-:Y:S02]  /*b8a0*/  ISETP.GE.OR P6, PT, R10, R169.reuse, P3 ;  /* 0x000000a90a00720c */ /* 0x080fe40001fc6670 */
[-C--:B------:R-:W-:Y:S01]  /*b8b0*/  ISETP.GE.OR P5, PT, R6, R169.reuse, P3 ;  /* 0x000000a90600720c */ /* 0x080fe20001fa6670 */
[----:B------:R-:W-:Y:S01]  /*b8c0*/  IMAD R2, R27, R2, R17 ;  /* 0x000000021b027224 */ /* 0x000fe200078e0211 */
[-C--:B------:R-:W-:Y:S02]  /*b8d0*/  ISETP.GE.OR P4, PT, R12, R169.reuse, P3 ;  /* 0x000000a90c00720c */ /* 0x080fe40001f86670 */
[----:B------:R-:W-:Y:S02]  /*b8e0*/  CS2R R16, SRZ ;  /* 0x0000000000107805 */ /* 0x000fe4000001ff00 */
[----:B------:R-:W-:Y:S01]  /*b8f0*/  ISETP.GE.OR P3, PT, R8, R169, P3 ;  /* 0x000000a90800720c */ /* 0x000fe20001f66670 */
[----:B------:R-:W-:Y:S01]  /*b900*/  IMAD R7, R90, R9, RZ ;  /* 0x000000095a077224 */ /* 0x000fe200078e02ff */
[----:B------:R-:W-:Y:S01]  /*b910*/  @!P2 SHF.R.S32.HI R3, RZ, 0x1f, R166 ;  /* 0x0000001fff03a819 */ /* 0x000fe200000114a6 */
[----:B------:R-:W-:Y:S10]  /*b920*/  @P1 BRA `(.L_x_746) ;  /* 0x0000000000401947 */ /* 0x000ff40003800000 */
[----:B------:R-:W-:Y:S01]  /*b930*/  IADD3 R0, P0, R22, 0x30, RZ ;  /* 0x0000003016007810 */ /* 0x000fe20007f1e0ff */
[----:B------:R-:W-:Y:S01]  /*b940*/  ULDC.64 UR4, c[0x0][0x298] ;  /* 0x0000a60000047ab9 */ /* 0x000fe20000000a00 */
[----:B------:R-:W-:-:S03]  /*b950*/  MOV R19, R21 ;  /* 0x0000001500137202 */ /* 0x000fc60000000f00 */
[----:B------:R-:W-:Y:S02]  /*b960*/  IMAD.X R15, RZ, RZ, R23, P0 ;  /* 0x000000ffff0f7224 */ /* 0x000fe400000e0617 */
[----:B------:R-:W-:-:S04]  /*b970*/  IMAD.WIDE.U32 R18, R0, UR4, R18 ;  /* 0x0000000400127c25 */ /* 0x000fc8000f8e0012 */
[----:B------:R-:W-:-:S04]  /*b980*/  IMAD R15, R15, UR4, RZ ;  /* 0x000000040f0f7c24 */ /* 0x000fc8000f8e02ff */
[----:B------:R-:W-:Y:S01]  /*b990*/  IMAD R15, R0, UR5, R15 ;  /* 0x00000005000f7c24 */ /* 0x000fe2000f8e020f */
[----:B------:R-:W-:Y:S02]  /*b9a0*/  ULDC.64 UR4, c[0x0][0x280] ;  /* 0x0000a00000047ab9 */ /* 0x000fe40000000a00 */
[C---:B------:R-:W-:Y:S01]  /*b9b0*/  LEA R4, P0, R18.reuse, UR4, 0x1 ;  /* 0x0000000412047c11 */ /* 0x040fe2000f8008ff */
[----:B------:R-:W-:Y:S01]  /*b9c0*/  IMAD.IADD R15, R19, 0x1, R15 ;  /* 0x00000001130f7824 */ /* 0x000fe200078e020f */
[----:B------:R-:W-:Y:S02]  /*b9d0*/  ULDC UR4, c[0x0][0x2d0] ;  /* 0x0000b40000047ab9 */ /* 0x000fe40000000800 */
[----:B------:R-:W-:Y:S02]  /*b9e0*/  ISETP.GE.AND P1, PT, R5, UR4, PT ;  /* 0x0000000405007c0c */ /* 0x000fe4000bf26270 */
[----:B------:R-:W-:Y:S02]  /*b9f0*/  LEA.HI.X R5, R18, UR5, R15, 0x1, P0 ;  /* 0x0000000512057c11 */ /* 0x000fe400080f0c0f */
[----:B------:R-:W-:-:S09]  /*ba00*/  ISETP.GE.AND P0, PT, R13, UR4, PT ;  /* 0x000000040d007c0c */ /* 0x000fd2000bf06270 */
[----:B------:R3:W-:Y:S04]  /*ba10*/  @!P1 STG.E.128 desc[UR8][R4.64], RZ ;  /* 0x000000ff04009986 */ /* 0x0007e8000c101d08 */
[----:B------:R3:W-:Y:S02]  /*ba20*/  @!P0 STG.E.128 desc[UR8][R4.64+0x80], RZ ;  /* 0x000080ff04008986 */ /* 0x0007e4000c101d08 */
.L_x_746:
[----:B------:R-:W-:Y:S05]  /*ba30*/  BSYNC B0 ;  /* 0x0000000000007941 */ /* 0x000fea0003800000 */
.L_x_745:
[----:B------:R-:W-:Y:S01]  /*ba40*/  @!P2 IMAD.MOV.U32 R16, RZ, RZ, R166 ;  /* 0x000000ffff10a224 */ /* 0x000fe200078e00a6 */
[----:B------:R-:W-:Y:S01]  /*ba50*/  BSSY B0, `(.L_x_747) ;  /* 0x000000f000007945 */ /* 0x000fe20003800000 */
[----:B------:R-:W-:Y:S01]  /*ba60*/  @!P2 IMAD.MOV.U32 R17, RZ, RZ, R3 ;  /* 0x000000ffff11a224 */ /* 0x000fe200078e0003 */
[----:B------:R-:W-:Y:S02]  /*ba70*/  SHF.R.S32.HI R3, RZ, 0x1f, R7 ;  /* 0x0000001fff037819 */ /* 0x000fe40000011407 */
[--C-:B------:R-:W-:Y:S02]  /*ba80*/  IADD3 R7, P1, P0, R7, R16, R2.reuse ;  /* 0x0000001007077210 */ /* 0x100fe4000783e002 */
[----:B------:R-:W-:-:S04]  /*ba90*/  SHF.R.S32.HI R16, RZ, 0x1f, R2 ;  /* 0x0000001fff107819 */ /* 0x000fc80000011402 */
[----:B------:R-:W-:Y:S01]  /*baa0*/  IADD3.X R16, R3, R17, R16, P1, P0 ;  /* 0x0000001103107210 */ /* 0x000fe20000fe0410 */
[----:B------:R-:W-:Y:S06]  /*bab0*/  @P6 BRA `(.L_x_748) ;  /* 0x0000000000206947 */ /* 0x000fec0003800000 */
[----:B------:R-:W-:Y:S01]  /*bac0*/  IMAD R0, R10, R9, RZ ;  /* 0x000000090a007224 */ /* 0x000fe200078e02ff */
[----:B------:R-:W-:Y:S01]  /*bad0*/  ULDC.64 UR4, c[0x0][0x2b0] ;  /* 0x0000ac0000047ab9 */ /* 0x000fe20000000a00 */
[----:B---3--:R-:W-:-:S03]  /*bae0*/  IMAD.MOV.U32 R5, RZ, RZ, 0x7f800000 ;  /* 0x7f800000ff057424 */ /* 0x008fc600078e00ff */
[----:B------:R-:W-:-:S04]  /*baf0*/  IADD3 R3, P0, R0, R7, RZ ;  /* 0x0000000700037210 */ /* 0x000fc80007f1e0ff */
[----:B------:R-:W-:Y:S02]  /*bb00*/  LEA.HI.X.SX32 R0, R0, R16, 0x1, P0 ;  /* 0x0000001000007211 */ /* 0x000fe400000f0eff */
[----:B------:R-:W-:-:S04]  /*bb10*/  LEA R2, P0, R3, UR4, 0x2 ;  /* 0x0000000403027c11 */ /* 0x000fc8000f8010ff */
[----:B------:R-:W-:-:S05]  /*bb20*/  LEA.HI.X R3, R3, UR5, R0, 0x2, P0 ;  /* 0x0000000503037c11 */ /* 0x000fca00080f1400 */
[----:B------:R4:W-:Y:S04]  /*bb30*/  STG.E desc[UR8][R2.64], R5 ;  /* 0x0000000502007986 */ /* 0x0009e8000c101908 */
.L_x_748:
[----:B------:R-:W-:Y:S05]  /*bb40*/  BSYNC B0 ;  /* 0x0000000000007941 */ /* 0x000fea0003800000 */
.L_x_747:
[----:B------:R-:W-:Y:S04]  /*bb50*/  BSSY B0, `(.L_x_749) ;  /* 0x000000a000007945 */ /* 0x000fe80003800000 */
[----:B------:R-:W-:Y:S05]  /*bb60*/  @P5 BRA `(.L_x_750) ;  /* 0x0000000000205947 */ /* 0x000fea0003800000 */
[----:B------:R-:W-:Y:S01]  /*bb70*/  IMAD R0, R6, R9, RZ ;  /* 0x0000000906007224 */ /* 0x000fe200078e02ff */
[----:B------:R-:W-:Y:S01]  /*bb80*/  ULDC.64 UR4, c[0x0][0x2b0] ;  /* 0x0000ac0000047ab9 */ /* 0x000fe20000000a00 */
[----:B---34-:R-:W-:-:S03]  /*bb90*/  IMAD.MOV.U32 R5, RZ, RZ, 0x7f800000 ;  /* 0x7f800000ff057424 */ /* 0x018fc600078e00ff */
[----:B------:R-:W-:-:S04]  /*bba0*/  IADD3 R3, P0, R0, R7, RZ ;  /* 0x0000000700037210 */ /* 0x000fc80007f1e0ff */
[----:B------:R-:W-:Y:S02]  /*bbb0*/  LEA.HI.X.SX32 R0, R0, R16, 0x1, P0 ;  /* 0x0000001000007211 */ /* 0x000fe400000f0eff */
[----:B------:R-:W-:-:S04]  /*bbc0*/  LEA R2, P0, R3, UR4, 0x2 ;  /* 0x0000000403027c11 */ /* 0x000fc8000f8010ff */
[----:B------:R-:W-:-:S05]  /*bbd0*/  LEA.HI.X R3, R3, UR5, R0, 0x2, P0 ;  /* 0x0000000503037c11 */ /* 0x000fca00080f1400 */
[----:B------:R3:W-:Y:S04]  /*bbe0*/  STG.E desc[UR8][R2.64], R5 ;  /* 0x0000000502007986 */ /* 0x0007e8000c101908 */
.L_x_750:
[----:B------:R-:W-:Y:S05]  /*bbf0*/  BSYNC B0 ;  /* 0x0000000000007941 */ /* 0x000fea0003800000 */
.L_x_749:
        /* <DEDUP_REMOVED lines=10> */
.L_x_752:
[----:B------:R-:W-:Y:S05]  /*bca0*/  BSYNC B0 ;  /* 0x0000000000007941 */ /* 0x000fea0003800000 */
.L_x_751:
[----:B------:R-:W-:Y:S05]  /*bcb0*/  @P3 EXIT ;  /* 0x000000000000394d */ /* 0x000fea0003800000 */
[----:B------:R-:W-:Y:S01]  /*bcc0*/  IMAD R8, R8, R9, RZ ;  /* 0x0000000908087224 */ /* 0x000fe200078e02ff */
[----:B------:R-:W-:Y:S01]  /*bcd0*/  ULDC.64 UR4, c[0x0][0x2b0] ;  /* 0x0000ac0000047ab9 */ /* 0x000fe20000000a00 */
[----:B---34-:R-:W-:-:S03]  /*bce0*/  IMAD.MOV.U32 R5, RZ, RZ, 0x7f800000 ;  /* 0x7f800000ff057424 */ /* 0x018fc600078e00ff */
[----:B------:R-:W-:-:S04]  /*bcf0*/  IADD3 R7, P0, R8, R7, RZ ;  /* 0x0000000708077210 */ /* 0x000fc80007f1e0ff */
[----:B------:R-:W-:Y:S02]  /*bd00*/  LEA.HI.X.SX32 R8, R8, R16, 0x1, P0 ;  /* 0x0000001008087211 */ /* 0x000fe400000f0eff */
[----:B------:R-:W-:-:S04]  /*bd10*/  LEA R2, P0, R7, UR4, 0x2 ;  /* 0x0000000407027c11 */ /* 0x000fc8000f8010ff */
[----:B------:R-:W-:-:S05]  /*bd20*/  LEA.HI.X R3, R7, UR5, R8, 0x2, P0 ;  /* 0x0000000507037c11 */ /* 0x000fca00080f1408 */
[----:B------:R-:W-:Y:S01]  /*bd30*/  STG.E desc[UR8][R2.64], R5 ;  /* 0x0000000502007986 */ /* 0x000fe2000c101908 */
[----:B------:R-:W-:Y:S05]  /*bd40*/  EXIT ;  /* 0x000000000000794d */ /* 0x000fea0003800000 */
.L_x_753:
        /* <DEDUP_REMOVED lines=11> */
.L_x_1749:


//--------------------- .text._ZN5flash16flash_fwd_kernelI23Flash_fwd_kernel_traitsILi128ELi64ELi64ELi4ELb0ELb0EN7cutlass10bfloat16_tE19Flash_kernel_traitsILi128ELi64ELi64ELi4ES3_EELb0ELb1ELb0ELb0ELb0ELb0ELb1ELb0EEEvNS_16Flash_fwd_paramsE --------------------------
	.section	.text._ZN5flash16flash_fwd_kernelI23Flash_fwd_kernel_traitsILi128ELi64ELi64ELi4ELb0ELb0EN7cutlass10bfloat16_tE19Flash_kernel_traitsILi128ELi64ELi64ELi4ES3_EELb0ELb1ELb0ELb0ELb0ELb0ELb1ELb0EEEvNS_16Flash_fwd_paramsE,"ax",@progbits
	.align	128
        .global         _ZN5flash16flash_fwd_kernelI23Flash_fwd_kernel_traitsILi128ELi64ELi64ELi4ELb0ELb0EN7cutlass10bfloat16_tE19Flash_kernel_traitsILi128ELi64ELi64ELi4ES3_EELb0ELb1ELb0ELb0ELb0ELb0ELb1ELb0EEEvNS_16Flash_fwd_paramsE
        .type           _ZN5flash16flash_fwd_kernelI23Flash_fwd_kernel_traitsILi128ELi64ELi64ELi4ELb0ELb0EN7cutlass10bfloat16_tE19Flash_kernel_traitsILi128ELi64ELi64ELi4ES3_EELb0ELb1ELb0ELb0ELb0ELb0ELb1ELb0EEEvNS_16Flash_fwd_paramsE,@function
        .size           _ZN5flash16flash_fwd_kernelI23Flash_fwd_kernel_traitsILi128ELi64ELi64ELi4ELb0ELb0EN7cutlass10bfloat16_tE19Flash_kernel_traitsILi128ELi64ELi64ELi4ES3_EELb0ELb1ELb0ELb0ELb0ELb0ELb1ELb0EEEvNS_16Flash_fwd_paramsE,(.L_x_1750 - _ZN5flash16flash_fwd_kernelI23Flash_fwd_kernel_traitsILi128ELi64ELi64ELi4ELb0ELb0EN7cutlass10bfloat16_tE19Flash_kernel_traitsILi128ELi64ELi64ELi4ES3_EELb0ELb1ELb0ELb0ELb0ELb0ELb1ELb0EEEvNS_16Flash_fwd_paramsE)
        .other          _ZN5flash16flash_fwd_kernelI23Flash_fwd_kernel_traitsILi128ELi64ELi64ELi4ELb0ELb0EN7cutlass10bfloat16_tE19Flash_kernel_traitsILi128ELi64ELi64ELi4ES3_EELb0ELb1ELb0ELb0ELb0ELb0ELb1ELb0EEEvNS_16Flash_fwd_paramsE,@"STO_CUDA_ENTRY STV_DEFAULT"
_ZN5flash16flash_fwd_kernelI23Flash_fwd_kernel_traitsILi128ELi64ELi64ELi4ELb0ELb0EN7cutlass10bfloat16_tE19Flash_kernel_traitsILi128ELi64ELi64ELi4ES3_EELb0ELb1ELb0ELb0ELb0ELb0ELb1ELb0EEEvNS_16Flash_fwd_paramsE:
.text._ZN5flash16flash_fwd_kernelI23Flash_fwd_kernel_traitsILi128ELi64ELi64ELi4ELb0ELb0EN7cutlass10bfloat16_tE19Flash_kernel_traitsILi128ELi64ELi64ELi4ES3_EELb0ELb1ELb0ELb0ELb0ELb0ELb1ELb0EEEvNS_16Flash_fwd_paramsE:
        /* <DEDUP_REMOVED lines=38> */
.L_x_754:
[----:B------:R-:W1:Y:S02]  /*0260*/  LDC R5, c[0x0][0x2c8] ;  /* 0x0000b200ff057b82 */ /* 0x000e640000000800 */
.L_x_755:
        /* <DEDUP_REMOVED lines=123> */
.L_x_757:
        /* <DEDUP_REMOVED lines=15> */
.L_x_758:
        /* <DEDUP_REMOVED lines=70> */
.L_x_760:
[----:B------:R-:W-:Y:S05]  /*0f70*/  BSYNC B0 ;  /* 0x0000000000007941 */ /* 0x000fea0003800000 */
.L_x_759:
        /* <DEDUP_REMOVED lines=32> */
.L_x_762:
[----:B------:R-:W-:Y:S05]  /*1180*/  BSYNC B0 ;  /* 0x0000000000007941 */ /* 0x000fea0003800000 */
.L_x_761:
        /* <DEDUP_REMOVED lines=32> */
.L_x_764:
[----:B------:R-:W-:Y:S05]  /*1390*/  BSYNC B0 ;  /* 0x0000000000007941 */ /* 0x000fea0003800000 */
.L_x_763:
        /* <DEDUP_REMOVED lines=32> */
.L_x_766:
[----:B------:R-:W-:Y:S05]  /*15a0*/  BSYNC B0 ;  /* 0x0000000000007941 */ /* 0x000fea0003800000 */
.L_x_765:
        /* <DEDUP_REMOVED lines=34> */
.L_x_768:
[----:B------:R-:W-:Y:S05]  /*17d0*/  BSYNC B0 ;  /* 0x0000000000007941 */ /* 0x000fea0003800000 */
.L_x_767:
        /* <DEDUP_REMOVED lines=26> */
.L_x_770:
[----:B------:R-:W-:Y:S05]  /*1980*/  BSYNC B0 ;  /* 0x0000000000007941 */ /* 0x000fea0003800000 */
.L_x_769:
        /* <DEDUP_REMOVED lines=28> */
.L_x_772:
[----:B------:R-:W-:Y:S05]  /*1b50*/  BSYNC B0 ;  /* 0x0000000000007941 */ /* 0x000fea0003800000 */
.L_x_771:
        /* <DEDUP_REMOVED lines=26> */
.L_x_774:
[----:B------:R-:W-:Y:S05]  /*1d00*/  BSYNC B0 ;  /* 0x0000000000007941 */ /* 0x000fea0003800000 */
.L_x_773:
        /* <DEDUP_REMOVED lines=55> */
.L_x_776:
[----:B------:R-:W-:Y:S05]  /*2080*/  BSYNC B0 ;  /* 0x0000000000007941 */ /* 0x000fea0003800000 */
.L_x_775:
        /* <DEDUP_REMOVED lines=28> */
.L_x_778:
[----:B------:R-:W-:Y:S05]  /*2250*/  BSYNC B0 ;  /* 0x0000000000007941 */ /* 0x000fea0003800000 */
.L_x_777:
        /* <DEDUP_REMOVED lines=26> */
.L_x_780:
[----:B------:R-:W-:Y:S05]  /*2400*/  BSYNC B0 ;  /* 0x0000000000007941 */ /* 0x000fea0003800000 */
.L_x_779:
        /* <DEDUP_REMOVED lines=33> */
.L_x_782:
[----:B------:R-:W-:Y:S05]  /*2620*/  BSYNC B0 ;  /* 0x0000000000007941 */ /* 0x000fea0003800000 */
.L_x_781:
[----:B------:R-:W-:Y:S01]  /*2630*/  LDSM.16.M88.4 R80, [R143] ;  /* 0x000000008f50783b */ /* 0x000fe20000000200 */
[--C-:B------:R-:W-:Y:S01]  /*2640*/  IMAD R141, R4, 0x2, R143.reuse ;  /* 0x00000002048d7824 */ /* 0x100fe200078e028f */
[----:B------:R-:W-:Y:S01]  /*2650*/  ULDC UR5, c[0x0][0x39c] ;  /* 0x0000e70000057ab9 */ /* 0x000fe20000000800 */
[--C-:B------:R-:W-:Y:S01]  /*2660*/  IMAD R113, R7, 0x2, R142.reuse ;  /* 0x0000000207717824 */ /* 0x100fe200078e028e */
[----:B------:R-:W5:Y:S01]  /*2670*/  LDSM.16.M88.4 R32, [R142+0x4000] ;  /* 0x004000008e20783b */ /* 0x000f620000000200 */
[----:B------:R-:W-:Y:S01]  /*2680*/  IMAD R139, R3, 0x2, R143 ;  /* 0x00000002038b7824 */ /* 0x000fe200078e028f */
[----:B------:R-:W-:Y:S01]  /*2690*/  LOP3.LUT R136, R6, R109, RZ, 0xfc, !PT ;  /* 0x0000006d06887212 */ /* 0x000fe200078efcff */
[----:B------:R-:W-:Y:S01]  /*26a0*/  IMAD R135, R5, 0x2, R142 ;  /* 0x0000000205877824 */ /* 0x000fe200078e028e */
[----:B------:R-:W-:Y:S01]  /*26b0*/  LDSM.16.M88.4 R16, [R141] ;  /* 0x000000008d10783b */ /* 0x000fe20000000200 */
[----:B------:R-:W-:Y:S02]  /*26c0*/  VIADD R0, R142, 0x4000 ;  /* 0x000040008e007836 */ /* 0x000fe40000000000 */
[----:B------:R-:W-:Y:S01]  /*26d0*/  IMAD R138, R3, 0x2, R141 ;  /* 0x00000002038a7824 */ /* 0x000fe200078e028d */
[----:B------:R-:W-:Y:S01]  /*26e0*/  LDSM.16.M88.4 R20, [R113+0x4000] ;  /* 0x004000007114783b */ /* 0x000fe20000000200 */
[----:B------:R-:W-:-:S02]  /*26f0*/  IMAD R140, R7, 0x2, R0 ;  /* 0x00000002078c7824 */ /* 0x000fc400078e0200 */
[----:B------:R-:W-:Y:S01]  /*2700*/  IMAD R112, R104, 0x10, R112 ;  /* 0x0000001068707824 */ /* 0x000fe200078e0270 */
[----:B------:R-:W4:Y:S01]  /*2710*/  LDSM.16.M88.4 R52, [R142+0x4800] ;  /* 0x004800008e34783b */ /* 0x000f220000000200 */
[----:B------:R-:W-:-:S03]  /*2720*/  IMAD R137, R5, 0x2, R140 ;  /* 0x0000000205897824 */ /* 0x000fc600078e028c */
[----:B------:R-:W-:Y:S04]  /*2730*/  LDSM.16.M88.4 R12, [R139] ;  /* 0x000000008b0c783b */ /* 0x000fe80000000200 */
[----:B--23--:R-:W-:Y:S04]  /*2740*/  LDSM.16.M88.4 R8, [R135+0x4000] ;  /* 0x004000008708783b */ /* 0x00cfe80000000200 */
[----:B------:R-:W2:Y:S04]  /*2750*/  LDSM.16.M88.4 R44, [R113+0x4800] ;  /* 0x00480000712c783b */ /* 0x000ea80000000200 */
[----:B------:R-:W-:Y:S04]  /*2760*/  LDSM.16.M88.4 R60, [R138] ;  /* 0x000000008a3c783b */ /* 0x000fe80000000200 */
[----:B------:R-:W-:Y:S04]  /*2770*/  LDSM.16.M88.4 R28, [R137] ;  /* 0x00000000891c783b */ /* 0x000fe80000000200 */
[----:B------:R-:W3:Y:S01]  /*2780*/  LDSM.16.M88.4 R64, [R142+0x5000] ;  /* 0x005000008e40783b */ /* 0x000ee20000000200 */
[C---:B-----5:R-:W-:Y:S03]  /*2790*/  HMMA.16816.F32.BF16 R24, R80.reuse, R32, RZ ;  /* 0x000000205018723c */ /* 0x060fe600000418ff */
[----:B------:R-:W5:Y:S04]  /*27a0*/  LDSM.16.M88.4 R56, [R135+0x4800] ;  /* 0x004800008738783b */ /* 0x000f680000000200 */
[----:B------:R-:W-:Y:S01]  /*27b0*/  LDSM.16.M88.4 R48, [R143+0x2000] ;  /* 0x002000008f30783b */ /* 0x000fe20000000200 */
[C---:B------:R-:W-:Y:S03]  /*27c0*/  HMMA.16816.F32.BF16 R32, R80.reuse, R34, RZ ;  /* 0x000000225020723c */ /* 0x040fe600000418ff */
[----:B------:R-:W-:Y:S03]  /*27d0*/  LDSM.16.M88.4 R36, [R142+0x6000] ;  /* 0x006000008e24783b */ /* 0x000fe60000000200 */
[C---:B----4-:R-:W-:Y:S01]  /*27e0*/  HMMA.16816.F32.BF16 R40, R80.reuse, R52, RZ ;  /* 0x000000345028723c */ /* 0x050fe200000418ff */
[----:B------:R-:W-:Y:S04]  /*27f0*/  LDSM.16.M88.4 R100, [R113+0x5000] ;  /* 0x005000007164783b */ /* 0x000fe80000000200 */
[----:B------:R-:W-:Y:S01]  /*2800*/  LDSM.16.M88.4 R96, [R137+0x800] ;  /* 0x000800008960783b */ /* 0x000fe20000000200 */
[----:B------:R-:W-:Y:S03]  /*2810*/  HMMA.16816.F32.BF16 R52, R80, R54, RZ ;  /* 0x000000365034723c */ /* 0x000fe600000418ff */
[----:B------:R-:W-:Y:S03]  /*2820*/  LDSM.16.M88.4 R92, [R113+0x6000] ;  /* 0x00600000715c783b */ /* 0x000fe60000000200 */
[C---:B------:R-:W-:Y:S01]  /*2830*/  HMMA.16816.F32.BF16 R24, R16.reuse, R20, R24 ;  /* 0x000000141018723c */ /* 0x040fe20000041818 */
[----:B------:R-:W-:Y:S04]  /*2840*/  LDSM.16.M88.4 R88, [R113+0x5800] ;  /* 0x005800007158783b */ /* 0x000fe80000000200 */
[----:B------:R-:W-:Y:S01]  /*2850*/  LDSM.16.M88.4 R76, [R135+0x5000] ;  /* 0x00500000874c783b */ /* 0x000fe20000000200 */
[C---:B------:R-:W-:Y:S03]  /*2860*/  HMMA.16816.F32.BF16 R32, R16.reuse, R22, R32 ;  /* 0x000000161020723c */ /* 0x040fe60000041820 */
[----:B------:R-:W-:Y:S03]  /*2870*/  LDSM.16.M88.4 R20, [R141+0x2000] ;  /* 0x002000008d14783b */ /* 0x000fe60000000200 */
[C---:B--2---:R-:W-:Y:S01]  /*2880*/  HMMA.16816.F32.BF16 R40, R16.reuse, R44, R40 ;  /* 0x0000002c1028723c */ /* 0x044fe20000041828 */
[----:B------:R-:W-:Y:S04]  /*2890*/  LDSM.16.M88.4 R72, [R135+0x5800] ;  /* 0x005800008748783b */ /* 0x000fe80000000200 */
[----:B------:R-:W0:Y:S01]  /*28a0*/  LDGDEPBAR ;  /* 0x00000000000079af */ /* 0x000e220000000000 */
[----:B------:R-:W-:Y:S03]  /*28b0*/  HMMA.16816.F32.BF16 R52, R16, R46, R52 ;  /* 0x0000002e1034723c */ /* 0x000fe60000041834 */
[----:B------:R-:W-:Y:S03]  /*28c0*/  LDSM.16.M88.4 R44, [R142+0x6800] ;  /* 0x006800008e2c783b */ /* 0x000fe60000000200 */
[C---:B------:R-:W-:Y:S06]  /*28d0*/  HMMA.16816.F32.BF16 R24, R12.reuse, R8, R24 ;  /* 0x000000080c18723c */ /* 0x040fec0000041818 */
[----:B------:R-:W-:Y:S01]  /*28e0*/  HMMA.16816.F32.BF16 R32, R12, R10, R32 ;  /* 0x0000000a0c20723c */ /* 0x000fe20000041820 */
[----:B------:R-:W2:Y:S05]  /*28f0*/  LDSM.16.M88.4 R8, [R142+0x5800] ;  /* 0x005800008e08783b */ /* 0x000eaa0000000200 */
[----:B---3--:R-:W-:Y:S06]  /*2900*/  HMMA.16816.F32.BF16 R68, R80, R64, RZ ;  /* 0x000000405044723c */ /* 0x008fec00000418ff */
[----:B-----5:R-:W-:Y:S06]  /*2910*/  HMMA.16816.F32.BF16 R40, R12, R56, R40 ;  /* 0x000000380c28723c */ /* 0x020fec0000041828 */
[----:B------:R-:W-:Y:S06]  /*2920*/  HMMA.16816.F32.BF16 R24, R60, R28, R24 ;  /* 0x0000001c3c18723c */ /* 0x000fec0000041818 */
[----:B------:R-:W-:Y:S06]  /*2930*/  HMMA.16816.F32.BF16 R64, R80, R66, RZ ;  /* 0x000000425040723c */ /* 0x000fec00000418ff */
[----:B------:R-:W-:Y:S01]  /*2940*/  HMMA.16816.F32.BF16 R52, R12, R58, R52 ;  /* 0x0000003a0c34723c */ /* 0x000fe20000041834 */
[----:B------:R-:W-:Y:S05]  /*2950*/  LDSM.16.M88.4 R56, [R137+0x1000] ;  /* 0x001000008938783b */ /* 0x000fea0000000200 */
[----:B------:R-:W-:Y:S01]  /*2960*/  HMMA.16816.F32.BF16 R32, R60, R30, R32 ;  /* 0x0000001e3c20723c */ /* 0x000fe20000041820 */
[----:B------:R-:W-:Y:S05]  /*2970*/  LDSM.16.M88.4 R28, [R135+0x6000] ;  /* 0x00600000871c783b */ /* 0x000fea0000000200 */
[----:B--2---:R-:W-:Y:S06]  /*2980*/  HMMA.16816.F32.BF16 R84, R80, R8, RZ ;  /* 0x000000085054723c */ /* 0x004fec00000418ff */
[----:B------:R-:W-:Y:S06]  /*2990*/  HMMA.16816.F32.BF16 R24, R48, R36, R24 ;  /* 0x000000243018723c */ /* 0x000fec0000041818 */
[----:B------:R-:W-:Y:S01]  /*29a0*/  HMMA.16816.F32.BF16 R80, R80, R10, RZ ;  /* 0x0000000a5050723c */ /* 0x000fe200000418ff */
[----:B------:R-:W2:Y:S05]  /*29b0*/  LDSM.16.M88.4 R8, [R139+0x2000] ;  /* 0x002000008b08783b */ /* 0x000eaa0000000200 */
[----:B------:R-:W-:Y:S06]  /*29c0*/  HMMA.16816.F32.BF16 R68, R16, R100, R68 ;  /* 0x000000641044723c */ /* 0x000fec0000041844 */
[----:B------:R-:W-:Y:S06]  /*29d0*/  HMMA.16816.F32.BF16 R40, R60, R96, R40 ;  /* 0x000000603c28723c */ /* 0x000fec0000041828 */
[----:B------:R-:W-:Y:S06]  /*29e0*/  HMMA.16816.F32.BF16 R24, R20, R92, R24 ;  /* 0x0000005c1418723c */ /* 0x000fec0000041818 */
[C---:B------:R-:W-:Y:S06]  /*29f0*/  HMMA.16816.F32.BF16 R64, R16.reuse, R102, R64 ;  /* 0x000000661040723c */ /* 0x040fec0000041840 */
[C---:B------:R-:W-:Y:S06]  /*2a00*/  HMMA.16816.F32.BF16 R84, R16.reuse, R88, R84 ;  /* 0x000000581054723c */ /* 0x040fec0000041854 */
[----:B------:R-:W-:Y:S01]  /*2a10*/  HMMA.16816.F32.BF16 R80, R16, R90, R80 ;  /* 0x0000005a1050723c */ /* 0x000fe20000041850 */
[----:B------:R-:W-:Y:S04]  /*2a20*/  LDSM.16.M88.4 R16, [R138+0x2000] ;  /* 0x002000008a10783b */ /* 0x000fe80000000200 */
[----:B------:R-:W-:Y:S01]  /*2a30*/  LDSM.16.M88.4 R88, [R142+0x7000] ;  /* 0x007000008e58783b */ /* 0x000fe20000000200 */
[----:B------:R-:W-:Y:S03]  /*2a40*/  HMMA.16816.F32.BF16 R96, R60, R98, R52 ;  /* 0x000000623c60723c */ /* 0x000fe60000041834 */
[----:B------:R-:W-:Y:S03]  /*2a50*/  LDSM.16.M88.4 R52, [R137+0x2000] ;  /* 0x002000008934783b */ /* 0x000fe60000000200 */
[----:B------:R-:W-:Y:S01]  /*2a60*/  HMMA.16816.F32.BF16 R32, R48, R38, R32 ;  /* 0x000000263020723c */ /* 0x000fe20000041820 */
[----:B------:R-:W3:Y:S05]  /*2a70*/  LDSM.16.M88.4 R36, [R113+0x6800] ;  /* 0x006800007124783b */ /* 0x000eea0000000200 */
[----:B------:R-:W-:Y:S06]  /*2a80*/  HMMA.16816.F32.BF16 R68, R12, R76, R68 ;  /* 0x0000004c0c44723c */ /* 0x000fec0000041844 */
[----:B------:R-:W-:Y:S06]  /*2a90*/  HMMA.16816.F32.BF16 R40, R48, R44, R40 ;  /* 0x0000002c3028723c */ /* 0x000fec0000041828 */
[----:B--2---:R-:W-:Y:S06]  /*2aa0*/  HMMA.16816.F32.BF16 R24, R8, R28, R24 ;  /* 0x0000001c0818723c */ /* 0x004fec0000041818 */
[C---:B------:R-:W-:Y:S01]  /*2ab0*/  HMMA.16816.F32.BF16 R76, R12.reuse, R78, R64 ;  /* 0x0000004e0c4c723c */ /* 0x040fe20000041840 */
[----:B------:R-:W-:Y:S05]  /*2ac0*/  LDSM.16.M88.4 R64, [R135+0x6800] ;  /* 0x006800008740783b */ /* 0x000fea0000000200 */
[C---:B------:R-:W-:Y:S06]  /*2ad0*/  HMMA.16816.F32.BF16 R84, R12.reuse, R72, R84 ;  /* 0x000000480c54723c */ /* 0x040fec0000041854 */
[----:B------:R-:W-:Y:S01]  /*2ae0*/  HMMA.16816.F32.BF16 R80, R12, R74, R80 ;  /* 0x0000004a0c50723c */ /* 0x000fe20000041850 */
[----:B------:R-:W2:Y:S05]  /*2af0*/  LDSM.16.M88.4 R12, [R137+0x1800] ;  /* 0x00180000890c783b */ /* 0x000eaa0000000200 */
[----:B------:R-:W-:Y:S01]  /*2b00*/  HMMA.16816.F32.BF16 R96, R48, R46, R96 ;  /* 0x0000002e3060723c */ /* 0x000fe20000041860 */
[----:B------:R-:W-:Y:S05]  /*2b10*/  LDSM.16.M88.4 R44, [R137+0x2800] ;  /* 0x00280000892c783b */ /* 0x000fea0000000200 */
[C---:B------:R-:W-:Y:S06]  /*2b20*/  HMMA.16816.F32.BF16 R32, R20.reuse, R94, R32 ;  /* 0x0000005e1420723c */ /* 0x040fec0000041820 */
[----:B---3--:R-:W-:Y:S06]  /*2b30*/  HMMA.16816.F32.BF16 R40, R20, R36, R40 ;  /* 0x000000241428723c */ /* 0x008fec0000041828 */
[----:B------:R-:W-:Y:S06]  /*2b40*/  HMMA.16816.F32.BF16 R68, R60, R56, R68 ;  /* 0x000000383c44723c */ /* 0x000fec0000041844 */
[----:B------:R-:W-:Y:S06]  /*2b50*/  HMMA.16816.F32.BF16 R24, R16, R52, R24 ;  /* 0x000000341018723c */ /* 0x000fec0000041818 */
[----:B------:R-:W-:Y:S01]  /*2b60*/  HMMA.16816.F32.BF16 R76, R60, R58, R76 ;  /* 0x0000003a3c4c723c */ /* 0x000fe2000004184c */
[----:B------:R-:W-:Y:S05]  /*2b70*/  LDSM.16.M88.4 R56, [R137+0x3000] ;  /* 0x003000008938783b */ /* 0x000fea0000000200 */
[----:B------:R-:W-:Y:S01]  /*2b80*/  HMMA.16816.F32.BF16 R96, R20, R38, R96 ;  /* 0x000000261460723c */ /* 0x000fe20000041860 */
[----:B------:R-:W3:Y:S05]  /*2b90*/  LDSM.16.M88.4 R36, [R142+0x7800] ;  /* 0x007800008e24783b */ /* 0x000eea0000000200 */
[----:B------:R-:W-:Y:S01]  /*2ba0*/  HMMA.16816.F32.BF16 R32, R8, R30, R32 ;  /* 0x0000001e0820723c */ /* 0x000fe20000041820 */
[----:B------:R-:W4:Y:S05]  /*2bb0*/  LDSM.16.M88.4 R28, [R113+0x7000] ;  /* 0x00700000711c783b */ /* 0x000f2a0000000200 */
[----:B--2---:R-:W-:Y:S01]  /*2bc0*/  HMMA.16816.F32.BF16 R84, R60, R12, R84 ;  /* 0x0000000c3c54723c */ /* 0x004fe20000041854 */
[----:B------:R-:W-:Y:S01]  /*2bd0*/  FMUL.FTZ R0, R24, UR5 ;  /* 0x0000000518007c20 */ /* 0x000fe20008410000 */
[----:B------:R-:W-:Y:S01]  /*2be0*/  FMUL.FTZ R7, R25, UR5 ;  /* 0x0000000519077c20 */ /* 0x000fe20008410000 */
[----:B------:R-:W-:-:S03]  /*2bf0*/  FMUL.FTZ R5, R26, UR5 ;  /* 0x000000051a057c20 */ /* 0x000fc60008410000 */
[----:B------:R-:W-:Y:S01]  /*2c00*/  HMMA.16816.F32.BF16 R40, R8, R64, R40 ;  /* 0x000000400828723c */ /* 0x000fe20000041828 */
[----:B------:R-:W-:Y:S05]  /*2c10*/  MUFU.TANH R0, R0 ;  /* 0x0000000000007308 */ /* 0x000fea0000002400 */
[C---:B------:R-:W-:Y:S01]  /*2c20*/  HMMA.16816.F32.BF16 R68, R48.reuse, R88, R68 ;  /* 0x000000583044723c */ /* 0x040fe20000041844 */
[----:B------:R-:W-:Y:S02]  /*2c30*/  FMUL.FTZ R64, R27, UR5 ;  /* 0x000000051b407c20 */ /* 0x000fe40008410000 */
[----:B------:R-:W2:Y:S01]  /*2c40*/  LDSM.16.M88.4 R24, [R113+0x7800] ;  /* 0x007800007118783b */ /* 0x000ea20000000200 */
[----:B------:R-:W5:Y:S02]  /*2c50*/  MUFU.TANH R7, R7 ;  /* 0x0000000700077308 */ /* 0x000f640000002400 */
[----:B------:R-:W-:Y:S06]  /*2c60*/  HMMA.16816.F32.BF16 R76, R48, R90, R76 ;  /* 0x0000005a304c723c */ /* 0x000fec000004184c */
[----:B------:R-:W-:Y:S01]  /*2c70*/  HMMA.16816.F32.BF16 R80, R60, R14, R80 ;  /* 0x0000000e3c50723c */ /* 0x000fe20000041850 */
[----:B------:R-:W-:Y:S01]  /*2c80*/  LDSM.16.M88.4 R12, [R137+0x3800] ;  /* 0x00380000890c783b */ /* 0x000fe20000000200 */
[----:B------:R-:W1:Y:S04]  /*2c90*/  MUFU.TANH R64, R64 ;  /* 0x0000004000407308 */ /* 0x000e680000002400 */
[----:B---3--:R-:W-:Y:S04]  /*2ca0*/  HMMA.16816.F32.BF16 R84, R48, R36, R84 ;  /* 0x000000243054723c */ /* 0x008fe80000041854 */
[----:B------:R-:W-:Y:S02]  /*2cb0*/  MUFU.TANH R5, R5 ;  /* 0x0000000500057308 */ /* 0x000fe40000002400 */
[----:B------:R-:W-:Y:S01]  /*2cc0*/  HMMA.16816.F32.BF16 R32, R16, R54, R32 ;  /* 0x000000361020723c */ /* 0x000fe20000041820 */
[----:B------:R-:W3:Y:S05]  /*2cd0*/  LDSM.16.M88.4 R52, [R135+0x7000] ;  /* 0x007000008734783b */ /* 0x000eea0000000200 */
[C---:B----4-:R-:W-:Y:S06]  /*2ce0*/  HMMA.16816.F32.BF16 R68, R20.reuse, R28, R68 ;  /* 0x0000001c1444723c */ /* 0x050fec0000041844 */
[----:B------:R-:W-:Y:S01]  /*2cf0*/  HMMA.16816.F32.BF16 R76, R20, R30, R76 ;  /* 0x0000001e144c723c */ /* 0x000fe2000004184c */
[----:B------:R-:W4:Y:S01]  /*2d00*/  LDSM.16.M88.4 R28, [R135+0x7800] ;  /* 0x00780000871c783b */ /* 0x000f220000000200 */
[----:B------:R-:W-:-:S04]  /*2d10*/  DEPBAR.LE SB0, 0x0 ;  /* 0x000080000000791a */ /* 0x000fc80000000000 */
[----:B------:R-:W-:Y:S06]  /*2d20*/  HMMA.16816.F32.BF16 R40, R16, R44, R40 ;  /* 0x0000002c1028723c */ /* 0x000fec0000041828 */
[----:B------:R-:W-:Y:S01]  /*2d30*/  HMMA.16816.F32.BF16 R80, R48, R38, R80 ;  /* 0x000000263050723c */ /* 0x000fe20000041850 */
[----:B------:R-:W-:Y:S01]  /*2d40*/  FMUL.FTZ R32, R32, UR5 ;  /* 0x0000000520207c20 */ /* 0x000fe20008410000 */
[----:B------:R-:W-:Y:S01]  /*2d50*/  FMUL.FTZ R35, R35, UR5 ;  /* 0x0000000523237c20 */ /* 0x000fe20008410000 */
[----:B------:R-:W-:Y:S01]  /*2d60*/  FMUL.FTZ R34, R34, UR5 ;  /* 0x0000000522227c20 */ /* 0x000fe20008410000 */
[----:B------:R-:W-:-:S02]  /*2d70*/  FMUL.FTZ R33, R33, UR5 ;  /* 0x0000000521217c20 */ /* 0x000fc40008410000 */
[----:B------:R-:W-:Y:S01]  /*2d80*/  HMMA.16816.F32.BF16 R96, R8, R66, R96 ;  /* 0x000000420860723c */ /* 0x000fe20000041860 */
[----:B------:R-:W1:Y:S05]  /*2d90*/  MUFU.TANH R32, R32 ;  /* 0x0000002000207308 */ /* 0x000e6a0000002400 */
[----:B--2---:R-:W-:Y:S03]  /*2da0*/  HMMA.16816.F32.BF16 R84, R20, R24, R84 ;  /* 0x000000181454723c */ /* 0x004fe60000041854 */
[----:B------:R-:W2:Y:S03]  /*2db0*/  MUFU.TANH R35, R35 ;  /* 0x0000002300237308 */ /* 0x000ea60000002400 */
[----:B------:R-:W-:Y:S01]  /*2dc0*/  FMUL.FTZ R36, R40, UR5 ;  /* 0x0000000528247c20 */ /* 0x000fe20008410000 */
[----:B------:R-:W-:Y:S01]  /*2dd0*/  FMUL.FTZ R24, R43, UR5 ;  /* 0x000000052b187c20 */ /* 0x000fe20008410000 */
[----:B------:R-:W-:Y:S01]  /*2de0*/  LOP3.LUT R43, R110, 0xffffffe0, RZ, 0xc0, !PT ;  /* 0xffffffe06e2b7812 */ /* 0x000fe200078ec0ff */
[----:B------:R-:W-:Y:S01]  /*2df0*/  FMUL.FTZ R40, R42, UR5 ;  /* 0x000000052a287c20 */ /* 0x000fe20008410000 */
[----:B---3--:R-:W-:Y:S01]  /*2e00*/  HMMA.16816.F32.BF16 R68, R8, R52, R68 ;  /* 0x000000340844723c */ /* 0x008fe20000041844 */
[----:B------:R-:W3:Y:S01]  /*2e10*/  MUFU.TANH R34, R34 ;  /* 0x0000002200227308 */ /* 0x000ee20000002400 */
[----:B------:R-:W-:Y:S01]  /*2e20*/  FMUL.FTZ R37, R41, UR5 ;  /* 0x0000000529257c20 */ /* 0x000fe20008410000 */
[----:B------:R-:W-:-:S02]  /*2e30*/  IMAD.IADD R42, R108, 0x1, -R43 ;  /* 0x000000016c2a7824 */ /* 0x000fc400078e0a2b */
[----:B------:R-:W-:Y:S01]  /*2e40*/  IMAD.SHL.U32 R108, R108, 0x2, RZ ;  /* 0x000000026c6c7824 */ /* 0x000fe200078e00ff */
[----:B------:R-:W-:Y:S02]  /*2e50*/  HMMA.16816.F32.BF16 R80, R20, R26, R80 ;  /* 0x0000001a1450723c */ /* 0x000fe40000041850 */
[----:B------:R-:W-:Y:S01]  /*2e60*/  SHF.R.S32.HI R171, RZ, 0x1f, R42 ;  /* 0x0000001fffab7819 */ /* 0x000fe2000001142a */
[----:B------:R-:W3:Y:S03]  /*2e70*/  MUFU.TANH R36, R36 ;  /* 0x0000002400247308 */ /* 0x000ee60000002400 */
[----:B------:R-:W-:Y:S01]  /*2e80*/  HMMA.16816.F32.BF16 R76, R8, R54, R76 ;  /* 0x00000036084c723c */ /* 0x000fe2000004184c */
[----:B------:R-:W-:Y:S02]  /*2e90*/  LEA.HI R171, R171, R42, RZ, 0x2 ;  /* 0x0000002aabab7211 */ /* 0x000fe400078f10ff */
[----:B------:R-:W-:-:S02]  /*2ea0*/  LOP3.LUT R22, R108, 0x6, RZ, 0xc0, !PT ;  /* 0x000000066c167812 */ /* 0x000fc400078ec0ff */
[----:B------:R-:W-:Y:S01]  /*2eb0*/  SHF.R.S32.HI R171, RZ, 0x2, R171 ;  /* 0x00000002ffab7819 */ /* 0x000fe200000114ab */
[----:B------:R-:W-:Y:S01]  /*2ec0*/  HMMA.16816.F32.BF16 R96, R16, R46, R96 ;  /* 0x0000002e1060723c */ /* 0x000fe20000041860 */
[----:B------:R-:W3:Y:S01]  /*2ed0*/  MUFU.TANH R33, R33 ;  /* 0x0000002100217308 */ /* 0x000ee20000002400 */
[----:B------:R-:W-:Y:S01]  /*2ee0*/  IMAD R22, R107, 0x40, R22 ;  /* 0x000000406b167824 */ /* 0x000fe200078e0216 */
[----:B------:R-:W-:Y:S02]  /*2ef0*/  IADD3 R20, R112, 0x1, R171 ;  /* 0x0000000170147810 */ /* 0x000fe40007ffe0ab */
[----:B------:R-:W-:Y:S01]  /*2f00*/  SHF.R.S32.HI R21, RZ, 0x1f, R104 ;  /* 0x0000001fff157819 */ /* 0x000fe20000011468 */
[----:B----4-:R-:W-:Y:S01]  /*2f10*/  HMMA.16816.F32.BF16 R84, R8, R28, R84 ;  /* 0x0000001c0854723c */ /* 0x010fe20000041854 */
[----:B------:R-:W-:Y:S02]  /*2f20*/  IADD3 R20, R106, R20, -R161 ;  /* 0x000000146a147210 */ /* 0x000fe40007ffe8a1 */
[----:B------:R-:W4:Y:S01]  /*2f30*/  MUFU.TANH R24, R24 ;  /* 0x0000001800187308 */ /* 0x000f220000002400 */
[----:B------:R-:W-:-:S02]  /*2f40*/  LEA.HI R21, R21, R104, RZ, 0x2 ;  /* 0x0000006815157211 */ /* 0x000fc400078f10ff */
[----:B------:R-:W-:Y:S01]  /*2f50*/  IMAD.IADD R111, R20, 0x1, R111 ;  /* 0x00000001146f7824 */ /* 0x000fe200078e026f */
[----:B------:R-:W-:Y:S01]  /*2f60*/  HMMA.16816.F32.BF16 R80, R8, R30, R80 ;  /* 0x0000001e0850723c */ /* 0x000fe20000041850 */
[C---:B------:R-:W-:Y:S01]  /*2f70*/  VIADD R20, R22.reuse, 0x1 ;  /* 0x0000000116147836 */ /* 0x040fe20000000000 */
[----:B------:R-:W-:Y:S01]  /*2f80*/  LOP3.LUT R21, R21, 0xfffffffc, RZ, 0xc0, !PT ;  /* 0xfffffffc15157812 */ /* 0x000fe200078ec0ff */
[----:B------:R-:W-:Y:S01]  /*2f90*/  IMAD.MOV.U32 R28, RZ, RZ, R107 ;  /* 0x000000ffff1c7224 */ /* 0x000fe200078e006b */
[C---:B------:R-:W-:Y:S01]  /*2fa0*/  VIMNMX R144, R111.reuse, R106, PT ;  /* 0x0000006a6f907248 */ /* 0x040fe20003fe0100 */
[----:B------:R-:W-:Y:S01]  /*2fb0*/  MUFU.TANH R37, R37 ;  /* 0x0000002500257308 */ /* 0x000fe20000002400 */
[----:B------:R-:W-:Y:S01]  /*2fc0*/  HMMA.16816.F32.BF16 R68, R16, R56, R68 ;  /* 0x000000381044723c */ /* 0x000fe20000041844 */
[----:B------:R-:W-:Y:S01]  /*2fd0*/  VIADDMNMX R131, R111, 0x8, R106, PT ;  /* 0x000000086f837846 */ /* 0x000fe2000380016a */
[----:B------:R-:W-:Y:S01]  /*2fe0*/  VIADD R8, R22, 0x11 ;  /* 0x0000001116087836 */ /* 0x000fe20000000000 */
[----:B------:R-:W-:Y:S01]  /*2ff0*/  ISETP.GE.AND P6, PT, R20, R144, PT ;  /* 0x000000901400720c */ /* 0x000fe20003fc6270 */
[----:B------:R-:W-:-:S02]  /*3000*/  IMAD.IADD R170, R104, 0x1, -R21 ;  /* 0x0000000168aa7824 */ /* 0x000fc400078e0a15 */
[----:B------:R-:W-:Y:S01]  /*3010*/  FMUL.FTZ R25, R96, UR5 ;  /* 0x0000000560197c20 */ /* 0x000fe20008410000 */
[C---:B------:R-:W-:Y:S01]  /*3020*/  HMMA.16816.F32.BF16 R76, R16.reuse, R58, R76 ;  /* 0x0000003a104c723c */ /* 0x040fe2000004184c */
[-C--:B------:R-:W-:Y:S01]  /*3030*/  ISETP.GE.AND P2, PT, R20, R131.reuse, PT ;  /* 0x000000831400720c */ /* 0x080fe20003f46270 */
[----:B------:R-:W-:Y:S02]  /*3040*/  VIADD R20, R22, 0x8 ;  /* 0x0000000816147836 */ /* 0x000fe40000000000 */
[----:B------:R-:W-:Y:S01]  /*3050*/  FMUL.FTZ R41, R97, UR5 ;  /* 0x0000000561297c20 */ /* 0x000fe20008410000 */
[----:B------:R-:W-:Y:S01]  /*3060*/  FMUL.FTZ R98, R98, UR5 ;  /* 0x0000000562627c20 */ /* 0x000fe20008410000 */
[----:B------:R-:W4:Y:S01]  /*3070*/  MUFU.TANH R25, R25 ;  /* 0x0000001900197308 */ /* 0x000f220000002400 */
[C---:B------:R-:W-:Y:S01]  /*3080*/  HMMA.16816.F32.BF16 R84, R16.reuse, R12, R84 ;  /* 0x0000000c1054723c */ /* 0x040fe20000041854 */
[CC--:B------:R-:W-:Y:S01]  /*3090*/  ISETP.GE.AND P4, PT, R20.reuse, R144.reuse, PT ;  /* 0x000000901400720c */ /* 0x0c0fe20003f86270 */
[----:B------:R-:W-:Y:S01]  /*30a0*/  FMUL.FTZ R39, R99, UR5 ;  /* 0x0000000563277c20 */ /* 0x000fe20008410000 */
[-C--:B------:R-:W-:Y:S01]  /*30b0*/  ISETP.GE.AND P0, PT, R20, R131.reuse, PT ;  /* 0x000000831400720c */ /* 0x080fe20003f06270 */
[C---:B------:R-:W-:Y:S01]  /*30c0*/  VIADD R9, R22.reuse, 0x28 ;  /* 0x0000002816097836 */ /* 0x040fe20000000000 */
[----:B-----5:R-:W-:Y:S01]  /*30d0*/  FSEL R20, R7, -INF , !P6 ;  /* 0xff80000007147808 */ /* 0x020fe20007000000 */
[----:B------:R-:W-:Y:S01]  /*30e0*/  VIADD R7, R22, 0x19 ;  /* 0x0000001916077836 */ /* 0x000fe20000000000 */
[----:B-1----:R-:W-:Y:S01]  /*30f0*/  FSEL R23, R64, -INF , !P2 ;  /* 0xff80000040177808 */ /* 0x002fe20005000000 */
[----:B------:R-:W-:Y:S01]  /*3100*/  VIADD R12, R22, 0x9 ;  /* 0x00000009160c7836 */ /* 0x000fe20000000000 */
[----:B------:R-:W-:Y:S01]  /*3110*/  FSEL R32, R32, -INF , !P4 ;  /* 0xff80000020207808 */ /* 0x000fe20006000000 */
[----:B------:R-:W1:Y:S01]  /*3120*/  MUFU.TANH R40, R40 ;  /* 0x0000002800287308 */ /* 0x000e620000002400 */
[-C--:B------:R-:W-:Y:S01]  /*3130*/  ISETP.GE.AND P2, PT, R8, R144.reuse, PT ;  /* 0x000000900800720c */ /* 0x080fe20003f46270 */
[----:B------:R-:W-:Y:S01]  /*3140*/  HMMA.16816.F32.BF16 R80, R16, R14, R80 ;  /* 0x0000000e1050723c */ /* 0x000fe20000041850 */
[-C--:B------:R-:W-:Y:S01]  /*3150*/  ISETP.GE.AND P3, PT, R12, R144.reuse, PT ;  /* 0x000000900c00720c */ /* 0x080fe20003f66270 */
[----:B------:R-:W-:Y:S01]  /*3160*/  FMUL.FTZ R68, R68, UR5 ;  /* 0x0000000544447c20 */ /* 0x000fe20008410000 */
[-C--:B------:R-:W-:Y:S01]  /*3170*/  ISETP.GE.AND P5, PT, R12, R131.reuse, PT ;  /* 0x000000830c00720c */ /* 0x080fe20003fa6270 */
[----:B------:R-:W-:Y:S01]  /*3180*/  VIADD R12, R22, 0x10 ;  /* 0x00000010160c7836 */ /* 0x000fe20000000000 */
[-C--:B------:R-:W-:Y:S01]  /*3190*/  ISETP.GE.AND P4, PT, R8, R131.reuse, PT ;  /* 0x000000830800720c */ /* 0x080fe20003f86270 */
[----:B------:R-:W-:Y:S01]  /*31a0*/  VIADD R8, R22, 0x18 ;  /* 0x0000001816087836 */ /* 0x000fe20000000000 */
[----:B--2---:R-:W-:Y:S01]  /*31b0*/  FSEL R35, R35, -INF , !P5 ;  /* 0xff80000023237808 */ /* 0x004fe20006800000 */
[----:B------:R-:W-:Y:S01]  /*31c0*/  MUFU.TANH R41, R41 ;  /* 0x0000002900297308 */ /* 0x000fe20000002400 */
[-C--:B------:R-:W-:Y:S01]  /*31d0*/  ISETP.GE.AND P1, PT, R12, R144.reuse, PT ;  /* 0x000000900c00720c */ /* 0x080fe20003f26270 */
[----:B------:R-:W-:Y:S01]  /*31e0*/  FMUL.FTZ R76, R76, UR5 ;  /* 0x000000054c4c7c20 */ /* 0x000fe20008410000 */
[----:B---3--:R-:W-:Y:S01]  /*31f0*/  FSEL R21, R34, -INF , !P0 ;  /* 0xff80000022157808 */ /* 0x008fe20004000000 */
[----:B------:R-:W-:Y:S01]  /*3200*/  FMUL.FTZ R69, R69, UR5 ;  /* 0x0000000545457c20 */ /* 0x000fe20008410000 */
[----:B------:R-:W-:Y:S01]  /*3210*/  FSEL R36, R36, -INF , !P1 ;  /* 0xff80000024247808 */ /* 0x000fe20004800000 */
[----:B------:R-:W-:Y:S01]  /*3220*/  FMUL.FTZ R70, R70, UR5 ;  /* 0x0000000546467c20 */ /* 0x000fe20008410000 */
[CC--:B------:R-:W-:Y:S01]  /*3230*/  ISETP.GE.AND P5, PT, R7.reuse, R144.reuse, PT ;  /* 0x000000900700720c */ /* 0x0c0fe20003fa6270 */
[----:B------:R-:W2:Y:S01]  /*3240*/  MUFU.TANH R38, R98 ;  /* 0x0000006200267308 */ /* 0x000ea20000002400 */
[-C--:B------:R-:W-:Y:S01]  /*3250*/  ISETP.GE.AND P1, PT, R7, R131.reuse, PT ;  /* 0x000000830700720c */ /* 0x080fe20003f26270 */
[----:B------:R-:W-:Y:S01]  /*3260*/  VIADD R7, R22, 0x21 ;  /* 0x0000002116077836 */ /* 0x000fe20000000000 */
[-C--:B------:R-:W-:Y:S01]  /*3270*/  ISETP.GE.AND P0, PT, R8, R144.reuse, PT ;  /* 0x000000900800720c */ /* 0x080fe20003f06270 */
[----:B------:R-:W-:Y:S01]  /*3280*/  FMUL.FTZ R77, R77, UR5 ;  /* 0x000000054d4d7c20 */ /* 0x000fe20008410000 */
[----:B------:R-:W-:Y:S01]  /*3290*/  FSEL R26, R33, -INF , !P3 ;  /* 0xff800000211a7808 */ /* 0x000fe20005800000 */
[----:B------:R-:W-:Y:S01]  /*32a0*/  FMUL.FTZ R78, R78, UR5 ;  /* 0x000000054e4e7c20 */ /* 0x000fe20008410000 */
[----:B----4-:R-:W-:Y:S01]  /*32b0*/  FSEL R33, R24, -INF , !P4 ;  /* 0xff80000018217808 */ /* 0x010fe20006000000 */
[----:B------:R-:W3:Y:S01]  /*32c0*/  MUFU.TANH R39, R39 ;  /* 0x0000002700277308 */ /* 0x000ee20000002400 */
[----:B------:R-:W-:Y:S01]  /*32d0*/  FSEL R24, R25, -INF , !P0 ;  /* 0xff80000019187808 */ /* 0x000fe20004000000 */
[----:B------:R-:W-:Y:S01]  /*32e0*/  FMUL.FTZ R71, R71, UR5 ;  /* 0x0000000547477c20 */ /* 0x000fe20008410000 */
[-C--:B------:R-:W-:Y:S01]  /*32f0*/  ISETP.GE.AND P4, PT, R7, R144.reuse, PT ;  /* 0x000000900700720c */ /* 0x080fe20003f86270 */
[----:B------:R-:W-:Y:S01]  /*3300*/  FMUL.FTZ R79, R79, UR5 ;  /* 0x000000054f4f7c20 */ /* 0x000fe20008410000 */
[-C--:B------:R-:W-:Y:S01]  /*3310*/  ISETP.GE.AND P0, PT, R7, R131.reuse, PT ;  /* 0x000000830700720c */ /* 0x080fe20003f06270 */
[----:B------:R-:W-:Y:S01]  /*3320*/  FMUL.FTZ R7, R87, UR5 ;  /* 0x0000000557077c20 */ /* 0x000fe20008410000 */
[-C--:B------:R-:W-:Y:S01]  /*3330*/  ISETP.GE.AND P3, PT, R8, R131.reuse, PT ;  /* 0x000000830800720c */ /* 0x080fe20003f66270 */
[----:B------:R-:W4:Y:S01]  /*3340*/  MUFU.TANH R150, R68 ;  /* 0x0000004400967308 */ /* 0x000f220000002400 */
[-C--:B------:R-:W-:Y:S01]  /*3350*/  ISETP.GE.AND P6, PT, R12, R131.reuse, PT ;  /* 0x000000830c00720c */ /* 0x080fe20003fc6270 */
[----:B------:R-:W-:Y:S01]  /*3360*/  VIADD R8, R22, 0x20 ;  /* 0x0000002016087836 */ /* 0x000fe20000000000 */
[----:B------:R-:W-:Y:S01]  /*3370*/  FSEL R30, R37, -INF , !P2 ;  /* 0xff800000251e7808 */ /* 0x000fe20005000000 */
[----:B------:R-:W-:Y:S01]  /*3380*/  FMUL.FTZ R84, R84, UR5 ;  /* 0x0000000554547c20 */ /* 0x000fe20008410000 */
[----:B-1----:R-:W-:Y:S01]  /*3390*/  FSEL R27, R40, -INF , !P6 ;  /* 0xff800000281b7808 */ /* 0x002fe20007000000 */
[----:B------:R-:W-:Y:S01]  /*33a0*/  FMUL.FTZ R85, R85, UR5 ;  /* 0x0000000555557c20 */ /* 0x000fe20008410000 */
[CC--:B------:R-:W-:Y:S01]  /*33b0*/  ISETP.GE.AND P6, PT, R8.reuse, R144.reuse, PT ;  /* 0x000000900800720c */ /* 0x0c0fe20003fc6270 */
[----:B------:R-:W1:Y:S01]  /*33c0*/  MUFU.TANH R146, R76 ;  /* 0x0000004c00927308 */ /* 0x000e620000002400 */
[-C--:B------:R-:W-:Y:S01]  /*33d0*/  ISETP.GE.AND P2, PT, R8, R131.reuse, PT ;  /* 0x000000830800720c */ /* 0x080fe20003f46270 */
[----:B------:R-:W-:Y:S01]  /*33e0*/  VIADD R8, R22, 0x29 ;  /* 0x0000002916087836 */ /* 0x000fe20000000000 */
[----:B--2---:R-:W-:Y:S01]  /*33f0*/  FSEL R25, R38, -INF , !P3 ;  /* 0xff80000026197808 */ /* 0x004fe20005800000 */
[----:B------:R-:W-:Y:S01]  /*3400*/  FMUL.FTZ R86, R86, UR5 ;  /* 0x0000000556567c20 */ /* 0x000fe20008410000 */
[----:B------:R-:W-:Y:S01]  /*3410*/  FSEL R34, R41, -INF , !P5 ;  /* 0xff80000029227808 */ /* 0x000fe20006800000 */
[----:B------:R-:W-:Y:S01]  /*3420*/  FMUL.FTZ R80, R80, UR5 ;  /* 0x0000000550507c20 */ /* 0x000fe20008410000 */
[CC--:B------:R-:W-:Y:S01]  /*3430*/  ISETP.GE.AND P3, PT, R9.reuse, R144.reuse, PT ;  /* 0x000000900900720c */ /* 0x0c0fe20003f66270 */
[----:B------:R-:W2:Y:S01]  /*3440*/  MUFU.TANH R148, R69 ;  /* 0x0000004500947308 */ /* 0x000ea20000002400 */
[-C--:B------:R-:W-:Y:S01]  /*3450*/  ISETP.GE.AND P5, PT, R9, R131.reuse, PT ;  /* 0x000000830900720c */ /* 0x080fe20003fa6270 */
[----:B------:R-:W-:Y:S01]  /*3460*/  VIADD R9, R22, 0x31 ;  /* 0x0000003116097836 */ /* 0x000fe20000000000 */
[----:B---3--:R-:W-:Y:S01]  /*3470*/  FSEL R39, R39, -INF , !P1 ;  /* 0xff80000027277808 */ /* 0x008fe20004800000 */
[----:B------:R-:W-:Y:S01]  /*3480*/  FMUL.FTZ R81, R81, UR5 ;  /* 0x0000000551517c20 */ /* 0x000fe20008410000 */
[----:B----4-:R-:W-:Y:S01]  /*3490*/  FSEL R150, R150, -INF , !P6 ;  /* 0xff80000096967808 */ /* 0x010fe20007000000 */
[----:B------:R-:W-:Y:S01]  /*34a0*/  FMUL.FTZ R82, R82, UR5 ;  /* 0x0000000552527c20 */ /* 0x000fe20008410000 */
[C---:B------:R-:W-:Y:S01]  /*34b0*/  ISETP.GE.AND P1, PT, R8.reuse, R144, PT ;  /* 0x000000900800720c */ /* 0x040fe20003f26270 */
[----:B------:R-:W3:Y:S01]  /*34c0*/  MUFU.TANH R123, R70 ;  /* 0x00000046007b7308 */ /* 0x000ee20000002400 */
[-C--:B------:R-:W-:Y:S01]  /*34d0*/  ISETP.GE.AND P6, PT, R8, R131.reuse, PT ;  /* 0x000000830800720c */ /* 0x080fe20003fc6270 */
[----:B------:R-:W-:Y:S01]  /*34e0*/  VIADD R8, R22, 0x30 ;  /* 0x0000003016087836 */ /* 0x000fe20000000000 */
[----:B-1----:R-:W-:Y:S01]  /*34f0*/  FSEL R146, R146, -INF , !P3 ;  /* 0xff80000092927808 */ /* 0x002fe20005800000 */
[----:B------:R-:W-:Y:S01]  /*3500*/  FMUL.FTZ R83, R83, UR5 ;  /* 0x0000000553537c20 */ /* 0x000fe20008410000 */
[----:B------:R-:W-:-:S03]  /*3510*/  ISETP.GE.AND P3, PT, R9, R131, PT ;  /* 0x000000830900720c */ /* 0x000fc60003f66270 */
[----:B------:R-:W1:Y:S01]  /*3520*/  MUFU.TANH R7, R7 ;  /* 0x0000000700077308 */ /* 0x000e620000002400 */
[----:B--2---:R-:W-:Y:S02]  /*3530*/  FSEL R148, R148, -INF , !P4 ;  /* 0xff80000094947808 */ /* 0x004fe40006000000 */
[----:B------:R-:W-:-:S05]  /*3540*/  ISETP.GE.AND P4, PT, R8, R131, PT ;  /* 0x000000830800720c */ /* 0x000fca0003f86270 */
[----:B------:R-:W2:Y:S01]  /*3550*/  MUFU.TANH R122, R77 ;  /* 0x0000004d007a7308 */ /* 0x000ea20000002400 */
[----:B---3--:R-:W-:Y:S02]  /*3560*/  FSEL R123, R123, -INF , !P2 ;  /* 0xff8000007b7b7808 */ /* 0x008fe40005000000 */
[----:B------:R-:W-:Y:S01]  /*3570*/  ISETP.GE.AND P2, PT, R8, R144, PT ;  /* 0x000000900800720c */ /* 0x000fe20003f46270 */
[----:B------:R-:W-:-:S04]  /*3580*/  VIADD R8, R22, 0x38 ;  /* 0x0000003816087836 */ /* 0x000fc80000000000 */
[----:B------:R-:W3:Y:S01]  /*3590*/  MUFU.TANH R117, R78 ;  /* 0x0000004e00757308 */ /* 0x000ee20000002400 */
[----:B-1----:R-:W-:Y:S02]  /*35a0*/  FSEL R109, R7, -INF , !P3 ;  /* 0xff800000076d7808 */ /* 0x002fe40005800000 */
[----:B------:R-:W-:-:S05]  /*35b0*/  ISETP.GE.AND P3, PT, R130, 0x2, PT ;  /* 0x000000028200780c */ /* 0x000fca0003f66270 */
        /* <DEDUP_REMOVED lines=9> */
[----:B------:R-:W-:-:S05]  /*3650*/  ISETP.GE.AND P0, PT, R9, R144, PT ;  /* 0x000000900900720c */ /* 0x000fca0003f06270 */
[----:B------:R-:W1:Y:S01]  /*3660*/  MUFU.TANH R118, R85 ;  /* 0x0000005500767308 */ /* 0x000e620000002400 */
[----:B--2---:R-:W-:Y:S02]  /*3670*/  FSEL R119, R119, -INF , !P6 ;  /* 0xff80000077777808 */ /* 0x004fe40007000000 */
[----:B------:R-:W-:-:S04]  /*3680*/  ISETP.GE.AND P6, PT, R22, R144, PT ;  /* 0x000000901600720c */ /* 0x000fc80003fc6270 */
[----:B------:R-:W-:Y:S01]  /*3690*/  FSEL R0, R0, -INF , !P6 ;  /* 0xff80000000007808 */ /* 0x000fe20007000000 */
[----:B------:R-:W2:Y:S01]  /*36a0*/  MUFU.TANH R113, R86 ;  /* 0x0000005600717308 */ /* 0x000ea20000002400 */
[----:B---3--:R-:W-:Y:S01]  /*36b0*/  FSEL R120, R120, -INF , !P2 ;  /* 0xff80000078787808 */ /* 0x008fe20005000000 */
[----:B------:R-:W-:Y:S01]  /*36c0*/  BAR.SYNC.DEFER_BLOCKING 0x0 ;  /* 0x0000000000007b1d */ /* 0x000fe20000010000 */
[----:B------:R-:W-:-:S04]  /*36d0*/  ISETP.GE.AND P2, PT, R22, R131, PT ;  /* 0x000000831600720c */ /* 0x000fc80003f46270 */
[----:B------:R-:W-:Y:S01]  /*36e0*/  FSEL R5, R5, -INF , !P2 ;  /* 0xff80000005057808 */ /* 0x000fe20005000000 */
[----:B------:R-:W3:Y:S01]  /*36f0*/  MUFU.TANH R116, R80 ;  /* 0x0000005000747308 */ /* 0x000ee20000002400 */
[----:B-1----:R-:W-:Y:S02]  /*3700*/  FSEL R118, R118, -INF , !P0 ;  /* 0xff80000076767808 */ /* 0x002fe40004000000 */
[----:B------:R-:W-:-:S05]  /*3710*/  ISETP.GE.AND P0, PT, R8, R131, PT ;  /* 0x000000830800720c */ /* 0x000fca0003f06270 */
[----:B------:R-:W1:Y:S01]  /*3720*/  MUFU.TANH R114, R81 ;  /* 0x0000005100727308 */ /* 0x000e620000002400 */
[----:B--2---:R-:W-:Y:S02]  /*3730*/  FSEL R113, R113, -INF , !P4 ;  /* 0xff80000071717808 */ /* 0x004fe40006000000 */
[----:B------:R-:W-:-:S05]  /*3740*/  ISETP.GE.AND P4, PT, R8, R144, PT ;  /* 0x000000900800720c */ /* 0x000fca0003f86270 */
[----:B------:R-:W2:Y:S01]  /*3750*/  MUFU.TANH R111, R82 ;  /* 0x00000052006f7308 */ /* 0x000ea20000002400 */
[----:B---3--:R-:W-:-:S07]  /*3760*/  FSEL R116, R116, -INF , !P5 ;  /* 0xff80000074747808 */ /* 0x008fce0006800000 */
[----:B------:R-:W3:Y:S01]  /*3770*/  MUFU.TANH R110, R83 ;  /* 0x00000053006e7308 */ /* 0x000ee20000002400 */
[----:B-1----:R-:W-:Y:S02]  /*3780*/  FSEL R114, R114, -INF , !P4 ;  /* 0xff80000072727808 */ /* 0x002fe40006000000 */
[----:B--2---:R-:W-:Y:S02]  /*3790*/  FSEL R111, R111, -INF , !P1 ;  /* 0xff8000006f6f7808 */ /* 0x004fe40004800000 */
[----:B---3--:R-:W-:Y:S01]  /*37a0*/  FSEL R110, R110, -INF , !P0 ;  /* 0xff8000006e6e7808 */ /* 0x008fe20004000000 */
        /* <DEDUP_REMOVED lines=9> */
[----:B------:R-:W-:-:S04]  /*3840*/  IMAD R2, R14, R105, R2 ;  /* 0x000000690e027224 */ /* 0x000fc800078e0202 */
        /* <DEDUP_REMOVED lines=14> */
[C---:B------:R-:W-:Y:S02]  /*3930*/  IADD3 R6, P6, R153.reuse, R40, RZ ;  /* 0x0000002899067210 */ /* 0x040fe40007fde0ff */
[--C-:B------:R-:W-:Y:S01]  /*3940*/  @!P1 LEA.HI.X R43, R40, R7, R2.reuse, 0x1, P0 ;  /* 0x00000007282b9211 */ /* 0x100fe200000f0c02 */
[----:B------:R2:W-:Y:S01]  /*3950*/  @P1 STS.128 [R159+0x6000], RZ ;  /* 0x006000ff9f001388 */ /* 0x0005e20000000c00 */
[----:B------:R-:W-:Y:S01]  /*3960*/  IADD3 R8, P0, R153, R6, RZ ;  /* 0x0000000699087210 */ /* 0x000fe20007f1e0ff */
[----:B------:R-:W3:Y:S01]  /*3970*/  @!P1 LDC.64 R14, c[0x0][0x218] ;  /* 0x00008600ff0e9b82 */ /* 0x000ee20000000a00 */
[----:B------:R-:W-:Y:S01]  /*3980*/  IMAD.X R7, R152, 0x1, R2, P6 ;  /* 0x0000000198077824 */ /* 0x000fe200030e0602 */
[C---:B----4-:R-:W-:Y:S01]  /*3990*/  @!P2 LEA R12, P5, R6.reuse, R12, 0x1 ;  /* 0x0000000c060ca211 */ /* 0x050fe200078a08ff */
[----:B------:R-:W-:Y:S01]  /*39a0*/  @!PT LDS RZ, [RZ] ;  /* 0x00000000fffff984 */ /* 0x000fe20000000800 */
[----:B------:R-:W-:Y:S01]  /*39b0*/  @!PT LDS RZ, [RZ] ;  /* 0x00000000fffff984 */ /* 0x000fe20000000800 */
[----:B------:R-:W-:Y:S01]  /*39c0*/  @!PT LDS RZ, [RZ] ;  /* 0x00000000fffff984 */ /* 0x000fe20000000800 */
[----:B------:R2:W-:Y:S03]  /*39d0*/  @!P1 LDGSTS.E.BYPASS.LTC128B.128 [R159+0x6000], desc[UR8][R42.64+0x80] ;  /* 0x060000802a9f9fae */ /* 0x0005e6000b901d48 */
[C---:B------:R-:W-:Y:S01]  /*39e0*/  @!P2 LEA.HI.X R13, R6.reuse, R13, R7, 0x1, P5 ;  /* 0x0000000d060da211 */ /* 0x040fe200028f0c07 */
[----:B------:R2:W-:Y:S01]  /*39f0*/  @P2 STS.128 [R159+0x4800], RZ ;  /* 0x004800ff9f002388 */ /* 0x0005e20000000c00 */
[----:B------:R-:W4:Y:S01]  /*3a00*/  @!P2 LDC.64 R18, c[0x0][0x218] ;  /* 0x00008600ff12ab82 */ /* 0x000f220000000a00 */
[----:B-----5:R-:W-:-:S02]  /*3a10*/  @!P1 LEA R10, P4, R6, R10, 0x1 ;  /* 0x0000000a060a9211 */ /* 0x020fc400078808ff */
[----:B------:R-:W-:Y:S01]  /*3a20*/  IADD3 R2, P5, R153, R8, RZ ;  /* 0x0000000899027210 */ /* 0x000fe20007fbe0ff */
[----:B------:R-:W-:Y:S01]  /*3a30*/  @!PT LDS RZ, [RZ] ;  /* 0x00000000fffff984 */ /* 0x000fe20000000800 */
[----:B------:R-:W-:Y:S01]  /*3a40*/  @!PT LDS RZ, [RZ] ;  /* 0x00000000fffff984 */ /* 0x000fe20000000800 */
[----:B------:R-:W-:Y:S01]  /*3a50*/  @!PT LDS RZ, [RZ] ;  /* 0x00000000fffff984 */ /* 0x000fe20000000800 */
[----:B------:R2:W-:Y:S01]  /*3a60*/  @!P2 LDGSTS.E.BYPASS.LTC128B.128 [R159+0x4800], desc[UR8][R12.64] ;  /* 0x048000000c9fafae */ /* 0x0005e2000b901d48 */
[--C-:B------:R-:W-:Y:S01]  /*3a70*/  @!P1 LEA.HI.X R11, R6, R11, R7.reuse, 0x1, P4 ;  /* 0x0000000b060b9211 */ /* 0x100fe200020f0c07 */
[----:B------:R-:W-:Y:S01]  /*3a80*/  IMAD.X R7, R152, 0x1, R7, P0 ;  /* 0x0000000198077824 */ /* 0x000fe200000e0607 */
[----:B-1----:R-:W-:Y:S01]  /*3a90*/  @!P2 LEA R16, P6, R8, R16, 0x1 ;  /* 0x000000100810a211 */ /* 0x002fe200078c08ff */
[----:B------:R2:W-:Y:S02]  /*3aa0*/  @P1 STS.128 [R159+0x6800], RZ ;  /* 0x006800ff9f001388 */ /* 0x0005e40000000c00 */
[--C-:B------:R-:W-:Y:S01]  /*3ab0*/  IMAD.X R9, R152, 0x1, R7.reuse, P5 ;  /* 0x0000000198097824 */ /* 0x100fe200028e0607 */
[C---:B------:R-:W-:Y:S01]  /*3ac0*/  @!P2 LEA.HI.X R17, R8.reuse, R17, R7, 0x1, P6 ;  /* 0x000000110811a211 */ /* 0x040fe200030f0c07 */
        /* <DEDUP_REMOVED lines=32> */
.L_x_785:
[----:B------:R-:W-:Y:S05]  /*3cd0*/  BSYNC B0 ;  /* 0x0000000000007941 */ /* 0x000fea0003800000 */
.L_x_784:
[----:B------:R-:W0:Y:S02]  /*3ce0*/  LDGDEPBAR ;  /* 0x00000000000079af */ /* 0x000e240000000000 */
.L_x_783:
        /* <DEDUP_REMOVED lines=31> */
[----:B------:R-:W-:Y:S01]  /*3ee0*/  LEA R136, R136, UR4, 0x1 ;  /* 0x0000000488887c11 */ /* 0x000fe2000f8e08ff */
[----:B------:R-:W1:Y:S03]  /*3ef0*/  SHFL.BFLY PT, R7, R8, 0x2, 0x1f ;  /* 0x0c401f0008077f89 */ /* 0x000e6600000e0000 */
[-C--:B------:R-:W-:Y:S01]  /*3f00*/  LEA R134, R4, R136.reuse, 0x1 ;  /* 0x0000008804867211 */ /* 0x080fe200078e08ff */
[----:B------:R-:W3:Y:S01]  /*3f10*/  SHFL.BFLY PT, R6, R9, 0x2, 0x1f ;  /* 0x0c401f0009067f89 */ /* 0x000ee200000e0000 */
[C---:B------:R-:W-:Y:S02]  /*3f20*/  LEA R133, R3.reuse, R136, 0x1 ;  /* 0x0000008803857211 */ /* 0x040fe400078e08ff */
[----:B------:R-:W-:Y:S01]  /*3f30*/  LEA R132, R3, R134, 0x1 ;  /* 0x0000008603847211 */ /* 0x000fe200078e08ff */
[----:B------:R-:W-:Y:S04]  /*3f40*/  LDSM.16.MT88.4 R92, [R136+0x8000] ;  /* 0x00800000885c783b */ /* 0x000fe80000004200 */
[----:B------:R-:W-:Y:S04]  /*3f50*/  LDSM.16.MT88.4 R84, [R134+0x8000] ;  /* 0x008000008654783b */ /* 0x000fe80000004200 */
[----:B--2---:R-:W-:Y:S04]  /*3f60*/  LDSM.16.MT88.4 R12, [R136+0x8800] ;  /* 0x00880000880c783b */ /* 0x004fe80000004200 */
[----:B------:R-:W-:Y:S01]  /*3f70*/  LDSM.16.MT88.4 R68, [R132+0x8000] ;  /* 0x008000008444783b */ /* 0x000fe20000004200 */
[----:B-1----:R-:W-:-:S03]  /*3f80*/  FMNMX.FTZ R7, R8, R7, !PT ;  /* 0x0000000708077209 */ /* 0x002fc60007810000 */
[----:B------:R-:W-:Y:S01]  /*3f90*/  LDSM.16.MT88.4 R40, [R136+0xa000] ;  /* 0x00a000008828783b */ /* 0x000fe20000004200 */
[----:B---3--:R-:W-:-:S03]  /*3fa0*/  FMNMX.FTZ R6, R9, R6, !PT ;  /* 0x0000000609067209 */ /* 0x008fc60007810000 */
[----:B------:R-:W1:Y:S04]  /*3fb0*/  SHFL.BFLY PT, R2, R7, 0x1, 0x1f ;  /* 0x0c201f0007027f89 */ /* 0x000e6800000e0000 */
[----:B------:R-:W-:Y:S04]  /*3fc0*/  LDSM.16.MT88.4 R8, [R134+0x8800] ;  /* 0x008800008608783b */ /* 0x000fe80000004200 */
[----:B------:R-:W-:Y:S04]  /*3fd0*/  LDSM.16.MT88.4 R48, [R134+0xa000] ;  /* 0x00a000008630783b */ /* 0x000fe80000004200 */
[----:B------:R-:W-:Y:S04]  /*3fe0*/  LDSM.16.MT88.4 R16, [R132+0x8800] ;  /* 0x008800008410783b */ /* 0x000fe80000004200 */
[----:B------:R-:W-:Y:S04]  /*3ff0*/  LDSM.16.MT88.4 R76, [R133+0x8000] ;  /* 0x00800000854c783b */ /* 0x000fe80000004200 */
[----:B------:R-:W-:Y:S01]  /*4000*/  LDSM.16.MT88.4 R56, [R133+0xa000] ;  /* 0x00a000008538783b */ /* 0x000fe20000004200 */
[----:B-1----:R-:W-:-:S03]  /*4010*/  FMNMX.FTZ R2, R7, R2, !PT ;  /* 0x0000000207027209 */ /* 0x002fc60007810000 */
        /* <DEDUP_REMOVED lines=17> */
[--C-:B------:R-:W-:Y:S01]  /*4130*/  FFMA.FTZ R118, R118, UR6, -R115.reuse ;  /* 0x0000000676767c23 */ /* 0x100fe20008010873 */
        /* <DEDUP_REMOVED lines=8> */
[--C-:B------:R-:W-:Y:S01]  /*41c0*/  FFMA.FTZ R107, R21, UR6, -R112.reuse ;  /* 0x00000006156b7c23 */ /* 0x100fe20008010870 */
[--C-:B------:R-:W-:Y:S01]  /*41d0*/  FFMA.FTZ R102, R35, UR6, -R112.reuse ;  /* 0x0000000623667c23 */ /* 0x100fe20008010870 */
[----:B------:R-:W2:Y:S01]  /*41e0*/  MUFU.EX2 R101, R101 ;  /* 0x0000006500657308 */ /* 0x000ea20000000800 */
[----:B-1----:R-:W-:Y:S01]  /*41f0*/  F2FP.BF16.F32.PACK_AB R64, R103, R106 ;  /* 0x0000006a6740723e */ /* 0x002fe200000010ff */
[--C-:B------:R-:W-:Y:S01]  /*4200*/  FFMA.FTZ R34, R33, UR6, -R112.reuse ;  /* 0x0000000621227c23 */ /* 0x100fe20008010870 */
[--C-:B------:R-:W-:Y:S01]  /*4210*/  FFMA.FTZ R35, R27, UR6, -R112.reuse ;  /* 0x000000061b237c23 */ /* 0x100fe20008010870 */
[--C-:B------:R-:W-:Y:S01]  /*4220*/  FFMA.FTZ R33, R25, UR6, -R112.reuse ;  /* 0x0000000619217c23 */ /* 0x100fe20008010870 */
[--C-:B------:R-:W-:Y:S01]  /*4230*/  FFMA.FTZ R30, R39, UR6, -R112.reuse ;  /* 0x00000006271e7c23 */ /* 0x100fe20008010870 */
[----:B------:R-:W-:Y:S01]  /*4240*/  LDSM.16.MT88.4 R24, [R132+0xa000] ;  /* 0x00a000008418783b */ /* 0x000fe20000004200 */
[--C-:B------:R-:W-:Y:S01]  /*4250*/  FFMA.FTZ R121, R121, UR6, -R112.reuse ;  /* 0x0000000679797c23 */ /* 0x100fe20008010870 */
[----:B------:R-:W-:Y:S01]  /*4260*/  MUFU.EX2 R108, R108 ;  /* 0x0000006c006c7308 */ /* 0x000fe20000000800 */
[--C-:B------:R-:W-:Y:S01]  /*4270*/  FFMA.FTZ R114, R109, UR6, -R112.reuse ;  /* 0x000000066d727c23 */ /* 0x100fe20008010870 */
[----:B------:R-:W-:Y:S01]  /*4280*/  LDSM.16.MT88.4 R20, [R133+0x8800] ;  /* 0x008800008514783b */ /* 0x000fe20000004200 */
[--C-:B------:R-:W-:Y:S01]  /*4290*/  FFMA.FTZ R113, R113, UR6, -R112.reuse ;  /* 0x0000000671717c23 */ /* 0x100fe20008010870 */
[--C-:B------:R-:W-:Y:S01]  /*42a0*/  FFMA.FTZ R109, R111, UR6, -R112.reuse ;  /* 0x000000066f6d7c23 */ /* 0x100fe20008010870 */
[----:B------:R-:W-:Y:S01]  /*42b0*/  FFMA.FTZ R176, R110, UR6, -R112 ;  /* 0x000000066eb07c23 */ /* 0x000fe20008010870 */
[----:B------:R-:W-:-:S02]  /*42c0*/  FADD.FTZ R103, R106, R103 ;  /* 0x000000676a677221 */ /* 0x000fc40000010000 */
[----:B------:R-:W1:Y:S01]  /*42d0*/  MUFU.EX2 R105, R105 ;  /* 0x0000006900697308 */ /* 0x000e620000000800 */
[----:B--2---:R-:W-:Y:S01]  /*42e0*/  F2FP.BF16.F32.PACK_AB R66, R101, R104 ;  /* 0x000000686542723e */ /* 0x004fe200000010ff */
[----:B------:R-:W-:-:S04]  /*42f0*/  FADD.FTZ R104, R104, R103 ;  /* 0x0000006768687221 */ /* 0x000fc80000010000 */
[----:B------:R-:W-:Y:S02]  /*4300*/  FADD.FTZ R101, R101, R104 ;  /* 0x0000006865657221 */ /* 0x000fe40000010000 */
[----:B------:R-:W-:Y:S08]  /*4310*/  MUFU.EX2 R107, R107 ;  /* 0x0000006b006b7308 */ /* 0x000ff00000000800 */
[----:B------:R-:W2:Y:S01]  /*4320*/  MUFU.EX2 R102, R102 ;  /* 0x0000006600667308 */ /* 0x000ea20000000800 */
[----:B-1----:R-:W-:Y:S01]  /*4330*/  F2FP.BF16.F32.PACK_AB R65, R105, R108 ;  /* 0x0000006c6941723e */ /* 0x002fe200000010ff */
[----:B------:R-:W-:-:S06]  /*4340*/  FADD.FTZ R108, R108, R105 ;  /* 0x000000696c6c7221 */ /* 0x000fcc0000010000 */
[----:B------:R-:W-:Y:S08]  /*4350*/  MUFU.EX2 R100, R100 ;  /* 0x0000006400647308 */ /* 0x000ff00000000800 */
[----:B------:R-:W1:Y:S01]  /*4360*/  MUFU.EX2 R31, R31 ;  /* 0x0000001f001f7308 */ /* 0x000e620000000800 */
[----:B--2---:R-:W-:Y:S01]  /*4370*/  F2FP.BF16.F32.PACK_AB R67, R102, R107 ;  /* 0x0000006b6643723e */ /* 0x004fe200000010ff */
[----:B------:R-:W-:-:S04]  /*4380*/  FADD.FTZ R107, R107, R108 ;  /* 0x0000006c6b6b7221 */ /* 0x000fc80000010000 */
[----:B------:R-:W-:Y:S02]  /*4390*/  FADD.FTZ R102, R102, R107 ;  /* 0x0000006b66667221 */ /* 0x000fe40000010000 */
[C---:B------:R-:W-:Y:S01]  /*43a0*/  HMMA.16816.F32.BF16 R96, R64.reuse, R92, RZ ;  /* 0x0000005c4060723c */ /* 0x040fe200000418ff */
[----:B------:R-:W-:Y:S05]  /*43b0*/  MUFU.EX2 R32, R32 ;  /* 0x0000002000207308 */ /* 0x000fea0000000800 */
[C---:B------:R-:W-:Y:S03]  /*43c0*/  HMMA.16816.F32.BF16 R92, R64.reuse, R94, RZ ;  /* 0x0000005e405c723c */ /* 0x040fe600000418ff */
[----:B------:R-:W2:Y:S01]  /*43d0*/  MUFU.EX2 R29, R29 ;  /* 0x0000001d001d7308 */ /* 0x000ea20000000800 */
        /* <DEDUP_REMOVED lines=8> */
[----:B--2---:R-:W-:Y:S01]  /*4460*/  F2FP.BF16.F32.PACK_AB R6, R29, R32 ;  /* 0x000000201d06723e */ /* 0x004fe200000010ff */
[----:B------:R-:W-:-:S03]  /*4470*/  FADD.FTZ R32, R32, R31 ;  /* 0x0000001f20207221 */ /* 0x000fc60000010000 */
[C---:B------:R-:W-:Y:S01]  /*4480*/  HMMA.16816.F32.BF16 R36, R64.reuse, R40, RZ ;  /* 0x000000284024723c */ /* 0x040fe200000418ff */
[----:B------:R-:W-:Y:S02]  /*4490*/  FADD.FTZ R32, R29, R32 ;  /* 0x000000201d207221 */ /* 0x000fe40000010000 */
        /* <DEDUP_REMOVED lines=16> */
[----:B------:R-:W-:Y:S05]  /*45a0*/  MUFU.EX2 R118, R118 ;  /* 0x0000007600767308 */ /* 0x000fea0000000800 */
[C---:B------:R-:W-:Y:S01]  /*45b0*/  HMMA.16816.F32.BF16 R92, R4.reuse, R14, R92 ;  /* 0x0000000e045c723c */ /* 0x040fe2000004185c */
[----:B------:R-:W1:Y:S02]  /*45c0*/  LDSM.16.MT88.4 R12, [R136+0xa800] ;  /* 0x00a80000880c783b */ /* 0x000e640000004200 */
[----:B------:R-:W-:Y:S03]  /*45d0*/  MUFU.EX2 R116, R116 ;  /* 0x0000007400747308 */ /* 0x000fe60000000800 */
[C---:B------:R-:W-:Y:S05]  /*45e0*/  HMMA.16816.F32.BF16 R88, R4.reuse, R8, R88 ;  /* 0x000000080458723c */ /* 0x040fea0000041858 */
[----:B------:R-:W-:Y:S01]  /*45f0*/  MUFU.EX2 R173, R173 ;  /* 0x000000ad00ad7308 */ /* 0x000fe20000000800 */
[C---:B------:R-:W-:Y:S01]  /*4600*/  HMMA.16816.F32.BF16 R84, R4.reuse, R10, R84 ;  /* 0x0000000a0454723c */ /* 0x040fe20000041854 */
[----:B------:R-:W2:Y:S05]  /*4610*/  LDSM.16.MT88.4 R8, [R134+0xa800] ;  /* 0x00a800008608783b */ /* 0x000eaa0000004200 */
[C---:B------:R-:W-:Y:S01]  /*4620*/  HMMA.16816.F32.BF16 R72, R4.reuse, R16, R72 ;  /* 0x000000100448723c */ /* 0x040fe20000041848 */
[----:B------:R-:W-:Y:S05]  /*4630*/  MUFU.EX2 R113, R113 ;  /* 0x0000007100717308 */ /* 0x000fea0000000800 */
[----:B------:R-:W-:Y:S01]  /*4640*/  HMMA.16816.F32.BF16 R68, R4, R18, R68 ;  /* 0x000000120444723c */ /* 0x000fe20000041844 */
[----:B------:R-:W3:Y:S02]  /*4650*/  LDSM.16.MT88.4 R16, [R133+0xa800] ;  /* 0x00a800008510783b */ /* 0x000ee40000004200 */
[----:B------:R-:W-:Y:S03]  /*4660*/  MUFU.EX2 R114, R114 ;  /* 0x0000007200727308 */ /* 0x000fe60000000800 */
[C---:B------:R-:W-:Y:S05]  /*4670*/  HMMA.16816.F32.BF16 R52, R64.reuse, R56, RZ ;  /* 0x000000384034723c */ /* 0x040fea00000418ff */
[----:B------:R-:W-:Y:S01]  /*4680*/  MUFU.EX2 R109, R109 ;  /* 0x0000006d006d7308 */ /* 0x000fe20000000800 */
[----:B------:R-:W-:Y:S06]  /*4690*/  HMMA.16816.F32.BF16 R76, R64, R78, RZ ;  /* 0x0000004e404c723c */ /* 0x000fec00000418ff */
[C---:B-1----:R-:W-:Y:S01]  /*46a0*/  HMMA.16816.F32.BF16 R36, R4.reuse, R12, R36 ;  /* 0x0000000c0424723c */ /* 0x042fe20000041824 */
[----:B------:R-:W-:Y:S05]  /*46b0*/  MUFU.EX2 R176, R176 ;  /* 0x000000b000b07308 */ /* 0x000fea0000000800 */
[C---:B------:R-:W-:Y:S01]  /*46c0*/  HMMA.16816.F32.BF16 R40, R4.reuse, R14, R40 ;  /* 0x0000000e0428723c */ /* 0x040fe20000041828 */
[----:B------:R-:W1:Y:S05]  /*46d0*/  LDSM.16.MT88.4 R12, [R132+0xa800] ;  /* 0x00a80000840c783b */ /* 0x000e6a0000004200 */
[C---:B--2---:R-:W-:Y:S06]  /*46e0*/  HMMA.16816.F32.BF16 R44, R4.reuse, R8, R44 ;  /* 0x00000008042c723c */ /* 0x044fec000004182c */
[----:B------:R-:W-:Y:S01]  /*46f0*/  HMMA.16816.F32.BF16 R48, R4, R10, R48 ;  /* 0x0000000a0430723c */ /* 0x000fe20000041830 */
[----:B------:R-:W2:Y:S05]  /*4700*/  LDSM.16.MT88.4 R8, [R136+0x9000] ;  /* 0x009000008808783b */ /* 0x000eaa0000004200 */
[C---:B------:R-:W-:Y:S06]  /*4710*/  HMMA.16816.F32.BF16 R56, R64.reuse, R58, RZ ;  /* 0x0000003a4038723c */ /* 0x040fec00000418ff */
[C---:B------:R-:W-:Y:S06]  /*4720*/  HMMA.16816.F32.BF16 R60, R64.reuse, R24, RZ ;  /* 0x00000018403c723c */ /* 0x040fec00000418ff */
[----:B------:R-:W-:Y:S01]  /*4730*/  HMMA.16816.F32.BF16 R64, R64, R26, RZ ;  /* 0x0000001a4040723c */ /* 0x000fe200000418ff */
[--C-:B------:R-:W-:Y:S01]  /*4740*/  FFMA.FTZ R25, R146, UR6, -R115.reuse ;  /* 0x0000000692197c23 */ /* 0x100fe20008010873 */
[----:B------:R-:W-:Y:S01]  /*4750*/  FFMA.FTZ R24, R148, UR6, -R115 ;  /* 0x0000000694187c23 */ /* 0x000fe20008010873 */
[----:B------:R-:W-:-:S03]  /*4760*/  FFMA.FTZ R146, R123, UR6, -R112 ;  /* 0x000000067b927c23 */ /* 0x000fc60008010870 */
[C---:B------:R-:W-:Y:S01]  /*4770*/  HMMA.16816.F32.BF16 R80, R4.reuse, R20, R80 ;  /* 0x000000140450723c */ /* 0x040fe20000041850 */
[--C-:B------:R-:W-:Y:S01]  /*4780*/  FFMA.FTZ R27, R117, UR6, -R112.reuse ;  /* 0x00000006751b7c23 */ /* 0x100fe20008010870 */
[----:B------:R-:W-:Y:S01]  /*4790*/  FFMA.FTZ R26, R119, UR6, -R112 ;  /* 0x00000006771a7c23 */ /* 0x000fe20008010870 */
[----:B------:R-:W4:Y:S01]  /*47a0*/  MUFU.EX2 R24, R24 ;  /* 0x0000001800187308 */ /* 0x000f220000000800 */
[----:B------:R-:W-:Y:S02]  /*47b0*/  FFMA.FTZ R119, R120, UR6, -R115 ;  /* 0x0000000678777c23 */ /* 0x000fe40008010873 */
[C---:B------:R-:W-:Y:S01]  /*47c0*/  HMMA.16816.F32.BF16 R76, R4.reuse, R22, R76 ;  /* 0x00000016044c723c */ /* 0x040fe2000004184c */
[----:B------:R-:W-:Y:S04]  /*47d0*/  LDSM.16.MT88.4 R20, [R134+0x9000] ;  /* 0x009000008614783b */ /* 0x000fe80000004200 */
[----:B------:R-:W5:Y:S01]  /*47e0*/  MUFU.EX2 R25, R25 ;  /* 0x0000001900197308 */ /* 0x000f620000000800 */
[C---:B---3--:R-:W-:Y:S06]  /*47f0*/  HMMA.16816.F32.BF16 R52, R4.reuse, R16, R52 ;  /* 0x000000100434723c */ /* 0x048fec0000041834 */
[C---:B------:R-:W-:Y:S01]  /*4800*/  HMMA.16816.F32.BF16 R56, R4.reuse, R18, R56 ;  /* 0x000000120438723c */ /* 0x040fe20000041838 */
[----:B------:R-:W-:Y:S01]  /*4810*/  MUFU.EX2 R146, R146 ;  /* 0x0000009200927308 */ /* 0x000fe20000000800 */
[----:B------:R-:W3:Y:S04]  /*4820*/  LDSM.16.MT88.4 R16, [R133+0x9000] ;  /* 0x009000008510783b */ /* 0x000ee80000004200 */
[C---:B-1----:R-:W-:Y:S03]  /*4830*/  HMMA.16816.F32.BF16 R60, R4.reuse, R12, R60 ;  /* 0x0000000c043c723c */ /* 0x042fe6000004183c */
[----:B------:R-:W1:Y:S03]  /*4840*/  MUFU.EX2 R117, R121 ;  /* 0x0000007900757308 */ /* 0x000e660000000800 */
[----:B------:R-:W-:Y:S01]  /*4850*/  HMMA.16816.F32.BF16 R64, R4, R14, R64 ;  /* 0x0000000e0440723c */ /* 0x000fe20000041840 */
[----:B------:R-:W3:Y:S04]  /*4860*/  LDSM.16.MT88.4 R12, [R132+0x9000] ;  /* 0x00900000840c783b */ /* 0x000ee80000004200 */
[----:B------:R-:W-:Y:S02]  /*4870*/  MUFU.EX2 R27, R27 ;  /* 0x0000001b001b7308 */ /* 0x000fe40000000800 */
[----:B----4-:R-:W-:Y:S01]  /*4880*/  F2FP.BF16.F32.PACK_AB R4, R24, R3 ;  /* 0x000000031804723e */ /* 0x010fe200000010ff */
[----:B------:R-:W-:Y:S01]  /*4890*/  FADD.FTZ R3, R3, R32 ;  /* 0x0000002003037221 */ /* 0x000fe20000010000 */
[----:B-----5:R-:W-:-:S03]  /*48a0*/  F2FP.BF16.F32.PACK_AB R6, R122, R25 ;  /* 0x000000197a06723e */ /* 0x020fc600000010ff */
[----:B------:R-:W-:Y:S01]  /*48b0*/  FADD.FTZ R24, R24, R3 ;  /* 0x0000000318187221 */ /* 0x000fe20000010000 */
[----:B------:R-:W4:Y:S01]  /*48c0*/  MUFU.EX2 R26, R26 ;  /* 0x0000001a001a7308 */ /* 0x000f220000000800 */
[----:B-1----:R-:W-:Y:S01]  /*48d0*/  F2FP.BF16.F32.PACK_AB R5, R117, R146 ;  /* 0x000000927505723e */ /* 0x002fe200000010ff */
[----:B------:R-:W-:Y:S01]  /*48e0*/  FADD.FTZ R146, R146, R33 ;  /* 0x0000002192927221 */ /* 0x000fe20000010000 */
[----:B------:R-:W-:-:S03]  /*48f0*/  FADD.FTZ R25, R25, R24 ;  /* 0x0000001819197221 */ /* 0x000fc60000010000 */
[----:B------:R-:W-:Y:S01]  /*4900*/  FADD.FTZ R146, R117, R146 ;  /* 0x0000009275927221 */ /* 0x000fe20000010000 */
[----:B------:R-:W-:Y:S01]  /*4910*/  FADD.FTZ R122, R122, R25 ;  /* 0x000000197a7a7221 */ /* 0x000fe20000010000 */
[----:B------:R-:W1:Y:S01]  /*4920*/  MUFU.EX2 R119, R119 ;  /* 0x0000007700777308 */ /* 0x000e620000000800 */
[----:B----4-:R-:W-:Y:S01]  /*4930*/  F2FP.BF16.F32.PACK_AB R7, R26, R27 ;  /* 0x0000001b1a07723e */ /* 0x010fe200000010ff */
[----:B------:R-:W-:-:S04]  /*4940*/  FADD.FTZ R27, R27, R146 ;  /* 0x000000921b1b7221 */ /* 0x000fc80000010000 */
[----:B------:R-:W-:Y:S02]  /*4950*/  FADD.FTZ R26, R26, R27 ;  /* 0x0000001b1a1a7221 */ /* 0x000fe40000010000 */
[C---:B--2---:R-:W-:Y:S06]  /*4960*/  HMMA.16816.F32.BF16 R96, R4.reuse, R8, R96 ;  /* 0x000000080460723c */ /* 0x044fec0000041860 */
[C---:B------:R-:W-:Y:S01]  /*4970*/  HMMA.16816.F32.BF16 R92, R4.reuse, R10, R92 ;  /* 0x0000000a045c723c */ /* 0x040fe2000004185c */
[----:B------:R-:W2:Y:S05]  /*4980*/  LDSM.16.MT88.4 R8, [R136+0xb000] ;  /* 0x00b000008808783b */ /* 0x000eaa0000004200 */
[C---:B---3--:R-:W-:Y:S06]  /*4990*/  HMMA.16816.F32.BF16 R80, R4.reuse, R16, R80 ;  /* 0x000000100450723c */ /* 0x048fec0000041850 */
[C---:B------:R-:W-:Y:S01]  /*49a0*/  HMMA.16816.F32.BF16 R76, R4.reuse, R18, R76 ;  /* 0x00000012044c723c */ /* 0x040fe2000004184c */
[----:B------:R-:W3:Y:S05]  /*49b0*/  LDSM.16.MT88.4 R16, [R134+0xb000] ;  /* 0x00b000008610783b */ /* 0x000eea0000004200 */
[C---:B------:R-:W-:Y:S06]  /*49c0*/  HMMA.16816.F32.BF16 R72, R4.reuse, R12, R72 ;  /* 0x0000000c0448723c */ /* 0x040fec0000041848 */
[C---:B------:R-:W-:Y:S01]  /*49d0*/  HMMA.16816.F32.BF16 R68, R4.reuse, R14, R68 ;  /* 0x0000000e0444723c */ /* 0x040fe20000041844 */
[----:B------:R-:W4:Y:S05]  /*49e0*/  LDSM.16.MT88.4 R12, [R133+0xb000] ;  /* 0x00b00000850c783b */ /* 0x000f2a0000004200 */
[C---:B------:R-:W-:Y:S06]  /*49f0*/  HMMA.16816.F32.BF16 R88, R4.reuse, R20, R88 ;  /* 0x000000140458723c */ /* 0x040fec0000041858 */
[C---:B------:R-:W-:Y:S01]  /*4a00*/  HMMA.16816.F32.BF16 R84, R4.reuse, R22, R84 ;  /* 0x000000160454723c */ /* 0x040fe20000041854 */
[----:B------:R-:W-:Y:S05]  /*4a10*/  LDSM.16.MT88.4 R20, [R136+0x9800] ;  /* 0x009800008814783b */ /* 0x000fea0000004200 */
[C---:B--2---:R-:W-:Y:S06]  /*4a20*/  HMMA.16816.F32.BF16 R36, R4.reuse, R8, R36 ;  /* 0x000000080424723c */ /* 0x044fec0000041824 */
[C---:B------:R-:W-:Y:S01]  /*4a30*/  HMMA.16816.F32.BF16 R40, R4.reuse, R10, R40 ;  /* 0x0000000a0428723c */ /* 0x040fe20000041828 */
[----:B------:R-:W2:Y:S05]  /*4a40*/  LDSM.16.MT88.4 R8, [R132+0xb000] ;  /* 0x00b000008408783b */ /* 0x000eaa0000004200 */
[C---:B---3--:R-:W-:Y:S06]  /*4a50*/  HMMA.16816.F32.BF16 R44, R4.reuse, R16, R44 ;  /* 0x00000010042c723c */ /* 0x048fec000004182c */
[C---:B------:R-:W-:Y:S01]  /*4a60*/  HMMA.16816.F32.BF16 R48, R4.reuse, R18, R48 ;  /* 0x000000120430723c */ /* 0x040fe20000041830 */
[----:B------:R-:W3:Y:S05]  /*4a70*/  LDSM.16.MT88.4 R16, [R133+0x9800] ;  /* 0x009800008510783b */ /* 0x000eea0000004200 */
[C---:B----4-:R-:W-:Y:S06]  /*4a80*/  HMMA.16816.F32.BF16 R52, R4.reuse, R12, R52 ;  /* 0x0000000c0434723c */ /* 0x050fec0000041834 */
[C---:B------:R-:W-:Y:S01]  /*4a90*/  HMMA.16816.F32.BF16 R56, R4.reuse, R14, R56 ;  /* 0x0000000e0438723c */ /* 0x040fe20000041838 */
[----:B------:R-:W4:Y:S05]  /*4aa0*/  LDSM.16.MT88.4 R12, [R132+0x9800] ;  /* 0x00980000840c783b */ /* 0x000f2a0000004200 */
[C---:B--2---:R-:W-:Y:S06]  /*4ab0*/  HMMA.16816.F32.BF16 R60, R4.reuse, R8, R60 ;  /* 0x00000008043c723c */ /* 0x044fec000004183c */
[----:B------:R-:W-:Y:S01]  /*4ac0*/  HMMA.16816.F32.BF16 R64, R4, R10, R64 ;  /* 0x0000000a0440723c */ /* 0x000fe20000041840 */
[----:B------:R-:W2:Y:S06]  /*4ad0*/  LDSM.16.MT88.4 R8, [R134+0x9800] ;  /* 0x009800008608783b */ /* 0x000eac0000004200 */
[----:B-1----:R-:W-:Y:S01]  /*4ae0*/  F2FP.BF16.F32.PACK_AB R4, R118, R119 ;  /* 0x000000777604723e */ /* 0x002fe200000010ff */
        /* <DEDUP_REMOVED lines=13> */
[----:B------:R-:W1:Y:S05]  /*4bc0*/  LDSM.16.MT88.4 R16, [R134+0xb800] ;  /* 0x00b800008610783b */ /* 0x000e6a0000004200 */
[C---:B----4-:R-:W-:Y:S06]  /*4bd0*/  HMMA.16816.F32.BF16 R72, R4.reuse, R12, R72 ;  /* 0x0000000c0448723c */ /* 0x050fec0000041848 */
[C---:B------:R-:W-:Y:S01]  /*4be0*/  HMMA.16816.F32.BF16 R68, R4.reuse, R14, R68 ;  /* 0x0000000e0444723c */ /* 0x040fe20000041844 */
[----:B------:R-:W3:Y:S05]  /*4bf0*/  LDSM.16.MT88.4 R12, [R133+0xb800] ;  /* 0x00b80000850c783b */ /* 0x000eea0000004200 */
[C---:B--2---:R-:W-:Y:S06]  /*4c00*/  HMMA.16816.F32.BF16 R88, R4.reuse, R8, R88 ;  /* 0x000000080458723c */ /* 0x044fec0000041858 */
[C---:B------:R-:W-:Y:S01]  /*4c10*/  HMMA.16816.F32.BF16 R84, R4.reuse, R10, R84 ;  /* 0x0000000a0454723c */ /* 0x040fe20000041854 */
[----:B------:R-:W2:Y:S05]  /*4c20*/  LDSM.16.MT88.4 R8, [R136+0xb800] ;  /* 0x00b800008808783b */ /* 0x000eaa0000004200 */
[C---:B------:R-:W-:Y:S06]  /*4c30*/  HMMA.16816.F32.BF16 R96, R4.reuse, R20, R96 ;  /* 0x000000140460723c */ /* 0x040fec0000041860 */
[C---:B------:R-:W-:Y:S06]  /*4c40*/  HMMA.16816.F32.BF16 R92, R4.reuse, R22, R92 ;  /* 0x00000016045c723c */ /* 0x040fec000004185c */
[C---:B-1----:R-:W-:Y:S06]  /*4c50*/  HMMA.16816.F32.BF16 R44, R4.reuse, R16, R44 ;  /* 0x00000010042c723c */ /* 0x042fec000004182c */
[C---:B------:R-:W-:Y:S06]  /*4c60*/  HMMA.16816.F32.BF16 R48, R4.reuse, R18, R48 ;  /* 0x000000120430723c */ /* 0x040fec0000041830 */
[C---:B---3--:R-:W-:Y:S06]  /*4c70*/  HMMA.16816.F32.BF16 R52, R4.reuse, R12, R52 ;  /* 0x0000000c0434723c */ /* 0x048fec0000041834 */
[C---:B------:R-:W-:Y:S06]  /*4c80*/  HMMA.16816.F32.BF16 R56, R4.reuse, R14, R56 ;  /* 0x0000000e0438723c */ /* 0x040fec0000041838 */
[C---:B--2---:R-:W-:Y:S06]  /*4c90*/  HMMA.16816.F32.BF16 R36, R4.reuse, R8, R36 ;  /* 0x000000080424723c */ /* 0x044fec0000041824 */
        /* <DEDUP_REMOVED lines=90> */
[----:B-1----:R-:W3:Y:S04]  /*5240*/  LDSM.16.M88.4 R24, [R142+0x4000] ;  /* 0x004000008e18783b */ /* 0x002ee80000000200 */
[----:B------:R-:W1:Y:S04]  /*5250*/  LDSM.16.M88.4 R16, [R142+0x4800] ;  /* 0x004800008e10783b */ /* 0x000e680000000200 */
[----:B------:R-:W4:Y:S04]  /*5260*/  LDSM.16.M88.4 R8, [R142+0x5000] ;  /* 0x005000008e08783b */ /* 0x000f280000000200 */
[----:B------:R-:W5:Y:S04]  /*5270*/  LDSM.16.M88.4 R120, [R142+0x5800] ;  /* 0x005800008e78783b */ /* 0x000f680000000200 */
[----:B--2---:R-:W-:Y:S04]  /*5280*/  LDSM.16.M88.4 R28, [R141] ;  /* 0x000000008d1c783b */ /* 0x004fe80000000200 */
[----:B------:R-:W2:Y:S04]  /*5290*/  LDSM.16.M88.4 R116, [R140] ;  /* 0x000000008c74783b */ /* 0x000ea80000000200 */
[----:B------:R-:W2:Y:S04]  /*52a0*/  LDSM.16.M88.4 R112, [R140+0x800] ;  /* 0x000800008c70783b */ /* 0x000ea80000000200 */
[----:B------:R-:W2:Y:S04]  /*52b0*/  LDSM.16.M88.4 R100, [R140+0x1000] ;  /* 0x001000008c64783b */ /* 0x000ea80000000200 */
[----:B------:R-:W2:Y:S01]  /*52c0*/  LDSM.16.M88.4 R32, [R140+0x1800] ;  /* 0x001800008c20783b */ /* 0x000ea20000000200 */
[----:B------:R-:W2:Y:S01]  /*52d0*/  S2R R3, SR_TID.X ;  /* 0x0000000000037919 */ /* 0x000ea20000002100 */
[C---:B---3--:R-:W-:Y:S02]  /*52e0*/  HMMA.16816.F32.BF16 R4, R104.reuse, R24, RZ ;  /* 0x000000186804723c */ /* 0x048fe400000418ff */
[----:B------:R-:W0:Y:S04]  /*52f0*/  LDGDEPBAR ;  /* 0x00000000000079af */ /* 0x000e280000000000 */
[C---:B-1----:R-:W-:Y:S06]  /*5300*/  HMMA.16816.F32.BF16 R20, R104.reuse, R16, RZ ;  /* 0x000000106814723c */ /* 0x042fec00000418ff */
[C---:B----4-:R-:W-:Y:S06]  /*5310*/  HMMA.16816.F32.BF16 R12, R104.reuse, R8, RZ ;  /* 0x00000008680c723c */ /* 0x050fec00000418ff */
[C---:B------:R-:W-:Y:S06]  /*5320*/  HMMA.16816.F32.BF16 R24, R104.reuse, R26, RZ ;  /* 0x0000001a6818723c */ /* 0x040fec00000418ff */
[C---:B------:R-:W-:Y:S06]  /*5330*/  HMMA.16816.F32.BF16 R16, R104.reuse, R18, RZ ;  /* 0x000000126810723c */ /* 0x040fec00000418ff */
[C---:B------:R-:W-:Y:S06]  /*5340*/  HMMA.16816.F32.BF16 R8, R104.reuse, R10, RZ ;  /* 0x0000000a6808723c */ /* 0x040fec00000418ff */
[C---:B-----5:R-:W-:Y:S06]  /*5350*/  HMMA.16816.F32.BF16 R108, R104.reuse, R120, RZ ;  /* 0x00000078686c723c */ /* 0x060fec00000418ff */
[----:B------:R-:W-:Y:S01]  /*5360*/  HMMA.16816.F32.BF16 R104, R104, R122, RZ ;  /* 0x0000007a6868723c */ /* 0x000fe200000418ff */
[----:B------:R-:W-:Y:S05]  /*5370*/  LDSM.16.M88.4 R120, [R137+0x1800] ;  /* 0x001800008978783b */ /* 0x000fea0000000200 */
[C---:B--2---:R-:W-:Y:S06]  /*5380*/  HMMA.16816.F32.BF16 R4, R28.reuse, R116, R4 ;  /* 0x000000741c04723c */ /* 0x044fec0000041804 */
        /* <DEDUP_REMOVED lines=17> */
[----:B------:R-:W1:Y:S05]  /*54a0*/  LDSM.16.M88.4 R112, [R138] ;  /* 0x000000008a70783b */ /* 0x000e6a0000000200 */
[C---:B------:R-:W-:Y:S06]  /*54b0*/  HMMA.16816.F32.BF16 R12, R28.reuse, R100, R12 ;  /* 0x000000641c0c723c */ /* 0x040fec000004180c */
[C---:B------:R-:W-:Y:S01]  /*54c0*/  HMMA.16816.F32.BF16 R8, R28.reuse, R102, R8 ;  /* 0x000000661c08723c */ /* 0x040fe20000041808 */
[----:B------:R-:W3:Y:S05]  /*54d0*/  LDSM.16.M88.4 R100, [R137] ;  /* 0x000000008964783b */ /* 0x000eea0000000200 */
[C---:B--2---:R-:W-:Y:S06]  /*54e0*/  HMMA.16816.F32.BF16 R108, R28.reuse, R32, R108 ;  /* 0x000000201c6c723c */ /* 0x044fec000004186c */
[----:B------:R-:W-:Y:S01]  /*54f0*/  HMMA.16816.F32.BF16 R104, R28, R34, R104 ;  /* 0x000000221c68723c */ /* 0x000fe20000041868 */
[----:B------:R-:W2:Y:S04]  /*5500*/  LDSM.16.M88.4 R32, [R137+0x800] ;  /* 0x000800008920783b */ /* 0x000ea80000000200 */
[----:B------:R-:W4:-:S13]  /*5510*/  LDSM.16.M88.4 R28, [R137+0x1000] ;  /* 0x00100000891c783b */ /* 0x000f1a0000000200 */
[C---:B-1----:R-:W-:Y:S06]  /*5520*/  HMMA.16816.F32.BF16 R108, R112.reuse, R120, R108 ;  /* 0x00000078706c723c */ /* 0x042fec000004186c */
[C---:B------:R-:W-:Y:S01]  /*5530*/  HMMA.16816.F32.BF16 R104, R112.reuse, R122, R104 ;  /* 0x0000007a7068723c */ /* 0x040fe20000041868 */
[----:B------:R-:W-:Y:S05]  /*5540*/  LDSM.16.M88.4 R120, [R140+0x2800] ;  /* 0x002800008c78783b */ /* 0x000fea0000000200 */
[C---:B---3--:R-:W-:Y:S06]  /*5550*/  HMMA.16816.F32.BF16 R4, R112.reuse, R100, R4 ;  /* 0x000000647004723c */ /* 0x048fec0000041804 */
[C---:B------:R-:W-:Y:S01]  /*5560*/  HMMA.16816.F32.BF16 R24, R112.reuse, R102, R24 ;  /* 0x000000667018723c */ /* 0x040fe20000041818 */
[----:B------:R-:W1:Y:S05]  /*5570*/  LDSM.16.M88.4 R100, [R143+0x2000] ;  /* 0x002000008f64783b */ /* 0x000e6a0000000200 */
[C---:B--2---:R-:W-:Y:S06]  /*5580*/  HMMA.16816.F32.BF16 R20, R112.reuse, R32, R20 ;  /* 0x000000207014723c */ /* 0x044fec0000041814 */
[C---:B------:R-:W-:Y:S01]  /*5590*/  HMMA.16816.F32.BF16 R16, R112.reuse, R34, R16 ;  /* 0x000000227010723c */ /* 0x040fe20000041810 */
[----:B------:R-:W2:Y:S05]  /*55a0*/  LDSM.16.M88.4 R32, [R142+0x6000] ;  /* 0x006000008e20783b */ /* 0x000eaa0000000200 */
[C---:B----4-:R-:W-:Y:S06]  /*55b0*/  HMMA.16816.F32.BF16 R12, R112.reuse, R28, R12 ;  /* 0x0000001c700c723c */ /* 0x050fec000004180c */
[----:B------:R-:W-:Y:S01]  /*55c0*/  HMMA.16816.F32.BF16 R8, R112, R30, R8 ;  /* 0x0000001e7008723c */ /* 0x000fe20000041808 */
[----:B------:R-:W3:Y:S04]  /*55d0*/  LDSM.16.M88.4 R28, [R142+0x6800] ;  /* 0x006800008e1c783b */ /* 0x000ee80000000200 */
[----:B------:R-:W4:-:S13]  /*55e0*/  LDSM.16.M88.4 R112, [R142+0x7800] ;  /* 0x007800008e70783b */ /* 0x000f1a0000000200 */
[C---:B-1----:R-:W-:Y:S06]  /*55f0*/  HMMA.16816.F32.BF16 R12, R100.reuse, R116, R12 ;  /* 0x00000074640c723c */ /* 0x042fec000004180c */
[C---:B------:R-:W-:Y:S01]  /*5600*/  HMMA.16816.F32.BF16 R8, R100.reuse, R118, R8 ;  /* 0x000000766408723c */ /* 0x040fe20000041808 */
[----:B------:R-:W-:Y:S05]  /*5610*/  LDSM.16.M88.4 R116, [R139+0x2000] ;  /* 0x002000008b74783b */ /* 0x000fea0000000200 */
[C---:B--2---:R-:W-:Y:S06]  /*5620*/  HMMA.16816.F32.BF16 R4, R100.reuse, R32, R4 ;  /* 0x000000206404723c */ /* 0x044fec0000041804 */
[C---:B------:R-:W-:Y:S01]  /*5630*/  HMMA.16816.F32.BF16 R24, R100.reuse, R34, R24 ;  /* 0x000000226418723c */ /* 0x040fe20000041818 */
[----:B------:R-:W-:Y:S05]  /*5640*/  LDSM.16.M88.4 R32, [R140+0x2000] ;  /* 0x002000008c20783b */ /* 0x000fea0000000200 */
[C---:B---3--:R-:W-:Y:S06]  /*5650*/  HMMA.16816.F32.BF16 R20, R100.reuse, R28, R20 ;  /* 0x0000001c6414723c */ /* 0x048fec0000041814 */
[C---:B------:R-:W-:Y:S01]  /*5660*/  HMMA.16816.F32.BF16 R16, R100.reuse, R30, R16 ;  /* 0x0000001e6410723c */ /* 0x040fe20000041810 */
[----:B------:R-:W1:Y:S05]  /*5670*/  LDSM.16.M88.4 R28, [R141+0x2000] ;  /* 0x002000008d1c783b */ /* 0x000e6a0000000200 */
[C---:B----4-:R-:W-:Y:S06]  /*5680*/  HMMA.16816.F32.BF16 R108, R100.reuse, R112, R108 ;  /* 0x00000070646c723c */ /* 0x050fec000004186c */
[----:B------:R-:W-:Y:S01]  /*5690*/  HMMA.16816.F32.BF16 R104, R100, R114, R104 ;  /* 0x000000726468723c */ /* 0x000fe20000041868 */
[----:B------:R-:W2:Y:S04]  /*56a0*/  LDSM.16.M88.4 R100, [R140+0x3000] ;  /* 0x003000008c64783b */ /* 0x000ea80000000200 */
[----:B------:R-:W3:Y:S01]  /*56b0*/  LDSM.16.M88.4 R112, [R135+0x6000] ;  /* 0x006000008770783b */ /* 0x000ee20000000200 */
[C---:B-1----:R-:W-:Y:S06]  /*56c0*/  HMMA.16816.F32.BF16 R4, R28.reuse, R32, R4 ;  /* 0x000000201c04723c */ /* 0x042fec0000041804 */
[C---:B------:R-:W-:Y:S01]  /*56d0*/  HMMA.16816.F32.BF16 R24, R28.reuse, R34, R24 ;  /* 0x000000221c18723c */ /* 0x040fe20000041818 */
[----:B------:R-:W1:Y:S05]  /*56e0*/  LDSM.16.M88.4 R32, [R140+0x3800] ;  /* 0x003800008c20783b */ /* 0x000e6a0000000200 */
[C---:B------:R-:W-:Y:S06]  /*56f0*/  HMMA.16816.F32.BF16 R20, R28.reuse, R120, R20 ;  /* 0x000000781c14723c */ /* 0x040fec0000041814 */
[C---:B------:R-:W-:Y:S01]  /*5700*/  HMMA.16816.F32.BF16 R16, R28.reuse, R122, R16 ;  /* 0x0000007a1c10723c */ /* 0x040fe20000041810 */
[----:B------:R-:W-:Y:S05]  /*5710*/  LDSM.16.M88.4 R120, [R137+0x2000] ;  /* 0x002000008978783b */ /* 0x000fea0000000200 */
[C---:B--2---:R-:W-:Y:S06]  /*5720*/  HMMA.16816.F32.BF16 R12, R28.reuse, R100, R12 ;  /* 0x000000641c0c723c */ /* 0x044fec000004180c */
[----:B------:R-:W-:Y:S01]  /*5730*/  HMMA.16816.F32.BF16 R8, R28, R102, R8 ;  /* 0x000000661c08723c */ /* 0x000fe20000041808 */
[----:B------:R-:W2:Y:S05]  /*5740*/  LDSM.16.M88.4 R100, [R138+0x2000] ;  /* 0x002000008a64783b */ /* 0x000eaa0000000200 */
[C---:B---3--:R-:W-:Y:S06]  /*5750*/  HMMA.16816.F32.BF16 R4, R116.reuse, R112, R4 ;  /* 0x000000707404723c */ /* 0x048fec0000041804 */
[----:B------:R-:W-:Y:S01]  /*5760*/  HMMA.16816.F32.BF16 R24, R116, R114, R24 ;  /* 0x000000727418723c */ /* 0x000fe20000041818 */
[----:B------:R-:W3:Y:S05]  /*5770*/  LDSM.16.M88.4 R112, [R135+0x7800] ;  /* 0x007800008770783b */ /* 0x000eea0000000200 */
[C---:B-1----:R-:W-:Y:S06]  /*5780*/  HMMA.16816.F32.BF16 R108, R28.reuse, R32, R108 ;  /* 0x000000201c6c723c */ /* 0x042fec000004186c */
[----:B------:R-:W-:Y:S01]  /*5790*/  HMMA.16816.F32.BF16 R104, R28, R34, R104 ;  /* 0x000000221c68723c */ /* 0x000fe20000041868 */
[----:B------:R-:W1:Y:S04]  /*57a0*/  LDSM.16.M88.4 R32, [R135+0x6800] ;  /* 0x006800008720783b */ /* 0x000e680000000200 */
[----:B------:R-:W4:Y:S01]  /*57b0*/  LDSM.16.M88.4 R28, [R135+0x7000] ;  /* 0x00700000871c783b */ /* 0x000f220000000200 */
[C---:B--2---:R-:W-:Y:S06]  /*57c0*/  HMMA.16816.F32.BF16 R4, R100.reuse, R120, R4 ;  /* 0x000000786404723c */ /* 0x044fec0000041804 */
[----:B------:R-:W-:Y:S06]  /*57d0*/  HMMA.16816.F32.BF16 R24, R100, R122, R24 ;  /* 0x0000007a6418723c */ /* 0x000fec0000041818 */
[C---:B---3--:R-:W-:Y:S06]  /*57e0*/  HMMA.16816.F32.BF16 R108, R116.reuse, R112, R108 ;  /* 0x00000070746c723c */ /* 0x048fec000004186c */
[C---:B------:R-:W-:Y:S06]  /*57f0*/  HMMA.16816.F32.BF16 R104, R116.reuse, R114, R104 ;  /* 0x000000727468723c */ /* 0x040fec0000041868 */
[----:B-1----:R-:W-:Y:S01]  /*5800*/  HMMA.16816.F32.BF16 R20, R116, R32, R20 ;  /* 0x000000207414723c */ /* 0x002fe20000041814 */
[----:B------:R-:W-:Y:S01]  /*5810*/  FMUL.FTZ R4, R4, UR5 ;  /* 0x0000000504047c20 */ /* 0x000fe20008410000 */
[----:B------:R-:W-:Y:S01]  /*5820*/  FMUL.FTZ R5, R5, UR5 ;  /* 0x0000000505057c20 */ /* 0x000fe20008410000 */
[----:B------:R-:W-:Y:S01]  /*5830*/  FMUL.FTZ R6, R6, UR5 ;  /* 0x0000000506067c20 */ /* 0x000fe20008410000 */
[----:B------:R-:W-:-:S02]  /*5840*/  FMUL.FTZ R7, R7, UR5 ;  /* 0x0000000507077c20 */ /* 0x000fc40008410000 */
[C---:B------:R-:W-:Y:S01]  /*5850*/  HMMA.16816.F32.BF16 R16, R116.reuse, R34, R16 ;  /* 0x000000227410723c */ /* 0x040fe20000041810 */
[----:B------:R-:W1:Y:S01]  /*5860*/  LDSM.16.M88.4 R32, [R137+0x2800] ;  /* 0x002800008920783b */ /* 0x000e620000000200 */
[----:B------:R-:W-:Y:S01]  /*5870*/  MUFU.TANH R123, R7 ;  /* 0x00000007007b7308 */ /* 0x000fe20000002400 */
[----:B------:R-:W-:Y:S01]  /*5880*/  FMUL.FTZ R26, R26, UR5 ;  /* 0x000000051a1a7c20 */ /* 0x000fe20008410000 */
[----:B------:R-:W-:Y:S02]  /*5890*/  FMUL.FTZ R27, R27, UR5 ;  /* 0x000000051b1b7c20 */ /* 0x000fe40008410000 */
[C---:B----4-:R-:W-:Y:S04]  /*58a0*/  HMMA.16816.F32.BF16 R12, R116.reuse, R28, R12 ;  /* 0x0000001c740c723c */ /* 0x050fe8000004180c */
[----:B------:R-:W-:Y:S02]  /*58b0*/  MUFU.TANH R26, R26 ;  /* 0x0000001a001a7308 */ /* 0x000fe40000002400 */
[----:B------:R-:W-:Y:S01]  /*58c0*/  HMMA.16816.F32.BF16 R8, R116, R30, R8 ;  /* 0x0000001e7408723c */ /* 0x000fe20000041808 */
[----:B------:R-:W2:Y:S05]  /*58d0*/  LDSM.16.M88.4 R28, [R137+0x3000] ;  /* 0x00300000891c783b */ /* 0x000eaa0000000200 */
[----:B------:R-:W-:Y:S01]  /*58e0*/  MUFU.TANH R27, R27 ;  /* 0x0000001b001b7308 */ /* 0x000fe20000002400 */
[C---:B-1----:R-:W-:Y:S07]  /*58f0*/  HMMA.16816.F32.BF16 R20, R100.reuse, R32, R20 ;  /* 0x000000206414723c */ /* 0x042fee0000041814 */
[----:B------:R-:W1:Y:S01]  /*5900*/  MUFU.TANH R32, R5 ;  /* 0x0000000500207308 */ /* 0x000e620000002400 */
[----:B------:R-:W-:Y:S01]  /*5910*/  HMMA.16816.F32.BF16 R16, R100, R34, R16 ;  /* 0x000000226410723c */ /* 0x000fe20000041810 */
[----:B------:R-:W-:Y:S01]  /*5920*/  FMUL.FTZ R33, R24, UR5 ;  /* 0x0000000518217c20 */ /* 0x000fe20008410000 */
[----:B------:R-:W-:-:S04]  /*5930*/  FMUL.FTZ R24, R25, UR5 ;  /* 0x0000000519187c20 */ /* 0x000fc80008410000 */
[C---:B--2---:R-:W-:Y:S01]  /*5940*/  HMMA.16816.F32.BF16 R12, R100.reuse, R28, R12 ;  /* 0x0000001c640c723c */ /* 0x044fe2000004180c */
[----:B------:R-:W-:Y:S05]  /*5950*/  MUFU.TANH R28, R4 ;  /* 0x00000004001c7308 */ /* 0x000fea0000002400 */
[----:B------:R-:W-:Y:S03]  /*5960*/  HMMA.16816.F32.BF16 R8, R100, R30, R8 ;  /* 0x0000001e6408723c */ /* 0x000fe60000041808 */
[----:B------:R2:W-:Y:S01]  /*5970*/  MUFU.TANH R29, R6 ;  /* 0x00000006001d7308 */ /* 0x0005e20000002400 */
[----:B------:R-:W-:Y:S01]  /*5980*/  FMUL.FTZ R21, R21, UR5 ;  /* 0x0000000515157c20 */ /* 0x000fe20008410000 */
[----:B------:R-:W-:Y:S01]  /*5990*/  FMUL.FTZ R22, R22, UR5 ;  /* 0x0000000516167c20 */ /* 0x000fe20008410000 */
[----:B------:R-:W-:Y:S01]  /*59a0*/  FMUL.FTZ R25, R20, UR5 ;  /* 0x0000000514197c20 */ /* 0x000fe20008410000 */
[----:B------:R-:W-:-:S04]  /*59b0*/  FMUL.FTZ R20, R23, UR5 ;  /* 0x0000000517147c20 */ /* 0x000fc80008410000 */
[----:B------:R-:W3:Y:S01]  /*59c0*/  MUFU.TANH R33, R33 ;  /* 0x0000002100217308 */ /* 0x000ee20000002400 */
[----:B------:R-:W-:Y:S01]  /*59d0*/  FMUL.FTZ R16, R16, UR5 ;  /* 0x0000000510107c20 */ /* 0x000fe20008410000 */
[----:B------:R-:W-:Y:S01]  /*59e0*/  FMUL.FTZ R17, R17, UR5 ;  /* 0x0000000511117c20 */ /* 0x000fe20008410000 */
[----:B------:R-:W-:Y:S01]  /*59f0*/  FMUL.FTZ R18, R18, UR5 ;  /* 0x0000000512127c20 */ /* 0x000fe20008410000 */
[----:B------:R-:W-:-:S03]  /*5a00*/  FMUL.FTZ R19, R19, UR5 ;  /* 0x0000000513137c20 */ /* 0x000fc60008410000 */
[----:B------:R-:W-:Y:S01]  /*5a10*/  FMUL.FTZ R118, R12, UR5 ;  /* 0x000000050c767c20 */ /* 0x000fe20008410000 */
[----:B------:R-:W-:Y:S01]  /*5a20*/  IMAD.SHL.U32 R12, R3, 0x2, RZ ;  /* 0x00000002030c7824 */ /* 0x000fe200078e00ff */
[----:B--2---:R-:W2:Y:S01]  /*5a30*/  LDSM.16.M88.4 R4, [R137+0x3800] ;  /* 0x003800008904783b */ /* 0x004ea20000000200 */
[----:B------:R-:W-:Y:S02]  /*5a40*/  VIADD R3, R130, 0xfffffffe ;  /* 0xfffffffe82037836 */ /* 0x000fe40000000000 */
[----:B------:R-:W-:Y:S01]  /*5a50*/  FMUL.FTZ R116, R13, UR5 ;  /* 0x000000050d747c20 */ /* 0x000fe20008410000 */
[----:B------:R-:W4:Y:S01]  /*5a60*/  MUFU.TANH R24, R24 ;  /* 0x0000001800187308 */ /* 0x000f220000002400 */
[----:B------:R-:W-:Y:S01]  /*5a70*/  LOP3.LUT R12, R12, 0x6, RZ, 0xc0, !PT ;  /* 0x000000060c0c7812 */ /* 0x000fe200078ec0ff */
[----:B------:R-:W-:Y:S01]  /*5a80*/  FMUL.FTZ R13, R14, UR5 ;  /* 0x000000050e0d7c20 */ /* 0x000fe20008410000 */
[----:B------:R-:W-:Y:S01]  /*5a90*/  FMUL.FTZ R10, R10, UR5 ;  /* 0x000000050a0a7c20 */ /* 0x000fe20008410000 */
[----:B------:R-:W-:Y:S01]  /*5aa0*/  FMUL.FTZ R8, R8, UR5 ;  /* 0x0000000508087c20 */ /* 0x000fe20008410000 */
[----:B------:R-:W-:Y:S01]  /*5ab0*/  FMUL.FTZ R15, R15, UR5 ;  /* 0x000000050f0f7c20 */ /* 0x000fe20008410000 */
[----:B------:R-:W-:-:S02]  /*5ac0*/  IMAD R12, R3, 0x40, R12 ;  /* 0x00000040030c7824 */ /* 0x000fc400078e020c */
[----:B------:R-:W-:Y:S01]  /*5ad0*/  FMUL.FTZ R11, R11, UR5 ;  /* 0x000000050b0b7c20 */ /* 0x000fe20008410000 */
[----:B------:R-:W5:Y:S01]  /*5ae0*/  MUFU.TANH R21, R21 ;  /* 0x0000001500157308 */ /* 0x000f620000002400 */
[----:B------:R-:W-:-:S04]  /*5af0*/  DEPBAR.LE SB0, 0x0 ;  /* 0x000080000000791a */ /* 0x000fc80000000000 */
[----:B------:R-:W-:-:S03]  /*5b00*/  VIADD R14, R12, 0x1 ;  /* 0x000000010c0e7836 */ /* 0x000fc60000000000 */
[----:B------:R-:W-:Y:S02]  /*5b10*/  MUFU.TANH R22, R22 ;  /* 0x0000001600167308 */ /* 0x000fe40000002400 */
[CC--:B------:R-:W-:Y:S02]  /*5b20*/  ISETP.GE.AND P5, PT, R14.reuse, R144.reuse, PT ;  /* 0x000000900e00720c */ /* 0x0c0fe40003fa6270 */
[----:B------:R-:W-:Y:S01]  /*5b30*/  ISETP.GE.AND P6, PT, R14, R131, PT ;  /* 0x000000830e00720c */ /* 0x000fe20003fc6270 */
[----:B------:R-:W-:Y:S01]  /*5b40*/  VIADD R14, R12, 0x8 ;  /* 0x000000080c0e7836 */ /* 0x000fe20000000000 */
[----:B-1----:R-:W-:Y:S02]  /*5b50*/  FSEL R114, R32, -INF , !P5 ;  /* 0xff80000020727808 */ /* 0x002fe40006800000 */
[----:B------:R-:W-:Y:S01]  /*5b60*/  MUFU.TANH R25, R25 ;  /* 0x0000001900197308 */ /* 0x000fe20000002400 */
[----:B------:R-:W-:Y:S02]  /*5b70*/  FSEL R123, R123, -INF , !P6 ;  /* 0xff8000007b7b7808 */ /* 0x000fe40007000000 */
[----:B------:R-:W-:-:S02]  /*5b80*/  ISETP.GE.AND P4, PT, R14, R144, PT ;  /* 0x000000900e00720c */ /* 0x000fc40003f86270 */
[----:B------:R-:W-:Y:S02]  /*5b90*/  ISETP.GE.AND P0, PT, R14, R131, PT ;  /* 0x000000830e00720c */ /* 0x000fe40003f06270 */
[----:B---3--:R-:W-:Y:S01]  /*5ba0*/  FSEL R32, R33, -INF , !P4 ;  /* 0xff80000021207808 */ /* 0x008fe20006000000 */
[----:B------:R-:W1:Y:S01]  /*5bb0*/  MUFU.TANH R20, R20 ;  /* 0x0000001400147308 */ /* 0x000e620000002400 */
[----:B------:R-:W-:Y:S01]  /*5bc0*/  FSEL R115, R26, -INF , !P0 ;  /* 0xff8000001a737808 */ /* 0x000fe20004000000 */
[C---:B--2---:R-:W-:Y:S06]  /*5bd0*/  HMMA.16816.F32.BF16 R108, R100.reuse, R4, R108 ;  /* 0x00000004646c723c */ /* 0x044fec000004186c */
[----:B------:R5:W2:Y:S01]  /*5be0*/  MUFU.TANH R112, R16 ;  /* 0x0000001000707308 */ /* 0x000aa20000002400 */
[----:B------:R-:W-:Y:S01]  /*5bf0*/  HMMA.16816.F32.BF16 R104, R100, R6, R104 ;  /* 0x000000066468723c */ /* 0x000fe20000041868 */
[----:B------:R-:W-:-:S02]  /*5c00*/  VIADD R5, R12, 0x9 ;  /* 0x000000090c057836 */ /* 0x000fc40000000000 */
[----:B------:R-:W-:Y:S01]  /*5c10*/  FMUL.FTZ R4, R9, UR5 ;  /* 0x0000000509047c20 */ /* 0x000fe20008410000 */
[----:B------:R-:W-:-:S03]  /*5c20*/  VIADD R9, R12, 0x10 ;  /* 0x000000100c097836 */ /* 0x000fc60000000000 */
[----:B------:R1:W-:Y:S01]  /*5c30*/  MUFU.TANH R23, R17 ;  /* 0x0000001100177308 */ /* 0x0003e20000002400 */
[CC--:B------:R-:W-:Y:S01]  /*5c40*/  ISETP.GE.AND P3, PT, R5.reuse, R144.reuse, PT ;  /* 0x000000900500720c */ /* 0x0c0fe20003f66270 */
[C---:B------:R-:W-:Y:S01]  /*5c50*/  VIADD R7, R12.reuse, 0x21 ;  /* 0x000000210c077836 */ /* 0x040fe20000000000 */
[-C--:B------:R-:W-:Y:S01]  /*5c60*/  ISETP.GE.AND P5, PT, R5, R131.reuse, PT ;  /* 0x000000830500720c */ /* 0x080fe20003fa6270 */
[----:B------:R-:W-:Y:S01]  /*5c70*/  VIADD R5, R12, 0x11 ;  /* 0x000000110c057836 */ /* 0x000fe20000000000 */
[CC--:B------:R-:W-:Y:S02]  /*5c80*/  ISETP.GE.AND P6, PT, R9.reuse, R144.reuse, PT ;  /* 0x000000900900720c */ /* 0x0c0fe40003fc6270 */
[----:B------:R-:W-:Y:S01]  /*5c90*/  ISETP.GE.AND P4, PT, R9, R131, PT ;  /* 0x000000830900720c */ /* 0x000fe20003f86270 */
[----:B------:R3:W2:Y:S01]  /*5ca0*/  MUFU.TANH R113, R18 ;  /* 0x0000001200717308 */ /* 0x0006a20000002400 */
[----:B----4-:R-:W-:Y:S01]  /*5cb0*/  FSEL R26, R24, -INF , !P3 ;  /* 0xff800000181a7808 */ /* 0x010fe20005800000 */
[----:B------:R-:W-:Y:S01]  /*5cc0*/  VIADD R9, R12, 0x19 ;  /* 0x000000190c097836 */ /* 0x000fe20000000000 */
[----:B------:R-:W-:-:S02]  /*5cd0*/  ISETP.GE.AND P0, PT, R5, R144, PT ;  /* 0x000000900500720c */ /* 0x000fc40003f06270 */
[-C--:B------:R-:W-:Y:S01]  /*5ce0*/  ISETP.GE.AND P3, PT, R5, R131.reuse, PT ;  /* 0x000000830500720c */ /* 0x080fe20003f66270 */
[----:B------:R-:W-:Y:S01]  /*5cf0*/  VIADD R5, R12, 0x18 ;  /* 0x000000180c057836 */ /* 0x000fe20000000000 */
[----:B-----5:R-:W-:Y:S01]  /*5d00*/  FSEL R16, R21, -INF , !P0 ;  /* 0xff80000015107808 */ /* 0x020fe20004000000 */
[----:B------:R4:W5:Y:S01]  /*5d10*/  MUFU.TANH R34, R19 ;  /* 0x0000001300227308 */ /* 0x0009620000002400 */
[----:B------:R-:W-:Y:S01]  /*5d20*/  FSEL R31, R27, -INF , !P5 ;  /* 0xff8000001b1f7808 */ /* 0x000fe20006800000 */
[----:B------:R-:W-:Y:S01]  /*5d30*/  FMUL.FTZ R109, R109, UR5 ;  /* 0x000000056d6d7c20 */ /* 0x000fe20008410000 */
[-C--:B------:R-:W-:Y:S01]  /*5d40*/  ISETP.GE.AND P0, PT, R9, R131.reuse, PT ;  /* 0x000000830900720c */ /* 0x080fe20003f06270 */
[----:B------:R-:W-:Y:S01]  /*5d50*/  FMUL.FTZ R35, R106, UR5 ;  /* 0x000000056a237c20 */ /* 0x000fe20008410000 */
[-C--:B------:R-:W-:Y:S01]  /*5d60*/  ISETP.GE.AND P5, PT, R5, R144.reuse, PT ;  /* 0x000000900500720c */ /* 0x080fe20003fa6270 */
[----:B------:R-:W-:Y:S01]  /*5d70*/  FMUL.FTZ R103, R110, UR5 ;  /* 0x000000056e677c20 */ /* 0x000fe20008410000 */
[----:B-1----:R-:W-:Y:S01]  /*5d80*/  FSEL R17, R20, -INF , !P3 ;  /* 0xff80000014117808 */ /* 0x002fe20005800000 */
[----:B------:R-:W1:Y:S01]  /*5d90*/  MUFU.TANH R118, R118 ;  /* 0x0000007600767308 */ /* 0x000e620000002400 */
[----:B---3--:R-:W-:Y:S01]  /*5da0*/  FSEL R18, R25, -INF , !P6 ;  /* 0xff80000019127808 */ /* 0x008fe20007000000 */
[----:B------:R-:W-:Y:S01]  /*5db0*/  FMUL.FTZ R108, R108, UR5 ;  /* 0x000000056c6c7c20 */ /* 0x000fe20008410000 */
[----:B------:R-:W-:Y:S01]  /*5dc0*/  ISETP.GE.AND P6, PT, R5, R131, PT ;  /* 0x000000830500720c */ /* 0x000fe20003fc6270 */
[----:B------:R-:W-:Y:S01]  /*5dd0*/  FMUL.FTZ R101, R111, UR5 ;  /* 0x000000056f657c20 */ /* 0x000fe20008410000 */
[----:B--2---:R-:W-:Y:S01]  /*5de0*/  FSEL R112, R112, -INF , !P5 ;  /* 0xff80000070707808 */ /* 0x004fe20006800000 */
[----:B------:R-:W-:Y:S01]  /*5df0*/  FMUL.FTZ R104, R104, UR5 ;  /* 0x0000000568687c20 */ /* 0x000fe20008410000 */
[----:B------:R-:W-:Y:S01]  /*5e00*/  FSEL R113, R113, -INF , !P6 ;  /* 0xff80000071717808 */ /* 0x000fe20007000000 */
[----:B------:R-:W2:Y:S01]  /*5e10*/  MUFU.TANH R13, R13 ;  /* 0x0000000d000d7308 */ /* 0x000ea20000002400 */
[----:B----4-:R-:W-:Y:S01]  /*5e20*/  FSEL R19, R22, -INF , !P4 ;  /* 0xff80000016137808 */ /* 0x010fe20006000000 */
[----:B------:R-:W-:Y:S01]  /*5e30*/  FMUL.FTZ R102, R105, UR5 ;  /* 0x0000000569667c20 */ /* 0x000fe20008410000 */
[-C--:B------:R-:W-:Y:S01]  /*5e40*/  ISETP.GE.AND P4, PT, R9, R144.reuse, PT ;  /* 0x000000900900720c */ /* 0x080fe20003f86270 */
[----:B------:R-:W-:Y:S01]  /*5e50*/  VIADD R9, R12, 0x20 ;  /* 0x000000200c097836 */ /* 0x000fe20000000000 */
[----:B------:R-:W-:-:S02]  /*5e60*/  ISETP.GE.AND P6, PT, R7, R144, PT ;  /* 0x000000900700720c */ /* 0x000fc40003fc6270 */
[----:B------:R-:W-:Y:S01]  /*5e70*/  FSEL R110, R23, -INF , !P4 ;  /* 0xff800000176e7808 */ /* 0x000fe20006000000 */
[----:B------:R-:W3:Y:S01]  /*5e80*/  MUFU.TANH R4, R4 ;  /* 0x0000000400047308 */ /* 0x000ee20000002400 */
[CC--:B------:R-:W-:Y:S02]  /*5e90*/  ISETP.GE.AND P3, PT, R9.reuse, R144.reuse, PT ;  /* 0x000000900900720c */ /* 0x0c0fe40003f66270 */
[-C--:B------:R-:W-:Y:S01]  /*5ea0*/  ISETP.GE.AND P5, PT, R9, R131.reuse, PT ;  /* 0x000000830900720c */ /* 0x080fe20003fa6270 */
[C---:B------:R-:W-:Y:S01]  /*5eb0*/  VIADD R9, R12.reuse, 0x28 ;  /* 0x000000280c097836 */ /* 0x040fe20000000000 */
[----:B------:R-:W-:Y:S01]  /*5ec0*/  ISETP.GE.AND P4, PT, R7, R131, PT ;  /* 0x000000830700720c */ /* 0x000fe20003f86270 */
[----:B------:R-:W-:Y:S01]  /*5ed0*/  VIADD R7, R12, 0x29 ;  /* 0x000000290c077836 */ /* 0x000fe20000000000 */
[----:B-----5:R-:W-:Y:S01]  /*5ee0*/  FSEL R23, R34, -INF , !P0 ;  /* 0xff80000022177808 */ /* 0x020fe20004000000 */
[----:B------:R-:W4:Y:S01]  /*5ef0*/  MUFU.TANH R119, R10 ;  /* 0x0000000a00777308 */ /* 0x000f220000002400 */
[----:B-1----:R-:W-:Y:S01]  /*5f00*/  FSEL R118, R118, -INF , !P3 ;  /* 0xff80000076767808 */ /* 0x002fe20005800000 */
[----:B------:R-:W-:Y:S01]  /*5f10*/  FMUL.FTZ R34, R107, UR5 ;  /* 0x000000056b227c20 */ /* 0x000fe20008410000 */
[----:B------:R-:W-:-:S02]  /*5f20*/  ISETP.GE.AND P0, PT, R9, R144, PT ;  /* 0x000000900900720c */ /* 0x000fc40003f06270 */
[----:B------:R-:W-:Y:S01]  /*5f30*/  ISETP.GE.AND P3, PT, R9, R131, PT ;  /* 0x000000830900720c */ /* 0x000fe20003f66270 */
[----:B------:R-:W-:Y:S01]  /*5f40*/  VIADD R9, R12, 0x31 ;  /* 0x000000310c097836 */ /* 0x000fe20000000000 */
[----:B--2---:R-:W-:Y:S01]  /*5f50*/  FSEL R21, R13, -INF , !P5 ;  /* 0xff8000000d157808 */ /* 0x004fe20006800000 */
[----:B------:R-:W1:Y:S01]  /*5f60*/  MUFU.TANH R116, R116 ;  /* 0x0000007400747308 */ /* 0x000e620000002400 */
[----:B------:R-:W-:-:S04]  /*5f70*/  ISETP.GE.AND P5, PT, R7, R144, PT ;  /* 0x000000900700720c */ /* 0x000fc80003fa6270 */
[----:B---3--:R-:W-:Y:S01]  /*5f80*/  FSEL R20, R4, -INF , !P5 ;  /* 0xff80000004147808 */ /* 0x008fe20006800000 */
[C---:B------:R-:W-:Y:S01]  /*5f90*/  VIADD R4, R12.reuse, 0x38 ;  /* 0x000000380c047836 */ /* 0x040fe20000000000 */
[----:B------:R-:W-:Y:S01]  /*5fa0*/  ISETP.GE.AND P5, PT, R9, R131, PT ;  /* 0x000000830900720c */ /* 0x000fe20003fa6270 */
[----:B------:R-:W-:Y:S01]  /*5fb0*/  MUFU.TANH R6, R109 ;  /* 0x0000006d00067308 */ /* 0x000fe20000002400 */
[----:B----4-:R-:W-:Y:S01]  /*5fc0*/  FSEL R119, R119, -INF , !P3 ;  /* 0xff80000077777808 */ /* 0x010fe20005800000 */
[----:B------:R-:W-:Y:S01]  /*5fd0*/  VIADD R10, R12, 0x30 ;  /* 0x000000300c0a7836 */ /* 0x000fe20000000000 */
[----:B------:R-:W-:-:S05]  /*5fe0*/  ISETP.GE.AND P3, PT, R9, R144, PT ;  /* 0x000000900900720c */ /* 0x000fca0003f66270 */
[----:B------:R-:W2:Y:S01]  /*5ff0*/  MUFU.TANH R121, R15 ;  /* 0x0000000f00797308 */ /* 0x000ea20000002400 */
[----:B-1----:R-:W-:Y:S02]  /*6000*/  FSEL R116, R116, -INF , !P6 ;  /* 0xff80000074747808 */ /* 0x002fe40007000000 */
[----:B------:R-:W-:-:S05]  /*6010*/  ISETP.GE.AND P6, PT, R7, R131, PT ;  /* 0x000000830700720c */ /* 0x000fca0003fc6270 */
[----:B------:R-:W-:Y:S08]  /*6020*/  MUFU.TANH R35, R35 ;  /* 0x0000002300237308 */ /* 0x000ff00000002400 */
[----:B------:R-:W1:Y:S01]  /*6030*/  MUFU.TANH R8, R8 ;  /* 0x0000000800087308 */ /* 0x000e620000002400 */
[----:B--2---:R-:W-:Y:S02]  /*6040*/  FSEL R121, R121, -INF , !P4 ;  /* 0xff80000079797808 */ /* 0x004fe40006000000 */
[----:B------:R-:W-:-:S05]  /*6050*/  ISETP.GE.AND P4, PT, R10, R144, PT ;  /* 0x000000900a00720c */ /* 0x000fca0003f86270 */
[----:B------:R-:W2:Y:S08]  /*6060*/  MUFU.TANH R117, R11 ;  /* 0x0000000b00757308 */ /* 0x000eb00000002400 */
[----:B------:R-:W3:Y:S01]  /*6070*/  MUFU.TANH R5, R108 ;  /* 0x0000006c00057308 */ /* 0x000ee20000002400 */
[----:B-1----:R-:W-:Y:S02]  /*6080*/  FSEL R22, R8, -INF , !P0 ;  /* 0xff80000008167808 */ /* 0x002fe40004000000 */
[----:B------:R-:W-:-:S05]  /*6090*/  ISETP.GE.AND P0, PT, R10, R131, PT ;  /* 0x000000830a00720c */ /* 0x000fca0003f06270 */
[----:B------:R-:W1:Y:S01]  /*60a0*/  MUFU.TANH R103, R103 ;  /* 0x0000006700677308 */ /* 0x000e620000002400 */
[----:B--2---:R-:W-:Y:S01]  /*60b0*/  FSEL R117, R117, -INF , !P6 ;  /* 0xff80000075757808 */ /* 0x004fe20007000000 */
[----:B------:R-:W-:Y:S01]  /*60c0*/  BAR.SYNC.DEFER_BLOCKING 0x0 ;  /* 0x0000000000007b1d */ /* 0x000fe20000010000 */
[----:B------:R-:W-:-:S04]  /*60d0*/  ISETP.GE.AND P6, PT, R12, R144, PT ;  /* 0x000000900c00720c */ /* 0x000fc80003fc6270 */
[----:B------:R-:W-:Y:S01]  /*60e0*/  FSEL R28, R28, -INF , !P6 ;  /* 0xff8000001c1c7808 */ /* 0x000fe20007000000 */
[----:B------:R-:W2:Y:S01]  /*60f0*/  MUFU.TANH R101, R101 ;  /* 0x0000006500657308 */ /* 0x000ea20000002400 */
[----:B---3--:R-:W-:Y:S02]  /*6100*/  FSEL R105, R5, -INF , !P4 ;  /* 0xff80000005697808 */ /* 0x008fe40006000000 */
[C---:B------:R-:W-:Y:S01]  /*6110*/  ISETP.GE.AND P4, PT, R12.reuse, R131, PT ;  /* 0x000000830c00720c */ /* 0x040fe20003f86270 */
[----:B------:R-:W-:-:S03]  /*6120*/  VIADD R12, R12, 0x39 ;  /* 0x000000390c0c7836 */ /* 0x000fc60000000000 */
[----:B------:R-:W-:Y:S01]  /*6130*/  FSEL R33, R29, -INF , !P4 ;  /* 0xff8000001d217808 */ /* 0x000fe20006000000 */
[----:B------:R3:W4:Y:S01]  /*6140*/  MUFU.TANH R7, R104 ;  /* 0x0000006800077308 */ /* 0x0007220000002400 */
[----:B-1----:R-:W-:Y:S02]  /*6150*/  FSEL R103, R103, -INF , !P0 ;  /* 0xff80000067677808 */ /* 0x002fe40004000000 */
[----:B------:R-:W-:-:S05]  /*6160*/  ISETP.GE.AND P0, PT, R4, R144, PT ;  /* 0x000000900400720c */ /* 0x000fca0003f06270 */
[----:B------:R-:W1:Y:S01]  /*6170*/  MUFU.TANH R102, R102 ;  /* 0x0000006600667308 */ /* 0x000e620000002400 */
[----:B--2---:R-:W-:Y:S02]  /*6180*/  FSEL R101, R101, -INF , !P5 ;  /* 0xff80000065657808 */ /* 0x004fe40006800000 */
[----:B------:R-:W-:-:S05]  /*6190*/  ISETP.GE.AND P5, PT, R12, R144, PT ;  /* 0x000000900c00720c */ /* 0x000fca0003fa6270 */
[----:B------:R-:W2:Y:S01]  /*61a0*/  MUFU.TANH R34, R34 ;  /* 0x0000002200227308 */ /* 0x000ea20000002400 */
[----:B---3--:R-:W-:Y:S02]  /*61b0*/  FSEL R104, R6, -INF , !P3 ;  /* 0xff80000006687808 */ /* 0x008fe40005800000 */
[-C--:B------:R-:W-:Y:S02]  /*61c0*/  ISETP.GE.AND P3, PT, R4, R131.reuse, PT ;  /* 0x000000830400720c */ /* 0x080fe40003f66270 */
[----:B----4-:R-:W-:Y:S02]  /*61d0*/  FSEL R106, R7, -INF , !P0 ;  /* 0xff800000076a7808 */ /* 0x010fe40004000000 */
[----:B------:R-:W-:Y:S02]  /*61e0*/  FSEL R35, R35, -INF , !P3 ;  /* 0xff80000023237808 */ /* 0x000fe40005800000 */
[----:B------:R-:W-:Y:S02]  /*61f0*/  ISETP.GE.AND P3, PT, R130, 0x3, PT ;  /* 0x000000038200780c */ /* 0x000fe40003f66270 */
[----:B------:R-:W-:-:S02]  /*6200*/  ISETP.GE.AND P0, PT, R12, R131, PT ;  /* 0x000000830c00720c */ /* 0x000fc40003f06270 */
[----:B-1----:R-:W-:Y:S02]  /*6210*/  FSEL R102, R102, -INF , !P5 ;  /* 0xff80000066667808 */ /* 0x002fe40006800000 */
[----:B--2---:R-:W-:-:S07]  /*6220*/  FSEL R34, R34, -INF , !P0 ;  /* 0xff80000022227808 */ /* 0x004fce0004000000 */
[----:B------:R-:W-:Y:S05]  /*6230*/  @!P3 BRA `(.L_x_787) ;  /* 0x000000040048b947 */ /* 0x000fea0003800000 */
        /* <DEDUP_REMOVED lines=80> */
.L_x_789:
[----:B------:R-:W-:Y:S05]  /*6740*/  BSYNC B0 ;  /* 0x0000000000007941 */ /* 0x000fea0003800000 */
.L_x_788:
[----:B------:R-:W0:Y:S02]  /*6750*/  LDGDEPBAR ;  /* 0x00000000000079af */ /* 0x000e240000000000 */
.L_x_787:
        /* <DEDUP_REMOVED lines=34> */
[----:B------:R-:W-:Y:S01]  /*6980*/  @P3 IADD3 R172, R130, -0x3, RZ ;  /* 0xfffffffd82ac3810 */ /* 0x000fe20007ffe0ff */
[----:B------:R-:W1:Y:S04]  /*6990*/  SHFL.BFLY PT, R4, R7, 0x2, 0x1f ;  /* 0x0c401f0007047f89 */ /* 0x000e6800000e0000 */
[----:B------:R-:W2:Y:S01]  /*69a0*/  SHFL.BFLY PT, R5, R6, 0x2, 0x1f ;  /* 0x0c401f0006057f89 */ /* 0x000ea200000e0000 */
[----:B-1----:R-:W-:-:S02]  /*69b0*/  FMNMX.FTZ R4, R7, R4, !PT ;  /* 0x0000000407047209 */ /* 0x002fc40007810000 */
[----:B--2---:R-:W-:-:S03]  /*69c0*/  FMNMX.FTZ R5, R6, R5, !PT ;  /* 0x0000000506057209 */ /* 0x004fc60007810000 */
[----:B------:R-:W1:Y:S04]  /*69d0*/  SHFL.BFLY PT, R25, R4, 0x1, 0x1f ;  /* 0x0c201f0004197f89 */ /* 0x000e6800000e0000 */
[----:B------:R-:W2:Y:S01]  /*69e0*/  SHFL.BFLY PT, R24, R5, 0x1, 0x1f ;  /* 0x0c201f0005187f89 */ /* 0x000ea200000e0000 */
[----:B-1----:R-:W-:-:S04]  /*69f0*/  FMNMX.FTZ R25, R4, R25, !PT ;  /* 0x0000001904197209 */ /* 0x002fc80007810000 */
[C---:B------:R-:W-:Y:S01]  /*6a00*/  FSETP.NEU.FTZ.AND P1, PT, R25.reuse, -INF , PT ;  /* 0xff8000001900780b */ /* 0x040fe20003f3d000 */
[----:B------:R-:W-:Y:S01]  /*6a10*/  FMUL.FTZ R107, R25, UR6 ;  /* 0x00000006196b7c20 */ /* 0x000fe20008410000 */
[----:B--2---:R-:W-:Y:S02]  /*6a20*/  FMNMX.FTZ R24, R5, R24, !PT ;  /* 0x0000001805187209 */ /* 0x004fe40007810000 */
[----:B------:R-:W-:Y:S02]  /*6a30*/  FSEL R5, R25, RZ, P1 ;  /* 0x000000ff19057208 */ /* 0x000fe40000800000 */
[----:B------:R-:W-:Y:S01]  /*6a40*/  FSEL R107, R107, RZ, P1 ;  /* 0x000000ff6b6b7208 */ /* 0x000fe20000800000 */
[C---:B------:R-:W-:Y:S01]  /*6a50*/  FMUL.FTZ R100, R24.reuse, UR6 ;  /* 0x0000000618647c20 */ /* 0x040fe20008410000 */
[----:B------:R-:W-:-:S03]  /*6a60*/  FSETP.NEU.FTZ.AND P0, PT, R24, -INF , PT ;  /* 0xff8000001800780b */ /* 0x000fc60003f1d000 */
[--C-:B------:R-:W-:Y:S01]  /*6a70*/  FFMA.FTZ R30, R28, UR6, -R107.reuse ;  /* 0x000000061c1e7c23 */ /* 0x100fe2000801086b */
[----:B------:R-:W-:Y:S01]  /*6a80*/  FFMA.FTZ R28, R32, UR6, -R107 ;  /* 0x00000006201c7c23 */ /* 0x000fe2000801086b */
[----:B------:R-:W-:Y:S01]  /*6a90*/  FADD.FTZ R32, R2, -R5 ;  /* 0x8000000502207221 */ /* 0x000fe20000010000 */
[----:B------:R-:W-:Y:S01]  /*6aa0*/  FSEL R5, R24, RZ, P0 ;  /* 0x000000ff18057208 */ /* 0x000fe20000000000 */
[--C-:B------:R-:W-:Y:S01]  /*6ab0*/  FFMA.FTZ R27, R26, UR6, -R107.reuse ;  /* 0x000000061a1b7c23 */ /* 0x100fe2000801086b */
[----:B------:R-:W-:Y:S01]  /*6ac0*/  FSEL R100, R100, RZ, P0 ;  /* 0x000000ff64647208 */ /* 0x000fe20000000000 */
[----:B------:R-:W-:Y:S01]  /*6ad0*/  FFMA.FTZ R29, R114, UR6, -R107 ;  /* 0x00000006721d7c23 */ /* 0x000fe2000801086b */
[----:B------:R-:W-:Y:S01]  /*6ae0*/  FMUL.FTZ R32, R32, UR6 ;  /* 0x0000000620207c20 */ /* 0x000fe20008410000 */
[----:B------:R-:W-:Y:S01]  /*6af0*/  FADD.FTZ R0, R0, -R5 ;  /* 0x8000000500007221 */ /* 0x000fe20000010000 */
[----:B------:R-:W-:Y:S01]  /*6b00*/  MUFU.EX2 R30, R30 ;  /* 0x0000001e001e7308 */ /* 0x000fe20000000800 */
        /* <DEDUP_REMOVED lines=19> */
[----:B------:R-:W-:Y:S01]  /*6c40*/  LDSM.16.MT88.4 R20, [R133+0xa800] ;  /* 0x00a800008514783b */ /* 0x000fe20000004200 */
        /* <DEDUP_REMOVED lines=8> */
[----:B------:R-:W-:Y:S01]  /*6cd0*/  FFMA.FTZ R107, R102, UR6, -R107 ;  /* 0x00000006666b7c23 */ /* 0x000fe2000801086b */
[--C-:B------:R-:W-:Y:S01]  /*6ce0*/  FFMA.FTZ R102, R103, UR6, -R100.reuse ;  /* 0x0000000667667c23 */ /* 0x100fe20008010864 */
[--C-:B------:R-:W-:Y:S01]  /*6cf0*/  FFMA.FTZ R101, R101, UR6, -R100.reuse ;  /* 0x0000000665657c23 */ /* 0x100fe20008010864 */
[----:B------:R-:W-:Y:S01]  /*6d00*/  MUFU.EX2 R33, R33 ;  /* 0x0000002100217308 */ /* 0x000fe20000000800 */
[--C-:B------:R-:W-:Y:S01]  /*6d10*/  FFMA.FTZ R35, R35, UR6, -R100.reuse ;  /* 0x0000000623237c23 */ /* 0x100fe20008010864 */
[----:B------:R-:W-:-:S06]  /*6d20*/  FFMA.FTZ R34, R34, UR6, -R100 ;  /* 0x0000000622227c23 */ /* 0x000fcc0008010864 */
[----:B------:R-:W1:Y:S01]  /*6d30*/  MUFU.EX2 R26, R26 ;  /* 0x0000001a001a7308 */ /* 0x000e620000000800 */
[----:B--2---:R-:W-:-:S07]  /*6d40*/  F2FP.BF16.F32.PACK_AB R6, R27, R28 ;  /* 0x0000001c1b06723e */ /* 0x004fce00000010ff */
[----:B------:R2:W-:Y:S08]  /*6d50*/  MUFU.EX2 R2, R115 ;  /* 0x0000007300027308 */ /* 0x0005f00000000800 */
[----:B------:R-:W3:Y:S01]  /*6d60*/  MUFU.EX2 R32, R32 ;  /* 0x0000002000207308 */ /* 0x000ee20000000800 */
[----:B-1----:R-:W-:-:S07]  /*6d70*/  F2FP.BF16.F32.PACK_AB R5, R26, R33 ;  /* 0x000000211a05723e */ /* 0x002fce00000010ff */
[----:B------:R-:W1:Y:S01]  /*6d80*/  MUFU.EX2 R0, R0 ;  /* 0x0000000000007308 */ /* 0x000e620000000800 */
[----:B--2---:R-:W-:Y:S02]  /*6d90*/  FFMA.FTZ R115, R17, UR6, -R100 ;  /* 0x0000000611737c23 */ /* 0x004fe40008010864 */
[----:B------:R-:W-:Y:S05]  /*6da0*/  LDSM.16.MT88.4 R16, [R136+0x8800] ;  /* 0x008800008810783b */ /* 0x000fea0000004200 */
        /* <DEDUP_REMOVED lines=90> */
[-C--:B------:R-:W-:Y:S02]  /*7350*/  MOV R2, R25.reuse ;  /* 0x0000001900027202 */ /* 0x080fe40000000f00 */
[----:B---3--:R-:W-:Y:S01]  /*7360*/  FADD.FTZ R0, R108, R27 ;  /* 0x0000001b6c007221 */ /* 0x008fe20000010000 */
[----:B------:R-:W-:Y:S01]  /*7370*/  MUFU.EX2 R112, R112 ;  /* 0x0000007000707308 */ /* 0x000fe20000000800 */
[----:B------:R-:W-:Y:S02]  /*7380*/  @P3 MOV R2, R25 ;  /* 0x0000001900023202 */ /* 0x000fe40000000f00 */
[----:B-1----:R-:W-:Y:S01]  /*7390*/  FADD.FTZ R0, R111, R0 ;  /* 0x000000006f007221 */ /* 0x002fe20000010000 */
[----:B------:R-:W-:-:S04]  /*73a0*/  MOV R28, R3 ;  /* 0x00000003001c7202 */ /* 0x000fc80000000f00 */
        /* <DEDUP_REMOVED lines=10> */
[----:B------:R-:W-:Y:S08]  /*7450*/  MUFU.EX2 R116, R116 ;  /* 0x0000007400747308 */ /* 0x000ff00000000800 */
[----:B------:R-:W-:Y:S08]  /*7460*/  MUFU.EX2 R118, R118 ;  /* 0x0000007600767308 */ /* 0x000ff00000000800 */
[----:B------:R-:W-:Y:S08]  /*7470*/  MUFU.EX2 R125, R125 ;  /* 0x0000007d007d7308 */ /* 0x000ff00000000800 */
[----:B------:R-:W5:Y:S01]  /*7480*/  MUFU.EX2 R122, R122 ;  /* 0x0000007a007a7308 */ /* 0x000f620000000800 */
[C---:B----4-:R-:W-:Y:S07]  /*7490*/  HMMA.16816.F32.BF16 R60, R4.reuse, R12, R60 ;  /* 0x0000000c043c723c */ /* 0x050fee000004183c */
[----:B------:R-:W4:Y:S01]  /*74a0*/  MUFU.EX2 R121, R121 ;  /* 0x0000007900797308 */ /* 0x000f220000000800 */
[C---:B------:R-:W-:Y:S01]  /*74b0*/  HMMA.16816.F32.BF16 R64, R4.reuse, R14, R64 ;  /* 0x0000000e0440723c */ /* 0x040fe20000041840 */
[----:B------:R-:W4:Y:S05]  /*74c0*/  LDSM.16.MT88.4 R12, [R134+0x8800] ;  /* 0x00880000860c783b */ /* 0x000f2a0000004200 */
[C---:B--2---:R-:W-:Y:S01]  /*74d0*/  HMMA.16816.F32.BF16 R52, R4.reuse, R8, R52 ;  /* 0x000000080434723c */ /* 0x044fe20000041834 */
[----:B------:R-:W-:Y:S05]  /*74e0*/  MUFU.EX2 R119, R119 ;  /* 0x0000007700777308 */ /* 0x000fea0000000800 */
[----:B------:R-:W-:Y:S01]  /*74f0*/  HMMA.16816.F32.BF16 R56, R4, R10, R56 ;  /* 0x0000000a0438723c */ /* 0x000fe20000041838 */
[----:B------:R-:W2:Y:S02]  /*7500*/  LDSM.16.MT88.4 R8, [R133+0x8800] ;  /* 0x008800008508783b */ /* 0x000ea40000004200 */
[----:B------:R-:W2:Y:S04]  /*7510*/  MUFU.EX2 R120, R120 ;  /* 0x0000007800787308 */ /* 0x000ea80000000800 */
[----:B------:R-:W-:-:S02]  /*7520*/  F2FP.BF16.F32.PACK_AB R4, R111, R108 ;  /* 0x0000006c6f04723e */ /* 0x000fc400000010ff */
[----:B-1----:R-:W-:Y:S01]  /*7530*/  F2FP.BF16.F32.PACK_AB R5, R115, R112 ;  /* 0x000000707305723e */ /* 0x002fe200000010ff */
[----:B------:R-:W-:Y:S01]  /*7540*/  FADD.FTZ R112, R112, R31 ;  /* 0x0000001f70707221 */ /* 0x000fe20000010000 */
[----:B------:R-:W-:Y:S01]  /*7550*/  F2FP.BF16.F32.PACK_AB R6, R110, R109 ;  /* 0x0000006d6e06723e */ /* 0x000fe200000010ff */
[----:B------:R-:W-:Y:S01]  /*7560*/  MUFU.EX2 R105, R105 ;  /* 0x0000006900697308 */ /* 0x000fe20000000800 */
[----:B---3--:R-:W-:Y:S01]  /*7570*/  F2FP.BF16.F32.PACK_AB R7, R113, R114 ;  /* 0x000000727107723e */ /* 0x008fe200000010ff */
        /* <DEDUP_REMOVED lines=8> */
[----:B------:R-:W3:Y:S01]  /*7600*/  LDSM.16.MT88.4 R16, [R132+0x8800] ;  /* 0x008800008410783b */ /* 0x000ee20000004200 */
[----:B-----5:R-:W-:Y:S01]  /*7610*/  FADD.FTZ R0, R122, R113 ;  /* 0x000000717a007221 */ /* 0x020fe20000010000 */
[----:B------:R-:W-:Y:S03]  /*7620*/  MUFU.EX2 R104, R104 ;  /* 0x0000006800687308 */ /* 0x000fe60000000800 */
[----:B----4-:R-:W-:Y:S01]  /*7630*/  HMMA.16816.F32.BF16 R88, R4, R12, R88 ;  /* 0x0000000c0458723c */ /* 0x010fe20000041858 */
[----:B------:R-:W-:-:S04]  /*7640*/  FADD.FTZ R0, R121, R0 ;  /* 0x0000000079007221 */ /* 0x000fc80000010000 */
[----:B------:R-:W-:Y:S01]  /*7650*/  MUFU.EX2 R107, R107 ;  /* 0x0000006b006b7308 */ /* 0x000fe20000000800 */
[C---:B------:R-:W-:Y:S01]  /*7660*/  HMMA.16816.F32.BF16 R84, R4.reuse, R14, R84 ;  /* 0x0000000e0454723c */ /* 0x040fe20000041854 */
[----:B------:R-:W4:Y:S05]  /*7670*/  LDSM.16.MT88.4 R12, [R136+0xa800] ;  /* 0x00a80000880c783b */ /* 0x000f2a0000004200 */
[C---:B--2---:R-:W-:Y:S01]  /*7680*/  HMMA.16816.F32.BF16 R80, R4.reuse, R8, R80 ;  /* 0x000000080450723c */ /* 0x044fe20000041850 */
[----:B------:R-:W-:Y:S05]  /*7690*/  MUFU.EX2 R102, R102 ;  /* 0x0000006600667308 */ /* 0x000fea0000000800 */
[C---:B------:R-:W-:Y:S01]  /*76a0*/  HMMA.16816.F32.BF16 R76, R4.reuse, R10, R76 ;  /* 0x0000000a044c723c */ /* 0x040fe2000004184c */
[----:B------:R-:W2:Y:S02]  /*76b0*/  LDSM.16.MT88.4 R8, [R134+0xa800] ;  /* 0x00a800008608783b */ /* 0x000ea40000004200 */
[----:B------:R-:W5:Y:S03]  /*76c0*/  MUFU.EX2 R101, R101 ;  /* 0x0000006500657308 */ /* 0x000f660000000800 */
[C---:B------:R-:W-:Y:S05]  /*76d0*/  HMMA.16816.F32.BF16 R52, R4.reuse, R20, R52 ;  /* 0x000000140434723c */ /* 0x040fea0000041834 */
[----:B------:R-:W-:Y:S01]  /*76e0*/  MUFU.EX2 R35, R35 ;  /* 0x0000002300237308 */ /* 0x000fe20000000800 */
[C---:B------:R-:W-:Y:S01]  /*76f0*/  HMMA.16816.F32.BF16 R56, R4.reuse, R22, R56 ;  /* 0x000000160438723c */ /* 0x040fe20000041838 */
[----:B------:R-:W-:Y:S05]  /*7700*/  LDSM.16.MT88.4 R20, [R133+0x9000] ;  /* 0x009000008514783b */ /* 0x000fea0000004200 */
[C---:B---3--:R-:W-:Y:S01]  /*7710*/  HMMA.16816.F32.BF16 R72, R4.reuse, R16, R72 ;  /* 0x000000100448723c */ /* 0x048fe20000041848 */
[----:B------:R-:W3:Y:S05]  /*7720*/  MUFU.EX2 R34, R34 ;  /* 0x0000002200227308 */ /* 0x000eea0000000800 */
[C---:B------:R-:W-:Y:S01]  /*7730*/  HMMA.16816.F32.BF16 R68, R4.reuse, R18, R68 ;  /* 0x000000120444723c */ /* 0x040fe20000041844 */
[----:B------:R-:W1:Y:S05]  /*7740*/  LDSM.16.MT88.4 R16, [R132+0xa800] ;  /* 0x00a800008410783b */ /* 0x000e6a0000004200 */
[C---:B----4-:R-:W-:Y:S06]  /*7750*/  HMMA.16816.F32.BF16 R36, R4.reuse, R12, R36 ;  /* 0x0000000c0424723c */ /* 0x050fec0000041824 */
[C---:B------:R-:W-:Y:S01]  /*7760*/  HMMA.16816.F32.BF16 R40, R4.reuse, R14, R40 ;  /* 0x0000000e0428723c */ /* 0x040fe20000041828 */
[----:B------:R-:W4:Y:S05]  /*7770*/  LDSM.16.MT88.4 R12, [R136+0x9000] ;  /* 0x00900000880c783b */ /* 0x000f2a0000004200 */
[C---:B--2---:R-:W-:Y:S06]  /*7780*/  HMMA.16816.F32.BF16 R44, R4.reuse, R8, R44 ;  /* 0x00000008042c723c */ /* 0x044fec000004182c */
[C---:B------:R-:W-:Y:S01]  /*7790*/  HMMA.16816.F32.BF16 R48, R4.reuse, R10, R48 ;  /* 0x0000000a0430723c */ /* 0x040fe20000041830 */
[----:B------:R-:W2:Y:S05]  /*77a0*/  LDSM.16.MT88.4 R8, [R134+0x9000] ;  /* 0x009000008608783b */ /* 0x000eaa0000004200 */
[C---:B-1----:R-:W-:Y:S06]  /*77b0*/  HMMA.16816.F32.BF16 R60, R4.reuse, R16, R60 ;  /* 0x00000010043c723c */ /* 0x042fec000004183c */
[----:B------:R-:W-:Y:S01]  /*77c0*/  HMMA.16816.F32.BF16 R64, R4, R18, R64 ;  /* 0x000000120440723c */ /* 0x000fe20000041840 */
[----:B------:R-:W1:Y:S06]  /*77d0*/  LDSM.16.MT88.4 R16, [R132+0x9000] ;  /* 0x009000008410783b */ /* 0x000e6c0000004200 */
[----:B------:R-:W-:-:S02]  /*77e0*/  F2FP.BF16.F32.PACK_AB R4, R116, R123 ;  /* 0x0000007b7404723e */ /* 0x000fc400000010ff */
[----:B------:R-:W-:Y:S02]  /*77f0*/  F2FP.BF16.F32.PACK_AB R5, R121, R122 ;  /* 0x0000007a7905723e */ /* 0x000fe400000010ff */
[----:B------:R-:W-:Y:S02]  /*7800*/  F2FP.BF16.F32.PACK_AB R6, R125, R118 ;  /* 0x000000767d06723e */ /* 0x000fe400000010ff */
[----:B------:R-:W-:-:S07]  /*7810*/  F2FP.BF16.F32.PACK_AB R7, R120, R119 ;  /* 0x000000777807723e */ /* 0x000fce00000010ff */
[C---:B----4-:R-:W-:Y:S06]  /*7820*/  HMMA.16816.F32.BF16 R96, R4.reuse, R12, R96 ;  /* 0x0000000c0460723c */ /* 0x050fec0000041860 */
        /* <DEDUP_REMOVED lines=8> */
[C---:B------:R-:W-:Y:S06]  /*78b0*/  HMMA.16816.F32.BF16 R80, R4.reuse, R20, R80 ;  /* 0x000000140450723c */ /* 0x040fec0000041850 */
[C---:B------:R-:W-:Y:S01]  /*78c0*/  HMMA.16816.F32.BF16 R76, R4.reuse, R22, R76 ;  /* 0x00000016044c723c */ /* 0x040fe2000004184c */
[----:B------:R-:W-:Y:S05]  /*78d0*/  LDSM.16.MT88.4 R20, [R136+0x9800] ;  /* 0x009800008814783b */ /* 0x000fea0000004200 */
        /* <DEDUP_REMOVED lines=8> */
[----:B------:R-:W-:Y:S05]  /*7960*/  LDSM.16.MT88.4 R16, [R134+0x9800] ;  /* 0x009800008610783b */ /* 0x000fea0000004200 */
[C---:B----4-:R-:W-:Y:S06]  /*7970*/  HMMA.16816.F32.BF16 R60, R4.reuse, R12, R60 ;  /* 0x0000000c043c723c */ /* 0x050fec000004183c */
[----:B------:R-:W-:Y:S01]  /*7980*/  HMMA.16816.F32.BF16 R64, R4, R14, R64 ;  /* 0x0000000e0440723c */ /* 0x000fe20000041840 */
[----:B------:R-:W1:Y:S06]  /*7990*/  LDSM.16.MT88.4 R12, [R133+0x9800] ;  /* 0x00980000850c783b */ /* 0x000e6c0000004200 */
[----:B------:R-:W-:-:S02]  /*79a0*/  F2FP.BF16.F32.PACK_AB R4, R124, R105 ;  /* 0x000000697c04723e */ /* 0x000fc400000010ff */
[----:B-----5:R-:W-:Y:S02]  /*79b0*/  F2FP.BF16.F32.PACK_AB R5, R101, R102 ;  /* 0x000000666505723e */ /* 0x020fe400000010ff */
[----:B------:R-:W-:Y:S02]  /*79c0*/  F2FP.BF16.F32.PACK_AB R6, R107, R104 ;  /* 0x000000686b06723e */ /* 0x000fe400000010ff */
[----:B---3--:R-:W-:-:S07]  /*79d0*/  F2FP.BF16.F32.PACK_AB R7, R34, R35 ;  /* 0x000000232207723e */ /* 0x008fce00000010ff */
[C---:B--2---:R-:W-:Y:S06]  /*79e0*/  HMMA.16816.F32.BF16 R72, R4.reuse, R8, R72 ;  /* 0x000000080448723c */ /* 0x044fec0000041848 */
[C---:B------:R-:W-:Y:S01]  /*79f0*/  HMMA.16816.F32.BF16 R68, R4.reuse, R10, R68 ;  /* 0x0000000a0444723c */ /* 0x040fe20000041844 */
[----:B------:R-:W2:Y:S05]  /*7a00*/  LDSM.16.MT88.4 R8, [R132+0xb800] ;  /* 0x00b800008408783b */ /* 0x000eaa0000004200 */
[C---:B------:R-:W-:Y:S06]  /*7a10*/  HMMA.16816.F32.BF16 R96, R4.reuse, R20, R96 ;  /* 0x000000140460723c */ /* 0x040fec0000041860 */
[C---:B------:R-:W-:Y:S01]  /*7a20*/  HMMA.16816.F32.BF16 R92, R4.reuse, R22, R92 ;  /* 0x00000016045c723c */ /* 0x040fe2000004185c */
[----:B------:R-:W3:Y:S05]  /*7a30*/  LDSM.16.MT88.4 R20, [R136+0xb800] ;  /* 0x00b800008814783b */ /* 0x000eea0000004200 */
[C---:B-1----:R-:W-:Y:S06]  /*7a40*/  HMMA.16816.F32.BF16 R80, R4.reuse, R12, R80 ;  /* 0x0000000c0450723c */ /* 0x042fec0000041850 */
[C---:B------:R-:W-:Y:S01]  /*7a50*/  HMMA.16816.F32.BF16 R76, R4.reuse, R14, R76 ;  /* 0x0000000e044c723c */ /* 0x040fe2000004184c */
[----:B------:R-:W1:Y:S05]  /*7a60*/  LDSM.16.MT88.4 R12, [R133+0xb800] ;  /* 0x00b80000850c783b */ /* 0x000e6a0000004200 */
[C---:B------:R-:W-:Y:S06]  /*7a70*/  HMMA.16816.F32.BF16 R88, R4.reuse, R16, R88 ;  /* 0x000000100458723c */ /* 0x040fec0000041858 */
[C---:B------:R-:W-:Y:S01]  /*7a80*/  HMMA.16816.F32.BF16 R84, R4.reuse, R18, R84 ;  /* 0x000000120454723c */ /* 0x040fe20000041854 */
[----:B------:R-:W4:Y:S05]  /*7a90*/  LDSM.16.MT88.4 R16, [R134+0xb800] ;  /* 0x00b800008610783b */ /* 0x000f2a0000004200 */
[C---:B--2---:R-:W-:Y:S06]  /*7aa0*/  HMMA.16816.F32.BF16 R60, R4.reuse, R8, R60 ;  /* 0x00000008043c723c */ /* 0x044fec000004183c */
[----:B------:R-:W-:Y:S01]  /*7ab0*/  HMMA.16816.F32.BF16 R64, R4, R10, R64 ;  /* 0x0000000a0440723c */ /* 0x000fe20000041840 */
[----:B------:R-:W-:-:S04]  /*7ac0*/  FADD.FTZ R9, R119, R0 ;  /* 0x0000000077097221 */ /* 0x000fc80000010000 */
[----:B------:R-:W-:Y:S01]  /*7ad0*/  FADD.FTZ R9, R120, R9 ;  /* 0x0000000978097221 */ /* 0x000fe20000010000 */
[----:B---3--:R-:W-:Y:S03]  /*7ae0*/  HMMA.16816.F32.BF16 R36, R4, R20, R36 ;  /* 0x000000140424723c */ /* 0x008fe60000041824 */
[----:B------:R-:W-:-:S03]  /*7af0*/  FADD.FTZ R102, R102, R9 ;  /* 0x0000000966667221 */ /* 0x000fc60000010000 */
[----:B------:R-:W-:Y:S01]  /*7b00*/  HMMA.16816.F32.BF16 R40, R4, R22, R40 ;  /* 0x000000160428723c */ /* 0x000fe20000041828 */
[----:B------:R-:W-:-:S04]  /*7b10*/  FADD.FTZ R102, R101, R102 ;  /* 0x0000006665667221 */ /* 0x000fc80000010000 */
[----:B------:R-:W-:Y:S01]  /*7b20*/  FADD.FTZ R35, R35, R102 ;  /* 0x0000006623237221 */ /* 0x000fe20000010000 */
[----:B-1----:R-:W-:Y:S03]  /*7b30*/  HMMA.16816.F32.BF16 R52, R4, R12, R52 ;  /* 0x0000000c0434723c */ /* 0x002fe60000041834 */
[----:B------:R-:W-:-:S03]  /*7b40*/  FADD.FTZ R176, R34, R35 ;  /* 0x0000002322b07221 */ /* 0x000fc60000010000 */
[----:B------:R-:W-:Y:S01]  /*7b50*/  HMMA.16816.F32.BF16 R56, R4, R14, R56 ;  /* 0x0000000e0438723c */ /* 0x000fe20000041838 */
[----:B------:R-:W-:-:S04]  /*7b60*/  FADD.FTZ R13, R123, R110 ;  /* 0x0000006e7b0d7221 */ /* 0x000fc80000010000 */
[----:B------:R-:W-:Y:S01]  /*7b70*/  FADD.FTZ R13, R116, R13 ;  /* 0x0000000d740d7221 */ /* 0x000fe20000010000 */
[----:B----4-:R-:W-:Y:S03]  /*7b80*/  HMMA.16816.F32.BF16 R44, R4, R16, R44 ;  /* 0x00000010042c723c */ /* 0x010fe6000004182c */
[----:B------:R-:W-:-:S03]  /*7b90*/  FADD.FTZ R118, R118, R13 ;  /* 0x0000000d76767221 */ /* 0x000fc60000010000 */
[----:B------:R-:W-:Y:S01]  /*7ba0*/  HMMA.16816.F32.BF16 R48, R4, R18, R48 ;  /* 0x000000120430723c */ /* 0x000fe20000041830 */
        /* <DEDUP_REMOVED lines=8> */
.L_x_786:
[----:B------:R-:W-:-:S07]  /*7c30*/  IADD3 R172, R28, -0x1, RZ ;  /* 0xffffffff1cac7810 */ /* 0x000fce0007ffe0ff */
.L_x_790:
        /* <DEDUP_REMOVED lines=10> */
[----:B------:R-:W-:Y:S01]  /*7ce0*/  ULDC UR4, c[0x0][0x2ec] ;  /* 0x0000bb0000047ab9 */ /* 0x000fe20000000800 */
[----:B------:R-:W-:-:S06]  /*7cf0*/  ULDC.64 UR6, c[0x0][0x248] ;  /* 0x0000920000067ab9 */ /* 0x000fcc0000000a00 */
[----:B------:R-:W1:Y:S08]  /*7d00*/  @!P3 LDC.64 R150, c[0x0][0x220] ;  /* 0x00008800ff96bb82 */ /* 0x000e700000000a00 */
[----:B------:R-:W2:Y:S08]  /*7d10*/  @!P3 LDC.64 R148, c[0x0][0x220] ;  /* 0x00008800ff94bb82 */ /* 0x000eb00000000a00 */
[----:B------:R-:W3:Y:S08]  /*7d20*/  @!P3 LDC.64 R146, c[0x0][0x220] ;  /* 0x00008800ff92bb82 */ /* 0x000ef00000000a00 */
[----:B------:R-:W4:Y:S01]  /*7d30*/  @!P3 LDC.64 R144, c[0x0][0x220] ;  /* 0x00008800ff90bb82 */ /* 0x000f220000000a00 */
[----:B------:R-:W-:Y:S05]  /*7d40*/  BRA `(.L_x_792) ;  /* 0x0000000400407947 */ /* 0x000fea0003800000 */
.L_x_794:
[----:B------:R2:W-:Y:S01]  /*7d50*/  @P3 STS.128 [R159+0x4000], RZ ;  /* 0x004000ff9f003388 */ /* 0x0005e20000000c00 */
[----:B------:R-:W3:Y:S01]  /*7d60*/  @!P3 LDC.64 R4, c[0x0][0x218] ;  /* 0x00008600ff04bb82 */ /* 0x000ee20000000a00 */
[----:B------:R-:W-:Y:S04]  /*7d70*/  VIADD R9, R172, 0xffffffff ;  /* 0xffffffffac097836 */ /* 0x000fe80000000000 */
[C---:B------:R-:W-:Y:S01]  /*7d80*/  IMAD.WIDE.U32 R6, R9.reuse, UR6, RZ ;  /* 0x0000000609067c25 */ /* 0x040fe2000f8e00ff */
[----:B------:R-:W-:Y:S02]  /*7d90*/  SHF.R.S32.HI R2, RZ, 0x1f, R9 ;  /* 0x0000001fff027819 */ /* 0x000fe40000011409 */
[----:B------:R-:W5:Y:S01]  /*7da0*/  @!P2 LDC.64 R16, c[0x0][0x218] ;  /* 0x00008600ff10ab82 */ /* 0x000f620000000a00 */
[----:B------:R-:W-:Y:S02]  /*7db0*/  LEA R19, P0, R6, R162, 0x6 ;  /* 0x000000a206137211 */ /* 0x000fe400078030ff */
[----:B------:R-:W-:Y:S04]  /*7dc0*/  IMAD R2, R2, UR6, RZ ;  /* 0x0000000602027c24 */ /* 0x000fe8000f8e02ff */
[----:B------:R-:W-:Y:S01]  /*7dd0*/  IMAD R2, R9, UR7, R2 ;  /* 0x0000000709027c24 */ /* 0x000fe2000f8e0202 */
[----:B------:R-:W1:Y:S03]  /*7de0*/  @!P3 LDC.64 R14, c[0x0][0x218] ;  /* 0x00008600ff0ebb82 */ /* 0x000e660000000a00 */
[----:B------:R-:W-:Y:S05]  /*7df0*/  IMAD.IADD R7, R7, 0x1, R2 ;  /* 0x0000000107077824 */ /* 0x000fea00078e0202 */
[----:B------:R-:W-:Y:S01]  /*7e00*/  LEA.HI.X R2, R6, R165, R7, 0x6, P0 ;  /* 0x000000a506027211 */ /* 0x000fe200000f3407 */
[----:B------:R-:W4:Y:S08]  /*7e10*/  @!P2 LDC.64 R12, c[0x0][0x218] ;  /* 0x00008600ff0cab82 */ /* 0x000f300000000a00 */
[----:B------:R-:W2:Y:S08]  /*7e20*/  @!P3 LDC.64 R10, c[0x0][0x218] ;  /* 0x00008600ff0abb82 */ /* 0x000eb00000000a00 */
[----:B------:R-:W2:Y:S08]  /*7e30*/  @!P2 LDC.64 R8, c[0x0][0x218] ;  /* 0x00008600ff08ab82 */ /* 0x000eb00000000a00 */
[----:B------:R-:W2:Y:S01]  /*7e40*/  @!P3 LDC.64 R6, c[0x0][0x218] ;  /* 0x00008600ff06bb82 */ /* 0x000ea20000000a00 */
[C---:B---3--:R-:W-:Y:S04]  /*7e50*/  @!P3 LEA R22, P0, R19.reuse, R4, 0x1 ;  /* 0x000000041316b211 */ /* 0x048fe800078008ff */
[C-C-:B------:R-:W-:Y:S02]  /*7e60*/  @!P3 LEA.HI.X R23, R19.reuse, R5, R2.reuse, 0x1, P0 ;  /* 0x000000051317b211 */ /* 0x140fe400000f0c02 */
[----:B-----5:R-:W-:Y:S01]  /*7e70*/  @!P2 LEA R18, P0, R19, R16, 0x1 ;  /* 0x000000101312a211 */ /* 0x020fe200078008ff */
[----:B------:R-:W3:Y:S01]  /*7e80*/  @!P2 LDC.64 R4, c[0x0][0x218] ;  /* 0x00008600ff04ab82 */ /* 0x000ee20000000a00 */
[----:B------:R-:W-:Y:S01]  /*7e90*/  IADD3 R16, P1, R153, R19, RZ ;  /* 0x0000001399107210 */ /* 0x000fe20007f3e0ff */
[----:B------:R-:W-:Y:S01]  /*7ea0*/  @!PT LDS RZ, [RZ] ;  /* 0x00000000fffff984 */ /* 0x000fe20000000800 */
[----:B------:R-:W-:Y:S01]  /*7eb0*/  @!PT LDS RZ, [RZ] ;  /* 0x00000000fffff984 */ /* 0x000fe20000000800 */
[----:B------:R-:W-:Y:S01]  /*7ec0*/  @!PT LDS RZ, [RZ] ;  /* 0x00000000fffff984 */ /* 0x000fe20000000800 */
[----:B------:R2:W-:Y:S01]  /*7ed0*/  @!P3 LDGSTS.E.BYPASS.LTC128B.128 [R159+0x4000], desc[UR8][R22.64] ;  /* 0x04000000169fbfae */ /* 0x0005e2000b901d48 */
[--C-:B------:R-:W-:Y:S02]  /*7ee0*/  @!P2 LEA.HI.X R19, R19, R17, R2.reuse, 0x1, P0 ;  /* 0x000000111313a211 */ /* 0x100fe400000f0c02 */
[----:B-1----:R-:W-:Y:S01]  /*7ef0*/  @!P3 LEA R20, P0, R16, R14, 0x1 ;  /* 0x0000000e1014b211 */ /* 0x002fe200078008ff */
[----:B------:R1:W-:Y:S01]  /*7f00*/  @P2 STS.128 [R159+0x6000], RZ ;  /* 0x006000ff9f002388 */ /* 0x0003e20000000c00 */
[----:B------:R-:W-:Y:S01]  /*7f10*/  IMAD.X R17, R152, 0x1, R2, P1 ;  /* 0x0000000198117824 */ /* 0x000fe200008e0602 */
[C---:B------:R-:W-:Y:S02]  /*7f20*/  IADD3 R2, P5, R153.reuse, R16, RZ ;  /* 0x0000001099027210 */ /* 0x040fe40007fbe0ff */
[----:B------:R-:W-:Y:S01]  /*7f30*/  @!PT LDS RZ, [RZ] ;  /* 0x00000000fffff984 */ /* 0x000fe20000000800 */
[----:B------:R-:W-:Y:S01]  /*7f40*/  @!PT LDS RZ, [RZ] ;  /* 0x00000000fffff984 */ /* 0x000fe20000000800 */
[----:B------:R-:W-:Y:S01]  /*7f50*/  @!PT LDS RZ, [RZ] ;  /* 0x00000000fffff984 */ /* 0x000fe20000000800 */
[----:B------:R1:W-:Y:S02]  /*7f60*/  @!P2 LDGSTS.E.BYPASS.LTC128B.128 [R159+0x6000], desc[UR8][R18.64+0x80] ;  /* 0x06000080129fafae */ /* 0x0003e4000b901d48 */
[--C-:B------:R-:W-:Y:S01]  /*7f70*/  @!P3 LEA.HI.X R21, R16, R15, R17.reuse, 0x1, P0 ;  /* 0x0000000f1015b211 */ /* 0x100fe200000f0c11 */
[--C-:B------:R-:W-:Y:S01]  /*7f80*/  IMAD.X R15, R152, 0x1, R17.reuse, P5 ;  /* 0x00000001980f7824 */ /* 0x100fe200028e0611 */
[----:B------:R1:W-:Y:S01]  /*7f90*/  @P3 STS.128 [R159+0x4800], RZ ;  /* 0x004800ff9f003388 */ /* 0x0003e20000000c00 */
[C---:B----4-:R-:W-:Y:S03]  /*7fa0*/  @!P2 LEA R12, P0, R16.reuse, R12, 0x1 ;  /* 0x0000000c100ca211 */ /* 0x050fe600078008ff */
        /* <DEDUP_REMOVED lines=10> */
[C---:B--2---:R-:W-:Y:S03]  /*8050*/  @!P3 LEA R22, P1, R2.reuse, R10, 0x1 ;  /* 0x0000000a0216b211 */ /* 0x044fe600078208ff */
[----:B------:R1:W-:Y:S01]  /*8060*/  @P3 STS.128 [R159+0x5000], RZ ;  /* 0x005000ff9f003388 */ /* 0x0003e20000000c00 */
[----:B------:R-:W-:Y:S02]  /*8070*/  IADD3 R10, P6, R153, R2, RZ ;  /* 0x00000002990a7210 */ /* 0x000fe40007fde0ff */
[C-C-:B------:R-:W-:Y:S02]  /*8080*/  @!P3 LEA.HI.X R23, R2.reuse, R11, R15.reuse, 0x1, P1 ;  /* 0x0000000b0217b211 */ /* 0x140fe400008f0c0f */
[----:B------:R-:W-:Y:S02]  /*8090*/  @!P2 LEA R8, P1, R2, R8, 0x1 ;  /* 0x000000080208a211 */ /* 0x000fe400078208ff */
[----:B---3--:R-:W-:Y:S01]  /*80a0*/  @!P2 LEA R14, P0, R10, R4, 0x1 ;  /* 0x000000040a0ea211 */ /* 0x008fe200078008ff */
[----:B------:R-:W-:Y:S01]  /*80b0*/  @!PT LDS RZ, [RZ] ;  /* 0x00000000fffff984 */ /* 0x000fe20000000800 */
[----:B------:R-:W-:Y:S01]  /*80c0*/  @!PT LDS RZ, [RZ] ;  /* 0x00000000fffff984 */ /* 0x000fe20000000800 */
[----:B------:R-:W-:Y:S01]  /*80d0*/  @!PT LDS RZ, [RZ] ;  /* 0x00000000fffff984 */ /* 0x000fe20000000800 */
[----:B------:R1:W-:Y:S01]  /*80e0*/  @!P3 LDGSTS.E.BYPASS.LTC128B.128 [R159+0x5000], desc[UR8][R22.64] ;  /* 0x05000000169fbfae */ /* 0x0003e2000b901d48 */
[--C-:B------:R-:W-:Y:S01]  /*80f0*/  @!P2 LEA.HI.X R9, R2, R9, R15.reuse, 0x1, P1 ;  /* 0x000000090209a211 */ /* 0x100fe200008f0c0f */
[----:B------:R-:W-:Y:S01]  /*8100*/  IMAD.X R4, R152, 0x1, R15, P6 ;  /* 0x0000000198047824 */ /* 0x000fe200030e060f */
[C---:B------:R-:W-:Y:S01]  /*8110*/  @!P3 LEA R6, P5, R10.reuse, R6, 0x1 ;  /* 0x000000060a06b211 */ /* 0x040fe200078a08ff */
        /* <DEDUP_REMOVED lines=19> */
.L_x_792:
        /* <DEDUP_REMOVED lines=13> */
[----:B------:R-:W1:Y:S04]  /*8320*/  @!P2 LDC.64 R100, c[0x0][0x220] ;  /* 0x00008800ff64ab82 */ /* 0x000e680000000a00 */
[----:B------:R-:W-:Y:S01]  /*8330*/  @!PT LDS RZ, [RZ] ;  /* 0x00000000fffff984 */ /* 0x000fe20000000800 */
[----:B------:R-:W-:Y:S01]  /*8340*/  @!PT LDS RZ, [RZ] ;  /* 0x00000000fffff984 */ /* 0x000fe20000000800 */
[----:B------:R-:W-:Y:S01]  /*8350*/  @!PT LDS RZ, [RZ] ;  /* 0x00000000fffff984 */ /* 0x000fe20000000800 */
[----:B------:R4:W-:Y:S05]  /*8360*/  @!P3 LDGSTS.E.BYPASS.LTC128B.128 [R159+0x8000], desc[UR8][R182.64] ;  /* 0x08000000b69fbfae */ /* 0x0009ea000b901d48 */
        /* <DEDUP_REMOVED lines=11> */
[----:B------:R2:W-:Y:S02]  /*8420*/  @!P2 LDGSTS.E.BYPASS.LTC128B.128 [R159+0xa000], desc[UR8][R184.64+0x80] ;  /* 0x0a000080b89fafae */ /* 0x0005e4000b901d48 */
[--C-:B------:R-:W-:Y:S03]  /*8430*/  @!P3 LEA.HI.X R187, R2, R149, R177.reuse, 0x1, P0 ;  /* 0x0000009502bbb211 */ /* 0x100fe600000f0cb1 */
[----:B------:R-:W-:Y:S01]  /*8440*/  @P3 STS.128 [R159+0x8800], RZ ;  /* 0x008800ff9f003388 */ /* 0x000fe20000000c00 */
[----:B------:R-:W2:Y:S01]  /*8450*/  @!P2 LDC.64 R100, c[0x0][0x220] ;  /* 0x00008800ff64ab82 */ /* 0x000ea20000000a00 */
[C---:B------:R-:W-:Y:S03]  /*8460*/  IADD3 R0, P0, R157.reuse, R2, RZ ;  /* 0x000000029d007210 */ /* 0x040fe60007f1e0ff */
[----:B------:R-:W-:Y:S01]  /*8470*/  @!PT LDS RZ, [RZ] ;  /* 0x00000000fffff984 */ /* 0x000fe20000000800 */
[----:B------:R-:W-:Y:S01]  /*8480*/  @!PT LDS RZ, [RZ] ;  /* 0x00000000fffff984 */ /* 0x000fe20000000800 */
[----:B------:R-:W-:Y:S01]  /*8490*/  @!PT LDS RZ, [RZ] ;  /* 0x00000000fffff984 */ /* 0x000fe20000000800 */
[----:B------:R5:W-:Y:S01]  /*84a0*/  @!P3 LDGSTS.E.BYPASS.LTC128B.128 [R159+0x8800], desc[UR8][R186.64] ;  /* 0x08800000ba9fbfae */ /* 0x000be2000b901d48 */
[----:B---3--:R-:W-:Y:S01]  /*84b0*/  @!P3 LEA R188, P6, R0, R146, 0x1 ;  /* 0x0000009200bcb211 */ /* 0x008fe200078c08ff */
[----:B------:R-:W-:Y:S03]  /*84c0*/  IMAD.X R177, R156, 0x1, R177, P0 ;  /* 0x000000019cb17824 */ /* 0x000fe600000e06b1 */
[----:B------:R-:W-:Y:S01]  /*84d0*/  @P2 STS.128 [R159+0xa800], RZ ;  /* 0x00a800ff9f002388 */ /* 0x000fe20000000c00 */
[----:B------:R-:W-:Y:S04]  /*84e0*/  IADD3 R2, P5, R157, R0, RZ ;  /* 0x000000009d027210 */ /* 0x000fe80007fbe0ff */
[----:B------:R-:W-:Y:S01]  /*84f0*/  @!PT LDS RZ, [RZ] ;  /* 0x00000000fffff984 */ /* 0x000fe20000000800 */
[----:B------:R-:W-:Y:S01]  /*8500*/  @!PT LDS RZ, [RZ] ;  /* 0x00000000fffff984 */ /* 0x000fe20000000800 */
[----:B------:R-:W-:Y:S01]  /*8510*/  @!PT LDS RZ, [RZ] ;  /* 0x00000000fffff984 */ /* 0x000fe20000000800 */
[----:B------:R-:W-:Y:S01]  /*8520*/  @!P2 LDGSTS.E.BYPASS.LTC128B.128 [R159+0xa800], desc[UR8][R180.64+0x80] ;  /* 0x0a800080b49fafae */ /* 0x000fe2000b901d48 */
[--C-:B------:R-:W-:Y:S02]  /*8530*/  @!P3 LEA.HI.X R189, R0, R147, R177.reuse, 0x1, P6 ;  /* 0x0000009300bdb211 */ /* 0x100fe400030f0cb1 */
[----:B----4-:R-:W-:Y:S02]  /*8540*/  @!P3 LEA R182, P4, R2, R144, 0x1 ;  /* 0x0000009002b6b211 */ /* 0x010fe400078808ff */
[----:B------:R-:W-:Y:S01]  /*8550*/  @P3 STS.128 [R159+0x9000], RZ ;  /* 0x009000ff9f003388 */ /* 0x000fe20000000c00 */
[C---:B-1----:R-:W-:Y:S04]  /*8560*/  @!P2 LEA R178, P1, R0.reuse, R178, 0x1 ;  /* 0x000000b200b2a211 */ /* 0x042fe800078208ff */
[----:B------:R-:W-:Y:S01]  /*8570*/  @!PT LDS RZ, [RZ] ;  /* 0x00000000fffff984 */ /* 0x000fe20000000800 */
[----:B------:R-:W-:Y:S01]  /*8580*/  @!PT LDS RZ, [RZ] ;  /* 0x00000000fffff984 */ /* 0x000fe20000000800 */
[----:B------:R-:W-:Y:S01]  /*8590*/  @!PT LDS RZ, [RZ] ;  /* 0x00000000fffff984 */ /* 0x000fe20000000800 */
[----:B------:R1:W-:Y:S01]  /*85a0*/  @!P3 LDGSTS.E.BYPASS.LTC128B.128 [R159+0x9000], desc[UR8][R188.64] ;  /* 0x09000000bc9fbfae */ /* 0x0003e2000b901d48 */
[--C-:B------:R-:W-:Y:S04]  /*85b0*/  @!P2 LEA.HI.X R179, R0, R179, R177.reuse, 0x1, P1 ;  /* 0x000000b300b3a211 */ /* 0x100fe800008f0cb1 */
[----:B------:R-:W-:Y:S01]  /*85c0*/  @P2 STS.128 [R159+0xb000], RZ ;  /* 0x00b000ff9f002388 */ /* 0x000fe20000000c00 */
[----:B--2---:R-:W-:Y:S01]  /*85d0*/  @!P2 LEA R184, P0, R2, R100, 0x1 ;  /* 0x0000006402b8a211 */ /* 0x004fe200078008ff */
[----:B------:R-:W-:Y:S03]  /*85e0*/  IMAD.X R100, R156, 0x1, R177, P5 ;  /* 0x000000019c647824 */ /* 0x000fe600028e06b1 */
[----:B------:R-:W-:Y:S01]  /*85f0*/  @!PT LDS RZ, [RZ] ;  /* 0x00000000fffff984 */ /* 0x000fe20000000800 */
[----:B------:R-:W-:Y:S01]  /*8600*/  @!PT LDS RZ, [RZ] ;  /* 0x00000000fffff984 */ /* 0x000fe20000000800 */
[----:B------:R-:W-:Y:S01]  /*8610*/  @!PT LDS RZ, [RZ] ;  /* 0x00000000fffff984 */ /* 0x000fe20000000800 */
[----:B------:R-:W-:Y:S02]  /*8620*/  @!P2 LDGSTS.E.BYPASS.LTC128B.128 [R159+0xb000], desc[UR8][R178.64+0x80] ;  /* 0x0b000080b29fafae */ /* 0x000fe4000b901d48 */
[C-C-:B------:R-:W-:Y:S03]  /*8630*/  @!P3 LEA.HI.X R183, R2.reuse, R145, R100.reuse, 0x1, P4 ;  /* 0x0000009102b7b211 */ /* 0x140fe600020f0c64 */
[----:B------:R-:W-:Y:S01]  /*8640*/  @P3 STS.128 [R159+0x9800], RZ ;  /* 0x009800ff9f003388 */ /* 0x000fe20000000c00 */
[----:B------:R-:W-:Y:S02]  /*8650*/  @!P2 LEA.HI.X R185, R2, R101, R100, 0x1, P0 ;  /* 0x0000006502b9a211 */ /* 0x000fe400000f0c64 */
[----:B------:R-:W-:Y:S02]  /*8660*/  ISETP.GT.AND P4, PT, R172, RZ, PT ;  /* 0x000000ffac00720c */ /* 0x000fe40003f84270 */
        /* <DEDUP_REMOVED lines=9> */
[----:B------:R-:W-:Y:S05]  /*8700*/  LDSM.16.M88.4 R104, [R143] ;  /* 0x000000008f68783b */ /* 0x000fea0000000200 */
[----:B------:R-:W3:Y:S05]  /*8710*/  LDSM.16.M88.4 R108, [R142+0x4000] ;  /* 0x004000008e6c783b */ /* 0x000eea0000000200 */
[----:B------:R-:W4:Y:S05]  /*8720*/  LDSM.16.M88.4 R112, [R142+0x4800] ;  /* 0x004800008e70783b */ /* 0x000f2a0000000200 */
[----:B------:R-:W5:Y:S05]  /*8730*/  LDSM.16.M88.4 R116, [R142+0x5000] ;  /* 0x005000008e74783b */ /* 0x000f6a0000000200 */
[----:B------:R-:W1:Y:S05]  /*8740*/  LDSM.16.M88.4 R120, [R142+0x5800] ;  /* 0x005800008e78783b */ /* 0x000e6a0000000200 */
[----:B------:R-:W0:Y:S05]  /*8750*/  LDGDEPBAR ;  /* 0x00000000000079af */ /* 0x000e2a0000000000 */
[----:B------:R-:W-:Y:S05]  /*8760*/  LDSM.16.M88.4 R124, [R141] ;  /* 0x000000008d7c783b */ /* 0x000fea0000000200 */
[----:B------:R-:W2:Y:S01]  /*8770*/  LDSM.16.M88.4 R128, [R140] ;  /* 0x000000008c80783b */ /* 0x000ea20000000200 */
[C---:B---3--:R-:W-:Y:S06]  /*8780*/  HMMA.16816.F32.BF16 R4, R104.reuse, R108, RZ ;  /* 0x0000006c6804723c */ /* 0x048fec00000418ff */
[C---:B------:R-:W-:Y:S01]  /*8790*/  HMMA.16816.F32.BF16 R8, R104.reuse, R110, RZ ;  /* 0x0000006e6808723c */ /* 0x040fe200000418ff */
[----:B------:R-:W-:Y:S05]  /*87a0*/  LDSM.16.M88.4 R108, [R140+0x1000] ;  /* 0x001000008c6c783b */ /* 0x000fea0000000200 */
        /* <DEDUP_REMOVED lines=8> */
[----:B------:R-:W1:Y:S05]  /*8830*/  LDSM.16.M88.4 R104, [R140+0x800] ;  /* 0x000800008c68783b */ /* 0x000e6a0000000200 */
[C---:B--2---:R-:W-:Y:S01]  /*8840*/  HMMA.16816.F32.BF16 R4, R124.reuse, R128, R4 ;  /* 0x000000807c04723c */ /* 0x044fe20000041804 */
[----:B------:R-:W-:Y:S05]  /*8850*/  LDSM.16.M88.4 R120, [R137] ;  /* 0x000000008978783b */ /* 0x000fea0000000200 */
[C---:B------:R-:W-:Y:S06]  /*8860*/  HMMA.16816.F32.BF16 R8, R124.reuse, R130, R8 ;  /* 0x000000827c08723c */ /* 0x040fec0000041808 */
[C---:B-1----:R-:W-:Y:S06]  /*8870*/  HMMA.16816.F32.BF16 R12, R124.reuse, R104, R12 ;  /* 0x000000687c0c723c */ /* 0x042fec000004180c */
[C---:B------:R-:W-:Y:S01]  /*8880*/  HMMA.16816.F32.BF16 R16, R124.reuse, R106, R16 ;  /* 0x0000006a7c10723c */ /* 0x040fe20000041810 */
[----:B------:R-:W-:Y:S05]  /*8890*/  LDSM.16.M88.4 R104, [R139] ;  /* 0x000000008b68783b */ /* 0x000fea0000000200 */
[C---:B------:R-:W-:Y:S06]  /*88a0*/  HMMA.16816.F32.BF16 R20, R124.reuse, R108, R20 ;  /* 0x0000006c7c14723c */ /* 0x040fec0000041814 */
[C---:B------:R-:W-:Y:S01]  /*88b0*/  HMMA.16816.F32.BF16 R24, R124.reuse, R110, R24 ;  /* 0x0000006e7c18723c */ /* 0x040fe20000041818 */
[----:B------:R-:W1:Y:S05]  /*88c0*/  LDSM.16.M88.4 R108, [R135+0x4000] ;  /* 0x00400000876c783b */ /* 0x000e6a0000000200 */
[C---:B------:R-:W-:Y:S06]  /*88d0*/  HMMA.16816.F32.BF16 R28, R124.reuse, R112, R28 ;  /* 0x000000707c1c723c */ /* 0x040fec000004181c */
[----:B------:R-:W-:Y:S01]  /*88e0*/  HMMA.16816.F32.BF16 R32, R124, R114, R32 ;  /* 0x000000727c20723c */ /* 0x000fe20000041820 */
[----:B------:R-:W2:Y:S05]  /*88f0*/  LDSM.16.M88.4 R112, [R135+0x5000] ;  /* 0x005000008770783b */ /* 0x000eaa0000000200 */
[C---:B-1----:R-:W-:Y:S06]  /*8900*/  HMMA.16816.F32.BF16 R4, R104.reuse, R108, R4 ;  /* 0x0000006c6804723c */ /* 0x042fec0000041804 */
[C---:B------:R-:W-:Y:S01]  /*8910*/  HMMA.16816.F32.BF16 R8, R104.reuse, R110, R8 ;  /* 0x0000006e6808723c */ /* 0x040fe20000041808 */
[----:B------:R-:W1:Y:S05]  /*8920*/  LDSM.16.M88.4 R108, [R135+0x5800] ;  /* 0x00580000876c783b */ /* 0x000e6a0000000200 */
[C---:B------:R-:W-:Y:S06]  /*8930*/  HMMA.16816.F32.BF16 R12, R104.reuse, R116, R12 ;  /* 0x00000074680c723c */ /* 0x040fec000004180c */
[C---:B------:R-:W-:Y:S01]  /*8940*/  HMMA.16816.F32.BF16 R16, R104.reuse, R118, R16 ;  /* 0x000000766810723c */ /* 0x040fe20000041810 */
[----:B------:R-:W3:Y:S05]  /*8950*/  LDSM.16.M88.4 R116, [R138] ;  /* 0x000000008a74783b */ /* 0x000eea0000000200 */
[C---:B--2---:R-:W-:Y:S06]  /*8960*/  HMMA.16816.F32.BF16 R20, R104.reuse, R112, R20 ;  /* 0x000000706814723c */ /* 0x044fec0000041814 */
[C---:B------:R-:W-:Y:S01]  /*8970*/  HMMA.16816.F32.BF16 R24, R104.reuse, R114, R24 ;  /* 0x000000726818723c */ /* 0x040fe20000041818 */
[----:B------:R-:W-:Y:S05]  /*8980*/  LDSM.16.M88.4 R112, [R137+0x1800] ;  /* 0x001800008970783b */ /* 0x000fea0000000200 */
[C---:B-1----:R-:W-:Y:S06]  /*8990*/  HMMA.16816.F32.BF16 R28, R104.reuse, R108, R28 ;  /* 0x0000006c681c723c */ /* 0x042fec000004181c */
[----:B------:R-:W-:Y:S01]  /*89a0*/  HMMA.16816.F32.BF16 R32, R104, R110, R32 ;  /* 0x0000006e6820723c */ /* 0x000fe20000041820 */
[----:B------:R-:W1:Y:S05]  /*89b0*/  LDSM.16.M88.4 R104, [R137+0x800] ;  /* 0x000800008968783b */ /* 0x000e6a0000000200 */
[----:B------:R-:W2:Y:S01]  /*89c0*/  LDSM.16.M88.4 R108, [R137+0x1000] ;  /* 0x00100000896c783b */ /* 0x000ea20000000200 */
[C---:B---3--:R-:W-:Y:S06]  /*89d0*/  HMMA.16816.F32.BF16 R4, R116.reuse, R120, R4 ;  /* 0x000000787404723c */ /* 0x048fec0000041804 */
[C---:B------:R-:W-:Y:S01]  /*89e0*/  HMMA.16816.F32.BF16 R8, R116.reuse, R122, R8 ;  /* 0x0000007a7408723c */ /* 0x040fe20000041808 */
[----:B------:R-:W-:Y:S05]  /*89f0*/  LDSM.16.M88.4 R120, [R142+0x6800] ;  /* 0x006800008e78783b */ /* 0x000fea0000000200 */
        /* <DEDUP_REMOVED lines=9> */
[----:B------:R-:W-:Y:S01]  /*8a90*/  LDSM.16.M88.4 R116, [R141+0x2000] ;  /* 0x002000008d74783b */ /* 0x000fe20000000200 */
[C---:B-1----:R-:W-:Y:S06]  /*8aa0*/  HMMA.16816.F32.BF16 R4, R104.reuse, R108, R4 ;  /* 0x0000006c6804723c */ /* 0x042fec0000041804 */
[C---:B------:R-:W-:Y:S01]  /*8ab0*/  HMMA.16816.F32.BF16 R8, R104.reuse, R110, R8 ;  /* 0x0000006e6808723c */ /* 0x040fe20000041808 */
[----:B------:R-:W1:Y:S05]  /*8ac0*/  LDSM.16.M88.4 R108, [R142+0x7800] ;  /* 0x007800008e6c783b */ /* 0x000e6a0000000200 */
[C---:B------:R-:W-:Y:S06]  /*8ad0*/  HMMA.16816.F32.BF16 R12, R104.reuse, R120, R12 ;  /* 0x00000078680c723c */ /* 0x040fec000004180c */
[C---:B------:R-:W-:Y:S01]  /*8ae0*/  HMMA.16816.F32.BF16 R16, R104.reuse, R122, R16 ;  /* 0x0000007a6810723c */ /* 0x040fe20000041810 */
[----:B------:R-:W3:Y:S05]  /*8af0*/  LDSM.16.M88.4 R120, [R140+0x2000] ;  /* 0x002000008c78783b */ /* 0x000eea0000000200 */
        /* <DEDUP_REMOVED lines=27> */
[C---:B------:R-:W-:Y:S06]  /*8cb0*/  HMMA.16816.F32.BF16 R24, R104.reuse, R114, R24 ;  /* 0x000000726818723c */ /* 0x040fec0000041818 */
[C---:B-1----:R-:W-:Y:S06]  /*8cc0*/  HMMA.16816.F32.BF16 R28, R104.reuse, R108, R28 ;  /* 0x0000006c681c723c */ /* 0x042fec000004181c */
[----:B------:R-:W-:Y:S01]  /*8cd0*/  HMMA.16816.F32.BF16 R32, R104, R110, R32 ;  /* 0x0000006e6820723c */ /* 0x000fe20000041820 */
[----:B------:R-:W1:Y:S05]  /*8ce0*/  LDSM.16.M88.4 R104, [R137+0x2800] ;  /* 0x002800008968783b */ /* 0x000e6a0000000200 */
[----:B------:R-:W2:Y:S01]  /*8cf0*/  LDSM.16.M88.4 R108, [R137+0x3000] ;  /* 0x00300000896c783b */ /* 0x000ea20000000200 */
[C---:B---3--:R-:W-:Y:S06]  /*8d00*/  HMMA.16816.F32.BF16 R4, R116.reuse, R120, R4 ;  /* 0x000000787404723c */ /* 0x048fec0000041804 */
        /* <DEDUP_REMOVED lines=10> */
[C---:B-1----:R-:W-:Y:S03]  /*8db0*/  HMMA.16816.F32.BF16 R12, R116.reuse, R104, R12 ;  /* 0x00000068740c723c */ /* 0x042fe6000004180c */
[----:B------:R-:W-:Y:S03]  /*8dc0*/  FMUL.FTZ R205, R11, UR5 ;  /* 0x000000050bcd7c20 */ /* 0x000fe60008410000 */
[----:B------:R-:W1:Y:S01]  /*8dd0*/  MUFU.TANH R200, R200 ;  /* 0x000000c800c87308 */ /* 0x000e620000002400 */
[C---:B------:R-:W-:Y:S01]  /*8de0*/  HMMA.16816.F32.BF16 R16, R116.reuse, R106, R16 ;  /* 0x0000006a7410723c */ /* 0x040fe20000041810 */
[----:B------:R-:W4:Y:S01]  /*8df0*/  LDSM.16.M88.4 R104, [R137+0x3800] ;  /* 0x003800008968783b */ /* 0x000f220000000200 */
[----:B------:R-:W-:Y:S07]  /*8e00*/  DEPBAR.LE SB0, 0x0 ;  /* 0x000080000000791a */ /* 0x000fee0000000000 */
[----:B------:R-:W5:Y:S01]  /*8e10*/  MUFU.TANH R206, R206 ;  /* 0x000000ce00ce7308 */ /* 0x000f620000002400 */
[----:B------:R-:W-:Y:S01]  /*8e20*/  BAR.SYNC.DEFER_BLOCKING 0x0 ;  /* 0x0000000000007b1d */ /* 0x000fe20000010000 */
[C---:B--2---:R-:W-:Y:S05]  /*8e30*/  HMMA.16816.F32.BF16 R20, R116.reuse, R108, R20 ;  /* 0x0000006c7414723c */ /* 0x044fea0000041814 */
[----:B---3--:R-:W-:Y:S03]  /*8e40*/  FMNMX.FTZ R101, R202, R103, !PT ;  /* 0x00000067ca657209 */ /* 0x008fe60007810000 */
[----:B------:R-:W2:Y:S01]  /*8e50*/  MUFU.TANH R204, R204 ;  /* 0x000000cc00cc7308 */ /* 0x000ea20000002400 */
[C---:B------:R-:W-:Y:S03]  /*8e60*/  HMMA.16816.F32.BF16 R24, R116.reuse, R110, R24 ;  /* 0x0000006e7418723c */ /* 0x040fe60000041818 */
[----:B------:R-:W-:Y:S01]  /*8e70*/  FMUL.FTZ R198, R12, UR5 ;  /* 0x000000050cc67c20 */ /* 0x000fe20008410000 */
[----:B------:R-:W-:Y:S01]  /*8e80*/  FMUL.FTZ R196, R13, UR5 ;  /* 0x000000050dc47c20 */ /* 0x000fe20008410000 */
[----:B-1----:R-:W-:Y:S04]  /*8e90*/  FMNMX.FTZ R101, R200, R101, !PT ;  /* 0x00000065c8657209 */ /* 0x002fe80007810000 */
[----:B------:R-:W1:Y:S02]  /*8ea0*/  MUFU.TANH R199, R199 ;  /* 0x000000c700c77308 */ /* 0x000e640000002400 */
[----:B------:R-:W-:Y:S01]  /*8eb0*/  FMUL.FTZ R195, R14, UR5 ;  /* 0x000000050ec37c20 */ /* 0x000fe20008410000 */
[----:B------:R-:W-:Y:S01]  /*8ec0*/  FMUL.FTZ R194, R16, UR5 ;  /* 0x0000000510c27c20 */ /* 0x000fe20008410000 */
[----:B------:R-:W-:Y:S01]  /*8ed0*/  FMUL.FTZ R192, R17, UR5 ;  /* 0x0000000511c07c20 */ /* 0x000fe20008410000 */
[----:B-----5:R-:W-:Y:S01]  /*8ee0*/  FMNMX.FTZ R101, R206, R101, !PT ;  /* 0x00000065ce657209 */ /* 0x020fe20007810000 */
[----:B------:R-:W-:Y:S04]  /*8ef0*/  FMUL.FTZ R197, R15, UR5 ;  /* 0x000000050fc57c20 */ /* 0x000fe80008410000 */
[----:B------:R-:W3:Y:S01]  /*8f00*/  MUFU.TANH R198, R198 ;  /* 0x000000c600c67308 */ /* 0x000ee20000002400 */
[----:B------:R-:W-:Y:S01]  /*8f10*/  FMUL.FTZ R191, R18, UR5 ;  /* 0x0000000512bf7c20 */ /* 0x000fe20008410000 */
[----:B------:R-:W-:Y:S01]  /*8f20*/  FMUL.FTZ R186, R20, UR5 ;  /* 0x0000000514ba7c20 */ /* 0x000fe20008410000 */
[----:B--2---:R-:W-:Y:S01]  /*8f30*/  FMNMX.FTZ R101, R204, R101, !PT ;  /* 0x00000065cc657209 */ /* 0x004fe20007810000 */
[----:B------:R-:W-:Y:S01]  /*8f40*/  FMUL.FTZ R188, R21, UR5 ;  /* 0x0000000515bc7c20 */ /* 0x000fe20008410000 */
[----:B------:R-:W-:Y:S01]  /*8f50*/  FMUL.FTZ R193, R19, UR5 ;  /* 0x0000000513c17c20 */ /* 0x000fe20008410000 */
[----:B------:R-:W-:Y:S01]  /*8f60*/  FMUL.FTZ R187, R22, UR5 ;  /* 0x0000000516bb7c20 */ /* 0x000fe20008410000 */
[----:B------:R-:W-:Y:S03]  /*8f70*/  FMUL.FTZ R189, R23, UR5 ;  /* 0x0000000517bd7c20 */ /* 0x000fe60008410000 */
[----:B------:R-:W2:Y:S01]  /*8f80*/  MUFU.TANH R201, R201 ;  /* 0x000000c900c97308 */ /* 0x000ea20000002400 */
[----:B-1----:R-:W-:Y:S01]  /*8f90*/  FMNMX.FTZ R0, R199, R3, !PT ;  /* 0x00000003c7007209 */ /* 0x002fe20007810000 */
[----:B------:R-:W-:Y:S01]  /*8fa0*/  FMUL.FTZ R190, R24, UR5 ;  /* 0x0000000518be7c20 */ /* 0x000fe20008410000 */
[C---:B----4-:R-:W-:Y:S03]  /*8fb0*/  HMMA.16816.F32.BF16 R28, R116.reuse, R104, R28 ;  /* 0x00000068741c723c */ /* 0x050fe6000004181c */
[----:B------:R-:W-:Y:S01]  /*8fc0*/  FMUL.FTZ R184, R25, UR5 ;  /* 0x0000000519b87c20 */ /* 0x000fe20008410000 */
[----:B------:R-:W-:Y:S03]  /*8fd0*/  FMUL.FTZ R185, R26, UR5 ;  /* 0x000000051ab97c20 */ /* 0x000fe60008410000 */
[----:B------:R-:W1:Y:S01]  /*8fe0*/  MUFU.TANH R196, R196 ;  /* 0x000000c400c47308 */ /* 0x000e620000002400 */
[----:B---3--:R-:W-:Y:S01]  /*8ff0*/  FMNMX.FTZ R101, R198, R101, !PT ;  /* 0x00000065c6657209 */ /* 0x008fe20007810000 */
[----:B------:R-:W-:Y:S03]  /*9000*/  HMMA.16816.F32.BF16 R32, R116, R106, R32 ;  /* 0x0000006a7420723c */ /* 0x000fe60000041820 */
[----:B------:R-:W-:Y:S05]  /*9010*/  FMUL.FTZ R183, R27, UR5 ;  /* 0x000000051bb77c20 */ /* 0x000fea0008410000 */
[----:B------:R-:W3:Y:S03]  /*9020*/  MUFU.TANH R203, R203 ;  /* 0x000000cb00cb7308 */ /* 0x000ee60000002400 */
[----:B--2---:R-:W-:Y:S07]  /*9030*/  FMNMX.FTZ R0, R201, R0, !PT ;  /* 0x00000000c9007209 */ /* 0x004fee0007810000 */
[----:B------:R-:W2:Y:S01]  /*9040*/  MUFU.TANH R194, R194 ;  /* 0x000000c200c27308 */ /* 0x000ea20000002400 */
[----:B-1----:R-:W-:Y:S01]  /*9050*/  FMNMX.FTZ R101, R196, R101, !PT ;  /* 0x00000065c4657209 */ /* 0x002fe20007810000 */
[----:B------:R-:W-:Y:S01]  /*9060*/  FMUL.FTZ R180, R28, UR5 ;  /* 0x000000051cb47c20 */ /* 0x000fe20008410000 */
[----:B------:R-:W-:Y:S01]  /*9070*/  FMUL.FTZ R181, R30, UR5 ;  /* 0x000000051eb57c20 */ /* 0x000fe20008410000 */
[----:B------:R-:W-:Y:S01]  /*9080*/  FMUL.FTZ R182, R29, UR5 ;  /* 0x000000051db67c20 */ /* 0x000fe20008410000 */
[----:B------:R-:W-:Y:S05]  /*9090*/  FMUL.FTZ R177, R31, UR5 ;  /* 0x000000051fb17c20 */ /* 0x000fea0008410000 */
[----:B------:R-:W1:Y:S01]  /*90a0*/  MUFU.TANH R205, R205 ;  /* 0x000000cd00cd7308 */ /* 0x000e620000002400 */
[----:B---3--:R-:W-:Y:S01]  /*90b0*/  FMNMX.FTZ R0, R203, R0, !PT ;  /* 0x00000000cb007209 */ /* 0x008fe20007810000 */
[----:B------:R-:W-:Y:S01]  /*90c0*/  FMUL.FTZ R178, R32, UR5 ;  /* 0x0000000520b27c20 */ /* 0x000fe20008410000 */
[----:B------:R-:W-:Y:S01]  /*90d0*/  FMUL.FTZ R102, R34, UR5 ;  /* 0x0000000522667c20 */ /* 0x000fe20008410000 */
[----:B------:R-:W-:Y:S01]  /*90e0*/  FMUL.FTZ R179, R33, UR5 ;  /* 0x0000000521b37c20 */ /* 0x000fe20008410000 */
[----:B------:R-:W-:Y:S05]  /*90f0*/  FMUL.FTZ R35, R35, UR5 ;  /* 0x0000000523237c20 */ /* 0x000fea0008410000 */
        /* <DEDUP_REMOVED lines=44> */
.L_x_793:
[----:B------:R-:W2:Y:S01]  /*93c0*/  SHFL.BFLY PT, R2, R207, 0x2, 0x1f ;  /* 0x0c401f00cf027f89 */ /* 0x000ea200000e0000 */
[----:B-1--4-:R-:W-:Y:S02]  /*93d0*/  FMNMX.FTZ R7, R101, R0, !PT ;  /* 0x0000000065077209 */ /* 0x012fe40007810000 */
[----:B------:R-:W-:Y:S05]  /*93e0*/  IADD3 R172, R172, -0x1, RZ ;  /* 0xffffffffacac7810 */ /* 0x000fea0007ffe0ff */
[----:B------:R-:W-:Y:S08]  /*93f0*/  LDSM.16.MT88.4 R16, [R136+0x8000] ;  /* 0x008000008810783b */ /* 0x000ff00000004200 */
[----:B------:R-:W1:Y:S08]  /*9400*/  SHFL.BFLY PT, R0, R7, 0x2, 0x1f ;  /* 0x0c401f0007007f89 */ /* 0x000e7000000e0000 */
[----:B------:R-:W-:Y:S08]  /*9410*/  LDSM.16.MT88.4 R24, [R134+0x8000] ;  /* 0x008000008618783b */ /* 0x000ff00000004200 */
[----:B------:R-:W-:Y:S01]  /*9420*/  LDSM.16.MT88.4 R32, [R133+0x8000] ;  /* 0x008000008520783b */ /* 0x000fe20000004200 */
[----:B--2---:R-:W-:Y:S07]  /*9430*/  FMNMX.FTZ R9, R207, R2, !PT ;  /* 0x00000002cf097209 */ /* 0x004fee0007810000 */
[----:B------:R-:W2:Y:S01]  /*9440*/  SHFL.BFLY PT, R2, R9, 0x1, 0x1f ;  /* 0x0c201f0009027f89 */ /* 0x000ea200000e0000 */
[----:B-1----:R-:W-:Y:S07]  /*9450*/  FMNMX.FTZ R5, R7, R0, !PT ;  /* 0x0000000007057209 */ /* 0x002fee0007810000 */
[----:B------:R-:W1:Y:S01]  /*9460*/  SHFL.BFLY PT, R0, R5, 0x1, 0x1f ;  /* 0x0c201f0005007f89 */ /* 0x000e6200000e0000 */
[----:B--2---:R-:W-:Y:S04]  /*9470*/  FMNMX.FTZ R2, R9, R2, !PT ;  /* 0x0000000209027209 */ /* 0x004fe80007810000 */
[C---:B------:R-:W-:Y:S01]  /*9480*/  FSETP.NEU.FTZ.AND P0, PT, R2.reuse, -INF , PT ;  /* 0xff8000000200780b */ /* 0x040fe20003f1d000 */
[C---:B------:R-:W-:Y:S01]  /*9490*/  FMUL.FTZ R111, R2.reuse, UR4 ;  /* 0x00000004026f7c20 */ /* 0x040fe20008410000 */
[----:B------:R-:W-:Y:S01]  /*94a0*/  FADD.FTZ R4, -R2, R103 ;  /* 0x0000006702047221 */ /* 0x000fe20000010100 */
[----:B-1----:R-:W-:Y:S03]  /*94b0*/  FMNMX.FTZ R0, R5, R0, !PT ;  /* 0x0000000005007209 */ /* 0x002fe60007810000 */
[----:B------:R-:W-:Y:S01]  /*94c0*/  FMUL.FTZ R100, R4, UR4 ;  /* 0x0000000404647c20 */ /* 0x000fe20008410000 */
[----:B------:R-:W-:Y:S02]  /*94d0*/  FSEL R111, R111, RZ, P0 ;  /* 0x000000ff6f6f7208 */ /* 0x000fe40000000000 */
[C---:B------:R-:W-:Y:S01]  /*94e0*/  FSETP.NEU.FTZ.AND P0, PT, R0.reuse, -INF , PT ;  /* 0xff8000000000780b */ /* 0x040fe20003f1d000 */
[C---:B------:R-:W-:Y:S01]  /*94f0*/  FMUL.FTZ R112, R0.reuse, UR4 ;  /* 0x0000000400707c20 */ /* 0x040fe20008410000 */
[----:B------:R-:W-:Y:S01]  /*9500*/  FADD.FTZ R3, -R0, R3 ;  /* 0x0000000300037221 */ /* 0x000fe20000010100 */
[--C-:B------:R-:W-:Y:S01]  /*9510*/  FFMA.FTZ R103, R202, UR4, -R111.reuse ;  /* 0x00000004ca677c23 */ /* 0x100fe2000801086f */
[--C-:B------:R-:W-:Y:S01]  /*9520*/  FFMA.FTZ R109, R200, UR4, -R111.reuse ;  /* 0x00000004c86d7c23 */ /* 0x100fe2000801086f */
[--C-:B------:R-:W-:Y:S01]  /*9530*/  FFMA.FTZ R108, R206, UR4, -R111.reuse ;  /* 0x00000004ce6c7c23 */ /* 0x100fe2000801086f */
[----:B------:R-:W-:Y:S01]  /*9540*/  FSEL R112, R112, RZ, P0 ;  /* 0x000000ff70707208 */ /* 0x000fe20000000000 */
[--C-:B------:R-:W-:Y:S01]  /*9550*/  FFMA.FTZ R107, R204, UR4, -R111.reuse ;  /* 0x00000004cc6b7c23 */ /* 0x100fe2000801086f */
[----:B------:R-:W-:Y:S01]  /*9560*/  FMUL.FTZ R6, R3, UR4 ;  /* 0x0000000403067c20 */ /* 0x000fe20008410000 */
        /* <DEDUP_REMOVED lines=23> */
[C---:B------:R-:W-:Y:S03]  /*96e0*/  FMUL.FTZ R20, R100.reuse, R80 ;  /* 0x0000005064147220 */ /* 0x040fe60000410000 */
[----:B------:R-:W1:Y:S01]  /*96f0*/  MUFU.EX2 R109, R109 ;  /* 0x0000006d006d7308 */ /* 0x000e620000000800 */
[C---:B--2---:R-:W-:Y:S01]  /*9700*/  FMUL.FTZ R6, R3.reuse, R98 ;  /* 0x0000006203067220 */ /* 0x044fe20000410000 */
[C---:B------:R-:W-:Y:S01]  /*9710*/  FMUL.FTZ R7, R3.reuse, R99 ;  /* 0x0000006303077220 */ /* 0x040fe20000410000 */
[C---:B------:R-:W-:Y:S01]  /*9720*/  FMUL.FTZ R10, R3.reuse, R94 ;  /* 0x0000005e030a7220 */ /* 0x040fe20000410000 */
[C---:B------:R-:W-:Y:S01]  /*9730*/  FMUL.FTZ R11, R3.reuse, R95 ;  /* 0x0000005f030b7220 */ /* 0x040fe20000410000 */
[C---:B------:R-:W-:Y:S01]  /*9740*/  FMUL.FTZ R14, R3.reuse, R90 ;  /* 0x0000005a030e7220 */ /* 0x040fe20000410000 */
[C---:B------:R-:W-:Y:S01]  /*9750*/  FMUL.FTZ R15, R3.reuse, R91 ;  /* 0x0000005b030f7220 */ /* 0x040fe20000410000 */
[C---:B------:R-:W-:Y:S03]  /*9760*/  FMUL.FTZ R21, R100.reuse, R81 ;  /* 0x0000005164157220 */ /* 0x040fe60000410000 */
[----:B------:R-:W-:Y:S01]  /*9770*/  MUFU.EX2 R110, R110 ;  /* 0x0000006e006e7308 */ /* 0x000fe20000000800 */
[----:B------:R-:W2:Y:S01]  /*9780*/  LDSM.16.MT88.4 R88, [R132+0x8000] ;  /* 0x008000008458783b */ /* 0x000ea20000004200 */
[C---:B------:R-:W-:Y:S01]  /*9790*/  FMUL.FTZ R22, R3.reuse, R82 ;  /* 0x0000005203167220 */ /* 0x040fe20000410000 */
[C---:B------:R-:W-:Y:S01]  /*97a0*/  FMUL.FTZ R23, R3.reuse, R83 ;  /* 0x0000005303177220 */ /* 0x040fe20000410000 */
[C---:B------:R-:W-:Y:S01]  /*97b0*/  FMUL.FTZ R28, R100.reuse, R72 ;  /* 0x00000048641c7220 */ /* 0x040fe20000410000 */
[C---:B------:R-:W-:Y:S01]  /*97c0*/  FMUL.FTZ R29, R100.reuse, R73 ;  /* 0x00000049641d7220 */ /* 0x040fe20000410000 */
[C---:B------:R-:W-:Y:S01]  /*97d0*/  FMUL.FTZ R30, R3.reuse, R74 ;  /* 0x0000004a031e7220 */ /* 0x040fe20000410000 */
[----:B------:R-:W-:Y:S03]  /*97e0*/  FMUL.FTZ R31, R3, R75 ;  /* 0x0000004b031f7220 */ /* 0x000fe60000410000 */
[----:B------:R-:W3:Y:S01]  /*97f0*/  MUFU.EX2 R106, R106 ;  /* 0x0000006a006a7308 */ /* 0x000ee20000000800 */
[----:B-1----:R-:W-:Y:S01]  /*9800*/  F2FP.BF16.F32.PACK_AB R96, R109, R103 ;  /* 0x000000676d60723e */ /* 0x002fe200000010ff */
[----:B------:R-:W1:Y:S01]  /*9810*/  LDSM.16.MT88.4 R80, [R136+0xa000] ;  /* 0x00a000008850783b */ /* 0x000e620000004200 */
[C---:B------:R-:W-:Y:S01]  /*9820*/  FMUL.FTZ R36, R100.reuse, R36 ;  /* 0x0000002464247220 */ /* 0x040fe20000410000 */
[C---:B------:R-:W-:Y:S01]  /*9830*/  FMUL.FTZ R37, R100.reuse, R37 ;  /* 0x0000002564257220 */ /* 0x040fe20000410000 */
[C---:B------:R-:W-:Y:S01]  /*9840*/  FMUL.FTZ R38, R3.reuse, R38 ;  /* 0x0000002603267220 */ /* 0x040fe20000410000 */
[C---:B------:R-:W-:Y:S01]  /*9850*/  FMUL.FTZ R39, R3.reuse, R39 ;  /* 0x0000002703277220 */ /* 0x040fe20000410000 */
[C---:B------:R-:W-:Y:S03]  /*9860*/  FMUL.FTZ R40, R100.reuse, R40 ;  /* 0x0000002864287220 */ /* 0x040fe60000410000 */
[----:B------:R-:W-:Y:S01]  /*9870*/  MUFU.EX2 R108, R108 ;  /* 0x0000006c006c7308 */ /* 0x000fe20000000800 */
[C---:B------:R-:W-:Y:S01]  /*9880*/  FMUL.FTZ R41, R100.reuse, R41 ;  /* 0x0000002964297220 */ /* 0x040fe20000410000 */
[----:B------:R-:W4:Y:S01]  /*9890*/  LDSM.16.MT88.4 R72, [R134+0xa000] ;  /* 0x00a000008648783b */ /* 0x000f220000004200 */
[C---:B------:R-:W-:Y:S01]  /*98a0*/  FMUL.FTZ R42, R3.reuse, R42 ;  /* 0x0000002a032a7220 */ /* 0x040fe20000410000 */
[C---:B------:R-:W-:Y:S01]  /*98b0*/  FMUL.FTZ R43, R3.reuse, R43 ;  /* 0x0000002b032b7220 */ /* 0x040fe20000410000 */
[C---:B------:R-:W-:Y:S01]  /*98c0*/  FMUL.FTZ R44, R100.reuse, R44 ;  /* 0x0000002c642c7220 */ /* 0x040fe20000410000 */
[----:B------:R-:W-:Y:S01]  /*98d0*/  FMUL.FTZ R45, R100, R45 ;  /* 0x0000002d642d7220 */ /* 0x000fe20000410000 */
[C---:B------:R-:W-:Y:S03]  /*98e0*/  FMUL.FTZ R46, R3.reuse, R46 ;  /* 0x0000002e032e7220 */ /* 0x040fe60000410000 */
[----:B------:R-:W5:Y:S01]  /*98f0*/  MUFU.EX2 R107, R107 ;  /* 0x0000006b006b7308 */ /* 0x000f620000000800 */
[----:B---3--:R-:W-:Y:S01]  /*9900*/  F2FP.BF16.F32.PACK_AB R97, R106, R110 ;  /* 0x0000006e6a61723e */ /* 0x008fe200000010ff */
        /* <DEDUP_REMOVED lines=10> */
[----:B------:R-:W-:Y:S01]  /*99b0*/  LDSM.16.MT88.4 R92, [R136+0x9800] ;  /* 0x00980000885c783b */ /* 0x000fe20000004200 */
[C---:B------:R-:W-:Y:S01]  /*99c0*/  FMUL.FTZ R60, R100.reuse, R60 ;  /* 0x0000003c643c7220 */ /* 0x040fe20000410000 */
[C---:B------:R-:W-:Y:S01]  /*99d0*/  FMUL.FTZ R61, R100.reuse, R61 ;  /* 0x0000003d643d7220 */ /* 0x040fe20000410000 */
[----:B------:R-:W-:Y:S03]  /*99e0*/  FMUL.FTZ R62, R3, R62 ;  /* 0x0000003e033e7220 */ /* 0x000fe60000410000 */
[----:B------:R-:W3:Y:S01]  /*99f0*/  MUFU.EX2 R104, R104 ;  /* 0x0000006800687308 */ /* 0x000ee20000000800 */
[----:B-----5:R-:W-:Y:S01]  /*9a00*/  F2FP.BF16.F32.PACK_AB R98, R107, R108 ;  /* 0x0000006c6b62723e */ /* 0x020fe200000010ff */
[C---:B------:R-:W-:Y:S01]  /*9a10*/  FMUL.FTZ R63, R3.reuse, R63 ;  /* 0x0000003f033f7220 */ /* 0x040fe20000410000 */
        /* <DEDUP_REMOVED lines=9> */
[--C-:B------:R-:W-:Y:S01]  /*9ab0*/  FFMA.FTZ R124, R187, UR4, -R112.reuse ;  /* 0x00000004bb7c7c23 */ /* 0x100fe20008010870 */
[--C-:B------:R-:W-:Y:S01]  /*9ac0*/  FFMA.FTZ R121, R189, UR4, -R112.reuse ;  /* 0x00000004bd797c23 */ /* 0x100fe20008010870 */
[--C-:B------:R-:W-:Y:S01]  /*9ad0*/  FFMA.FTZ R125, R190, UR4, -R111.reuse ;  /* 0x00000004be7d7c23 */ /* 0x100fe2000801086f */
[--C-:B------:R-:W-:Y:S03]  /*9ae0*/  FFMA.FTZ R126, R184, UR4, -R111.reuse ;  /* 0x00000004b87e7c23 */ /* 0x100fe6000801086f */
[----:B------:R-:W-:Y:S01]  /*9af0*/  MUFU.EX2 R123, R123 ;  /* 0x0000007b007b7308 */ /* 0x000fe20000000800 */
[----:B---3--:R-:W-:Y:S01]  /*9b00*/  F2FP.BF16.F32.PACK_AB R99, R104, R105 ;  /* 0x000000696863723e */ /* 0x008fe200000010ff */
[--C-:B------:R-:W-:Y:S01]  /*9b10*/  FFMA.FTZ R127, R185, UR4, -R112.reuse ;  /* 0x00000004b97f7c23 */ /* 0x100fe20008010870 */
[--C-:B------:R-:W-:Y:S01]  /*9b20*/  FFMA.FTZ R128, R183, UR4, -R112.reuse ;  /* 0x00000004b7807c23 */ /* 0x100fe20008010870 */
[--C-:B------:R-:W-:Y:S01]  /*9b30*/  FFMA.FTZ R129, R180, UR4, -R111.reuse ;  /* 0x00000004b4817c23 */ /* 0x100fe2000801086f */
[--C-:B------:R-:W-:Y:S01]  /*9b40*/  FFMA.FTZ R180, R177, UR4, -R112.reuse ;  /* 0x00000004b1b47c23 */ /* 0x100fe20008010870 */
[----:B------:R-:W-:Y:S01]  /*9b50*/  FFMA.FTZ R130, R182, UR4, -R111 ;  /* 0x00000004b6827c23 */ /* 0x000fe2000801086f */
[----:B------:R-:W-:Y:S01]  /*9b60*/  FFMA.FTZ R182, R100, R173, R103 ;  /* 0x000000ad64b67223 */ /* 0x000fe20000010067 */
[C---:B------:R-:W-:Y:S02]  /*9b70*/  HMMA.16816.F32.BF16 R4, R96.reuse, R16, R4 ;  /* 0x000000106004723c */ /* 0x040fe40000041804 */
[----:B------:R-:W-:Y:S03]  /*9b80*/  MUFU.EX2 R124, R124 ;  /* 0x0000007c007c7308 */ /* 0x000fe60000000800 */
[--C-:B------:R-:W-:Y:S01]  /*9b90*/  FFMA.FTZ R177, R178, UR4, -R111.reuse ;  /* 0x00000004b2b17c23 */ /* 0x100fe2000801086f */
[C---:B------:R-:W-:Y:S06]  /*9ba0*/  HMMA.16816.F32.BF16 R8, R96.reuse, R18, R8 ;  /* 0x000000126008723c */ /* 0x040fec0000041808 */
[----:B------:R-:W-:Y:S01]  /*9bb0*/  MUFU.EX2 R121, R121 ;  /* 0x0000007900797308 */ /* 0x000fe20000000800 */
[C---:B------:R-:W-:Y:S01]  /*9bc0*/  FMUL.FTZ R16, R100.reuse, R84 ;  /* 0x0000005464107220 */ /* 0x040fe20000410000 */
[C---:B------:R-:W-:Y:S03]  /*9bd0*/  HMMA.16816.F32.BF16 R12, R96.reuse, R24, R12 ;  /* 0x00000018600c723c */ /* 0x040fe6000004180c */
[C---:B------:R-:W-:Y:S01]  /*9be0*/  FMUL.FTZ R17, R100.reuse, R85 ;  /* 0x0000005564117220 */ /* 0x040fe20000410000 */
[C---:B------:R-:W-:Y:S01]  /*9bf0*/  FMUL.FTZ R18, R3.reuse, R86 ;  /* 0x0000005603127220 */ /* 0x040fe20000410000 */
[----:B------:R-:W-:Y:S02]  /*9c00*/  FMUL.FTZ R19, R3, R87 ;  /* 0x0000005703137220 */ /* 0x000fe40000410000 */
[C---:B------:R-:W-:Y:S01]  /*9c10*/  FMUL.FTZ R24, R100.reuse, R76 ;  /* 0x0000004c64187220 */ /* 0x040fe20000410000 */
[----:B------:R-:W-:Y:S01]  /*9c20*/  LDSM.16.MT88.4 R84, [R134+0x9800] ;  /* 0x009800008654783b */ /* 0x000fe20000004200 */
[----:B------:R-:W-:Y:S02]  /*9c30*/  MUFU.EX2 R125, R125 ;  /* 0x0000007d007d7308 */ /* 0x000fe40000000800 */
[----:B------:R-:W-:Y:S01]  /*9c40*/  FMUL.FTZ R25, R100, R77 ;  /* 0x0000004d64197220 */ /* 0x000fe20000410000 */
[----:B------:R-:W-:Y:S01]  /*9c50*/  FFMA.FTZ R111, R179, UR4, -R111 ;  /* 0x00000004b36f7c23 */ /* 0x000fe2000801086f */
[--C-:B------:R-:W-:Y:S01]  /*9c60*/  FFMA.FTZ R179, R102, UR4, -R112.reuse ;  /* 0x0000000466b37c23 */ /* 0x100fe20008010870 */
[C---:B------:R-:W-:Y:S03]  /*9c70*/  HMMA.16816.F32.BF16 R16, R96.reuse, R26, R16 ;  /* 0x0000001a6010723c */ /* 0x040fe60000041810 */
[--C-:B------:R-:W-:Y:S02]  /*9c80*/  FFMA.FTZ R131, R181, UR4, -R112.reuse ;  /* 0x00000004b5837c23 */ /* 0x100fe40008010870 */
[----:B------:R-:W-:Y:S01]  /*9c90*/  MUFU.EX2 R126, R126 ;  /* 0x0000007e007e7308 */ /* 0x000fe20000000800 */
[----:B------:R-:W-:Y:S01]  /*9ca0*/  FFMA.FTZ R112, R101, UR4, -R112 ;  /* 0x0000000465707c23 */ /* 0x000fe20008010870 */
[C---:B------:R-:W-:Y:S04]  /*9cb0*/  HMMA.16816.F32.BF16 R20, R96.reuse, R32, R20 ;  /* 0x000000206014723c */ /* 0x040fe80000041814 */
[C---:B------:R-:W-:Y:S01]  /*9cc0*/  FMUL.FTZ R26, R3.reuse, R78 ;  /* 0x0000004e031a7220 */ /* 0x040fe20000410000 */
[C---:B------:R-:W-:Y:S02]  /*9cd0*/  FMUL.FTZ R27, R3.reuse, R79 ;  /* 0x0000004f031b7220 */ /* 0x040fe40000410000 */
[C---:B------:R-:W-:Y:S01]  /*9ce0*/  FMUL.FTZ R32, R100.reuse, R68 ;  /* 0x0000004464207220 */ /* 0x040fe20000410000 */
[----:B------:R-:W-:Y:S01]  /*9cf0*/  LDSM.16.MT88.4 R76, [R132+0xa000] ;  /* 0x00a00000844c783b */ /* 0x000fe20000004200 */
[----:B------:R-:W-:Y:S02]  /*9d00*/  MUFU.EX2 R127, R127 ;  /* 0x0000007f007f7308 */ /* 0x000fe40000000800 */
[----:B------:R-:W-:Y:S01]  /*9d10*/  FMUL.FTZ R33, R100, R69 ;  /* 0x0000004564217220 */ /* 0x000fe20000410000 */
[----:B------:R-:W-:Y:S01]  /*9d20*/  FFMA.FTZ R110, R3, R176, R110 ;  /* 0x000000b0036e7223 */ /* 0x000fe2000001006e */
[C---:B------:R-:W-:Y:S03]  /*9d30*/  HMMA.16816.F32.BF16 R24, R96.reuse, R34, R24 ;  /* 0x000000226018723c */ /* 0x040fe60000041818 */
[----:B------:R-:W-:Y:S03]  /*9d40*/  FADD.FTZ R109, R109, R182 ;  /* 0x000000b66d6d7221 */ /* 0x000fe60000010000 */
[----:B------:R-:W-:Y:S01]  /*9d50*/  MUFU.EX2 R128, R128 ;  /* 0x0000008000807308 */ /* 0x000fe20000000800 */
[----:B------:R-:W-:Y:S01]  /*9d60*/  FADD.FTZ R110, R106, R110 ;  /* 0x0000006e6a6e7221 */ /* 0x000fe20000010000 */
[C---:B--2---:R-:W-:Y:S03]  /*9d70*/  HMMA.16816.F32.BF16 R28, R96.reuse, R88, R28 ;  /* 0x00000058601c723c */ /* 0x044fe6000004181c */
[C---:B------:R-:W-:Y:S01]  /*9d80*/  FMUL.FTZ R34, R3.reuse, R70 ;  /* 0x0000004603227220 */ /* 0x040fe20000410000 */
[----:B------:R-:W-:Y:S04]  /*9d90*/  FMUL.FTZ R35, R3, R71 ;  /* 0x0000004703237220 */ /* 0x000fe80000410000 */
[----:B------:R-:W-:Y:S01]  /*9da0*/  MUFU.EX2 R113, R113 ;  /* 0x0000007100717308 */ /* 0x000fe20000000800 */
[----:B------:R-:W2:Y:S02]  /*9db0*/  LDSM.16.MT88.4 R68, [R133+0xa000] ;  /* 0x00a000008544783b */ /* 0x000ea40000004200 */
[----:B------:R-:W-:Y:S01]  /*9dc0*/  FADD.FTZ R105, R105, R110 ;  /* 0x0000006e69697221 */ /* 0x000fe20000010000 */
[C---:B------:R-:W-:Y:S06]  /*9dd0*/  HMMA.16816.F32.BF16 R32, R96.reuse, R90, R32 ;  /* 0x0000005a6020723c */ /* 0x040fec0000041820 */
[----:B------:R-:W3:Y:S01]  /*9de0*/  MUFU.EX2 R114, R114 ;  /* 0x0000007200727308 */ /* 0x000ee20000000800 */
[----:B------:R-:W-:Y:S01]  /*9df0*/  FADD.FTZ R104, R104, R105 ;  /* 0x0000006968687221 */ /* 0x000fe20000010000 */
[C---:B-1----:R-:W-:Y:S08]  /*9e00*/  HMMA.16816.F32.BF16 R36, R96.reuse, R80, R36 ;  /* 0x000000506024723c */ /* 0x042ff00000041824 */
[----:B------:R-:W-:Y:S01]  /*9e10*/  MUFU.EX2 R115, R115 ;  /* 0x0000007300737308 */ /* 0x000fe20000000800 */
[C---:B------:R-:W-:Y:S01]  /*9e20*/  HMMA.16816.F32.BF16 R40, R96.reuse, R82, R40 ;  /* 0x000000526028723c */ /* 0x040fe20000041828 */
[----:B------:R-:W-:Y:S05]  /*9e30*/  LDSM.16.MT88.4 R80, [R134+0x8800] ;  /* 0x008800008650783b */ /* 0x000fea0000004200 */
[C---:B----4-:R-:W-:Y:S03]  /*9e40*/  HMMA.16816.F32.BF16 R44, R96.reuse, R72, R44 ;  /* 0x00000048602c723c */ /* 0x050fe6000004182c */
[----:B------:R-:W1:Y:S03]  /*9e50*/  MUFU.EX2 R116, R116 ;  /* 0x0000007400747308 */ /* 0x000e660000000800 */
[C---:B------:R-:W-:Y:S01]  /*9e60*/  HMMA.16816.F32.BF16 R48, R96.reuse, R74, R48 ;  /* 0x0000004a6030723c */ /* 0x040fe20000041830 */
[----:B------:R-:W4:Y:S06]  /*9e70*/  LDSM.16.MT88.4 R72, [R136+0x8800] ;  /* 0x008800008848783b */ /* 0x000f2c0000004200 */
[----:B------:R-:W-:Y:S01]  /*9e80*/  MUFU.EX2 R117, R117 ;  /* 0x0000007500757308 */ /* 0x000fe20000000800 */
[C---:B--2---:R-:W-:Y:S09]  /*9e90*/  HMMA.16816.F32.BF16 R52, R96.reuse, R68, R52 ;  /* 0x000000446034723c */ /* 0x044ff20000041834 */
[----:B------:R-:W2:Y:S01]  /*9ea0*/  MUFU.EX2 R118, R118 ;  /* 0x0000007600767308 */ /* 0x000ea20000000800 */
[C---:B------:R-:W-:Y:S09]  /*9eb0*/  HMMA.16816.F32.BF16 R56, R96.reuse, R70, R56 ;  /* 0x000000466038723c */ /* 0x040ff20000041838 */
[----:B------:R-:W5:Y:S02]  /*9ec0*/  MUFU.EX2 R119, R119 ;  /* 0x0000007700777308 */ /* 0x000f640000000800 */
[----:B---3--:R-:W-:Y:S01]  /*9ed0*/  F2FP.BF16.F32.PACK_AB R68, R114, R113 ;  /* 0x000000717244723e */ /* 0x008fe200000010ff */
[C---:B------:R-:W-:Y:S07]  /*9ee0*/  HMMA.16816.F32.BF16 R60, R96.reuse, R76, R60 ;  /* 0x0000004c603c723c */ /* 0x040fee000004183c */
[----:B------:R-:W3:Y:S01]  /*9ef0*/  MUFU.EX2 R120, R120 ;  /* 0x0000007800787308 */ /* 0x000ee20000000800 */
[----:B------:R-:W-:Y:S01]  /*9f00*/  HMMA.16816.F32.BF16 R64, R96, R78, R64 ;  /* 0x0000004e6040723c */ /* 0x000fe20000041840 */
[----:B------:R-:W4:Y:S02]  /*9f10*/  LDSM.16.MT88.4 R76, [R133+0x8800] ;  /* 0x00880000854c783b */ /* 0x000f240000004200 */
[----:B-1----:R-:W-:Y:S01]  /*9f20*/  F2FP.BF16.F32.PACK_AB R69, R116, R115 ;  /* 0x000000737445723e */ /* 0x002fe200000010ff */
[----:B------:R-:W-:Y:S01]  /*9f30*/  FADD.FTZ R115, R115, R104 ;  /* 0x0000006873737221 */ /* 0x000fe20000010000 */
[----:B--2---:R-:W-:Y:S04]  /*9f40*/  F2FP.BF16.F32.PACK_AB R70, R118, R117 ;  /* 0x000000757646723e */ /* 0x004fe800000010ff */
[----:B------:R-:W-:Y:S02]  /*9f50*/  MUFU.EX2 R129, R129 ;  /* 0x0000008100817308 */ /* 0x000fe40000000800 */
[----:B------:R-:W-:Y:S04]  /*9f60*/  FADD.FTZ R116, R116, R115 ;  /* 0x0000007374747221 */ /* 0x000fe80000010000 */
[----:B-----5:R-:W-:Y:S01]  /*9f70*/  FADD.FTZ R3, R119, R116 ;  /* 0x0000007477037221 */ /* 0x020fe20000010000 */
[C---:B---3--:R-:W-:Y:S03]  /*9f80*/  F2FP.BF16.F32.PACK_AB R71, R120.reuse, R119 ;  /* 0x000000777847723e */ /* 0x048fe600000010ff */
[----:B------:R-:W1:Y:S01]  /*9f90*/  MUFU.EX2 R130, R130 ;  /* 0x0000008200827308 */ /* 0x000e620000000800 */
[----:B------:R-:W-:Y:S03]  /*9fa0*/  FADD.FTZ R3, R120, R3 ;  /* 0x0000000378037221 */ /* 0x000fe60000010000 */
[C---:B----4-:R-:W-:Y:S06]  /*9fb0*/  HMMA.16816.F32.BF16 R4, R68.reuse, R72, R4 ;  /* 0x000000484404723c */ /* 0x050fec0000041804 */
[----:B------:R-:W-:Y:S01]  /*9fc0*/  MUFU.EX2 R131, R131 ;  /* 0x0000008300837308 */ /* 0x000fe20000000800 */
[C---:B------:R-:W-:Y:S01]  /*9fd0*/  HMMA.16816.F32.BF16 R8, R68.reuse, R74, R8 ;  /* 0x0000004a4408723c */ /* 0x040fe20000041808 */
[----:B------:R-:W2:Y:S08]  /*9fe0*/  LDSM.16.MT88.4 R72, [R132+0x8800] ;  /* 0x008800008448783b */ /* 0x000eb00000004200 */
[----:B------:R-:W3:Y:S02]  /*9ff0*/  MUFU.EX2 R180, R180 ;  /* 0x000000b400b47308 */ /* 0x000ee40000000800 */
[----:B-1----:R-:W-:Y:S01]  /*a000*/  F2FP.BF16.F32.PACK_AB R100, R130, R129 ;  /* 0x000000818264723e */ /* 0x002fe200000010ff */
[C---:B------:R-:W-:Y:S06]  /*a010*/  HMMA.16816.F32.BF16 R12, R68.reuse, R80, R12 ;  /* 0x00000050440c723c */ /* 0x040fec000004180c */
[C---:B------:R-:W-:Y:S01]  /*a020*/  HMMA.16816.F32.BF16 R16, R68.reuse, R82, R16 ;  /* 0x000000524410723c */ /* 0x040fe20000041810 */
[----:B------:R-:W1:Y:S01]  /*a030*/  LDSM.16.MT88.4 R80, [R136+0xa800] ;  /* 0x00a800008850783b */ /* 0x000e620000004200 */
[----:B------:R-:W-:Y:S04]  /*a040*/  MUFU.EX2 R177, R177 ;  /* 0x000000b100b17308 */ /* 0x000fe80000000800 */
[C---:B------:R-:W-:Y:S06]  /*a050*/  HMMA.16816.F32.BF16 R20, R68.reuse, R76, R20 ;  /* 0x0000004c4414723c */ /* 0x040fec0000041814 */
[----:B------:R-:W4:Y:S01]  /*a060*/  MUFU.EX2 R178, R111 ;  /* 0x0000006f00b27308 */ /* 0x000f220000000800 */
[----:B---3--:R-:W-:Y:S01]  /*a070*/  F2FP.BF16.F32.PACK_AB R101, R180, R131 ;  /* 0x00000083b465723e */ /* 0x008fe200000010ff */
[C---:B------:R-:W-:Y:S01]  /*a080*/  HMMA.16816.F32.BF16 R24, R68.reuse, R78, R24 ;  /* 0x0000004e4418723c */ /* 0x040fe20000041818 */
[----:B------:R-:W3:Y:S07]  /*a090*/  LDSM.16.MT88.4 R76, [R134+0xa800] ;  /* 0x00a80000864c783b */ /* 0x000eee0000004200 */
[----:B------:R-:W-:Y:S10]  /*a0a0*/  MUFU.EX2 R179, R179 ;  /* 0x000000b300b37308 */ /* 0x000ff40000000800 */
[----:B------:R-:W5:Y:S01]  /*a0b0*/  MUFU.EX2 R112, R112 ;  /* 0x0000007000707308 */ /* 0x000f620000000800 */
[----:B----4-:R-:W-:Y:S01]  /*a0c0*/  F2FP.BF16.F32.PACK_AB R102, R178, R177 ;  /* 0x000000b1b266723e */ /* 0x010fe200000010ff */
[C---:B--2---:R-:W-:Y:S06]  /*a0d0*/  HMMA.16816.F32.BF16 R28, R68.reuse, R72, R28 ;  /* 0x00000048441c723c */ /* 0x044fec000004181c */
[C---:B------:R-:W-:Y:S01]  /*a0e0*/  HMMA.16816.F32.BF16 R32, R68.reuse, R74, R32 ;  /* 0x0000004a4420723c */ /* 0x040fe20000041820 */
[----:B------:R-:W2:Y:S05]  /*a0f0*/  LDSM.16.MT88.4 R72, [R133+0xa800] ;  /* 0x00a800008548783b */ /* 0x000eaa0000004200 */
[C---:B-1----:R-:W-:Y:S05]  /*a100*/  HMMA.16816.F32.BF16 R36, R68.reuse, R80, R36 ;  /* 0x000000504424723c */ /* 0x042fea0000041824 */
[----:B-----5:R-:W-:Y:S01]  /*a110*/  F2FP.BF16.F32.PACK_AB R103, R112, R179 ;  /* 0x000000b37067723e */ /* 0x020fe200000010ff */
        /* <DEDUP_REMOVED lines=11> */
[----:B------:R-:W-:Y:S04]  /*a1d0*/  F2FP.BF16.F32.PACK_AB R68, R123, R122 ;  /* 0x0000007a7b44723e */ /* 0x000fe800000010ff */
[C---:B------:R-:W-:Y:S01]  /*a1e0*/  F2FP.BF16.F32.PACK_AB R69, R121.reuse, R124 ;  /* 0x0000007c7945723e */ /* 0x040fe200000010ff */
[----:B------:R-:W-:Y:S01]  /*a1f0*/  FADD.FTZ R124, R124, R3 ;  /* 0x000000037c7c7221 */ /* 0x000fe20000010000 */
[----:B------:R-:W-:Y:S02]  /*a200*/  F2FP.BF16.F32.PACK_AB R70, R126, R125 ;  /* 0x0000007d7e46723e */ /* 0x000fe400000010ff */
[C---:B------:R-:W-:Y:S01]  /*a210*/  F2FP.BF16.F32.PACK_AB R71, R128.reuse, R127 ;  /* 0x0000007f8047723e */ /* 0x040fe200000010ff */
[----:B------:R-:W-:Y:S01]  /*a220*/  FADD.FTZ R124, R121, R124 ;  /* 0x0000007c797c7221 */ /* 0x000fe20000010000 */
[----:B------:R-:W-:Y:S03]  /*a230*/  MOV R3, R0 ;  /* 0x0000000000037202 */ /* 0x000fe60000000f00 */
[----:B------:R-:W-:Y:S02]  /*a240*/  FADD.FTZ R127, R127, R124 ;  /* 0x0000007c7f7f7221 */ /* 0x000fe40000010000 */
[C---:B---3--:R-:W-:Y:S03]  /*a250*/  HMMA.16816.F32.BF16 R4, R68.reuse, R76, R4 ;  /* 0x0000004c4404723c */ /* 0x048fe60000041804 */
[----:B------:R-:W-:Y:S03]  /*a260*/  FADD.FTZ R128, R128, R127 ;  /* 0x0000007f80807221 */ /* 0x000fe60000010000 */
[C---:B------:R-:W-:Y:S01]  /*a270*/  HMMA.16816.F32.BF16 R8, R68.reuse, R78, R8 ;  /* 0x0000004e4408723c */ /* 0x040fe20000041808 */
[----:B------:R-:W3:Y:S04]  /*a280*/  LDSM.16.MT88.4 R76, [R132+0x9000] ;  /* 0x00900000844c783b */ /* 0x000ee80000004200 */
[----:B------:R-:W-:Y:S01]  /*a290*/  FADD.FTZ R131, R131, R128 ;  /* 0x0000008083837221 */ /* 0x000fe20000010000 */
[C---:B--2---:R-:W-:Y:S05]  /*a2a0*/  HMMA.16816.F32.BF16 R12, R68.reuse, R72, R12 ;  /* 0x00000048440c723c */ /* 0x044fea000004180c */
[----:B------:R-:W-:Y:S01]  /*a2b0*/  FADD.FTZ R180, R180, R131 ;  /* 0x00000083b4b47221 */ /* 0x000fe20000010000 */
[C---:B------:R-:W-:Y:S01]  /*a2c0*/  HMMA.16816.F32.BF16 R16, R68.reuse, R74, R16 ;  /* 0x0000004a4410723c */ /* 0x040fe20000041810 */
[----:B------:R-:W2:Y:S04]  /*a2d0*/  LDSM.16.MT88.4 R72, [R136+0xb000] ;  /* 0x00b000008848783b */ /* 0x000ea80000004200 */
[----:B------:R-:W-:Y:S01]  /*a2e0*/  FADD.FTZ R179, R179, R180 ;  /* 0x000000b4b3b37221 */ /* 0x000fe20000010000 */
[C---:B-1----:R-:W-:Y:S05]  /*a2f0*/  HMMA.16816.F32.BF16 R20, R68.reuse, R80, R20 ;  /* 0x000000504414723c */ /* 0x042fea0000041814 */
[----:B------:R-:W-:Y:S01]  /*a300*/  FADD.FTZ R176, R112, R179 ;  /* 0x000000b370b07221 */ /* 0x000fe20000010000 */
        /* <DEDUP_REMOVED lines=9> */
[C---:B------:R-:W-:Y:S06]  /*a3a0*/  HMMA.16816.F32.BF16 R48, R68.reuse, R82, R48 ;  /* 0x000000524430723c */ /* 0x040fec0000041830 */
[C---:B---3--:R-:W-:Y:S06]  /*a3b0*/  HMMA.16816.F32.BF16 R52, R68.reuse, R76, R52 ;  /* 0x0000004c4434723c */ /* 0x048fec0000041834 */
[C---:B------:R-:W-:Y:S01]  /*a3c0*/  HMMA.16816.F32.BF16 R56, R68.reuse, R78, R56 ;  /* 0x0000004e4438723c */ /* 0x040fe20000041838 */
[----:B------:R-:W1:Y:S05]  /*a3d0*/  LDSM.16.MT88.4 R76, [R133+0x9800] ;  /* 0x00980000854c783b */ /* 0x000e6a0000004200 */
[C---:B--2---:R-:W-:Y:S06]  /*a3e0*/  HMMA.16816.F32.BF16 R60, R68.reuse, R72, R60 ;  /* 0x00000048443c723c */ /* 0x044fec000004183c */
        /* <DEDUP_REMOVED lines=15> */
[C---:B------:R-:W-:Y:S05]  /*a4e0*/  HMMA.16816.F32.BF16 R40, R100.reuse, R6, R40 ;  /* 0x000000066428723c */ /* 0x040fea0000041828 */
[----:B------:R-:W-:Y:S01]  /*a4f0*/  FADD.FTZ R4, R108, R109 ;  /* 0x0000006d6c047221 */ /* 0x000fe20000010000 */
[C---:B----4-:R-:W-:Y:S05]  /*a500*/  HMMA.16816.F32.BF16 R44, R100.reuse, R8, R44 ;  /* 0x00000008642c723c */ /* 0x050fea000004182c */
[----:B------:R-:W-:Y:S01]  /*a510*/  FADD.FTZ R4, R107, R4 ;  /* 0x000000046b047221 */ /* 0x000fe20000010000 */
[C---:B------:R-:W-:Y:S05]  /*a520*/  HMMA.16816.F32.BF16 R48, R100.reuse, R10, R48 ;  /* 0x0000000a6430723c */ /* 0x040fea0000041830 */
[----:B------:R-:W-:Y:S01]  /*a530*/  FADD.FTZ R113, R113, R4 ;  /* 0x0000000471717221 */ /* 0x000fe20000010000 */
[C---:B-----5:R-:W-:Y:S05]  /*a540*/  HMMA.16816.F32.BF16 R52, R100.reuse, R12, R52 ;  /* 0x0000000c6434723c */ /* 0x060fea0000041834 */
[----:B------:R-:W-:Y:S01]  /*a550*/  FADD.FTZ R114, R114, R113 ;  /* 0x0000007172727221 */ /* 0x000fe20000010000 */
[C---:B------:R-:W-:Y:S05]  /*a560*/  HMMA.16816.F32.BF16 R56, R100.reuse, R14, R56 ;  /* 0x0000000e6438723c */ /* 0x040fea0000041838 */
[----:B------:R-:W-:Y:S01]  /*a570*/  FADD.FTZ R117, R117, R114 ;  /* 0x0000007275757221 */ /* 0x000fe20000010000 */
[C---:B-1----:R-:W-:Y:S05]  /*a580*/  HMMA.16816.F32.BF16 R60, R100.reuse, R16, R60 ;  /* 0x00000010643c723c */ /* 0x042fea000004183c */
[----:B------:R-:W-:Y:S01]  /*a590*/  FADD.FTZ R117, R118, R117 ;  /* 0x0000007576757221 */ /* 0x000fe20000010000 */
[----:B------:R-:W-:Y:S05]  /*a5a0*/  HMMA.16816.F32.BF16 R64, R100, R18, R64 ;  /* 0x000000126440723c */ /* 0x000fea0000041840 */
[----:B------:R-:W-:Y:S02]  /*a5b0*/  FADD.FTZ R4, R122, R117 ;  /* 0x000000757a047221 */ /* 0x000fe40000010000 */
[----:B------:R-:W-:Y:S04]  /*a5c0*/  MOV R103, R2 ;  /* 0x0000000200677202 */ /* 0x000fe80000000f00 */
[----:B------:R-:W-:Y:S04]  /*a5d0*/  FADD.FTZ R4, R123, R4 ;  /* 0x000000047b047221 */ /* 0x000fe80000010000 */
[----:B------:R-:W-:Y:S04]  /*a5e0*/  FADD.FTZ R125, R125, R4 ;  /* 0x000000047d7d7221 */ /* 0x000fe80000010000 */
[----:B------:R-:W-:Y:S04]  /*a5f0*/  FADD.FTZ R126, R126, R125 ;  /* 0x0000007d7e7e7221 */ /* 0x000fe80000010000 */
[----:B------:R-:W-:Y:S04]  /*a600*/  FADD.FTZ R129, R129, R126 ;  /* 0x0000007e81817221 */ /* 0x000fe80000010000 */
[----:B------:R-:W-:Y:S04]  /*a610*/  FADD.FTZ R130, R130, R129 ;  /* 0x0000008182827221 */ /* 0x000fe80000010000 */
[----:B------:R-:W-:Y:S04]  /*a620*/  FADD.FTZ R173, R177, R130 ;  /* 0x00000082b1ad7221 */ /* 0x000fe80000010000 */
[----:B------:R-:W-:Y:S01]  /*a630*/  FADD.FTZ R173, R178, R173 ;  /* 0x000000adb2ad7221 */ /* 0x000fe20000010000 */
[----:B------:R-:W-:Y:S06]  /*a640*/  @P4 BRA `(.L_x_792) ;  /* 0xffffffdc00004947 */ /* 0x000fec000383ffff */
.L_x_791:
        /* <DEDUP_REMOVED lines=139> */
.L_x_795:
        /* <DEDUP_REMOVED lines=23> */
.L_x_796:
        /* <DEDUP_REMOVED lines=107> */
.L_x_798:
[----:B------:R-:W-:Y:S05]  /*b720*/  BSYNC B0 ;  /* 0x0000000000007941 */ /* 0x000fea0003800000 */
.L_x_797:
        /* <DEDUP_REMOVED lines=35> */
.L_x_800:
[----:B------:R-:W-:Y:S05]  /*b960*/  BSYNC B0 ;  /* 0x0000000000007941 */ /* 0x000fea0003800000 */
.L_x_799:
        /* <DEDUP_REMOVED lines=21> */
.L_x_802:
[----:B------:R-:W-:Y:S05]  /*bac0*/  BSYNC B0 ;  /* 0x0000000000007941 */ /* 0x000fea0003800000 */
.L_x_801:
        /* <DEDUP_REMOVED lines=21> */
.L_x_804:
[----:B------:R-:W-:Y:S05]  /*bc20*/  BSYNC B0 ;  /* 0x0000000000007941 */ /* 0x000fea0003800000 */
.L_x_803:
        /* <DEDUP_REMOVED lines=21> */
.L_x_756:
        /* <DEDUP_REMOVED lines=62> */
.L_x_806:
[----:B------:R-:W-:Y:S05]  /*c160*/  BSYNC B0 ;  /* 0x0000000000007941 */ /* 0x000fea0003800000 */
.L_x_805:
        /* <DEDUP_REMOVED lines=23> */
.L_x_808:
[----:B------:R-:W-:Y:S05]  /*c2e0*/  BSYNC B0 ;  /* 0x0000000000007941 */ /* 0x000fea0003800000 */
.L_x_807:
        /* <DEDUP_REMOVED lines=25> */
.L_x_810:
[----:B------:R-:W-:Y:S05]  /*c480*/  BSYNC B0 ;  /* 0x0000000000007941 */ /* 0x000fea0003800000 */
.L_x_809:
        /* <DEDUP_REMOVED lines=28> */
.L_x_812:
[----:B------:R-:W-:Y:S05]  /*c650*/  BSYNC B0 ;  /* 0x0000000000007941 */ /* 0x000fea0003800000 */
.L_x_811:
        /* <DEDUP_REMOVED lines=16> */
.L_x_814:
[----:B------:R-:W-:Y:S05]  /*c760*/  BSYNC B0 ;  /* 0x0000000000007941 */ /* 0x000fea0003800000 */
.L_x_813:
        /* <DEDUP_REMOVED lines=10> */
.L_x_816:
[----:B------:R-:W-:Y:S05]  /*c810*/  BSYNC B0 ;  /* 0x0000000000007941 */ /* 0x000fea0003800000 */
.L_x_815:
        /* <DEDUP_REMOVED lines=10> */
.L_x_818:
[----:B------:R-:W-:Y:S05]  /*c8c0*/  BSYNC B0 ;  /* 0x0000000000007941 */ /* 0x000fea0003800000 */
.L_x_817:
        /* <DEDUP_REMOVED lines=10> */
.L_x_819:
        /* <DEDUP_REMOVED lines=9> */
.L_x_1750:


//--------------------- .text._ZN5flash16flash_fwd_kernelI23Flash_fwd_kernel_traitsILi128ELi64ELi64ELi4ELb0ELb0EN7cutlass10bfloat16_tE19Flash_kernel_traitsILi128ELi64ELi64ELi4ES3_EELb0ELb1ELb0ELb1ELb0ELb0ELb0ELb0EEEvNS_16Flash_fwd_paramsE --------------------------
	.section	.text._ZN5flash16flash_fwd_kernelI23Flash_fwd_kernel_traitsILi128ELi64ELi64ELi4ELb0ELb0EN7cutlass10bfloat16_tE19Flash_kernel_traitsILi128ELi64ELi64ELi4ES3_EELb0ELb1ELb0ELb1ELb0ELb0ELb0ELb0EEEvNS_16Flash_fwd_paramsE,"ax",@progbits
	.align	128
        .global         _ZN5flash16flash_fwd_kernelI23Flash_fwd_kernel_traitsILi128ELi64ELi64ELi4ELb0ELb0EN7cutlass10bfloat16_tE19Flash_kernel_traitsILi128ELi64ELi64ELi4ES3_EELb0ELb1ELb0ELb1ELb0ELb0ELb0ELb0EEEvNS_16Flash_fwd_paramsE
        .type           _ZN5flash16flash_fwd_kernelI23Flash_fwd_kernel_traitsILi128ELi64ELi64ELi4ELb0ELb0EN7cutlass10bfloat16_tE19Flash_kernel_traitsILi128ELi64ELi64ELi4ES3_EELb0ELb1ELb0ELb1ELb0ELb0ELb0ELb0EEEvNS_16Flash_fwd_paramsE,@function
        .size           _ZN5flash16flash_fwd_kernelI23Flash_fwd_kernel_traitsILi128ELi64ELi64ELi4ELb0ELb0EN7cutlass10bfloat16_tE19Flash_kernel_traitsILi128ELi64ELi64ELi4ES3_EELb0ELb1ELb0ELb1ELb0ELb0ELb0ELb0EEEvNS_16Flash_fwd_paramsE,(.L_x_1751 - _ZN5flash16flash_fwd_kernelI23Flash_fwd_kernel_traitsILi128ELi64ELi64ELi4ELb0ELb0EN7cutlass10bfloat16_tE19Flash_kernel_traitsILi128ELi64ELi64ELi4ES3_EELb0ELb1ELb0ELb1ELb0ELb0ELb0ELb0EEEvNS_16Flash_fwd_paramsE)
        .other          _ZN5flash16flash_fwd_kernelI23Flash_fwd_kernel_traitsILi128ELi64ELi64ELi4ELb0ELb0EN7cutlass10bfloat16_tE19Flash_kernel_traitsILi128ELi64ELi64ELi4ES3_EELb0ELb1ELb0ELb1ELb0ELb0ELb0ELb0EEEvNS_16Flash_fwd_paramsE,@"STO_CUDA_ENTRY STV_DEFAULT"
_ZN5flash16flash_fwd_kernelI23Flash_fwd_kernel_traitsILi128ELi64ELi64ELi4ELb0ELb0EN7cutlass10bfloat16_tE19Flash_kernel_traitsILi128ELi64ELi64ELi4ES3_EELb0ELb1ELb0ELb1ELb0ELb0ELb0ELb0EEEvNS_16Flash_fwd_paramsE:
.text._ZN5flash16flash_fwd_kernelI23Flash_fwd_kernel_traitsILi128ELi64ELi64ELi4ELb0ELb0EN7cutlass10bfloat16_tE19Flash_kernel_traitsILi128ELi64ELi64ELi4ES3_EELb0ELb1ELb0ELb1ELb0ELb0ELb0ELb0EEEvNS_16Flash_fwd_paramsE:
        /* <DEDUP_REMOVED lines=27> */
[----:B------:R-:W4:Y:S08]  /*01b0*/  S2R R22, SR_CTAID.Z ;  /* 0x0000000000167919 */ /* 0x000f300000002700 */
        /* <DEDUP_REMOVED lines=10> */
.L_x_820:
[----:B------:R-:W1:Y:S02]  /*0260*/  LDC R5, c[0x0][0x2c8] ;  /* 0x0000b200ff057b82 */ /* 0x000e640000000800 */
.L_x_821:
[----:B------:R-:W4:Y:S02]  /*0270*/  LDC.64 R2, c[0x0][0x308] ;  /* 0x0000c200ff027b82 */ /* 0x000f240000000a00 */
[----:B----4-:R-:W-:-:S04]  /*0280*/  ISETP.NE.U32.AND P1, PT, R2, RZ, PT ;  /* 0x000000ff0200720c */ /* 0x010fc80003f25070 */
[----:B------:R-:W-:-:S13]  /*0290*/  ISETP.NE.AND.EX P1, PT, R3, RZ, PT, P1 ;  /* 0x000000ff0300720c */ /* 0x000fda0003f25310 */
[----:B------:R-:W3:Y:S01]  /*02a0*/  @P1 LDC.64 R2, c[0x0][0x308] ;  /* 0x0000c200ff021b82 */ /* 0x000ee20000000a00 */
[----:B------:R-:W-:-:S07]  /*02b0*/  IMAD.SHL.U32 R87, R179, 0x40, RZ ;  /* 0x00000040b3577824 */ /* 0x000fce00078e00ff */
[----:B------:R-:W4:Y:S01]  /*02c0*/  @!P1 LDC R4, c[0x0][0x2cc] ;  /* 0x0000b300ff049b82 */ /* 0x000f220000000800 */
[----:B---3--:R-:W-:-:S07]  /*02d0*/  @P1 IMAD.WIDE R8, R6, 0x4, R2 ;  /* 0x0000000406081825 */ /* 0x008fce00078e0202 */
[----:B------:R-:W3:Y:S01]  /*02e0*/  @!P1 LDC.64 R2, c[0x0][0x318] ;  /* 0x0000c600ff029b82 */ /* 0x000ee20000000a00 */
[----:B------:R1:W5:Y:S01]  /*02f0*/  @P1 LDG.E R7, desc[UR8][R8.64] ;  /* 0x0000000808071981 */ /* 0x000362000c1e1900 */
[----:B--2---:R-:W-:-:S13]  /*0300*/  ISETP.GT.AND P0, PT, R166, R87, PT ;  /* 0x00000057a600720c */ /* 0x004fda0003f04270 */
[----:B----4-:R-:W-:Y:S05]  /*0310*/  @!P0 EXIT ;  /* 0x000000000000894d */ /* 0x010fea0003800000 */
[----:B------:R-:W2:Y:S01]  /*0320*/  LDC R83, c[0x0][0x398] ;  /* 0x0000e600ff537b82 */ /* 0x000ea20000000800 */
[----:B---3--:R-:W-:Y:S01]  /*0330*/  @!P1 ISETP.NE.U32.AND P0, PT, R2, RZ, PT ;  /* 0x000000ff0200920c */ /* 0x008fe20003f05070 */
[----:B-----5:R-:W-:Y:S01]  /*0340*/  @P1 IMAD.IADD R80, R7, 0x1, -R0 ;  /* 0x0000000107501824 */ /* 0x020fe200078e0a00 */
[----:B------:R-:W3:Y:S02]  /*0350*/  S2R R82, SR_TID.X ;  /* 0x0000000000527919 */ /* 0x000ee40000002100 */
        /* <DEDUP_REMOVED lines=14> */
[----:B---3--:R-:W-:Y:S05]  /*0440*/  @!P0 BRA `(.L_x_822) ;  /* 0x000000b800008947 */ /* 0x008fea0003800000 */
[----:B------:R-:W1:Y:S01]  /*0450*/  LDC R7, c[0x0][0x278] ;  /* 0x00009e00ff077b82 */ /* 0x000e620000000800 */
[----:B------:R-:W-:Y:S02]  /*0460*/  ISETP.NE.AND P2, PT, R163, -0x1, PT ;  /* 0xffffffffa300780c */ /* 0x000fe40003f45270 */
[----:B------:R-:W-:Y:S02]  /*0470*/  IABS R8, R22 ;  /* 0x0000001600087213 */ /* 0x000fe40000000000 */
[----:B------:R-:W-:Y:S02]  /*0480*/  SHF.R.S32.HI R85, RZ, 0x1f, R82 ;  /* 0x0000001fff557819 */ /* 0x000fe40000011452 */
[----:B------:R-:W-:Y:S02]  /*0490*/  ISETP.NE.AND P0, PT, R13, -0x1, PT ;  /* 0xffffffff0d00780c */ /* 0x000fe40003f05270 */
[----:B------:R-:W-:Y:S02]  /*04a0*/  LEA.HI R9, R85, R82, RZ, 0x3 ;  /* 0x0000005255097211 */ /* 0x000fe400078f18ff */
[----:B------:R-:W-:-:S02]  /*04b0*/  IADD3 R12, -R87, R166, RZ ;  /* 0x000000a6570c7210 */ /* 0x000fc40007ffe1ff */
[----:B------:R-:W-:Y:S02]  /*04c0*/  SHF.R.S32.HI R24, RZ, 0x3, R9 ;  /* 0x00000003ff187819 */ /* 0x000fe40000011409 */
[----:B------:R-:W-:Y:S02]  /*04d0*/  LOP3.LUT R9, R9, 0xfffffff8, RZ, 0xc0, !PT ;  /* 0xfffffff809097812 */ /* 0x000fe400078ec0ff */
[----:B------:R-:W-:Y:S01]  /*04e0*/  @!P2 SHF.R.S32.HI R17, RZ, 0x1f, R6 ;  /* 0x0000001fff11a819 */ /* 0x000fe20000011406 */
[C---:B------:R-:W-:Y:S01]  /*04f0*/  VIADD R15, R24.reuse, 0x10 ;  /* 0x00000010180f7836 */ /* 0x040fe20000000000 */
[CC--:B------:R-:W-:Y:S01]  /*0500*/  ISETP.GE.AND P5, PT, R24.reuse, R12.reuse, PT ;  /* 0x0000000c1800720c */ /* 0x0c0fe20003fa6270 */
[C---:B------:R-:W-:Y:S01]  /*0510*/  VIADD R21, R24.reuse, 0x20 ;  /* 0x0000002018157836 */ /* 0x040fe20000000000 */
[----:B------:R-:W2:Y:S01]  /*0520*/  @P0 LDC.64 R112, c[0x0][0x248] ;  /* 0x00009200ff700b82 */ /* 0x000ea20000000a00 */
[C---:B------:R-:W-:Y:S01]  /*0530*/  VIADD R19, R24.reuse, 0x30 ;  /* 0x0000003018137836 */ /* 0x040fe20000000000 */
[-C--:B------:R-:W-:Y:S01]  /*0540*/  ISETP.GE.AND P6, PT, R15, R12.reuse, PT ;  /* 0x0000000c0f00720c */ /* 0x080fe20003fc6270 */
[----:B------:R-:W-:Y:S01]  /*0550*/  IMAD.SHL.U32 R27, R24, 0x40, RZ ;  /* 0x00000040181b7824 */ /* 0x000fe200078e00ff */
[----:B-1----:R-:W-:Y:S01]  /*0560*/  IABS R10, R7 ;  /* 0x00000007000a7213 */ /* 0x002fe20000000000 */
[----:B------:R-:W-:Y:S01]  /*0570*/  IMAD.IADD R16, R82, 0x1, -R9 ;  /* 0x0000000152107824 */ /* 0x000fe200078e0a09 */
[----:B------:R-:W-:-:S02]  /*0580*/  ISETP.GE.AND P4, PT, R21, R12, PT ;  /* 0x0000000c1500720c */ /* 0x000fc40003f86270 */
[----:B------:R-:W1:Y:S01]  /*0590*/  I2F.RP R4, R10 ;  /* 0x0000000a00047306 */ /* 0x000e620000209400 */
[----:B------:R-:W-:Y:S01]  /*05a0*/  IMAD.SHL.U32 R174, R16, 0x8, RZ ;  /* 0x0000000810ae7824 */ /* 0x000fe200078e00ff */
[----:B------:R-:W-:Y:S02]  /*05b0*/  ISETP.GE.AND P3, PT, R19, R12, PT ;  /* 0x0000000c1300720c */ /* 0x000fe40003f66270 */
[----:B------:R-:W-:Y:S02]  /*05c0*/  LOP3.LUT R27, R27, 0x1c0, RZ, 0xc0, !PT ;  /* 0x000001c01b1b7812 */ /* 0x000fe400078ec0ff */
[----:B------:R-:W-:Y:S02]  /*05d0*/  SHF.R.S32.HI R25, RZ, 0x1f, R24 ;  /* 0x0000001fff197819 */ /* 0x000fe40000011418 */
[----:B------:R-:W-:Y:S02]  /*05e0*/  LEA.HI R14, R85, R82, RZ, 0x4 ;  /* 0x00000052550e7211 */ /* 0x000fe400078f20ff */
[----:B------:R-:W-:Y:S01]  /*05f0*/  SHF.R.S32.HI R175, RZ, 0x1f, R174 ;  /* 0x0000001fffaf7819 */ /* 0x000fe200000114ae */
[----:B------:R-:W-:Y:S01]  /*0600*/  IMAD.WIDE R178, R179, 0x40, R24 ;  /* 0x00000040b3b27825 */ /* 0x000fe200078e0218 */
[----:B-1----:R-:W1:Y:S03]  /*0610*/  MUFU.RCP R2, R4 ;  /* 0x0000000400027308 */ /* 0x002e660000001000 */
[----:B-1----:R-:W-:Y:S01]  /*0620*/  VIADD R2, R2, 0xffffffe ;  /* 0x0ffffffe02027836 */ /* 0x002fe20000000000 */
[----:B------:R-:W1:Y:S04]  /*0630*/  @P2 LDC.64 R4, c[0x0][0x240] ;  /* 0x00009000ff042b82 */ /* 0x000e680000000a00 */
[----:B------:R-:W3:Y:S02]  /*0640*/  F2I.FTZ.U32.TRUNC.NTZ R3, R2 ;  /* 0x0000000200037305 */ /* 0x000ee4000021f000 */
[----:B---3--:R-:W-:-:S02]  /*0650*/  IMAD.MOV R117, RZ, RZ, -R3 ;  /* 0x000000ffff757224 */ /* 0x008fc400078e0a03 */
[----:B------:R-:W-:Y:S02]  /*0660*/  IMAD.MOV.U32 R2, RZ, RZ, RZ ;  /* 0x000000ffff027224 */ /* 0x000fe400078e00ff */
[----:B------:R-:W-:Y:S02]  /*0670*/  IMAD R117, R117, R10, RZ ;  /* 0x0000000a75757224 */ /* 0x000fe400078e02ff */
[----:B-1----:R-:W-:Y:S01]  /*0680*/  @P2 IMAD.WIDE.U32 R28, R163, R4, RZ ;  /* 0x00000004a31c2225 */ /* 0x002fe200078e00ff */
[----:B------:R-:W-:-:S03]  /*0690*/  SHF.R.U32.HI R4, RZ, 0x3, R27 ;  /* 0x00000003ff047819 */ /* 0x000fc6000001161b */
[----:B------:R-:W-:Y:S02]  /*06a0*/  IMAD.HI.U32 R117, R3, R117, R2 ;  /* 0x0000007503757227 */ /* 0x000fe400078e0002 */
[----:B------:R-:W1:Y:S02]  /*06b0*/  @!P2 LDC.64 R2, c[0x0][0x228] ;  /* 0x00008a00ff02ab82 */ /* 0x000e640000000a00 */
[----:B------:R-:W-:Y:S02]  /*06c0*/  @P2 IMAD R5, R163, R5, R29 ;  /* 0x00000005a3052224 */ /* 0x000fe400078e021d */
[----:B------:R-:W-:-:S05]  /*06d0*/  IMAD.HI.U32 R117, R117, R8, RZ ;  /* 0x0000000875757227 */ /* 0x000fca00078e00ff */
[----:B------:R-:W-:-:S05]  /*06e0*/  IADD3 R11, -R117, RZ, RZ ;  /* 0x000000ff750b7210 */ /* 0x000fca0007ffe1ff */
[C---:B------:R-:W-:Y:S02]  /*06f0*/  IMAD R11, R10.reuse, R11, R8 ;  /* 0x0000000b0a0b7224 */ /* 0x040fe400078e0208 */
[----:B------:R-:W3:Y:S03]  /*0700*/  @P0 LDC.64 R8, c[0x0][0x250] ;  /* 0x00009400ff080b82 */ /* 0x000ee60000000a00 */
[----:B------:R-:W-:Y:S01]  /*0710*/  ISETP.GT.U32.AND P1, PT, R10, R11, PT ;  /* 0x0000000b0a00720c */ /* 0x000fe20003f24070 */
[-C--:B-1----:R-:W-:Y:S01]  /*0720*/  @!P2 IMAD R12, R17, R2.reuse, RZ ;  /* 0x00000002110ca224 */ /* 0x082fe200078e02ff */
[----:B------:R-:W-:Y:S01]  /*0730*/  LOP3.LUT R17, R27, 0x38, R174, 0xf8, !PT ;  /* 0x000000381b117812 */ /* 0x000fe200078ef8ae */
[C---:B------:R-:W-:Y:S01]  /*0740*/  @!P2 IMAD.WIDE.U32 R26, R6.reuse, R2, RZ ;  /* 0x00000002061aa225 */ /* 0x040fe200078e00ff */
[----:B------:R-:W-:Y:S02]  /*0750*/  LEA.HI R2, R85, R82, RZ, 0x6 ;  /* 0x0000005255027211 */ /* 0x000fe400078f30ff */
[----:B------:R-:W-:Y:S01]  /*0760*/  LOP3.LUT R4, R17, R4, RZ, 0x3c, !PT ;  /* 0x0000000411047212 */ /* 0x000fe200078e3cff */
[----:B------:R-:W-:-:S06]  /*0770*/  @!P2 IMAD R3, R6, R3, R12 ;  /* 0x000000030603a224 */ /* 0x000fcc00078e020c */
[-C--:B------:R-:W-:Y:S01]  /*0780*/  @!P1 IADD3 R11, R11, -R10.reuse, RZ ;  /* 0x8000000a0b0b9210 */ /* 0x080fe20007ffe0ff */
[----:B------:R-:W-:Y:S02]  /*0790*/  @!P2 IMAD.MOV.U32 R28, RZ, RZ, R26 ;  /* 0x000000ffff1ca224 */ /* 0x000fe400078e001a */
[----:B------:R-:W-:Y:S01]  /*07a0*/  @!P2 IMAD.IADD R5, R27, 0x1, R3 ;  /* 0x000000011b05a824 */ /* 0x000fe200078e0203 */
[----:B------:R-:W-:Y:S01]  /*07b0*/  ISETP.GE.U32.AND P2, PT, R11, R10, PT ;  /* 0x0000000a0b00720c */ /* 0x000fe20003f46070 */
[----:B------:R-:W-:Y:S01]  /*07c0*/  IMAD.SHL.U32 R17, R2, 0x8, RZ ;  /* 0x0000000802117824 */ /* 0x000fe200078e00ff */
[----:B------:R-:W1:Y:S01]  /*07d0*/  LDC.64 R10, c[0x0][0x3c8] ;  /* 0x0000f200ff0a7b82 */ /* 0x000e620000000a00 */
[----:B------:R-:W-:Y:S01]  /*07e0*/  @P0 IADD3 R2, R0, R13, RZ ;  /* 0x0000000d00020210 */ /* 0x000fe20007ffe0ff */
[----:B------:R-:W-:Y:S01]  /*07f0*/  @!P1 VIADD R117, R117, 0x1 ;  /* 0x0000000175759836 */ /* 0x000fe20000000000 */
[----:B------:R-:W-:Y:S02]  /*0800*/  LOP3.LUT R3, R22, R7, RZ, 0x3c, !PT ;  /* 0x0000000716037212 */ /* 0x000fe400078e3cff */
[----:B------:R-:W-:Y:S01]  /*0810*/  LOP3.LUT R164, R4, 0xfffffe00, R17, 0xf8, !PT ;  /* 0xfffffe0004a47812 */ /* 0x000fe200078ef811 */
[----:B------:R-:W-:Y:S01]  /*0820*/  @P0 IMAD.IADD R4, R0, 0x1, R13 ;  /* 0x0000000100040824 */ /* 0x000fe200078e020d */
[----:B------:R-:W-:Y:S01]  /*0830*/  ISETP.GE.AND P1, PT, R3, RZ, PT ;  /* 0x000000ff0300720c */ /* 0x000fe20003f26270 */
[----:B---3--:R-:W-:-:S02]  /*0840*/  @P0 IMAD R3, R2, R9, RZ ;  /* 0x0000000902030224 */ /* 0x008fc400078e02ff */
[C---:B--2---:R-:W-:Y:S01]  /*0850*/  @P0 IMAD R13, R4.reuse, R113, RZ ;  /* 0x00000071040d0224 */ /* 0x044fe200078e02ff */
[----:B------:R-:W-:Y:S01]  /*0860*/  @P2 IADD3 R117, R117, 0x1, RZ ;  /* 0x0000000175752810 */ /* 0x000fe20007ffe0ff */
[----:B------:R-:W-:Y:S01]  /*0870*/  @P0 IMAD.WIDE.U32 R26, R4, R112, RZ ;  /* 0x00000070041a0225 */ /* 0x000fe200078e00ff */
[----:B------:R-:W-:-:S03]  /*0880*/  ISETP.NE.AND P2, PT, R7, RZ, PT ;  /* 0x000000ff0700720c */ /* 0x000fc60003f45270 */
[----:B------:R-:W-:Y:S01]  /*0890*/  @P0 IMAD.WIDE.U32 R30, R2, R8, RZ ;  /* 0x00000008021e0225 */ /* 0x000fe200078e00ff */
[----:B------:R-:W-:-:S03]  /*08a0*/  @P0 IADD3 R13, R27, R13, RZ ;  /* 0x0000000d1b0d0210 */ /* 0x000fc60007ffe0ff */
[----:B------:R-:W-:Y:S02]  /*08b0*/  @P0 IMAD.IADD R4, R31, 0x1, R3 ;  /* 0x000000011f040824 */ /* 0x000fe400078e0203 */
[----:B------:R-:W-:Y:S02]  /*08c0*/  @P0 IMAD.MOV.U32 R12, RZ, RZ, R30 ;  /* 0x000000ffff0c0224 */ /* 0x000fe400078e001e */
[----:B------:R-:W-:Y:S01]  /*08d0*/  @P0 IMAD.MOV.U32 R18, RZ, RZ, R26 ;  /* 0x000000ffff120224 */ /* 0x000fe200078e001a */
[----:B------:R-:W-:Y:S06]  /*08e0*/  @P0 BRA `(.L_x_823) ;  /* 0x0000000000340947 */ /* 0x000fec0003800000 */
[----:B------:R-:W2:Y:S01]  /*08f0*/  LDC.64 R112, c[0x0][0x248] ;  /* 0x00009200ff707b82 */ /* 0x000ea20000000a00 */
[----:B------:R-:W-:Y:S02]  /*0900*/  SHF.R.S32.HI R17, RZ, 0x1f, R0 ;  /* 0x0000001fff117819 */ /* 0x000fe40000011400 */
[----:B------:R-:W-:-:S05]  /*0910*/  SHF.R.S32.HI R13, RZ, 0x1f, R6 ;  /* 0x0000001fff0d7819 */ /* 0x000fca0000011406 */
[----:B------:R-:W3:Y:S01]  /*0920*/  LDC.64 R2, c[0x0][0x230] ;  /* 0x00008c00ff027b82 */ /* 0x000ee20000000a00 */
[-C--:B--2---:R-:W-:Y:S02]  /*0930*/  IMAD R17, R17, R112.reuse, RZ ;  /* 0x0000007011117224 */ /* 0x084fe400078e02ff */
[----:B------:R-:W-:-:S04]  /*0940*/  IMAD.WIDE.U32 R26, R0, R112, RZ ;  /* 0x00000070001a7225 */ /* 0x000fc800078e00ff */
[----:B------:R-:W-:Y:S02]  /*0950*/  IMAD R17, R0, R113, R17 ;  /* 0x0000007100117224 */ /* 0x000fe400078e0211 */
[----:B---3--:R-:W-:-:S03]  /*0960*/  IMAD R13, R13, R2, RZ ;  /* 0x000000020d0d7224 */ /* 0x008fc600078e02ff */
[----:B------:R-:W-:Y:S01]  /*0970*/  IADD3 R27, R27, R17, RZ ;  /* 0x000000111b1b7210 */ /* 0x000fe20007ffe0ff */
[C---:B------:R-:W-:Y:S02]  /*0980*/  IMAD R13, R6.reuse, R3, R13 ;  /* 0x00000003060d7224 */ /* 0x040fe400078e020d */
[----:B------:R-:W-:-:S05]  /*0990*/  IMAD.WIDE.U32 R2, R6, R2, R26 ;  /* 0x0000000206027225 */ /* 0x000fca00078e001a */
[----:B------:R-:W-:Y:S02]  /*09a0*/  IADD3 R13, R3, R13, RZ ;  /* 0x0000000d030d7210 */ /* 0x000fe40007ffe0ff */
[----:B------:R-:W-:Y:S02]  /*09b0*/  MOV R18, R2 ;  /* 0x0000000200127202 */ /* 0x000fe40000000f00 */
.L_x_823:
        /* <DEDUP_REMOVED lines=14> */
.L_x_824:
[----:B-1----:R-:W-:Y:S01]  /*0aa0*/  ISETP.NE.U32.AND P0, PT, R10, RZ, PT ;  /* 0x000000ff0a00720c */ /* 0x002fe20003f05070 */
[-C--:B------:R-:W-:Y:S01]  /*0ab0*/  IMAD R0, R25, R112.reuse, RZ ;  /* 0x0000007019007224 */ /* 0x080fe200078e02ff */
[----:B------:R-:W1:Y:S01]  /*0ac0*/  S2UR UR10, SR_CgaCtaId ;  /* 0x00000000000a79c3 */ /* 0x000e620000008800 */
[----:B------:R-:W-:Y:S01]  /*0ad0*/  IMAD.WIDE.U32 R26, R24, R112, R174 ;  /* 0x00000070181a7225 */ /* 0x000fe200078e00ae */
[----:B------:R-:W-:Y:S01]  /*0ae0*/  ISETP.NE.AND.EX P0, PT, R11, RZ, PT, P0 ;  /* 0x000000ff0b00720c */ /* 0x000fe20003f05300 */
[----:B------:R-:W-:Y:S01]  /*0af0*/  ULDC.64 UR4, c[0x0][0x260] ;  /* 0x0000980000047ab9 */ /* 0x000fe20000000a00 */
[----:B------:R-:W-:Y:S01]  /*0b00*/  LOP3.LUT R3, R14, 0xfffffff0, RZ, 0xc0, !PT ;  /* 0xfffffff00e037812 */ /* 0x000fe200078ec0ff */
[----:B------:R-:W-:Y:S01]  /*0b10*/  @!P1 IMAD.MOV R117, RZ, RZ, -R117 ;  /* 0x000000ffff759224 */ /* 0x000fe200078e0a75 */
[----:B------:R-:W-:Y:S01]  /*0b20*/  @!P2 LOP3.LUT R117, RZ, R7, RZ, 0x33, !PT ;  /* 0x00000007ff75a212 */ /* 0x000fe200078e33ff */
[----:B------:R-:W-:Y:S01]  /*0b30*/  IMAD R0, R24, R113, R0 ;  /* 0x0000007118007224 */ /* 0x000fe200078e0200 */
[----:B------:R-:W-:Y:S01]  /*0b40*/  IADD3 R168, P2, R18, R26, RZ ;  /* 0x0000001a12a87210 */ /* 0x000fe20007f5e0ff */
[----:B------:R-:W-:Y:S01]  /*0b50*/  ULDC.64 UR6, c[0x0][0x268] ;  /* 0x00009a0000067ab9 */ /* 0x000fe20000000a00 */
[----:B------:R-:W-:Y:S01]  /*0b60*/  IADD3 R28, P1, R174, R28, RZ ;  /* 0x0000001cae1c7210 */ /* 0x000fe20007f3e0ff */
[----:B------:R-:W-:Y:S01]  /*0b70*/  IMAD.MOV.U32 R7, RZ, RZ, 0x10 ;  /* 0x00000010ff077424 */ /* 0x000fe200078e00ff */
[----:B------:R-:W-:Y:S01]  /*0b80*/  IADD3.X R169, R13, R27, R0, P2, !PT ;  /* 0x0000001b0da97210 */ /* 0x000fe200017fe400 */
[----:B------:R-:W-:Y:S01]  /*0b90*/  IMAD.WIDE.U32 R26, R24, R8, R174 ;  /* 0x00000008181a7225 */ /* 0x000fe200078e00ae */
[----:B------:R-:W-:Y:S01]  /*0ba0*/  IADD3 R20, -R3, R82, RZ ;  /* 0x0000005203147210 */ /* 0x000fe20007ffe1ff */
[----:B------:R-:W-:Y:S01]  /*0bb0*/  BSSY B0, `(.L_x_825) ;  /* 0x000003d000007945 */ /* 0x000fe20003800000 */
[----:B------:R-:W-:Y:S01]  /*0bc0*/  SHF.R.S32.HI R0, RZ, 0x1f, R117 ;  /* 0x0000001fff007819 */ /* 0x000fe20000011475 */
[----:B------:R-:W-:Y:S01]  /*0bd0*/  IMAD.X R29, R175, 0x1, R5, P1 ;  /* 0x00000001af1d7824 */ /* 0x000fe200008e0605 */
[----:B------:R-:W-:Y:S01]  /*0be0*/  SHF.R.S32.HI R17, RZ, 0x1f, R20 ;  /* 0x0000001fff117819 */ /* 0x000fe20000011414 */
[----:B------:R-:W-:Y:S01]  /*0bf0*/  IMAD R3, R25, R8, RZ ;  /* 0x0000000819037224 */ /* 0x000fe200078e02ff */
[----:B------:R-:W-:Y:S01]  /*0c00*/  IADD3 R114, P1, R12, R26, RZ ;  /* 0x0000001a0c727210 */ /* 0x000fe20007f3e0ff */
[----:B------:R-:W-:Y:S01]  /*0c10*/  IMAD R2, R0, UR4, RZ ;  /* 0x0000000400027c24 */ /* 0x000fe2000f8e02ff */
[----:B------:R-:W2:Y:S01]  /*0c20*/  @P0 LDC.64 R12, c[0x0][0x3d0] ;  /* 0x0000f400ff0c0b82 */ /* 0x000ea20000000a00 */
[----:B------:R-:W-:Y:S01]  /*0c30*/  LEA.HI R17, R17, R20, RZ, 0x3 ;  /* 0x0000001411117211 */ /* 0x000fe200078f18ff */
[----:B------:R-:W-:Y:S01]  /*0c40*/  IMAD R3, R24, R9, R3 ;  /* 0x0000000918037224 */ /* 0x000fe200078e0203 */
[----:B------:R-:W-:Y:S01]  /*0c50*/  SHF.R.S32.HI R23, RZ, 0x1f, R22 ;  /* 0x0000001fff177819 */ /* 0x000fe20000011416 */
[----:B------:R-:W-:Y:S01]  /*0c60*/  IMAD.WIDE.U32 R168, R117, UR4, R168 ;  /* 0x0000000475a87c25 */ /* 0x000fe2000f8e00a8 */
[----:B------:R-:W-:-:S02]  /*0c70*/  LOP3.LUT R5, R17, 0xfffffff8, RZ, 0xc0, !PT ;  /* 0xfffffff811057812 */ /* 0x000fc400078ec0ff */
[----:B------:R-:W-:Y:S01]  /*0c80*/  IADD3.X R115, R4, R27, R3, P1, !PT ;  /* 0x0000001b04737210 */ /* 0x000fe20000ffe403 */
[----:B------:R-:W-:Y:S01]  /*0c90*/  IMAD R171, R117, UR5, R2 ;  /* 0x0000000575ab7c24 */ /* 0x000fe2000f8e0202 */
[----:B------:R-:W-:Y:S01]  /*0ca0*/  ULDC.64 UR4, c[0x0][0x258] ;  /* 0x0000960000047ab9 */ /* 0x000fe20000000a00 */
[----:B------:R-:W-:Y:S01]  /*0cb0*/  IMAD R0, R0, UR6, RZ ;  /* 0x0000000600007c24 */ /* 0x000fe2000f8e02ff */
[----:B------:R-:W-:Y:S01]  /*0cc0*/  IADD3 R20, R20, -R5, RZ ;  /* 0x8000000514147210 */ /* 0x000fe20007ffe0ff */
[----:B------:R-:W-:Y:S01]  /*0cd0*/  IMAD R31, R23, UR4, RZ ;  /* 0x00000004171f7c24 */ /* 0x000fe2000f8e02ff */
[----:B------:R-:W-:Y:S01]  /*0ce0*/  IADD3 R119, R118, -0x1, RZ ;  /* 0xffffffff76777810 */ /* 0x000fe20007ffe0ff */
[----:B------:R-:W-:Y:S01]  /*0cf0*/  IMAD.WIDE.U32 R28, R22, UR4, R28 ;  /* 0x00000004161c7c25 */ /* 0x000fe2000f8e001c */
[----:B------:R-:W-:Y:S01]  /*0d00*/  UMOV UR4, 0x400 ;  /* 0x0000040000047882 */ /* 0x000fe20000000000 */
[----:B------:R-:W-:Y:S01]  /*0d10*/  R2P PR, R20, 0x6 ;  /* 0x0000000614007804 */ /* 0x000fe20000000000 */
[----:B-1----:R-:W-:Y:S01]  /*0d20*/  ULEA UR4, UR10, UR4, 0x18 ;  /* 0x000000040a047291 */ /* 0x002fe2000f8ec03f */
[----:B------:R-:W-:Y:S01]  /*0d30*/  IMAD.WIDE.U32 R114, R117, UR6, R114 ;  /* 0x0000000675727c25 */ /* 0x000fe2000f8e0072 */
[----:B------:R-:W-:-:S02]  /*0d40*/  IADD3 R165, R174, 0x40, RZ ;  /* 0x00000040aea57810 */ /* 0x000fc40007ffe0ff */
[----:B------:R-:W-:Y:S01]  /*0d50*/  SEL R7, R7, 0xfffffff0, !P1 ;  /* 0xfffffff007077807 */ /* 0x000fe20004800000 */
[----:B------:R-:W-:Y:S01]  /*0d60*/  IMAD R117, R117, UR7, R0 ;  /* 0x0000000775757c24 */ /* 0x000fe2000f8e0200 */
[----:B------:R-:W-:Y:S01]  /*0d70*/  LEA R164, R164, UR4, 0x1 ;  /* 0x00000004a4a47c11 */ /* 0x000fe2000f8e08ff */
[----:B------:R-:W-:Y:S02]  /*0d80*/  IMAD.MOV.U32 R0, RZ, RZ, 0x20 ;  /* 0x00000020ff007424 */ /* 0x000fe400078e00ff */
[----:B------:R-:W-:Y:S02]  /*0d90*/  IMAD R31, R22, UR5, R31 ;  /* 0x00000005161f7c24 */ /* 0x000fe4000f8e021f */
[----:B------:R-:W-:Y:S01]  /*0da0*/  IMAD R4, R119, -0x40, R80 ;  /* 0xffffffc077047824 */ /* 0x000fe200078e0250 */
[----:B------:R-:W-:Y:S01]  /*0db0*/  SEL R5, R0, 0xffffffe0, !P2 ;  /* 0xffffffe000057807 */ /* 0x000fe20005000000 */
[----:B------:R-:W-:Y:S01]  /*0dc0*/  IMAD.IADD R31, R29, 0x1, R31 ;  /* 0x000000011d1f7824 */ /* 0x000fe200078e021f */
        /* <DEDUP_REMOVED lines=27> */
.L_x_826:
[----:B------:R-:W-:Y:S05]  /*0f80*/  BSYNC B0 ;  /* 0x0000000000007941 */ /* 0x000fea0003800000 */
.L_x_825:
        /* <DEDUP_REMOVED lines=32> */
.L_x_828:
[----:B------:R-:W-:Y:S05]  /*1190*/  BSYNC B0 ;  /* 0x0000000000007941 */ /* 0x000fea0003800000 */
.L_x_827:
        /* <DEDUP_REMOVED lines=32> */
.L_x_830:
[----:B------:R-:W-:Y:S05]  /*13a0*/  BSYNC B0 ;  /* 0x0000000000007941 */ /* 0x000fea0003800000 */
.L_x_829:
        /* <DEDUP_REMOVED lines=31> */
.L_x_832:
[----:B------:R-:W-:Y:S05]  /*15a0*/  BSYNC B0 ;  /* 0x0000000000007941 */ /* 0x000fea0003800000 */
.L_x_831:
[----:B------:R-:W-:Y:S01]  /*15b0*/  ISETP.GE.AND P2, PT, R24, R4, PT ;  /* 0x000000041800720c */ /* 0x000fe20003f46270 */
[----:B------:R-:W-:Y:S01]  /*15c0*/  IMAD.IADD R171, R169, 0x1, R171 ;  /* 0x00000001a9ab7824 */ /* 0x000fe200078e02ab */
[C---:B-1-34-:R-:W-:Y:S01]  /*15d0*/  SHF.L.U64.HI R2, R112.reuse, 0x6, R113 ;  /* 0x0000000670027819 */ /* 0x05afe20000010271 */
[----:B------:R-:W-:Y:S01]  /*15e0*/  IMAD.SHL.U32 R3, R112, 0x40, RZ ;  /* 0x0000004070037824 */ /* 0x000fe200078e00ff */
[----:B------:R-:W-:Y:S01]  /*15f0*/  SHF.R.S32.HI R18, RZ, 0x1f, R119 ;  /* 0x0000001fff127819 */ /* 0x000fe20000011477 */
[----:B------:R-:W-:Y:S01]  /*1600*/  BSSY B0, `(.L_x_833) ;  /* 0x000001e000007945 */ /* 0x000fe20003800000 */
[----:B------:R-:W-:Y:S01]  /*1610*/  MOV R170, R168 ;  /* 0x000000a800aa7202 */ /* 0x000fe20000000f00 */
[----:B------:R-:W-:Y:S01]  /*1620*/  IMAD R33, R2, R119, RZ ;  /* 0x0000007702217224 */ /* 0x000fe200078e02ff */
[----:B------:R-:W-:Y:S02]  /*1630*/  SHF.R.S32.HI R149, RZ, 0x4, R14 ;  /* 0x00000004ff957819 */ /* 0x000fe4000001140e */
[----:B------:R-:W-:Y:S01]  /*1640*/  ISETP.GE.AND P1, PT, R21, R4, PT ;  /* 0x000000041500720c */ /* 0x000fe20003f26270 */
        /* <DEDUP_REMOVED lines=25> */
.L_x_834:
[----:B------:R-:W-:Y:S05]  /*17e0*/  BSYNC B0 ;  /* 0x0000000000007941 */ /* 0x000fea0003800000 */
.L_x_833:
        /* <DEDUP_REMOVED lines=26> */
.L_x_836:
[----:B------:R-:W-:Y:S05]  /*1990*/  BSYNC B0 ;  /* 0x0000000000007941 */ /* 0x000fea0003800000 */
.L_x_835:
[----:B------:R-:W-:Y:S01]  /*19a0*/  LOP3.LUT R26, R26, 0xfffffffe, RZ, 0xc0, !PT ;  /* 0xfffffffe1a1a7812 */ /* 0x000fe200078ec0ff */
[----:B------:R-:W-:Y:S01]  /*19b0*/  BSSY B0, `(.L_x_837) ;  /* 0x000001a000007945 */ /* 0x000fe20003800000 */
[----:B------:R-:W-:-:S03]  /*19c0*/  ISETP.GE.AND P5, PT, R21, R4, PT ;  /* 0x000000041500720c */ /* 0x000fc60003fa6270 */
[----:B------:R-:W-:Y:S01]  /*19d0*/  IMAD.IADD R149, R149, 0x1, -R26 ;  /* 0x0000000195957824 */ /* 0x000fe200078e0a1a */
[----:B------:R-:W-:Y:S09]  /*19e0*/  @P1 BRA `(.L_x_838) ;  /* 0x0000000000581947 */ /* 0x000ff20003800000 */
[----:B------:R-:W-:Y:S01]  /*19f0*/  ULDC UR5, c[0x0][0x2d0] ;  /* 0x0000b40000057ab9 */ /* 0x000fe20000000800 */
[----:B------:R-:W-:Y:S02]  /*1a00*/  LEA R21, P3, R112, R30, 0x5 ;  /* 0x0000001e70157211 */ /* 0x000fe400078628ff */
[----:B------:R-:W-:Y:S02]  /*1a10*/  ISETP.GE.AND P2, PT, R174, UR5, PT ;  /* 0x00000005ae007c0c */ /* 0x000fe4000bf46270 */
[----:B------:R-:W-:Y:S02]  /*1a20*/  ISETP.GE.AND P1, PT, R165, UR5, PT ;  /* 0x00000005a5007c0c */ /* 0x000fe4000bf26270 */
[----:B------:R-:W-:-:S09]  /*1a30*/  LEA.HI.X R26, R112, R33, R113, 0x5, P3 ;  /* 0x00000021701a7211 */ /* 0x000fd200018f2c71 */
        /* <DEDUP_REMOVED lines=17> */
.L_x_838:
[----:B------:R-:W-:Y:S05]  /*1b50*/  BSYNC B0 ;  /* 0x0000000000007941 */ /* 0x000fea0003800000 */
.L_x_837:
[-C--:B------:R-:W-:Y:S01]  /*1b60*/  ISETP.GE.AND P2, PT, R19, R4.reuse, PT ;  /* 0x000000041300720c */ /* 0x080fe20003f46270 */
[----:B-1-34-:R-:W-:Y:S01]  /*1b70*/  IMAD.SHL.U32 R14, R16, 0x40, RZ ;  /* 0x00000040100e7824 */ /* 0x01afe200078e00ff */
[----:B------:R-:W-:Y:S01]  /*1b80*/  ISETP.GE.AND P1, PT, R24, R4, PT ;  /* 0x000000041800720c */ /* 0x000fe20003f26270 */
[----:B------:R-:W-:Y:S01]  /*1b90*/  IMAD.SHL.U32 R27, R20, 0x40, RZ ;  /* 0x00000040141b7824 */ /* 0x000fe200078e00ff */
[----:B------:R-:W-:Y:S01]  /*1ba0*/  BSSY B0, `(.L_x_839) ;  /* 0x0000023000007945 */ /* 0x000fe20003800000 */
[----:B------:R-:W-:Y:S01]  /*1bb0*/  IMAD.SHL.U32 R25, R24, 0x8, RZ ;  /* 0x0000000818197824 */ /* 0x000fe200078e00ff */
[----:B------:R-:W-:Y:S01]  /*1bc0*/  LOP3.LUT R14, R14, 0x1c0, RZ, 0xc0, !PT ;  /* 0x000001c00e0e7812 */ /* 0x000fe200078ec0ff */
[----:B------:R-:W-:Y:S01]  /*1bd0*/  IMAD.SHL.U32 R24, R149, 0x8, RZ ;  /* 0x0000000895187824 */ /* 0x000fe200078e00ff */
[----:B------:R-:W-:Y:S02]  /*1be0*/  LOP3.LUT R27, R27, 0x1c0, RZ, 0xc0, !PT ;  /* 0x000001c01b1b7812 */ /* 0x000fe400078ec0ff */
[----:B------:R-:W-:-:S02]  /*1bf0*/  LOP3.LUT R20, R14, 0x8, R25, 0xf8, !PT ;  /* 0x000000080e147812 */ /* 0x000fc400078ef819 */
[----:B------:R-:W-:Y:S02]  /*1c00*/  LOP3.LUT R24, R27, 0x8, R24, 0xf8, !PT ;  /* 0x000000081b187812 */ /* 0x000fe400078ef818 */
[----:B------:R-:W-:Y:S02]  /*1c10*/  @P0 SHF.R.S32.HI R21, RZ, 0x1f, R6 ;  /* 0x0000001fff150819 */ /* 0x000fe40000011406 */
[----:B------:R-:W-:Y:S02]  /*1c20*/  SHF.R.U32.HI R25, RZ, 0x3, R14 ;  /* 0x00000003ff197819 */ /* 0x000fe4000001160e */
[----:B------:R-:W-:Y:S01]  /*1c30*/  SHF.R.U32.HI R27, RZ, 0x3, R27 ;  /* 0x00000003ff1b7819 */ /* 0x000fe2000001161b */
        /* <DEDUP_REMOVED lines=25> */
.L_x_840:
[----:B------:R-:W-:Y:S05]  /*1dd0*/  BSYNC B0 ;  /* 0x0000000000007941 */ /* 0x000fea0003800000 */
.L_x_839:
[----:B------:R-:W0:Y:S01]  /*1de0*/  LDGDEPBAR ;  /* 0x00000000000079af */ /* 0x000e220000000000 */
[----:B--2---:R-:W-:Y:S01]  /*1df0*/  @P0 IMAD R21, R21, R12, RZ ;  /* 0x0000000c15150224 */ /* 0x004fe200078e02ff */
[----:B------:R-:W-:Y:S01]  /*1e00*/  LEA.HI R85, R85, R82, RZ, 0x5 ;  /* 0x0000005255557211 */ /* 0x000fe200078f28ff */
[----:B------:R-:W-:Y:S01]  /*1e10*/  @P0 IMAD.WIDE.U32 R22, R6, R12, R22 ;  /* 0x0000000c06160225 */ /* 0x000fe200078e0016 */
[----:B------:R-:W-:Y:S02]  /*1e20*/  SHF.L.U64.HI R161, R8, 0x6, R9 ;  /* 0x0000000608a17819 */ /* 0x000fe40000010209 */
[----:B------:R-:W-:Y:S01]  /*1e30*/  SHF.R.S32.HI R84, RZ, 0x5, R85 ;  /* 0x00000005ff547819 */ /* 0x000fe20000011455 */
[----:B------:R-:W-:Y:S01]  /*1e40*/  @P0 IMAD R13, R6, R13, R21 ;  /* 0x0000000d060d0224 */ /* 0x000fe200078e0215 */
[----:B------:R-:W-:Y:S01]  /*1e50*/  @P0 LEA R10, P2, R22, R10, 0x2 ;  /* 0x0000000a160a0211 */ /* 0x000fe200078410ff */
[----:B------:R-:W-:Y:S01]  /*1e60*/  IMAD.SHL.U32 R81, R17, 0x40, RZ ;  /* 0x0000004011517824 */ /* 0x000fe200078e00ff */
[----:B------:R-:W-:Y:S01]  /*1e70*/  ISETP.GE.AND P4, PT, R19, R4, PT ;  /* 0x000000041300720c */ /* 0x000fe20003f86270 */
[----:B------:R-:W-:Y:S01]  /*1e80*/  @P0 IMAD.IADD R6, R23, 0x1, R13 ;  /* 0x0000000117060824 */ /* 0x000fe200078e020d */
[----:B------:R-:W-:Y:S01]  /*1e90*/  LOP3.LUT R20, R20, R25, RZ, 0x3c, !PT ;  /* 0x0000001914147212 */ /* 0x000fe200078e3cff */
[----:B------:R-:W-:Y:S01]  /*1ea0*/  IMAD.SHL.U32 R162, R8, 0x40, RZ ;  /* 0x0000004008a27824 */ /* 0x000fe200078e00ff */
[----:B------:R-:W-:Y:S01]  /*1eb0*/  LOP3.LUT R81, R81, 0xfffffe00, RZ, 0xc0, !PT ;  /* 0xfffffe0051517812 */ /* 0x000fe200078ec0ff */
[----:B------:R-:W-:Y:S01]  /*1ec0*/  IMAD R19, R161, R119, RZ ;  /* 0x00000077a1137224 */ /* 0x000fe200078e02ff */
[----:B------:R-:W-:Y:S01]  /*1ed0*/  @P0 LEA.HI.X R11, R22, R11, R6, 0x2, P2 ;  /* 0x0000000b160b0211 */ /* 0x000fe200010f1406 */
[----:B------:R-:W-:Y:S01]  /*1ee0*/  IMAD.MOV.U32 R116, RZ, RZ, R114 ;  /* 0x000000ffff747224 */ /* 0x000fe200078e0072 */
[----:B------:R-:W-:Y:S01]  /*1ef0*/  LOP3.LUT R4, R24, R27, RZ, 0x3c, !PT ;  /* 0x0000001b18047212 */ /* 0x000fe200078e3cff */
[----:B------:R-:W-:Y:S01]  /*1f00*/  IMAD R149, R149, 0x200, R20 ;  /* 0x0000020095957824 */ /* 0x000fe200078e0214 */
[----:B------:R-:W-:Y:S01]  /*1f10*/  LEA R13, R84, R81, 0xa ;  /* 0x00000051540d7211 */ /* 0x000fe200078e50ff */
[----:B------:R2:W5:Y:S01]  /*1f20*/  @P0 LDG.E R6, desc[UR8][R10.64] ;  /* 0x000000080a060981 */ /* 0x000562000c1e1900 */
[----:B------:R-:W-:Y:S01]  /*1f30*/  IADD3 R117, R115, R117, RZ ;  /* 0x0000007573757210 */ /* 0x000fe20007ffe0ff */
[----:B------:R-:W-:Y:S01]  /*1f40*/  IMAD R19, R18, R162, R19 ;  /* 0x000000a212137224 */ /* 0x000fe200078e0213 */
[----:B------:R-:W-:-:S04]  /*1f50*/  DEPBAR.LE SB0, 0x0 ;  /* 0x000080000000791a */ /* 0x000fc80000000000 */
[----:B------:R-:W-:Y:S01]  /*1f60*/  BAR.SYNC.DEFER_BLOCKING 0x0 ;  /* 0x0000000000007b1d */ /* 0x000fe20000010000 */
[----:B------:R-:W-:Y:S02]  /*1f70*/  IMAD.IADD R150, R4, 0x1, R13 ;  /* 0x0000000104967824 */ /* 0x000fe400078e020d */
[----:B-1-3--:R-:W-:-:S03]  /*1f80*/  IMAD.WIDE.U32 R14, R119, R162, R116 ;  /* 0x000000a2770e7225 */ /* 0x00afc600078e0074 */
[----:B------:R-:W-:Y:S01]  /*1f90*/  BSSY B0, `(.L_x_841) ;  /* 0x000001b000007945 */ /* 0x000fe20003800000 */
[----:B------:R2:W-:Y:S04]  /*1fa0*/  @P1 STS.128 [R164+0x8000], RZ ;  /* 0x008000ffa4001388 */ /* 0x0005e80000000c00 */
[----:B------:R2:W-:Y:S01]  /*1fb0*/  @P1 STS.128 [R164+0xa000], RZ ;  /* 0x00a000ffa4001388 */ /* 0x0005e20000000c00 */
[----:B------:R-:W-:Y:S02]  /*1fc0*/  LEA R149, R149, UR4, 0x1 ;  /* 0x0000000495957c11 */ /* 0x000fe4000f8e08ff */
[----:B------:R-:W-:Y:S02]  /*1fd0*/  LEA R150, R150, UR4, 0x1 ;  /* 0x0000000496967c11 */ /* 0x000fe4000f8e08ff */
[----:B------:R-:W-:Y:S01]  /*1fe0*/  IADD3 R19, R15, R19, RZ ;  /* 0x000000130f137210 */ /* 0x000fe20007ffe0ff */
[----:B------:R-:W-:Y:S06]  /*1ff0*/  @P1 BRA `(.L_x_842) ;  /* 0x0000000000501947 */ /* 0x000fec0003800000 */
[----:B------:R-:W-:Y:S02]  /*2000*/  ULDC UR5, c[0x0][0x2d0] ;  /* 0x0000b40000057ab9 */ /* 0x000fe40000000800 */
[----:B------:R-:W-:Y:S02]  /*2010*/  ISETP.GE.AND P2, PT, R174, UR5, PT ;  /* 0x00000005ae007c0c */ /* 0x000fe4000bf46270 */
[----:B------:R-:W-:-:S11]  /*2020*/  ISETP.GE.AND P1, PT, R165, UR5, PT ;  /* 0x00000005a5007c0c */ /* 0x000fd6000bf26270 */
[----:B--2---:R-:W1:Y:S01]  /*2030*/  @!P2 LDC.64 R10, c[0x0][0x220] ;  /* 0x00008800ff0aab82 */ /* 0x004e620000000a00 */
        /* <DEDUP_REMOVED lines=16> */
.L_x_842:
[----:B------:R-:W-:Y:S05]  /*2140*/  BSYNC B0 ;  /* 0x0000000000007941 */ /* 0x000fea0003800000 */
.L_x_841:
        /* <DEDUP_REMOVED lines=11> */
[----:B-123--:R-:W1:Y:S01]  /*2200*/  @!P2 LDC.64 R10, c[0x0][0x220] ;  /* 0x00008800ff0aab82 */ /* 0x00ee620000000a00 */
        /* <DEDUP_REMOVED lines=16> */
.L_x_844:
[----:B------:R-:W-:Y:S05]  /*2310*/  BSYNC B0 ;  /* 0x0000000000007941 */ /* 0x000fea0003800000 */
.L_x_843:
        /* <DEDUP_REMOVED lines=26> */
.L_x_846:
[----:B------:R-:W-:Y:S05]  /*24c0*/  BSYNC B0 ;  /* 0x0000000000007941 */ /* 0x000fea0003800000 */
.L_x_845:
[----:B------:R1:W-:Y:S01]  /*24d0*/  @P4 STS.128 [R164+0x9800], RZ ;  /* 0x009800ffa4004388 */ /* 0x0003e20000000c00 */
[----:B------:R-:W-:Y:S03]  /*24e0*/  BSSY B0, `(.L_x_847) ;  /* 0x000001b000007945 */ /* 0x000fe60003800000 */
[----:B------:R1:W-:Y:S01]  /*24f0*/  @P4 STS.128 [R164+0xb800], RZ ;  /* 0x00b800ffa4004388 */ /* 0x0003e20000000c00 */
        /* <DEDUP_REMOVED lines=25> */
.L_x_848:
[----:B------:R-:W-:Y:S05]  /*2690*/  BSYNC B0 ;  /* 0x0000000000007941 */ /* 0x000fea0003800000 */
.L_x_847:
[----:B------:R-:W-:Y:S01]  /*26a0*/  LDSM.16.M88.4 R60, [R150] ;  /* 0x00000000963c783b */ /* 0x000fe20000000200 */
[----:B------:R-:W-:Y:S01]  /*26b0*/  LOP3.LUT P1, RZ, R16, 0x2, RZ, 0xc0, !PT ;  /* 0x0000000210ff7812 */ /* 0x000fe2000782c0ff */
[----:B------:R-:W-:Y:S01]  /*26c0*/  VIADD R8, R149, 0x4000 ;  /* 0x0000400095087836 */ /* 0x000fe20000000000 */
[----:B------:R-:W-:Y:S01]  /*26d0*/  LOP3.LUT R85, R85, 0xffffffe0, RZ, 0xc0, !PT ;  /* 0xffffffe055557812 */ /* 0x000fe200078ec0ff */
[----:B------:R-:W4:Y:S01]  /*26e0*/  LDSM.16.M88.4 R40, [R149+0x4000] ;  /* 0x004000009528783b */ /* 0x000f220000000200 */
[----:B------:R-:W-:Y:S01]  /*26f0*/  VIADD R147, R149, 0x4020 ;  /* 0x0000402095937836 */ /* 0x000fe20000000000 */
[----:B------:R-:W-:Y:S01]  /*2700*/  LOP3.LUT R4, R4, R81, RZ, 0xfc, !PT ;  /* 0x0000005104047212 */ /* 0x000fe200078efcff */
[--C-:B------:R-:W-:Y:S01]  /*2710*/  IMAD R148, R7, 0x2, R150.reuse ;  /* 0x0000000207947824 */ /* 0x100fe200078e0296 */
[----:B------:R-:W4:Y:S01]  /*2720*/  LDSM.16.M88.4 R32, [R149+0x4800] ;  /* 0x004800009520783b */ /* 0x000f220000000200 */
[C---:B------:R-:W-:Y:S02]  /*2730*/  IMAD R146, R5.reuse, 0x2, R150 ;  /* 0x0000000205927824 */ /* 0x040fe400078e0296 */
[----:B------:R-:W-:Y:S01]  /*2740*/  IMAD R145, R5, 0x2, R148 ;  /* 0x0000000205917824 */ /* 0x000fe200078e0294 */
[----:B------:R-:W4:Y:S01]  /*2750*/  LDSM.16.M88.4 R24, [R149+0x5000] ;  /* 0x005000009518783b */ /* 0x000f220000000200 */
[----:B------:R-:W-:-:S02]  /*2760*/  IMAD R84, R84, 0x10, R87 ;  /* 0x0000001054547824 */ /* 0x000fc400078e0257 */
[----:B------:R-:W-:Y:S01]  /*2770*/  @P1 VIADD R147, R8, 0xffffffe0 ;  /* 0xffffffe008931836 */ /* 0x000fe20000000000 */
[----:B------:R-:W4:Y:S01]  /*2780*/  LDSM.16.M88.4 R48, [R149+0x5800] ;  /* 0x005800009530783b */ /* 0x000f220000000200 */
[----:B------:R-:W-:Y:S01]  /*2790*/  LOP3.LUT P1, RZ, R16, 0x4, RZ, 0xc0, !PT ;  /* 0x0000000410ff7812 */ /* 0x000fe2000782c0ff */
[----:B------:R-:W-:Y:S02]  /*27a0*/  IMAD.SHL.U32 R176, R82, 0x2, RZ ;  /* 0x0000000252b07824 */ /* 0x000fe400078e00ff */
[----:B------:R-:W-:Y:S01]  /*27b0*/  LDSM.16.M88.4 R52, [R148] ;  /* 0x000000009434783b */ /* 0x000fe20000000200 */
[----:B------:R-:W-:Y:S01]  /*27c0*/  SEL R0, R0, 0xffffffe0, !P1 ;  /* 0xffffffe000007807 */ /* 0x000fe20004800000 */
[C---:B------:R-:W-:Y:S01]  /*27d0*/  VIADD R139, R147.reuse, 0x800 ;  /* 0x00000800938b7836 */ /* 0x040fe20000000000 */
[----:B------:R-:W-:Y:S01]  /*27e0*/  LOP3.LUT R176, R176, 0x6, RZ, 0xc0, !PT ;  /* 0x00000006b0b07812 */ /* 0x000fe200078ec0ff */
[----:B------:R-:W4:Y:S01]  /*27f0*/  LDSM.16.M88.4 R12, [R147] ;  /* 0x00000000930c783b */ /* 0x000f220000000200 */
[----:B------:R-:W-:-:S02]  /*2800*/  VIADD R138, R147, 0x1000 ;  /* 0x00001000938a7836 */ /* 0x000fc40000000000 */
[C---:B------:R-:W-:Y:S01]  /*2810*/  IMAD R143, R0.reuse, 0x2, R149 ;  /* 0x00000002008f7824 */ /* 0x040fe200078e0295 */
[----:B------:R-:W4:Y:S01]  /*2820*/  LDSM.16.M88.4 R56, [R147+0x800] ;  /* 0x000800009338783b */ /* 0x000f220000000200 */
[----:B------:R-:W-:Y:S02]  /*2830*/  IMAD R136, R0, 0x2, R147 ;  /* 0x0000000200887824 */ /* 0x000fe400078e0293 */
[----:B------:R-:W-:Y:S01]  /*2840*/  IMAD.IADD R0, R82, 0x1, -R85 ;  /* 0x0000000152007824 */ /* 0x000fe200078e0a55 */
[----:B-123--:R-:W1:Y:S01]  /*2850*/  LDSM.16.M88.4 R8, [R147+0x1000] ;  /* 0x001000009308783b */ /* 0x00ee620000000200 */
[C---:B------:R-:W-:Y:S02]  /*2860*/  VIADD R137, R147.reuse, 0x1800 ;  /* 0x0000180093897836 */ /* 0x040fe40000000000 */
[C---:B------:R-:W-:Y:S01]  /*2870*/  VIADD R135, R147.reuse, 0x2000 ;  /* 0x0000200093877836 */ /* 0x040fe20000000000 */
[----:B------:R-:W2:Y:S01]  /*2880*/  LDSM.16.M88.4 R64, [R147+0x1800] ;  /* 0x001800009340783b */ /* 0x000ea20000000200 */
[----:B------:R-:W-:-:S02]  /*2890*/  VIADD R134, R147, 0x2800 ;  /* 0x0000280093867836 */ /* 0x000fc40000000000 */
[C---:B------:R-:W-:Y:S01]  /*28a0*/  VIADD R133, R147.reuse, 0x3000 ;  /* 0x0000300093857836 */ /* 0x040fe20000000000 */
[----:B------:R-:W-:Y:S01]  /*28b0*/  LDSM.16.M88.4 R68, [R146] ;  /* 0x000000009244783b */ /* 0x000fe20000000200 */
[----:B------:R-:W-:Y:S01]  /*28c0*/  VIADD R132, R147, 0x3800 ;  /* 0x0000380093847836 */ /* 0x000fe20000000000 */
[C---:B----4-:R-:W-:Y:S02]  /*28d0*/  HMMA.16816.F32.BF16 R44, R60.reuse, R40, RZ ;  /* 0x000000283c2c723c */ /* 0x050fe400000418ff */
[----:B------:R-:W3:Y:S04]  /*28e0*/  LDSM.16.M88.4 R16, [R143+0x4000] ;  /* 0x004000008f10783b */ /* 0x000ee80000000200 */
[----:B------:R-:W-:Y:S01]  /*28f0*/  LDSM.16.M88.4 R72, [R143+0x5800] ;  /* 0x005800008f48783b */ /* 0x000fe20000000200 */
[C---:B------:R-:W-:Y:S03]  /*2900*/  HMMA.16816.F32.BF16 R40, R60.reuse, R42, RZ ;  /* 0x0000002a3c28723c */ /* 0x040fe600000418ff */
[----:B------:R-:W-:Y:S03]  /*2910*/  LDSM.16.M88.4 R76, [R147+0x3800] ;  /* 0x00380000934c783b */ /* 0x000fe60000000200 */
[C---:B------:R-:W-:Y:S01]  /*2920*/  HMMA.16816.F32.BF16 R36, R60.reuse, R32, RZ ;  /* 0x000000203c24723c */ /* 0x040fe200000418ff */
[----:B------:R-:W0:Y:S05]  /*2930*/  LDGDEPBAR ;  /* 0x00000000000079af */ /* 0x000e2a0000000000 */
[C---:B------:R-:W-:Y:S06]  /*2940*/  HMMA.16816.F32.BF16 R32, R60.reuse, R34, RZ ;  /* 0x000000223c20723c */ /* 0x040fec00000418ff */
[C---:B------:R-:W-:Y:S06]  /*2950*/  HMMA.16816.F32.BF16 R28, R60.reuse, R24, RZ ;  /* 0x000000183c1c723c */ /* 0x040fec00000418ff */
[C---:B------:R-:W-:Y:S06]  /*2960*/  HMMA.16816.F32.BF16 R24, R60.reuse, R26, RZ ;  /* 0x0000001a3c18723c */ /* 0x040fec00000418ff */
[C---:B------:R-:W-:Y:S06]  /*2970*/  HMMA.16816.F32.BF16 R20, R60.reuse, R48, RZ ;  /* 0x000000303c14723c */ /* 0x040fec00000418ff */
[----:B------:R-:W-:Y:S01]  /*2980*/  HMMA.16816.F32.BF16 R60, R60, R50, RZ ;  /* 0x000000323c3c723c */ /* 0x000fe200000418ff */
[----:B------:R-:W4:Y:S05]  /*2990*/  LDSM.16.M88.4 R48, [R143+0x4800] ;  /* 0x004800008f30783b */ /* 0x000f2a0000000200 */
[C---:B------:R-:W-:Y:S06]  /*29a0*/  HMMA.16816.F32.BF16 R44, R52.reuse, R12, R44 ;  /* 0x0000000c342c723c */ /* 0x040fec000004182c */
[C---:B------:R-:W-:Y:S01]  /*29b0*/  HMMA.16816.F32.BF16 R40, R52.reuse, R14, R40 ;  /* 0x0000000e3428723c */ /* 0x040fe20000041828 */
[----:B------:R-:W4:Y:S05]  /*29c0*/  LDSM.16.M88.4 R12, [R143+0x5000] ;  /* 0x005000008f0c783b */ /* 0x000f2a0000000200 */
[C---:B------:R-:W-:Y:S06]  /*29d0*/  HMMA.16816.F32.BF16 R36, R52.reuse, R56, R36 ;  /* 0x000000383424723c */ /* 0x040fec0000041824 */
[C---:B------:R-:W-:Y:S01]  /*29e0*/  HMMA.16816.F32.BF16 R32, R52.reuse, R58, R32 ;  /* 0x0000003a3420723c */ /* 0x040fe20000041820 */
[----:B------:R-:W-:Y:S05]  /*29f0*/  LDSM.16.M88.4 R56, [R136] ;  /* 0x000000008838783b */ /* 0x000fea0000000200 */
[C---:B-1----:R-:W-:Y:S06]  /*2a00*/  HMMA.16816.F32.BF16 R28, R52.reuse, R8, R28 ;  /* 0x00000008341c723c */ /* 0x042fec000004181c */
[C---:B------:R-:W-:Y:S01]  /*2a10*/  HMMA.16816.F32.BF16 R24, R52.reuse, R10, R24 ;  /* 0x0000000a3418723c */ /* 0x040fe20000041818 */
[----:B------:R-:W-:Y:S05]  /*2a20*/  LDSM.16.M88.4 R8, [R145] ;  /* 0x000000009108783b */ /* 0x000fea0000000200 */
[C---:B--2---:R-:W-:Y:S06]  /*2a30*/  HMMA.16816.F32.BF16 R20, R52.reuse, R64, R20 ;  /* 0x000000403414723c */ /* 0x044fec0000041814 */
[----:B------:R-:W-:Y:S01]  /*2a40*/  HMMA.16816.F32.BF16 R60, R52, R66, R60 ;  /* 0x00000042343c723c */ /* 0x000fe2000004183c */
[----:B------:R-:W1:Y:S04]  /*2a50*/  LDSM.16.M88.4 R52, [R136+0x800] ;  /* 0x000800008834783b */ /* 0x000e680000000200 */
[----:B------:R-:W-:Y:S01]  /*2a60*/  LDSM.16.M88.4 R64, [R136+0x1800] ;  /* 0x001800008840783b */ /* 0x000fe20000000200 */
[C---:B---3--:R-:W-:Y:S06]  /*2a70*/  HMMA.16816.F32.BF16 R44, R68.reuse, R16, R44 ;  /* 0x00000010442c723c */ /* 0x048fec000004182c */
[C---:B------:R-:W-:Y:S01]  /*2a80*/  HMMA.16816.F32.BF16 R40, R68.reuse, R18, R40 ;  /* 0x000000124428723c */ /* 0x040fe20000041828 */
[----:B------:R-:W2:Y:S05]  /*2a90*/  LDSM.16.M88.4 R16, [R136+0x1000] ;  /* 0x001000008810783b */ /* 0x000eaa0000000200 */
[C---:B----4-:R-:W-:Y:S06]  /*2aa0*/  HMMA.16816.F32.BF16 R36, R68.reuse, R48, R36 ;  /* 0x000000304424723c */ /* 0x050fec0000041824 */
[C---:B------:R-:W-:Y:S01]  /*2ab0*/  HMMA.16816.F32.BF16 R32, R68.reuse, R50, R32 ;  /* 0x000000324420723c */ /* 0x040fe20000041820 */
[----:B------:R-:W-:Y:S05]  /*2ac0*/  LDSM.16.M88.4 R48, [R150+0x2000] ;  /* 0x002000009630783b */ /* 0x000fea0000000200 */
[C---:B------:R-:W-:Y:S06]  /*2ad0*/  HMMA.16816.F32.BF16 R28, R68.reuse, R12, R28 ;  /* 0x0000000c441c723c */ /* 0x040fec000004181c */
[C---:B------:R-:W-:Y:S01]  /*2ae0*/  HMMA.16816.F32.BF16 R24, R68.reuse, R14, R24 ;  /* 0x0000000e4418723c */ /* 0x040fe20000041818 */
[----:B------:R-:W3:Y:S05]  /*2af0*/  LDSM.16.M88.4 R12, [R149+0x6000] ;  /* 0x00600000950c783b */ /* 0x000eea0000000200 */
[C---:B------:R-:W-:Y:S06]  /*2b00*/  HMMA.16816.F32.BF16 R20, R68.reuse, R72, R20 ;  /* 0x000000484414723c */ /* 0x040fec0000041814 */
[----:B------:R-:W-:Y:S01]  /*2b10*/  HMMA.16816.F32.BF16 R68, R68, R74, R60 ;  /* 0x0000004a4444723c */ /* 0x000fe2000004183c */
[----:B------:R-:W4:Y:S04]  /*2b20*/  LDSM.16.M88.4 R60, [R149+0x6800] ;  /* 0x00680000953c783b */ /* 0x000f280000000200 */
[----:B------:R-:W-:Y:S01]  /*2b30*/  LDSM.16.M88.4 R72, [R148+0x2000] ;  /* 0x002000009448783b */ /* 0x000fe20000000200 */
[C---:B-1----:R-:W-:Y:S06]  /*2b40*/  HMMA.16816.F32.BF16 R36, R8.reuse, R52, R36 ;  /* 0x000000340824723c */ /* 0x042fec0000041824 */
[C---:B------:R-:W-:Y:S01]  /*2b50*/  HMMA.16816.F32.BF16 R32, R8.reuse, R54, R32 ;  /* 0x000000360820723c */ /* 0x040fe20000041820 */
[----:B------:R-:W1:Y:S05]  /*2b60*/  LDSM.16.M88.4 R52, [R149+0x7800] ;  /* 0x007800009534783b */ /* 0x000e6a0000000200 */
        /* <DEDUP_REMOVED lines=8> */
[----:B------:R-:W2:Y:S04]  /*2bf0*/  LDSM.16.M88.4 R8, [R147+0x2800] ;  /* 0x002800009308783b */ /* 0x000ea80000000200 */
[----:B------:R-:W-:Y:S01]  /*2c00*/  LDSM.16.M88.4 R64, [R146+0x2000] ;  /* 0x002000009240783b */ /* 0x000fe20000000200 */
[C---:B---3--:R-:W-:Y:S06]  /*2c10*/  HMMA.16816.F32.BF16 R44, R48.reuse, R12, R44 ;  /* 0x0000000c302c723c */ /* 0x048fec000004182c */
[C---:B------:R-:W-:Y:S01]  /*2c20*/  HMMA.16816.F32.BF16 R40, R48.reuse, R14, R40 ;  /* 0x0000000e3028723c */ /* 0x040fe20000041828 */
[----:B------:R-:W3:Y:S05]  /*2c30*/  LDSM.16.M88.4 R12, [R147+0x3000] ;  /* 0x00300000930c783b */ /* 0x000eea0000000200 */
[C---:B----4-:R-:W-:Y:S06]  /*2c40*/  HMMA.16816.F32.BF16 R36, R48.reuse, R60, R36 ;  /* 0x0000003c3024723c */ /* 0x050fec0000041824 */
[C---:B------:R-:W-:Y:S01]  /*2c50*/  HMMA.16816.F32.BF16 R32, R48.reuse, R62, R32 ;  /* 0x0000003e3020723c */ /* 0x040fe20000041820 */
[----:B------:R-:W4:Y:S05]  /*2c60*/  LDSM.16.M88.4 R60, [R143+0x6000] ;  /* 0x006000008f3c783b */ /* 0x000f2a0000000200 */
[C---:B-1----:R-:W-:Y:S06]  /*2c70*/  HMMA.16816.F32.BF16 R20, R48.reuse, R52, R20 ;  /* 0x000000343014723c */ /* 0x042fec0000041814 */
[C---:B------:R-:W-:Y:S06]  /*2c80*/  HMMA.16816.F32.BF16 R28, R48.reuse, R56, R28 ;  /* 0x00000038301c723c */ /* 0x040fec000004181c */
[C---:B------:R-:W-:Y:S01]  /*2c90*/  HMMA.16816.F32.BF16 R24, R48.reuse, R58, R24 ;  /* 0x0000003a3018723c */ /* 0x040fe20000041818 */
[----:B------:R-:W1:Y:S05]  /*2ca0*/  LDSM.16.M88.4 R56, [R143+0x6800] ;  /* 0x006800008f38783b */ /* 0x000e6a0000000200 */
[----:B------:R-:W-:Y:S01]  /*2cb0*/  HMMA.16816.F32.BF16 R68, R48, R54, R68 ;  /* 0x000000363044723c */ /* 0x000fe20000041844 */
[----:B------:R-:W1:Y:S04]  /*2cc0*/  LDSM.16.M88.4 R48, [R143+0x7800] ;  /* 0x007800008f30783b */ /* 0x000e680000000200 */
[----:B------:R-:W1:Y:S01]  /*2cd0*/  LDSM.16.M88.4 R52, [R143+0x7000] ;  /* 0x007000008f34783b */ /* 0x000e620000000200 */
[C---:B--2---:R-:W-:Y:S06]  /*2ce0*/  HMMA.16816.F32.BF16 R44, R72.reuse, R16, R44 ;  /* 0x00000010482c723c */ /* 0x044fec000004182c */
[C---:B------:R-:W-:Y:S01]  /*2cf0*/  HMMA.16816.F32.BF16 R40, R72.reuse, R18, R40 ;  /* 0x000000124828723c */ /* 0x040fe20000041828 */
[----:B------:R-:W-:Y:S05]  /*2d00*/  LDSM.16.M88.4 R16, [R136+0x2000] ;  /* 0x002000008810783b */ /* 0x000fea0000000200 */
[C---:B------:R-:W-:Y:S06]  /*2d10*/  HMMA.16816.F32.BF16 R36, R72.reuse, R8, R36 ;  /* 0x000000084824723c */ /* 0x040fec0000041824 */
[C---:B------:R-:W-:Y:S01]  /*2d20*/  HMMA.16816.F32.BF16 R32, R72.reuse, R10, R32 ;  /* 0x0000000a4820723c */ /* 0x040fe20000041820 */
[----:B------:R-:W2:Y:S05]  /*2d30*/  LDSM.16.M88.4 R8, [R145+0x2000] ;  /* 0x002000009108783b */ /* 0x000eaa0000000200 */
[C---:B------:R-:W-:Y:S06]  /*2d40*/  HMMA.16816.F32.BF16 R20, R72.reuse, R76, R20 ;  /* 0x0000004c4814723c */ /* 0x040fec0000041814 */
[C---:B---3--:R-:W-:Y:S06]  /*2d50*/  HMMA.16816.F32.BF16 R28, R72.reuse, R12, R28 ;  /* 0x0000000c481c723c */ /* 0x048fec000004181c */
[----:B------:R-:W-:Y:S01]  /*2d60*/  HMMA.16816.F32.BF16 R24, R72, R14, R24 ;  /* 0x0000000e4818723c */ /* 0x000fe20000041818 */
[----:B------:R-:W3:Y:S05]  /*2d70*/  LDSM.16.M88.4 R12, [R136+0x2800] ;  /* 0x00280000880c783b */ /* 0x000eea0000000200 */
[C---:B----4-:R-:W-:Y:S06]  /*2d80*/  HMMA.16816.F32.BF16 R44, R64.reuse, R60, R44 ;  /* 0x0000003c402c723c */ /* 0x050fec000004182c */
[C---:B-1----:R-:W-:Y:S06]  /*2d90*/  HMMA.16816.F32.BF16 R36, R64.reuse, R56, R36 ;  /* 0x000000384024723c */ /* 0x042fec0000041824 */
[C---:B------:R-:W-:Y:S01]  /*2da0*/  HMMA.16816.F32.BF16 R20, R64.reuse, R48, R20 ;  /* 0x000000304014723c */ /* 0x040fe20000041814 */
[----:B------:R-:W1:Y:S05]  /*2db0*/  @P0 LDC R48, c[0x0][0x2e8] ;  /* 0x0000ba00ff300b82 */ /* 0x000e6a0000000800 */
[----:B------:R-:W-:Y:S06]  /*2dc0*/  HMMA.16816.F32.BF16 R32, R64, R58, R32 ;  /* 0x0000003a4020723c */ /* 0x000fec0000041820 */
[----:B------:R-:W-:Y:S06]  /*2dd0*/  HMMA.16816.F32.BF16 R68, R72, R78, R68 ;  /* 0x0000004e4844723c */ /* 0x000fec0000041844 */
[C---:B------:R-:W-:Y:S01]  /*2de0*/  HMMA.16816.F32.BF16 R60, R64.reuse, R62, R40 ;  /* 0x0000003e403c723c */ /* 0x040fe20000041828 */
[----:B------:R-:W4:Y:S05]  /*2df0*/  LDSM.16.M88.4 R40, [R136+0x3000] ;  /* 0x003000008828783b */ /* 0x000f2a0000000200 */
[C---:B------:R-:W-:Y:S06]  /*2e00*/  HMMA.16816.F32.BF16 R28, R64.reuse, R52, R28 ;  /* 0x00000034401c723c */ /* 0x040fec000004181c */
[----:B------:R-:W-:Y:S01]  /*2e10*/  HMMA.16816.F32.BF16 R24, R64, R54, R24 ;  /* 0x000000364018723c */ /* 0x000fe20000041818 */
[----:B------:R-:W4:Y:S01]  /*2e20*/  LDSM.16.M88.4 R52, [R136+0x3800] ;  /* 0x003800008834783b */ /* 0x000f220000000200 */
[----:B------:R-:W-:-:S04]  /*2e30*/  DEPBAR.LE SB0, 0x0 ;  /* 0x000080000000791a */ /* 0x000fc80000000000 */
[C---:B--2---:R-:W-:Y:S06]  /*2e40*/  HMMA.16816.F32.BF16 R44, R8.reuse, R16, R44 ;  /* 0x00000010082c723c */ /* 0x044fec000004182c */
[C---:B---3--:R-:W-:Y:S01]  /*2e50*/  HMMA.16816.F32.BF16 R36, R8.reuse, R12, R36 ;  /* 0x0000000c0824723c */ /* 0x048fe20000041824 */
[----:B------:R-:W-:Y:S01]  /*2e60*/  SHF.R.S32.HI R17, RZ, 0x1f, R0 ;  /* 0x0000001fff117819 */ /* 0x000fe20000011400 */
[----:B-1----:R-:W1:Y:S03]  /*2e70*/  @P0 MUFU.RCP R13, R48 ;  /* 0x00000030000d0308 */ /* 0x002e660000001000 */
[----:B------:R-:W-:Y:S01]  /*2e80*/  LEA.HI R17, R17, R0, RZ, 0x2 ;  /* 0x0000000011117211 */ /* 0x000fe200078f10ff */
[----:B------:R-:W-:Y:S01]  /*2e90*/  HMMA.16816.F32.BF16 R32, R8, R14, R32 ;  /* 0x0000000e0820723c */ /* 0x000fe20000041820 */
[----:B------:R-:W-:-:S02]  /*2ea0*/  IMAD R12, R119, 0x40, R176 ;  /* 0x00000040770c7824 */ /* 0x000fc400078e02b0 */
[----:B------:R-:W-:-:S03]  /*2eb0*/  SHF.R.S32.HI R173, RZ, 0x2, R17 ;  /* 0x00000002ffad7819 */ /* 0x000fc60000011411 */
[----:B------:R-:W-:Y:S01]  /*2ec0*/  HMMA.16816.F32.BF16 R68, R64, R50, R68 ;  /* 0x000000324044723c */ /* 0x000fe20000041844 */
[----:B------:R-:W-:Y:S01]  /*2ed0*/  IADD3 R15, R84, 0x1, R173 ;  /* 0x00000001540f7810 */ /* 0x000fe20007ffe0ad */
[----:B------:R-:W-:-:S03]  /*2ee0*/  VIADD R14, R12, 0x1 ;  /* 0x000000010c0e7836 */ /* 0x000fc60000000000 */
[----:B------:R-:W-:Y:S01]  /*2ef0*/  IADD3 R0, R80, R15, -R166 ;  /* 0x0000000f50007210 */ /* 0x000fe20007ffe8a6 */
[C---:B------:R-:W-:Y:S04]  /*2f00*/  HMMA.16816.F32.BF16 R60, R8.reuse, R18, R60 ;  /* 0x00000012083c723c */ /* 0x040fe8000004183c */
[----:B------:R-:W-:Y:S02]  /*2f10*/  IMAD.IADD R83, R0, 0x1, R83 ;  /* 0x0000000100537824 */ /* 0x000fe400078e0253 */
[----:B------:R-:W-:Y:S02]  /*2f20*/  IMAD.MOV.U32 R0, RZ, RZ, RZ ;  /* 0x000000ffff007224 */ /* 0x000fe400078e00ff */
[----:B-1---5:R-:W-:Y:S01]  /*2f30*/  @P0 FMUL.FTZ R0, R6, R13 ;  /* 0x0000000d06000220 */ /* 0x022fe20000410000 */
[C---:B------:R-:W-:Y:S01]  /*2f40*/  VIADD R13, R12.reuse, 0x8 ;  /* 0x000000080c0d7836 */ /* 0x040fe20000000000 */
[C---:B------:R-:W-:Y:S01]  /*2f50*/  VIMNMX R125, R83.reuse, R80, PT ;  /* 0x00000050537d7248 */ /* 0x040fe20003fe0100 */
[----:B----4-:R-:W-:Y:S01]  /*2f60*/  HMMA.16816.F32.BF16 R24, R8, R42, R24 ;  /* 0x0000002a0818723c */ /* 0x010fe20000041818 */
[----:B------:R-:W-:Y:S01]  /*2f70*/  VIADDMNMX R124, R83, 0x8, R80, PT ;  /* 0x00000008537c7846 */ /* 0x000fe20003800150 */
[----:B------:R-:W-:Y:S01]  /*2f80*/  VIADD R6, R12, 0x9 ;  /* 0x000000090c067836 */ /* 0x000fe20000000000 */
[----:B------:R-:W-:-:S02]  /*2f90*/  ISETP.GE.AND P6, PT, R14, R125, PT ;  /* 0x0000007d0e00720c */ /* 0x000fc40003fc6270 */
[----:B------:R-:W-:Y:S01]  /*2fa0*/  ISETP.GE.AND P2, PT, R14, R124, PT ;  /* 0x0000007c0e00720c */ /* 0x000fe20003f46270 */
[C---:B------:R-:W-:Y:S01]  /*2fb0*/  HMMA.16816.F32.BF16 R28, R8.reuse, R40, R28 ;  /* 0x00000028081c723c */ /* 0x040fe2000004181c */
[----:B------:R-:W-:Y:S02]  /*2fc0*/  I2FP.F32.S32 R14, R14 ;  /* 0x0000000e000e7245 */ /* 0x000fe40000201400 */
[C---:B------:R-:W-:Y:S01]  /*2fd0*/  ISETP.GE.AND P4, PT, R13.reuse, R125, PT ;  /* 0x0000007d0d00720c */ /* 0x040fe20003f86270 */
[----:B------:R-:W-:Y:S01]  /*2fe0*/  BAR.SYNC.DEFER_BLOCKING 0x0 ;  /* 0x0000000000007b1d */ /* 0x000fe20000010000 */
[----:B------:R-:W-:Y:S01]  /*2ff0*/  ISETP.GE.AND P0, PT, R13, R124, PT ;  /* 0x0000007c0d00720c */ /* 0x000fe20003f06270 */
[CC--:B------:R-:W-:Y:S01]  /*3000*/  FFMA.FTZ R42, R14.reuse, R0.reuse, R45 ;  /* 0x000000000e2a7223 */ /* 0x0c0fe2000001002d */
[----:B------:R-:W-:Y:S01]  /*3010*/  I2FP.F32.S32 R13, R13 ;  /* 0x0000000d000d7245 */ /* 0x000fe20000201400 */
[C---:B------:R-:W-:Y:S01]  /*3020*/  HMMA.16816.F32.BF16 R20, R8.reuse, R52, R20 ;  /* 0x000000340814723c */ /* 0x040fe20000041814 */
[-C--:B------:R-:W-:Y:S01]  /*3030*/  FFMA.FTZ R41, R14, R0.reuse, R47 ;  /* 0x000000000e297223 */ /* 0x080fe2000001002f */
[----:B------:R-:W-:Y:S01]  /*3040*/  VIADD R45, R12, 0x10 ;  /* 0x000000100c2d7836 */ /* 0x000fe20000000000 */
[C---:B------:R-:W-:Y:S01]  /*3050*/  ISETP.GE.AND P3, PT, R6.reuse, R125, PT ;  /* 0x0000007d0600720c */ /* 0x040fe20003f66270 */
[C---:B------:R-:W-:Y:S01]  /*3060*/  FFMA.FTZ R40, R13.reuse, R0, R60 ;  /* 0x000000000d287223 */ /* 0x040fe2000001003c */
[----:B------:R-:W-:Y:S01]  /*3070*/  ISETP.GE.AND P5, PT, R6, R124, PT ;  /* 0x0000007c0600720c */ /* 0x000fe20003fa6270 */
[----:B------:R-:W-:Y:S01]  /*3080*/  HMMA.16816.F32.BF16 R68, R8, R54, R68 ;  /* 0x000000360844723c */ /* 0x000fe20000041844 */
[----:B------:R-:W-:Y:S01]  /*3090*/  FSEL R42, R42, -INF , !P6 ;  /* 0xff8000002a2a7808 */ /* 0x000fe20007000000 */
[----:B------:R-:W-:Y:S01]  /*30a0*/  FFMA.FTZ R43, R13, R0, R62 ;  /* 0x000000000d2b7223 */ /* 0x000fe2000001003e */
[----:B------:R-:W-:-:S02]  /*30b0*/  I2FP.F32.S32 R6, R6 ;  /* 0x0000000600067245 */ /* 0x000fc40000201400 */
[C---:B------:R-:W-:Y:S02]  /*30c0*/  ISETP.GE.AND P1, PT, R45.reuse, R125, PT ;  /* 0x0000007d2d00720c */ /* 0x040fe40003f26270 */
[----:B------:R-:W-:Y:S01]  /*30d0*/  VIADD R8, R12, 0x11 ;  /* 0x000000110c087836 */ /* 0x000fe20000000000 */
[----:B------:R-:W-:Y:S01]  /*30e0*/  ISETP.GE.AND P6, PT, R45, R124, PT ;  /* 0x0000007c2d00720c */ /* 0x000fe20003fc6270 */
[CC--:B------:R-:W-:Y:S01]  /*30f0*/  FFMA.FTZ R48, R6.reuse, R0.reuse, R61 ;  /* 0x0000000006307223 */ /* 0x0c0fe2000001003d */
[----:B------:R-:W-:Y:S01]  /*3100*/  FSEL R41, R41, -INF , !P2 ;  /* 0xff80000029297808 */ /* 0x000fe20005000000 */
[----:B------:R-:W-:Y:S01]  /*3110*/  FFMA.FTZ R47, R6, R0, R63 ;  /* 0x00000000062f7223 */ /* 0x000fe2000001003f */
[----:B------:R-:W-:Y:S01]  /*3120*/  FSEL R40, R40, -INF , !P4 ;  /* 0xff80000028287808 */ /* 0x000fe20006000000 */
[C---:B------:R-:W-:Y:S01]  /*3130*/  VIADD R11, R12.reuse, 0x18 ;  /* 0x000000180c0b7836 */ /* 0x040fe20000000000 */
[----:B------:R-:W-:Y:S01]  /*3140*/  I2FP.F32.S32 R45, R45 ;  /* 0x0000002d002d7245 */ /* 0x000fe20000201400 */
[----:B------:R-:W-:Y:S01]  /*3150*/  VIADD R9, R12, 0x20 ;  /* 0x000000200c097836 */ /* 0x000fe20000000000 */
[----:B------:R-:W-:Y:S01]  /*3160*/  ISETP.GE.AND P2, PT, R8, R125, PT ;  /* 0x0000007d0800720c */ /* 0x000fe20003f46270 */
[----:B------:R-:W-:Y:S01]  /*3170*/  VIADD R10, R12, 0x21 ;  /* 0x000000210c0a7836 */ /* 0x000fe20000000000 */
[----:B------:R-:W-:Y:S01]  /*3180*/  ISETP.GE.AND P4, PT, R8, R124, PT ;  /* 0x0000007c0800720c */ /* 0x000fe20003f86270 */
[C---:B------:R-:W-:Y:S01]  /*3190*/  FFMA.FTZ R6, R45.reuse, R0, R36 ;  /* 0x000000002d067223 */ /* 0x040fe20000010024 */
[----:B------:R-:W-:Y:S01]  /*31a0*/  I2FP.F32.S32 R8, R8 ;  /* 0x0000000800087245 */ /* 0x000fe20000201400 */
[----:B------:R-:W-:Y:S01]  /*31b0*/  FFMA.FTZ R45, R45, R0, R38 ;  /* 0x000000002d2d7223 */ /* 0x000fe20000010026 */
[----:B------:R-:W-:-:S02]  /*31c0*/  FSEL R43, R43, -INF , !P0 ;  /* 0xff8000002b2b7808 */ /* 0x000fc40004000000 */
[----:B------:R-:W-:Y:S01]  /*31d0*/  FSEL R48, R48, -INF , !P3 ;  /* 0xff80000030307808 */ /* 0x000fe20005800000 */
[CC--:B------:R-:W-:Y:S01]  /*31e0*/  FFMA.FTZ R36, R8.reuse, R0.reuse, R37 ;  /* 0x0000000008247223 */ /* 0x0c0fe20000010025 */
[----:B------:R-:W-:Y:S01]  /*31f0*/  FFMA.FTZ R39, R8, R0, R39 ;  /* 0x0000000008277223 */ /* 0x000fe20000010027 */
[----:B------:R-:W-:Y:S01]  /*3200*/  VIADD R8, R12, 0x19 ;  /* 0x000000190c087836 */ /* 0x000fe20000000000 */
[C---:B------:R-:W-:Y:S02]  /*3210*/  ISETP.GE.AND P0, PT, R11.reuse, R125, PT ;  /* 0x0000007d0b00720c */ /* 0x040fe40003f06270 */
[----:B------:R-:W-:Y:S02]  /*3220*/  ISETP.GE.AND P3, PT, R11, R124, PT ;  /* 0x0000007c0b00720c */ /* 0x000fe40003f66270 */
[----:B------:R-:W-:Y:S02]  /*3230*/  I2FP.F32.S32 R11, R11 ;  /* 0x0000000b000b7245 */ /* 0x000fe40000201400 */
[----:B------:R-:W-:-:S02]  /*3240*/  FSEL R47, R47, -INF , !P5 ;  /* 0xff8000002f2f7808 */ /* 0x000fc40006800000 */
[----:B------:R-:W-:Y:S01]  /*3250*/  FSEL R38, R6, -INF , !P1 ;  /* 0xff80000006267808 */ /* 0x000fe20004800000 */
[-C--:B------:R-:W-:Y:S01]  /*3260*/  FFMA.FTZ R32, R11, R0.reuse, R32 ;  /* 0x000000000b207223 */ /* 0x080fe20000010020 */
[----:B------:R-:W-:Y:S01]  /*3270*/  FSEL R45, R45, -INF , !P6 ;  /* 0xff8000002d2d7808 */ /* 0x000fe20007000000 */
[----:B------:R-:W-:Y:S01]  /*3280*/  FFMA.FTZ R34, R11, R0, R34 ;  /* 0x000000000b227223 */ /* 0x000fe20000010022 */
[----:B------:R-:W-:Y:S01]  /*3290*/  FSEL R36, R36, -INF , !P2 ;  /* 0xff80000024247808 */ /* 0x000fe20005000000 */
[----:B------:R-:W-:Y:S01]  /*32a0*/  VIADD R11, R12, 0x30 ;  /* 0x000000300c0b7836 */ /* 0x000fe20000000000 */
[CC--:B------:R-:W-:Y:S02]  /*32b0*/  ISETP.GE.AND P5, PT, R8.reuse, R125.reuse, PT ;  /* 0x0000007d0800720c */ /* 0x0c0fe40003fa6270 */
[----:B------:R-:W-:Y:S02]  /*32c0*/  ISETP.GE.AND P1, PT, R8, R124, PT ;  /* 0x0000007c0800720c */ /* 0x000fe40003f26270 */
[----:B------:R-:W-:-:S02]  /*32d0*/  ISETP.GE.AND P6, PT, R9, R125, PT ;  /* 0x0000007d0900720c */ /* 0x000fc40003fc6270 */
[----:B------:R-:W-:Y:S02]  /*32e0*/  ISETP.GE.AND P2, PT, R9, R124, PT ;  /* 0x0000007c0900720c */ /* 0x000fe40003f46270 */
[----:B------:R-:W-:Y:S02]  /*32f0*/  I2FP.F32.S32 R8, R8 ;  /* 0x0000000800087245 */ /* 0x000fe40000201400 */
[----:B------:R-:W-:-:S03]  /*3300*/  I2FP.F32.S32 R9, R9 ;  /* 0x0000000900097245 */ /* 0x000fc60000201400 */
[CC--:B------:R-:W-:Y:S01]  /*3310*/  FFMA.FTZ R6, R8.reuse, R0.reuse, R33 ;  /* 0x0000000008067223 */ /* 0x0c0fe20000010021 */
[-C--:B------:R-:W-:Y:S01]  /*3320*/  FFMA.FTZ R35, R8, R0.reuse, R35 ;  /* 0x0000000008237223 */ /* 0x080fe20000010023 */
[CC--:B------:R-:W-:Y:S01]  /*3330*/  FFMA.FTZ R128, R9.reuse, R0.reuse, R28 ;  /* 0x0000000009807223 */ /* 0x0c0fe2000001001c */
[----:B------:R-:W-:Y:S01]  /*3340*/  FFMA.FTZ R30, R9, R0, R30 ;  /* 0x00000000091e7223 */ /* 0x000fe2000001001e */
[C---:B------:R-:W-:Y:S01]  /*3350*/  VIADD R9, R12.reuse, 0x28 ;  /* 0x000000280c097836 */ /* 0x040fe20000000000 */
[----:B------:R-:W-:Y:S01]  /*3360*/  FSEL R33, R39, -INF , !P4 ;  /* 0xff80000027217808 */ /* 0x000fe20006000000 */
[----:B------:R-:W-:Y:S01]  /*3370*/  VIADD R8, R12, 0x29 ;  /* 0x000000290c087836 */ /* 0x000fe20000000000 */
[----:B------:R-:W-:Y:S02]  /*3380*/  FSEL R28, R32, -INF , !P0 ;  /* 0xff800000201c7808 */ /* 0x000fe40004000000 */
[C---:B------:R-:W-:Y:S02]  /*3390*/  ISETP.GE.AND P4, PT, R10.reuse, R125, PT ;  /* 0x0000007d0a00720c */ /* 0x040fe40003f86270 */
[----:B------:R-:W-:-:S02]  /*33a0*/  ISETP.GE.AND P0, PT, R10, R124, PT ;  /* 0x0000007c0a00720c */ /* 0x000fc40003f06270 */
[----:B------:R-:W-:Y:S02]  /*33b0*/  I2FP.F32.S32 R10, R10 ;  /* 0x0000000a000a7245 */ /* 0x000fe40000201400 */
[----:B------:R-:W-:Y:S02]  /*33c0*/  FSEL R39, R34, -INF , !P3 ;  /* 0xff80000022277808 */ /* 0x000fe40005800000 */
[----:B------:R-:W-:Y:S01]  /*33d0*/  FSEL R6, R6, -INF , !P5 ;  /* 0xff80000006067808 */ /* 0x000fe20006800000 */
[CC--:B------:R-:W-:Y:S01]  /*33e0*/  FFMA.FTZ R29, R10.reuse, R0.reuse, R29 ;  /* 0x000000000a1d7223 */ /* 0x0c0fe2000001001d */
[----:B------:R-:W-:Y:S01]  /*33f0*/  FSEL R37, R35, -INF , !P1 ;  /* 0xff80000023257808 */ /* 0x000fe20004800000 */
[----:B------:R-:W-:Y:S01]  /*3400*/  FFMA.FTZ R31, R10, R0, R31 ;  /* 0x000000000a1f7223 */ /* 0x000fe2000001001f */
[----:B------:R-:W-:Y:S02]  /*3410*/  FSEL R128, R128, -INF , !P6 ;  /* 0xff80000080807808 */ /* 0x000fe40007000000 */
[----:B------:R-:W-:-:S02]  /*3420*/  ISETP.GE.AND P3, PT, R9, R125, PT ;  /* 0x0000007d0900720c */ /* 0x000fc40003f66270 */
[-C--:B------:R-:W-:Y:S02]  /*3430*/  ISETP.GE.AND P5, PT, R9, R124.reuse, PT ;  /* 0x0000007c0900720c */ /* 0x080fe40003fa6270 */
[C---:B------:R-:W-:Y:S02]  /*3440*/  ISETP.GE.AND P1, PT, R8.reuse, R125, PT ;  /* 0x0000007d0800720c */ /* 0x040fe40003f26270 */
[----:B------:R-:W-:Y:S02]  /*3450*/  ISETP.GE.AND P6, PT, R8, R124, PT ;  /* 0x0000007c0800720c */ /* 0x000fe40003fc6270 */
[----:B------:R-:W-:Y:S02]  /*3460*/  I2FP.F32.S32 R9, R9 ;  /* 0x0000000900097245 */ /* 0x000fe40000201400 */
[----:B------:R-:W-:Y:S02]  /*3470*/  I2FP.F32.S32 R8, R8 ;  /* 0x0000000800087245 */ /* 0x000fe40000201400 */
[----:B------:R-:W-:Y:S01]  /*3480*/  FSEL R155, R30, -INF , !P2 ;  /* 0xff8000001e9b7808 */ /* 0x000fe20005000000 */
[-C--:B------:R-:W-:Y:S01]  /*3490*/  FFMA.FTZ R24, R9, R0.reuse, R24 ;  /* 0x0000000009187223 */ /* 0x080fe20000010018 */
[----:B------:R-:W-:Y:S01]  /*34a0*/  FSEL R154, R29, -INF , !P4 ;  /* 0xff8000001d9a7808 */ /* 0x000fe20006000000 */
[CC--:B------:R-:W-:Y:S01]  /*34b0*/  FFMA.FTZ R25, R8.reuse, R0.reuse, R25 ;  /* 0x0000000008197223 */ /* 0x0c0fe20000010019 */
[-C--:B------:R-:W-:Y:S01]  /*34c0*/  FFMA.FTZ R27, R8, R0.reuse, R27 ;  /* 0x00000000081b7223 */ /* 0x080fe2000001001b */
[C---:B------:R-:W-:Y:S01]  /*34d0*/  VIADD R8, R12.reuse, 0x31 ;  /* 0x000000310c087836 */ /* 0x040fe20000000000 */
[----:B------:R-:W-:Y:S01]  /*34e0*/  ISETP.GE.AND P2, PT, R11, R125, PT ;  /* 0x0000007d0b00720c */ /* 0x000fe20003f46270 */
[----:B------:R-:W-:Y:S01]  /*34f0*/  FFMA.FTZ R26, R9, R0, R26 ;  /* 0x00000000091a7223 */ /* 0x000fe2000001001a */
[----:B------:R-:W-:Y:S01]  /*3500*/  ISETP.GE.AND P4, PT, R11, R124, PT ;  /* 0x0000007c0b00720c */ /* 0x000fe20003f86270 */
[----:B------:R-:W-:Y:S01]  /*3510*/  VIADD R9, R12, 0x38 ;  /* 0x000000380c097836 */ /* 0x000fe20000000000 */
[----:B------:R-:W-:-:S02]  /*3520*/  I2FP.F32.S32 R11, R11 ;  /* 0x0000000b000b7245 */ /* 0x000fc40000201400 */
[----:B------:R-:W-:Y:S02]  /*3530*/  FSEL R153, R31, -INF , !P0 ;  /* 0xff8000001f997808 */ /* 0x000fe40004000000 */
[----:B------:R-:W-:Y:S01]  /*3540*/  FSEL R152, R24, -INF , !P3 ;  /* 0xff80000018987808 */ /* 0x000fe20005800000 */
[CC--:B------:R-:W-:Y:S01]  /*3550*/  FFMA.FTZ R20, R11.reuse, R0.reuse, R20 ;  /* 0x000000000b147223 */ /* 0x0c0fe20000010014 */
[C---:B------:R-:W-:Y:S01]  /*3560*/  ISETP.GE.AND P0, PT, R8.reuse, R125, PT ;  /* 0x0000007d0800720c */ /* 0x040fe20003f06270 */
[----:B------:R-:W-:Y:S01]  /*3570*/  FFMA.FTZ R22, R11, R0, R22 ;  /* 0x000000000b167223 */ /* 0x000fe20000010016 */
[----:B------:R-:W-:Y:S02]  /*3580*/  ISETP.GE.AND P3, PT, R8, R124, PT ;  /* 0x0000007c0800720c */ /* 0x000fe40003f66270 */
[----:B------:R-:W-:Y:S02]  /*3590*/  I2FP.F32.S32 R8, R8 ;  /* 0x0000000800087245 */ /* 0x000fe40000201400 */
[----:B------:R-:W-:-:S02]  /*35a0*/  FSEL R129, R27, -INF , !P6 ;  /* 0xff8000001b817808 */ /* 0x000fc40007000000 */
[----:B------:R-:W-:Y:S01]  /*35b0*/  FSEL R108, R20, -INF , !P2 ;  /* 0xff800000146c7808 */ /* 0x000fe20005000000 */
[CC--:B------:R-:W-:Y:S01]  /*35c0*/  FFMA.FTZ R23, R8.reuse, R0.reuse, R23 ;  /* 0x0000000008177223 */ /* 0x0c0fe20000010017 */
[----:B------:R-:W-:Y:S01]  /*35d0*/  FFMA.FTZ R111, R8, R0, R21 ;  /* 0x00000000086f7223 */ /* 0x000fe20000010015 */
[----:B------:R-:W-:Y:S02]  /*35e0*/  I2FP.F32.S32 R21, R12 ;  /* 0x0000000c00157245 */ /* 0x000fe40000201400 */
[C---:B------:R-:W-:Y:S02]  /*35f0*/  ISETP.GE.AND P6, PT, R12.reuse, R125, PT ;  /* 0x0000007d0c00720c */ /* 0x040fe40003fc6270 */
[C---:B------:R-:W-:Y:S01]  /*3600*/  ISETP.GE.AND P2, PT, R12.reuse, R124, PT ;  /* 0x0000007c0c00720c */ /* 0x040fe20003f46270 */
[----:B------:R-:W-:Y:S01]  /*3610*/  VIADD R12, R12, 0x39 ;  /* 0x000000390c0c7836 */ /* 0x000fe20000000000 */
[----:B------:R-:W-:Y:S01]  /*3620*/  FSEL R109, R23, -INF , !P3 ;  /* 0xff800000176d7808 */ /* 0x000fe20005800000 */
[CC--:B------:R-:W-:Y:S01]  /*3630*/  FFMA.FTZ R20, R21.reuse, R0.reuse, R44 ;  /* 0x0000000015147223 */ /* 0x0c0fe2000001002c */
[----:B------:R-:W-:Y:S01]  /*3640*/  ISETP.GE.AND P3, PT, R118, 0x2, PT ;  /* 0x000000027600780c */ /* 0x000fe20003f66270 */
[----:B------:R-:W-:Y:S01]  /*3650*/  FFMA.FTZ R21, R21, R0, R46 ;  /* 0x0000000015157223 */ /* 0x000fe2000001002e */
[----:B------:R-:W-:-:S02]  /*3660*/  FSEL R131, R26, -INF , !P5 ;  /* 0xff8000001a837808 */ /* 0x000fc40006800000 */
[----:B------:R-:W-:Y:S02]  /*3670*/  FSEL R130, R25, -INF , !P1 ;  /* 0xff80000019827808 */ /* 0x000fe40004800000 */
[----:B------:R-:W-:Y:S02]  /*3680*/  FSEL R110, R22, -INF , !P4 ;  /* 0xff800000166e7808 */ /* 0x000fe40006000000 */
[----:B------:R-:W-:Y:S02]  /*3690*/  FSEL R111, R111, -INF , !P0 ;  /* 0xff8000006f6f7808 */ /* 0x000fe40004000000 */
[CC--:B------:R-:W-:Y:S02]  /*36a0*/  ISETP.GE.AND P5, PT, R9.reuse, R125.reuse, PT ;  /* 0x0000007d0900720c */ /* 0x0c0fe40003fa6270 */
[----:B------:R-:W-:Y:S02]  /*36b0*/  ISETP.GE.AND P1, PT, R9, R124, PT ;  /* 0x0000007c0900720c */ /* 0x000fe40003f26270 */
[----:B------:R-:W-:-:S02]  /*36c0*/  ISETP.GE.AND P4, PT, R12, R125, PT ;  /* 0x0000007d0c00720c */ /* 0x000fc40003f86270 */
[----:B------:R-:W-:Y:S02]  /*36d0*/  ISETP.GE.AND P0, PT, R12, R124, PT ;  /* 0x0000007c0c00720c */ /* 0x000fe40003f06270 */
[----:B------:R-:W-:Y:S02]  /*36e0*/  I2FP.F32.S32 R9, R9 ;  /* 0x0000000900097245 */ /* 0x000fe40000201400 */
[----:B------:R-:W-:Y:S02]  /*36f0*/  I2FP.F32.S32 R12, R12 ;  /* 0x0000000c000c7245 */ /* 0x000fe40000201400 */
[----:B------:R-:W-:Y:S01]  /*3700*/  FSEL R20, R20, -INF , !P6 ;  /* 0xff80000014147808 */ /* 0x000fe20007000000 */
[CC--:B------:R-:W-:Y:S01]  /*3710*/  FFMA.FTZ R68, R9.reuse, R0.reuse, R68 ;  /* 0x0000000009447223 */ /* 0x0c0fe20000010044 */
[-C--:B------:R-:W-:Y:S01]  /*3720*/  FFMA.FTZ R70, R9, R0.reuse, R70 ;  /* 0x0000000009467223 */ /* 0x080fe20000010046 */
[CC--:B------:R-:W-:Y:S01]  /*3730*/  FFMA.FTZ R69, R12.reuse, R0.reuse, R69 ;  /* 0x000000000c457223 */ /* 0x0c0fe20000010045 */
[----:B------:R-:W-:Y:S01]  /*3740*/  FFMA.FTZ R71, R12, R0, R71 ;  /* 0x000000000c477223 */ /* 0x000fe20000010047 */
[----:B------:R-:W-:-:S02]  /*3750*/  FSEL R21, R21, -INF , !P2 ;  /* 0xff80000015157808 */ /* 0x000fc40005000000 */
[----:B------:R-:W-:Y:S02]  /*3760*/  FSEL R123, R68, -INF , !P5 ;  /* 0xff800000447b7808 */ /* 0x000fe40006800000 */
[----:B------:R-:W-:Y:S02]  /*3770*/  FSEL R121, R70, -INF , !P1 ;  /* 0xff80000046797808 */ /* 0x000fe40004800000 */
[----:B------:R-:W-:Y:S02]  /*3780*/  FSEL R122, R69, -INF , !P4 ;  /* 0xff800000457a7808 */ /* 0x000fe40006000000 */
        /* <DEDUP_REMOVED lines=18> */
[--C-:B------:R-:W-:Y:S02]  /*38b0*/  @!P2 LEA.HI.X R31, R24, R11, R22.reuse, 0x1, P0 ;  /* 0x0000000b181fa211 */ /* 0x100fe400000f0c16 */
[----:B------:R-:W-:Y:S01]  /*38c0*/  IADD3 R11, P6, R160, R24, RZ ;  /* 0x00000018a00b7210 */ /* 0x000fe20007fde0ff */
        /* <DEDUP_REMOVED lines=63> */
.L_x_851:
[----:B------:R-:W-:Y:S05]  /*3cc0*/  BSYNC B0 ;  /* 0x0000000000007941 */ /* 0x000fea0003800000 */
.L_x_850:
[----:B------:R-:W0:Y:S02]  /*3cd0*/  LDGDEPBAR ;  /* 0x00000000000079af */ /* 0x000e240000000000 */
.L_x_849:
        /* <DEDUP_REMOVED lines=22> */
[----:B------:R-:W-:Y:S02]  /*3e40*/  LEA R144, R4, UR4, 0x1 ;  /* 0x0000000404907c11 */ /* 0x000fe4000f8e08ff */
[----:B------:R-:W-:Y:S02]  /*3e50*/  FMNMX.FTZ R2, R108, R3, !PT ;  /* 0x000000036c027209 */ /* 0x000fe40007810000 */
[----:B------:R-:W-:Y:S01]  /*3e60*/  FMNMX.FTZ R3, R129, R8, !PT ;  /* 0x0000000881037209 */ /* 0x000fe20007810000 */
[----:B------:R-:W-:Y:S01]  /*3e70*/  LDSM.16.MT88.4 R92, [R144+0x8000] ;  /* 0x00800000905c783b */ /* 0x000fe20000004200 */
[----:B------:R-:W-:-:S02]  /*3e80*/  FMNMX.FTZ R2, R111, R2, !PT ;  /* 0x000000026f027209 */ /* 0x000fc40007810000 */
[----:B------:R-:W-:Y:S01]  /*3e90*/  FMNMX.FTZ R8, R110, R3, !PT ;  /* 0x000000036e087209 */ /* 0x000fe20007810000 */
[----:B------:R-:W-:Y:S01]  /*3ea0*/  LDSM.16.MT88.4 R12, [R144+0x8800] ;  /* 0x00880000900c783b */ /* 0x000fe20000004200 */
[----:B------:R-:W-:Y:S02]  /*3eb0*/  FMNMX.FTZ R9, R123, R2, !PT ;  /* 0x000000027b097209 */ /* 0x000fe40007810000 */
[----:B------:R-:W-:Y:S01]  /*3ec0*/  FMNMX.FTZ R8, R109, R8, !PT ;  /* 0x000000086d087209 */ /* 0x000fe20007810000 */
[----:B------:R-:W-:Y:S01]  /*3ed0*/  LDSM.16.MT88.4 R64, [R144+0xa000] ;  /* 0x00a000009040783b */ /* 0x000fe20000004200 */
[----:B------:R-:W-:Y:S02]  /*3ee0*/  FMNMX.FTZ R9, R122, R9, !PT ;  /* 0x000000097a097209 */ /* 0x000fe40007810000 */
[----:B------:R-:W-:Y:S02]  /*3ef0*/  FMNMX.FTZ R11, R121, R8, !PT ;  /* 0x00000008790b7209 */ /* 0x000fe40007810000 */
[----:B------:R-:W-:Y:S01]  /*3f00*/  LEA R142, R7, R144, 0x1 ;  /* 0x00000090078e7211 */ /* 0x000fe200078e08ff */
[----:B------:R-:W1:Y:S01]  /*3f10*/  SHFL.BFLY PT, R2, R9, 0x2, 0x1f ;  /* 0x0c401f0009027f89 */ /* 0x000e6200000e0000 */
[----:B------:R-:W-:-:S02]  /*3f20*/  FMNMX.FTZ R11, R120, R11, !PT ;  /* 0x0000000b780b7209 */ /* 0x000fc40007810000 */
[C---:B------:R-:W-:Y:S01]  /*3f30*/  LEA R141, R5.reuse, R144, 0x1 ;  /* 0x00000090058d7211 */ /* 0x040fe200078e08ff */
[----:B------:R-:W-:Y:S01]  /*3f40*/  LDSM.16.MT88.4 R72, [R142+0xa000] ;  /* 0x00a000008e48783b */ /* 0x000fe20000004200 */
[----:B------:R-:W-:-:S03]  /*3f50*/  LEA R140, R5, R142, 0x1 ;  /* 0x0000008e058c7211 */ /* 0x000fc600078e08ff */
[----:B------:R-:W2:Y:S04]  /*3f60*/  SHFL.BFLY PT, R8, R11, 0x2, 0x1f ;  /* 0x0c401f000b087f89 */ /* 0x000ea800000e0000 */
[----:B------:R-:W-:Y:S04]  /*3f70*/  LDSM.16.MT88.4 R56, [R140+0x8000] ;  /* 0x008000008c38783b */ /* 0x000fe80000004200 */
[----:B------:R-:W-:Y:S04]  /*3f80*/  LDSM.16.MT88.4 R80, [R141+0xa000] ;  /* 0x00a000008d50783b */ /* 0x000fe80000004200 */
[----:B------:R-:W-:Y:S01]  /*3f90*/  LDSM.16.MT88.4 R16, [R140+0xa000] ;  /* 0x00a000008c10783b */ /* 0x000fe20000004200 */
[----:B-1----:R-:W-:-:S03]  /*3fa0*/  FMNMX.FTZ R2, R9, R2, !PT ;  /* 0x0000000209027209 */ /* 0x002fc60007810000 */
[----:B------:R-:W-:Y:S04]  /*3fb0*/  LDSM.16.MT88.4 R24, [R141+0x8800] ;  /* 0x008800008d18783b */ /* 0x000fe80000004200 */
[----:B------:R-:W1:Y:S01]  /*3fc0*/  SHFL.BFLY PT, R3, R2, 0x1, 0x1f ;  /* 0x0c201f0002037f89 */ /* 0x000e6200000e0000 */
[----:B--2---:R-:W-:-:S05]  /*3fd0*/  FMNMX.FTZ R8, R11, R8, !PT ;  /* 0x000000080b087209 */ /* 0x004fca0007810000 */
[----:B------:R-:W2:Y:S01]  /*3fe0*/  SHFL.BFLY PT, R9, R8, 0x1, 0x1f ;  /* 0x0c201f0008097f89 */ /* 0x000ea200000e0000 */
[----:B-1----:R-:W-:-:S04]  /*3ff0*/  FMNMX.FTZ R3, R2, R3, !PT ;  /* 0x0000000302037209 */ /* 0x002fc80007810000 */
[C---:B------:R-:W-:Y:S01]  /*4000*/  FSETP.NEU.FTZ.AND P0, PT, R3.reuse, -INF , PT ;  /* 0xff8000000300780b */ /* 0x040fe20003f1d000 */
[----:B------:R-:W-:Y:S01]  /*4010*/  FMUL.FTZ R127, R3, UR6 ;  /* 0x00000006037f7c20 */ /* 0x000fe20008410000 */
[----:B--2---:R-:W-:-:S04]  /*4020*/  FMNMX.FTZ R2, R8, R9, !PT ;  /* 0x0000000908027209 */ /* 0x004fc80007810000 */
[----:B------:R-:W-:Y:S01]  /*4030*/  FSEL R127, R127, RZ, P0 ;  /* 0x000000ff7f7f7208 */ /* 0x000fe20000000000 */
[----:B------:R-:W-:Y:S01]  /*4040*/  LDSM.16.MT88.4 R8, [R142+0x8800] ;  /* 0x008800008e08783b */ /* 0x000fe20000004200 */
[C---:B------:R-:W-:Y:S01]  /*4050*/  FSETP.NEU.FTZ.AND P0, PT, R2.reuse, -INF , PT ;  /* 0xff8000000200780b */ /* 0x040fe20003f1d000 */
[----:B------:R-:W-:Y:S02]  /*4060*/  FMUL.FTZ R126, R2, UR6 ;  /* 0x00000006027e7c20 */ /* 0x000fe40008410000 */
[--C-:B------:R-:W-:Y:S01]  /*4070*/  FFMA.FTZ R106, R42, UR6, -R127.reuse ;  /* 0x000000062a6a7c23 */ /* 0x100fe2000801087f */
[--C-:B------:R-:W-:Y:S01]  /*4080*/  FFMA.FTZ R103, R40, UR6, -R127.reuse ;  /* 0x0000000628677c23 */ /* 0x100fe2000801087f */
[--C-:B------:R-:W-:Y:S01]  /*4090*/  FFMA.FTZ R107, R20, UR6, -R127.reuse ;  /* 0x00000006146b7c23 */ /* 0x100fe2000801087f */
[----:B------:R-:W-:Y:S01]  /*40a0*/  FSEL R126, R126, RZ, P0 ;  /* 0x000000ff7e7e7208 */ /* 0x000fe20000000000 */
[--C-:B------:R-:W-:Y:S01]  /*40b0*/  FFMA.FTZ R34, R48, UR6, -R127.reuse ;  /* 0x0000000630227c23 */ /* 0x100fe2000801087f */
[--C-:B------:R-:W-:Y:S01]  /*40c0*/  FFMA.FTZ R31, R28, UR6, -R127.reuse ;  /* 0x000000061c1f7c23 */ /* 0x100fe2000801087f */
[----:B------:R-:W-:Y:S01]  /*40d0*/  MUFU.EX2 R106, R106 ;  /* 0x0000006a006a7308 */ /* 0x000fe20000000800 */
[--C-:B------:R-:W-:Y:S01]  /*40e0*/  FFMA.FTZ R35, R38, UR6, -R127.reuse ;  /* 0x0000000626237c23 */ /* 0x100fe2000801087f */
[--C-:B------:R-:W-:Y:S01]  /*40f0*/  FFMA.FTZ R104, R41, UR6, -R126.reuse ;  /* 0x0000000629687c23 */ /* 0x100fe2000801087e */
[--C-:B------:R-:W-:Y:S01]  /*4100*/  FFMA.FTZ R102, R43, UR6, -R126.reuse ;  /* 0x000000062b667c23 */ /* 0x100fe2000801087e */
[--C-:B------:R-:W-:Y:S01]  /*4110*/  FFMA.FTZ R105, R21, UR6, -R126.reuse ;  /* 0x0000000615697c23 */ /* 0x100fe2000801087e */
[----:B------:R-:W1:Y:S01]  /*4120*/  LDSM.16.MT88.4 R40, [R142+0x8000] ;  /* 0x008000008e28783b */ /* 0x000e620000004200 */
        /* <DEDUP_REMOVED lines=8> */
[----:B------:R-:W3:Y:S01]  /*41b0*/  LDSM.16.MT88.4 R48, [R141+0x8000] ;  /* 0x008000008d30783b */ /* 0x000ee20000004200 */
[--C-:B------:R-:W-:Y:S01]  /*41c0*/  FFMA.FTZ R108, R108, UR6, -R127.reuse ;  /* 0x000000066c6c7c23 */ /* 0x100fe2000801087f */
[----:B------:R-:W-:Y:S01]  /*41d0*/  MUFU.EX2 R103, R103 ;  /* 0x0000006700677308 */ /* 0x000fe20000000800 */
[--C-:B------:R-:W-:Y:S01]  /*41e0*/  FFMA.FTZ R111, R111, UR6, -R127.reuse ;  /* 0x000000066f6f7c23 */ /* 0x100fe2000801087f */
[----:B------:R-:W-:Y:S01]  /*41f0*/  LDSM.16.MT88.4 R20, [R140+0x8800] ;  /* 0x008800008c14783b */ /* 0x000fe20000004200 */
[--C-:B------:R-:W-:Y:S01]  /*4200*/  FFMA.FTZ R123, R123, UR6, -R127.reuse ;  /* 0x000000067b7b7c23 */ /* 0x100fe2000801087f */
[----:B------:R-:W-:Y:S01]  /*4210*/  FFMA.FTZ R182, R122, UR6, -R127 ;  /* 0x000000067ab67c23 */ /* 0x000fe2000801087f */
[--C-:B------:R-:W-:Y:S01]  /*4220*/  FFMA.FTZ R110, R110, UR6, -R126.reuse ;  /* 0x000000066e6e7c23 */ /* 0x100fe2000801087e */
[--C-:B------:R-:W-:Y:S01]  /*4230*/  FFMA.FTZ R109, R109, UR6, -R126.reuse ;  /* 0x000000066d6d7c23 */ /* 0x100fe2000801087e */
[--C-:B------:R-:W-:Y:S01]  /*4240*/  FFMA.FTZ R183, R120, UR6, -R126.reuse ;  /* 0x0000000678b77c23 */ /* 0x100fe2000801087e */
[----:B------:R-:W4:Y:S01]  /*4250*/  MUFU.EX2 R34, R34 ;  /* 0x0000002200227308 */ /* 0x000f220000000800 */
[----:B--2---:R-:W-:Y:S01]  /*4260*/  F2FP.BF16.F32.PACK_AB R88, R106, R107 ;  /* 0x0000006b6a58723e */ /* 0x004fe200000010ff */
[----:B------:R-:W-:Y:S01]  /*4270*/  FFMA.FTZ R121, R121, UR6, -R126 ;  /* 0x0000000679797c23 */ /* 0x000fe2000801087e */
[----:B------:R-:W-:-:S05]  /*4280*/  FADD.FTZ R106, R107, R106 ;  /* 0x0000006a6b6a7221 */ /* 0x000fca0000010000 */
[----:B------:R-:W-:Y:S08]  /*4290*/  MUFU.EX2 R105, R105 ;  /* 0x0000006900697308 */ /* 0x000ff00000000800 */
[----:B------:R-:W2:Y:S01]  /*42a0*/  MUFU.EX2 R104, R104 ;  /* 0x0000006800687308 */ /* 0x000ea20000000800 */
[----:B----4-:R-:W-:Y:S01]  /*42b0*/  F2FP.BF16.F32.PACK_AB R90, R34, R103 ;  /* 0x00000067225a723e */ /* 0x010fe200000010ff */
[----:B------:R-:W-:-:S04]  /*42c0*/  FADD.FTZ R103, R103, R106 ;  /* 0x0000006a67677221 */ /* 0x000fc80000010000 */
[----:B------:R-:W-:Y:S02]  /*42d0*/  FADD.FTZ R34, R34, R103 ;  /* 0x0000006722227221 */ /* 0x000fe40000010000 */
[----:B------:R-:W-:Y:S08]  /*42e0*/  MUFU.EX2 R102, R102 ;  /* 0x0000006600667308 */ /* 0x000ff00000000800 */
        /* <DEDUP_REMOVED lines=10> */
[C---:B-1----:R-:W-:Y:S03]  /*4390*/  HMMA.16816.F32.BF16 R36, R88.reuse, R40, RZ ;  /* 0x000000285824723c */ /* 0x042fe600000418ff */
[----:B------:R-:W1:Y:S01]  /*43a0*/  MUFU.EX2 R28, R28 ;  /* 0x0000001c001c7308 */ /* 0x000e620000000800 */
[C---:B--2---:R-:W-:Y:S01]  /*43b0*/  F2FP.BF16.F32.PACK_AB R4, R30.reuse, R35 ;  /* 0x000000231e04723e */ /* 0x044fe200000010ff */
[----:B------:R-:W-:Y:S01]  /*43c0*/  FADD.FTZ R35, R35, R34 ;  /* 0x0000002223237221 */ /* 0x000fe20000010000 */
[----:B------:R-:W-:Y:S03]  /*43d0*/  HMMA.16816.F32.BF16 R92, R88, R94, RZ ;  /* 0x0000005e585c723c */ /* 0x000fe600000418ff */
[----:B------:R-:W-:-:S02]  /*43e0*/  FADD.FTZ R30, R30, R35 ;  /* 0x000000231e1e7221 */ /* 0x000fc40000010000 */
[----:B------:R-:W-:Y:S01]  /*43f0*/  MUFU.EX2 R100, R100 ;  /* 0x0000006400647308 */ /* 0x000fe20000000800 */
[C---:B------:R-:W-:Y:S06]  /*4400*/  HMMA.16816.F32.BF16 R40, R88.reuse, R42, RZ ;  /* 0x0000002a5828723c */ /* 0x040fec00000418ff */
[----:B------:R-:W-:Y:S01]  /*4410*/  HMMA.16816.F32.BF16 R60, R88, R64, RZ ;  /* 0x00000040583c723c */ /* 0x000fe200000418ff */
[----:B------:R-:W2:Y:S01]  /*4420*/  MUFU.EX2 R33, R33 ;  /* 0x0000002100217308 */ /* 0x000ea20000000800 */
[----:B-1----:R-:W-:Y:S01]  /*4430*/  F2FP.BF16.F32.PACK_AB R6, R28, R31 ;  /* 0x0000001f1c06723e */ /* 0x002fe200000010ff */
[----:B------:R-:W-:-:S03]  /*4440*/  FADD.FTZ R31, R31, R30 ;  /* 0x0000001e1f1f7221 */ /* 0x000fc60000010000 */
[C---:B------:R-:W-:Y:S01]  /*4450*/  HMMA.16816.F32.BF16 R68, R88.reuse, R72, RZ ;  /* 0x000000485844723c */ /* 0x040fe200000418ff */
[----:B------:R-:W-:Y:S02]  /*4460*/  FADD.FTZ R31, R28, R31 ;  /* 0x0000001f1c1f7221 */ /* 0x000fe40000010000 */
[----:B------:R-:W-:Y:S03]  /*4470*/  MUFU.EX2 R32, R32 ;  /* 0x0000002000207308 */ /* 0x000fe60000000800 */
[C---:B------:R-:W-:Y:S05]  /*4480*/  HMMA.16816.F32.BF16 R64, R88.reuse, R66, RZ ;  /* 0x000000425840723c */ /* 0x040fea00000418ff */
[----:B------:R-:W1:Y:S01]  /*4490*/  MUFU.EX2 R29, R29 ;  /* 0x0000001d001d7308 */ /* 0x000e620000000800 */
[----:B--2---:R-:W-:Y:S01]  /*44a0*/  F2FP.BF16.F32.PACK_AB R5, R33, R100 ;  /* 0x000000642105723e */ /* 0x004fe200000010ff */
[----:B------:R-:W-:Y:S01]  /*44b0*/  HMMA.16816.F32.BF16 R72, R88, R74, RZ ;  /* 0x0000004a5848723c */ /* 0x000fe200000418ff */
[----:B------:R-:W-:-:S04]  /*44c0*/  FADD.FTZ R100, R100, R101 ;  /* 0x0000006564647221 */ /* 0x000fc80000010000 */
[----:B------:R-:W-:Y:S01]  /*44d0*/  FADD.FTZ R33, R33, R100 ;  /* 0x0000006421217221 */ /* 0x000fe20000010000 */
[C---:B---3--:R-:W-:Y:S01]  /*44e0*/  HMMA.16816.F32.BF16 R44, R88.reuse, R48, RZ ;  /* 0x00000030582c723c */ /* 0x048fe200000418ff */
[----:B------:R-:W-:Y:S05]  /*44f0*/  MUFU.EX2 R108, R108 ;  /* 0x0000006c006c7308 */ /* 0x000fea0000000800 */
[----:B------:R-:W-:Y:S01]  /*4500*/  HMMA.16816.F32.BF16 R52, R88, R56, RZ ;  /* 0x000000385834723c */ /* 0x000fe200000418ff */
[----:B-1----:R-:W-:Y:S02]  /*4510*/  F2FP.BF16.F32.PACK_AB R7, R29, R32 ;  /* 0x000000201d07723e */ /* 0x002fe400000010ff */
        /* <DEDUP_REMOVED lines=11> */
[----:B------:R-:W-:Y:S01]  /*45d0*/  HMMA.16816.F32.BF16 R40, R4, R10, R40 ;  /* 0x0000000a0428723c */ /* 0x000fe20000041828 */
[----:B------:R-:W2:Y:S05]  /*45e0*/  LDSM.16.MT88.4 R8, [R142+0xa800] ;  /* 0x00a800008e08783b */ /* 0x000eaa0000004200 */
[C---:B------:R-:W-:Y:S01]  /*45f0*/  HMMA.16816.F32.BF16 R48, R88.reuse, R50, RZ ;  /* 0x000000325830723c */ /* 0x040fe200000418ff */
[----:B------:R-:W-:Y:S05]  /*4600*/  MUFU.EX2 R109, R109 ;  /* 0x0000006d006d7308 */ /* 0x000fea0000000800 */
[C---:B------:R-:W-:Y:S03]  /*4610*/  HMMA.16816.F32.BF16 R56, R88.reuse, R58, RZ ;  /* 0x0000003a5838723c */ /* 0x040fe600000418ff */
[----:B------:R-:W-:Y:S03]  /*4620*/  MUFU.EX2 R120, R121 ;  /* 0x0000007900787308 */ /* 0x000fe60000000800 */
[C---:B------:R-:W-:Y:S05]  /*4630*/  HMMA.16816.F32.BF16 R80, R88.reuse, R82, RZ ;  /* 0x000000525850723c */ /* 0x040fea00000418ff */
[----:B------:R-:W-:Y:S01]  /*4640*/  MUFU.EX2 R183, R183 ;  /* 0x000000b700b77308 */ /* 0x000fe20000000800 */
        /* <DEDUP_REMOVED lines=10> */
[----:B------:R-:W-:Y:S01]  /*46f0*/  HMMA.16816.F32.BF16 R48, R4, R26, R48 ;  /* 0x0000001a0430723c */ /* 0x000fe20000041830 */
[--C-:B------:R-:W-:Y:S01]  /*4700*/  FFMA.FTZ R25, R154, UR6, -R127.reuse ;  /* 0x000000069a197c23 */ /* 0x100fe2000801087f */
[----:B------:R-:W-:-:S04]  /*4710*/  FFMA.FTZ R24, R152, UR6, -R127 ;  /* 0x0000000698187c23 */ /* 0x000fc8000801087f */
[C---:B------:R-:W-:Y:S01]  /*4720*/  HMMA.16816.F32.BF16 R52, R4.reuse, R20, R52 ;  /* 0x000000140434723c */ /* 0x040fe20000041834 */
[--C-:B------:R-:W-:Y:S01]  /*4730*/  FFMA.FTZ R26, R128, UR6, -R127.reuse ;  /* 0x00000006801a7c23 */ /* 0x100fe2000801087f */
[--C-:B------:R-:W-:Y:S01]  /*4740*/  FFMA.FTZ R27, R155, UR6, -R126.reuse ;  /* 0x000000069b1b7c23 */ /* 0x100fe2000801087e */
[----:B------:R-:W-:Y:S03]  /*4750*/  MUFU.EX2 R25, R25 ;  /* 0x0000001900197308 */ /* 0x000fe60000000800 */
[----:B-1----:R-:W-:Y:S01]  /*4760*/  HMMA.16816.F32.BF16 R76, R4, R12, R76 ;  /* 0x0000000c044c723c */ /* 0x002fe2000004184c */
[----:B------:R-:W-:Y:S01]  /*4770*/  FFMA.FTZ R21, R130, UR6, -R127 ;  /* 0x0000000682157c23 */ /* 0x000fe2000801087f */
[----:B------:R-:W-:-:S03]  /*4780*/  FFMA.FTZ R20, R129, UR6, -R126 ;  /* 0x0000000681147c23 */ /* 0x000fc6000801087e */
[----:B------:R-:W1:Y:S01]  /*4790*/  MUFU.EX2 R26, R26 ;  /* 0x0000001a001a7308 */ /* 0x000e620000000800 */
[C---:B------:R-:W-:Y:S01]  /*47a0*/  HMMA.16816.F32.BF16 R80, R4.reuse, R14, R80 ;  /* 0x0000000e0450723c */ /* 0x040fe20000041850 */
[----:B------:R-:W3:Y:S05]  /*47b0*/  LDSM.16.MT88.4 R12, [R144+0x9000] ;  /* 0x00900000900c783b */ /* 0x000eea0000004200 */
[C---:B--2---:R-:W-:Y:S01]  /*47c0*/  HMMA.16816.F32.BF16 R84, R4.reuse, R8, R84 ;  /* 0x000000080454723c */ /* 0x044fe20000041854 */
[----:B------:R-:W-:Y:S05]  /*47d0*/  MUFU.EX2 R24, R24 ;  /* 0x0000001800187308 */ /* 0x000fea0000000800 */
[C---:B------:R-:W-:Y:S01]  /*47e0*/  HMMA.16816.F32.BF16 R88, R4.reuse, R10, R88 ;  /* 0x0000000a0458723c */ /* 0x040fe20000041858 */
[----:B------:R-:W2:Y:S02]  /*47f0*/  LDSM.16.MT88.4 R8, [R142+0x9000] ;  /* 0x009000008e08783b */ /* 0x000ea40000004200 */
[----:B------:R-:W4:Y:S03]  /*4800*/  MUFU.EX2 R21, R21 ;  /* 0x0000001500157308 */ /* 0x000f260000000800 */
[----:B------:R-:W-:Y:S05]  /*4810*/  HMMA.16816.F32.BF16 R56, R4, R22, R56 ;  /* 0x000000160438723c */ /* 0x000fea0000041838 */
[----:B------:R-:W-:Y:S02]  /*4820*/  MUFU.EX2 R27, R27 ;  /* 0x0000001b001b7308 */ /* 0x000fe40000000800 */
[--C-:B------:R-:W-:Y:S01]  /*4830*/  FFMA.FTZ R22, R153, UR6, -R126.reuse ;  /* 0x0000000699167c23 */ /* 0x100fe2000801087e */
[----:B------:R-:W-:Y:S01]  /*4840*/  FFMA.FTZ R23, R131, UR6, -R126 ;  /* 0x0000000683177c23 */ /* 0x000fe2000801087e */
[----:B-1----:R-:W-:Y:S01]  /*4850*/  F2FP.BF16.F32.PACK_AB R4, R25, R26 ;  /* 0x0000001a1904723e */ /* 0x002fe200000010ff */
[----:B------:R-:W-:-:S03]  /*4860*/  FADD.FTZ R26, R26, R31 ;  /* 0x0000001f1a1a7221 */ /* 0x000fc60000010000 */
[----:B------:R-:W1:Y:S01]  /*4870*/  MUFU.EX2 R22, R22 ;  /* 0x0000001600167308 */ /* 0x000e620000000800 */
[----:B----4-:R-:W-:Y:S01]  /*4880*/  F2FP.BF16.F32.PACK_AB R6, R21, R24 ;  /* 0x000000181506723e */ /* 0x010fe200000010ff */
[----:B------:R-:W-:-:S04]  /*4890*/  FADD.FTZ R25, R25, R26 ;  /* 0x0000001a19197221 */ /* 0x000fc80000010000 */
[----:B------:R-:W-:Y:S02]  /*48a0*/  FADD.FTZ R24, R24, R25 ;  /* 0x0000001918187221 */ /* 0x000fe40000010000 */
[----:B------:R-:W-:Y:S02]  /*48b0*/  MUFU.EX2 R23, R23 ;  /* 0x0000001700177308 */ /* 0x000fe40000000800 */
[----:B------:R-:W-:-:S06]  /*48c0*/  FADD.FTZ R21, R21, R24 ;  /* 0x0000001815157221 */ /* 0x000fcc0000010000 */
[----:B------:R-:W4:Y:S01]  /*48d0*/  MUFU.EX2 R20, R20 ;  /* 0x0000001400147308 */ /* 0x000f220000000800 */
[----:B-1----:R-:W-:Y:S01]  /*48e0*/  F2FP.BF16.F32.PACK_AB R5, R22, R27 ;  /* 0x0000001b1605723e */ /* 0x002fe200000010ff */
[----:B------:R-:W-:-:S04]  /*48f0*/  FADD.FTZ R27, R27, R32 ;  /* 0x000000201b1b7221 */ /* 0x000fc80000010000 */
[----:B------:R-:W-:Y:S01]  /*4900*/  FADD.FTZ R22, R22, R27 ;  /* 0x0000001b16167221 */ /* 0x000fe20000010000 */
[----:B----4-:R-:W-:-:S03]  /*4910*/  F2FP.BF16.F32.PACK_AB R7, R20, R23 ;  /* 0x000000171407723e */ /* 0x010fc600000010ff */
[----:B------:R-:W-:-:S04]  /*4920*/  FADD.FTZ R23, R23, R22 ;  /* 0x0000001617177221 */ /* 0x000fc80000010000 */
[----:B------:R-:W-:Y:S01]  /*4930*/  FADD.FTZ R23, R20, R23 ;  /* 0x0000001714177221 */ /* 0x000fe20000010000 */
[C---:B---3--:R-:W-:Y:S06]  /*4940*/  HMMA.16816.F32.BF16 R96, R4.reuse, R12, R96 ;  /* 0x0000000c0460723c */ /* 0x048fec0000041860 */
[C---:B------:R-:W-:Y:S01]  /*4950*/  HMMA.16816.F32.BF16 R92, R4.reuse, R14, R92 ;  /* 0x0000000e045c723c */ /* 0x040fe2000004185c */
[----:B------:R-:W1:Y:S05]  /*4960*/  LDSM.16.MT88.4 R12, [R141+0x9000] ;  /* 0x009000008d0c783b */ /* 0x000e6a0000004200 */
[C---:B--2---:R-:W-:Y:S06]  /*4970*/  HMMA.16816.F32.BF16 R36, R4.reuse, R8, R36 ;  /* 0x000000080424723c */ /* 0x044fec0000041824 */
[C---:B------:R-:W-:Y:S01]  /*4980*/  HMMA.16816.F32.BF16 R40, R4.reuse, R10, R40 ;  /* 0x0000000a0428723c */ /* 0x040fe20000041828 */
[----:B------:R-:W2:Y:S05]  /*4990*/  LDSM.16.MT88.4 R8, [R140+0x9000] ;  /* 0x009000008c08783b */ /* 0x000eaa0000004200 */
[C---:B-1----:R-:W-:Y:S06]  /*49a0*/  HMMA.16816.F32.BF16 R44, R4.reuse, R12, R44 ;  /* 0x0000000c042c723c */ /* 0x042fec000004182c */
        /* <DEDUP_REMOVED lines=15> */
[----:B------:R-:W-:Y:S01]  /*4aa0*/  HMMA.16816.F32.BF16 R88, R4, R10, R88 ;  /* 0x0000000a0458723c */ /* 0x000fe20000041858 */
[----:B------:R-:W2:Y:S06]  /*4ab0*/  LDSM.16.MT88.4 R8, [R142+0x9800] ;  /* 0x009800008e08783b */ /* 0x000eac0000004200 */
        /* <DEDUP_REMOVED lines=10> */
[----:B------:R-:W-:Y:S01]  /*4b60*/  HMMA.16816.F32.BF16 R44, R4, R16, R44 ;  /* 0x00000010042c723c */ /* 0x000fe2000004182c */
[----:B------:R-:W-:Y:S01]  /*4b70*/  FADD.FTZ R182, R182, R123 ;  /* 0x0000007bb6b67221 */ /* 0x000fe20000010000 */
[----:B------:R-:W-:-:S04]  /*4b80*/  FADD.FTZ R183, R183, R120 ;  /* 0x00000078b7b77221 */ /* 0x000fc80000010000 */
        /* <DEDUP_REMOVED lines=9> */
[C---:B------:R-:W-:Y:S06]  /*4c20*/  HMMA.16816.F32.BF16 R72, R4.reuse, R18, R72 ;  /* 0x000000120448723c */ /* 0x040fec0000041848 */
[C---:B-1----:R-:W-:Y:S06]  /*4c30*/  HMMA.16816.F32.BF16 R52, R4.reuse, R12, R52 ;  /* 0x0000000c0434723c */ /* 0x042fec0000041834 */
[C---:B------:R-:W-:Y:S01]  /*4c40*/  HMMA.16816.F32.BF16 R56, R4.reuse, R14, R56 ;  /* 0x0000000e0438723c */ /* 0x040fe20000041838 */
[----:B------:R-:W1:Y:S05]  /*4c50*/  LDSM.16.MT88.4 R12, [R141+0xb800] ;  /* 0x00b800008d0c783b */ /* 0x000e6a0000004200 */
[C---:B--2---:R-:W-:Y:S06]  /*4c60*/  HMMA.16816.F32.BF16 R60, R4.reuse, R8, R60 ;  /* 0x00000008043c723c */ /* 0x044fec000004183c */
[C---:B------:R-:W-:Y:S01]  /*4c70*/  HMMA.16816.F32.BF16 R64, R4.reuse, R10, R64 ;  /* 0x0000000a0440723c */ /* 0x040fe20000041840 */
[----:B------:R-:W2:Y:S05]  /*4c80*/  LDSM.16.MT88.4 R8, [R140+0xb800] ;  /* 0x00b800008c08783b */ /* 0x000eaa0000004200 */
[C---:B-1----:R-:W-:Y:S06]  /*4c90*/  HMMA.16816.F32.BF16 R76, R4.reuse, R12, R76 ;  /* 0x0000000c044c723c */ /* 0x042fec000004184c */
[C---:B------:R-:W-:Y:S06]  /*4ca0*/  HMMA.16816.F32.BF16 R80, R4.reuse, R14, R80 ;  /* 0x0000000e0450723c */ /* 0x040fec0000041850 */
[C---:B--2---:R-:W-:Y:S06]  /*4cb0*/  HMMA.16816.F32.BF16 R84, R4.reuse, R8, R84 ;  /* 0x000000080454723c */ /* 0x044fec0000041854 */
        /* <DEDUP_REMOVED lines=10> */
[----:B------:R-:W-:-:S04]  /*4d60*/  DEPBAR.LE SB0, 0x0 ;  /* 0x000080000000791a */ /* 0x000fc80000000000 */
[-C--:B------:R-:W-:Y:S01]  /*4d70*/  IMAD R16, R16, R162.reuse, R9 ;  /* 0x000000a210107224 */ /* 0x080fe200078e0209 */
[----:B------:R-:W-:Y:S01]  /*4d80*/  BAR.SYNC.DEFER_BLOCKING 0x0 ;  /* 0x0000000000007b1d */ /* 0x000fe20000010000 */
[----:B------:R-:W-:Y:S02]  /*4d90*/  IMAD.MOV.U32 R9, RZ, RZ, R117 ;  /* 0x000000ffff097224 */ /* 0x000fe400078e0075 */
[----:B------:R-:W-:-:S05]  /*4da0*/  IMAD.WIDE.U32 R8, R119, R162, R8 ;  /* 0x000000a277087225 */ /* 0x000fca00078e0008 */
[----:B------:R-:W1:Y:S01]  /*4db0*/  @!P1 LDC.64 R6, c[0x0][0x220] ;  /* 0x00008800ff069b82 */ /* 0x000e620000000a00 */
[----:B------:R-:W-:-:S07]  /*4dc0*/  IMAD.IADD R16, R9, 0x1, R16 ;  /* 0x0000000109107824 */ /* 0x000fce00078e0210 */
[----:B------:R-:W2:Y:S08]  /*4dd0*/  @!P0 LDC.64 R4, c[0x0][0x220] ;  /* 0x00008800ff048b82 */ /* 0x000eb00000000a00 */
[----:B------:R-:W3:Y:S01]  /*4de0*/  @!P1 LDC.64 R14, c[0x0][0x220] ;  /* 0x00008800ff0e9b82 */ /* 0x000ee20000000a00 */
[----:B------:R-:W-:Y:S07]  /*4df0*/  @P1 STS.128 [R164+0x8000], RZ ;  /* 0x008000ffa4001388 */ /* 0x000fee0000000c00 */
[----:B------:R-:W4:Y:S01]  /*4e00*/  @!P0 LDC.64 R12, c[0x0][0x220] ;  /* 0x00008800ff0c8b82 */ /* 0x000f220000000a00 */
[----:B-1----:R-:W-:-:S04]  /*4e10*/  @!P1 LEA R20, P3, R8, R6, 0x1 ;  /* 0x0000000608149211 */ /* 0x002fc800078608ff */
[--C-:B------:R-:W-:Y:S02]  /*4e20*/  @!P1 LEA.HI.X R21, R8, R7, R16.reuse, 0x1, P3 ;  /* 0x0000000708159211 */ /* 0x100fe400018f0c10 */
[----:B------:R-:W-:Y:S01]  /*4e30*/  IADD3 R17, P3, R172, R8, RZ ;  /* 0x00000008ac117210 */ /* 0x000fe20007f7e0ff */
[----:B------:R-:W1:Y:S01]  /*4e40*/  @!P1 LDC.64 R10, c[0x0][0x220] ;  /* 0x00008800ff0a9b82 */ /* 0x000e620000000a00 */
[C---:B--2---:R-:W-:Y:S01]  /*4e50*/  @!P0 LEA R18, P2, R8.reuse, R4, 0x1 ;  /* 0x0000000408128211 */ /* 0x044fe200078408ff */
[----:B------:R-:W-:Y:S01]  /*4e60*/  @!PT LDS RZ, [RZ] ;  /* 0x00000000fffff984 */ /* 0x000fe20000000800 */
[----:B------:R-:W-:Y:S01]  /*4e70*/  @!PT LDS RZ, [RZ] ;  /* 0x00000000fffff984 */ /* 0x000fe20000000800 */
[----:B------:R-:W-:Y:S01]  /*4e80*/  @!PT LDS RZ, [RZ] ;  /* 0x00000000fffff984 */ /* 0x000fe20000000800 */
[----:B------:R-:W-:Y:S03]  /*4e90*/  @!P1 LDGSTS.E.BYPASS.LTC128B.128 [R164+0x8000], desc[UR8][R20.64] ;  /* 0x0800000014a49fae */ /* 0x000fe6000b901d48 */
[--C-:B------:R-:W-:Y:S01]  /*4ea0*/  @!P0 LEA.HI.X R19, R8, R5, R16.reuse, 0x1, P2 ;  /* 0x0000000508138211 */ /* 0x100fe200010f0c10 */
[----:B------:R-:W-:Y:S01]  /*4eb0*/  IMAD.X R16, R167, 0x1, R16, P3 ;  /* 0x00000001a7107824 */ /* 0x000fe200018e0610 */
[----:B------:R-:W-:Y:S01]  /*4ec0*/  @P0 STS.128 [R164+0xa000], RZ ;  /* 0x00a000ffa4000388 */ /* 0x000fe20000000c00 */
[----:B------:R-:W2:Y:S01]  /*4ed0*/  @!P0 LDC.64 R8, c[0x0][0x220] ;  /* 0x00008800ff088b82 */ /* 0x000ea20000000a00 */
[----:B---3--:R-:W-:-:S02]  /*4ee0*/  @!P1 LEA R22, P2, R17, R14, 0x1 ;  /* 0x0000000e11169211 */ /* 0x008fc400078408ff */
[----:B------:R-:W-:Y:S01]  /*4ef0*/  @!PT LDS RZ, [RZ] ;  /* 0x00000000fffff984 */ /* 0x000fe20000000800 */
[----:B------:R-:W-:Y:S01]  /*4f00*/  @!PT LDS RZ, [RZ] ;  /* 0x00000000fffff984 */ /* 0x000fe20000000800 */
[----:B------:R-:W-:Y:S01]  /*4f10*/  @!PT LDS RZ, [RZ] ;  /* 0x00000000fffff984 */ /* 0x000fe20000000800 */
[----:B------:R3:W-:Y:S02]  /*4f20*/  @!P0 LDGSTS.E.BYPASS.LTC128B.128 [R164+0xa000], desc[UR8][R18.64+0x80] ;  /* 0x0a00008012a48fae */ /* 0x0007e4000b901d48 */
[C-C-:B------:R-:W-:Y:S02]  /*4f30*/  @!P1 LEA.HI.X R23, R17.reuse, R15, R16.reuse, 0x1, P2 ;  /* 0x0000000f11179211 */ /* 0x140fe400010f0c10 */
[C---:B------:R-:W-:Y:S01]  /*4f40*/  IADD3 R15, P4, R172.reuse, R17, RZ ;  /* 0x00000011ac0f7210 */ /* 0x040fe20007f9e0ff */
[----:B------:R-:W3:Y:S01]  /*4f50*/  @!P0 LDC.64 R4, c[0x0][0x220] ;  /* 0x00008800ff048b82 */ /* 0x000ee20000000a00 */
[----:B----4-:R-:W-:Y:S01]  /*4f60*/  @!P0 LEA R24, P2, R17, R12, 0x1 ;  /* 0x0000000c11188211 */ /* 0x010fe200078408ff */
[----:B------:R-:W-:Y:S02]  /*4f70*/  @P1 STS.128 [R164+0x8800], RZ ;  /* 0x008800ffa4001388 */ /* 0x000fe40000000c00 */
[--C-:B------:R-:W-:Y:S01]  /*4f80*/  IMAD.X R12, R167, 0x1, R16.reuse, P4 ;  /* 0x00000001a70c7824 */ /* 0x100fe200020e0610 */
[----:B------:R-:W-:Y:S01]  /*4f90*/  @!P0 LEA.HI.X R25, R17, R13, R16, 0x1, P2 ;  /* 0x0000000d11198211 */ /* 0x000fe200010f0c10 */
[----:B------:R-:W-:Y:S01]  /*4fa0*/  @!PT LDS RZ, [RZ] ;  /* 0x00000000fffff984 */ /* 0x000fe20000000800 */
[----:B------:R-:W-:Y:S01]  /*4fb0*/  @!PT LDS RZ, [RZ] ;  /* 0x00000000fffff984 */ /* 0x000fe20000000800 */
[----:B------:R-:W-:Y:S01]  /*4fc0*/  @!PT LDS RZ, [RZ] ;  /* 0x00000000fffff984 */ /* 0x000fe20000000800 */
[----:B------:R4:W-:Y:S02]  /*4fd0*/  @!P1 LDGSTS.E.BYPASS.LTC128B.128 [R164+0x8800], desc[UR8][R22.64] ;  /* 0x0880000016a49fae */ /* 0x0009e4000b901d48 */
[----:B------:R-:W5:Y:S01]  /*4fe0*/  @!P1 LDC.64 R6, c[0x0][0x220] ;  /* 0x00008800ff069b82 */ /* 0x000f620000000a00 */
[----:B-1----:R-:W-:Y:S01]  /*4ff0*/  @!P1 LEA R26, P3, R15, R10, 0x1 ;  /* 0x0000000a0f1a9211 */ /* 0x002fe200078608ff */
[----:B------:R-:W-:Y:S01]  /*5000*/  @P0 STS.128 [R164+0xa800], RZ ;  /* 0x00a800ffa4000388 */ /* 0x000fe20000000c00 */
[----:B------:R-:W-:-:S02]  /*5010*/  IADD3 R10, P5, R172, R15, RZ ;  /* 0x0000000fac0a7210 */ /* 0x000fc40007fbe0ff */
[C---:B------:R-:W-:Y:S01]  /*5020*/  @!P1 LEA.HI.X R27, R15.reuse, R11, R12, 0x1, P3 ;  /* 0x0000000b0f1b9211 */ /* 0x040fe200018f0c0c */
        /* <DEDUP_REMOVED lines=11> */
[C---:B---3--:R-:W-:Y:S01]  /*50e0*/  @!P0 LEA R18, P2, R10.reuse, R4, 0x1 ;  /* 0x000000040a128211 */ /* 0x048fe200078408ff */
[----:B------:R-:W-:Y:S02]  /*50f0*/  IMAD.X R4, R167, 0x1, R12, P5 ;  /* 0x00000001a7047824 */ /* 0x000fe400028e060c */
[----:B------:R-:W-:Y:S03]  /*5100*/  @P0 STS.128 [R164+0xb000], RZ ;  /* 0x00b000ffa4000388 */ /* 0x000fe60000000c00 */
[C---:B------:R-:W-:Y:S01]  /*5110*/  @!P0 LEA.HI.X R19, R10.reuse, R5, R4, 0x1, P2 ;  /* 0x000000050a138211 */ /* 0x040fe200010f0c04 */
[----:B------:R-:W-:Y:S01]  /*5120*/  @!PT LDS RZ, [RZ] ;  /* 0x00000000fffff984 */ /* 0x000fe20000000800 */
[----:B------:R-:W-:Y:S01]  /*5130*/  @!PT LDS RZ, [RZ] ;  /* 0x00000000fffff984 */ /* 0x000fe20000000800 */
[----:B------:R-:W-:Y:S01]  /*5140*/  @!PT LDS RZ, [RZ] ;  /* 0x00000000fffff984 */ /* 0x000fe20000000800 */
[----:B------:R-:W-:Y:S01]  /*5150*/  @!P0 LDGSTS.E.BYPASS.LTC128B.128 [R164+0xb000], desc[UR8][R8.64+0x80] ;  /* 0x0b00008008a48fae */ /* 0x000fe2000b901d48 */
[----:B-----5:R-:W-:-:S03]  /*5160*/  @!P1 LEA R16, P4, R10, R6, 0x1 ;  /* 0x000000060a109211 */ /* 0x020fc600078808ff */
[----:B------:R-:W-:Y:S01]  /*5170*/  @P1 STS.128 [R164+0x9800], RZ ;  /* 0x009800ffa4001388 */ /* 0x000fe20000000c00 */
[----:B------:R-:W-:-:S05]  /*5180*/  @!P1 LEA.HI.X R17, R10, R7, R4, 0x1, P4 ;  /* 0x000000070a119211 */ /* 0x000fca00020f0c04 */
        /* <DEDUP_REMOVED lines=10> */
[----:B----4-:R-:W1:Y:S04]  /*5230*/  LDSM.16.M88.4 R20, [R149+0x4800] ;  /* 0x004800009514783b */ /* 0x010e680000000200 */
        /* <DEDUP_REMOVED lines=20> */
[C---:B------:R-:W-:Y:S06]  /*5380*/  HMMA.16816.F32.BF16 R28, R100.reuse, R122, R28 ;  /* 0x0000007a641c723c */ /* 0x040fec000004181c */
[C---:B-1----:R-:W-:Y:S06]  /*5390*/  HMMA.16816.F32.BF16 R16, R100.reuse, R108, R16 ;  /* 0x0000006c6410723c */ /* 0x042fec0000041810 */
        /* <DEDUP_REMOVED lines=8> */
[----:B------:R-:W1:Y:S05]  /*5420*/  LDSM.16.M88.4 R108, [R143+0x5000] ;  /* 0x005000008f6c783b */ /* 0x000e6a0000000200 */
[C---:B--2---:R-:W-:Y:S06]  /*5430*/  HMMA.16816.F32.BF16 R24, R100.reuse, R104, R24 ;  /* 0x000000686418723c */ /* 0x044fec0000041818 */
[C---:B------:R-:W-:Y:S01]  /*5440*/  HMMA.16816.F32.BF16 R20, R100.reuse, R106, R20 ;  /* 0x0000006a6414723c */ /* 0x040fe20000041814 */
[----:B------:R-:W2:Y:S05]  /*5450*/  LDSM.16.M88.4 R104, [R143+0x5800] ;  /* 0x005800008f68783b */ /* 0x000eaa0000000200 */
[C---:B-1----:R-:W-:Y:S06]  /*5460*/  HMMA.16816.F32.BF16 R16, R100.reuse, R108, R16 ;  /* 0x0000006c6410723c */ /* 0x042fec0000041810 */
[C---:B------:R-:W-:Y:S01]  /*5470*/  HMMA.16816.F32.BF16 R12, R100.reuse, R110, R12 ;  /* 0x0000006e640c723c */ /* 0x040fe2000004180c */
[----:B------:R-:W-:Y:S05]  /*5480*/  LDSM.16.M88.4 R108, [R136] ;  /* 0x00000000886c783b */ /* 0x000fea0000000200 */
        /* <DEDUP_REMOVED lines=28> */
[----:B------:R-:W1:Y:S04]  /*5650*/  LDSM.16.M88.4 R100, [R148+0x2000] ;  /* 0x002000009464783b */ /* 0x000e680000000200 */
[----:B------:R-:W2:Y:S01]  /*5660*/  LDSM.16.M88.4 R104, [R134] ;  /* 0x000000008668783b */ /* 0x000ea20000000200 */
[C---:B-1----:R-:W-:Y:S06]  /*5670*/  HMMA.16816.F32.BF16 R32, R100.reuse, R108, R32 ;  /* 0x0000006c6420723c */ /* 0x042fec0000041820 */
[C---:B------:R-:W-:Y:S01]  /*5680*/  HMMA.16816.F32.BF16 R28, R100.reuse, R110, R28 ;  /* 0x0000006e641c723c */ /* 0x040fe2000004181c */
[----:B------:R-:W1:Y:S05]  /*5690*/  LDSM.16.M88.4 R108, [R133] ;  /* 0x00000000856c783b */ /* 0x000e6a0000000200 */
[C---:B--2---:R-:W-:Y:S06]  /*56a0*/  HMMA.16816.F32.BF16 R24, R100.reuse, R104, R24 ;  /* 0x000000686418723c */ /* 0x044fec0000041818 */
[C---:B------:R-:W-:Y:S01]  /*56b0*/  HMMA.16816.F32.BF16 R20, R100.reuse, R106, R20 ;  /* 0x0000006a6414723c */ /* 0x040fe20000041814 */
[----:B------:R-:W2:Y:S05]  /*56c0*/  LDSM.16.M88.4 R104, [R132] ;  /* 0x000000008468783b */ /* 0x000eaa0000000200 */
        /* <DEDUP_REMOVED lines=24> */
[----:B------:R-:W-:Y:S01]  /*5850*/  HMMA.16816.F32.BF16 R20, R108, R102, R20 ;  /* 0x000000666c14723c */ /* 0x000fe20000041814 */
[----:B------:R-:W2:Y:S01]  /*5860*/  LDSM.16.M88.4 R100, [R136+0x3800] ;  /* 0x003800008864783b */ /* 0x000ea20000000200 */
[----:B------:R-:W-:-:S04]  /*5870*/  DEPBAR.LE SB0, 0x0 ;  /* 0x000080000000791a */ /* 0x000fc80000000000 */
[C---:B-1----:R-:W-:Y:S06]  /*5880*/  HMMA.16816.F32.BF16 R16, R108.reuse, R104, R16 ;  /* 0x000000686c10723c */ /* 0x042fec0000041810 */
[----:B------:R-:W-:Y:S01]  /*5890*/  HMMA.16816.F32.BF16 R12, R108, R106, R12 ;  /* 0x0000006a6c0c723c */ /* 0x000fe2000004180c */
[----:B------:R-:W-:-:S05]  /*58a0*/  IMAD R104, R119, 0x40, R176 ;  /* 0x0000004077687824 */ /* 0x000fca00078e02b0 */
[C---:B--2---:R-:W-:Y:S01]  /*58b0*/  HMMA.16816.F32.BF16 R8, R108.reuse, R100, R8 ;  /* 0x000000646c08723c */ /* 0x044fe20000041808 */
[----:B------:R-:W-:Y:S01]  /*58c0*/  VIADD R106, R104, 0x9 ;  /* 0x00000009686a7836 */ /* 0x000fe20000000000 */
[----:B------:R-:W-:Y:S04]  /*58d0*/  BAR.SYNC.DEFER_BLOCKING 0x0 ;  /* 0x0000000000007b1d */ /* 0x000fe80000010000 */
[----:B------:R-:W-:Y:S01]  /*58e0*/  ISETP.GE.AND P2, PT, R106, R125, PT ;  /* 0x0000007d6a00720c */ /* 0x000fe20003f46270 */
[----:B------:R-:W-:Y:S01]  /*58f0*/  VIADD R101, R104, 0x1 ;  /* 0x0000000168657836 */ /* 0x000fe20000000000 */
[----:B------:R-:W-:Y:S04]  /*5900*/  HMMA.16816.F32.BF16 R4, R108, R102, R4 ;  /* 0x000000666c04723c */ /* 0x000fe80000041804 */
[----:B------:R-:W-:-:S02]  /*5910*/  I2FP.F32.S32 R100, R101 ;  /* 0x0000006500647245 */ /* 0x000fc40000201400 */
[C---:B------:R-:W-:Y:S02]  /*5920*/  ISETP.GE.AND P4, PT, R101.reuse, R125, PT ;  /* 0x0000007d6500720c */ /* 0x040fe40003f86270 */
[----:B------:R-:W-:Y:S01]  /*5930*/  ISETP.GE.AND P6, PT, R101, R124, PT ;  /* 0x0000007c6500720c */ /* 0x000fe20003fc6270 */
[----:B------:R-:W-:Y:S02]  /*5940*/  VIADD R101, R104, 0x8 ;  /* 0x0000000868657836 */ /* 0x000fe40000000000 */
[CC--:B------:R-:W-:Y:S01]  /*5950*/  FFMA.FTZ R33, R100.reuse, R0.reuse, R33 ;  /* 0x0000000064217223 */ /* 0x0c0fe20000010021 */
[----:B------:R-:W-:Y:S02]  /*5960*/  FFMA.FTZ R100, R100, R0, R35 ;  /* 0x0000000064647223 */ /* 0x000fe40000010023 */
[----:B------:R-:W-:Y:S02]  /*5970*/  I2FP.F32.S32 R35, R101 ;  /* 0x0000006500237245 */ /* 0x000fe40000201400 */
[----:B------:R-:W-:-:S02]  /*5980*/  FSEL R33, R33, -INF , !P4 ;  /* 0xff80000021217808 */ /* 0x000fc40006000000 */
[----:B------:R-:W-:Y:S01]  /*5990*/  ISETP.GE.AND P4, PT, R106, R124, PT ;  /* 0x0000007c6a00720c */ /* 0x000fe20003f86270 */
[C---:B------:R-:W-:Y:S01]  /*59a0*/  FFMA.FTZ R102, R35.reuse, R0, R28 ;  /* 0x0000000023667223 */ /* 0x040fe2000001001c */
[----:B------:R-:W-:Y:S01]  /*59b0*/  I2FP.F32.S32 R106, R106 ;  /* 0x0000006a006a7245 */ /* 0x000fe20000201400 */
[----:B------:R-:W-:Y:S01]  /*59c0*/  FFMA.FTZ R28, R35, R0, R30 ;  /* 0x00000000231c7223 */ /* 0x000fe2000001001e */
[CC--:B------:R-:W-:Y:S02]  /*59d0*/  ISETP.GE.AND P3, PT, R101.reuse, R125.reuse, PT ;  /* 0x0000007d6500720c */ /* 0x0c0fe40003f66270 */
[----:B------:R-:W-:Y:S01]  /*59e0*/  ISETP.GE.AND P5, PT, R101, R124, PT ;  /* 0x0000007c6500720c */ /* 0x000fe20003fa6270 */
[-C--:B------:R-:W-:Y:S01]  /*59f0*/  FFMA.FTZ R35, R106, R0.reuse, R31 ;  /* 0x000000006a237223 */ /* 0x080fe2000001001f */
[----:B------:R-:W-:Y:S02]  /*5a00*/  VIADD R101, R104, 0x10 ;  /* 0x0000001068657836 */ /* 0x000fe40000000000 */
[----:B------:R-:W-:Y:S01]  /*5a10*/  FFMA.FTZ R29, R106, R0, R29 ;  /* 0x000000006a1d7223 */ /* 0x000fe2000001001d */
[----:B------:R-:W-:Y:S01]  /*5a20*/  FSEL R31, R102, -INF , !P3 ;  /* 0xff800000661f7808 */ /* 0x000fe20005800000 */
[----:B------:R-:W-:Y:S01]  /*5a30*/  VIADD R102, R104, 0x11 ;  /* 0x0000001168667836 */ /* 0x000fe20000000000 */
[----:B------:R-:W-:Y:S01]  /*5a40*/  FSEL R30, R100, -INF , !P6 ;  /* 0xff800000641e7808 */ /* 0x000fe20007000000 */
[----:B------:R-:W-:Y:S01]  /*5a50*/  VIADD R100, R104, 0x18 ;  /* 0x0000001868647836 */ /* 0x000fe20000000000 */
[----:B------:R-:W-:-:S02]  /*5a60*/  ISETP.GE.AND P6, PT, R101, R125, PT ;  /* 0x0000007d6500720c */ /* 0x000fc40003fc6270 */
[-C--:B------:R-:W-:Y:S02]  /*5a70*/  ISETP.GE.AND P3, PT, R101, R124.reuse, PT ;  /* 0x0000007c6500720c */ /* 0x080fe40003f66270 */
[----:B------:R-:W-:Y:S02]  /*5a80*/  FSEL R28, R28, -INF , !P5 ;  /* 0xff8000001c1c7808 */ /* 0x000fe40006800000 */
[----:B------:R-:W-:Y:S02]  /*5a90*/  FSEL R29, R29, -INF , !P2 ;  /* 0xff8000001d1d7808 */ /* 0x000fe40005000000 */
[----:B------:R-:W-:Y:S02]  /*5aa0*/  I2FP.F32.S32 R101, R101 ;  /* 0x0000006500657245 */ /* 0x000fe40000201400 */
[CC--:B------:R-:W-:Y:S02]  /*5ab0*/  ISETP.GE.AND P5, PT, R102.reuse, R125.reuse, PT ;  /* 0x0000007d6600720c */ /* 0x0c0fe40003fa6270 */
[----:B------:R-:W-:Y:S01]  /*5ac0*/  ISETP.GE.AND P2, PT, R102, R124, PT ;  /* 0x0000007c6600720c */ /* 0x000fe20003f46270 */
[C---:B------:R-:W-:Y:S01]  /*5ad0*/  FFMA.FTZ R131, R101.reuse, R0, R24 ;  /* 0x0000000065837223 */ /* 0x040fe20000010018 */
[----:B------:R-:W-:Y:S01]  /*5ae0*/  I2FP.F32.S32 R102, R102 ;  /* 0x0000006600667245 */ /* 0x000fe20000201400 */
[-C--:B------:R-:W-:Y:S01]  /*5af0*/  FFMA.FTZ R26, R101, R0.reuse, R26 ;  /* 0x00000000651a7223 */ /* 0x080fe2000001001a */
[----:B------:R-:W-:Y:S01]  /*5b00*/  FSEL R24, R35, -INF , !P4 ;  /* 0xff80000023187808 */ /* 0x000fe20006000000 */
[----:B------:R-:W-:Y:S01]  /*5b10*/  VIADD R35, R104, 0x19 ;  /* 0x0000001968237836 */ /* 0x000fe20000000000 */
[----:B------:R-:W-:Y:S01]  /*5b20*/  ISETP.GE.AND P4, PT, R100, R125, PT ;  /* 0x0000007d6400720c */ /* 0x000fe20003f86270 */
[C---:B------:R-:W-:Y:S01]  /*5b30*/  FFMA.FTZ R129, R102.reuse, R0, R25 ;  /* 0x0000000066817223 */ /* 0x040fe20000010019 */
[----:B------:R-:W-:Y:S01]  /*5b40*/  I2FP.F32.S32 R25, R100 ;  /* 0x0000006400197245 */ /* 0x000fe20000201400 */
[----:B------:R-:W-:Y:S01]  /*5b50*/  FFMA.FTZ R27, R102, R0, R27 ;  /* 0x00000000661b7223 */ /* 0x000fe2000001001b */
[----:B------:R-:W-:-:S02]  /*5b60*/  FSEL R152, R26, -INF , !P3 ;  /* 0xff8000001a987808 */ /* 0x000fc40005800000 */
[----:B------:R-:W-:Y:S01]  /*5b70*/  I2FP.F32.S32 R26, R35 ;  /* 0x00000023001a7245 */ /* 0x000fe20000201400 */
[CC--:B------:R-:W-:Y:S01]  /*5b80*/  FFMA.FTZ R20, R25.reuse, R0.reuse, R20 ;  /* 0x0000000019147223 */ /* 0x0c0fe20000010014 */
[-C--:B------:R-:W-:Y:S01]  /*5b90*/  FFMA.FTZ R22, R25, R0.reuse, R22 ;  /* 0x0000000019167223 */ /* 0x080fe20000010016 */
[----:B------:R-:W-:Y:S01]  /*5ba0*/  VIADD R25, R104, 0x20 ;  /* 0x0000002068197836 */ /* 0x000fe20000000000 */
[----:B------:R-:W-:Y:S01]  /*5bb0*/  FSEL R131, R131, -INF , !P6 ;  /* 0xff80000083837808 */ /* 0x000fe20007000000 */
[----:B------:R-:W-:Y:S01]  /*5bc0*/  FFMA.FTZ R153, R26, R0, R21 ;  /* 0x000000001a997223 */ /* 0x000fe20000010015 */
[----:B------:R-:W-:Y:S01]  /*5bd0*/  FSEL R177, R20, -INF , !P4 ;  /* 0xff80000014b17808 */ /* 0x000fe20006000000 */
[----:B------:R-:W-:Y:S01]  /*5be0*/  VIADD R20, R104, 0x21 ;  /* 0x0000002168147836 */ /* 0x000fe20000000000 */
[----:B------:R-:W-:Y:S01]  /*5bf0*/  ISETP.GE.AND P6, PT, R100, R124, PT ;  /* 0x0000007c6400720c */ /* 0x000fe20003fc6270 */
[----:B------:R-:W-:Y:S01]  /*5c00*/  FFMA.FTZ R23, R26, R0, R23 ;  /* 0x000000001a177223 */ /* 0x000fe20000010017 */
[----:B------:R-:W-:-:S02]  /*5c10*/  ISETP.GE.AND P3, PT, R35, R125, PT ;  /* 0x0000007d2300720c */ /* 0x000fc40003f66270 */
[----:B------:R-:W-:Y:S02]  /*5c20*/  I2FP.F32.S32 R21, R25 ;  /* 0x0000001900157245 */ /* 0x000fe40000201400 */
[----:B------:R-:W-:Y:S02]  /*5c30*/  FSEL R188, R22, -INF , !P6 ;  /* 0xff80000016bc7808 */ /* 0x000fe40007000000 */
[----:B------:R-:W-:Y:S01]  /*5c40*/  FSEL R153, R153, -INF , !P3 ;  /* 0xff80000099997808 */ /* 0x000fe20005800000 */
[-C--:B------:R-:W-:Y:S01]  /*5c50*/  FFMA.FTZ R16, R21, R0.reuse, R16 ;  /* 0x0000000015107223 */ /* 0x080fe20000010010 */
[----:B------:R-:W-:Y:S01]  /*5c60*/  FSEL R190, R27, -INF , !P2 ;  /* 0xff8000001bbe7808 */ /* 0x000fe20005000000 */
[----:B------:R-:W-:Y:S01]  /*5c70*/  FFMA.FTZ R18, R21, R0, R18 ;  /* 0x0000000015127223 */ /* 0x000fe20000010012 */
[C---:B------:R-:W-:Y:S02]  /*5c80*/  ISETP.GE.AND P6, PT, R20.reuse, R125, PT ;  /* 0x0000007d1400720c */ /* 0x040fe40003fc6270 */
[----:B------:R-:W-:-:S02]  /*5c90*/  ISETP.GE.AND P3, PT, R20, R124, PT ;  /* 0x0000007c1400720c */ /* 0x000fc40003f66270 */
[----:B------:R-:W-:Y:S01]  /*5ca0*/  I2FP.F32.S32 R22, R20 ;  /* 0x0000001400167245 */ /* 0x000fe20000201400 */
[----:B------:R-:W-:Y:S01]  /*5cb0*/  VIADD R20, R104, 0x28 ;  /* 0x0000002868147836 */ /* 0x000fe20000000000 */
[----:B------:R-:W-:Y:S02]  /*5cc0*/  ISETP.GE.AND P2, PT, R25, R125, PT ;  /* 0x0000007d1900720c */ /* 0x000fe40003f46270 */
[----:B------:R-:W-:Y:S01]  /*5cd0*/  FSEL R129, R129, -INF , !P5 ;  /* 0xff80000081817808 */ /* 0x000fe20006800000 */
[----:B------:R-:W-:Y:S01]  /*5ce0*/  FFMA.FTZ R101, R22, R0, R17 ;  /* 0x0000000016657223 */ /* 0x000fe20000010011 */
[----:B------:R-:W-:Y:S01]  /*5cf0*/  FSEL R103, R16, -INF , !P2 ;  /* 0xff80000010677808 */ /* 0x000fe20005000000 */
[----:B------:R-:W-:Y:S01]  /*5d00*/  VIADD R16, R104, 0x29 ;  /* 0x0000002968107836 */ /* 0x000fe20000000000 */
[----:B------:R-:W-:Y:S01]  /*5d10*/  ISETP.GE.AND P4, PT, R25, R124, PT ;  /* 0x0000007c1900720c */ /* 0x000fe20003f86270 */
[----:B------:R-:W-:Y:S01]  /*5d20*/  FFMA.FTZ R19, R22, R0, R19 ;  /* 0x0000000016137223 */ /* 0x000fe20000010013 */
[----:B------:R-:W-:-:S02]  /*5d30*/  I2FP.F32.S32 R17, R20 ;  /* 0x0000001400117245 */ /* 0x000fc40000201400 */
[----:B------:R-:W-:Y:S02]  /*5d40*/  ISETP.GE.AND P5, PT, R35, R124, PT ;  /* 0x0000007c2300720c */ /* 0x000fe40003fa6270 */
[----:B------:R-:W-:Y:S01]  /*5d50*/  FSEL R102, R18, -INF , !P4 ;  /* 0xff80000012667808 */ /* 0x000fe20006000000 */
[-C--:B------:R-:W-:Y:S01]  /*5d60*/  FFMA.FTZ R12, R17, R0.reuse, R12 ;  /* 0x00000000110c7223 */ /* 0x080fe2000001000c */
[----:B------:R-:W-:Y:S01]  /*5d70*/  FSEL R186, R23, -INF , !P5 ;  /* 0xff80000017ba7808 */ /* 0x000fe20006800000 */
[----:B------:R-:W-:Y:S01]  /*5d80*/  FFMA.FTZ R14, R17, R0, R14 ;  /* 0x00000000110e7223 */ /* 0x000fe2000001000e */
[----:B------:R-:W-:Y:S02]  /*5d90*/  I2FP.F32.S32 R18, R16 ;  /* 0x0000001000127245 */ /* 0x000fe40000201400 */
[-C--:B------:R-:W-:Y:S02]  /*5da0*/  ISETP.GE.AND P5, PT, R20, R125.reuse, PT ;  /* 0x0000007d1400720c */ /* 0x080fe40003fa6270 */
[----:B------:R-:W-:Y:S01]  /*5db0*/  FSEL R101, R101, -INF , !P6 ;  /* 0xff80000065657808 */ /* 0x000fe20007000000 */
[----:B------:R-:W-:Y:S01]  /*5dc0*/  FFMA.FTZ R157, R18, R0, R13 ;  /* 0x00000000129d7223 */ /* 0x000fe2000001000d */
[----:B------:R-:W-:Y:S01]  /*5dd0*/  FSEL R159, R12, -INF , !P5 ;  /* 0xff8000000c9f7808 */ /* 0x000fe20006800000 */
[----:B------:R-:W-:Y:S01]  /*5de0*/  VIADD R12, R104, 0x31 ;  /* 0x00000031680c7836 */ /* 0x000fe20000000000 */
[----:B------:R-:W-:Y:S01]  /*5df0*/  ISETP.GE.AND P2, PT, R20, R124, PT ;  /* 0x0000007c1400720c */ /* 0x000fe20003f46270 */
[----:B------:R-:W-:Y:S01]  /*5e00*/  FFMA.FTZ R15, R18, R0, R15 ;  /* 0x00000000120f7223 */ /* 0x000fe2000001000f */
[----:B------:R-:W-:-:S02]  /*5e10*/  ISETP.GE.AND P4, PT, R16, R125, PT ;  /* 0x0000007d1000720c */ /* 0x000fc40003f86270 */
[-C--:B------:R-:W-:Y:S01]  /*5e20*/  ISETP.GE.AND P6, PT, R16, R124.reuse, PT ;  /* 0x0000007c1000720c */ /* 0x080fe20003fc6270 */
[----:B------:R-:W-:Y:S01]  /*5e30*/  VIADD R16, R104, 0x30 ;  /* 0x0000003068107836 */ /* 0x000fe20000000000 */
[----:B------:R-:W-:Y:S02]  /*5e40*/  FSEL R180, R14, -INF , !P2 ;  /* 0xff8000000eb47808 */ /* 0x000fe40005000000 */
[----:B------:R-:W-:Y:S02]  /*5e50*/  FSEL R157, R157, -INF , !P4 ;  /* 0xff8000009d9d7808 */ /* 0x000fe40006000000 */
[C---:B------:R-:W-:Y:S02]  /*5e60*/  ISETP.GE.AND P2, PT, R12.reuse, R125, PT ;  /* 0x0000007d0c00720c */ /* 0x040fe40003f46270 */
[----:B------:R-:W-:Y:S02]  /*5e70*/  ISETP.GE.AND P4, PT, R12, R124, PT ;  /* 0x0000007c0c00720c */ /* 0x000fe40003f86270 */
[----:B------:R-:W-:-:S02]  /*5e80*/  I2FP.F32.S32 R13, R16 ;  /* 0x00000010000d7245 */ /* 0x000fc40000201400 */
[----:B------:R-:W-:Y:S02]  /*5e90*/  I2FP.F32.S32 R12, R12 ;  /* 0x0000000c000c7245 */ /* 0x000fe40000201400 */
[----:B------:R-:W-:Y:S01]  /*5ea0*/  FSEL R184, R19, -INF , !P3 ;  /* 0xff80000013b87808 */ /* 0x000fe20005800000 */
[CC--:B------:R-:W-:Y:S01]  /*5eb0*/  FFMA.FTZ R106, R13.reuse, R0.reuse, R8 ;  /* 0x000000000d6a7223 */ /* 0x0c0fe20000010008 */
[-C--:B------:R-:W-:Y:S01]  /*5ec0*/  ISETP.GE.AND P3, PT, R16, R125.reuse, PT ;  /* 0x0000007d1000720c */ /* 0x080fe20003f66270 */
[-C--:B------:R-:W-:Y:S01]  /*5ed0*/  FFMA.FTZ R107, R12, R0.reuse, R9 ;  /* 0x000000000c6b7223 */ /* 0x080fe20000010009 */
[----:B------:R-:W-:Y:S02]  /*5ee0*/  VIADD R9, R104, 0x38 ;  /* 0x0000003868097836 */ /* 0x000fe40000000000 */
[-C--:B------:R-:W-:Y:S01]  /*5ef0*/  FFMA.FTZ R10, R13, R0.reuse, R10 ;  /* 0x000000000d0a7223 */ /* 0x080fe2000001000a */
[----:B------:R-:W-:Y:S01]  /*5f00*/  FSEL R106, R106, -INF , !P3 ;  /* 0xff8000006a6a7808 */ /* 0x000fe20005800000 */
[----:B------:R-:W-:Y:S01]  /*5f10*/  VIADD R8, R104, 0x39 ;  /* 0x0000003968087836 */ /* 0x000fe20000000000 */
[----:B------:R-:W-:Y:S01]  /*5f20*/  FSEL R107, R107, -INF , !P2 ;  /* 0xff8000006b6b7808 */ /* 0x000fe20005000000 */
[----:B------:R-:W-:Y:S01]  /*5f30*/  FFMA.FTZ R11, R12, R0, R11 ;  /* 0x000000000c0b7223 */ /* 0x000fe2000001000b */
[----:B------:R-:W-:-:S02]  /*5f40*/  ISETP.GE.AND P3, PT, R9, R125, PT ;  /* 0x0000007d0900720c */ /* 0x000fc40003f66270 */
[-C--:B------:R-:W-:Y:S02]  /*5f50*/  ISETP.GE.AND P2, PT, R9, R124.reuse, PT ;  /* 0x0000007c0900720c */ /* 0x080fe40003f46270 */
[----:B------:R-:W-:Y:S02]  /*5f60*/  I2FP.F32.S32 R9, R9 ;  /* 0x0000000900097245 */ /* 0x000fe40000201400 */
[----:B------:R-:W-:Y:S02]  /*5f70*/  ISETP.GE.AND P5, PT, R16, R124, PT ;  /* 0x0000007c1000720c */ /* 0x000fe40003fa6270 */
[----:B------:R-:W-:Y:S01]  /*5f80*/  FSEL R100, R15, -INF , !P6 ;  /* 0xff8000000f647808 */ /* 0x000fe20007000000 */
[CC--:B------:R-:W-:Y:S01]  /*5f90*/  FFMA.FTZ R6, R9.reuse, R0.reuse, R6 ;  /* 0x0000000009067223 */ /* 0x0c0fe20000010006 */
[----:B------:R-:W-:Y:S01]  /*5fa0*/  FFMA.FTZ R4, R9, R0, R4 ;  /* 0x0000000009047223 */ /* 0x000fe20000010004 */
[----:B------:R-:W-:Y:S02]  /*5fb0*/  FSEL R105, R10, -INF , !P5 ;  /* 0xff8000000a697808 */ /* 0x000fe40006800000 */
[----:B------:R-:W-:-:S02]  /*5fc0*/  ISETP.GE.AND P6, PT, R104, R125, PT ;  /* 0x0000007d6800720c */ /* 0x000fc40003fc6270 */
[----:B------:R-:W-:Y:S02]  /*5fd0*/  FSEL R128, R6, -INF , !P2 ;  /* 0xff80000006807808 */ /* 0x000fe40005000000 */
[----:B------:R-:W-:Y:S02]  /*5fe0*/  ISETP.GE.AND P2, PT, R118, 0x3, PT ;  /* 0x000000037600780c */ /* 0x000fe40003f46270 */
[----:B------:R-:W-:Y:S02]  /*5ff0*/  ISETP.GE.AND P5, PT, R8, R125, PT ;  /* 0x0000007d0800720c */ /* 0x000fe40003fa6270 */
[----:B------:R-:W-:Y:S02]  /*6000*/  FSEL R125, R4, -INF , !P3 ;  /* 0xff800000047d7808 */ /* 0x000fe40005800000 */
[----:B------:R-:W-:Y:S02]  /*6010*/  FSEL R120, R11, -INF , !P4 ;  /* 0xff8000000b787808 */ /* 0x000fe40006000000 */
[----:B------:R-:W-:-:S02]  /*6020*/  ISETP.GE.AND P3, PT, R8, R124, PT ;  /* 0x0000007c0800720c */ /* 0x000fc40003f66270 */
[----:B------:R-:W-:Y:S02]  /*6030*/  I2FP.F32.S32 R11, R104 ;  /* 0x00000068000b7245 */ /* 0x000fe40000201400 */
[----:B------:R-:W-:Y:S02]  /*6040*/  I2FP.F32.S32 R8, R8 ;  /* 0x0000000800087245 */ /* 0x000fe40000201400 */
[----:B------:R-:W-:Y:S01]  /*6050*/  ISETP.GE.AND P4, PT, R104, R124, PT ;  /* 0x0000007c6800720c */ /* 0x000fe20003f86270 */
[CC--:B------:R-:W-:Y:S01]  /*6060*/  FFMA.FTZ R32, R11.reuse, R0.reuse, R32 ;  /* 0x000000000b207223 */ /* 0x0c0fe20000010020 */
[-C--:B------:R-:W-:Y:S01]  /*6070*/  FFMA.FTZ R10, R11, R0.reuse, R34 ;  /* 0x000000000b0a7223 */ /* 0x080fe20000010022 */
[CC--:B------:R-:W-:Y:S01]  /*6080*/  FFMA.FTZ R5, R8.reuse, R0.reuse, R5 ;  /* 0x0000000008057223 */ /* 0x0c0fe20000010005 */
[----:B------:R-:W-:Y:S02]  /*6090*/  FFMA.FTZ R7, R8, R0, R7 ;  /* 0x0000000008077223 */ /* 0x000fe40000010007 */
[----:B------:R-:W-:-:S02]  /*60a0*/  FSEL R11, R32, -INF , !P6 ;  /* 0xff800000200b7808 */ /* 0x000fc40007000000 */
[----:B------:R-:W-:Y:S02]  /*60b0*/  FSEL R10, R10, -INF , !P4 ;  /* 0xff8000000a0a7808 */ /* 0x000fe40006000000 */
[----:B------:R-:W-:Y:S02]  /*60c0*/  FSEL R127, R5, -INF , !P5 ;  /* 0xff800000057f7808 */ /* 0x000fe40006800000 */
[----:B------:R-:W-:Y:S01]  /*60d0*/  FSEL R104, R7, -INF , !P3 ;  /* 0xff80000007687808 */ /* 0x000fe20005800000 */
[----:B------:R-:W-:Y:S06]  /*60e0*/  @!P2 BRA `(.L_x_853) ;  /* 0x000000040048a947 */ /* 0x000fec0003800000 */
[----:B------:R-:W-:Y:S01]  /*60f0*/  VIADD R6, R118, 0xfffffffd ;  /* 0xfffffffd76067836 */ /* 0x000fe20000000000 */
[----:B------:R-:W1:Y:S01]  /*6100*/  @!P1 LDC.64 R4, c[0x0][0x218] ;  /* 0x00008600ff049b82 */ /* 0x000e620000000a00 */
[----:B------:R2:W-:Y:S01]  /*6110*/  @P1 STS.128 [R164+0x4000], RZ ;  /* 0x004000ffa4001388 */ /* 0x0005e20000000c00 */
[----:B------:R-:W-:Y:S02]  /*6120*/  BSSY B0, `(.L_x_854) ;  /* 0x000004d000007945 */ /* 0x000fe40003800000 */
[----:B------:R-:W-:-:S04]  /*6130*/  SHF.R.S32.HI R7, RZ, 0x1f, R6 ;  /* 0x0000001fff077819 */ /* 0x000fc80000011406 */
[----:B------:R-:W3:Y:S01]  /*6140*/  @!P0 LDC.64 R8, c[0x0][0x218] ;  /* 0x00008600ff088b82 */ /* 0x000ee20000000a00 */
[----:B------:R-:W-:-:S04]  /*6150*/  IMAD R7, R7, R112, RZ ;  /* 0x0000007007077224 */ /* 0x000fc800078e02ff */
[C---:B------:R-:W-:Y:S02]  /*6160*/  IMAD R113, R6.reuse, R113, R7 ;  /* 0x0000007106717224 */ /* 0x040fe400078e0207 */
[----:B------:R-:W-:-:S04]  /*6170*/  IMAD.WIDE.U32 R6, R6, R112, RZ ;  /* 0x0000007006067225 */ /* 0x000fc800078e00ff */
[----:B------:R-:W-:Y:S01]  /*6180*/  IMAD.IADD R113, R7, 0x1, R113 ;  /* 0x0000000107717824 */ /* 0x000fe200078e0271 */
[----:B------:R-:W-:-:S04]  /*6190*/  LEA R13, P3, R6, R168, 0x6 ;  /* 0x000000a8060d7211 */ /* 0x000fc800078630ff */
[----:B------:R-:W-:Y:S02]  /*61a0*/  LEA.HI.X R12, R6, R171, R113, 0x6, P3 ;  /* 0x000000ab060c7211 */ /* 0x000fe400018f3471 */
[----:B------:R-:W4:Y:S01]  /*61b0*/  @!P1 LDC.64 R6, c[0x0][0x218] ;  /* 0x00008600ff069b82 */ /* 0x000f220000000a00 */
[----:B-1----:R-:W-:-:S04]  /*61c0*/  @!P1 LEA R20, P3, R13, R4, 0x1 ;  /* 0x000000040d149211 */ /* 0x002fc800078608ff */
[C-C-:B------:R-:W-:Y:S02]  /*61d0*/  @!P1 LEA.HI.X R21, R13.reuse, R5, R12.reuse, 0x1, P3 ;  /* 0x000000050d159211 */ /* 0x140fe400018f0c0c */
[C---:B---3--:R-:W-:Y:S01]  /*61e0*/  @!P0 LEA R18, P3, R13.reuse, R8, 0x1 ;  /* 0x000000080d128211 */ /* 0x048fe200078608ff */
[----:B------:R-:W1:Y:S02]  /*61f0*/  @!P0 LDC.64 R4, c[0x0][0x218] ;  /* 0x00008600ff048b82 */ /* 0x000e640000000a00 */
[----:B------:R-:W-:Y:S01]  /*6200*/  @!PT LDS RZ, [RZ] ;  /* 0x00000000fffff984 */ /* 0x000fe20000000800 */
[----:B------:R-:W-:Y:S01]  /*6210*/  @!PT LDS RZ, [RZ] ;  /* 0x00000000fffff984 */ /* 0x000fe20000000800 */
[----:B------:R-:W-:Y:S01]  /*6220*/  @!PT LDS RZ, [RZ] ;  /* 0x00000000fffff984 */ /* 0x000fe20000000800 */
[----:B------:R-:W-:Y:S01]  /*6230*/  @!P1 LDGSTS.E.BYPASS.LTC128B.128 [R164+0x4000], desc[UR8][R20.64] ;  /* 0x0400000014a49fae */ /* 0x000fe2000b901d48 */
[--C-:B------:R-:W-:Y:S02]  /*6240*/  @!P0 LEA.HI.X R19, R13, R9, R12.reuse, 0x1, P3 ;  /* 0x000000090d138211 */ /* 0x100fe400018f0c0c */
[----:B------:R-:W-:Y:S01]  /*6250*/  IADD3 R13, P3, R160, R13, RZ ;  /* 0x0000000da00d7210 */ /* 0x000fe20007f7e0ff */
[----:B------:R2:W-:Y:S02]  /*6260*/  @P0 STS.128 [R164+0x6000], RZ ;  /* 0x006000ffa4000388 */ /* 0x0005e40000000c00 */
[----:B------:R-:W3:Y:S02]  /*6270*/  @!P1 LDC.64 R8, c[0x0][0x218] ;  /* 0x00008600ff089b82 */ /* 0x000ee40000000a00 */
[----:B------:R-:W-:Y:S01]  /*6280*/  IMAD.X R12, R151, 0x1, R12, P3 ;  /* 0x00000001970c7824 */ /* 0x000fe200018e060c */
[----:B------:R-:W-:Y:S01]  /*6290*/  @!PT LDS RZ, [RZ] ;  /* 0x00000000fffff984 */ /* 0x000fe20000000800 */
[----:B------:R-:W-:Y:S01]  /*62a0*/  @!PT LDS RZ, [RZ] ;  /* 0x00000000fffff984 */ /* 0x000fe20000000800 */
[----:B------:R-:W-:Y:S01]  /*62b0*/  @!PT LDS RZ, [RZ] ;  /* 0x00000000fffff984 */ /* 0x000fe20000000800 */
[----:B------:R-:W-:Y:S04]  /*62c0*/  @!P0 LDGSTS.E.BYPASS.LTC128B.128 [R164+0x6000], desc[UR8][R18.64+0x80] ;  /* 0x0600008012a48fae */ /* 0x000fe8000b901d48 */
[----:B------:R2:W-:Y:S01]  /*62d0*/  @P1 STS.128 [R164+0x4800], RZ ;  /* 0x004800ffa4001388 */ /* 0x0005e20000000c00 */
[----:B----4-:R-:W-:-:S04]  /*62e0*/  @!P1 LEA R14, P4, R13, R6, 0x1 ;  /* 0x000000060d0e9211 */ /* 0x010fc800078808ff */
[C-C-:B------:R-:W-:Y:S02]  /*62f0*/  @!P1 LEA.HI.X R15, R13.reuse, R7, R12.reuse, 0x1, P4 ;  /* 0x000000070d0f9211 */ /* 0x140fe400020f0c0c */
[----:B------:R-:W4:Y:S01]  /*6300*/  @!P0 LDC.64 R6, c[0x0][0x218] ;  /* 0x00008600ff068b82 */ /* 0x000f220000000a00 */
[C---:B-1----:R-:W-:Y:S02]  /*6310*/  @!P0 LEA R16, P3, R13.reuse, R4, 0x1 ;  /* 0x000000040d108211 */ /* 0x042fe400078608ff */
[----:B------:R-:W-:Y:S01]  /*6320*/  @!PT LDS RZ, [RZ] ;  /* 0x00000000fffff984 */ /* 0x000fe20000000800 */
[----:B------:R-:W-:Y:S01]  /*6330*/  @!PT LDS RZ, [RZ] ;  /* 0x00000000fffff984 */ /* 0x000fe20000000800 */
[----:B------:R-:W-:Y:S01]  /*6340*/  @!PT LDS RZ, [RZ] ;  /* 0x00000000fffff984 */ /* 0x000fe20000000800 */
[----:B------:R4:W-:Y:S02]  /*6350*/  @!P1 LDGSTS.E.BYPASS.LTC128B.128 [R164+0x4800], desc[UR8][R14.64] ;  /* 0x048000000ea49fae */ /* 0x0009e4000b901d48 */
[----:B------:R-:W-:Y:S02]  /*6360*/  @!P0 LEA.HI.X R17, R13, R5, R12, 0x1, P3 ;  /* 0x000000050d118211 */ /* 0x000fe400018f0c0c */
[----:B------:R2:W-:Y:S01]  /*6370*/  @P0 STS.128 [R164+0x6800], RZ ;  /* 0x006800ffa4000388 */ /* 0x0005e20000000c00 */
[----:B------:R-:W1:Y:S01]  /*6380*/  @!P1 LDC.64 R4, c[0x0][0x218] ;  /* 0x00008600ff049b82 */ /* 0x000e620000000a00 */
[----:B------:R-:W-:-:S02]  /*6390*/  IADD3 R13, P4, R160, R13, RZ ;  /* 0x0000000da00d7210 */ /* 0x000fc40007f9e0ff */
[----:B------:R-:W-:Y:S01]  /*63a0*/  @!PT LDS RZ, [RZ] ;  /* 0x00000000fffff984 */ /* 0x000fe20000000800 */
[----:B------:R-:W-:Y:S01]  /*63b0*/  @!PT LDS RZ, [RZ] ;  /* 0x00000000fffff984 */ /* 0x000fe20000000800 */
[----:B------:R-:W-:Y:S01]  /*63c0*/  @!PT LDS RZ, [RZ] ;  /* 0x00000000fffff984 */ /* 0x000fe20000000800 */
[----:B------:R2:W-:Y:S02]  /*63d0*/  @!P0 LDGSTS.E.BYPASS.LTC128B.128 [R164+0x6800], desc[UR8][R16.64+0x80] ;  /* 0x0680008010a48fae */ /* 0x0005e4000b901d48 */
[----:B---3--:R-:W-:Y:S01]  /*63e0*/  @!P1 LEA R8, P3, R13, R8, 0x1 ;  /* 0x000000080d089211 */ /* 0x008fe200078608ff */
[----:B------:R-:W-:Y:S01]  /*63f0*/  IMAD.X R12, R151, 0x1, R12, P4 ;  /* 0x00000001970c7824 */ /* 0x000fe200020e060c */
[----:B------:R2:W-:Y:S04]  /*6400*/  @P1 STS.128 [R164+0x5000], RZ ;  /* 0x005000ffa4001388 */ /* 0x0005e80000000c00 */
[----:B------:R-:W-:-:S05]  /*6410*/  @!P1 LEA.HI.X R9, R13, R9, R12, 0x1, P3 ;  /* 0x000000090d099211 */ /* 0x000fca00018f0c0c */
[----:B------:R-:W-:Y:S01]  /*6420*/  @!PT LDS RZ, [RZ] ;  /* 0x00000000fffff984 */ /* 0x000fe20000000800 */
[----:B------:R-:W-:Y:S01]  /*6430*/  @!PT LDS RZ, [RZ] ;  /* 0x00000000fffff984 */ /* 0x000fe20000000800 */
[----:B------:R-:W-:Y:S01]  /*6440*/  @!PT LDS RZ, [RZ] ;  /* 0x00000000fffff984 */ /* 0x000fe20000000800 */
[----:B------:R2:W-:Y:S04]  /*6450*/  @!P1 LDGSTS.E.BYPASS.LTC128B.128 [R164+0x5000], desc[UR8][R8.64] ;  /* 0x0500000008a49fae */ /* 0x0005e8000b901d48 */
[----:B------:R2:W-:Y:S01]  /*6460*/  @P0 STS.128 [R164+0x7000], RZ ;  /* 0x007000ffa4000388 */ /* 0x0005e20000000c00 */
[C---:B----4-:R-:W-:Y:S02]  /*6470*/  @!P0 LEA R14, P3, R13.reuse, R6, 0x1 ;  /* 0x000000060d0e8211 */ /* 0x050fe400078608ff */
[----:B------:R-:W-:Y:S02]  /*6480*/  IADD3 R6, P4, R160, R13, RZ ;  /* 0x0000000da0067210 */ /* 0x000fe40007f9e0ff */
[--C-:B------:R-:W-:Y:S02]  /*6490*/  @!P0 LEA.HI.X R15, R13, R7, R12.reuse, 0x1, P3 ;  /* 0x000000070d0f8211 */ /* 0x100fe400018f0c0c */
[----:B-1----:R-:W-:Y:S01]  /*64a0*/  @!P1 LEA R4, P3, R6, R4, 0x1 ;  /* 0x0000000406049211 */ /* 0x002fe200078608ff */
        /* <DEDUP_REMOVED lines=20> */
.L_x_855:
[----:B------:R-:W-:Y:S05]  /*65f0*/  BSYNC B0 ;  /* 0x0000000000007941 */ /* 0x000fea0003800000 */
.L_x_854:
[----:B------:R-:W0:Y:S02]  /*6600*/  LDGDEPBAR ;  /* 0x00000000000079af */ /* 0x000e240000000000 */
.L_x_853:
[----:B-12---:R-:W-:Y:S01]  /*6610*/  FMNMX.FTZ R4, R3, R11, !PT ;  /* 0x0000000b03047209 */ /* 0x006fe20007810000 */
[----:B------:R-:W-:Y:S01]  /*6620*/  LDSM.16.MT88.4 R16, [R142+0x8000] ;  /* 0x008000008e10783b */ /* 0x000fe20000004200 */
        /* <DEDUP_REMOVED lines=31> */
[----:B------:R-:W1:Y:S04]  /*6820*/  SHFL.BFLY PT, R4, R7, 0x2, 0x1f ;  /* 0x0c401f0007047f89 */ /* 0x000e6800000e0000 */
[----:B------:R-:W2:Y:S01]  /*6830*/  SHFL.BFLY PT, R5, R6, 0x2, 0x1f ;  /* 0x0c401f0006057f89 */ /* 0x000ea200000e0000 */
[----:B-1----:R-:W-:Y:S02]  /*6840*/  FMNMX.FTZ R4, R7, R4, !PT ;  /* 0x0000000407047209 */ /* 0x002fe40007810000 */
        /* <DEDUP_REMOVED lines=14> */
[----:B------:R-:W-:Y:S01]  /*6930*/  FMUL.FTZ R126, R4, UR6 ;  /* 0x00000006047e7c20 */ /* 0x000fe20008410000 */
[--C-:B------:R-:W-:Y:S01]  /*6940*/  FFMA.FTZ R123, R11, UR6, -R130.reuse ;  /* 0x000000060b7b7c23 */ /* 0x100fe20008010882 */
[----:B------:R-:W-:Y:S01]  /*6950*/  FADD.FTZ R3, R2, -R3 ;  /* 0x8000000302037221 */ /* 0x000fe20000010000 */
[--C-:B------:R-:W-:Y:S01]  /*6960*/  FFMA.FTZ R121, R33, UR6, -R130.reuse ;  /* 0x0000000621797c23 */ /* 0x100fe20008010882 */
[--C-:B------:R-:W-:Y:S01]  /*6970*/  FFMA.FTZ R2, R24, UR6, -R113.reuse ;  /* 0x0000000618027c23 */ /* 0x100fe20008010871 */
[--C-:B------:R-:W-:Y:S01]  /*6980*/  FFMA.FTZ R111, R31, UR6, -R130.reuse ;  /* 0x000000061f6f7c23 */ /* 0x100fe20008010882 */
[----:B------:R-:W1:Y:S01]  /*6990*/  LDSM.16.MT88.4 R24, [R141+0x8000] ;  /* 0x008000008d18783b */ /* 0x000e620000004200 */
[----:B------:R-:W-:Y:S01]  /*69a0*/  FMUL.FTZ R124, R3, UR6 ;  /* 0x00000006037c7c20 */ /* 0x000fe20008410000 */
[--C-:B------:R-:W-:Y:S01]  /*69b0*/  FFMA.FTZ R110, R29, UR6, -R130.reuse ;  /* 0x000000061d6e7c23 */ /* 0x100fe20008010882 */
[--C-:B------:R-:W-:Y:S01]  /*69c0*/  FFMA.FTZ R122, R10, UR6, -R113.reuse ;  /* 0x000000060a7a7c23 */ /* 0x100fe20008010871 */
[--C-:B------:R-:W-:Y:S01]  /*69d0*/  FFMA.FTZ R112, R30, UR6, -R113.reuse ;  /* 0x000000061e707c23 */ /* 0x100fe20008010871 */
[--C-:B------:R-:W-:Y:S01]  /*69e0*/  FFMA.FTZ R3, R28, UR6, -R113.reuse ;  /* 0x000000061c037c23 */ /* 0x100fe20008010871 */
[----:B------:R-:W2:Y:S01]  /*69f0*/  MUFU.EX2 R126, R126 ;  /* 0x0000007e007e7308 */ /* 0x000ea20000000800 */
[----:B------:R-:W3:Y:S01]  /*6a00*/  LDSM.16.MT88.4 R8, [R144+0x8000] ;  /* 0x008000009008783b */ /* 0x000ee20000004200 */
[--C-:B------:R-:W-:Y:S01]  /*6a10*/  FFMA.FTZ R158, R131, UR6, -R130.reuse ;  /* 0x00000006839e7c23 */ /* 0x100fe20008010882 */
[--C-:B------:R-:W-:Y:S01]  /*6a20*/  FFMA.FTZ R155, R129, UR6, -R130.reuse ;  /* 0x00000006819b7c23 */ /* 0x100fe20008010882 */
[--C-:B------:R-:W-:Y:S01]  /*6a30*/  FFMA.FTZ R131, R153, UR6, -R130.reuse ;  /* 0x0000000699837c23 */ /* 0x100fe20008010882 */
[--C-:B------:R-:W-:Y:S01]  /*6a40*/  FFMA.FTZ R156, R152, UR6, -R113.reuse ;  /* 0x00000006989c7c23 */ /* 0x100fe20008010871 */
[--C-:B------:R-:W-:Y:S01]  /*6a50*/  FFMA.FTZ R154, R177, UR6, -R130.reuse ;  /* 0x00000006b19a7c23 */ /* 0x100fe20008010882 */
[--C-:B------:R-:W-:Y:S01]  /*6a60*/  FFMA.FTZ R153, R190, UR6, -R113.reuse ;  /* 0x00000006be997c23 */ /* 0x100fe20008010871 */
[----:B------:R-:W4:Y:S01]  /*6a70*/  MUFU.EX2 R124, R124 ;  /* 0x0000007c007c7308 */ /* 0x000f220000000800 */
[--C-:B------:R-:W-:Y:S01]  /*6a80*/  FFMA.FTZ R152, R188, UR6, -R113.reuse ;  /* 0x00000006bc987c23 */ /* 0x100fe20008010871 */
[--C-:B------:R-:W-:Y:S01]  /*6a90*/  FFMA.FTZ R129, R186, UR6, -R113.reuse ;  /* 0x00000006ba817c23 */ /* 0x100fe20008010871 */
[----:B------:R-:W5:Y:S01]  /*6aa0*/  LDSM.16.MT88.4 R32, [R140+0x8000] ;  /* 0x008000008c20783b */ /* 0x000f620000004200 */
[--C-:B------:R-:W-:Y:S01]  /*6ab0*/  FFMA.FTZ R186, R157, UR6, -R130.reuse ;  /* 0x000000069dba7c23 */ /* 0x100fe20008010882 */
[--C-:B------:R-:W-:Y:S01]  /*6ac0*/  FFMA.FTZ R157, R180, UR6, -R113.reuse ;  /* 0x00000006b49d7c23 */ /* 0x100fe20008010871 */
[--C-:B------:R-:W-:Y:S01]  /*6ad0*/  FFMA.FTZ R177, R103, UR6, -R130.reuse ;  /* 0x0000000667b17c23 */ /* 0x100fe20008010882 */
[--C-:B------:R-:W-:Y:S01]  /*6ae0*/  FFMA.FTZ R188, R101, UR6, -R130.reuse ;  /* 0x0000000665bc7c23 */ /* 0x100fe20008010882 */
[----:B------:R-:W-:Y:S01]  /*6af0*/  MUFU.EX2 R123, R123 ;  /* 0x0000007b007b7308 */ /* 0x000fe20000000800 */
[-C--:B--2---:R-:W-:Y:S01]  /*6b00*/  FMUL.FTZ R4, R96, R126.reuse ;  /* 0x0000007e60047220 */ /* 0x084fe20000410000 */
[-C--:B------:R-:W-:Y:S01]  /*6b10*/  FMUL.FTZ R5, R97, R126.reuse ;  /* 0x0000007e61057220 */ /* 0x080fe20000410000 */
[-C--:B------:R-:W-:Y:S01]  /*6b20*/  FMUL.FTZ R20, R44, R126.reuse ;  /* 0x0000007e2c147220 */ /* 0x080fe20000410000 */
[-C--:B------:R-:W-:Y:S01]  /*6b30*/  FMUL.FTZ R21, R45, R126.reuse ;  /* 0x0000007e2d157220 */ /* 0x080fe20000410000 */
[-C--:B------:R-:W-:Y:S01]  /*6b40*/  FMUL.FTZ R48, R48, R126.reuse ;  /* 0x0000007e30307220 */ /* 0x080fe20000410000 */
[-C--:B------:R-:W-:Y:S01]  /*6b50*/  FMUL.FTZ R49, R49, R126.reuse ;  /* 0x0000007e31317220 */ /* 0x080fe20000410000 */
[----:B------:R-:W-:Y:S01]  /*6b60*/  FMUL.FTZ R44, R68, R126 ;  /* 0x0000007e442c7220 */ /* 0x000fe20000410000 */
[----:B------:R-:W2:Y:S01]  /*6b70*/  MUFU.EX2 R121, R121 ;  /* 0x0000007900797308 */ /* 0x000ea20000000800 */
[-C--:B----4-:R-:W-:Y:S01]  /*6b80*/  FMUL.FTZ R6, R98, R124.reuse ;  /* 0x0000007c62067220 */ /* 0x090fe20000410000 */
[-C--:B------:R-:W-:Y:S01]  /*6b90*/  FMUL.FTZ R7, R99, R124.reuse ;  /* 0x0000007c63077220 */ /* 0x080fe20000410000 */
[-C--:B------:R-:W-:Y:S01]  /*6ba0*/  FMUL.FTZ R22, R46, R124.reuse ;  /* 0x0000007c2e167220 */ /* 0x080fe20000410000 */
[-C--:B------:R-:W-:Y:S01]  /*6bb0*/  FMUL.FTZ R23, R47, R124.reuse ;  /* 0x0000007c2f177220 */ /* 0x080fe20000410000 */
[-C--:B------:R-:W-:Y:S01]  /*6bc0*/  FMUL.FTZ R50, R50, R124.reuse ;  /* 0x0000007c32327220 */ /* 0x080fe20000410000 */
[----:B------:R-:W-:Y:S01]  /*6bd0*/  FMUL.FTZ R51, R51, R124 ;  /* 0x0000007c33337220 */ /* 0x000fe20000410000 */
[----:B------:R-:W-:Y:S01]  /*6be0*/  FMUL.FTZ R45, R69, R126 ;  /* 0x0000007e452d7220 */ /* 0x000fe20000410000 */
[----:B------:R-:W-:Y:S01]  /*6bf0*/  MUFU.EX2 R111, R111 ;  /* 0x0000006f006f7308 */ /* 0x000fe20000000800 */
[-C--:B------:R-:W-:Y:S01]  /*6c00*/  FMUL.FTZ R46, R70, R124.reuse ;  /* 0x0000007c462e7220 */ /* 0x080fe20000410000 */
[----:B------:R-:W-:Y:S01]  /*6c10*/  FMUL.FTZ R47, R71, R124 ;  /* 0x0000007c472f7220 */ /* 0x000fe20000410000 */
[-C--:B------:R-:W-:Y:S01]  /*6c20*/  FMUL.FTZ R72, R72, R126.reuse ;  /* 0x0000007e48487220 */ /* 0x080fe20000410000 */
[----:B------:R-:W-:Y:S01]  /*6c30*/  FMUL.FTZ R73, R73, R126 ;  /* 0x0000007e49497220 */ /* 0x000fe20000410000 */
[-C--:B------:R-:W-:Y:S01]  /*6c40*/  FMUL.FTZ R74, R74, R124.reuse ;  /* 0x0000007c4a4a7220 */ /* 0x080fe20000410000 */
[----:B------:R-:W-:Y:S01]  /*6c50*/  FMUL.FTZ R75, R75, R124 ;  /* 0x0000007c4b4b7220 */ /* 0x000fe20000410000 */
[-C--:B------:R-:W-:Y:S01]  /*6c60*/  FMUL.FTZ R28, R52, R126.reuse ;  /* 0x0000007e341c7220 */ /* 0x080fe20000410000 */
[----:B------:R-:W4:Y:S01]  /*6c70*/  MUFU.EX2 R110, R110 ;  /* 0x0000006e006e7308 */ /* 0x000f220000000800 */
[----:B--2---:R-:W-:Y:S01]  /*6c80*/  F2FP.BF16.F32.PACK_AB R96, R121, R123 ;  /* 0x0000007b7960723e */ /* 0x004fe200000010ff */
[----:B------:R-:W-:Y:S01]  /*6c90*/  FMUL.FTZ R29, R53, R126 ;  /* 0x0000007e351d7220 */ /* 0x000fe20000410000 */
[-C--:B------:R-:W-:Y:S01]  /*6ca0*/  FMUL.FTZ R30, R54, R124.reuse ;  /* 0x0000007c361e7220 */ /* 0x080fe20000410000 */
[----:B------:R-:W-:Y:S01]  /*6cb0*/  FMUL.FTZ R31, R55, R124 ;  /* 0x0000007c371f7220 */ /* 0x000fe20000410000 */
[-C--:B------:R-:W-:Y:S01]  /*6cc0*/  FMUL.FTZ R52, R76, R126.reuse ;  /* 0x0000007e4c347220 */ /* 0x080fe20000410000 */
[----:B------:R-:W-:Y:S01]  /*6cd0*/  FMUL.FTZ R53, R77, R126 ;  /* 0x0000007e4d357220 */ /* 0x000fe20000410000 */
[-C--:B------:R-:W-:Y:S01]  /*6ce0*/  FMUL.FTZ R54, R78, R124.reuse ;  /* 0x0000007c4e367220 */ /* 0x080fe20000410000 */
[----:B------:R-:W-:Y:S01]  /*6cf0*/  MUFU.EX2 R122, R122 ;  /* 0x0000007a007a7308 */ /* 0x000fe20000000800 */
[----:B------:R-:W-:Y:S01]  /*6d00*/  FMUL.FTZ R55, R79, R124 ;  /* 0x0000007c4f377220 */ /* 0x000fe20000410000 */
[-C--:B------:R-:W-:Y:S01]  /*6d10*/  FMUL.FTZ R12, R36, R126.reuse ;  /* 0x0000007e240c7220 */ /* 0x080fe20000410000 */
[----:B------:R-:W-:Y:S01]  /*6d20*/  LDSM.16.MT88.4 R76, [R144+0x8800] ;  /* 0x00880000904c783b */ /* 0x000fe20000004200 */
[----:B------:R-:W-:Y:S01]  /*6d30*/  FMUL.FTZ R13, R37, R126 ;  /* 0x0000007e250d7220 */ /* 0x000fe20000410000 */
[-C--:B------:R-:W-:Y:S01]  /*6d40*/  FMUL.FTZ R14, R38, R124.reuse ;  /* 0x0000007c260e7220 */ /* 0x080fe20000410000 */
[----:B------:R-:W-:Y:S01]  /*6d50*/  FMUL.FTZ R15, R39, R124 ;  /* 0x0000007c270f7220 */ /* 0x000fe20000410000 */
[-C--:B------:R-:W-:Y:S01]  /*6d60*/  FMUL.FTZ R92, R92, R126.reuse ;  /* 0x0000007e5c5c7220 */ /* 0x080fe20000410000 */
[----:B------:R-:W2:Y:S01]  /*6d70*/  MUFU.EX2 R112, R112 ;  /* 0x0000007000707308 */ /* 0x000ea20000000800 */
[----:B----4-:R-:W-:Y:S01]  /*6d80*/  F2FP.BF16.F32.PACK_AB R98, R110, R111 ;  /* 0x0000006f6e62723e */ /* 0x010fe200000010ff */
        /* <DEDUP_REMOVED lines=37> */
[--C-:B------:R-:W-:Y:S01]  /*6fe0*/  FFMA.FTZ R159, R159, UR6, -R130.reuse ;  /* 0x000000069f9f7c23 */ /* 0x100fe20008010882 */
[C---:B-1----:R-:W-:Y:S01]  /*6ff0*/  HMMA.16816.F32.BF16 R20, R96.reuse, R24, R20 ;  /* 0x000000186014723c */ /* 0x042fe20000041814 */
[----:B------:R-:W-:Y:S01]  /*7000*/  MUFU.EX2 R154, R154 ;  /* 0x0000009a009a7308 */ /* 0x000fe20000000800 */
[--C-:B------:R-:W-:Y:S01]  /*7010*/  FFMA.FTZ R181, R102, UR6, -R113.reuse ;  /* 0x0000000666b57c23 */ /* 0x100fe20008010871 */
[--C-:B------:R-:W-:Y:S01]  /*7020*/  FFMA.FTZ R184, R184, UR6, -R113.reuse ;  /* 0x00000006b8b87c23 */ /* 0x100fe20008010871 */
[--C-:B------:R-:W-:Y:S01]  /*7030*/  FFMA.FTZ R180, R100, UR6, -R113.reuse ;  /* 0x0000000664b47c23 */ /* 0x100fe20008010871 */
[--C-:B------:R-:W-:Y:S01]  /*7040*/  FFMA.FTZ R185, R106, UR6, -R130.reuse ;  /* 0x000000066ab97c23 */ /* 0x100fe20008010882 */
[C---:B------:R-:W-:Y:S01]  /*7050*/  HMMA.16816.F32.BF16 R24, R96.reuse, R26, R48 ;  /* 0x0000001a6018723c */ /* 0x040fe20000041830 */
[----:B------:R-:W1:Y:S01]  /*7060*/  LDSM.16.MT88.4 R48, [R142+0xa000] ;  /* 0x00a000008e30783b */ /* 0x000e620000004200 */
[--C-:B------:R-:W-:Y:S01]  /*7070*/  FFMA.FTZ R190, R107, UR6, -R130.reuse ;  /* 0x000000066bbe7c23 */ /* 0x100fe20008010882 */
[----:B------:R-:W4:Y:S01]  /*7080*/  MUFU.EX2 R131, R131 ;  /* 0x0000008300837308 */ /* 0x000f220000000800 */
[----:B--2---:R-:W-:Y:S01]  /*7090*/  F2FP.BF16.F32.PACK_AB R68, R155, R158 ;  /* 0x0000009e9b44723e */ /* 0x004fe200000010ff */
[--C-:B------:R-:W-:Y:S01]  /*70a0*/  FFMA.FTZ R125, R125, UR6, -R130.reuse ;  /* 0x000000067d7d7c23 */ /* 0x100fe20008010882 */
[C---:B---3--:R-:W-:Y:S01]  /*70b0*/  HMMA.16816.F32.BF16 R4, R96.reuse, R8, R4 ;  /* 0x000000086004723c */ /* 0x048fe20000041804 */
[----:B------:R-:W-:Y:S01]  /*70c0*/  FFMA.FTZ R130, R127, UR6, -R130 ;  /* 0x000000067f827c23 */ /* 0x000fe20008010882 */
[--C-:B------:R-:W-:Y:S01]  /*70d0*/  FFMA.FTZ R192, R120, UR6, -R113.reuse ;  /* 0x0000000678c07c23 */ /* 0x100fe20008010871 */
[----:B------:R-:W-:Y:S01]  /*70e0*/  LDSM.16.MT88.4 R100, [R140+0xb000] ;  /* 0x00b000008c64783b */ /* 0x000fe20000004200 */
[--C-:B------:R-:W-:Y:S01]  /*70f0*/  FFMA.FTZ R127, R105, UR6, -R113.reuse ;  /* 0x00000006697f7c23 */ /* 0x100fe20008010871 */
[----:B------:R-:W-:Y:S01]  /*7100*/  MUFU.EX2 R156, R156 ;  /* 0x0000009c009c7308 */ /* 0x000fe20000000800 */
[----:B------:R-:W-:Y:S01]  /*7110*/  HMMA.16816.F32.BF16 R12, R96, R16, R12 ;  /* 0x00000010600c723c */ /* 0x000fe2000004180c */
[--C-:B------:R-:W-:Y:S01]  /*7120*/  FFMA.FTZ R120, R128, UR6, -R113.reuse ;  /* 0x0000000680787c23 */ /* 0x100fe20008010871 */
[----:B------:R-:W-:Y:S01]  /*7130*/  FFMA.FTZ R113, R104, UR6, -R113 ;  /* 0x0000000668717c23 */ /* 0x000fe20008010871 */
[----:B------:R-:W-:Y:S01]  /*7140*/  FFMA.FTZ R126, R182, R126, R123 ;  /* 0x0000007eb67e7223 */ /* 0x000fe2000001007b */
[----:B------:R-:W-:-:S02]  /*7150*/  FFMA.FTZ R183, R183, R124, R122 ;  /* 0x0000007cb7b77223 */ /* 0x000fc4000001007a */
[C---:B------:R-:W-:Y:S01]  /*7160*/  HMMA.16816.F32.BF16 R8, R96.reuse, R10, R92 ;  /* 0x0000000a6008723c */ /* 0x040fe2000004185c */
[----:B------:R-:W2:Y:S01]  /*7170*/  MUFU.EX2 R153, R153 ;  /* 0x0000009900997308 */ /* 0x000ea20000000800 */
[----:B----4-:R-:W-:Y:S01]  /*7180*/  F2FP.BF16.F32.PACK_AB R70, R131, R154 ;  /* 0x0000009a8346723e */ /* 0x010fe200000010ff */
[----:B------:R-:W-:Y:S01]  /*7190*/  LDSM.16.MT88.4 R92, [R144+0x9000] ;  /* 0x00900000905c783b */ /* 0x000fe20000004200 */
[----:B------:R-:W-:Y:S01]  /*71a0*/  FADD.FTZ R122, R121, R126 ;  /* 0x0000007e797a7221 */ /* 0x000fe20000010000 */
[----:B------:R-:W-:Y:S01]  /*71b0*/  FADD.FTZ R112, R112, R183 ;  /* 0x000000b770707221 */ /* 0x000fe20000010000 */
[C---:B------:R-:W-:Y:S01]  /*71c0*/  HMMA.16816.F32.BF16 R16, R96.reuse, R18, R40 ;  /* 0x000000126010723c */ /* 0x040fe20000041828 */
[----:B------:R-:W3:Y:S01]  /*71d0*/  LDSM.16.MT88.4 R40, [R144+0xa000] ;  /* 0x00a000009028783b */ /* 0x000ee20000004200 */
[----:B------:R-:W-:Y:S01]  /*71e0*/  FADD.FTZ R111, R111, R122 ;  /* 0x0000007a6f6f7221 */ /* 0x000fe20000010000 */
[----:B------:R-:W-:Y:S03]  /*71f0*/  MUFU.EX2 R152, R152 ;  /* 0x0000009800987308 */ /* 0x000fe60000000800 */
[C---:B-----5:R-:W-:Y:S05]  /*7200*/  HMMA.16816.F32.BF16 R28, R96.reuse, R32, R28 ;  /* 0x00000020601c723c */ /* 0x060fea000004181c */
[----:B------:R-:W4:Y:S01]  /*7210*/  MUFU.EX2 R129, R129 ;  /* 0x0000008100817308 */ /* 0x000f220000000800 */
[----:B--2---:R-:W-:Y:S01]  /*7220*/  F2FP.BF16.F32.PACK_AB R69, R153, R156 ;  /* 0x0000009c9945723e */ /* 0x004fe200000010ff */
[C---:B------:R-:W-:Y:S01]  /*7230*/  HMMA.16816.F32.BF16 R32, R96.reuse, R34, R56 ;  /* 0x000000226020723c */ /* 0x040fe20000041838 */
[----:B------:R-:W2:Y:S05]  /*7240*/  LDSM.16.MT88.4 R56, [R141+0xa000] ;  /* 0x00a000008d38783b */ /* 0x000eaa0000004200 */
[C---:B-1----:R-:W-:Y:S01]  /*7250*/  HMMA.16816.F32.BF16 R44, R96.reuse, R48, R44 ;  /* 0x00000030602c723c */ /* 0x042fe2000004182c */
[----:B------:R-:W-:Y:S05]  /*7260*/  MUFU.EX2 R177, R177 ;  /* 0x000000b100b17308 */ /* 0x000fea0000000800 */
[----:B------:R-:W-:Y:S01]  /*7270*/  HMMA.16816.F32.BF16 R48, R96, R50, R72 ;  /* 0x000000326030723c */ /* 0x000fe20000041848 */
[----:B------:R-:W1:Y:S01]  /*7280*/  LDSM.16.MT88.4 R72, [R142+0x8800] ;  /* 0x008800008e48783b */ /* 0x000e620000004200 */
[----:B----4-:R-:W-:Y:S01]  /*7290*/  F2FP.BF16.F32.PACK_AB R71, R129, R152 ;  /* 0x000000988147723e */ /* 0x010fe200000010ff */
[----:B------:R-:W-:Y:S06]  /*72a0*/  MUFU.EX2 R188, R188 ;  /* 0x000000bc00bc7308 */ /* 0x000fec0000000800 */
[C---:B------:R-:W-:Y:S02]  /*72b0*/  HMMA.16816.F32.BF16 R4, R68.reuse, R76, R4 ;  /* 0x0000004c4404723c */ /* 0x040fe40000041804 */
[----:B------:R-:W-:Y:S04]  /*72c0*/  MUFU.EX2 R159, R159 ;  /* 0x0000009f009f7308 */ /* 0x000fe80000000800 */
[----:B------:R-:W-:Y:S01]  /*72d0*/  HMMA.16816.F32.BF16 R8, R68, R78, R8 ;  /* 0x0000004e4408723c */ /* 0x000fe20000041808 */
[----:B------:R-:W4:Y:S03]  /*72e0*/  LDSM.16.MT88.4 R76, [R141+0x8800] ;  /* 0x008800008d4c783b */ /* 0x000f260000004200 */
[----:B------:R-:W-:Y:S02]  /*72f0*/  MUFU.EX2 R186, R186 ;  /* 0x000000ba00ba7308 */ /* 0x000fe40000000800 */
[C---:B---3--:R-:W-:Y:S06]  /*7300*/  HMMA.16816.F32.BF16 R36, R96.reuse, R40, R36 ;  /* 0x000000286024723c */ /* 0x048fec0000041824 */
[C---:B------:R-:W-:Y:S01]  /*7310*/  HMMA.16816.F32.BF16 R40, R96.reuse, R42, R64 ;  /* 0x0000002a6028723c */ /* 0x040fe20000041840 */
[----:B------:R-:W3:Y:S01]  /*7320*/  LDSM.16.MT88.4 R64, [R140+0xa000] ;  /* 0x00a000008c40783b */ /* 0x000ee20000004200 */
[----:B------:R-:W-:Y:S04]  /*7330*/  MUFU.EX2 R181, R181 ;  /* 0x000000b500b57308 */ /* 0x000fe80000000800 */
[C---:B--2---:R-:W-:Y:S04]  /*7340*/  HMMA.16816.F32.BF16 R52, R96.reuse, R56, R52 ;  /* 0x000000386034723c */ /* 0x044fe80000041834 */
[----:B------:R-:W-:Y:S02]  /*7350*/  MUFU.EX2 R184, R184 ;  /* 0x000000b800b87308 */ /* 0x000fe40000000800 */
[----:B------:R-:W-:Y:S01]  /*7360*/  HMMA.16816.F32.BF16 R56, R96, R58, R80 ;  /* 0x0000003a6038723c */ /* 0x000fe20000041850 */
[----:B------:R-:W-:Y:S05]  /*7370*/  LDSM.16.MT88.4 R80, [R141+0xb000] ;  /* 0x00b000008d50783b */ /* 0x000fea0000004200 */
[C---:B-1----:R-:W-:Y:S01]  /*7380*/  HMMA.16816.F32.BF16 R12, R68.reuse, R72, R12 ;  /* 0x00000048440c723c */ /* 0x042fe2000004180c */
[----:B------:R-:W-:Y:S05]  /*7390*/  MUFU.EX2 R157, R157 ;  /* 0x0000009d009d7308 */ /* 0x000fea0000000800 */
[C---:B------:R-:W-:Y:S01]  /*73a0*/  HMMA.16816.F32.BF16 R16, R68.reuse, R74, R16 ;  /* 0x0000004a4410723c */ /* 0x040fe20000041810 */
[----:B------:R-:W1:Y:S02]  /*73b0*/  LDSM.16.MT88.4 R72, [R140+0x8800] ;  /* 0x008800008c48783b */ /* 0x000e640000004200 */
[----:B------:R-:W-:Y:S03]  /*73c0*/  MUFU.EX2 R180, R180 ;  /* 0x000000b400b47308 */ /* 0x000fe60000000800 */
[C---:B----4-:R-:W-:Y:S05]  /*73d0*/  HMMA.16816.F32.BF16 R20, R68.reuse, R76, R20 ;  /* 0x0000004c4414723c */ /* 0x050fea0000041814 */
[----:B------:R-:W-:Y:S01]  /*73e0*/  MUFU.EX2 R185, R185 ;  /* 0x000000b900b97308 */ /* 0x000fe20000000800 */
[----:B------:R-:W-:Y:S01]  /*73f0*/  HMMA.16816.F32.BF16 R24, R68, R78, R24 ;  /* 0x0000004e4418723c */ /* 0x000fe20000041818 */
[----:B------:R-:W2:Y:S05]  /*7400*/  LDSM.16.MT88.4 R76, [R144+0xa800] ;  /* 0x00a80000904c783b */ /* 0x000eaa0000004200 */
[C---:B---3--:R-:W-:Y:S01]  /*7410*/  HMMA.16816.F32.BF16 R60, R96.reuse, R64, R60 ;  /* 0x00000040603c723c */ /* 0x048fe2000004183c */
[----:B------:R-:W3:Y:S05]  /*7420*/  MUFU.EX2 R190, R190 ;  /* 0x000000be00be7308 */ /* 0x000eea0000000800 */
[----:B------:R-:W-:Y:S03]  /*7430*/  HMMA.16816.F32.BF16 R64, R96, R66, R88 ;  /* 0x000000426040723c */ /* 0x000fe60000041858 */
[----:B------:R-:W-:Y:S08]  /*7440*/  MUFU.EX2 R125, R125 ;  /* 0x0000007d007d7308 */ /* 0x000ff00000000800 */
[----:B------:R-:W4:Y:S01]  /*7450*/  MUFU.EX2 R130, R130 ;  /* 0x0000008200827308 */ /* 0x000f220000000800 */
[----:B---3--:R-:W-:Y:S01]  /*7460*/  F2FP.BF16.F32.PACK_AB R104, R190, R185 ;  /* 0x000000b9be68723e */ /* 0x008fe200000010ff */
[C---:B-1----:R-:W-:Y:S06]  /*7470*/  HMMA.16816.F32.BF16 R28, R68.reuse, R72, R28 ;  /* 0x00000048441c723c */ /* 0x042fec000004181c */
[----:B------:R-:W-:Y:S01]  /*7480*/  MUFU.EX2 R127, R127 ;  /* 0x0000007f007f7308 */ /* 0x000fe20000000800 */
[C---:B------:R-:W-:Y:S01]  /*7490*/  HMMA.16816.F32.BF16 R32, R68.reuse, R74, R32 ;  /* 0x0000004a4420723c */ /* 0x040fe20000041820 */
[----:B------:R-:W1:Y:S06]  /*74a0*/  LDSM.16.MT88.4 R72, [R142+0xa800] ;  /* 0x00a800008e48783b */ /* 0x000e6c0000004200 */
[----:B------:R-:W3:Y:S01]  /*74b0*/  MUFU.EX2 R192, R192 ;  /* 0x000000c000c07308 */ /* 0x000ee20000000800 */
[----:B----4-:R-:W-:Y:S01]  /*74c0*/  F2FP.BF16.F32.PACK_AB R106, R130, R125 ;  /* 0x0000007d826a723e */ /* 0x010fe200000010ff */
[C---:B--2---:R-:W-:Y:S06]  /*74d0*/  HMMA.16816.F32.BF16 R36, R68.reuse, R76, R36 ;  /* 0x0000004c4424723c */ /* 0x044fec0000041824 */
[----:B------:R-:W-:Y:S01]  /*74e0*/  HMMA.16816.F32.BF16 R40, R68, R78, R40 ;  /* 0x0000004e4428723c */ /* 0x000fe20000041828 */
[----:B------:R-:W2:Y:S01]  /*74f0*/  LDSM.16.MT88.4 R76, [R141+0xa800] ;  /* 0x00a800008d4c783b */ /* 0x000ea20000004200 */
[----:B------:R-:W-:Y:S01]  /*7500*/  MUFU.EX2 R120, R120 ;  /* 0x0000007800787308 */ /* 0x000fe20000000800 */
[----:B---3--:R-:W-:-:S07]  /*7510*/  F2FP.BF16.F32.PACK_AB R105, R192, R127 ;  /* 0x0000007fc069723e */ /* 0x008fce00000010ff */
[----:B------:R-:W3:Y:S02]  /*7520*/  MUFU.EX2 R113, R113 ;  /* 0x0000007100717308 */ /* 0x000ee40000000800 */
[----:B---3--:R-:W-:Y:S01]  /*7530*/  F2FP.BF16.F32.PACK_AB R107, R113, R120 ;  /* 0x00000078716b723e */ /* 0x008fe200000010ff */
[C---:B-1----:R-:W-:Y:S06]  /*7540*/  HMMA.16816.F32.BF16 R44, R68.reuse, R72, R44 ;  /* 0x00000048442c723c */ /* 0x042fec000004182c */
[C---:B------:R-:W-:Y:S01]  /*7550*/  HMMA.16816.F32.BF16 R48, R68.reuse, R74, R48 ;  /* 0x0000004a4430723c */ /* 0x040fe20000041830 */
[----:B------:R-:W1:Y:S05]  /*7560*/  LDSM.16.MT88.4 R72, [R140+0xa800] ;  /* 0x00a800008c48783b */ /* 0x000e6a0000004200 */
[C---:B--2---:R-:W-:Y:S06]  /*7570*/  HMMA.16816.F32.BF16 R52, R68.reuse, R76, R52 ;  /* 0x0000004c4434723c */ /* 0x044fec0000041834 */
[C---:B------:R-:W-:Y:S06]  /*7580*/  HMMA.16816.F32.BF16 R56, R68.reuse, R78, R56 ;  /* 0x0000004e4438723c */ /* 0x040fec0000041838 */
[C---:B-1----:R-:W-:Y:S06]  /*7590*/  HMMA.16816.F32.BF16 R60, R68.reuse, R72, R60 ;  /* 0x00000048443c723c */ /* 0x042fec000004183c */
[----:B------:R-:W-:Y:S01]  /*75a0*/  HMMA.16816.F32.BF16 R64, R68, R74, R64 ;  /* 0x0000004a4440723c */ /* 0x000fe20000041840 */
[----:B------:R-:W1:Y:S06]  /*75b0*/  LDSM.16.MT88.4 R72, [R142+0x9000] ;  /* 0x009000008e48783b */ /* 0x000e6c0000004200 */
        /* <DEDUP_REMOVED lines=8> */
[C---:B------:R-:W-:Y:S06]  /*7640*/  HMMA.16816.F32.BF16 R84, R68.reuse, R100, R60 ;  /* 0x000000644454723c */ /* 0x040fec000004183c */
[C---:B------:R-:W-:Y:S01]  /*7650*/  HMMA.16816.F32.BF16 R100, R68.reuse, R102, R64 ;  /* 0x000000664464723c */ /* 0x040fe20000041840 */
[----:B------:R-:W-:Y:S05]  /*7660*/  LDSM.16.MT88.4 R64, [R144+0xb800] ;  /* 0x00b800009040783b */ /* 0x000fea0000004200 */
[C---:B-1----:R-:W-:Y:S06]  /*7670*/  HMMA.16816.F32.BF16 R88, R68.reuse, R72, R12 ;  /* 0x000000484458723c */ /* 0x042fec000004180c */
[C---:B------:R-:W-:Y:S01]  /*7680*/  HMMA.16816.F32.BF16 R16, R68.reuse, R74, R16 ;  /* 0x0000004a4410723c */ /* 0x040fe20000041810 */
[----:B------:R-:W1:Y:S05]  /*7690*/  LDSM.16.MT88.4 R72, [R142+0xb000] ;  /* 0x00b000008e48783b */ /* 0x000e6a0000004200 */
[C---:B------:R-:W-:Y:S06]  /*76a0*/  HMMA.16816.F32.BF16 R76, R68.reuse, R80, R52 ;  /* 0x00000050444c723c */ /* 0x040fec0000041834 */
[C---:B--2---:R-:W-:Y:S06]  /*76b0*/  HMMA.16816.F32.BF16 R28, R68.reuse, R4, R28 ;  /* 0x00000004441c723c */ /* 0x044fec000004181c */
[C---:B---3--:R-:W-:Y:S06]  /*76c0*/  HMMA.16816.F32.BF16 R20, R68.reuse, R8, R20 ;  /* 0x000000084414723c */ /* 0x048fec0000041814 */
        /* <DEDUP_REMOVED lines=8> */
[C---:B--2---:R-:W-:Y:S01]  /*7750*/  HMMA.16816.F32.BF16 R12, R68.reuse, R8, R36 ;  /* 0x00000008440c723c */ /* 0x044fe20000041824 */
[----:B------:R-:W2:Y:S05]  /*7760*/  LDSM.16.MT88.4 R36, [R144+0x9800] ;  /* 0x009800009024783b */ /* 0x000eaa0000004200 */
[----:B------:R-:W-:Y:S01]  /*7770*/  HMMA.16816.F32.BF16 R8, R68, R10, R40 ;  /* 0x0000000a4408723c */ /* 0x000fe20000041828 */
[----:B------:R-:W4:Y:S05]  /*7780*/  LDSM.16.MT88.4 R40, [R142+0x9800] ;  /* 0x009800008e28783b */ /* 0x000f2a0000004200 */
[C---:B---3--:R-:W-:Y:S06]  /*7790*/  HMMA.16816.F32.BF16 R52, R104.reuse, R56, R28 ;  /* 0x000000386834723c */ /* 0x048fec000004181c */
[C---:B------:R-:W-:Y:S06]  /*77a0*/  HMMA.16816.F32.BF16 R56, R104.reuse, R58, R32 ;  /* 0x0000003a6838723c */ /* 0x040fec0000041820 */
[C---:B------:R-:W-:Y:S06]  /*77b0*/  HMMA.16816.F32.BF16 R60, R104.reuse, R64, R12 ;  /* 0x00000040683c723c */ /* 0x040fec000004180c */
[C---:B------:R-:W-:Y:S01]  /*77c0*/  HMMA.16816.F32.BF16 R64, R104.reuse, R66, R8 ;  /* 0x000000426840723c */ /* 0x040fe20000041808 */
[----:B------:R-:W3:Y:S05]  /*77d0*/  LDSM.16.MT88.4 R8, [R141+0xb800] ;  /* 0x00b800008d08783b */ /* 0x000eea0000004200 */
[C---:B-1----:R-:W-:Y:S06]  /*77e0*/  HMMA.16816.F32.BF16 R44, R104.reuse, R48, R20 ;  /* 0x00000030682c723c */ /* 0x042fec0000041814 */
[C---:B--2---:R-:W-:Y:S06]  /*77f0*/  HMMA.16816.F32.BF16 R96, R104.reuse, R36, R96 ;  /* 0x000000246860723c */ /* 0x044fec0000041860 */
[C---:B------:R-:W-:Y:S06]  /*7800*/  HMMA.16816.F32.BF16 R92, R104.reuse, R38, R92 ;  /* 0x00000026685c723c */ /* 0x040fec000004185c */
[C---:B----4-:R-:W-:Y:S01]  /*7810*/  HMMA.16816.F32.BF16 R36, R104.reuse, R40, R88 ;  /* 0x000000286824723c */ /* 0x050fe20000041858 */
[----:B------:R-:W1:Y:S05]  /*7820*/  LDSM.16.MT88.4 R88, [R140+0xb800] ;  /* 0x00b800008c58783b */ /* 0x000e6a0000004200 */
[C---:B------:R-:W-:Y:S01]  /*7830*/  HMMA.16816.F32.BF16 R40, R104.reuse, R42, R16 ;  /* 0x0000002a6828723c */ /* 0x040fe20000041810 */
[----:B------:R-:W2:Y:S05]  /*7840*/  LDSM.16.MT88.4 R16, [R142+0xb800] ;  /* 0x00b800008e10783b */ /* 0x000eaa0000004200 */
[C---:B------:R-:W-:Y:S06]  /*7850*/  HMMA.16816.F32.BF16 R48, R104.reuse, R50, R24 ;  /* 0x000000326830723c */ /* 0x040fec0000041818 */
[C---:B---3--:R-:W-:Y:S06]  /*7860*/  HMMA.16816.F32.BF16 R76, R104.reuse, R8, R76 ;  /* 0x00000008684c723c */ /* 0x048fec000004184c */
[C---:B------:R-:W-:Y:S06]  /*7870*/  HMMA.16816.F32.BF16 R80, R104.reuse, R10, R80 ;  /* 0x0000000a6850723c */ /* 0x040fec0000041850 */
[C---:B-1----:R-:W-:Y:S06]  /*7880*/  HMMA.16816.F32.BF16 R84, R104.reuse, R88, R84 ;  /* 0x000000586854723c */ /* 0x042fec0000041854 */
[C---:B--2---:R-:W-:Y:S06]  /*7890*/  HMMA.16816.F32.BF16 R68, R104.reuse, R16, R4 ;  /* 0x000000106844723c */ /* 0x044fec0000041804 */
[----:B------:R-:W-:Y:S01]  /*78a0*/  HMMA.16816.F32.BF16 R72, R104, R18, R72 ;  /* 0x000000126848723c */ /* 0x000fe20000041848 */
[----:B------:R-:W-:Y:S01]  /*78b0*/  FADD.FTZ R5, R3, R112 ;  /* 0x0000007003057221 */ /* 0x000fe20000010000 */
[----:B------:R-:W-:-:S03]  /*78c0*/  FADD.FTZ R3, R110, R111 ;  /* 0x0000006f6e037221 */ /* 0x000fc60000010000 */
[----:B------:R-:W-:Y:S01]  /*78d0*/  FADD.FTZ R5, R2, R5 ;  /* 0x0000000502057221 */ /* 0x000fe20000010000 */
[----:B------:R-:W-:Y:S01]  /*78e0*/  FADD.FTZ R158, R158, R3 ;  /* 0x000000039e9e7221 */ /* 0x000fe20000010000 */
[----:B------:R-:W-:Y:S01]  /*78f0*/  HMMA.16816.F32.BF16 R88, R104, R90, R100 ;  /* 0x0000005a6858723c */ /* 0x000fe20000041864 */
[-C--:B------:R-:W-:Y:S01]  /*7900*/  MOV R3, R109.reuse ;  /* 0x0000006d00037202 */ /* 0x080fe20000000f00 */
[----:B------:R-:W-:Y:S01]  /*7910*/  FADD.FTZ R156, R156, R5 ;  /* 0x000000059c9c7221 */ /* 0x000fe20000010000 */
[----:B------:R-:W-:Y:S01]  /*7920*/  FADD.FTZ R155, R155, R158 ;  /* 0x0000009e9b9b7221 */ /* 0x000fe20000010000 */
[----:B------:R-:W-:Y:S02]  /*7930*/  @P2 MOV R3, R109 ;  /* 0x0000006d00032202 */ /* 0x000fe40000000f00 */
[----:B------:R-:W-:Y:S01]  /*7940*/  FADD.FTZ R153, R153, R156 ;  /* 0x0000009c99997221 */ /* 0x000fe20000010000 */
[----:B------:R-:W-:-:S03]  /*7950*/  FADD.FTZ R2, R154, R155 ;  /* 0x0000009b9a027221 */ /* 0x000fc60000010000 */
[----:B------:R-:W-:Y:S01]  /*7960*/  FADD.FTZ R4, R152, R153 ;  /* 0x0000009998047221 */ /* 0x000fe20000010000 */
[----:B------:R-:W-:-:S03]  /*7970*/  FADD.FTZ R2, R131, R2 ;  /* 0x0000000283027221 */ /* 0x000fc60000010000 */
[----:B------:R-:W-:Y:S01]  /*7980*/  FADD.FTZ R4, R129, R4 ;  /* 0x0000000481047221 */ /* 0x000fe20000010000 */
[----:B------:R-:W-:Y:S01]  /*7990*/  FADD.FTZ R177, R177, R2 ;  /* 0x00000002b1b17221 */ /* 0x000fe20000010000 */
[-C--:B------:R-:W-:Y:S02]  /*79a0*/  MOV R2, R108.reuse ;  /* 0x0000006c00027202 */ /* 0x080fe40000000f00 */
[----:B------:R-:W-:Y:S01]  /*79b0*/  FADD.FTZ R181, R181, R4 ;  /* 0x00000004b5b57221 */ /* 0x000fe20000010000 */
[----:B------:R-:W-:Y:S01]  /*79c0*/  FADD.FTZ R188, R188, R177 ;  /* 0x000000b1bcbc7221 */ /* 0x000fe20000010000 */
[----:B------:R-:W-:Y:S02]  /*79d0*/  @P2 MOV R2, R108 ;  /* 0x0000006c00022202 */ /* 0x000fe40000000f00 */
[----:B------:R-:W-:Y:S01]  /*79e0*/  FADD.FTZ R184, R184, R181 ;  /* 0x000000b5b8b87221 */ /* 0x000fe20000010000 */
[----:B------:R-:W-:Y:S01]  /*79f0*/  FADD.FTZ R159, R159, R188 ;  /* 0x000000bc9f9f7221 */ /* 0x000fe20000010000 */
[----:B------:R-:W-:-:S02]  /*7a00*/  @P2 IADD3 R177, R118, -0x3, RZ ;  /* 0xfffffffd76b12810 */ /* 0x000fc40007ffe0ff */
[----:B------:R-:W-:Y:S01]  /*7a10*/  FADD.FTZ R157, R157, R184 ;  /* 0x000000b89d9d7221 */ /* 0x000fe20000010000 */
[----:B------:R-:W-:-:S03]  /*7a20*/  FADD.FTZ R186, R186, R159 ;  /* 0x0000009fbaba7221 */ /* 0x000fc60000010000 */
        /* <DEDUP_REMOVED lines=9> */
[----:B------:R-:W-:Y:S06]  /*7ac0*/  @P2 BRA `(.L_x_856) ;  /* 0x0000000000042947 */ /* 0x000fec0003800000 */
.L_x_852:
[----:B------:R-:W-:-:S07]  /*7ad0*/  IADD3 R177, R119, -0x1, RZ ;  /* 0xffffffff77b17810 */ /* 0x000fce0007ffe0ff */
.L_x_856:
        /* <DEDUP_REMOVED lines=16> */
.L_x_860:
[----:B------:R1:W-:Y:S01]  /*7be0*/  @P3 STS.128 [R164+0x4000], RZ ;  /* 0x004000ffa4003388 */ /* 0x0003e20000000c00 */
[----:B------:R-:W2:Y:S01]  /*7bf0*/  @!P3 LDC.64 R106, c[0x0][0x218] ;  /* 0x00008600ff6abb82 */ /* 0x000ea20000000a00 */
[----:B------:R-:W-:Y:S04]  /*7c00*/  VIADD R2, R177, 0xffffffff ;  /* 0xffffffffb1027836 */ /* 0x000fe80000000000 */
[----:B------:R-:W-:Y:S01]  /*7c10*/  IMAD.WIDE.U32 R108, R2, UR6, RZ ;  /* 0x00000006026c7c25 */ /* 0x000fe2000f8e00ff */
[----:B------:R-:W-:Y:S02]  /*7c20*/  SHF.R.S32.HI R3, RZ, 0x1f, R2 ;  /* 0x0000001fff037819 */ /* 0x000fe40000011402 */
[----:B------:R-:W3:Y:S01]  /*7c30*/  @!P2 LDC.64 R104, c[0x0][0x218] ;  /* 0x00008600ff68ab82 */ /* 0x000ee20000000a00 */
[----:B------:R-:W-:Y:S02]  /*7c40*/  LEA R111, P0, R108, R168, 0x6 ;  /* 0x000000a86c6f7211 */ /* 0x000fe400078030ff */
[----:B------:R-:W-:Y:S04]  /*7c50*/  IMAD R3, R3, UR6, RZ ;  /* 0x0000000603037c24 */ /* 0x000fe8000f8e02ff */
[----:B------:R-:W-:Y:S01]  /*7c60*/  IMAD R3, R2, UR7, R3 ;  /* 0x0000000702037c24 */ /* 0x000fe2000f8e0203 */
[----:B------:R-:W4:Y:S03]  /*7c70*/  @!P3 LDC.64 R102, c[0x0][0x218] ;  /* 0x00008600ff66bb82 */ /* 0x000f260000000a00 */
[----:B------:R-:W-:Y:S01]  /*7c80*/  IMAD.IADD R3, R109, 0x1, R3 ;  /* 0x000000016d037824 */ /* 0x000fe200078e0203 */
[----:B------:R-:W-:Y:S04]  /*7c90*/  IADD3 R109, P4, R160, R111, RZ ;  /* 0x0000006fa06d7210 */ /* 0x000fe80007f9e0ff */
[----:B------:R-:W-:Y:S02]  /*7ca0*/  LEA.HI.X R108, R108, R171, R3, 0x6, P0 ;  /* 0x000000ab6c6c7211 */ /* 0x000fe400000f3403 */
[----:B------:R-:W5:Y:S01]  /*7cb0*/  @!P2 LDC.64 R2, c[0x0][0x218] ;  /* 0x00008600ff02ab82 */ /* 0x000f620000000a00 */
        /* <DEDUP_REMOVED lines=9> */
[----:B------:R-:W-:Y:S02]  /*7d50*/  IMAD.X R108, R151, 0x1, R108, P4 ;  /* 0x00000001976c7824 */ /* 0x000fe400020e066c */
[----:B------:R1:W-:Y:S01]  /*7d60*/  @P2 STS.128 [R164+0x6000], RZ ;  /* 0x006000ffa4002388 */ /* 0x0003e20000000c00 */
[C---:B----4-:R-:W-:Y:S01]  /*7d70*/  @!P3 LEA R116, P0, R109.reuse, R102, 0x1 ;  /* 0x000000666d74b211 */ /* 0x050fe200078008ff */
[----:B------:R-:W3:Y:S02]  /*7d80*/  @!P2 LDC.64 R104, c[0x0][0x218] ;  /* 0x00008600ff68ab82 */ /* 0x000ee40000000a00 */
[----:B------:R-:W-:Y:S01]  /*7d90*/  @!PT LDS RZ, [RZ] ;  /* 0x00000000fffff984 */ /* 0x000fe20000000800 */
[----:B------:R-:W-:Y:S01]  /*7da0*/  @!PT LDS RZ, [RZ] ;  /* 0x00000000fffff984 */ /* 0x000fe20000000800 */
[----:B------:R-:W-:Y:S01]  /*7db0*/  @!PT LDS RZ, [RZ] ;  /* 0x00000000fffff984 */ /* 0x000fe20000000800 */
[----:B------:R1:W-:Y:S01]  /*7dc0*/  @!P2 LDGSTS.E.BYPASS.LTC128B.128 [R164+0x6000], desc[UR8][R114.64+0x80] ;  /* 0x0600008072a4afae */ /* 0x0003e2000b901d48 */
[C-C-:B------:R-:W-:Y:S03]  /*7dd0*/  @!P3 LEA.HI.X R117, R109.reuse, R103, R108.reuse, 0x1, P0 ;  /* 0x000000676d75b211 */ /* 0x140fe600000f0c6c */
[----:B------:R1:W-:Y:S01]  /*7de0*/  @P3 STS.128 [R164+0x4800], RZ ;  /* 0x004800ffa4003388 */ /* 0x0003e20000000c00 */
[C---:B-----5:R-:W-:Y:S01]  /*7df0*/  @!P2 LEA R110, P4, R109.reuse, R2, 0x1 ;  /* 0x000000026d6ea211 */ /* 0x060fe200078808ff */
[----:B------:R-:W4:Y:S02]  /*7e00*/  @!P3 LDC.64 R102, c[0x0][0x218] ;  /* 0x00008600ff66bb82 */ /* 0x000f240000000a00 */
[----:B------:R-:W-:Y:S01]  /*7e10*/  @!PT LDS RZ, [RZ] ;  /* 0x00000000fffff984 */ /* 0x000fe20000000800 */
[----:B------:R-:W-:Y:S01]  /*7e20*/  @!PT LDS RZ, [RZ] ;  /* 0x00000000fffff984 */ /* 0x000fe20000000800 */
[----:B------:R-:W-:Y:S01]  /*7e30*/  @!PT LDS RZ, [RZ] ;  /* 0x00000000fffff984 */ /* 0x000fe20000000800 */
[----:B------:R1:W-:Y:S01]  /*7e40*/  @!P3 LDGSTS.E.BYPASS.LTC128B.128 [R164+0x4800], desc[UR8][R116.64] ;  /* 0x0480000074a4bfae */ /* 0x0003e2000b901d48 */
[--C-:B------:R-:W-:Y:S03]  /*7e50*/  @!P2 LEA.HI.X R111, R109, R3, R108.reuse, 0x1, P4 ;  /* 0x000000036d6fa211 */ /* 0x100fe600020f0c6c */
[----:B------:R1:W-:Y:S01]  /*7e60*/  @P2 STS.128 [R164+0x6800], RZ ;  /* 0x006800ffa4002388 */ /* 0x0003e20000000c00 */
[C---:B------:R-:W-:Y:S01]  /*7e70*/  IADD3 R109, P0, R160.reuse, R109, RZ ;  /* 0x0000006da06d7210 */ /* 0x040fe20007f1e0ff */
[----:B------:R-:W5:Y:S02]  /*7e80*/  @!P2 LDC.64 R2, c[0x0][0x218] ;  /* 0x00008600ff02ab82 */ /* 0x000f640000000a00 */
[----:B------:R-:W-:Y:S01]  /*7e90*/  @!PT LDS RZ, [RZ] ;  /* 0x00000000fffff984 */ /* 0x000fe20000000800 */
[----:B------:R-:W-:Y:S01]  /*7ea0*/  @!PT LDS RZ, [RZ] ;  /* 0x00000000fffff984 */ /* 0x000fe20000000800 */
[----:B------:R-:W-:Y:S01]  /*7eb0*/  @!PT LDS RZ, [RZ] ;  /* 0x00000000fffff984 */ /* 0x000fe20000000800 */
[----:B------:R1:W-:Y:S01]  /*7ec0*/  @!P2 LDGSTS.E.BYPASS.LTC128B.128 [R164+0x6800], desc[UR8][R110.64+0x80] ;  /* 0x068000806ea4afae */ /* 0x0003e2000b901d48 */
[----:B--2---:R-:W-:Y:S01]  /*7ed0*/  @!P3 LEA R106, P5, R109, R106, 0x1 ;  /* 0x0000006a6d6ab211 */ /* 0x004fe200078a08ff */
[----:B------:R-:W-:Y:S02]  /*7ee0*/  IMAD.X R108, R151, 0x1, R108, P0 ;  /* 0x00000001976c7824 */ /* 0x000fe400000e066c */
[----:B------:R1:W-:Y:S01]  /*7ef0*/  @P3 STS.128 [R164+0x5000], RZ ;  /* 0x005000ffa4003388 */ /* 0x0003e20000000c00 */
[C---:B---3--:R-:W-:Y:S02]  /*7f00*/  @!P2 LEA R112, P0, R109.reuse, R104, 0x1 ;  /* 0x000000686d70a211 */ /* 0x048fe400078008ff */
[C-C-:B------:R-:W-:Y:S02]  /*7f10*/  @!P3 LEA.HI.X R107, R109.reuse, R107, R108.reuse, 0x1, P5 ;  /* 0x0000006b6d6bb211 */ /* 0x140fe400028f0c6c */
[--C-:B------:R-:W-:Y:S02]  /*7f20*/  @!P2 LEA.HI.X R113, R109, R105, R108.reuse, 0x1, P0 ;  /* 0x000000696d71a211 */ /* 0x100fe400000f0c6c */
[----:B------:R-:W-:Y:S01]  /*7f30*/  IADD3 R104, P4, R160, R109, RZ ;  /* 0x0000006da0687210 */ /* 0x000fe20007f9e0ff */
[----:B------:R-:W-:Y:S01]  /*7f40*/  @!PT LDS RZ, [RZ] ;  /* 0x00000000fffff984 */ /* 0x000fe20000000800 */
[----:B------:R-:W-:Y:S01]  /*7f50*/  @!PT LDS RZ, [RZ] ;  /* 0x00000000fffff984 */ /* 0x000fe20000000800 */
[----:B------:R-:W-:Y:S01]  /*7f60*/  @!PT LDS RZ, [RZ] ;  /* 0x00000000fffff984 */ /* 0x000fe20000000800 */
[----:B------:R1:W-:Y:S03]  /*7f70*/  @!P3 LDGSTS.E.BYPASS.LTC128B.128 [R164+0x5000], desc[UR8][R106.64] ;  /* 0x050000006aa4bfae */ /* 0x0003e6000b901d48 */
[C---:B----4-:R-:W-:Y:S01]  /*7f80*/  @!P3 LEA R102, P0, R104.reuse, R102, 0x1 ;  /* 0x000000666866b211 */ /* 0x050fe200078008ff */
[----:B------:R1:W-:Y:S01]  /*7f90*/  @P2 STS.128 [R164+0x7000], RZ ;  /* 0x007000ffa4002388 */ /* 0x0003e20000000c00 */
[----:B------:R-:W-:Y:S03]  /*7fa0*/  IMAD.X R108, R151, 0x1, R108, P4 ;  /* 0x00000001976c7824 */ /* 0x000fe600020e066c */
[----:B------:R-:W-:Y:S01]  /*7fb0*/  @!PT LDS RZ, [RZ] ;  /* 0x00000000fffff984 */ /* 0x000fe20000000800 */
[----:B------:R-:W-:Y:S01]  /*7fc0*/  @!PT LDS RZ, [RZ] ;  /* 0x00000000fffff984 */ /* 0x000fe20000000800 */
[----:B------:R-:W-:Y:S01]  /*7fd0*/  @!PT LDS RZ, [RZ] ;  /* 0x00000000fffff984 */ /* 0x000fe20000000800 */
[----:B------:R1:W-:Y:S02]  /*7fe0*/  @!P2 LDGSTS.E.BYPASS.LTC128B.128 [R164+0x7000], desc[UR8][R112.64+0x80] ;  /* 0x0700008070a4afae */ /* 0x0003e4000b901d48 */
[C-C-:B------:R-:W-:Y:S02]  /*7ff0*/  @!P3 LEA.HI.X R103, R104.reuse, R103, R108.reuse, 0x1, P0 ;  /* 0x000000676867b211 */ /* 0x140fe400000f0c6c */
[----:B------:R1:W-:Y:S01]  /*8000*/  @P3 STS.128 [R164+0x5800], RZ ;  /* 0x005800ffa4003388 */ /* 0x0003e20000000c00 */
[C---:B-----5:R-:W-:Y:S03]  /*8010*/  @!P2 LEA R2, P4, R104.reuse, R2, 0x1 ;  /* 0x000000026802a211 */ /* 0x060fe600078808ff */
        /* <DEDUP_REMOVED lines=10> */
[----:B------:R-:W0:Y:S01]  /*80c0*/  LDGDEPBAR ;  /* 0x00000000000079af */ /* 0x000e220000000000 */
[----:B------:R-:W-:Y:S05]  /*80d0*/  BRA `(.L_x_859) ;  /* 0x0000000800e47947 */ /* 0x000fea0003800000 */
.L_x_858:
        /* <DEDUP_REMOVED lines=9> */
[----:B------:R-:W-:Y:S05]  /*8170*/  IMAD.IADD R186, R103, 0x1, R186 ;  /* 0x0000000167ba7824 */ /* 0x000fea00078e02ba */
[C-C-:B------:R-:W-:Y:S01]  /*8180*/  @!P3 LEA.HI.X R191, R102.reuse, R159, R186.reuse, 0x1, P4 ;  /* 0x0000009f66bfb211 */ /* 0x140fe200020f0cba */
[----:B------:R-:W-:Y:S01]  /*8190*/  @P3 STS.128 [R164+0x8000], RZ ;  /* 0x008000ffa4003388 */ /* 0x000fe20000000c00 */
[----:B------:R-:W1:Y:S03]  /*81a0*/  @!P2 LDC.64 R2, c[0x0][0x220] ;  /* 0x00008800ff02ab82 */ /* 0x000e660000000a00 */
[----:B------:R-:W-:Y:S01]  /*81b0*/  @!PT LDS RZ, [RZ] ;  /* 0x00000000fffff984 */ /* 0x000fe20000000800 */
[----:B------:R-:W-:Y:S01]  /*81c0*/  @!PT LDS RZ, [RZ] ;  /* 0x00000000fffff984 */ /* 0x000fe20000000800 */
[----:B------:R-:W-:Y:S01]  /*81d0*/  @!PT LDS RZ, [RZ] ;  /* 0x00000000fffff984 */ /* 0x000fe20000000800 */
[----:B------:R5:W-:Y:S04]  /*81e0*/  @!P3 LDGSTS.E.BYPASS.LTC128B.128 [R164+0x8000], desc[UR8][R190.64] ;  /* 0x08000000bea4bfae */ /* 0x000be8000b901d48 */
[----:B------:R-:W-:Y:S01]  /*81f0*/  @P2 STS.128 [R164+0xa000], RZ ;  /* 0x00a000ffa4002388 */ /* 0x000fe20000000c00 */
[----:B------:R-:W3:Y:S01]  /*8200*/  @!P2 LDC.64 R184, c[0x0][0x220] ;  /* 0x00008800ffb8ab82 */ /* 0x000ee20000000a00 */
[C---:B-1----:R-:W-:Y:S04]  /*8210*/  @!P2 LEA R192, P0, R102.reuse, R2, 0x1 ;  /* 0x0000000266c0a211 */ /* 0x042fe800078008ff */
[--C-:B------:R-:W-:Y:S01]  /*8220*/  @!P2 LEA.HI.X R193, R102, R3, R186.reuse, 0x1, P0 ;  /* 0x0000000366c1a211 */ /* 0x100fe200000f0cba */
[----:B------:R-:W-:Y:S02]  /*8230*/  IMAD.X R186, R167, 0x1, R186, P1 ;  /* 0x00000001a7ba7824 */ /* 0x000fe400008e06ba */
[----:B------:R-:W1:Y:S01]  /*8240*/  @!P2 LDC.64 R102, c[0x0][0x220] ;  /* 0x00008800ff66ab82 */ /* 0x000e620000000a00 */
[C---:B--2---:R-:W-:Y:S01]  /*8250*/  @!P3 LEA R194, P0, R187.reuse, R156, 0x1 ;  /* 0x0000009cbbc2b211 */ /* 0x044fe200078008ff */
[----:B------:R-:W-:Y:S01]  /*8260*/  @!PT LDS RZ, [RZ] ;  /* 0x00000000fffff984 */ /* 0x000fe20000000800 */
[----:B------:R-:W-:Y:S01]  /*8270*/  @!PT LDS RZ, [RZ] ;  /* 0x00000000fffff984 */ /* 0x000fe20000000800 */
[----:B------:R-:W-:Y:S01]  /*8280*/  @!PT LDS RZ, [RZ] ;  /* 0x00000000fffff984 */ /* 0x000fe20000000800 */
[----:B------:R2:W-:Y:S01]  /*8290*/  @!P2 LDGSTS.E.BYPASS.LTC128B.128 [R164+0xa000], desc[UR8][R192.64+0x80] ;  /* 0x0a000080c0a4afae */ /* 0x0005e2000b901d48 */
[C---:B---3--:R-:W-:Y:S02]  /*82a0*/  @!P2 LEA R196, P1, R187.reuse, R184, 0x1 ;  /* 0x000000b8bbc4a211 */ /* 0x048fe400078208ff */
[C-C-:B------:R-:W-:Y:S01]  /*82b0*/  @!P3 LEA.HI.X R195, R187.reuse, R157, R186.reuse, 0x1, P0 ;  /* 0x0000009dbbc3b211 */ /* 0x140fe200000f0cba */
[----:B------:R-:W-:Y:S02]  /*82c0*/  @P3 STS.128 [R164+0x8800], RZ ;  /* 0x008800ffa4003388 */ /* 0x000fe40000000c00 */
[----:B------:R-:W5:Y:S01]  /*82d0*/  @!P2 LDC.64 R2, c[0x0][0x220] ;  /* 0x00008800ff02ab82 */ /* 0x000f620000000a00 */
[C---:B------:R-:W-:Y:S01]  /*82e0*/  IADD3 R189, P0, R172.reuse, R187, RZ ;  /* 0x000000bbacbd7210 */ /* 0x040fe20007f1e0ff */
[----:B------:R-:W-:Y:S01]  /*82f0*/  @!PT LDS RZ, [RZ] ;  /* 0x00000000fffff984 */ /* 0x000fe20000000800 */
[----:B------:R-:W-:Y:S01]  /*8300*/  @!PT LDS RZ, [RZ] ;  /* 0x00000000fffff984 */ /* 0x000fe20000000800 */
[----:B------:R-:W-:Y:S01]  /*8310*/  @!PT LDS RZ, [RZ] ;  /* 0x00000000fffff984 */ /* 0x000fe20000000800 */
[----:B------:R2:W-:Y:S01]  /*8320*/  @!P3 LDGSTS.E.BYPASS.LTC128B.128 [R164+0x8800], desc[UR8][R194.64] ;  /* 0x08800000c2a4bfae */ /* 0x0005e2000b901d48 */
[--C-:B------:R-:W-:Y:S03]  /*8330*/  @!P2 LEA.HI.X R197, R187, R185, R186.reuse, 0x1, P1 ;  /* 0x000000b9bbc5a211 */ /* 0x100fe600008f0cba */
[----:B------:R-:W-:Y:S01]  /*8340*/  IMAD.X R186, R167, 0x1, R186, P0 ;  /* 0x00000001a7ba7824 */ /* 0x000fe200000e06ba */
[----:B------:R-:W-:Y:S01]  /*8350*/  @P2 STS.128 [R164+0xa800], RZ ;  /* 0x00a800ffa4002388 */ /* 0x000fe20000000c00 */
[C---:B------:R-:W-:Y:S02]  /*8360*/  @!P3 LEA R198, P6, R189.reuse, R154, 0x1 ;  /* 0x0000009abdc6b211 */ /* 0x040fe400078c08ff */
[----:B------:R-:W-:Y:S01]  /*8370*/  IADD3 R184, P5, R172, R189, RZ ;  /* 0x000000bdacb87210 */ /* 0x000fe20007fbe0ff */
[----:B------:R-:W-:Y:S01]  /*8380*/  @!PT LDS RZ, [RZ] ;  /* 0x00000000fffff984 */ /* 0x000fe20000000800 */
[----:B------:R-:W-:Y:S01]  /*8390*/  @!PT LDS RZ, [RZ] ;  /* 0x00000000fffff984 */ /* 0x000fe20000000800 */
[----:B------:R-:W-:Y:S01]  /*83a0*/  @!PT LDS RZ, [RZ] ;  /* 0x00000000fffff984 */ /* 0x000fe20000000800 */
[----:B------:R2:W-:Y:S01]  /*83b0*/  @!P2 LDGSTS.E.BYPASS.LTC128B.128 [R164+0xa800], desc[UR8][R196.64+0x80] ;  /* 0x0a800080c4a4afae */ /* 0x0005e2000b901d48 */
[C-C-:B------:R-:W-:Y:S02]  /*83c0*/  @!P3 LEA.HI.X R199, R189.reuse, R155, R186.reuse, 0x1, P6 ;  /* 0x0000009bbdc7b211 */ /* 0x140fe400030f0cba */
[C---:B----4-:R-:W-:Y:S01]  /*83d0*/  @!P3 LEA R188, P4, R184.reuse, R152, 0x1 ;  /* 0x00000098b8bcb211 */ /* 0x050fe200078808ff */
[----:B------:R-:W-:Y:S01]  /*83e0*/  @P3 STS.128 [R164+0x9000], RZ ;  /* 0x009000ffa4003388 */ /* 0x000fe20000000c00 */
[C---:B-1----:R-:W-:Y:S03]  /*83f0*/  @!P2 LEA R102, P1, R189.reuse, R102, 0x1 ;  /* 0x00000066bd66a211 */ /* 0x042fe600078208ff */
[----:B------:R-:W-:Y:S01]  /*8400*/  @!PT LDS RZ, [RZ] ;  /* 0x00000000fffff984 */ /* 0x000fe20000000800 */
[----:B------:R-:W-:Y:S01]  /*8410*/  @!PT LDS RZ, [RZ] ;  /* 0x00000000fffff984 */ /* 0x000fe20000000800 */
[----:B------:R-:W-:Y:S01]  /*8420*/  @!PT LDS RZ, [RZ] ;  /* 0x00000000fffff984 */ /* 0x000fe20000000800 */
[----:B------:R2:W-:Y:S01]  /*8430*/  @!P3 LDGSTS.E.BYPASS.LTC128B.128 [R164+0x9000], desc[UR8][R198.64] ;  /* 0x09000000c6a4bfae */ /* 0x0005e2000b901d48 */
[--C-:B------:R-:W-:Y:S02]  /*8440*/  @!P2 LEA.HI.X R103, R189, R103, R186.reuse, 0x1, P1 ;  /* 0x00000067bd67a211 */ /* 0x100fe400008f0cba */
[----:B------:R-:W-:Y:S01]  /*8450*/  ISETP.GT.AND P1, PT, R177, RZ, PT ;  /* 0x000000ffb100720c */ /* 0x000fe20003f24270 */
[----:B------:R-:W-:Y:S01]  /*8460*/  @P2 STS.128 [R164+0xb000], RZ ;  /* 0x00b000ffa4002388 */ /* 0x000fe20000000c00 */
[C---:B-----5:R-:W-:Y:S01]  /*8470*/  @!P2 LEA R190, P0, R184.reuse, R2, 0x1 ;  /* 0x00000002b8bea211 */ /* 0x060fe200078008ff */
[----:B------:R-:W-:Y:S02]  /*8480*/  IMAD.X R2, R167, 0x1, R186, P5 ;  /* 0x00000001a7027824 */ /* 0x000fe400028e06ba */
[----:B------:R-:W-:Y:S01]  /*8490*/  @!PT LDS RZ, [RZ] ;  /* 0x00000000fffff984 */ /* 0x000fe20000000800 */
[----:B------:R-:W-:Y:S01]  /*84a0*/  @!PT LDS RZ, [RZ] ;  /* 0x00000000fffff984 */ /* 0x000fe20000000800 */
[----:B------:R-:W-:Y:S01]  /*84b0*/  @!PT LDS RZ, [RZ] ;  /* 0x00000000fffff984 */ /* 0x000fe20000000800 */
[----:B------:R2:W-:Y:S03]  /*84c0*/  @!P2 LDGSTS.E.BYPASS.LTC128B.128 [R164+0xb000], desc[UR8][R102.64+0x80] ;  /* 0x0b00008066a4afae */ /* 0x0005e6000b901d48 */
[C-C-:B------:R-:W-:Y:S01]  /*84d0*/  @!P3 LEA.HI.X R189, R184.reuse, R153, R2.reuse, 0x1, P4 ;  /* 0x00000099b8bdb211 */ /* 0x140fe200020f0c02 */
[----:B------:R-:W-:Y:S01]  /*84e0*/  @P3 STS.128 [R164+0x9800], RZ ;  /* 0x009800ffa4003388 */ /* 0x000fe20000000c00 */
[----:B------:R-:W-:Y:S03]  /*84f0*/  @!P2 LEA.HI.X R191, R184, R3, R2, 0x1, P0 ;  /* 0x00000003b8bfa211 */ /* 0x000fe600000f0c02 */
        /* <DEDUP_REMOVED lines=9> */
[----:B------:R-:W-:Y:S04]  /*8590*/  LDSM.16.M88.4 R104, [R150] ;  /* 0x000000009668783b */ /* 0x000fe80000000200 */
[----:B------:R-:W1:Y:S04]  /*85a0*/  LDSM.16.M88.4 R108, [R149+0x4000] ;  /* 0x00400000956c783b */ /* 0x000e680000000200 */
[----:B------:R-:W3:Y:S04]  /*85b0*/  LDSM.16.M88.4 R112, [R149+0x4800] ;  /* 0x004800009570783b */ /* 0x000ee80000000200 */
[----:B------:R-:W4:Y:S04]  /*85c0*/  LDSM.16.M88.4 R116, [R149+0x5000] ;  /* 0x005000009574783b */ /* 0x000f280000000200 */
[----:B------:R-:W5:Y:S04]  /*85d0*/  LDSM.16.M88.4 R120, [R149+0x5800] ;  /* 0x005800009578783b */ /* 0x000f680000000200 */
[----:B------:R-:W0:Y:S04]  /*85e0*/  LDGDEPBAR ;  /* 0x00000000000079af */ /* 0x000e280000000000 */
[----:B------:R-:W-:Y:S04]  /*85f0*/  LDSM.16.M88.4 R124, [R148] ;  /* 0x00000000947c783b */ /* 0x000fe80000000200 */
[----:B------:R-:W2:Y:S01]  /*8600*/  LDSM.16.M88.4 R128, [R147] ;  /* 0x000000009380783b */ /* 0x000ea20000000200 */
[C---:B-1----:R-:W-:Y:S06]  /*8610*/  HMMA.16816.F32.BF16 R4, R104.reuse, R108, RZ ;  /* 0x0000006c6804723c */ /* 0x042fec00000418ff */
[C---:B------:R-:W-:Y:S01]  /*8620*/  HMMA.16816.F32.BF16 R8, R104.reuse, R110, RZ ;  /* 0x0000006e6808723c */ /* 0x040fe200000418ff */
[----:B------:R-:W-:Y:S05]  /*8630*/  LDSM.16.M88.4 R108, [R138] ;  /* 0x000000008a6c783b */ /* 0x000fea0000000200 */
[C---:B---3--:R-:W-:Y:S06]  /*8640*/  HMMA.16816.F32.BF16 R12, R104.reuse, R112, RZ ;  /* 0x00000070680c723c */ /* 0x048fec00000418ff */
[C---:B------:R-:W-:Y:S01]  /*8650*/  HMMA.16816.F32.BF16 R16, R104.reuse, R114, RZ ;  /* 0x000000726810723c */ /* 0x040fe200000418ff */
[----:B------:R-:W-:Y:S05]  /*8660*/  LDSM.16.M88.4 R112, [R143+0x4800] ;  /* 0x004800008f70783b */ /* 0x000fea0000000200 */
[C---:B----4-:R-:W-:Y:S06]  /*8670*/  HMMA.16816.F32.BF16 R20, R104.reuse, R116, RZ ;  /* 0x000000746814723c */ /* 0x050fec00000418ff */
[C---:B------:R-:W-:Y:S06]  /*8680*/  HMMA.16816.F32.BF16 R24, R104.reuse, R118, RZ ;  /* 0x000000766818723c */ /* 0x040fec00000418ff */
[C---:B-----5:R-:W-:Y:S06]  /*8690*/  HMMA.16816.F32.BF16 R28, R104.reuse, R120, RZ ;  /* 0x00000078681c723c */ /* 0x060fec00000418ff */
[----:B------:R-:W-:Y:S01]  /*86a0*/  HMMA.16816.F32.BF16 R32, R104, R122, RZ ;  /* 0x0000007a6820723c */ /* 0x000fe200000418ff */
[----:B------:R-:W1:Y:S05]  /*86b0*/  LDSM.16.M88.4 R104, [R139] ;  /* 0x000000008b68783b */ /* 0x000e6a0000000200 */
[C---:B--2---:R-:W-:Y:S06]  /*86c0*/  HMMA.16816.F32.BF16 R4, R124.reuse, R128, R4 ;  /* 0x000000807c04723c */ /* 0x044fec0000041804 */
[C---:B------:R-:W-:Y:S06]  /*86d0*/  HMMA.16816.F32.BF16 R8, R124.reuse, R130, R8 ;  /* 0x000000827c08723c */ /* 0x040fec0000041808 */
[C---:B-1----:R-:W-:Y:S06]  /*86e0*/  HMMA.16816.F32.BF16 R12, R124.reuse, R104, R12 ;  /* 0x000000687c0c723c */ /* 0x042fec000004180c */
[C---:B------:R-:W-:Y:S01]  /*86f0*/  HMMA.16816.F32.BF16 R16, R124.reuse, R106, R16 ;  /* 0x0000006a7c10723c */ /* 0x040fe20000041810 */
[----:B------:R-:W1:Y:S05]  /*8700*/  LDSM.16.M88.4 R104, [R137] ;  /* 0x000000008968783b */ /* 0x000e6a0000000200 */
[C---:B------:R-:W-:Y:S06]  /*8710*/  HMMA.16816.F32.BF16 R20, R124.reuse, R108, R20 ;  /* 0x0000006c7c14723c */ /* 0x040fec0000041814 */
[C---:B------:R-:W-:Y:S01]  /*8720*/  HMMA.16816.F32.BF16 R24, R124.reuse, R110, R24 ;  /* 0x0000006e7c18723c */ /* 0x040fe20000041818 */
[----:B------:R-:W-:Y:S05]  /*8730*/  LDSM.16.M88.4 R108, [R146] ;  /* 0x00000000926c783b */ /* 0x000fea0000000200 */
[C---:B-1----:R-:W-:Y:S06]  /*8740*/  HMMA.16816.F32.BF16 R28, R124.reuse, R104, R28 ;  /* 0x000000687c1c723c */ /* 0x042fec000004181c */
[----:B------:R-:W-:Y:S01]  /*8750*/  HMMA.16816.F32.BF16 R32, R124, R106, R32 ;  /* 0x0000006a7c20723c */ /* 0x000fe20000041820 */
[----:B------:R-:W1:Y:S05]  /*8760*/  LDSM.16.M88.4 R104, [R143+0x4000] ;  /* 0x004000008f68783b */ /* 0x000e6a0000000200 */
[C---:B-1----:R-:W-:Y:S06]  /*8770*/  HMMA.16816.F32.BF16 R4, R108.reuse, R104, R4 ;  /* 0x000000686c04723c */ /* 0x042fec0000041804 */
[C---:B------:R-:W-:Y:S01]  /*8780*/  HMMA.16816.F32.BF16 R8, R108.reuse, R106, R8 ;  /* 0x0000006a6c08723c */ /* 0x040fe20000041808 */
[----:B------:R-:W1:Y:S05]  /*8790*/  LDSM.16.M88.4 R104, [R143+0x5000] ;  /* 0x005000008f68783b */ /* 0x000e6a0000000200 */
[C---:B------:R-:W-:Y:S06]  /*87a0*/  HMMA.16816.F32.BF16 R12, R108.reuse, R112, R12 ;  /* 0x000000706c0c723c */ /* 0x040fec000004180c */
        /* <DEDUP_REMOVED lines=33> */
[----:B------:R-:W1:Y:S04]  /*89c0*/  LDSM.16.M88.4 R108, [R135] ;  /* 0x00000000876c783b */ /* 0x000e680000000200 */
        /* <DEDUP_REMOVED lines=32> */
[----:B------:R-:W2:Y:S01]  /*8bd0*/  LDSM.16.M88.4 R112, [R136+0x3800] ;  /* 0x003800008870783b */ /* 0x000ea20000000200 */
[----:B------:R-:W-:Y:S04]  /*8be0*/  DEPBAR.LE SB0, 0x0 ;  /* 0x000080000000791a */ /* 0x000fe80000000000 */
[----:B------:R-:W-:Y:S01]  /*8bf0*/  BAR.SYNC.DEFER_BLOCKING 0x0 ;  /* 0x0000000000007b1d */ /* 0x000fe20000010000 */
[C---:B-1----:R-:W-:Y:S06]  /*8c00*/  HMMA.16816.F32.BF16 R20, R104.reuse, R108, R20 ;  /* 0x0000006c6814723c */ /* 0x042fec0000041814 */
[C---:B------:R-:W-:Y:S06]  /*8c10*/  HMMA.16816.F32.BF16 R24, R104.reuse, R110, R24 ;  /* 0x0000006e6818723c */ /* 0x040fec0000041818 */
[C---:B--2---:R-:W-:Y:S06]  /*8c20*/  HMMA.16816.F32.BF16 R28, R104.reuse, R112, R28 ;  /* 0x00000070681c723c */ /* 0x044fec000004181c */
[----:B------:R-:W-:Y:S01]  /*8c30*/  HMMA.16816.F32.BF16 R32, R104, R114, R32 ;  /* 0x000000726820723c */ /* 0x000fe20000041820 */
[----:B------:R-:W-:Y:S11]  /*8c40*/  @!UPT UIADD3 URZ, URZ, URZ, URZ ;  /* 0x0000003f3f3ff290 */ /* 0x000ff6000fffe03f */
[----:B------:R-:W-:Y:S01]  /*8c50*/  @!UPT UIADD3 URZ, URZ, URZ, URZ ;  /* 0x0000003f3f3ff290 */ /* 0x000fe2000fffe03f */
[----:B------:R-:W-:Y:S11]  /*8c60*/  @P1 BRA `(.L_x_860) ;  /* 0xffffffec00dc1947 */ /* 0x000ff6000383ffff */
.L_x_859:
[C---:B-1----:R-:W-:Y:S02]  /*8c70*/  LEA R2, R177.reuse, R176, 0x6 ;  /* 0x000000b0b1027211 */ /* 0x042fe400078e30ff */
[----:B------:R-:W-:Y:S02]  /*8c80*/  IADD3 R177, R177, -0x1, RZ ;  /* 0xffffffffb1b17810 */ /* 0x000fe40007ffe0ff */
[C---:B------:R-:W-:Y:S02]  /*8c90*/  IADD3 R103, R2.reuse, 0x8, RZ ;  /* 0x0000000802677810 */ /* 0x040fe40007ffe0ff */
[----:B------:R-:W-:Y:S02]  /*8ca0*/  I2FP.F32.S32 R3, R2 ;  /* 0x0000000200037245 */ /* 0x000fe40000201400 */
[C---:B------:R-:W-:Y:S02]  /*8cb0*/  IADD3 R104, R2.reuse, 0x1, RZ ;  /* 0x0000000102687810 */ /* 0x040fe40007ffe0ff */
[C---:B------:R-:W-:Y:S01]  /*8cc0*/  IADD3 R102, R2.reuse, 0x9, RZ ;  /* 0x0000000902667810 */ /* 0x040fe20007ffe0ff */
[CC--:B------:R-:W-:Y:S01]  /*8cd0*/  FFMA.FTZ R6, R3.reuse, R0.reuse, R6 ;  /* 0x0000000003067223 */ /* 0x0c0fe20000010006 */
[----:B------:R-:W-:Y:S01]  /*8ce0*/  I2FP.F32.S32 R103, R103 ;  /* 0x0000006700677245 */ /* 0x000fe20000201400 */
[----:B------:R-:W-:Y:S01]  /*8cf0*/  FFMA.FTZ R4, R3, R0, R4 ;  /* 0x0000000003047223 */ /* 0x000fe20000010004 */
[C---:B------:R-:W-:Y:S02]  /*8d00*/  IADD3 R3, R2.reuse, 0x10, RZ ;  /* 0x0000001002037810 */ /* 0x040fe40007ffe0ff */
[----:B------:R-:W-:Y:S01]  /*8d10*/  I2FP.F32.S32 R102, R102 ;  /* 0x0000006600667245 */ /* 0x000fe20000201400 */
[C---:B------:R-:W-:Y:S01]  /*8d20*/  FFMA.FTZ R10, R103.reuse, R0, R10 ;  /* 0x00000000670a7223 */ /* 0x040fe2000001000a */
[----:B------:R-:W-:Y:S01]  /*8d30*/  I2FP.F32.S32 R104, R104 ;  /* 0x0000006800687245 */ /* 0x000fe20000201400 */
[-C--:B------:R-:W-:Y:S01]  /*8d40*/  FFMA.FTZ R8, R103, R0.reuse, R8 ;  /* 0x0000000067087223 */ /* 0x080fe20000010008 */
[----:B------:R-:W-:Y:S01]  /*8d50*/  IADD3 R103, R2, 0x18, RZ ;  /* 0x0000001802677810 */ /* 0x000fe20007ffe0ff */
[CC--:B------:R-:W-:Y:S01]  /*8d60*/  FFMA.FTZ R9, R102.reuse, R0.reuse, R9 ;  /* 0x0000000066097223 */ /* 0x0c0fe20000010009 */
[----:B------:R-:W-:Y:S01]  /*8d70*/  I2FP.F32.S32 R3, R3 ;  /* 0x0000000300037245 */ /* 0x000fe20000201400 */
[-C--:B------:R-:W-:Y:S01]  /*8d80*/  FFMA.FTZ R11, R102, R0.reuse, R11 ;  /* 0x00000000660b7223 */ /* 0x080fe2000001000b */
[CC--:B------:R-:W-:Y:S01]  /*8d90*/  FFMA.FTZ R7, R104.reuse, R0.reuse, R7 ;  /* 0x0000000068077223 */ /* 0x0c0fe20000010007 */
[-C--:B------:R-:W-:Y:S01]  /*8da0*/  FFMA.FTZ R5, R104, R0.reuse, R5 ;  /* 0x0000000068057223 */ /* 0x080fe20000010005 */
[----:B------:R-:W-:Y:S01]  /*8db0*/  I2FP.F32.S32 R103, R103 ;  /* 0x0000006700677245 */ /* 0x000fe20000201400 */
[CC--:B------:R-:W-:Y:S01]  /*8dc0*/  FFMA.FTZ R14, R3.reuse, R0.reuse, R14 ;  /* 0x00000000030e7223 */ /* 0x0c0fe2000001000e */
[C---:B------:R-:W-:Y:S01]  /*8dd0*/  IADD3 R104, R2.reuse, 0x11, RZ ;  /* 0x0000001102687810 */ /* 0x040fe20007ffe0ff */
[-C--:B------:R-:W-:Y:S01]  /*8de0*/  FFMA.FTZ R12, R3, R0.reuse, R12 ;  /* 0x00000000030c7223 */ /* 0x080fe2000001000c */
[C---:B------:R-:W-:Y:S01]  /*8df0*/  IADD3 R102, R2.reuse, 0x19, RZ ;  /* 0x0000001902667810 */ /* 0x040fe20007ffe0ff */
[CC--:B------:R-:W-:Y:S01]  /*8e00*/  FFMA.FTZ R18, R103.reuse, R0.reuse, R18 ;  /* 0x0000000067127223 */ /* 0x0c0fe20000010012 */
[C---:B------:R-:W-:Y:S01]  /*8e10*/  IADD3 R3, R2.reuse, 0x20, RZ ;  /* 0x0000002002037810 */ /* 0x040fe20007ffe0ff */
[----:B------:R-:W-:Y:S01]  /*8e20*/  FFMA.FTZ R16, R103, R0, R16 ;  /* 0x0000000067107223 */ /* 0x000fe20000010010 */
[----:B------:R-:W-:Y:S02]  /*8e30*/  I2FP.F32.S32 R102, R102 ;  /* 0x0000006600667245 */ /* 0x000fe40000201400 */
[----:B------:R-:W-:Y:S02]  /*8e40*/  I2FP.F32.S32 R104, R104 ;  /* 0x0000006800687245 */ /* 0x000fe40000201400 */
[----:B------:R-:W-:Y:S01]  /*8e50*/  IADD3 R103, R2, 0x21, RZ ;  /* 0x0000002102677810 */ /* 0x000fe20007ffe0ff */
[-C--:B------:R-:W-:Y:S01]  /*8e60*/  FFMA.FTZ R19, R102, R0.reuse, R19 ;  /* 0x0000000066137223 */ /* 0x080fe20000010013 */
[----:B------:R-:W-:Y:S01]  /*8e70*/  FMNMX.FTZ R106, R6, R101, !PT ;  /* 0x00000065066a7209 */ /* 0x000fe20007810000 */
[-C--:B------:R-:W-:Y:S01]  /*8e80*/  FFMA.FTZ R17, R102, R0.reuse, R17 ;  /* 0x0000000066117223 */ /* 0x080fe20000010011 */
[----:B------:R-:W-:Y:S01]  /*8e90*/  I2FP.F32.S32 R3, R3 ;  /* 0x0000000300037245 */ /* 0x000fe20000201400 */
[CC--:B------:R-:W-:Y:S01]  /*8ea0*/  FFMA.FTZ R15, R104.reuse, R0.reuse, R15 ;  /* 0x00000000680f7223 */ /* 0x0c0fe2000001000f */
[----:B------:R-:W-:Y:S01]  /*8eb0*/  FFMA.FTZ R13, R104, R0, R13 ;  /* 0x00000000680d7223 */ /* 0x000fe2000001000d */
[----:B------:R-:W-:Y:S02]  /*8ec0*/  I2FP.F32.S32 R102, R103 ;  /* 0x0000006700667245 */ /* 0x000fe40000201400 */
[----:B------:R-:W-:Y:S01]  /*8ed0*/  FMNMX.FTZ R104, R4, R100, !PT ;  /* 0x0000006404687209 */ /* 0x000fe20007810000 */
[----:B------:R-:W-:Y:S01]  /*8ee0*/  FFMA.FTZ R22, R3, R0, R22 ;  /* 0x0000000003167223 */ /* 0x000fe20000010016 */
[----:B------:R-:W-:Y:S01]  /*8ef0*/  FMNMX.FTZ R103, R7, R106, !PT ;  /* 0x0000006a07677209 */ /* 0x000fe20007810000 */
[----:B------:R-:W-:Y:S01]  /*8f00*/  FFMA.FTZ R20, R3, R0, R20 ;  /* 0x0000000003147223 */ /* 0x000fe20000010014 */
[----:B------:R-:W-:Y:S01]  /*8f10*/  FMNMX.FTZ R3, R5, R104, !PT ;  /* 0x0000006805037209 */ /* 0x000fe20007810000 */
[-C--:B------:R-:W-:Y:S01]  /*8f20*/  FFMA.FTZ R23, R102, R0.reuse, R23 ;  /* 0x0000000066177223 */ /* 0x080fe20000010017 */
[----:B------:R-:W-:Y:S01]  /*8f30*/  FMNMX.FTZ R104, R10, R103, !PT ;  /* 0x000000670a687209 */ /* 0x000fe20007810000 */
[----:B------:R-:W-:Y:S01]  /*8f40*/  FFMA.FTZ R21, R102, R0, R21 ;  /* 0x0000000066157223 */ /* 0x000fe20000010015 */
[----:B------:R-:W-:Y:S02]  /*8f50*/  FMNMX.FTZ R106, R8, R3, !PT ;  /* 0x00000003086a7209 */ /* 0x000fe40007810000 */
[----:B------:R-:W-:Y:S02]  /*8f60*/  FMNMX.FTZ R3, R11, R104, !PT ;  /* 0x000000680b037209 */ /* 0x000fe40007810000 */
[----:B------:R-:W-:Y:S02]  /*8f70*/  IADD3 R103, R2, 0x28, RZ ;  /* 0x0000002802677810 */ /* 0x000fe40007ffe0ff */
[----:B------:R-:W-:Y:S02]  /*8f80*/  FMNMX.FTZ R105, R9, R106, !PT ;  /* 0x0000006a09697209 */ /* 0x000fe40007810000 */
[----:B------:R-:W-:Y:S02]  /*8f90*/  FMNMX.FTZ R106, R14, R3, !PT ;  /* 0x000000030e6a7209 */ /* 0x000fe40007810000 */
[----:B------:R-:W-:Y:S02]  /*8fa0*/  I2FP.F32.S32 R103, R103 ;  /* 0x0000006700677245 */ /* 0x000fe40000201400 */
[----:B------:R-:W-:Y:S02]  /*8fb0*/  FMNMX.FTZ R104, R12, R105, !PT ;  /* 0x000000690c687209 */ /* 0x000fe40007810000 */
[----:B------:R-:W-:Y:S01]  /*8fc0*/  FMNMX.FTZ R105, R15, R106, !PT ;  /* 0x0000006a0f697209 */ /* 0x000fe20007810000 */
[CC--:B------:R-:W-:Y:S01]  /*8fd0*/  FFMA.FTZ R26, R103.reuse, R0.reuse, R26 ;  /* 0x00000000671a7223 */ /* 0x0c0fe2000001001a */
[----:B------:R-:W-:Y:S01]  /*8fe0*/  FFMA.FTZ R24, R103, R0, R24 ;  /* 0x0000000067187223 */ /* 0x000fe20000010018 */
[----:B------:R-:W-:Y:S02]  /*8ff0*/  FMNMX.FTZ R103, R13, R104, !PT ;  /* 0x000000680d677209 */ /* 0x000fe40007810000 */
[----:B------:R-:W-:Y:S02]  /*9000*/  FMNMX.FTZ R106, R18, R105, !PT ;  /* 0x00000069126a7209 */ /* 0x000fe40007810000 */
[C---:B------:R-:W-:Y:S02]  /*9010*/  IADD3 R3, R2.reuse, 0x30, RZ ;  /* 0x0000003002037810 */ /* 0x040fe40007ffe0ff */
[----:B------:R-:W-:Y:S02]  /*9020*/  IADD3 R102, R2, 0x29, RZ ;  /* 0x0000002902667810 */ /* 0x000fe40007ffe0ff */
[----:B------:R-:W-:Y:S02]  /*9030*/  FMNMX.FTZ R104, R16, R103, !PT ;  /* 0x0000006710687209 */ /* 0x000fe40007810000 */
[----:B------:R-:W-:Y:S02]  /*9040*/  FMNMX.FTZ R103, R19, R106, !PT ;  /* 0x0000006a13677209 */ /* 0x000fe40007810000 */
[----:B------:R-:W-:Y:S02]  /*9050*/  I2FP.F32.S32 R3, R3 ;  /* 0x0000000300037245 */ /* 0x000fe40000201400 */
[----:B------:R-:W-:Y:S02]  /*9060*/  I2FP.F32.S32 R102, R102 ;  /* 0x0000006600667245 */ /* 0x000fe40000201400 */
[----:B------:R-:W-:Y:S01]  /*9070*/  FMNMX.FTZ R105, R17, R104, !PT ;  /* 0x0000006811697209 */ /* 0x000fe20007810000 */
[CC--:B------:R-:W-:Y:S01]  /*9080*/  FFMA.FTZ R30, R3.reuse, R0.reuse, R30 ;  /* 0x00000000031e7223 */ /* 0x0c0fe2000001001e */
[----:B------:R-:W-:Y:S01]  /*9090*/  FMNMX.FTZ R104, R22, R103, !PT ;  /* 0x0000006716687209 */ /* 0x000fe20007810000 */
[-C--:B------:R-:W-:Y:S01]  /*90a0*/  FFMA.FTZ R28, R3, R0.reuse, R28 ;  /* 0x00000000031c7223 */ /* 0x080fe2000001001c */
[CC--:B------:R-:W-:Y:S01]  /*90b0*/  FFMA.FTZ R27, R102.reuse, R0.reuse, R27 ;  /* 0x00000000661b7223 */ /* 0x0c0fe2000001001b */
[----:B------:R-:W-:Y:S01]  /*90c0*/  FFMA.FTZ R25, R102, R0, R25 ;  /* 0x0000000066197223 */ /* 0x000fe20000010019 */
[----:B------:R-:W-:Y:S02]  /*90d0*/  IADD3 R3, R2, 0x31, RZ ;  /* 0x0000003102037810 */ /* 0x000fe40007ffe0ff */
[----:B------:R-:W-:Y:S02]  /*90e0*/  FMNMX.FTZ R102, R20, R105, !PT ;  /* 0x0000006914667209 */ /* 0x000fe40007810000 */
[----:B------:R-:W-:Y:S02]  /*90f0*/  FMNMX.FTZ R105, R23, R104, !PT ;  /* 0x0000006817697209 */ /* 0x000fe40007810000 */
[----:B------:R-:W-:Y:S02]  /*9100*/  I2FP.F32.S32 R104, R3 ;  /* 0x0000000300687245 */ /* 0x000fe40000201400 */
[----:B------:R-:W-:Y:S02]  /*9110*/  FMNMX.FTZ R3, R21, R102, !PT ;  /* 0x0000006615037209 */ /* 0x000fe40007810000 */
[----:B------:R-:W-:Y:S01]  /*9120*/  FMNMX.FTZ R106, R26, R105, !PT ;  /* 0x000000691a6a7209 */ /* 0x000fe20007810000 */
[-C--:B------:R-:W-:Y:S01]  /*9130*/  FFMA.FTZ R31, R104, R0.reuse, R31 ;  /* 0x00000000681f7223 */ /* 0x080fe2000001001f */
[----:B------:R-:W-:Y:S01]  /*9140*/  IADD3 R103, R2, 0x38, RZ ;  /* 0x0000003802677810 */ /* 0x000fe20007ffe0ff */
[----:B------:R-:W-:Y:S01]  /*9150*/  FFMA.FTZ R29, R104, R0, R29 ;  /* 0x00000000681d7223 */ /* 0x000fe2000001001d */
[----:B------:R-:W-:Y:S02]  /*9160*/  IADD3 R102, R2, 0x39, RZ ;  /* 0x0000003902667810 */ /* 0x000fe40007ffe0ff */
[----:B------:R-:W-:Y:S02]  /*9170*/  FMNMX.FTZ R2, R24, R3, !PT ;  /* 0x0000000318027209 */ /* 0x000fe40007810000 */
[----:B------:R-:W-:Y:S02]  /*9180*/  FMNMX.FTZ R105, R27, R106, !PT ;  /* 0x0000006a1b697209 */ /* 0x000fe40007810000 */
[----:B------:R-:W-:Y:S02]  /*9190*/  I2FP.F32.S32 R103, R103 ;  /* 0x0000006700677245 */ /* 0x000fe40000201400 */
[----:B------:R-:W-:Y:S02]  /*91a0*/  FMNMX.FTZ R3, R25, R2, !PT ;  /* 0x0000000219037209 */ /* 0x000fe40007810000 */
[----:B------:R-:W-:Y:S01]  /*91b0*/  FMNMX.FTZ R104, R30, R105, !PT ;  /* 0x000000691e687209 */ /* 0x000fe20007810000 */
[C---:B------:R-:W-:Y:S01]  /*91c0*/  FFMA.FTZ R34, R103.reuse, R0, R34 ;  /* 0x0000000067227223 */ /* 0x040fe20000010022 */
[----:B------:R-:W-:Y:S01]  /*91d0*/  I2FP.F32.S32 R102, R102 ;  /* 0x0000006600667245 */ /* 0x000fe20000201400 */
[----:B------:R-:W-:Y:S01]  /*91e0*/  FFMA.FTZ R32, R103, R0, R32 ;  /* 0x0000000067207223 */ /* 0x000fe20000010020 */
[----:B------:R-:W-:Y:S02]  /*91f0*/  FMNMX.FTZ R2, R28, R3, !PT ;  /* 0x000000031c027209 */ /* 0x000fe40007810000 */
[----:B------:R-:W-:Y:S01]  /*9200*/  FMNMX.FTZ R3, R31, R104, !PT ;  /* 0x000000681f037209 */ /* 0x000fe20007810000 */
[C---:B------:R-:W-:Y:S01]  /*9210*/  FFMA.FTZ R35, R102.reuse, R0, R35 ;  /* 0x0000000066237223 */ /* 0x040fe20000010023 */
[----:B------:R-:W-:Y:S01]  /*9220*/  FMNMX.FTZ R107, R29, R2, !PT ;  /* 0x000000021d6b7209 */ /* 0x000fe20007810000 */
[----:B------:R-:W-:Y:S01]  /*9230*/  FFMA.FTZ R33, R102, R0, R33 ;  /* 0x0000000066217223 */ /* 0x000fe20000010021 */
[----:B------:R-:W-:Y:S02]  /*9240*/  FMNMX.FTZ R2, R34, R3, !PT ;  /* 0x0000000322027209 */ /* 0x000fe40007810000 */
[----:B------:R-:W-:Y:S02]  /*9250*/  FMNMX.FTZ R102, R32, R107, !PT ;  /* 0x0000006b20667209 */ /* 0x000fe40007810000 */
[----:B------:R-:W-:Y:S02]  /*9260*/  FMNMX.FTZ R103, R35, R2, !PT ;  /* 0x0000000223677209 */ /* 0x000fe40007810000 */
[----:B------:R-:W-:Y:S03]  /*9270*/  FMNMX.FTZ R106, R33, R102, !PT ;  /* 0x00000066216a7209 */ /* 0x000fe60007810000 */
[----:B------:R-:W-:Y:S08]  /*9280*/  SHFL.BFLY PT, R2, R103, 0x2, 0x1f ;  /* 0x0c401f0067027f89 */ /* 0x000ff000000e0000 */
[----:B------:R-:W1:Y:S02]  /*9290*/  SHFL.BFLY PT, R3, R106, 0x2, 0x1f ;  /* 0x0c401f006a037f89 */ /* 0x000e6400000e0000 */
[----:B-1----:R-:W-:Y:S02]  /*92a0*/  FMNMX.FTZ R104, R106, R3, !PT ;  /* 0x000000036a687209 */ /* 0x002fe40007810000 */
[----:B------:R-:W-:Y:S04]  /*92b0*/  FMNMX.FTZ R105, R103, R2, !PT ;  /* 0x0000000267697209 */ /* 0x000fe80007810000 */
[----:B------:R-:W1:Y:S08]  /*92c0*/  SHFL.BFLY PT, R3, R104, 0x1, 0x1f ;  /* 0x0c201f0068037f89 */ /* 0x000e7000000e0000 */
[----:B------:R-:W2:Y:S01]  /*92d0*/  SHFL.BFLY PT, R2, R105, 0x1, 0x1f ;  /* 0x0c201f0069027f89 */ /* 0x000ea200000e0000 */
[----:B-1----:R-:W-:Y:S02]  /*92e0*/  FMNMX.FTZ R3, R104, R3, !PT ;  /* 0x0000000368037209 */ /* 0x002fe40007810000 */
[----:B--2---:R-:W-:Y:S03]  /*92f0*/  FMNMX.FTZ R2, R105, R2, !PT ;  /* 0x0000000269027209 */ /* 0x004fe60007810000 */
[C---:B------:R-:W-:Y:S01]  /*9300*/  FADD.FTZ R102, -R3.reuse, R100 ;  /* 0x0000006403667221 */ /* 0x040fe20000010100 */
[----:B------:R-:W-:Y:S01]  /*9310*/  FMUL.FTZ R111, R3, UR4 ;  /* 0x00000004036f7c20 */ /* 0x000fe20008410000 */
[----:B------:R-:W1:Y:S01]  /*9320*/  LDSM.16.MT88.4 R104, [R144+0x8000] ;  /* 0x008000009068783b */ /* 0x000e620000004200 */
[C---:B------:R-:W-:Y:S01]  /*9330*/  FSETP.NEU.FTZ.AND P0, PT, R2.reuse, -INF , PT ;  /* 0xff8000000200780b */ /* 0x040fe20003f1d000 */
[C---:B------:R-:W-:Y:S01]  /*9340*/  FMUL.FTZ R118, R2.reuse, UR4 ;  /* 0x0000000402767c20 */ /* 0x040fe20008410000 */
[----:B------:R-:W-:Y:S01]  /*9350*/  FADD.FTZ R101, -R2, R101 ;  /* 0x0000006502657221 */ /* 0x000fe20000010100 */
[----:B------:R-:W-:Y:S03]  /*9360*/  FMUL.FTZ R103, R102, UR4 ;  /* 0x0000000466677c20 */ /* 0x000fe60008410000 */
[----:B------:R-:W-:Y:S01]  /*9370*/  FSEL R118, R118, RZ, P0 ;  /* 0x000000ff76767208 */ /* 0x000fe20000000000 */
[----:B------:R-:W-:Y:S01]  /*9380*/  FMUL.FTZ R100, R101, UR4 ;  /* 0x0000000465647c20 */ /* 0x000fe20008410000 */
[----:B------:R-:W-:Y:S01]  /*9390*/  FSETP.NEU.FTZ.AND P0, PT, R3, -INF , PT ;  /* 0xff8000000300780b */ /* 0x000fe20003f1d000 */
[----:B------:R-:W2:Y:S02]  /*93a0*/  MUFU.EX2 R101, R103 ;  /* 0x0000006700657308 */ /* 0x000ea40000000800 */
[--C-:B------:R-:W-:Y:S01]  /*93b0*/  FFMA.FTZ R11, R11, UR4, -R118.reuse ;  /* 0x000000040b0b7c23 */ /* 0x100fe20008010876 */
[----:B------:R-:W-:Y:S01]  /*93c0*/  FSEL R111, R111, RZ, P0 ;  /* 0x000000ff6f6f7208 */ /* 0x000fe20000000000 */
[--C-:B------:R-:W-:Y:S01]  /*93d0*/  FFMA.FTZ R108, R10, UR4, -R118.reuse ;  /* 0x000000040a6c7c23 */ /* 0x100fe20008010876 */
[--C-:B------:R-:W-:Y:S01]  /*93e0*/  FFMA.FTZ R117, R6, UR4, -R118.reuse ;  /* 0x0000000406757c23 */ /* 0x100fe20008010876 */
[--C-:B------:R-:W-:Y:S01]  /*93f0*/  FFMA.FTZ R112, R7, UR4, -R118.reuse ;  /* 0x0000000407707c23 */ /* 0x100fe20008010876 */
[--C-:B------:R-:W-:Y:S03]  /*9400*/  FFMA.FTZ R120, R14, UR4, -R118.reuse ;  /* 0x000000040e787c23 */ /* 0x100fe60008010876 */
[----:B------:R-:W3:Y:S01]  /*9410*/  MUFU.EX2 R100, R100 ;  /* 0x0000006400647308 */ /* 0x000ee20000000800 */
[--C-:B------:R-:W-:Y:S01]  /*9420*/  FFMA.FTZ R109, R8, UR4, -R111.reuse ;  /* 0x00000004086d7c23 */ /* 0x100fe2000801086f */
[--C-:B------:R-:W-:Y:S01]  /*9430*/  FFMA.FTZ R102, R9, UR4, -R111.reuse ;  /* 0x0000000409667c23 */ /* 0x100fe2000801086f */
[--C-:B------:R-:W-:Y:S01]  /*9440*/  FFMA.FTZ R116, R4, UR4, -R111.reuse ;  /* 0x0000000404747c23 */ /* 0x100fe2000801086f */
[--C-:B------:R-:W-:Y:S01]  /*9450*/  FFMA.FTZ R110, R5, UR4, -R111.reuse ;  /* 0x00000004056e7c23 */ /* 0x100fe2000801086f */
[--C-:B------:R-:W-:Y:S01]  /*9460*/  FFMA.FTZ R114, R16, UR4, -R111.reuse ;  /* 0x0000000410727c23 */ /* 0x100fe2000801086f */
[--C-:B------:R-:W-:Y:S01]  /*9470*/  FFMA.FTZ R113, R17, UR4, -R111.reuse ;  /* 0x0000000411717c23 */ /* 0x100fe2000801086f */
[--C-:B------:R-:W-:Y:S03]  /*9480*/  FFMA.FTZ R115, R13, UR4, -R111.reuse ;  /* 0x000000040d737c23 */ /* 0x100fe6000801086f */
        /* <DEDUP_REMOVED lines=9> */
[C---:B---3--:R-:W-:Y:S01]  /*9520*/  FMUL.FTZ R10, R100.reuse, R94 ;  /* 0x0000005e640a7220 */ /* 0x048fe20000410000 */
[C---:B------:R-:W-:Y:S01]  /*9530*/  FMUL.FTZ R6, R100.reuse, R98 ;  /* 0x0000006264067220 */ /* 0x040fe20000410000 */
[C---:B------:R-:W-:Y:S01]  /*9540*/  FMUL.FTZ R7, R100.reuse, R99 ;  /* 0x0000006364077220 */ /* 0x040fe20000410000 */
[C---:B------:R-:W-:Y:S01]  /*9550*/  FMUL.FTZ R38, R100.reuse, R38 ;  /* 0x0000002664267220 */ /* 0x040fe20000410000 */
[C---:B------:R-:W-:Y:S01]  /*9560*/  FMUL.FTZ R39, R100.reuse, R39 ;  /* 0x0000002764277220 */ /* 0x040fe20000410000 */
[C---:B------:R-:W-:Y:S01]  /*9570*/  FMUL.FTZ R42, R100.reuse, R42 ;  /* 0x0000002a642a7220 */ /* 0x040fe20000410000 */
[C---:B------:R-:W-:Y:S03]  /*9580*/  FMUL.FTZ R43, R100.reuse, R43 ;  /* 0x0000002b642b7220 */ /* 0x040fe60000410000 */
[----:B------:R-:W2:Y:S01]  /*9590*/  MUFU.EX2 R112, R112 ;  /* 0x0000007000707308 */ /* 0x000ea20000000800 */
[C---:B----4-:R-:W-:Y:S01]  /*95a0*/  FMUL.FTZ R11, R100.reuse, R95 ;  /* 0x0000005f640b7220 */ /* 0x050fe20000410000 */
[C---:B------:R-:W-:Y:S01]  /*95b0*/  FMUL.FTZ R41, R101.reuse, R41 ;  /* 0x0000002965297220 */ /* 0x040fe20000410000 */
[----:B------:R-:W3:Y:S01]  /*95c0*/  LDSM.16.MT88.4 R92, [R142+0x8000] ;  /* 0x008000008e5c783b */ /* 0x000ee20000004200 */
[C---:B------:R-:W-:Y:S01]  /*95d0*/  FMUL.FTZ R46, R100.reuse, R46 ;  /* 0x0000002e642e7220 */ /* 0x040fe20000410000 */
[C---:B------:R-:W-:Y:S01]  /*95e0*/  FMUL.FTZ R47, R100.reuse, R47 ;  /* 0x0000002f642f7220 */ /* 0x040fe20000410000 */
[C---:B------:R-:W-:Y:S01]  /*95f0*/  FMUL.FTZ R44, R101.reuse, R44 ;  /* 0x0000002c652c7220 */ /* 0x040fe20000410000 */
[C---:B------:R-:W-:Y:S03]  /*9600*/  FMUL.FTZ R45, R101.reuse, R45 ;  /* 0x0000002d652d7220 */ /* 0x040fe60000410000 */
[----:B------:R-:W4:Y:S01]  /*9610*/  MUFU.EX2 R108, R108 ;  /* 0x0000006c006c7308 */ /* 0x000f220000000800 */
[C---:B------:R-:W-:Y:S01]  /*9620*/  FMUL.FTZ R50, R100.reuse, R50 ;  /* 0x0000003264327220 */ /* 0x040fe20000410000 */
[C---:B------:R-:W-:Y:S01]  /*9630*/  FMUL.FTZ R51, R100.reuse, R51 ;  /* 0x0000003364337220 */ /* 0x040fe20000410000 */
[C---:B------:R-:W-:Y:S01]  /*9640*/  FMUL.FTZ R48, R101.reuse, R48 ;  /* 0x0000003065307220 */ /* 0x040fe20000410000 */
[C---:B------:R-:W-:Y:S01]  /*9650*/  FMUL.FTZ R49, R101.reuse, R49 ;  /* 0x0000003165317220 */ /* 0x040fe20000410000 */
[C---:B------:R-:W-:Y:S01]  /*9660*/  FMUL.FTZ R54, R100.reuse, R54 ;  /* 0x0000003664367220 */ /* 0x040fe20000410000 */
[----:B------:R-:W-:Y:S01]  /*9670*/  FMUL.FTZ R55, R100, R55 ;  /* 0x0000003764377220 */ /* 0x000fe20000410000 */
[C---:B------:R-:W-:Y:S03]  /*9680*/  FMUL.FTZ R52, R101.reuse, R52 ;  /* 0x0000003465347220 */ /* 0x040fe60000410000 */
[----:B------:R-:W-:Y:S01]  /*9690*/  MUFU.EX2 R116, R116 ;  /* 0x0000007400747308 */ /* 0x000fe20000000800 */
[----:B--2---:R-:W-:Y:S01]  /*96a0*/  F2FP.BF16.F32.PACK_AB R97, R112, R117 ;  /* 0x000000757061723e */ /* 0x004fe200000010ff */
[C---:B------:R-:W-:Y:S01]  /*96b0*/  FMUL.FTZ R53, R101.reuse, R53 ;  /* 0x0000003565357220 */ /* 0x040fe20000410000 */
[C---:B------:R-:W-:Y:S01]  /*96c0*/  FMUL.FTZ R58, R100.reuse, R58 ;  /* 0x0000003a643a7220 */ /* 0x040fe20000410000 */
[C---:B------:R-:W-:Y:S01]  /*96d0*/  FMUL.FTZ R59, R100.reuse, R59 ;  /* 0x0000003b643b7220 */ /* 0x040fe20000410000 */
[C---:B------:R-:W-:Y:S01]  /*96e0*/  FMUL.FTZ R56, R101.reuse, R56 ;  /* 0x0000003865387220 */ /* 0x040fe20000410000 */
[----:B------:R-:W-:Y:S01]  /*96f0*/  FMUL.FTZ R57, R101, R57 ;  /* 0x0000003965397220 */ /* 0x000fe20000410000 */
[C---:B------:R-:W-:Y:S03]  /*9700*/  FMUL.FTZ R62, R100.reuse, R62 ;  /* 0x0000003e643e7220 */ /* 0x040fe60000410000 */
        /* <DEDUP_REMOVED lines=32> */
[----:B------:R-:W-:Y:S01]  /*9910*/  FMUL.FTZ R90, R100, R90 ;  /* 0x0000005a645a7220 */ /* 0x000fe20000410000 */
[----:B----4-:R-:W-:Y:S01]  /*9920*/  F2FP.BF16.F32.PACK_AB R98, R102, R109 ;  /* 0x0000006d6662723e */ /* 0x010fe200000010ff */
[--C-:B------:R-:W-:Y:S01]  /*9930*/  FFMA.FTZ R121, R22, UR4, -R118.reuse ;  /* 0x0000000416797c23 */ /* 0x100fe20008010876 */
[--C-:B------:R-:W-:Y:S01]  /*9940*/  FFMA.FTZ R124, R23, UR4, -R118.reuse ;  /* 0x00000004177c7c23 */ /* 0x100fe20008010876 */
[--C-:B------:R-:W-:Y:S01]  /*9950*/  FFMA.FTZ R122, R26, UR4, -R118.reuse ;  /* 0x000000041a7a7c23 */ /* 0x100fe20008010876 */
[--C-:B------:R-:W-:Y:S01]  /*9960*/  FFMA.FTZ R119, R27, UR4, -R118.reuse ;  /* 0x000000041b777c23 */ /* 0x100fe20008010876 */
[--C-:B------:R-:W-:Y:S01]  /*9970*/  FFMA.FTZ R123, R20, UR4, -R111.reuse ;  /* 0x00000004147b7c23 */ /* 0x100fe2000801086f */
[--C-:B------:R-:W-:Y:S01]  /*9980*/  FFMA.FTZ R126, R21, UR4, -R111.reuse ;  /* 0x00000004157e7c23 */ /* 0x100fe2000801086f */
[C---:B-1----:R-:W-:Y:S01]  /*9990*/  HMMA.16816.F32.BF16 R4, R96.reuse, R104, R4 ;  /* 0x000000686004723c */ /* 0x042fe20000041804 */
[----:B------:R-:W-:Y:S01]  /*99a0*/  LDSM.16.MT88.4 R20, [R142+0x9000] ;  /* 0x009000008e14783b */ /* 0x000fe20000004200 */
[----:B------:R-:W-:Y:S03]  /*99b0*/  MUFU.EX2 R120, R120 ;  /* 0x0000007800787308 */ /* 0x000fe60000000800 */
[--C-:B------:R-:W-:Y:S01]  /*99c0*/  FFMA.FTZ R125, R25, UR4, -R111.reuse ;  /* 0x00000004197d7c23 */ /* 0x100fe2000801086f */
[C---:B------:R-:W-:Y:S06]  /*99d0*/  HMMA.16816.F32.BF16 R8, R96.reuse, R106, R8 ;  /* 0x0000006a6008723c */ /* 0x040fec0000041808 */
[----:B------:R-:W-:Y:S01]  /*99e0*/  MUFU.EX2 R115, R115 ;  /* 0x0000007300737308 */ /* 0x000fe20000000800 */
[--C-:B------:R-:W-:Y:S01]  /*99f0*/  FFMA.FTZ R104, R18, UR4, -R118.reuse ;  /* 0x0000000412687c23 */ /* 0x100fe20008010876 */
[C---:B---3--:R-:W-:Y:S03]  /*9a00*/  HMMA.16816.F32.BF16 R36, R96.reuse, R92, R36 ;  /* 0x0000005c6024723c */ /* 0x048fe60000041824 */
[--C-:B------:R-:W-:Y:S03]  /*9a10*/  FFMA.FTZ R107, R19, UR4, -R118.reuse ;  /* 0x00000004136b7c23 */ /* 0x100fe60008010876 */
[C---:B------:R-:W-:Y:S01]  /*9a20*/  HMMA.16816.F32.BF16 R40, R96.reuse, R94, R40 ;  /* 0x0000005e6028723c */ /* 0x040fe20000041828 */
[----:B------:R-:W1:Y:S01]  /*9a30*/  LDSM.16.MT88.4 R92, [R141+0x8000] ;  /* 0x008000008d5c783b */ /* 0x000e620000004200 */
[----:B------:R-:W-:Y:S03]  /*9a40*/  MUFU.EX2 R104, R104 ;  /* 0x0000006800687308 */ /* 0x000fe60000000800 */
[----:B------:R-:W-:Y:S01]  /*9a50*/  FMUL.FTZ R91, R100, R91 ;  /* 0x0000005b645b7220 */ /* 0x000fe20000410000 */
[C---:B------:R-:W-:Y:S01]  /*9a60*/  FMUL.FTZ R88, R101.reuse, R88 ;  /* 0x0000005865587220 */ /* 0x040fe20000410000 */
[----:B------:R-:W-:Y:S01]  /*9a70*/  FMUL.FTZ R89, R101, R89 ;  /* 0x0000005965597220 */ /* 0x000fe20000410000 */
[--C-:B------:R-:W-:Y:S01]  /*9a80*/  FFMA.FTZ R128, R24, UR4, -R111.reuse ;  /* 0x0000000418807c23 */ /* 0x100fe2000801086f */
[----:B------:R-:W-:Y:S03]  /*9a90*/  LDSM.16.MT88.4 R16, [R142+0x8800] ;  /* 0x008800008e10783b */ /* 0x000fe60000004200 */
[----:B------:R-:W2:Y:S01]  /*9aa0*/  MUFU.EX2 R107, R107 ;  /* 0x0000006b006b7308 */ /* 0x000ea20000000800 */
[--C-:B------:R-:W-:Y:S01]  /*9ab0*/  FFMA.FTZ R24, R30, UR4, -R118.reuse ;  /* 0x000000041e187c23 */ /* 0x100fe20008010876 */
[--C-:B------:R-:W-:Y:S01]  /*9ac0*/  FFMA.FTZ R30, R31, UR4, -R118.reuse ;  /* 0x000000041f1e7c23 */ /* 0x100fe20008010876 */
[--C-:B------:R-:W-:Y:S01]  /*9ad0*/  FFMA.FTZ R105, R15, UR4, -R118.reuse ;  /* 0x000000040f697c23 */ /* 0x100fe20008010876 */
[----:B------:R-:W-:Y:S01]  /*9ae0*/  FFMA.FTZ R106, R12, UR4, -R111 ;  /* 0x000000040c6a7c23 */ /* 0x000fe2000801086f */
[--C-:B------:R-:W-:Y:S01]  /*9af0*/  FFMA.FTZ R34, R34, UR4, -R118.reuse ;  /* 0x0000000422227c23 */ /* 0x100fe20008010876 */
[----:B------:R-:W-:Y:S01]  /*9b00*/  FFMA.FTZ R118, R35, UR4, -R118 ;  /* 0x0000000423767c23 */ /* 0x000fe20008010876 */
[----:B------:R-:W-:Y:S03]  /*9b10*/  FFMA.FTZ R117, R100, R183, R117 ;  /* 0x000000b764757223 */ /* 0x000fe60000010075 */
[----:B------:R3:W-:Y:S01]  /*9b20*/  MUFU.EX2 R31, R24 ;  /* 0x00000018001f7308 */ /* 0x0007e20000000800 */
[----:B------:R-:W-:Y:S01]  /*9b30*/  FFMA.FTZ R116, R101, R182, R116 ;  /* 0x000000b665747223 */ /* 0x000fe20000010074 */
[----:B------:R-:W-:Y:S01]  /*9b40*/  MOV R101, R2 ;  /* 0x0000000200657202 */ /* 0x000fe20000000f00 */
[----:B------:R-:W-:Y:S01]  /*9b50*/  FADD.FTZ R117, R112, R117 ;  /* 0x0000007570757221 */ /* 0x000fe20000010000 */
[----:B------:R-:W-:Y:S01]  /*9b60*/  MOV R100, R3 ;  /* 0x0000000300647202 */ /* 0x000fe20000000f00 */
[----:B------:R-:W-:Y:S02]  /*9b70*/  FADD.FTZ R116, R110, R116 ;  /* 0x000000746e747221 */ /* 0x000fe40000010000 */
[----:B------:R-:W-:Y:S03]  /*9b80*/  FADD.FTZ R108, R108, R117 ;  /* 0x000000756c6c7221 */ /* 0x000fe60000010000 */
[----:B------:R-:W4:Y:S01]  /*9b90*/  MUFU.EX2 R105, R105 ;  /* 0x0000006900697308 */ /* 0x000f220000000800 */
[----:B--2---:R-:W-:Y:S01]  /*9ba0*/  F2FP.BF16.F32.PACK_AB R15, R107, R104 ;  /* 0x000000686b0f723e */ /* 0x004fe200000010ff */
[----:B------:R-:W-:Y:S01]  /*9bb0*/  FADD.FTZ R35, R109, R116 ;  /* 0x000000746d237221 */ /* 0x000fe20000010000 */
[----:B------:R-:W-:Y:S03]  /*9bc0*/  FADD.FTZ R103, R103, R108 ;  /* 0x0000006c67677221 */ /* 0x000fe60000010000 */
[----:B------:R-:W-:Y:S04]  /*9bd0*/  FADD.FTZ R35, R102, R35 ;  /* 0x0000002366237221 */ /* 0x000fe80000010000 */
[----:B------:R-:W2:Y:S01]  /*9be0*/  MUFU.EX2 R106, R106 ;  /* 0x0000006a006a7308 */ /* 0x000ea20000000800 */
[----:B---3--:R-:W-:Y:S01]  /*9bf0*/  LDSM.16.MT88.4 R24, [R141+0x9800] ;  /* 0x009800008d18783b */ /* 0x008fe20000004200 */
[C---:B-1----:R-:W-:Y:S08]  /*9c00*/  HMMA.16816.F32.BF16 R44, R96.reuse, R92, R44 ;  /* 0x0000005c602c723c */ /* 0x042ff0000004182c */
[----:B------:R-:W-:Y:S03]  /*9c10*/  MUFU.EX2 R114, R114 ;  /* 0x0000007200727308 */ /* 0x000fe60000000800 */
[----:B----4-:R-:W-:Y:S01]  /*9c20*/  F2FP.BF16.F32.PACK_AB R13, R105, R120 ;  /* 0x00000078690d723e */ /* 0x010fe200000010ff */
[----:B------:R-:W-:Y:S01]  /*9c30*/  FADD.FTZ R120, R120, R103 ;  /* 0x0000006778787221 */ /* 0x000fe20000010000 */
[C---:B------:R-:W-:Y:S01]  /*9c40*/  HMMA.16816.F32.BF16 R48, R96.reuse, R94, R48 ;  /* 0x0000005e6030723c */ /* 0x040fe20000041830 */
[----:B------:R-:W1:Y:S04]  /*9c50*/  LDSM.16.MT88.4 R92, [R140+0x8000] ;  /* 0x008000008c5c783b */ /* 0x000e680000004200 */
[----:B------:R-:W3:Y:S01]  /*9c60*/  MUFU.EX2 R113, R113 ;  /* 0x0000007100717308 */ /* 0x000ee20000000800 */
[----:B--2---:R-:W-:Y:S01]  /*9c70*/  F2FP.BF16.F32.PACK_AB R12, R115, R106 ;  /* 0x0000006a730c723e */ /* 0x004fe200000010ff */
[----:B------:R-:W-:Y:S01]  /*9c80*/  FADD.FTZ R106, R106, R35 ;  /* 0x000000236a6a7221 */ /* 0x000fe20000010000 */
[----:B------:R-:W-:Y:S07]  /*9c90*/  FADD.FTZ R105, R105, R120 ;  /* 0x0000007869697221 */ /* 0x000fee0000010000 */
[----:B------:R-:W-:Y:S01]  /*9ca0*/  MUFU.EX2 R121, R121 ;  /* 0x0000007900797308 */ /* 0x000fe20000000800 */
[----:B------:R-:W-:Y:S01]  /*9cb0*/  FADD.FTZ R115, R115, R106 ;  /* 0x0000006a73737221 */ /* 0x000fe20000010000 */
[----:B------:R-:W-:Y:S04]  /*9cc0*/  FADD.FTZ R104, R104, R105 ;  /* 0x0000006968687221 */ /* 0x000fe80000010000 */
[----:B------:R-:W-:Y:S04]  /*9cd0*/  FADD.FTZ R104, R107, R104 ;  /* 0x000000686b687221 */ /* 0x000fe80000010000 */
[----:B------:R-:W2:Y:S01]  /*9ce0*/  MUFU.EX2 R124, R124 ;  /* 0x0000007c007c7308 */ /* 0x000ea20000000800 */
[----:B---3--:R-:W-:Y:S09]  /*9cf0*/  F2FP.BF16.F32.PACK_AB R14, R113, R114 ;  /* 0x00000072710e723e */ /* 0x008ff200000010ff */
[----:B------:R-:W-:Y:S10]  /*9d00*/  MUFU.EX2 R122, R122 ;  /* 0x0000007a007a7308 */ /* 0x000ff40000000800 */
[----:B------:R-:W3:Y:S01]  /*9d10*/  MUFU.EX2 R119, R119 ;  /* 0x0000007700777308 */ /* 0x000ee20000000800 */
[C---:B-1----:R-:W-:Y:S09]  /*9d20*/  HMMA.16816.F32.BF16 R52, R96.reuse, R92, R52 ;  /* 0x0000005c6034723c */ /* 0x042ff20000041834 */
[----:B------:R-:W-:Y:S01]  /*9d30*/  MUFU.EX2 R123, R123 ;  /* 0x0000007b007b7308 */ /* 0x000fe20000000800 */
[C---:B------:R-:W-:Y:S01]  /*9d40*/  HMMA.16816.F32.BF16 R56, R96.reuse, R94, R56 ;  /* 0x0000005e6038723c */ /* 0x040fe20000041838 */
[----:B------:R-:W1:Y:S08]  /*9d50*/  LDSM.16.MT88.4 R92, [R144+0xa000] ;  /* 0x00a00000905c783b */ /* 0x000e700000004200 */
[----:B------:R-:W4:Y:S10]  /*9d60*/  MUFU.EX2 R126, R126 ;  /* 0x0000007e007e7308 */ /* 0x000f340000000800 */
[----:B------:R-:W-:Y:S10]  /*9d70*/  MUFU.EX2 R128, R128 ;  /* 0x0000008000807308 */ /* 0x000ff40000000800 */
[----:B------:R-:W5:Y:S10]  /*9d80*/  MUFU.EX2 R125, R125 ;  /* 0x0000007d007d7308 */ /* 0x000f740000000800 */
[----:B------:R-:W5:Y:S10]  /*9d90*/  MUFU.EX2 R30, R30 ;  /* 0x0000001e001e7308 */ /* 0x000f740000000800 */
[----:B------:R-:W-:Y:S01]  /*9da0*/  MUFU.EX2 R183, R118 ;  /* 0x0000007600b77308 */ /* 0x000fe20000000800 */
[C---:B-1----:R-:W-:Y:S06]  /*9db0*/  HMMA.16816.F32.BF16 R60, R96.reuse, R92, R60 ;  /* 0x0000005c603c723c */ /* 0x042fec000004183c */
[C---:B------:R-:W-:Y:S01]  /*9dc0*/  HMMA.16816.F32.BF16 R64, R96.reuse, R94, R64 ;  /* 0x0000005e6040723c */ /* 0x040fe20000041840 */
[----:B------:R-:W1:Y:S05]  /*9dd0*/  LDSM.16.MT88.4 R92, [R142+0xa000] ;  /* 0x00a000008e5c783b */ /* 0x000e6a0000004200 */
[C---:B-1----:R-:W-:Y:S06]  /*9de0*/  HMMA.16816.F32.BF16 R68, R96.reuse, R92, R68 ;  /* 0x0000005c6044723c */ /* 0x042fec0000041844 */
[C---:B------:R-:W-:Y:S01]  /*9df0*/  HMMA.16816.F32.BF16 R72, R96.reuse, R94, R72 ;  /* 0x0000005e6048723c */ /* 0x040fe20000041848 */
[----:B------:R-:W1:Y:S05]  /*9e00*/  LDSM.16.MT88.4 R92, [R141+0xa000] ;  /* 0x00a000008d5c783b */ /* 0x000e6a0000004200 */
[C---:B-1----:R-:W-:Y:S06]  /*9e10*/  HMMA.16816.F32.BF16 R76, R96.reuse, R92, R76 ;  /* 0x0000005c604c723c */ /* 0x042fec000004184c */
[C---:B------:R-:W-:Y:S01]  /*9e20*/  HMMA.16816.F32.BF16 R80, R96.reuse, R94, R80 ;  /* 0x0000005e6050723c */ /* 0x040fe20000041850 */
[----:B------:R-:W1:Y:S05]  /*9e30*/  LDSM.16.MT88.4 R92, [R140+0xa000] ;  /* 0x00a000008c5c783b */ /* 0x000e6a0000004200 */
[C---:B-1----:R-:W-:Y:S06]  /*9e40*/  HMMA.16816.F32.BF16 R84, R96.reuse, R92, R84 ;  /* 0x0000005c6054723c */ /* 0x042fec0000041854 */
[----:B------:R-:W-:Y:S01]  /*9e50*/  HMMA.16816.F32.BF16 R88, R96, R94, R88 ;  /* 0x0000005e6058723c */ /* 0x000fe20000041858 */
[----:B------:R-:W1:Y:S06]  /*9e60*/  LDSM.16.MT88.4 R92, [R144+0x8800] ;  /* 0x00880000905c783b */ /* 0x000e6c0000004200 */
[--C-:B------:R-:W-:Y:S01]  /*9e70*/  FFMA.FTZ R97, R29, UR4, -R111.reuse ;  /* 0x000000041d617c23 */ /* 0x100fe2000801086f */
[--C-:B------:R-:W-:Y:S02]  /*9e80*/  FFMA.FTZ R96, R28, UR4, -R111.reuse ;  /* 0x000000041c607c23 */ /* 0x100fe4000801086f */
[----:B------:R-:W5:Y:S01]  /*9e90*/  MUFU.EX2 R28, R34 ;  /* 0x00000022001c7308 */ /* 0x000f620000000800 */
[--C-:B------:R-:W-:Y:S01]  /*9ea0*/  FFMA.FTZ R29, R32, UR4, -R111.reuse ;  /* 0x00000004201d7c23 */ /* 0x100fe2000801086f */
[----:B------:R-:W-:Y:S08]  /*9eb0*/  FFMA.FTZ R111, R33, UR4, -R111 ;  /* 0x00000004216f7c23 */ /* 0x000ff0000801086f */
[----:B------:R-:W-:Y:S10]  /*9ec0*/  MUFU.EX2 R33, R96 ;  /* 0x0000006000217308 */ /* 0x000ff40000000800 */
[----:B------:R-:W5:Y:S10]  /*9ed0*/  MUFU.EX2 R32, R97 ;  /* 0x0000006100207308 */ /* 0x000f740000000800 */
[----:B------:R-:W-:Y:S01]  /*9ee0*/  MUFU.EX2 R29, R29 ;  /* 0x0000001d001d7308 */ /* 0x000fe20000000800 */
[C---:B-1----:R-:W-:Y:S09]  /*9ef0*/  HMMA.16816.F32.BF16 R4, R12.reuse, R92, R4 ;  /* 0x0000005c0c04723c */ /* 0x042ff20000041804 */
[----:B------:R-:W1:Y:S01]  /*9f00*/  MUFU.EX2 R182, R111 ;  /* 0x0000006f00b67308 */ /* 0x000e620000000800 */
[C---:B------:R-:W-:Y:S01]  /*9f10*/  HMMA.16816.F32.BF16 R8, R12.reuse, R94, R8 ;  /* 0x0000005e0c08723c */ /* 0x040fe20000041808 */
[----:B------:R-:W-:Y:S05]  /*9f20*/  LDSM.16.MT88.4 R92, [R144+0x9800] ;  /* 0x00980000905c783b */ /* 0x000fea0000004200 */
[C---:B------:R-:W-:Y:S06]  /*9f30*/  HMMA.16816.F32.BF16 R36, R12.reuse, R16, R36 ;  /* 0x000000100c24723c */ /* 0x040fec0000041824 */
[C---:B------:R-:W-:Y:S01]  /*9f40*/  HMMA.16816.F32.BF16 R40, R12.reuse, R18, R40 ;  /* 0x000000120c28723c */ /* 0x040fe20000041828 */
[----:B------:R-:W2:Y:S05]  /*9f50*/  LDSM.16.MT88.4 R16, [R141+0x8800] ;  /* 0x008800008d10783b */ /* 0x000eaa0000004200 */
[C---:B--2---:R-:W-:Y:S06]  /*9f60*/  HMMA.16816.F32.BF16 R44, R12.reuse, R16, R44 ;  /* 0x000000100c2c723c */ /* 0x044fec000004182c */
        /* <DEDUP_REMOVED lines=15> */
[----:B------:R-:W-:Y:S01]  /*a060*/  HMMA.16816.F32.BF16 R88, R12, R18, R88 ;  /* 0x000000120c58723c */ /* 0x000fe20000041858 */
[----:B------:R-:W2:Y:S06]  /*a070*/  LDSM.16.MT88.4 R16, [R144+0x9000] ;  /* 0x009000009010783b */ /* 0x000eac0000004200 */
[----:B------:R-:W-:Y:S04]  /*a080*/  F2FP.BF16.F32.PACK_AB R13, R124, R121 ;  /* 0x000000797c0d723e */ /* 0x000fe800000010ff */
[----:B---3--:R-:W-:Y:S02]  /*a090*/  F2FP.BF16.F32.PACK_AB R15, R119, R122 ;  /* 0x0000007a770f723e */ /* 0x008fe400000010ff */
[----:B----4-:R-:W-:Y:S02]  /*a0a0*/  F2FP.BF16.F32.PACK_AB R12, R126, R123 ;  /* 0x0000007b7e0c723e */ /* 0x010fe400000010ff */
[----:B-----5:R-:W-:Y:S07]  /*a0b0*/  F2FP.BF16.F32.PACK_AB R14, R125, R128 ;  /* 0x000000807d0e723e */ /* 0x020fee00000010ff */
[C---:B--2---:R-:W-:Y:S06]  /*a0c0*/  HMMA.16816.F32.BF16 R4, R12.reuse, R16, R4 ;  /* 0x000000100c04723c */ /* 0x044fec0000041804 */
[C---:B------:R-:W-:Y:S01]  /*a0d0*/  HMMA.16816.F32.BF16 R8, R12.reuse, R18, R8 ;  /* 0x000000120c08723c */ /* 0x040fe20000041808 */
[----:B------:R-:W2:Y:S05]  /*a0e0*/  LDSM.16.MT88.4 R16, [R141+0x9000] ;  /* 0x009000008d10783b */ /* 0x000eaa0000004200 */
[C---:B------:R-:W-:Y:S06]  /*a0f0*/  HMMA.16816.F32.BF16 R36, R12.reuse, R20, R36 ;  /* 0x000000140c24723c */ /* 0x040fec0000041824 */
[C---:B------:R-:W-:Y:S01]  /*a100*/  HMMA.16816.F32.BF16 R40, R12.reuse, R22, R40 ;  /* 0x000000160c28723c */ /* 0x040fe20000041828 */
[----:B------:R-:W3:Y:S05]  /*a110*/  LDSM.16.MT88.4 R20, [R140+0x9000] ;  /* 0x009000008c14783b */ /* 0x000eea0000004200 */
[C---:B--2---:R-:W-:Y:S06]  /*a120*/  HMMA.16816.F32.BF16 R44, R12.reuse, R16, R44 ;  /* 0x000000100c2c723c */ /* 0x044fec000004182c */
[C---:B------:R-:W-:Y:S01]  /*a130*/  HMMA.16816.F32.BF16 R48, R12.reuse, R18, R48 ;  /* 0x000000120c30723c */ /* 0x040fe20000041830 */
[----:B------:R-:W2:Y:S05]  /*a140*/  LDSM.16.MT88.4 R16, [R144+0xb000] ;  /* 0x00b000009010783b */ /* 0x000eaa0000004200 */
[C---:B---3--:R-:W-:Y:S06]  /*a150*/  HMMA.16816.F32.BF16 R52, R12.reuse, R20, R52 ;  /* 0x000000140c34723c */ /* 0x048fec0000041834 */
        /* <DEDUP_REMOVED lines=12> */
[----:B------:R-:W-:Y:S01]  /*a220*/  HMMA.16816.F32.BF16 R88, R12, R22, R88 ;  /* 0x000000160c58723c */ /* 0x000fe20000041858 */
[----:B------:R-:W3:Y:S06]  /*a230*/  LDSM.16.MT88.4 R20, [R140+0x9800] ;  /* 0x009800008c14783b */ /* 0x000eec0000004200 */
[----:B------:R-:W-:Y:S04]  /*a240*/  F2FP.BF16.F32.PACK_AB R13, R30, R31 ;  /* 0x0000001f1e0d723e */ /* 0x000fe800000010ff */
[----:B------:R-:W-:Y:S02]  /*a250*/  F2FP.BF16.F32.PACK_AB R15, R183, R28 ;  /* 0x0000001cb70f723e */ /* 0x000fe400000010ff */
[----:B------:R-:W-:Y:S02]  /*a260*/  F2FP.BF16.F32.PACK_AB R12, R32, R33 ;  /* 0x00000021200c723e */ /* 0x000fe400000010ff */
[----:B-1----:R-:W-:Y:S07]  /*a270*/  F2FP.BF16.F32.PACK_AB R14, R182, R29 ;  /* 0x0000001db60e723e */ /* 0x002fee00000010ff */
[C---:B------:R-:W-:Y:S01]  /*a280*/  HMMA.16816.F32.BF16 R96, R12.reuse, R92, R4 ;  /* 0x0000005c0c60723c */ /* 0x040fe20000041804 */
[----:B------:R-:W1:Y:S05]  /*a290*/  LDSM.16.MT88.4 R4, [R144+0xb800] ;  /* 0x00b800009004783b */ /* 0x000e6a0000004200 */
[C---:B------:R-:W-:Y:S03]  /*a2a0*/  HMMA.16816.F32.BF16 R92, R12.reuse, R94, R8 ;  /* 0x0000005e0c5c723c */ /* 0x040fe60000041808 */
[----:B------:R-:W4:Y:S03]  /*a2b0*/  LDSM.16.MT88.4 R8, [R142+0xb800] ;  /* 0x00b800008e08783b */ /* 0x000f260000004200 */
[C---:B--2---:R-:W-:Y:S06]  /*a2c0*/  HMMA.16816.F32.BF16 R36, R12.reuse, R16, R36 ;  /* 0x000000100c24723c */ /* 0x044fec0000041824 */
[C---:B------:R-:W-:Y:S01]  /*a2d0*/  HMMA.16816.F32.BF16 R40, R12.reuse, R18, R40 ;  /* 0x000000120c28723c */ /* 0x040fe20000041828 */
[----:B------:R-:W2:Y:S05]  /*a2e0*/  LDSM.16.MT88.4 R16, [R141+0xb800] ;  /* 0x00b800008d10783b */ /* 0x000eaa0000004200 */
[C---:B------:R-:W-:Y:S06]  /*a2f0*/  HMMA.16816.F32.BF16 R44, R12.reuse, R24, R44 ;  /* 0x000000180c2c723c */ /* 0x040fec000004182c */
[C---:B------:R-:W-:Y:S06]  /*a300*/  HMMA.16816.F32.BF16 R48, R12.reuse, R26, R48 ;  /* 0x0000001a0c30723c */ /* 0x040fec0000041830 */
[C---:B---3--:R-:W-:Y:S06]  /*a310*/  HMMA.16816.F32.BF16 R52, R12.reuse, R20, R52 ;  /* 0x000000140c34723c */ /* 0x048fec0000041834 */
[C---:B------:R-:W-:Y:S01]  /*a320*/  HMMA.16816.F32.BF16 R56, R12.reuse, R22, R56 ;  /* 0x000000160c38723c */ /* 0x040fe20000041838 */
[----:B------:R-:W3:Y:S05]  /*a330*/  LDSM.16.MT88.4 R20, [R140+0xb800] ;  /* 0x00b800008c14783b */ /* 0x000eea0000004200 */
[C---:B-1----:R-:W-:Y:S06]  /*a340*/  HMMA.16816.F32.BF16 R60, R12.reuse, R4, R60 ;  /* 0x000000040c3c723c */ /* 0x042fec000004183c */
[C---:B------:R-:W-:Y:S05]  /*a350*/  HMMA.16816.F32.BF16 R64, R12.reuse, R6, R64 ;  /* 0x000000060c40723c */ /* 0x040fea0000041840 */
[----:B------:R-:W-:Y:S01]  /*a360*/  FADD.FTZ R4, R114, R115 ;  /* 0x0000007372047221 */ /* 0x000fe20000010000 */
[C---:B----4-:R-:W-:Y:S05]  /*a370*/  HMMA.16816.F32.BF16 R68, R12.reuse, R8, R68 ;  /* 0x000000080c44723c */ /* 0x050fea0000041844 */
[----:B------:R-:W-:Y:S01]  /*a380*/  FADD.FTZ R4, R113, R4 ;  /* 0x0000000471047221 */ /* 0x000fe20000010000 */
[C---:B------:R-:W-:Y:S05]  /*a390*/  HMMA.16816.F32.BF16 R72, R12.reuse, R10, R72 ;  /* 0x0000000a0c48723c */ /* 0x040fea0000041848 */
[----:B------:R-:W-:Y:S01]  /*a3a0*/  FADD.FTZ R5, R121, R104 ;  /* 0x0000006879057221 */ /* 0x000fe20000010000 */
[C---:B--2---:R-:W-:Y:S05]  /*a3b0*/  HMMA.16816.F32.BF16 R76, R12.reuse, R16, R76 ;  /* 0x000000100c4c723c */ /* 0x044fea000004184c */
[----:B------:R-:W-:Y:S01]  /*a3c0*/  FADD.FTZ R123, R123, R4 ;  /* 0x000000047b7b7221 */ /* 0x000fe20000010000 */
[C---:B------:R-:W-:Y:S05]  /*a3d0*/  HMMA.16816.F32.BF16 R80, R12.reuse, R18, R80 ;  /* 0x000000120c50723c */ /* 0x040fea0000041850 */
[----:B------:R-:W-:Y:S01]  /*a3e0*/  FADD.FTZ R5, R124, R5 ;  /* 0x000000057c057221 */ /* 0x000fe20000010000 */
[----:B------:R-:W-:Y:S01]  /*a3f0*/  FADD.FTZ R123, R126, R123 ;  /* 0x0000007b7e7b7221 */ /* 0x000fe20000010000 */
[C---:B---3--:R-:W-:Y:S04]  /*a400*/  HMMA.16816.F32.BF16 R84, R12.reuse, R20, R84 ;  /* 0x000000140c54723c */ /* 0x048fe80000041854 */
[----:B------:R-:W-:Y:S01]  /*a410*/  FADD.FTZ R122, R122, R5 ;  /* 0x000000057a7a7221 */ /* 0x000fe20000010000 */
[----:B------:R-:W-:Y:S01]  /*a420*/  FADD.FTZ R128, R128, R123 ;  /* 0x0000007b80807221 */ /* 0x000fe20000010000 */
[----:B------:R-:W-:Y:S05]  /*a430*/  HMMA.16816.F32.BF16 R88, R12, R22, R88 ;  /* 0x000000160c58723c */ /* 0x000fea0000041858 */
[----:B------:R-:W-:Y:S01]  /*a440*/  FADD.FTZ R122, R119, R122 ;  /* 0x0000007a777a7221 */ /* 0x000fe20000010000 */
[----:B------:R-:W-:Y:S05]  /*a450*/  FADD.FTZ R128, R125, R128 ;  /* 0x000000807d807221 */ /* 0x000fea0000010000 */
        /* <DEDUP_REMOVED lines=9> */
.L_x_857:
        /* <DEDUP_REMOVED lines=12> */
[----:B------:R-:W1:Y:S04]  /*a5b0*/  SHFL.BFLY PT, R5, R8, 0x1, 0x1f ;  /* 0x0c201f0008057f89 */ /* 0x000e6800000e0000 */
[----:B------:R-:W2:Y:S01]  /*a5c0*/  SHFL.BFLY PT, R4, R9, 0x1, 0x1f ;  /* 0x0c201f0009047f89 */ /* 0x000ea200000e0000 */
[----:B------:R-:W3:Y:S01]  /*a5d0*/  S2R R0, SR_TID.X ;  /* 0x0000000000007919 */ /* 0x000ee20000002100 */
[----:B-1----:R-:W-:Y:S01]  /*a5e0*/  FADD.FTZ R5, R8, R5 ;  /* 0x0000000508057221 */ /* 0x002fe20000010000 */
[----:B--2---:R-:W-:-:S04]  /*a5f0*/  FADD.FTZ R4, R9, R4 ;  /* 0x0000000409047221 */ /* 0x004fc80000010000 */
[----:B------:R-:W-:Y:S02]  /*a600*/  FSETP.NE.FTZ.AND P4, PT, R5, RZ, PT ;  /* 0x000000ff0500720b */ /* 0x000fe40003f95000 */
[----:B------:R-:W-:Y:S02]  /*a610*/  FSETP.NE.FTZ.AND P3, PT, R4, RZ, PT ;  /* 0x000000ff0400720b */ /* 0x000fe40003f75000 */
[----:B---3--:R-:W-:-:S09]  /*a620*/  SHF.R.S32.HI R9, RZ, 0x1f, R0 ;  /* 0x0000001fff097819 */ /* 0x008fd20000011400 */
[----:B------:R-:W1:Y:S01]  /*a630*/  @P4 MUFU.RCP R6, R5 ;  /* 0x0000000500064308 */ /* 0x000e620000001000 */
[CC--:B------:R-:W-:Y:S02]  /*a640*/  LEA.HI R8, R9.reuse, R0.reuse, RZ, 0x2 ;  /* 0x0000000009087211 */ /* 0x0c0fe400078f10ff */
[----:B------:R-:W-:Y:S02]  /*a650*/  LEA.HI R10, R9, R0, RZ, 0x5 ;  /* 0x00000000090a7211 */ /* 0x000fe400078f28ff */
[----:B------:R-:W-:-:S03]  /*a660*/  SHF.R.S32.HI R11, RZ, 0x2, R8 ;  /* 0x00000002ff0b7819 */ /* 0x000fc60000011408 */
[----:B------:R-:W2:Y:S01]  /*a670*/  @P3 MUFU.RCP R7, R4 ;  /* 0x0000000400073308 */ /* 0x000ea20000001000 */
[----:B------:R-:W-:-:S04]  /*a680*/  LOP3.LUT R13, R8, 0x3ffffffc, RZ, 0xc0, !PT ;  /* 0x3ffffffc080d7812 */ /* 0x000fc800078ec0ff */
[----:B------:R-:W-:Y:S01]  /*a690*/  IADD3 R13, -R13, R0, RZ ;  /* 0x000000000d0d7210 */ /* 0x000fe20007ffe1ff */
        /* <DEDUP_REMOVED lines=32> */
[----:B------:R-:W-:Y:S01]  /*a8a0*/  SHF.R.S32.HI R6, RZ, 0x1f, R8 ;  /* 0x0000001fff067819 */ /* 0x000fe20000011408 */
[C---:B--2---:R-:W-:Y:S01]  /*a8b0*/  FMUL.FTZ R99, R7.reuse, R99 ;  /* 0x0000006307637220 */ /* 0x044fe20000410000 */
        /* <DEDUP_REMOVED lines=35> */
[----:B------:R-:W-:Y:S02]  /*aaf0*/  SHF.R.S32.HI R8, RZ, 0x5, R10 ;  /* 0x00000005ff087819 */ /* 0x000fe4000001140a */
[C---:B------:R-:W-:Y:S02]  /*ab00*/  SHF.L.U32 R12, R11.reuse, 0x6, RZ ;  /* 0x000000060b0c7819 */ /* 0x040fe400000006ff */
[----:B------:R-:W-:Y:S02]  /*ab10*/  LEA R13, R8, R13, 0x9 ;  /* 0x0000000d080d7211 */ /* 0x000fe400078e48ff */
[----:B------:R-:W-:Y:S02]  /*ab20*/  LOP3.LUT R12, R12, 0x1c0, RZ, 0xc0, !PT ;  /* 0x000001c00c0c7812 */ /* 0x000fe400078ec0ff */
[----:B------:R-:W-:Y:S02]  /*ab30*/  R2P PR, R11, 0x6 ;  /* 0x000000060b007804 */ /* 0x000fe40000000000 */
[----:B------:R-:W-:-:S02]  /*ab40*/  LEA.HI R12, R12, R12, RZ, 0x1d ;  /* 0x0000000c0c0c7211 */ /* 0x000fc400078fe8ff */
[----:B------:R-:W-:Y:S02]  /*ab50*/  F2FP.BF16.F32.PACK_AB R96, R97, R96 ;  /* 0x000000606160723e */ /* 0x000fe400000010ff */
[----:B------:R-:W-:Y:S02]  /*ab60*/  LEA R12, R13, R12, 0x1 ;  /* 0x0000000c0d0c7211 */ /* 0x000fe400078e08ff */
[----:B------:R-:W-:Y:S02]  /*ab70*/  F2FP.BF16.F32.PACK_AB R98, R99, R98 ;  /* 0x000000626362723e */ /* 0x000fe400000010ff */
[----:B------:R-:W-:Y:S02]  /*ab80*/  F2FP.BF16.F32.PACK_AB R92, R93, R92 ;  /* 0x0000005c5d5c723e */ /* 0x000fe400000010ff */
[----:B------:R-:W-:Y:S02]  /*ab90*/  F2FP.BF16.F32.PACK_AB R94, R95, R94 ;  /* 0x0000005e5f5e723e */ /* 0x000fe400000010ff */
[----:B------:R-:W-:Y:S01]  /*aba0*/  F2FP.BF16.F32.PACK_AB R36, R37, R36 ;  /* 0x000000242524723e */ /* 0x000fe200000010ff */
[----:B-1----:R-:W-:Y:S01]  /*abb0*/  @P0 IMAD.WIDE.U32 R16, R163, R6, RZ ;  /* 0x00000006a3100225 */ /* 0x002fe200078e00ff */
[----:B------:R-:W-:-:S02]  /*abc0*/  F2FP.BF16.F32.PACK_AB R38, R39, R38 ;  /* 0x000000262726723e */ /* 0x000fc400000010ff */
[----:B------:R-:W-:Y:S01]  /*abd0*/  F2FP.BF16.F32.PACK_AB R40, R41, R40 ;  /* 0x000000282928723e */ /* 0x000fe200000010ff */
[----:B------:R-:W-:Y:S01]  /*abe0*/  @P0 IMAD R7, R163, R7, R17 ;  /* 0x00000007a3070224 */ /* 0x000fe200078e0211 */
[----:B------:R-:W-:Y:S02]  /*abf0*/  LEA R17, R12, UR4, 0x1 ;  /* 0x000000040c117c11 */ /* 0x000fe4000f8e08ff */
        /* <DEDUP_REMOVED lines=25> */
.L_x_861:
        /* <DEDUP_REMOVED lines=21> */
[----:B------:R-:W-:-:S07]  /*aee0*/  SHF.R.S32.HI R13, RZ, 0x1f, R12 ;  /* 0x0000001fff0d7819 */ /* 0x000fce000001140c */
.L_x_862:
[----:B------:R-:W-:Y:S01]  /*aef0*/  ISETP.NE.AND P0, PT, RZ, UR4, PT ;  /* 0x00000004ff007c0c */ /* 0x000fe2000bf05270 */
[C---:B------:R-:W-:Y:S01]  /*af00*/  VIADD R11, R17.reuse, 0xfffffff0 ;  /* 0xfffffff0110b7836 */ /* 0x040fe20000000000 */
[----:B------:R-:W-:Y:S01]  /*af10*/  STS [R17], R96 ;  /* 0x0000006011007388 */ /* 0x000fe20000000800 */
[----:B------:R-:W-:Y:S01]  /*af20*/  @P2 VIADD R11, R17, 0x10 ;  /* 0x00000010110b2836 */ /* 0x000fe20000000000 */
[----:B------:R-:W-:Y:S01]  /*af30*/  F2FP.BF16.F32.PACK_AB R82, R83, R82 ;  /* 0x000000525352723e */ /* 0x000fe200000010ff */
[C---:B------:R-:W-:Y:S01]  /*af40*/  IMAD.IADD R19, R17.reuse, 0x1, R15 ;  /* 0x0000000111137824 */ /* 0x040fe200078e020f */
[----:B------:R-:W-:Y:S01]  /*af50*/  STS [R17+0x400], R98 ;  /* 0x0004006211007388 */ /* 0x000fe20000000800 */
[--C-:B------:R-:W-:Y:S01]  /*af60*/  IMAD.IADD R21, R17, 0x1, R14.reuse ;  /* 0x0000000111157824 */ /* 0x100fe200078e020e */
[----:B------:R-:W-:Y:S01]  /*af70*/  IADD3 R23, R15, R11, RZ ;  /* 0x0000000b0f177210 */ /* 0x000fe20007ffe0ff */
[----:B------:R-:W-:Y:S01]  /*af80*/  IMAD.IADD R27, R14, 0x1, R11 ;  /* 0x000000010e1b7824 */ /* 0x000fe200078e020b */
[----:B------:R-:W-:Y:S01]  /*af90*/  STS [R11], R92 ;  /* 0x0000005c0b007388 */ /* 0x000fe20000000800 */
[----:B------:R-:W-:Y:S01]  /*afa0*/  IADD3 R25, R19, R14, RZ ;  /* 0x0000000e13197210 */ /* 0x000fe20007ffe0ff */
[----:B------:R-:W-:Y:S01]  /*afb0*/  @P4 MUFU.LG2 R5, R5 ;  /* 0x0000000500054308 */ /* 0x000fe20000000c00 */
[----:B------:R-:W1:Y:S01]  /*afc0*/  @!P0 LDC R16, c[0x0][0x2c4] ;  /* 0x0000b100ff108b82 */ /* 0x000e620000000800 */
[----:B------:R-:W-:Y:S01]  /*afd0*/  STS [R11+0x400], R94 ;  /* 0x0004005e0b007388 */ /* 0x000fe20000000800 */
[----:B------:R-:W-:Y:S01]  /*afe0*/  IMAD.IADD R29, R23, 0x1, R14 ;  /* 0x00000001171d7824 */ /* 0x000fe200078e020e */
[----:B------:R-:W-:Y:S01]  /*aff0*/  F2FP.BF16.F32.PACK_AB R84, R85, R84 ;  /* 0x000000545554723e */ /* 0x000fe200000010ff */
[----:B------:R-:W-:Y:S01]  /*b000*/  BSSY B0, `(.L_x_863) ;  /* 0x000005f000007945 */ /* 0x000fe20003800000 */
[----:B------:R-:W-:Y:S01]  /*b010*/  STS [R19], R36 ;  /* 0x0000002413007388 */ /* 0x000fe20000000800 */
[----:B------:R-:W-:Y:S01]  /*b020*/  F2FP.BF16.F32.PACK_AB R86, R87, R86 ;  /* 0x000000565756723e */ /* 0x000fe200000010ff */
[----:B------:R-:W2:Y:S01]  /*b030*/  @P3 MUFU.LG2 R4, R4 ;  /* 0x0000000400043308 */ /* 0x000ea20000000c00 */
[----:B------:R-:W-:Y:S01]  /*b040*/  F2FP.BF16.F32.PACK_AB R88, R89, R88 ;  /* 0x000000585958723e */ /* 0x000fe200000010ff */
[----:B------:R-:W-:Y:S01]  /*b050*/  STS [R19+0x400], R38 ;  /* 0x0004002613007388 */ /* 0x000fe20000000800 */
[----:B------:R-:W-:Y:S01]  /*b060*/  F2FP.BF16.F32.PACK_AB R90, R91, R90 ;  /* 0x0000005a5b5a723e */ /* 0x000fe200000010ff */
[----:B------:R-:W3:Y:S01]  /*b070*/  @!P0 LDC R31, c[0x0][0x270] ;  /* 0x00009c00ff1f8b82 */ /* 0x000ee20000000800 */
[----:B------:R-:W-:Y:S01]  /*b080*/  PLOP3.LUT P2, PT, PT, PT, PT, 0x8, 0x0 ;  /* 0x000000000000781c */ /* 0x000fe20003f4e170 */
[----:B------:R-:W-:Y:S01]  /*b090*/  STS [R23], R40 ;  /* 0x0000002817007388 */ /* 0x000fe20000000800 */
[----:B------:R-:W-:-:S03]  /*b0a0*/  @!P0 PLOP3.LUT P2, PT, P1, PT, PT, 0x80, 0x0 ;  /* 0x000000000000881c */ /* 0x000fc60000f4f070 */
[----:B------:R-:W-:Y:S02]  /*b0b0*/  STS [R23+0x400], R42 ;  /* 0x0004002a17007388 */ /* 0x000fe40000000800 */
[----:B------:R-:W4:Y:S02]  /*b0c0*/  @P0 LDC.64 R14, c[0x0][0x2c0] ;  /* 0x0000b000ff0e0b82 */ /* 0x000f240000000a00 */
[----:B------:R-:W-:Y:S04]  /*b0d0*/  STS [R21], R44 ;  /* 0x0000002c15007388 */ /* 0x000fe80000000800 */
[----:B------:R-:W-:Y:S02]  /*b0e0*/  STS [R21+0x400], R46 ;  /* 0x0004002e15007388 */ /* 0x000fe40000000800 */
[----:B-1----:R-:W3:Y:S02]  /*b0f0*/  @P2 LDC R16, c[0x0][0x2e4] ;  /* 0x0000b900ff102b82 */ /* 0x002ee40000000800 */
[----:B------:R-:W-:Y:S04]  /*b100*/  STS [R27], R48 ;  /* 0x000000301b007388 */ /* 0x000fe80000000800 */
[----:B------:R-:W-:Y:S02]  /*b110*/  STS [R27+0x400], R50 ;  /* 0x000400321b007388 */ /* 0x000fe40000000800 */
[----:B------:R-:W1:Y:S02]  /*b120*/  @P0 LDC R22, c[0x0][0x2c0] ;  /* 0x0000b000ff160b82 */ /* 0x000e640000000800 */
[----:B------:R-:W-:Y:S04]  /*b130*/  STS [R25], R52 ;  /* 0x0000003419007388 */ /* 0x000fe80000000800 */
[----:B------:R-:W-:Y:S04]  /*b140*/  STS [R25+0x400], R54 ;  /* 0x0004003619007388 */ /* 0x000fe80000000800 */
[----:B------:R-:W-:Y:S04]  /*b150*/  STS [R29], R56 ;  /* 0x000000381d007388 */ /* 0x000fe80000000800 */
[----:B------:R-:W-:Y:S04]  /*b160*/  STS [R29+0x400], R58 ;  /* 0x0004003a1d007388 */ /* 0x000fe80000000800 */
[----:B------:R-:W-:Y:S04]  /*b170*/  STS [R17+0x2000], R60 ;  /* 0x0020003c11007388 */ /* 0x000fe80000000800 */
[----:B------:R-:W-:Y:S01]  /*b180*/  STS [R17+0x2400], R62 ;  /* 0x0024003e11007388 */ /* 0x000fe20000000800 */
[----:B------:R-:W-:-:S03]  /*b190*/  @!P0 IMAD.MOV.U32 R22, RZ, RZ, 0x1 ;  /* 0x00000001ff168424 */ /* 0x000fc600078e00ff */
[----:B------:R-:W-:Y:S04]  /*b1a0*/  STS [R11+0x2000], R64 ;  /* 0x002000400b007388 */ /* 0x000fe80000000800 */
[----:B------:R5:W-:Y:S04]  /*b1b0*/  STS [R11+0x2400], R66 ;  /* 0x002400420b007388 */ /* 0x000be80000000800 */
[----:B------:R-:W-:Y:S04]  /*b1c0*/  STS [R19+0x2000], R68 ;  /* 0x0020004413007388 */ /* 0x000fe80000000800 */
[----:B------:R2:W-:Y:S04]  /*b1d0*/  STS [R19+0x2400], R70 ;  /* 0x0024004613007388 */ /* 0x0005e80000000800 */
[----:B------:R-:W-:Y:S04]  /*b1e0*/  STS [R23+0x2000], R72 ;  /* 0x0020004817007388 */ /* 0x000fe80000000800 */
[----:B------:R-:W-:Y:S04]  /*b1f0*/  STS [R23+0x2400], R74 ;  /* 0x0024004a17007388 */ /* 0x000fe80000000800 */
[----:B------:R-:W-:Y:S04]  /*b200*/  STS [R21+0x2000], R76 ;  /* 0x0020004c15007388 */ /* 0x000fe80000000800 */
[----:B------:R4:W-:Y:S01]  /*b210*/  STS [R21+0x2400], R78 ;  /* 0x0024004e15007388 */ /* 0x0009e20000000800 */
[----:B-----5:R-:W-:-:S03]  /*b220*/  SHF.R.S32.HI R11, RZ, 0x1f, R8 ;  /* 0x0000001fff0b7819 */ /* 0x020fc60000011408 */
[----:B------:R1:W-:Y:S01]  /*b230*/  STS [R27+0x2000], R80 ;  /* 0x002000501b007388 */ /* 0x0003e20000000800 */
[----:B------:R-:W-:-:S03]  /*b240*/  LEA.HI R11, R11, R8, RZ, 0x2 ;  /* 0x000000080b0b7211 */ /* 0x000fc600078f10ff */
[----:B------:R1:W-:Y:S01]  /*b250*/  STS [R27+0x2400], R82 ;  /* 0x002400521b007388 */ /* 0x0003e20000000800 */
[----:B--2---:R-:W-:Y:S01]  /*b260*/  @P0 IMAD.MOV.U32 R19, RZ, RZ, 0x1 ;  /* 0x00000001ff130424 */ /* 0x004fe200078e00ff */
[----:B------:R-:W-:Y:S01]  /*b270*/  LOP3.LUT R11, R11, 0xffffffc, RZ, 0xc0, !PT ;  /* 0x0ffffffc0b0b7812 */ /* 0x000fe200078ec0ff */
[----:B---3--:R-:W-:Y:S01]  /*b280*/  @!P0 IMAD R19, R16, R31, RZ ;  /* 0x0000001f10138224 */ /* 0x008fe200078e02ff */
[----:B------:R2:W-:Y:S02]  /*b290*/  STS [R25+0x2000], R84 ;  /* 0x0020005419007388 */ /* 0x0005e40000000800 */
[----:B------:R-:W-:Y:S01]  /*b2a0*/  IADD3 R8, R8, -R11, RZ ;  /* 0x8000000b08087210 */ /* 0x000fe20007ffe0ff */
[----:B------:R-:W-:Y:S01]  /*b2b0*/  @P3 FMUL.FTZ R11, R4, 0.69314718246459960938 ;  /* 0x3f317218040b3820 */ /* 0x000fe20000410000 */
[----:B------:R2:W-:Y:S03]  /*b2c0*/  STS [R25+0x2400], R86 ;  /* 0x0024005619007388 */ /* 0x0005e60000000800 */
[----:B------:R-:W-:Y:S01]  /*b2d0*/  IMAD R173, R8, 0x10, R173 ;  /* 0x0000001008ad7824 */ /* 0x000fe200078e02ad */
[----:B------:R2:W-:Y:S01]  /*b2e0*/  STS [R29+0x2000], R88 ;  /* 0x002000581d007388 */ /* 0x0005e20000000800 */
[----:B------:R-:W-:-:S03]  /*b2f0*/  IMAD.MOV.U32 R8, RZ, RZ, 0x7f800000 ;  /* 0x7f800000ff087424 */ /* 0x000fc600078e00ff */
[----:B------:R2:W-:Y:S01]  /*b300*/  STS [R29+0x2400], R90 ;  /* 0x0024005a1d007388 */ /* 0x0005e20000000800 */
[----:B----4-:R-:W-:Y:S02]  /*b310*/  @P0 IMAD R21, R15, R14, RZ ;  /* 0x0000000e0f150224 */ /* 0x010fe400078e02ff */
[----:B------:R-:W3:Y:S08]  /*b320*/  @P3 LDC R15, c[0x0][0x2e8] ;  /* 0x0000ba00ff0f3b82 */ /* 0x000ef00000000800 */
[----:B------:R-:W-:Y:S01]  /*b330*/  BAR.SYNC.DEFER_BLOCKING 0x0 ;  /* 0x0000000000007b1d */ /* 0x000fe20000010000 */
[----:B------:R-:W-:-:S02]  /*b340*/  @!P0 IMAD.MOV.U32 R21, RZ, RZ, R16 ;  /* 0x000000ffff158224 */ /* 0x000fc400078e0010 */
[----:B------:R-:W-:-:S05]  /*b350*/  @P4 FMUL.FTZ R16, R5, 0.69314718246459960938 ;  /* 0x3f31721805104820 */ /* 0x000fca0000410000 */
[----:B------:R-:W4:Y:S01]  /*b360*/  @P4 LDC R14, c[0x0][0x2e8] ;  /* 0x0000ba00ff0e4b82 */ /* 0x000f220000000800 */
[----:B------:R-:W5:Y:S01]  /*b370*/  S2R R18, SR_CTAID.Y ;  /* 0x0000000000127919 */ /* 0x000f620000002600 */
[----:B------:R-:W1:Y:S01]  /*b380*/  S2R R17, SR_CTAID.X ;  /* 0x0000000000117919 */ /* 0x000e620000002500 */
[----:B------:R-:W2:Y:S01]  /*b390*/  S2R R20, SR_CTAID.Z ;  /* 0x0000000000147919 */ /* 0x000ea20000002700 */
[----:B------:R1:W1:Y:S01]  /*b3a0*/  LDS.128 R32, [R164+0x1800] ;  /* 0x00180000a4207984 */ /* 0x0002620000000c00 */
[----:B----4-:R-:W-:Y:S01]  /*b3b0*/  @P4 FFMA.FTZ R8, R3, R14, R16 ;  /* 0x0000000e03084223 */ /* 0x010fe20000010010 */
[----:B-----5:R-:W-:Y:S01]  /*b3c0*/  IMAD R18, R18, R19, RZ ;  /* 0x0000001312127224 */ /* 0x020fe200078e02ff */
[----:B------:R-:W-:-:S04]  /*b3d0*/  LOP3.LUT R19, R10, 0xffffffe0, RZ, 0xc0, !PT ;  /* 0xffffffe00a137812 */ /* 0x000fc800078ec0ff */
[-C--:B------:R-:W-:Y:S02]  /*b3e0*/  IADD3 R19, -R19, R0.reuse, RZ ;  /* 0x0000000013137210 */ /* 0x080fe40007ffe1ff */
[----:B------:R-:W-:Y:S01]  /*b3f0*/  LEA.HI R0, R9, R0, RZ, 0x3 ;  /* 0x0000000009007211 */ /* 0x000fe200078f18ff */
[----:B-1----:R-:W-:Y:S01]  /*b400*/  IMAD R9, R17, R22, RZ ;  /* 0x0000001611097224 */ /* 0x002fe200078e02ff */
[----:B------:R-:W-:Y:S02]  /*b410*/  SEL R18, R18, RZ, !P5 ;  /* 0x000000ff12127207 */ /* 0x000fe40006800000 */
[----:B------:R-:W-:Y:S02]  /*b420*/  LOP3.LUT P2, RZ, R19, 0x3, RZ, 0xc0, !PT ;  /* 0x0000000313ff7812 */ /* 0x000fe4000784c0ff */
[----:B------:R-:W-:Y:S01]  /*b430*/  SHF.L.U32 R10, R9, 0x6, RZ ;  /* 0x00000006090a7819 */ /* 0x000fe200000006ff */
[----:B--2---:R-:W-:Y:S02]  /*b440*/  IMAD R21, R20, R21, R18 ;  /* 0x0000001514157224 */ /* 0x004fe400078e0212 */
[----:B------:R-:W-:Y:S01]  /*b450*/  IMAD.MOV.U32 R9, RZ, RZ, 0x7f800000 ;  /* 0x7f800000ff097424 */ /* 0x000fe200078e00ff */
[----:B------:R-:W-:Y:S01]  /*b460*/  SHF.R.S32.HI R5, RZ, 0x1f, R10 ;  /* 0x0000001fff057819 */ /* 0x000fe2000001140a */
[----:B---3--:R-:W-:Y:S01]  /*b470*/  @P3 FFMA.FTZ R9, R2, R15, R11 ;  /* 0x0000000f02093223 */ /* 0x008fe2000001000b */
[--C-:B------:R-:W-:Y:S01]  /*b480*/  IADD3 R10, P1, P0, R10, R12, R21.reuse ;  /* 0x0000000c0a0a7210 */ /* 0x100fe2000783e015 */
[----:B------:R-:W-:Y:S01]  /*b490*/  IMAD R11, R17, -0x40, R166 ;  /* 0xffffffc0110b7824 */ /* 0x000fe200078e02a6 */
        /* <DEDUP_REMOVED lines=21> */
.L_x_864:
[----:B------:R-:W-:Y:S05]  /*b5f0*/  BSYNC B0 ;  /* 0x0000000000007941 */ /* 0x000fea0003800000 */
.L_x_863:
[----:B-1----:R-:W-:Y:S01]  /*b600*/  SHF.R.S32.HI R4, RZ, 0x3, R0 ;  /* 0x00000003ff047819 */ /* 0x002fe20000011400 */
[----:B------:R-:W-:Y:S01]  /*b610*/  ULDC.64 UR4, c[0x0][0x2a0] ;  /* 0x0000a80000047ab9 */ /* 0x000fe20000000a00 */
[----:B------:R-:W-:Y:S01]  /*b620*/  SHF.R.S32.HI R2, RZ, 0x1f, R174 ;  /* 0x0000001fff027819 */ /* 0x000fe200000114ae */
[----:B------:R-:W-:Y:S01]  /*b630*/  BSSY B0, `(.L_x_865) ;  /* 0x0000020000007945 */ /* 0x000fe20003800000 */
[----:B------:R-:W-:Y:S02]  /*b640*/  IADD3 R12, P1, R174, R6, RZ ;  /* 0x00000006ae0c7210 */ /* 0x000fe40007f3e0ff */
[----:B------:R-:W-:Y:S02]  /*b650*/  ISETP.GE.AND P0, PT, R4, R11, PT ;  /* 0x0000000b0400720c */ /* 0x000fe40003f06270 */
[----:B------:R-:W-:Y:S01]  /*b660*/  LEA.HI.SX32 R6, R0, 0x10, 0x1d ;  /* 0x0000001000067811 */ /* 0x000fe200078feaff */
[----:B------:R-:W-:Y:S01]  /*b670*/  IMAD.X R13, R2, 0x1, R7, P1 ;  /* 0x00000001020d7824 */ /* 0x000fe200008e0607 */
[----:B------:R-:W-:-:S02]  /*b680*/  LEA.HI.SX32 R4, R0, 0x20, 0x1d ;  /* 0x0000002000047811 */ /* 0x000fc400078feaff */
[----:B------:R-:W-:Y:S01]  /*b690*/  LEA.HI.SX32 R0, R0, 0x30, 0x1d ;  /* 0x0000003000007811 */ /* 0x000fe200078feaff */
[----:B------:R-:W-:Y:S01]  /*b6a0*/  IMAD.WIDE.U32 R12, R20, UR4, R12 ;  /* 0x00000004140c7c25 */ /* 0x000fe2000f8e000c */
[-C--:B------:R-:W-:Y:S02]  /*b6b0*/  ISETP.GE.AND P3, PT, R6, R11.reuse, PT ;  /* 0x0000000b0600720c */ /* 0x080fe40003f66270 */
[-C--:B------:R-:W-:Y:S02]  /*b6c0*/  ISETP.GE.AND P2, PT, R4, R11.reuse, PT ;  /* 0x0000000b0400720c */ /* 0x080fe40003f46270 */
[----:B------:R-:W-:Y:S01]  /*b6d0*/  ISETP.GE.AND P1, PT, R0, R11, PT ;  /* 0x0000000b0000720c */ /* 0x000fe20003f26270 */
[----:B------:R1:W2:Y:S01]  /*b6e0*/  LDS.128 R4, [R164+0x2000] ;  /* 0x00200000a4047984 */ /* 0x0002a20000000c00 */
[----:B------:R-:W-:-:S03]  /*b6f0*/  SHF.R.S32.HI R2, RZ, 0x1f, R20 ;  /* 0x0000001fff027819 */ /* 0x000fc60000011414 */
[----:B------:R1:W3:Y:S02]  /*b700*/  LDS.128 R8, [R164] ;  /* 0x00000000a4087984 */ /* 0x0002e40000000c00 */
        /* <DEDUP_REMOVED lines=16> */
[----:B---3--:R4:W-:Y:S04]  /*b810*/  @!P5 STG.E.128 desc[UR8][R2.64], R8 ;  /* 0x000000080200d986 */ /* 0x0089e8000c101d08 */
[----:B--2---:R4:W-:Y:S02]  /*b820*/  @!P4 STG.E.128 desc[UR8][R2.64+0x80], R4 ;  /* 0x000080040200c986 */ /* 0x0049e4000c101d08 */
.L_x_866:
[----:B------:R-:W-:Y:S05]  /*b830*/  BSYNC B0 ;  /* 0x0000000000007941 */ /* 0x000fea0003800000 */
.L_x_865:
[----:B---34-:R3:W4:Y:S01]  /*b840*/  LDS.128 R8, [R164+0x800] ;  /* 0x00080000a4087984 */ /* 0x0187220000000c00 */
[----:B------:R-:W-:Y:S03]  /*b850*/  BSSY B0, `(.L_x_867) ;  /* 0x0000014000007945 */ /* 0x000fe60003800000 */
[----:B--2---:R3:W2:Y:S01]  /*b860*/  LDS.128 R4, [R164+0x2800] ;  /* 0x00280000a4047984 */ /* 0x0046a20000000c00 */
        /* <DEDUP_REMOVED lines=17> */
[----:B--2---:R4:W-:Y:S02]  /*b980*/  @!P0 STG.E.128 desc[UR8][R2.64+0x80], R4 ;  /* 0x0000800402008986 */ /* 0x0049e4000c101d08 */
.L_x_868:
[----:B------:R-:W-:Y:S05]  /*b990*/  BSYNC B0 ;  /* 0x0000000000007941 */ /* 0x000fea0003800000 */
.L_x_867:
[----:B----4-:R4:W1:Y:S01]  /*b9a0*/  LDS.128 R8, [R164+0x1000] ;  /* 0x00100000a4087984 */ /* 0x0108620000000c00 */
        /* <DEDUP_REMOVED lines=19> */
[----:B--2---:R1:W-:Y:S02]  /*bae0*/  @!P0 STG.E.128 desc[UR8][R2.64+0x80], R4 ;  /* 0x0000800402008986 */ /* 0x0043e4000c101d08 */
.L_x_870:
[----:B------:R-:W-:Y:S05]  /*baf0*/  BSYNC B0 ;  /* 0x0000000000007941 */ /* 0x000fea0003800000 */
.L_x_869:
[----:B-12---:R1:W2:Y:S01]  /*bb00*/  LDS.128 R4, [R164+0x3800] ;  /* 0x00380000a4047984 */ /* 0x0062a20000000c00 */
        /* <DEDUP_REMOVED lines=18> */
[----:B--2---:R-:W-:Y:S01]  /*bc30*/  STG.E.128 desc[UR8][R2.64+0x80], R4 ;  /* 0x0000800402007986 */ /* 0x004fe2000c101d08 */
[----:B------:R-:W-:Y:S05]  /*bc40*/  EXIT ;  /* 0x000000000000794d */ /* 0x000fea0003800000 */
.L_x_822:
[----:B------:R-:W-:Y:S01]  /*bc50*/  ISETP.NE.AND P3, PT, R163, -0x1, PT ;  /* 0xffffffffa300780c */ /* 0x000fe20003f65270 */
[----:B------:R-:W1:Y:S01]  /*bc60*/  LDC.U8 R8, c[0x0][0x3d9] ;  /* 0x0000f640ff087b82 */ /* 0x000e620000000000 */
[----:B------:R-:W-:Y:S01]  /*bc70*/  IADD3 R166, -R87, R166, RZ ;  /* 0x000000a657a67210 */ /* 0x000fe20007ffe1ff */
[----:B------:R-:W-:Y:S01]  /*bc80*/  ULDC.64 UR4, c[0x0][0x2a0] ;  /* 0x0000a80000047ab9 */ /* 0x000fe20000000a00 */
[----:B------:R-:W-:Y:S01]  /*bc90*/  SHF.R.S32.HI R21, RZ, 0x1f, R22 ;  /* 0x0000001fff157819 */ /* 0x000fe20000011416 */
[----:B------:R-:W-:Y:S04]  /*bca0*/  BSSY B0, `(.L_x_871) ;  /* 0x0000039000007945 */ /* 0x000fe80003800000 */
[----:B------:R-:W2:Y:S01]  /*bcb0*/  LDC.U8 R7, c[0x0][0x3d8] ;  /* 0x0000f600ff077b82 */ /* 0x000ea20000000000 */
[----:B------:R-:W-:-:S03]  /*bcc0*/  IMAD R21, R21, UR4, RZ ;  /* 0x0000000415157c24 */ /* 0x000fc6000f8e02ff */
[----:B------:R-:W-:Y:S01]  /*bcd0*/  @!P3 SHF.R.S32.HI R9, RZ, 0x1f, R6 ;  /* 0x0000001fff09b819 */ /* 0x000fe20000011406 */
[----:B------:R-:W-:-:S03]  /*bce0*/  IMAD R21, R22, UR5, R21 ;  /* 0x0000000516157c24 */ /* 0x000fc6000f8e0215 */
        /* <DEDUP_REMOVED lines=8> */
[----:B---3--:R-:W-:Y:S01]  /*bd70*/  @!P3 IMAD R10, R9, R2, RZ ;  /* 0x00000002090ab224 */ /* 0x008fe200078e02ff */
[----:B------:R-:W-:-:S03]  /*bd80*/  SHF.R.S32.HI R9, RZ, 0x1f, R82 ;  /* 0x0000001fff097819 */ /* 0x000fc60000011452 */
[C---:B------:R-:W-:Y:S01]  /*bd90*/  @!P3 IMAD R3, R6.reuse, R3, R10 ;  /* 0x000000030603b224 */ /* 0x040fe200078e020a */
[----:B------:R-:W-:Y:S01]  /*bda0*/  LEA.HI R14, R9, R82, RZ, 0x3 ;  /* 0x00000052090e7211 */ /* 0x000fe200078f18ff */
[----:B------:R-:W-:-:S04]  /*bdb0*/  @!P3 IMAD.WIDE.U32 R8, R6, R2, RZ ;  /* 0x000000020608b225 */ /* 0x000fc800078e00ff */
[----:B----4-:R-:W-:-:S04]  /*bdc0*/  @P3 IMAD.WIDE.U32 R18, R163, R4, RZ ;  /* 0x00000004a3123225 */ /* 0x010fc800078e00ff */
[----:B------:R-:W-:Y:S01]  /*bdd0*/  @P3 IMAD R11, R163, R5, R19 ;  /* 0x00000005a30b3224 */ /* 0x000fe200078e0213 */
[----:B------:R-:W-:Y:S01]  /*bde0*/  LOP3.LUT R5, R14, 0xfffffff8, RZ, 0xc0, !PT ;  /* 0xfffffff80e057812 */ /* 0x000fe200078ec0ff */
[----:B------:R-:W-:Y:S01]  /*bdf0*/  @!P3 IMAD.IADD R11, R9, 0x1, R3 ;  /* 0x00000001090bb824 */ /* 0x000fe200078e0203 */
[----:B------:R-:W-:Y:S01]  /*be00*/  SHF.R.S32.HI R14, RZ, 0x3, R14 ;  /* 0x00000003ff0e7819 */ /* 0x000fe2000001140e */
[----:B------:R-:W-:Y:S01]  /*be10*/  @!P3 IMAD.MOV.U32 R18, RZ, RZ, R8 ;  /* 0x000000ffff12b224 */ /* 0x000fe200078e0008 */
[----:B------:R-:W2:Y:S01]  /*be20*/  @!P0 LDC R9, c[0x0][0x270] ;  /* 0x00009c00ff098b82 */ /* 0x000ea20000000800 */
[----:B------:R-:W-:Y:S01]  /*be30*/  IMAD.IADD R4, R82, 0x1, -R5 ;  /* 0x0000000152047824 */ /* 0x000fe200078e0a05 */
[C---:B------:R-:W-:Y:S01]  /*be40*/  ISETP.GE.AND P4, PT, R14.reuse, R166, PT ;  /* 0x000000a60e00720c */ /* 0x040fe20003f86270 */
[----:B------:R-:W-:Y:S01]  /*be50*/  VIADD R7, R14, 0x10 ;  /* 0x000000100e077836 */ /* 0x000fe20000000000 */
[--C-:B------:R-:W-:Y:S02]  /*be60*/  SHF.R.S32.HI R15, RZ, 0x1f, R14.reuse ;  /* 0x0000001fff0f7819 */ /* 0x100fe4000001140e */
[C---:B------:R-:W-:Y:S01]  /*be70*/  ISETP.NE.AND P3, PT, R4.reuse, RZ, PT ;  /* 0x000000ff0400720c */ /* 0x040fe20003f65270 */
[----:B------:R-:W-:Y:S01]  /*be80*/  IMAD.SHL.U32 R4, R4, 0x8, RZ ;  /* 0x0000000804047824 */ /* 0x000fe200078e00ff */
[----:B------:R-:W3:Y:S01]  /*be90*/  @P0 LDC R8, c[0x0][0x2c0] ;  /* 0x0000b000ff080b82 */ /* 0x000ee20000000800 */
[----:B------:R-:W-:-:S03]  /*bea0*/  IMAD.WIDE R24, R179, 0x40, R14 ;  /* 0x00000040b3187825 */ /* 0x000fc600078e020e */
[----:B------:R-:W-:-:S04]  /*beb0*/  IADD3 R10, R4, 0x40, RZ ;  /* 0x00000040040a7810 */ /* 0x000fc80007ffe0ff */
[----:B------:R-:W4:Y:S08]  /*bec0*/  @P0 LDC.64 R2, c[0x0][0x2c0] ;  /* 0x0000b000ff020b82 */ /* 0x000f300000000a00 */
[----:B------:R-:W2:Y:S08]  /*bed0*/  @!P2 LDC R5, c[0x0][0x2c4] ;  /* 0x0000b100ff05ab82 */ /* 0x000eb00000000800 */
        /* <DEDUP_REMOVED lines=21> */
.L_x_872:
[----:B------:R-:W-:Y:S05]  /*c030*/  BSYNC B0 ;  /* 0x0000000000007941 */ /* 0x000fea0003800000 */
.L_x_871:
[----:B------:R-:W-:Y:S01]  /*c040*/  BSSY B0, `(.L_x_873) ;  /* 0x0000017000007945 */ /* 0x000fe20003800000 */
[----:B-12---:R-:W-:Y:S01]  /*c050*/  @!P0 IMAD R17, R0, R9, RZ ;  /* 0x0000000900118224 */ /* 0x006fe200078e02ff */
[----:B------:R-:W-:Y:S02]  /*c060*/  ISETP.NE.OR P4, PT, R163, -0x1, P2 ;  /* 0xffffffffa300780c */ /* 0x000fe40001785670 */
[C---:B------:R-:W-:Y:S02]  /*c070*/  IADD3 R11, R14.reuse, 0x20, RZ ;  /* 0x000000200e0b7810 */ /* 0x040fe40007ffe0ff */
[----:B------:R-:W-:Y:S01]  /*c080*/  IADD3 R9, R14, 0x30, RZ ;  /* 0x000000300e097810 */ /* 0x000fe20007ffe0ff */
        /* <DEDUP_REMOVED lines=18> */
.L_x_874:
[----:B------:R-:W-:Y:S05]  /*c1b0*/  BSYNC B0 ;  /* 0x0000000000007941 */ /* 0x000fea0003800000 */
.L_x_873:
[----:B------:R-:W-:Y:S01]  /*c1c0*/  ISETP.GE.AND P5, PT, R11, R166, PT ;  /* 0x000000a60b00720c */ /* 0x000fe20003fa6270 */
        /* <DEDUP_REMOVED lines=24> */
.L_x_876:
[----:B------:R-:W-:Y:S05]  /*c350*/  BSYNC B0 ;  /* 0x0000000000007941 */ /* 0x000fea0003800000 */
.L_x_875:
[----:B------:R-:W-:Y:S01]  /*c360*/  SEL R17, R17, RZ, P2 ;  /* 0x000000ff11117207 */ /* 0x000fe20001000000 */
[----:B---3--:R-:W-:Y:S01]  /*c370*/  @!P0 IMAD.MOV.U32 R8, RZ, RZ, 0x1 ;  /* 0x00000001ff088424 */ /* 0x008fe200078e00ff */
[----:B------:R-:W-:Y:S01]  /*c380*/  BSSY B0, `(.L_x_877) ;  /* 0x000001b000007945 */ /* 0x000fe20003800000 */
[-C--:B------:R-:W-:Y:S02]  /*c390*/  ISETP.GE.OR P6, PT, R14, R166.reuse, P3 ;  /* 0x000000a60e00720c */ /* 0x080fe40001fc6670 */
[----:B------:R-:W-:Y:S02]  /*c3a0*/  CS2R R12, SRZ ;  /* 0x00000000000c7805 */ /* 0x000fe4000001ff00 */
[-C--:B------:R-:W-:Y:S01]  /*c3b0*/  ISETP.GE.OR P5, PT, R7, R166.reuse, P3 ;  /* 0x000000a60700720c */ /* 0x080fe20001fa6670 */
[----:B------:R-:W-:Y:S01]  /*c3c0*/  IMAD R3, R22, R3, R17 ;  /* 0x0000000316037224 */ /* 0x000fe200078e0211 */
[----:B------:R-:W-:Y:S01]  /*c3d0*/  ISETP.GE.OR P4, PT, R11, R166, P3 ;  /* 0x000000a60b00720c */ /* 0x000fe20001f86670 */
[----:B------:R-:W-:Y:S01]  /*c3e0*/  IMAD R6, R87, R8, RZ ;  /* 0x0000000857067224 */ /* 0x000fe200078e02ff */
[----:B------:R-:W-:-:S02]  /*c3f0*/  ISETP.GE.OR P3, PT, R9, R166, P3 ;  /* 0x000000a60900720c */ /* 0x000fc40001f66670 */
[----:B------:R-:W-:Y:S01]  /*c400*/  @!P2 SHF.R.S32.HI R2, RZ, 0x1f, R163 ;  /* 0x0000001fff02a819 */ /* 0x000fe200000114a3 */
        /* <DEDUP_REMOVED lines=15> */
[----:B------:R-:W-:-:S09]  /*c500*/  ISETP.GE.AND P0, PT, R10, UR4, PT ;  /* 0x000000040a007c0c */ /* 0x000fd2000bf06270 */
[----:B------:R3:W-:Y:S04]  /*c510*/  @!P1 STG.E.128 desc[UR8][R18.64], RZ ;  /* 0x000000ff12009986 */ /* 0x0007e8000c101d08 */
[----:B------:R3:W-:Y:S02]  /*c520*/  @!P0 STG.E.128 desc[UR8][R18.64+0x80], RZ ;  /* 0x000080ff12008986 */ /* 0x0007e4000c101d08 */
.L_x_878:
[----:B------:R-:W-:Y:S05]  /*c530*/  BSYNC B0 ;  /* 0x0000000000007941 */ /* 0x000fea0003800000 */
.L_x_877:
[----:B------:R-:W-:Y:S01]  /*c540*/  @!P2 IMAD.MOV.U32 R12, RZ, RZ, R163 ;  /* 0x000000ffff0ca224 */ /* 0x000fe200078e00a3 */
[----:B------:R-:W-:Y:S01]  /*c550*/  SHF.R.S32.HI R5, RZ, 0x1f, R6 ;  /* 0x0000001fff057819 */ /* 0x000fe20000011406 */
[----:B------:R-:W-:Y:S01]  /*c560*/  @!P2 IMAD.MOV.U32 R13, RZ, RZ, R2 ;  /* 0x000000ffff0da224 */ /* 0x000fe200078e0002 */
[----:B------:R-:W-:Y:S02]  /*c570*/  BSSY B0, `(.L_x_879) ;  /* 0x000000d000007945 */ /* 0x000fe40003800000 */
[--C-:B------:R-:W-:Y:S02]  /*c580*/  IADD3 R6, P1, P0, R6, R12, R3.reuse ;  /* 0x0000000c06067210 */ /* 0x100fe4000783e003 */
[----:B------:R-:W-:-:S04]  /*c590*/  SHF.R.S32.HI R12, RZ, 0x1f, R3 ;  /* 0x0000001fff0c7819 */ /* 0x000fc80000011403 */
[----:B------:R-:W-:Y:S01]  /*c5a0*/  IADD3.X R12, R5, R13, R12, P1, P0 ;  /* 0x0000000d050c7210 */ /* 0x000fe20000fe040c */
[----:B------:R-:W-:Y:S06]  /*c5b0*/  @P6 BRA `(.L_x_880) ;  /* 0x0000000000206947 */ /* 0x000fec0003800000 */
[----:B------:R-:W-:Y:S01]  /*c5c0*/  IMAD R15, R14, R8, RZ ;  /* 0x000000080e0f7224 */ /* 0x000fe200078e02ff */
[----:B------:R-:W-:Y:S01]  /*c5d0*/  ULDC.64 UR4, c[0x0][0x2b0] ;  /* 0x0000ac0000047ab9 */ /* 0x000fe20000000a00 */
[----:B------:R-:W-:-:S03]  /*c5e0*/  IMAD.MOV.U32 R5, RZ, RZ, 0x7f800000 ;  /* 0x7f800000ff057424 */ /* 0x000fc600078e00ff */
[----:B------:R-:W-:-:S04]  /*c5f0*/  IADD3 R3, P0, R15, R6, RZ ;  /* 0x000000060f037210 */ /* 0x000fc80007f1e0ff */
[----:B------:R-:W-:Y:S02]  /*c600*/  LEA.HI.X.SX32 R0, R15, R12, 0x1, P0 ;  /* 0x0000000c0f007211 */ /* 0x000fe400000f0eff */
[----:B------:R-:W-:-:S04]  /*c610*/  LEA R2, P0, R3, UR4, 0x2 ;  /* 0x0000000403027c11 */ /* 0x000fc8000f8010ff */
[----:B------:R-:W-:-:S05]  /*c620*/  LEA.HI.X R3, R3, UR5, R0, 0x2, P0 ;  /* 0x0000000503037c11 */ /* 0x000fca00080f1400 */
[----:B------:R4:W-:Y:S04]  /*c630*/  STG.E desc[UR8][R2.64], R5 ;  /* 0x0000000502007986 */ /* 0x0009e8000c101908 */
.L_x_880:
[----:B------:R-:W-:Y:S05]  /*c640*/  BSYNC B0 ;  /* 0x0000000000007941 */ /* 0x000fea0003800000 */
.L_x_879:
        /* <DEDUP_REMOVED lines=10> */
.L_x_882:
[----:B------:R-:W-:Y:S05]  /*c6f0*/  BSYNC B0 ;  /* 0x0000000000007941 */ /* 0x000fea0003800000 */
.L_x_881:
        /* <DEDUP_REMOVED lines=10> */
.L_x_884:
[----:B------:R-:W-:Y:S05]  /*c7a0*/  BSYNC B0 ;  /* 0x0000000000007941 */ /* 0x000fea0003800000 */
.L_x_883:
[----:B------:R-:W-:Y:S05]  /*c7b0*/  @P3 EXIT ;  /* 0x000000000000394d */ /* 0x000fea0003800000 */
[----:B------:R-:W-:Y:S01]  /*c7c0*/  IMAD R9, R9, R8, RZ ;  /* 0x0000000809097224 */ /* 0x000fe200078e02ff */
[----:B------:R-:W-:Y:S01]  /*c7d0*/  ULDC.64 UR4, c[0x0][0x2b0] ;  /* 0x0000ac0000047ab9 */ /* 0x000fe20000000a00 */
[----:B----4-:R-:W-:-:S03]  /*c7e0*/  IMAD.MOV.U32 R5, RZ, RZ, 0x7f800000 ;  /* 0x7f800000ff057424 */ /* 0x010fc600078e00ff */
[----:B------:R-:W-:-:S04]  /*c7f0*/  IADD3 R6, P0, R9, R6, RZ ;  /* 0x0000000609067210 */ /* 0x000fc80007f1e0ff */
[----:B------:R-:W-:Y:S02]  /*c800*/  LEA.HI.X.SX32 R9, R9, R12, 0x1, P0 ;  /* 0x0000000c09097211 */ /* 0x000fe400000f0eff */
[----:B------:R-:W-:-:S04]  /*c810*/  LEA R2, P0, R6, UR4, 0x2 ;  /* 0x0000000406027c11 */ /* 0x000fc8000f8010ff */
[----:B------:R-:W-:-:S05]  /*c820*/  LEA.HI.X R3, R6, UR5, R9, 0x2, P0 ;  /* 0x0000000506037c11 */ /* 0x000fca00080f1409 */
[----:B------:R-:W-:Y:S01]  /*c830*/  STG.E desc[UR8][R2.64], R5 ;  /* 0x0000000502007986 */ /* 0x000fe2000c101908 */
[----:B------:R-:W-:Y:S05]  /*c840*/  EXIT ;  /* 0x000000000000794d */ /* 0x000fea0003800000 */
.L_x_885:
        /* <DEDUP_REMOVED lines=11> */
.L_x_1751:


//--------------------- .text._ZN5flash16flash_fwd_kernelI23Flash_fwd_kernel_traitsILi128ELi64ELi64ELi4ELb0ELb0EN7cutlass10bfloat16_tE19Flash_kernel_traitsILi128ELi64ELi64ELi4ES3_EELb0ELb1ELb0ELb1ELb0ELb0ELb1ELb0EEEvNS_16Flash_fwd_paramsE --------------------------
	.section	.text._ZN5flash16flash_fwd_kernelI23Flash_fwd_kernel_traitsILi128ELi64ELi64ELi4ELb0ELb0EN7cutlass10bfloat16_tE19Flash_kernel_traitsILi128ELi64ELi64ELi4ES3_EELb0ELb1ELb0ELb1ELb0ELb0ELb1ELb0EEEvNS_16Flash_fwd_paramsE,"ax",@progbits
	.align	128
        .global         _ZN5flash16flash_fwd_kernelI23Flash_fwd_kernel_traitsILi128ELi64ELi64ELi4ELb0ELb0EN7cutlass10bfloat16_tE19Flash_kernel_traitsILi128ELi64ELi64ELi4ES3_EELb0ELb1ELb0ELb1ELb0ELb0ELb1ELb0EEEvNS_16Flash_fwd_paramsE
        .type           _ZN5flash16flash_fwd_kernelI23Flash_fwd_kernel_traitsILi128ELi64ELi64ELi4ELb0ELb0EN7cutlass10bfloat16_tE19Flash_kernel_traitsILi128ELi64ELi64ELi4ES3_EELb0ELb1ELb0ELb1ELb0ELb0ELb1ELb0EEEvNS_16Flash_fwd_paramsE,@function
        .size           _ZN5flash16flash_fwd_kernelI23Flash_fwd_kernel_traitsILi128ELi64ELi64ELi4ELb0ELb0EN7cutlass10bfloat16_tE19Flash_kernel_traitsILi128ELi64ELi64ELi4ES3_EELb0ELb1ELb0ELb1ELb0ELb0ELb1ELb0EEEvNS_16Flash_fwd_paramsE,(.L_x_1752 - _ZN5flash16flash_fwd_kernelI23Flash_fwd_kernel_traitsILi128ELi64ELi64ELi4ELb0ELb0EN7cutlass10bfloat16_tE19Flash_kernel_traitsILi128ELi64ELi64ELi4ES3_EELb0ELb1ELb0ELb1ELb0ELb0ELb1ELb0EEEvNS_16Flash_fwd_paramsE)
        .other          _ZN5flash16flash_fwd_kernelI23Flash_fwd_kernel_traitsILi128ELi64ELi64ELi4ELb0ELb0EN7cutlass10bfloat16_tE19Flash_kernel_traitsILi128ELi64ELi64ELi4ES3_EELb0ELb1ELb0ELb1ELb0ELb0ELb1ELb0EEEvNS_16Flash_fwd_paramsE,@"STO_CUDA_ENTRY STV_DEFAULT"
_ZN5flash16flash_fwd_kernelI23Flash_fwd_kernel_traitsILi128ELi64ELi64ELi4ELb0ELb0EN7cutlass10bfloat16_tE19Flash_kernel_traitsILi128ELi64ELi64ELi4ES3_EELb0ELb1ELb0ELb1ELb0ELb0ELb1ELb0EEEvNS_16Flash_fwd_paramsE:
.text._ZN5flash16flash_fwd_kernelI23Flash_fwd_kernel_traitsILi128ELi64ELi64ELi4ELb0ELb0EN7cutlass10bfloat16_tE19Flash_kernel_traitsILi128ELi64ELi64ELi4ES3_EELb0ELb1ELb0ELb1ELb0ELb0ELb1ELb0EEEvNS_16Flash_fwd_paramsE:
        /* <DEDUP_REMOVED lines=38> */
.L_x_886:
[----:B------:R-:W1:Y:S02]  /*0260*/  LDC R5, c[0x0][0x2c8] ;  /* 0x0000b200ff057b82 */ /* 0x000e640000000800 */
.L_x_887:
        /* <DEDUP_REMOVED lines=39> */
[CC--:B------:R-:W-:Y:S01]  /*04e0*/  ISETP.GE.AND P5, PT, R24.reuse, R12.reuse, PT ;  /* 0x0000000c1800720c */ /* 0x0c0fe20003fa6270 */
[C---:B------:R-:W-:Y:S01]  /*04f0*/  VIADD R17, R24.reuse, 0x10 ;  /* 0x0000001018117836 */ /* 0x040fe20000000000 */
[----:B------:R-:W-:Y:S01]  /*0500*/  @!P2 SHF.R.S32.HI R15, RZ, 0x1f, R6 ;  /* 0x0000001fff0fa819 */ /* 0x000fe20000011406 */
[C---:B------:R-:W-:Y:S01]  /*0510*/  VIADD R21, R24.reuse, 0x20 ;  /* 0x0000002018157836 */ /* 0x040fe20000000000 */
[----:B------:R-:W2:Y:S01]  /*0520*/  @P0 LDC.64 R116, c[0x0][0x248] ;  /* 0x00009200ff740b82 */ /* 0x000ea20000000a00 */
[C---:B------:R-:W-:Y:S01]  /*0530*/  VIADD R19, R24.reuse, 0x30 ;  /* 0x0000003018137836 */ /* 0x040fe20000000000 */
[----:B------:R-:W-:Y:S01]  /*0540*/  ISETP.GE.AND P6, PT, R17, R12, PT ;  /* 0x0000000c1100720c */ /* 0x000fe20003fc6270 */
[----:B------:R-:W-:Y:S01]  /*0550*/  IMAD.SHL.U32 R27, R24, 0x40, RZ ;  /* 0x00000040181b7824 */ /* 0x000fe200078e00ff */
[----:B-1----:R-:W-:-:S02]  /*0560*/  IABS R10, R7 ;  /* 0x00000007000a7213 */ /* 0x002fc40000000000 */
[-C--:B------:R-:W-:Y:S02]  /*0570*/  ISETP.GE.AND P4, PT, R21, R12.reuse, PT ;  /* 0x0000000c1500720c */ /* 0x080fe40003f86270 */
[----:B------:R-:W1:Y:S01]  /*0580*/  I2F.RP R4, R10 ;  /* 0x0000000a00047306 */ /* 0x000e620000209400 */
[----:B------:R-:W-:Y:S01]  /*0590*/  ISETP.GE.AND P3, PT, R19, R12, PT ;  /* 0x0000000c1300720c */ /* 0x000fe20003f66270 */
[----:B------:R-:W-:Y:S01]  /*05a0*/  IMAD.IADD R12, R96, 0x1, -R9 ;  /* 0x00000001600c7824 */ /* 0x000fe200078e0a09 */
[----:B------:R-:W-:Y:S02]  /*05b0*/  LOP3.LUT R27, R27, 0x1c0, RZ, 0xc0, !PT ;  /* 0x000001c01b1b7812 */ /* 0x000fe400078ec0ff */
[--C-:B------:R-:W-:Y:S01]  /*05c0*/  SHF.R.S32.HI R25, RZ, 0x1f, R24.reuse ;  /* 0x0000001fff197819 */ /* 0x100fe20000011418 */
[----:B------:R-:W-:Y:S01]  /*05d0*/  IMAD.SHL.U32 R174, R12, 0x8, RZ ;  /* 0x000000080cae7824 */ /* 0x000fe200078e00ff */
[----:B------:R-:W-:Y:S01]  /*05e0*/  LEA.HI R16, R101, R96, RZ, 0x4 ;  /* 0x0000006065107211 */ /* 0x000fe200078f20ff */
[----:B------:R-:W-:-:S03]  /*05f0*/  IMAD.WIDE R178, R179, 0x40, R24 ;  /* 0x00000040b3b27825 */ /* 0x000fc600078e0218 */
[----:B------:R-:W-:Y:S01]  /*0600*/  SHF.R.S32.HI R175, RZ, 0x1f, R174 ;  /* 0x0000001fffaf7819 */ /* 0x000fe200000114ae */
[----:B-1----:R-:W1:Y:S02]  /*0610*/  MUFU.RCP R2, R4 ;  /* 0x0000000400027308 */ /* 0x002e640000001000 */
[----:B-1----:R-:W-:Y:S01]  /*0620*/  VIADD R2, R2, 0xffffffe ;  /* 0x0ffffffe02027836 */ /* 0x002fe20000000000 */
[----:B------:R-:W1:Y:S05]  /*0630*/  @P2 LDC.64 R4, c[0x0][0x240] ;  /* 0x00009000ff042b82 */ /* 0x000e6a0000000a00 */
        /* <DEDUP_REMOVED lines=19> */
[----:B------:R-:W-:Y:S01]  /*0770*/  @!P2 IMAD R3, R6, R3, R14 ;  /* 0x000000030603a224 */ /* 0x000fe200078e020e */
[----:B------:R-:W-:Y:S01]  /*0780*/  SHF.L.U32 R15, R2, 0x3, RZ ;  /* 0x00000003020f7819 */ /* 0x000fe200000006ff */
[----:B------:R-:W-:-:S04]  /*0790*/  @!P2 IMAD.MOV.U32 R28, RZ, RZ, R26 ;  /* 0x000000ffff1ca224 */ /* 0x000fc800078e001a */
[-C--:B------:R-:W-:Y:S01]  /*07a0*/  @!P1 IADD3 R11, R11, -R10.reuse, RZ ;  /* 0x8000000a0b0b9210 */ /* 0x080fe20007ffe0ff */
[----:B------:R-:W-:Y:S01]  /*07b0*/  @!P2 IMAD.IADD R5, R27, 0x1, R3 ;  /* 0x000000011b05a824 */ /* 0x000fe200078e0203 */
[----:B------:R-:W-:Y:S01]  /*07c0*/  LOP3.LUT R164, R4, 0xfffffe00, R15, 0xf8, !PT ;  /* 0xfffffe0004a47812 */ /* 0x000fe200078ef80f */
[C-C-:B------:R-:W-:Y:S01]  /*07d0*/  @P0 IMAD.IADD R4, R0.reuse, 0x1, R13.reuse ;  /* 0x0000000100040824 */ /* 0x140fe200078e020d */
[----:B------:R-:W-:Y:S01]  /*07e0*/  ISETP.GE.U32.AND P2, PT, R11, R10, PT ;  /* 0x0000000a0b00720c */ /* 0x000fe20003f46070 */
[----:B------:R-:W-:Y:S01]  /*07f0*/  @P0 IMAD.IADD R2, R0, 0x1, R13 ;  /* 0x0000000100020824 */ /* 0x000fe200078e020d */
[----:B------:R-:W1:Y:S01]  /*0800*/  LDC.64 R10, c[0x0][0x3c8] ;  /* 0x0000f200ff0a7b82 */ /* 0x000e620000000a00 */
[----:B------:R-:W-:Y:S01]  /*0810*/  LOP3.LUT R3, R22, R7, RZ, 0x3c, !PT ;  /* 0x0000000716037212 */ /* 0x000fe200078e3cff */
[C---:B--2---:R-:W-:Y:S01]  /*0820*/  @P0 IMAD R13, R4.reuse, R117, RZ ;  /* 0x00000075040d0224 */ /* 0x044fe200078e02ff */
[----:B------:R-:W-:Y:S01]  /*0830*/  @!P1 IADD3 R121, R121, 0x1, RZ ;  /* 0x0000000179799810 */ /* 0x000fe20007ffe0ff */
[----:B------:R-:W-:Y:S01]  /*0840*/  @P0 IMAD.WIDE.U32 R26, R4, R116, RZ ;  /* 0x00000074041a0225 */ /* 0x000fe200078e00ff */
[----:B------:R-:W-:-:S03]  /*0850*/  ISETP.GE.AND P1, PT, R3, RZ, PT ;  /* 0x000000ff0300720c */ /* 0x000fc60003f26270 */
[C---:B---3--:R-:W-:Y:S01]  /*0860*/  @P0 IMAD R3, R2.reuse, R9, RZ ;  /* 0x0000000902030224 */ /* 0x048fe200078e02ff */
[----:B------:R-:W-:Y:S01]  /*0870*/  @P0 IADD3 R13, R27, R13, RZ ;  /* 0x0000000d1b0d0210 */ /* 0x000fe20007ffe0ff */
[----:B------:R-:W-:-:S04]  /*0880*/  @P0 IMAD.WIDE.U32 R14, R2, R8, RZ ;  /* 0x00000008020e0225 */ /* 0x000fc800078e00ff */
[----:B------:R-:W-:Y:S01]  /*0890*/  @P2 VIADD R121, R121, 0x1 ;  /* 0x0000000179792836 */ /* 0x000fe20000000000 */
[----:B------:R-:W-:Y:S01]  /*08a0*/  ISETP.NE.AND P2, PT, R7, RZ, PT ;  /* 0x000000ff0700720c */ /* 0x000fe20003f45270 */
[----:B------:R-:W-:Y:S02]  /*08b0*/  @P0 IMAD.IADD R4, R15, 0x1, R3 ;  /* 0x000000010f040824 */ /* 0x000fe400078e0203 */
[----:B------:R-:W-:Y:S01]  /*08c0*/  @P0 IMAD.MOV.U32 R18, RZ, RZ, R26 ;  /* 0x000000ffff120224 */ /* 0x000fe200078e001a */
[----:B------:R-:W-:Y:S09]  /*08d0*/  @P0 BRA `(.L_x_889) ;  /* 0x0000000000340947 */ /* 0x000ff20003800000 */
        /* <DEDUP_REMOVED lines=13> */
.L_x_889:
        /* <DEDUP_REMOVED lines=12> */
[----:B------:R-:W-:-:S07]  /*0a70*/  IADD3 R4, R15, R3, RZ ;  /* 0x000000030f047210 */ /* 0x000fce0007ffe0ff */
.L_x_890:
[----:B-1----:R-:W-:Y:S01]  /*0a80*/  ISETP.NE.U32.AND P0, PT, R10, RZ, PT ;  /* 0x000000ff0a00720c */ /* 0x002fe20003f05070 */
[-C--:B------:R-:W-:Y:S01]  /*0a90*/  IMAD R0, R25, R116.reuse, RZ ;  /* 0x0000007419007224 */ /* 0x080fe200078e02ff */
[----:B------:R-:W-:Y:S01]  /*0aa0*/  LOP3.LUT R3, R16, 0xfffffff0, RZ, 0xc0, !PT ;  /* 0xfffffff010037812 */ /* 0x000fe200078ec0ff */
[C---:B------:R-:W-:Y:S01]  /*0ab0*/  IMAD.WIDE.U32 R26, R24.reuse, R116, R174 ;  /* 0x00000074181a7225 */ /* 0x040fe200078e00ae */
[----:B------:R-:W-:Y:S01]  /*0ac0*/  ISETP.NE.AND.EX P0, PT, R11, RZ, PT, P0 ;  /* 0x000000ff0b00720c */ /* 0x000fe20003f05300 */
[----:B------:R-:W1:Y:S01]  /*0ad0*/  S2UR UR10, SR_CgaCtaId ;  /* 0x00000000000a79c3 */ /* 0x000e620000008800 */
[----:B------:R-:W-:Y:S01]  /*0ae0*/  IADD3 R20, -R3, R96, RZ ;  /* 0x0000006003147210 */ /* 0x000fe20007ffe1ff */
[----:B------:R-:W-:Y:S01]  /*0af0*/  @!P1 IMAD.MOV R121, RZ, RZ, -R121 ;  /* 0x000000ffff799224 */ /* 0x000fe200078e0a79 */
[----:B------:R-:W-:Y:S01]  /*0b00*/  @!P2 LOP3.LUT R121, RZ, R7, RZ, 0x33, !PT ;  /* 0x00000007ff79a212 */ /* 0x000fe200078e33ff */
[----:B------:R-:W-:Y:S01]  /*0b10*/  IMAD R0, R24, R117, R0 ;  /* 0x0000007518007224 */ /* 0x000fe200078e0200 */
[----:B------:R-:W-:Y:S01]  /*0b20*/  IADD3 R168, P2, R18, R26, RZ ;  /* 0x0000001a12a87210 */ /* 0x000fe20007f5e0ff */
[----:B------:R-:W-:Y:S01]  /*0b30*/  ULDC.64 UR4, c[0x0][0x260] ;  /* 0x0000980000047ab9 */ /* 0x000fe20000000a00 */
[----:B------:R-:W-:Y:S01]  /*0b40*/  IADD3 R28, P1, R174, R28, RZ ;  /* 0x0000001cae1c7210 */ /* 0x000fe20007f3e0ff */
[----:B------:R-:W-:Y:S01]  /*0b50*/  ULDC.64 UR6, c[0x0][0x268] ;  /* 0x00009a0000067ab9 */ /* 0x000fe20000000a00 */
[----:B------:R-:W-:Y:S01]  /*0b60*/  IADD3.X R169, R13, R27, R0, P2, !PT ;  /* 0x0000001b0da97210 */ /* 0x000fe200017fe400 */
[----:B------:R-:W-:Y:S01]  /*0b70*/  IMAD.WIDE.U32 R26, R24, R8, R174 ;  /* 0x00000008181a7225 */ /* 0x000fe200078e00ae */
[----:B------:R-:W-:Y:S01]  /*0b80*/  SHF.R.S32.HI R3, RZ, 0x1f, R20 ;  /* 0x0000001fff037819 */ /* 0x000fe20000011414 */
[----:B------:R-:W-:Y:S01]  /*0b90*/  BSSY B0, `(.L_x_891) ;  /* 0x000003d000007945 */ /* 0x000fe20003800000 */
[----:B------:R-:W-:Y:S01]  /*0ba0*/  SHF.R.S32.HI R0, RZ, 0x1f, R121 ;  /* 0x0000001fff007819 */ /* 0x000fe20000011479 */
[----:B------:R-:W-:Y:S01]  /*0bb0*/  IMAD.X R29, R175, 0x1, R5, P1 ;  /* 0x00000001af1d7824 */ /* 0x000fe200008e0605 */
[----:B------:R-:W-:Y:S01]  /*0bc0*/  LEA.HI R13, R3, R20, RZ, 0x3 ;  /* 0x00000014030d7211 */ /* 0x000fe200078f18ff */
[----:B------:R-:W-:Y:S01]  /*0bd0*/  IMAD R3, R25, R8, RZ ;  /* 0x0000000819037224 */ /* 0x000fe200078e02ff */
[----:B------:R-:W-:Y:S01]  /*0be0*/  IADD3 R118, P1, R14, R26, RZ ;  /* 0x0000001a0e767210 */ /* 0x000fe20007f3e0ff */
[----:B------:R-:W-:Y:S01]  /*0bf0*/  IMAD R2, R0, UR4, RZ ;  /* 0x0000000400027c24 */ /* 0x000fe2000f8e02ff */
[----:B------:R-:W2:Y:S01]  /*0c00*/  @P0 LDC.64 R14, c[0x0][0x3d0] ;  /* 0x0000f400ff0e0b82 */ /* 0x000ea20000000a00 */
        /* <DEDUP_REMOVED lines=16> */
[----:B------:R-:W-:-:S03]  /*0d10*/  IADD3 R165, R174, 0x40, RZ ;  /* 0x00000040aea57810 */ /* 0x000fc60007ffe0ff */
[----:B------:R-:W-:Y:S01]  /*0d20*/  IMAD R121, R121, UR7, R0 ;  /* 0x0000000779797c24 */ /* 0x000fe2000f8e0200 */
[----:B------:R-:W-:Y:S01]  /*0d30*/  LEA R164, R164, UR4, 0x1 ;  /* 0x00000004a4a47c11 */ /* 0x000fe2000f8e08ff */
[----:B------:R-:W-:Y:S02]  /*0d40*/  IMAD.MOV.U32 R7, RZ, RZ, 0x10 ;  /* 0x00000010ff077424 */ /* 0x000fe400078e00ff */
[----:B------:R-:W-:Y:S02]  /*0d50*/  IMAD.MOV.U32 R0, RZ, RZ, 0x20 ;  /* 0x00000020ff007424 */ /* 0x000fe400078e00ff */
[----:B------:R-:W-:Y:S01]  /*0d60*/  IMAD R31, R22, UR5, R31 ;  /* 0x00000005161f7c24 */ /* 0x000fe2000f8e021f */
[----:B------:R-:W-:Y:S01]  /*0d70*/  SEL R7, R7, 0xfffffff0, !P1 ;  /* 0xfffffff007077807 */ /* 0x000fe20004800000 */
        /* <DEDUP_REMOVED lines=30> */
.L_x_892:
[----:B------:R-:W-:Y:S05]  /*0f60*/  BSYNC B0 ;  /* 0x0000000000007941 */ /* 0x000fea0003800000 */
.L_x_891:
        /* <DEDUP_REMOVED lines=32> */
.L_x_894:
[----:B------:R-:W-:Y:S05]  /*1170*/  BSYNC B0 ;  /* 0x0000000000007941 */ /* 0x000fea0003800000 */
.L_x_893:
        /* <DEDUP_REMOVED lines=32> */
.L_x_896:
[----:B------:R-:W-:Y:S05]  /*1380*/  BSYNC B0 ;  /* 0x0000000000007941 */ /* 0x000fea0003800000 */
.L_x_895:
        /* <DEDUP_REMOVED lines=31> */
.L_x_898:
[----:B------:R-:W-:Y:S05]  /*1580*/  BSYNC B0 ;  /* 0x0000000000007941 */ /* 0x000fea0003800000 */
.L_x_897:
        /* <DEDUP_REMOVED lines=35> */
.L_x_900:
[----:B------:R-:W-:Y:S05]  /*17c0*/  BSYNC B0 ;  /* 0x0000000000007941 */ /* 0x000fea0003800000 */
.L_x_899:
        /* <DEDUP_REMOVED lines=26> */
.L_x_902:
[----:B------:R-:W-:Y:S05]  /*1970*/  BSYNC B0 ;  /* 0x0000000000007941 */ /* 0x000fea0003800000 */
.L_x_901:
        /* <DEDUP_REMOVED lines=27> */
.L_x_904:
[----:B------:R-:W-:Y:S05]  /*1b30*/  BSYNC B0 ;  /* 0x0000000000007941 */ /* 0x000fea0003800000 */
.L_x_903:
        /* <DEDUP_REMOVED lines=39> */
.L_x_906:
[----:B------:R-:W-:Y:S05]  /*1db0*/  BSYNC B0 ;  /* 0x0000000000007941 */ /* 0x000fea0003800000 */
.L_x_905:
        /* <DEDUP_REMOVED lines=54> */
.L_x_908:
[----:B------:R-:W-:Y:S05]  /*2120*/  BSYNC B0 ;  /* 0x0000000000007941 */ /* 0x000fea0003800000 */
.L_x_907:
        /* <DEDUP_REMOVED lines=28> */
.L_x_910:
[----:B------:R-:W-:Y:S05]  /*22f0*/  BSYNC B0 ;  /* 0x0000000000007941 */ /* 0x000fea0003800000 */
.L_x_909:
        /* <DEDUP_REMOVED lines=26> */
.L_x_912:
[----:B------:R-:W-:Y:S05]  /*24a0*/  BSYNC B0 ;  /* 0x0000000000007941 */ /* 0x000fea0003800000 */
.L_x_911:
        /* <DEDUP_REMOVED lines=28> */
.L_x_914:
[----:B------:R-:W-:Y:S05]  /*2670*/  BSYNC B0 ;  /* 0x0000000000007941 */ /* 0x000fea0003800000 */
.L_x_913:
[----:B------:R-:W-:Y:S01]  /*2680*/  LDSM.16.M88.4 R24, [R150] ;  /* 0x000000009618783b */ /* 0x000fe20000000200 */
[----:B------:R-:W-:Y:S01]  /*2690*/  LOP3.LUT P1, RZ, R12, 0x2, RZ, 0xc0, !PT ;  /* 0x000000020cff7812 */ /* 0x000fe2000782c0ff */
[----:B------:R-:W-:Y:S01]  /*26a0*/  VIADD R8, R149, 0x4000 ;  /* 0x0000400095087836 */ /* 0x000fe20000000000 */
[----:B------:R-:W-:Y:S01]  /*26b0*/  LOP3.LUT R101, R101, 0xffffffe0, RZ, 0xc0, !PT ;  /* 0xffffffe065657812 */ /* 0x000fe200078ec0ff */
[----:B------:R-:W4:Y:S01]  /*26c0*/  LDSM.16.M88.4 R28, [R149+0x4000] ;  /* 0x00400000951c783b */ /* 0x000f220000000200 */
[----:B------:R-:W-:Y:S01]  /*26d0*/  VIADD R147, R149, 0x4020 ;  /* 0x0000402095937836 */ /* 0x000fe20000000000 */
[----:B------:R-:W-:Y:S01]  /*26e0*/  ULDC UR5, c[0x0][0x39c] ;  /* 0x0000e70000057ab9 */ /* 0x000fe20000000800 */
[--C-:B------:R-:W-:Y:S01]  /*26f0*/  IMAD R148, R7, 0x2, R150.reuse ;  /* 0x0000000207947824 */ /* 0x100fe200078e0296 */
[----:B------:R-:W4:Y:S01]  /*2700*/  LDSM.16.M88.4 R72, [R149+0x4800] ;  /* 0x004800009548783b */ /* 0x000f220000000200 */
[C---:B------:R-:W-:Y:S01]  /*2710*/  IMAD R146, R5.reuse, 0x2, R150 ;  /* 0x0000000205927824 */ /* 0x040fe200078e0296 */
[----:B------:R-:W-:Y:S01]  /*2720*/  LOP3.LUT R4, R4, R97, RZ, 0xfc, !PT ;  /* 0x0000006104047212 */ /* 0x000fe200078efcff */
[----:B------:R-:W-:Y:S01]  /*2730*/  IMAD R145, R5, 0x2, R148 ;  /* 0x0000000205917824 */ /* 0x000fe200078e0294 */
[----:B------:R-:W-:Y:S01]  /*2740*/  LDSM.16.M88.4 R64, [R149+0x5000] ;  /* 0x005000009540783b */ /* 0x000fe20000000200 */
[----:B------:R-:W-:-:S02]  /*2750*/  IMAD R100, R100, 0x10, R103 ;  /* 0x0000001064647824 */ /* 0x000fc400078e0267 */
[----:B------:R-:W-:Y:S01]  /*2760*/  @P1 VIADD R147, R8, 0xffffffe0 ;  /* 0xffffffe008931836 */ /* 0x000fe20000000000 */
[----:B------:R-:W-:Y:S01]  /*2770*/  LOP3.LUT P1, RZ, R12, 0x4, RZ, 0xc0, !PT ;  /* 0x000000040cff7812 */ /* 0x000fe2000782c0ff */
[----:B-123--:R-:W-:Y:S01]  /*2780*/  LDSM.16.M88.4 R8, [R148] ;  /* 0x000000009408783b */ /* 0x00efe20000000200 */
[----:B------:R-:W-:Y:S02]  /*2790*/  IMAD.SHL.U32 R176, R96, 0x2, RZ ;  /* 0x0000000260b07824 */ /* 0x000fe400078e00ff */
[----:B------:R-:W-:Y:S01]  /*27a0*/  SEL R0, R0, 0xffffffe0, !P1 ;  /* 0xffffffe000007807 */ /* 0x000fe20004800000 */
[----:B------:R-:W1:Y:S01]  /*27b0*/  LDSM.16.M88.4 R20, [R147] ;  /* 0x000000009314783b */ /* 0x000e620000000200 */
[C---:B------:R-:W-:Y:S01]  /*27c0*/  VIADD R139, R147.reuse, 0x800 ;  /* 0x00000800938b7836 */ /* 0x040fe20000000000 */
[----:B------:R-:W-:Y:S01]  /*27d0*/  LOP3.LUT R176, R176, 0x6, RZ, 0xc0, !PT ;  /* 0x00000006b0b07812 */ /* 0x000fe200078ec0ff */
[C---:B------:R-:W-:Y:S01]  /*27e0*/  VIADD R138, R147.reuse, 0x1000 ;  /* 0x00001000938a7836 */ /* 0x040fe20000000000 */
[----:B------:R-:W-:Y:S01]  /*27f0*/  LDSM.16.M88.4 R56, [R146] ;  /* 0x000000009238783b */ /* 0x000fe20000000200 */
[C---:B------:R-:W-:Y:S01]  /*2800*/  IMAD R143, R0.reuse, 0x2, R149 ;  /* 0x00000002008f7824 */ /* 0x040fe200078e0295 */
[----:B------:R-:W-:Y:S01]  /*2810*/  LEA R136, R0, R147, 0x1 ;  /* 0x0000009300887211 */ /* 0x000fe200078e08ff */
[----:B------:R-:W-:Y:S01]  /*2820*/  IMAD.IADD R0, R96, 0x1, -R101 ;  /* 0x0000000160007824 */ /* 0x000fe200078e0a65 */
[----:B------:R-:W-:Y:S01]  /*2830*/  LDSM.16.M88.4 R32, [R149+0x5800] ;  /* 0x005800009520783b */ /* 0x000fe20000000200 */
[C---:B------:R-:W-:Y:S01]  /*2840*/  IADD3 R137, R147.reuse, 0x1800, RZ ;  /* 0x0000180093897810 */ /* 0x040fe20007ffe0ff */
[----:B------:R-:W-:-:S02]  /*2850*/  VIADD R135, R147, 0x2000 ;  /* 0x0000200093877836 */ /* 0x000fc40000000000 */
[----:B------:R-:W2:Y:S01]  /*2860*/  LDSM.16.M88.4 R36, [R143+0x4000] ;  /* 0x004000008f24783b */ /* 0x000ea20000000200 */
[----:B------:R-:W-:Y:S01]  /*2870*/  SHF.R.S32.HI R173, RZ, 0x1f, R0 ;  /* 0x0000001fffad7819 */ /* 0x000fe20000011400 */
[----:B------:R-:W-:Y:S02]  /*2880*/  VIADD R134, R147, 0x2800 ;  /* 0x0000280093867836 */ /* 0x000fe40000000000 */
[----:B------:R-:W-:Y:S01]  /*2890*/  LDSM.16.M88.4 R84, [R145] ;  /* 0x000000009154783b */ /* 0x000fe20000000200 */
[----:B------:R-:W-:Y:S01]  /*28a0*/  LEA.HI R173, R173, R0, RZ, 0x2 ;  /* 0x00000000adad7211 */ /* 0x000fe200078f10ff */
[C---:B------:R-:W-:Y:S02]  /*28b0*/  VIADD R133, R147.reuse, 0x3000 ;  /* 0x0000300093857836 */ /* 0x040fe40000000000 */
[----:B------:R-:W3:Y:S01]  /*28c0*/  LDSM.16.M88.4 R80, [R136] ;  /* 0x000000008850783b */ /* 0x000ee20000000200 */
[----:B------:R-:W-:Y:S01]  /*28d0*/  SHF.R.S32.HI R173, RZ, 0x2, R173 ;  /* 0x00000002ffad7819 */ /* 0x000fe200000114ad */
[----:B------:R-:W-:Y:S01]  /*28e0*/  VIADD R132, R147, 0x3800 ;  /* 0x0000380093847836 */ /* 0x000fe20000000000 */
[C---:B----4-:R-:W-:Y:S01]  /*28f0*/  HMMA.16816.F32.BF16 R16, R24.reuse, R28, RZ ;  /* 0x0000001c1810723c */ /* 0x050fe200000418ff */
[----:B------:R-:W4:Y:S04]  /*2900*/  LDSM.16.M88.4 R12, [R147+0x800] ;  /* 0x00080000930c783b */ /* 0x000f280000000200 */
[----:B------:R-:W4:Y:S01]  /*2910*/  LDSM.16.M88.4 R76, [R147+0x1000] ;  /* 0x00100000934c783b */ /* 0x000f220000000200 */
[C---:B------:R-:W-:Y:S03]  /*2920*/  HMMA.16816.F32.BF16 R28, R24.reuse, R30, RZ ;  /* 0x0000001e181c723c */ /* 0x040fe600000418ff */
[----:B------:R-:W4:Y:S03]  /*2930*/  LDSM.16.M88.4 R48, [R147+0x1800] ;  /* 0x001800009330783b */ /* 0x000f260000000200 */
[C---:B------:R-:W-:Y:S01]  /*2940*/  HMMA.16816.F32.BF16 R40, R24.reuse, R72, RZ ;  /* 0x000000481828723c */ /* 0x040fe200000418ff */
[----:B------:R-:W-:Y:S04]  /*2950*/  LDSM.16.M88.4 R52, [R150+0x2000] ;  /* 0x002000009634783b */ /* 0x000fe80000000200 */
[----:B------:R-:W4:Y:S01]  /*2960*/  LDSM.16.M88.4 R44, [R149+0x6000] ;  /* 0x00600000952c783b */ /* 0x000f220000000200 */
[----:B------:R-:W-:Y:S03]  /*2970*/  HMMA.16816.F32.BF16 R72, R24, R74, RZ ;  /* 0x0000004a1848723c */ /* 0x000fe600000418ff */
[----:B------:R-:W-:Y:S03]  /*2980*/  LDSM.16.M88.4 R88, [R147+0x2000] ;  /* 0x002000009358783b */ /* 0x000fe60000000200 */
[C---:B-1----:R-:W-:Y:S01]  /*2990*/  HMMA.16816.F32.BF16 R16, R8.reuse, R20, R16 ;  /* 0x000000140810723c */ /* 0x042fe20000041810 */
[----:B------:R-:W-:Y:S04]  /*29a0*/  LDSM.16.M88.4 R92, [R136+0x800] ;  /* 0x00080000885c783b */ /* 0x000fe80000000200 */
[----:B------:R-:W0:Y:S01]  /*29b0*/  LDGDEPBAR ;  /* 0x00000000000079af */ /* 0x000e220000000000 */
[----:B------:R-:W-:Y:S03]  /*29c0*/  HMMA.16816.F32.BF16 R28, R8, R22, R28 ;  /* 0x00000016081c723c */ /* 0x000fe6000004181c */
[----:B------:R-:W1:Y:S03]  /*29d0*/  LDSM.16.M88.4 R20, [R143+0x4800] ;  /* 0x004800008f14783b */ /* 0x000e660000000200 */
[C---:B------:R-:W-:Y:S06]  /*29e0*/  HMMA.16816.F32.BF16 R68, R24.reuse, R64, RZ ;  /* 0x000000401844723c */ /* 0x040fec00000418ff */
[----:B------:R-:W-:Y:S06]  /*29f0*/  HMMA.16816.F32.BF16 R64, R24, R66, RZ ;  /* 0x000000421840723c */ /* 0x000fec00000418ff */
[C---:B--2---:R-:W-:Y:S06]  /*2a00*/  HMMA.16816.F32.BF16 R16, R56.reuse, R36, R16 ;  /* 0x000000243810723c */ /* 0x044fec0000041810 */
[----:B------:R-:W-:Y:S01]  /*2a10*/  HMMA.16816.F32.BF16 R28, R56, R38, R28 ;  /* 0x00000026381c723c */ /* 0x000fe2000004181c */
[----:B------:R-:W-:Y:S05]  /*2a20*/  LDSM.16.M88.4 R36, [R148+0x2000] ;  /* 0x002000009424783b */ /* 0x000fea0000000200 */
[C---:B------:R-:W-:Y:S06]  /*2a30*/  HMMA.16816.F32.BF16 R60, R24.reuse, R32, RZ ;  /* 0x00000020183c723c */ /* 0x040fec00000418ff */
[----:B------:R-:W-:Y:S01]  /*2a40*/  HMMA.16816.F32.BF16 R24, R24, R34, RZ ;  /* 0x000000221818723c */ /* 0x000fe200000418ff */
[----:B------:R-:W2:Y:S05]  /*2a50*/  LDSM.16.M88.4 R32, [R143+0x5000] ;  /* 0x005000008f20783b */ /* 0x000eaa0000000200 */
[C---:B---3--:R-:W-:Y:S06]  /*2a60*/  HMMA.16816.F32.BF16 R16, R84.reuse, R80, R16 ;  /* 0x000000505410723c */ /* 0x048fec0000041810 */
[----:B------:R-:W-:Y:S01]  /*2a70*/  HMMA.16816.F32.BF16 R28, R84, R82, R28 ;  /* 0x00000052541c723c */ /* 0x000fe2000004181c */
[----:B------:R-:W-:Y:S05]  /*2a80*/  LDSM.16.M88.4 R80, [R136+0x1000] ;  /* 0x001000008850783b */ /* 0x000fea0000000200 */
[C---:B----4-:R-:W-:Y:S06]  /*2a90*/  HMMA.16816.F32.BF16 R40, R8.reuse, R12, R40 ;  /* 0x0000000c0828723c */ /* 0x050fec0000041828 */
[C---:B------:R-:W-:Y:S01]  /*2aa0*/  HMMA.16816.F32.BF16 R72, R8.reuse, R14, R72 ;  /* 0x0000000e0848723c */ /* 0x040fe20000041848 */
[----:B------:R-:W3:Y:S05]  /*2ab0*/  LDSM.16.M88.4 R12, [R143+0x5800] ;  /* 0x005800008f0c783b */ /* 0x000eea0000000200 */
[C---:B------:R-:W-:Y:S06]  /*2ac0*/  HMMA.16816.F32.BF16 R68, R8.reuse, R76, R68 ;  /* 0x0000004c0844723c */ /* 0x040fec0000041844 */
[C---:B------:R-:W-:Y:S01]  /*2ad0*/  HMMA.16816.F32.BF16 R64, R8.reuse, R78, R64 ;  /* 0x0000004e0840723c */ /* 0x040fe20000041840 */
[----:B------:R-:W4:Y:S05]  /*2ae0*/  LDSM.16.M88.4 R76, [R136+0x1800] ;  /* 0x00180000884c783b */ /* 0x000f2a0000000200 */
[C---:B------:R-:W-:Y:S06]  /*2af0*/  HMMA.16816.F32.BF16 R60, R8.reuse, R48, R60 ;  /* 0x00000030083c723c */ /* 0x040fec000004183c */
[----:B------:R-:W-:Y:S01]  /*2b00*/  HMMA.16816.F32.BF16 R8, R8, R50, R24 ;  /* 0x000000320808723c */ /* 0x000fe20000041818 */
[----:B------:R-:W-:Y:S04]  /*2b10*/  LDSM.16.M88.4 R24, [R146+0x2000] ;  /* 0x002000009218783b */ /* 0x000fe80000000200 */
[----:B------:R-:W-:Y:S01]  /*2b20*/  LDSM.16.M88.4 R48, [R149+0x6800] ;  /* 0x006800009530783b */ /* 0x000fe20000000200 */
[C---:B------:R-:W-:Y:S06]  /*2b30*/  HMMA.16816.F32.BF16 R16, R52.reuse, R44, R16 ;  /* 0x0000002c3410723c */ /* 0x040fec0000041810 */
[----:B------:R-:W-:Y:S01]  /*2b40*/  HMMA.16816.F32.BF16 R28, R52, R46, R28 ;  /* 0x0000002e341c723c */ /* 0x000fe2000004181c */
[----:B------:R-:W-:Y:S05]  /*2b50*/  LDSM.16.M88.4 R44, [R149+0x7000] ;  /* 0x00700000952c783b */ /* 0x000fea0000000200 */
[C---:B-1----:R-:W-:Y:S06]  /*2b60*/  HMMA.16816.F32.BF16 R40, R56.reuse, R20, R40 ;  /* 0x000000143828723c */ /* 0x042fec0000041828 */
[C---:B------:R-:W-:Y:S01]  /*2b70*/  HMMA.16816.F32.BF16 R72, R56.reuse, R22, R72 ;  /* 0x000000163848723c */ /* 0x040fe20000041848 */
[----:B------:R-:W1:Y:S05]  /*2b80*/  LDSM.16.M88.4 R20, [R143+0x6000] ;  /* 0x006000008f14783b */ /* 0x000e6a0000000200 */
[C---:B--2---:R-:W-:Y:S06]  /*2b90*/  HMMA.16816.F32.BF16 R68, R56.reuse, R32, R68 ;  /* 0x000000203844723c */ /* 0x044fec0000041844 */
[C---:B------:R-:W-:Y:S01]  /*2ba0*/  HMMA.16816.F32.BF16 R64, R56.reuse, R34, R64 ;  /* 0x000000223840723c */ /* 0x040fe20000041840 */
[----:B------:R-:W-:Y:S05]  /*2bb0*/  LDSM.16.M88.4 R32, [R147+0x2800] ;  /* 0x002800009320783b */ /* 0x000fea0000000200 */
[----:B---3--:R-:W-:Y:S06]  /*2bc0*/  HMMA.16816.F32.BF16 R60, R56, R12, R60 ;  /* 0x0000000c383c723c */ /* 0x008fec000004183c */
[----:B------:R-:W-:Y:S06]  /*2bd0*/  HMMA.16816.F32.BF16 R16, R36, R88, R16 ;  /* 0x000000582410723c */ /* 0x000fec0000041810 */
[----:B------:R-:W-:Y:S01]  /*2be0*/  HMMA.16816.F32.BF16 R56, R56, R14, R8 ;  /* 0x0000000e3838723c */ /* 0x000fe20000041808 */
[----:B------:R-:W-:Y:S04]  /*2bf0*/  LDSM.16.M88.4 R8, [R145+0x2000] ;  /* 0x002000009108783b */ /* 0x000fe80000000200 */
[----:B------:R-:W2:Y:S01]  /*2c00*/  LDSM.16.M88.4 R12, [R136+0x2000] ;  /* 0x00200000880c783b */ /* 0x000ea20000000200 */
[----:B------:R-:W-:Y:S06]  /*2c10*/  HMMA.16816.F32.BF16 R28, R36, R90, R28 ;  /* 0x0000005a241c723c */ /* 0x000fec000004181c */
[C---:B------:R-:W-:Y:S06]  /*2c20*/  HMMA.16816.F32.BF16 R40, R84.reuse, R92, R40 ;  /* 0x0000005c5428723c */ /* 0x040fec0000041828 */
[C---:B------:R-:W-:Y:S06]  /*2c30*/  HMMA.16816.F32.BF16 R72, R84.reuse, R94, R72 ;  /* 0x0000005e5448723c */ /* 0x040fec0000041848 */
[C---:B------:R-:W-:Y:S06]  /*2c40*/  HMMA.16816.F32.BF16 R68, R84.reuse, R80, R68 ;  /* 0x000000505444723c */ /* 0x040fec0000041844 */
[C---:B------:R-:W-:Y:S01]  /*2c50*/  HMMA.16816.F32.BF16 R64, R84.reuse, R82, R64 ;  /* 0x000000525440723c */ /* 0x040fe20000041840 */
[----:B------:R-:W3:Y:S05]  /*2c60*/  LDSM.16.M88.4 R80, [R149+0x7800] ;  /* 0x007800009550783b */ /* 0x000eea0000000200 */
[----:B----4-:R-:W-:Y:S01]  /*2c70*/  HMMA.16816.F32.BF16 R88, R84, R76, R60 ;  /* 0x0000004c5458723c */ /* 0x010fe2000004183c */
[----:B------:R-:W-:Y:S05]  /*2c80*/  LDSM.16.M88.4 R60, [R143+0x6800] ;  /* 0x006800008f3c783b */ /* 0x000fea0000000200 */
[----:B-1----:R-:W-:Y:S06]  /*2c90*/  HMMA.16816.F32.BF16 R16, R24, R20, R16 ;  /* 0x000000141810723c */ /* 0x002fec0000041810 */
[----:B------:R-:W-:Y:S01]  /*2ca0*/  HMMA.16816.F32.BF16 R76, R84, R78, R56 ;  /* 0x0000004e544c723c */ /* 0x000fe20000041838 */
[----:B------:R-:W1:Y:S05]  /*2cb0*/  LDSM.16.M88.4 R56, [R147+0x3000] ;  /* 0x003000009338783b */ /* 0x000e6a0000000200 */
[----:B------:R-:W-:Y:S01]  /*2cc0*/  HMMA.16816.F32.BF16 R28, R24, R22, R28 ;  /* 0x00000016181c723c */ /* 0x000fe2000004181c */
[----:B------:R-:W4:Y:S05]  /*2cd0*/  LDSM.16.M88.4 R20, [R147+0x3800] ;  /* 0x003800009314783b */ /* 0x000f2a0000000200 */
[C---:B------:R-:W-:Y:S01]  /*2ce0*/  HMMA.16816.F32.BF16 R40, R52.reuse, R48, R40 ;  /* 0x000000303428723c */ /* 0x040fe20000041828 */
[----:B------:R-:W3:Y:S05]  /*2cf0*/  @P0 LDC R49, c[0x0][0x2e8] ;  /* 0x0000ba00ff310b82 */ /* 0x000eea0000000800 */
[C---:B------:R-:W-:Y:S06]  /*2d00*/  HMMA.16816.F32.BF16 R72, R52.reuse, R50, R72 ;  /* 0x000000323448723c */ /* 0x040fec0000041848 */
[C---:B------:R-:W-:Y:S06]  /*2d10*/  HMMA.16816.F32.BF16 R68, R52.reuse, R44, R68 ;  /* 0x0000002c3444723c */ /* 0x040fec0000041844 */
[----:B------:R-:W-:Y:S01]  /*2d20*/  HMMA.16816.F32.BF16 R64, R52, R46, R64 ;  /* 0x0000002e3440723c */ /* 0x000fe20000041840 */
[----:B------:R-:W-:Y:S05]  /*2d30*/  LDSM.16.M88.4 R44, [R136+0x2800] ;  /* 0x00280000882c783b */ /* 0x000fea0000000200 */
[C---:B--2---:R-:W-:Y:S01]  /*2d40*/  HMMA.16816.F32.BF16 R16, R8.reuse, R12, R16 ;  /* 0x0000000c0810723c */ /* 0x044fe20000041810 */
[----:B---3--:R-:W2:Y:S05]  /*2d50*/  @P0 MUFU.RCP R49, R49 ;  /* 0x0000003100310308 */ /* 0x008eaa0000001000 */
[----:B------:R-:W-:Y:S01]  /*2d60*/  HMMA.16816.F32.BF16 R28, R8, R14, R28 ;  /* 0x0000000e081c723c */ /* 0x000fe2000004181c */
[----:B------:R-:W3:Y:S05]  /*2d70*/  LDSM.16.M88.4 R12, [R143+0x7000] ;  /* 0x007000008f0c783b */ /* 0x000eea0000000200 */
[C---:B------:R-:W-:Y:S06]  /*2d80*/  HMMA.16816.F32.BF16 R88, R52.reuse, R80, R88 ;  /* 0x000000503458723c */ /* 0x040fec0000041858 */
[----:B------:R-:W-:Y:S06]  /*2d90*/  HMMA.16816.F32.BF16 R76, R52, R82, R76 ;  /* 0x00000052344c723c */ /* 0x000fec000004184c */
[----:B------:R-:W-:Y:S01]  /*2da0*/  HMMA.16816.F32.BF16 R40, R36, R32, R40 ;  /* 0x000000202428723c */ /* 0x000fe20000041828 */
[----:B------:R-:W-:Y:S01]  /*2db0*/  FMUL.FTZ R17, R17, UR5 ;  /* 0x0000000511117c20 */ /* 0x000fe20008410000 */
[----:B------:R-:W-:Y:S01]  /*2dc0*/  FMUL.FTZ R19, R19, UR5 ;  /* 0x0000000513137c20 */ /* 0x000fe20008410000 */
[----:B------:R-:W-:Y:S01]  /*2dd0*/  FMUL.FTZ R16, R16, UR5 ;  /* 0x0000000510107c20 */ /* 0x000fe20008410000 */
[----:B------:R-:W-:-:S02]  /*2de0*/  FMUL.FTZ R18, R18, UR5 ;  /* 0x0000000512127c20 */ /* 0x000fc40008410000 */
[C---:B------:R-:W-:Y:S01]  /*2df0*/  HMMA.16816.F32.BF16 R72, R36.reuse, R34, R72 ;  /* 0x000000222448723c */ /* 0x040fe20000041848 */
[----:B------:R-:W2:Y:S01]  /*2e00*/  LDSM.16.M88.4 R32, [R143+0x7800] ;  /* 0x007800008f20783b */ /* 0x000ea20000000200 */
[----:B------:R-:W-:Y:S01]  /*2e10*/  FMUL.FTZ R28, R28, UR5 ;  /* 0x000000051c1c7c20 */ /* 0x000fe20008410000 */
[----:B------:R-:W2:Y:S01]  /*2e20*/  MUFU.TANH R17, R17 ;  /* 0x0000001100117308 */ /* 0x000ea20000002400 */
[----:B------:R-:W-:Y:S01]  /*2e30*/  FMUL.FTZ R29, R29, UR5 ;  /* 0x000000051d1d7c20 */ /* 0x000fe20008410000 */
[----:B------:R-:W-:Y:S01]  /*2e40*/  FMUL.FTZ R30, R30, UR5 ;  /* 0x000000051e1e7c20 */ /* 0x000fe20008410000 */
[----:B-1----:R-:W-:Y:S01]  /*2e50*/  HMMA.16816.F32.BF16 R68, R36, R56, R68 ;  /* 0x000000382444723c */ /* 0x002fe20000041844 */
[----:B------:R-:W-:-:S04]  /*2e60*/  FMUL.FTZ R31, R31, UR5 ;  /* 0x000000051f1f7c20 */ /* 0x000fc80008410000 */
[----:B------:R-:W1:Y:S01]  /*2e70*/  MUFU.TANH R19, R19 ;  /* 0x0000001300137308 */ /* 0x000e620000002400 */
[C---:B------:R-:W-:Y:S06]  /*2e80*/  HMMA.16816.F32.BF16 R64, R36.reuse, R58, R64 ;  /* 0x0000003a2440723c */ /* 0x040fec0000041840 */
[C---:B----4-:R-:W-:Y:S01]  /*2e90*/  HMMA.16816.F32.BF16 R88, R36.reuse, R20, R88 ;  /* 0x000000142458723c */ /* 0x050fe20000041858 */
[----:B------:R-:W-:Y:S05]  /*2ea0*/  MUFU.TANH R29, R29 ;  /* 0x0000001d001d7308 */ /* 0x000fea0000002400 */
[----:B------:R-:W-:Y:S01]  /*2eb0*/  HMMA.16816.F32.BF16 R76, R36, R22, R76 ;  /* 0x00000016244c723c */ /* 0x000fe2000004184c */
[----:B------:R-:W4:Y:S02]  /*2ec0*/  LDSM.16.M88.4 R20, [R136+0x3000] ;  /* 0x003000008814783b */ /* 0x000f240000000200 */
[----:B------:R-:W1:Y:S03]  /*2ed0*/  MUFU.TANH R37, R28 ;  /* 0x0000001c00257308 */ /* 0x000e660000002400 */
[C---:B------:R-:W-:Y:S05]  /*2ee0*/  HMMA.16816.F32.BF16 R40, R24.reuse, R60, R40 ;  /* 0x0000003c1828723c */ /* 0x040fea0000041828 */
[----:B------:R-:W1:Y:S01]  /*2ef0*/  MUFU.TANH R39, R30 ;  /* 0x0000001e00277308 */ /* 0x000e620000002400 */
[C---:B---3--:R-:W-:Y:S06]  /*2f00*/  HMMA.16816.F32.BF16 R68, R24.reuse, R12, R68 ;  /* 0x0000000c1844723c */ /* 0x048fec0000041844 */
[----:B------:R-:W-:Y:S01]  /*2f10*/  HMMA.16816.F32.BF16 R64, R24, R14, R64 ;  /* 0x0000000e1840723c */ /* 0x000fe20000041840 */
[----:B------:R-:W3:Y:S01]  /*2f20*/  LDSM.16.M88.4 R12, [R136+0x3800] ;  /* 0x00380000880c783b */ /* 0x000ee20000000200 */
[----:B------:R-:W-:Y:S01]  /*2f30*/  MUFU.TANH R31, R31 ;  /* 0x0000001f001f7308 */ /* 0x000fe20000002400 */
[----:B------:R-:W-:-:S04]  /*2f40*/  DEPBAR.LE SB0, 0x0 ;  /* 0x000080000000791a */ /* 0x000fc80000000000 */
[C---:B------:R-:W-:Y:S03]  /*2f50*/  HMMA.16816.F32.BF16 R72, R24.reuse, R62, R72 ;  /* 0x0000003e1848723c */ /* 0x040fe60000041848 */
[----:B------:R-:W-:Y:S03]  /*2f60*/  MUFU.TANH R51, R16 ;  /* 0x0000001000337308 */ /* 0x000fe60000002400 */
[C---:B--2---:R-:W-:Y:S06]  /*2f70*/  HMMA.16816.F32.BF16 R88, R24.reuse, R32, R88 ;  /* 0x000000201858723c */ /* 0x044fec0000041858 */
[----:B------:R-:W-:Y:S06]  /*2f80*/  HMMA.16816.F32.BF16 R76, R24, R34, R76 ;  /* 0x00000022184c723c */ /* 0x000fec000004184c */
[----:B------:R-:W-:Y:S01]  /*2f90*/  HMMA.16816.F32.BF16 R40, R8, R44, R40 ;  /* 0x0000002c0828723c */ /* 0x000fe20000041828 */
[----:B------:R-:W-:-:S04]  /*2fa0*/  IADD3 R27, R100, 0x1, R173 ;  /* 0x00000001641b7810 */ /* 0x000fc80007ffe0ad */
[----:B------:R-:W-:Y:S01]  /*2fb0*/  IADD3 R0, R98, R27, -R166 ;  /* 0x0000001b62007210 */ /* 0x000fe20007ffe8a6 */
[C---:B------:R-:W-:Y:S04]  /*2fc0*/  HMMA.16816.F32.BF16 R72, R8.reuse, R46, R72 ;  /* 0x0000002e0848723c */ /* 0x040fe80000041848 */
[----:B------:R-:W-:Y:S01]  /*2fd0*/  IMAD.IADD R99, R0, 0x1, R99 ;  /* 0x0000000100637824 */ /* 0x000fe200078e0263 */
[----:B------:R-:W-:Y:S01]  /*2fe0*/  MOV R0, RZ ;  /* 0x000000ff00007202 */ /* 0x000fe20000000f00 */
[----:B----4-:R-:W-:Y:S01]  /*2ff0*/  HMMA.16816.F32.BF16 R68, R8, R20, R68 ;  /* 0x000000140844723c */ /* 0x010fe20000041844 */
[----:B-----5:R-:W-:Y:S02]  /*3000*/  @P0 FMUL.FTZ R0, R6, R49 ;  /* 0x0000003106000220 */ /* 0x020fe40000410000 */
[----:B------:R-:W-:-:S02]  /*3010*/  VIMNMX R124, R99, R98, PT ;  /* 0x00000062637c7248 */ /* 0x000fc40003fe0100 */
[----:B------:R-:W-:Y:S01]  /*3020*/  VIADDMNMX R123, R99, 0x8, R98, PT ;  /* 0x00000008637b7846 */ /* 0x000fe20003800162 */
[C---:B------:R-:W-:Y:S06]  /*3030*/  HMMA.16816.F32.BF16 R64, R8.reuse, R22, R64 ;  /* 0x000000160840723c */ /* 0x040fec0000041840 */
[----:B---3--:R-:W-:Y:S01]  /*3040*/  HMMA.16816.F32.BF16 R88, R8, R12, R88 ;  /* 0x0000000c0858723c */ /* 0x008fe20000041858 */
[----:B------:R-:W-:Y:S01]  /*3050*/  FMUL.FTZ R33, R40, UR5 ;  /* 0x0000000528217c20 */ /* 0x000fe20008410000 */
[----:B------:R-:W-:Y:S01]  /*3060*/  FMUL.FTZ R25, R42, UR5 ;  /* 0x000000052a197c20 */ /* 0x000fe20008410000 */
[----:B------:R-:W-:Y:S01]  /*3070*/  FMUL.FTZ R41, R41, UR5 ;  /* 0x0000000529297c20 */ /* 0x000fe20008410000 */
[----:B------:R-:W-:-:S02]  /*3080*/  FMUL.FTZ R21, R43, UR5 ;  /* 0x000000052b157c20 */ /* 0x000fc40008410000 */
[----:B------:R-:W-:Y:S01]  /*3090*/  HMMA.16816.F32.BF16 R76, R8, R14, R76 ;  /* 0x0000000e084c723c */ /* 0x000fe2000004184c */
[----:B------:R-:W2:Y:S01]  /*30a0*/  MUFU.TANH R33, R33 ;  /* 0x0000002100217308 */ /* 0x000ea20000002400 */
[----:B------:R-:W-:Y:S01]  /*30b0*/  FMUL.FTZ R23, R72, UR5 ;  /* 0x0000000548177c20 */ /* 0x000fe20008410000 */
[----:B------:R-:W-:-:S03]  /*30c0*/  FMUL.FTZ R73, R73, UR5 ;  /* 0x0000000549497c20 */ /* 0x000fc60008410000 */
[----:B------:R-:W-:Y:S01]  /*30d0*/  FMUL.FTZ R43, R68, UR5 ;  /* 0x00000005442b7c20 */ /* 0x000fe20008410000 */
[----:B------:R-:W-:Y:S02]  /*30e0*/  IMAD R8, R105, 0x40, R176 ;  /* 0x0000004069087824 */ /* 0x000fe400078e02b0 */
[----:B------:R-:W-:Y:S01]  /*30f0*/  FMUL.FTZ R9, R74, UR5 ;  /* 0x000000054a097c20 */ /* 0x000fe20008410000 */
[----:B------:R-:W3:Y:S01]  /*3100*/  MUFU.TANH R25, R25 ;  /* 0x0000001900197308 */ /* 0x000ee20000002400 */
[----:B------:R-:W-:Y:S01]  /*3110*/  FMUL.FTZ R11, R75, UR5 ;  /* 0x000000054b0b7c20 */ /* 0x000fe20008410000 */
[----:B------:R-:W-:Y:S02]  /*3120*/  VIADD R10, R8, 0x1 ;  /* 0x00000001080a7836 */ /* 0x000fe40000000000 */
[----:B------:R-:W-:Y:S01]  /*3130*/  FMUL.FTZ R70, R70, UR5 ;  /* 0x0000000546467c20 */ /* 0x000fe20008410000 */
[C---:B------:R-:W-:Y:S02]  /*3140*/  VIADD R32, R8.reuse, 0x8 ;  /* 0x0000000808207836 */ /* 0x040fe40000000000 */
[----:B------:R-:W-:Y:S01]  /*3150*/  FMUL.FTZ R15, R69, UR5 ;  /* 0x00000005450f7c20 */ /* 0x000fe20008410000 */
[----:B------:R-:W-:Y:S01]  /*3160*/  VIADD R26, R8, 0x9 ;  /* 0x00000009081a7836 */ /* 0x000fe20000000000 */
[----:B------:R-:W-:Y:S01]  /*3170*/  I2FP.F32.S32 R6, R10 ;  /* 0x0000000a00067245 */ /* 0x000fe20000201400 */
[----:B------:R-:W4:Y:S01]  /*3180*/  MUFU.TANH R41, R41 ;  /* 0x0000002900297308 */ /* 0x000f220000002400 */
[----:B------:R-:W-:Y:S01]  /*3190*/  ISETP.GE.AND P4, PT, R32, R124, PT ;  /* 0x0000007c2000720c */ /* 0x000fe20003f86270 */
[----:B------:R-:W-:Y:S01]  /*31a0*/  VIADD R24, R8, 0x10 ;  /* 0x0000001008187836 */ /* 0x000fe20000000000 */
[-C--:B------:R-:W-:Y:S01]  /*31b0*/  ISETP.GE.AND P0, PT, R32, R123.reuse, PT ;  /* 0x0000007b2000720c */ /* 0x080fe20003f06270 */
[C---:B------:R-:W-:Y:S01]  /*31c0*/  FFMA.FTZ R17, R6.reuse, R0, R17 ;  /* 0x0000000006117223 */ /* 0x040fe20000010011 */
[----:B------:R-:W-:Y:S01]  /*31d0*/  I2FP.F32.S32 R32, R32 ;  /* 0x0000002000207245 */ /* 0x000fe20000201400 */
[----:B-1----:R-:W-:Y:S01]  /*31e0*/  FFMA.FTZ R19, R6, R0, R19 ;  /* 0x0000000006137223 */ /* 0x002fe20000010013 */
[C---:B------:R-:W-:Y:S01]  /*31f0*/  ISETP.GE.AND P6, PT, R10.reuse, R124, PT ;  /* 0x0000007c0a00720c */ /* 0x040fe20003fc6270 */
[----:B------:R-:W1:Y:S01]  /*3200*/  MUFU.TANH R21, R21 ;  /* 0x0000001500157308 */ /* 0x000e620000002400 */
[-C--:B------:R-:W-:Y:S01]  /*3210*/  ISETP.GE.AND P2, PT, R10, R123.reuse, PT ;  /* 0x0000007b0a00720c */ /* 0x080fe20003f46270 */
[----:B------:R-:W-:Y:S01]  /*3220*/  FFMA.FTZ R27, R32, R0, R37 ;  /* 0x00000000201b7223 */ /* 0x000fe20000010025 */
[----:B------:R-:W-:Y:S01]  /*3230*/  VIADD R10, R8, 0x11 ;  /* 0x00000011080a7836 */ /* 0x000fe20000000000 */
[----:B------:R-:W-:Y:S01]  /*3240*/  ISETP.GE.AND P3, PT, R26, R124, PT ;  /* 0x0000007c1a00720c */ /* 0x000fe20003f66270 */
[----:B------:R-:W-:Y:S01]  /*3250*/  FFMA.FTZ R32, R32, R0, R39 ;  /* 0x0000000020207223 */ /* 0x000fe20000010027 */
[-C--:B------:R-:W-:Y:S01]  /*3260*/  ISETP.GE.AND P5, PT, R26, R123.reuse, PT ;  /* 0x0000007b1a00720c */ /* 0x080fe20003fa6270 */
[----:B------:R-:W-:Y:S01]  /*3270*/  FMUL.FTZ R71, R71, UR5 ;  /* 0x0000000547477c20 */ /* 0x000fe20008410000 */
[----:B------:R-:W-:Y:S01]  /*3280*/  FSEL R35, R17, -INF , !P6 ;  /* 0xff80000011237808 */ /* 0x000fe20007000000 */
[----:B------:R-:W1:Y:S01]  /*3290*/  MUFU.TANH R23, R23 ;  /* 0x0000001700177308 */ /* 0x000e620000002400 */
[----:B------:R-:W-:Y:S01]  /*32a0*/  I2FP.F32.S32 R26, R26 ;  /* 0x0000001a001a7245 */ /* 0x000fe20000201400 */
[----:B------:R-:W-:Y:S01]  /*32b0*/  FMUL.FTZ R65, R65, UR5 ;  /* 0x0000000541417c20 */ /* 0x000fe20008410000 */
[C---:B------:R-:W-:Y:S01]  /*32c0*/  ISETP.GE.AND P1, PT, R24.reuse, R124, PT ;  /* 0x0000007c1800720c */ /* 0x040fe20003f26270 */
[----:B------:R-:W-:Y:S01]  /*32d0*/  FMUL.FTZ R67, R67, UR5 ;  /* 0x0000000543437c20 */ /* 0x000fe20008410000 */
[-C--:B------:R-:W-:Y:S01]  /*32e0*/  ISETP.GE.AND P6, PT, R24, R123.reuse, PT ;  /* 0x0000007b1800720c */ /* 0x080fe20003fc6270 */
[----:B------:R-:W-:Y:S01]  /*32f0*/  FFMA.FTZ R6, R26, R0, R29 ;  /* 0x000000001a067223 */ /* 0x000fe2000001001d */
[----:B------:R-:W-:Y:S01]  /*3300*/  I2FP.F32.S32 R24, R24 ;  /* 0x0000001800187245 */ /* 0x000fe20000201400 */
[----:B------:R-:W-:Y:S01]  /*3310*/  MUFU.TANH R13, R73 ;  /* 0x00000049000d7308 */ /* 0x000fe20000002400 */
[----:B------:R-:W-:Y:S01]  /*3320*/  FSEL R28, R19, -INF , !P2 ;  /* 0xff800000131c7808 */ /* 0x000fe20005000000 */
[----:B------:R-:W-:Y:S01]  /*3330*/  VIADD R12, R8, 0x19 ;  /* 0x00000019080c7836 */ /* 0x000fe20000000000 */
[----:B------:R-:W-:Y:S01]  /*3340*/  FSEL R27, R27, -INF , !P4 ;  /* 0xff8000001b1b7808 */ /* 0x000fe20006000000 */
[----:B--2---:R-:W-:Y:S01]  /*3350*/  FFMA.FTZ R29, R24, R0, R33 ;  /* 0x00000000181d7223 */ /* 0x004fe20000010021 */
[----:B------:R-:W-:Y:S01]  /*3360*/  ISETP.GE.AND P2, PT, R10, R124, PT ;  /* 0x0000007c0a00720c */ /* 0x000fe20003f46270 */
[----:B---3--:R-:W-:Y:S01]  /*3370*/  FFMA.FTZ R24, R24, R0, R25 ;  /* 0x0000000018187223 */ /* 0x008fe20000010019 */
[-C--:B------:R-:W-:Y:S01]  /*3380*/  ISETP.GE.AND P4, PT, R10, R123.reuse, PT ;  /* 0x0000007b0a00720c */ /* 0x080fe20003f86270 */
[----:B------:R-:W2:Y:S01]  /*3390*/  MUFU.TANH R9, R9 ;  /* 0x0000000900097308 */ /* 0x000ea20000002400 */
[----:B------:R-:W-:Y:S01]  /*33a0*/  I2FP.F32.S32 R10, R10 ;  /* 0x0000000a000a7245 */ /* 0x000fe20000201400 */
[----:B------:R-:W-:Y:S01]  /*33b0*/  FMUL.FTZ R64, R64, UR5 ;  /* 0x0000000540407c20 */ /* 0x000fe20008410000 */
[----:B------:R-:W-:Y:S01]  /*33c0*/  IADD3 R20, R8, 0x18, RZ ;  /* 0x0000001808147810 */ /* 0x000fe20007ffe0ff */
[----:B------:R-:W-:Y:S01]  /*33d0*/  FMUL.FTZ R66, R66, UR5 ;  /* 0x0000000542427c20 */ /* 0x000fe20008410000 */
[-C--:B------:R-:W-:Y:S01]  /*33e0*/  FFMA.FTZ R26, R26, R0.reuse, R31 ;  /* 0x000000001a1a7223 */ /* 0x080fe2000001001f */
[CC--:B----4-:R-:W-:Y:S01]  /*33f0*/  FFMA.FTZ R25, R10.reuse, R0.reuse, R41 ;  /* 0x000000000a197223 */ /* 0x0d0fe20000010029 */
[----:B-1----:R-:W-:Y:S01]  /*3400*/  FFMA.FTZ R21, R10, R0, R21 ;  /* 0x000000000a157223 */ /* 0x002fe20000010015 */
[----:B------:R-:W1:Y:S01]  /*3410*/  MUFU.TANH R11, R11 ;  /* 0x0000000b000b7308 */ /* 0x000e620000002400 */
[----:B------:R-:W-:Y:S01]  /*3420*/  VIADD R10, R8, 0x20 ;  /* 0x00000020080a7836 */ /* 0x000fe20000000000 */
[----:B------:R-:W-:Y:S01]  /*3430*/  FSEL R32, R32, -INF , !P0 ;  /* 0xff80000020207808 */ /* 0x000fe20004000000 */
[----:B------:R-:W-:Y:S01]  /*3440*/  VIADD R14, R8, 0x21 ;  /* 0x00000021080e7836 */ /* 0x000fe20000000000 */
[----:B------:R-:W-:Y:S01]  /*3450*/  FSEL R31, R6, -INF , !P3 ;  /* 0xff800000061f7808 */ /* 0x000fe20005800000 */
[----:B------:R-:W-:Y:S01]  /*3460*/  FMUL.FTZ R88, R88, UR5 ;  /* 0x0000000558587c20 */ /* 0x000fe20008410000 */
[C---:B------:R-:W-:Y:S01]  /*3470*/  ISETP.GE.AND P0, PT, R20.reuse, R124, PT ;  /* 0x0000007c1400720c */ /* 0x040fe20003f06270 */
[----:B------:R-:W-:Y:S01]  /*3480*/  FMUL.FTZ R91, R91, UR5 ;  /* 0x000000055b5b7c20 */ /* 0x000fe20008410000 */
[----:B------:R-:W3:Y:S01]  /*3490*/  MUFU.TANH R43, R43 ;  /* 0x0000002b002b7308 */ /* 0x000ee20000002400 */
[-C--:B------:R-:W-:Y:S01]  /*34a0*/  ISETP.GE.AND P3, PT, R20, R123.reuse, PT ;  /* 0x0000007b1400720c */ /* 0x080fe20003f66270 */
[----:B------:R-:W-:Y:S01]  /*34b0*/  FMUL.FTZ R89, R89, UR5 ;  /* 0x0000000559597c20 */ /* 0x000fe20008410000 */
[----:B------:R-:W-:Y:S01]  /*34c0*/  I2FP.F32.S32 R20, R20 ;  /* 0x0000001400147245 */ /* 0x000fe20000201400 */
[----:B------:R-:W-:Y:S01]  /*34d0*/  FMUL.FTZ R90, R90, UR5 ;  /* 0x000000055a5a7c20 */ /* 0x000fe20008410000 */
[----:B------:R-:W-:Y:S01]  /*34e0*/  FSEL R24, R24, -INF , !P6 ;  /* 0xff80000018187808 */ /* 0x000fe20007000000 */
[----:B------:R-:W-:Y:S01]  /*34f0*/  FMUL.FTZ R77, R77, UR5 ;  /* 0x000000054d4d7c20 */ /* 0x000fe20008410000 */
[----:B------:R-:W-:Y:S01]  /*3500*/  FSEL R25, R25, -INF , !P2 ;  /* 0xff80000019197808 */ /* 0x000fe20005000000 */
[----:B------:R-:W4:Y:S01]  /*3510*/  MUFU.TANH R45, R70 ;  /* 0x00000046002d7308 */ /* 0x000f220000002400 */
[----:B------:R-:W-:Y:S01]  /*3520*/  I2FP.F32.S32 R6, R12 ;  /* 0x0000000c00067245 */ /* 0x000fe20000201400 */
[----:B------:R-:W-:Y:S01]  /*3530*/  FFMA.FTZ R23, R20, R0, R23 ;  /* 0x0000000014177223 */ /* 0x000fe20000010017 */
[----:B------:R-:W-:Y:S01]  /*3540*/  ISETP.GE.AND P6, PT, R10, R124, PT ;  /* 0x0000007c0a00720c */ /* 0x000fe20003fc6270 */
[-C--:B--2---:R-:W-:Y:S01]  /*3550*/  FFMA.FTZ R20, R20, R0.reuse, R9 ;  /* 0x0000000014147223 */ /* 0x084fe20000010009 */
[-C--:B------:R-:W-:Y:S01]  /*3560*/  ISETP.GE.AND P2, PT, R10, R123.reuse, PT ;  /* 0x0000007b0a00720c */ /* 0x080fe20003f46270 */
[----:B------:R-:W-:Y:S01]  /*3570*/  FFMA.FTZ R13, R6, R0, R13 ;  /* 0x00000000060d7223 */ /* 0x000fe2000001000d */
[----:B------:R-:W-:Y:S01]  /*3580*/  I2FP.F32.S32 R10, R10 ;  /* 0x0000000a000a7245 */ /* 0x000fe20000201400 */
[----:B------:R-:W2:Y:S01]  /*3590*/  MUFU.TANH R15, R15 ;  /* 0x0000000f000f7308 */ /* 0x000ea20000002400 */
[----:B------:R-:W-:Y:S01]  /*35a0*/  FSEL R26, R26, -INF , !P5 ;  /* 0xff8000001a1a7808 */ /* 0x000fe20006800000 */
[-C--:B-1----:R-:W-:Y:S01]  /*35b0*/  FFMA.FTZ R6, R6, R0.reuse, R11 ;  /* 0x0000000006067223 */ /* 0x082fe2000001000b */
[----:B------:R-:W-:Y:S01]  /*35c0*/  FSEL R29, R29, -INF , !P1 ;  /* 0xff8000001d1d7808 */ /* 0x000fe20004800000 */
[----:B---3--:R-:W-:Y:S01]  /*35d0*/  FFMA.FTZ R43, R10, R0, R43 ;  /* 0x000000000a2b7223 */ /* 0x008fe2000001002b */
[C---:B------:R-:W-:Y:S01]  /*35e0*/  ISETP.GE.AND P5, PT, R12.reuse, R124, PT ;  /* 0x0000007c0c00720c */ /* 0x040fe20003fa6270 */
[----:B------:R-:W-:Y:S01]  /*35f0*/  FMUL.FTZ R79, R79, UR5 ;  /* 0x000000054f4f7c20 */ /* 0x000fe20008410000 */
[-C--:B------:R-:W-:Y:S01]  /*3600*/  ISETP.GE.AND P1, PT, R12, R123.reuse, PT ;  /* 0x0000007b0c00720c */ /* 0x080fe20003f26270 */
[----:B------:R-:W1:Y:S01]  /*3610*/  MUFU.TANH R17, R64 ;  /* 0x0000004000117308 */ /* 0x000e620000002400 */
[----:B----4-:R-:W-:Y:S01]  /*3620*/  FFMA.FTZ R45, R10, R0, R45 ;  /* 0x000000000a2d7223 */ /* 0x010fe2000001002d */
[C---:B------:R-:W-:Y:S01]  /*3630*/  VIADD R12, R8.reuse, 0x28 ;  /* 0x00000028080c7836 */ /* 0x040fe20000000000 */
[----:B------:R-:W-:Y:S01]  /*3640*/  FSEL R22, R21, -INF , !P4 ;  /* 0xff80000015167808 */ /* 0x000fe20006000000 */
[----:B------:R-:W-:Y:S01]  /*3650*/  VIADD R10, R8, 0x29 ;  /* 0x00000029080a7836 */ /* 0x000fe20000000000 */
[----:B------:R-:W-:Y:S01]  /*3660*/  FSEL R23, R23, -INF , !P0 ;  /* 0xff80000017177808 */ /* 0x000fe20004000000 */
[----:B------:R-:W-:Y:S01]  /*3670*/  FMUL.FTZ R76, R76, UR5 ;  /* 0x000000054c4c7c20 */ /* 0x000fe20008410000 */
[C---:B------:R-:W-:Y:S01]  /*3680*/  ISETP.GE.AND P4, PT, R14.reuse, R124, PT ;  /* 0x0000007c0e00720c */ /* 0x040fe20003f86270 */
[----:B------:R-:W3:Y:S01]  /*3690*/  MUFU.TANH R33, R66 ;  /* 0x0000004200217308 */ /* 0x000ee20000002400 */
[----:B------:R-:W-:Y:S01]  /*36a0*/  ISETP.GE.AND P0, PT, R14, R123, PT ;  /* 0x0000007b0e00720c */ /* 0x000fe20003f06270 */
[----:B------:R-:W-:Y:S01]  /*36b0*/  FMUL.FTZ R78, R78, UR5 ;  /* 0x000000054e4e7c20 */ /* 0x000fe20008410000 */
[----:B------:R-:W-:Y:S01]  /*36c0*/  FSEL R20, R20, -INF , !P3 ;  /* 0xff80000014147808 */ /* 0x000fe20005800000 */
[----:B------:R-:W-:Y:S01]  /*36d0*/  VIADD R114, R8, 0x38 ;  /* 0x0000003808727836 */ /* 0x000fe20000000000 */
[----:B------:R-:W-:-:S02]  /*36e0*/  FSEL R21, R13, -INF , !P5 ;  /* 0xff8000000d157808 */ /* 0x000fc40006800000 */
[----:B------:R-:W-:Y:S01]  /*36f0*/  I2FP.F32.S32 R14, R14 ;  /* 0x0000000e000e7245 */ /* 0x000fe20000201400 */
[----:B------:R-:W4:Y:S01]  /*3700*/  MUFU.TANH R71, R71 ;  /* 0x0000004700477308 */ /* 0x000f220000002400 */
[C---:B------:R-:W-:Y:S02]  /*3710*/  ISETP.GE.AND P3, PT, R12.reuse, R124, PT ;  /* 0x0000007c0c00720c */ /* 0x040fe40003f66270 */
[----:B------:R-:W-:Y:S01]  /*3720*/  ISETP.GE.AND P5, PT, R12, R123, PT ;  /* 0x0000007b0c00720c */ /* 0x000fe20003fa6270 */
[----:B--2---:R-:W-:Y:S01]  /*3730*/  FFMA.FTZ R15, R14, R0, R15 ;  /* 0x000000000e0f7223 */ /* 0x004fe2000001000f */
[----:B------:R-:W-:Y:S02]  /*3740*/  FSEL R6, R6, -INF , !P1 ;  /* 0xff80000006067808 */ /* 0x000fe40004800000 */
[----:B------:R-:W-:Y:S01]  /*3750*/  FSEL R155, R43, -INF , !P6 ;  /* 0xff8000002b9b7808 */ /* 0x000fe20007000000 */
[----:B------:R-:W2:Y:S01]  /*3760*/  MUFU.TANH R65, R65 ;  /* 0x0000004100417308 */ /* 0x000ea20000002400 */
[----:B------:R-:W-:-:S02]  /*3770*/  I2FP.F32.S32 R12, R12 ;  /* 0x0000000c000c7245 */ /* 0x000fc40000201400 */
[C---:B------:R-:W-:Y:S02]  /*3780*/  ISETP.GE.AND P1, PT, R10.reuse, R124, PT ;  /* 0x0000007c0a00720c */ /* 0x040fe40003f26270 */
[----:B------:R-:W-:Y:S01]  /*3790*/  ISETP.GE.AND P6, PT, R10, R123, PT ;  /* 0x0000007b0a00720c */ /* 0x000fe20003fc6270 */
[C---:B-1----:R-:W-:Y:S01]  /*37a0*/  FFMA.FTZ R17, R12.reuse, R0, R17 ;  /* 0x000000000c117223 */ /* 0x042fe20000010011 */
[----:B------:R-:W-:Y:S01]  /*37b0*/  I2FP.F32.S32 R10, R10 ;  /* 0x0000000a000a7245 */ /* 0x000fe20000201400 */
[----:B------:R-:W1:Y:S01]  /*37c0*/  MUFU.TANH R67, R67 ;  /* 0x0000004300437308 */ /* 0x000e620000002400 */
[-C--:B---3--:R-:W-:Y:S01]  /*37d0*/  FFMA.FTZ R33, R12, R0.reuse, R33 ;  /* 0x000000000c217223 */ /* 0x088fe20000010021 */
[----:B----4-:R-:W-:Y:S01]  /*37e0*/  FFMA.FTZ R71, R14, R0, R71 ;  /* 0x000000000e477223 */ /* 0x010fe20000010047 */
[----:B------:R-:W-:Y:S02]  /*37f0*/  IADD3 R12, R8, 0x30, RZ ;  /* 0x00000030080c7810 */ /* 0x000fe40007ffe0ff */
[----:B------:R-:W-:-:S02]  /*3800*/  FSEL R154, R45, -INF , !P2 ;  /* 0xff8000002d9a7808 */ /* 0x000fc40005000000 */
[----:B------:R-:W-:Y:S01]  /*3810*/  FSEL R153, R15, -INF , !P4 ;  /* 0xff8000000f997808 */ /* 0x000fe20006000000 */
[----:B------:R-:W3:Y:S01]  /*3820*/  MUFU.TANH R19, R88 ;  /* 0x0000005800137308 */ /* 0x000ee20000002400 */
[----:B--2---:R-:W-:Y:S01]  /*3830*/  FFMA.FTZ R65, R10, R0, R65 ;  /* 0x000000000a417223 */ /* 0x004fe20000010041 */
[C---:B------:R-:W-:Y:S02]  /*3840*/  ISETP.GE.AND P2, PT, R12.reuse, R124, PT ;  /* 0x0000007c0c00720c */ /* 0x040fe40003f46270 */
[----:B------:R-:W-:Y:S02]  /*3850*/  ISETP.GE.AND P4, PT, R12, R123, PT ;  /* 0x0000007b0c00720c */ /* 0x000fe40003f86270 */
[----:B------:R-:W-:Y:S02]  /*3860*/  I2FP.F32.S32 R12, R12 ;  /* 0x0000000c000c7245 */ /* 0x000fe40000201400 */
[----:B------:R-:W2:Y:S01]  /*3870*/  MUFU.TANH R91, R91 ;  /* 0x0000005b005b7308 */ /* 0x000ea20000002400 */
[----:B-1----:R-:W-:Y:S01]  /*3880*/  FFMA.FTZ R67, R10, R0, R67 ;  /* 0x000000000a437223 */ /* 0x002fe20000010043 */
[----:B------:R-:W-:Y:S01]  /*3890*/  VIADD R10, R8, 0x31 ;  /* 0x00000031080a7836 */ /* 0x000fe20000000000 */
[----:B------:R-:W-:-:S02]  /*38a0*/  FSEL R152, R71, -INF , !P0 ;  /* 0xff80000047987808 */ /* 0x000fc40004000000 */
[----:B------:R-:W-:Y:S02]  /*38b0*/  FSEL R131, R17, -INF , !P3 ;  /* 0xff80000011837808 */ /* 0x000fe40005800000 */
[C---:B------:R-:W-:Y:S01]  /*38c0*/  ISETP.GE.AND P0, PT, R10.reuse, R124, PT ;  /* 0x0000007c0a00720c */ /* 0x040fe20003f06270 */
[----:B------:R-:W1:Y:S01]  /*38d0*/  MUFU.TANH R89, R89 ;  /* 0x0000005900597308 */ /* 0x000e620000002400 */
[----:B------:R-:W-:Y:S01]  /*38e0*/  ISETP.GE.AND P3, PT, R10, R123, PT ;  /* 0x0000007b0a00720c */ /* 0x000fe20003f66270 */
[----:B---3--:R-:W-:Y:S01]  /*38f0*/  FFMA.FTZ R19, R12, R0, R19 ;  /* 0x000000000c137223 */ /* 0x008fe20000010013 */
[----:B------:R-:W-:Y:S02]  /*3900*/  I2FP.F32.S32 R10, R10 ;  /* 0x0000000a000a7245 */ /* 0x000fe40000201400 */
[----:B------:R-:W-:Y:S02]  /*3910*/  FSEL R128, R67, -INF , !P6 ;  /* 0xff80000043807808 */ /* 0x000fe40007000000 */
[----:B------:R-:W-:Y:S01]  /*3920*/  FSEL R112, R19, -INF , !P2 ;  /* 0xff80000013707808 */ /* 0x000fe20005000000 */
[----:B------:R-:W3:Y:S01]  /*3930*/  MUFU.TANH R9, R90 ;  /* 0x0000005a00097308 */ /* 0x000ee20000002400 */
[----:B--2---:R-:W-:Y:S01]  /*3940*/  FFMA.FTZ R91, R10, R0, R91 ;  /* 0x000000000a5b7223 */ /* 0x004fe2000001005b */
[----:B------:R-:W-:-:S02]  /*3950*/  I2FP.F32.S32 R36, R8 ;  /* 0x0000000800247245 */ /* 0x000fc40000201400 */
[C---:B------:R-:W-:Y:S02]  /*3960*/  ISETP.GE.AND P6, PT, R8.reuse, R124, PT ;  /* 0x0000007c0800720c */ /* 0x040fe40003fc6270 */
[C---:B------:R-:W-:Y:S01]  /*3970*/  ISETP.GE.AND P2, PT, R8.reuse, R123, PT ;  /* 0x0000007b0800720c */ /* 0x040fe20003f46270 */
[----:B------:R-:W-:Y:S01]  /*3980*/  VIADD R8, R8, 0x39 ;  /* 0x0000003908087836 */ /* 0x000fe20000000000 */
[----:B------:R-:W2:Y:S01]  /*3990*/  MUFU.TANH R125, R76 ;  /* 0x0000004c007d7308 */ /* 0x000ea20000002400 */
[-C--:B-1----:R-:W-:Y:S01]  /*39a0*/  FFMA.FTZ R89, R10, R0.reuse, R89 ;  /* 0x000000000a597223 */ /* 0x082fe20000010059 */
[----:B------:R-:W-:Y:S02]  /*39b0*/  FSEL R108, R91, -INF , !P3 ;  /* 0xff8000005b6c7808 */ /* 0x000fe40005800000 */
[----:B------:R-:W-:Y:S02]  /*39c0*/  ISETP.GE.AND P3, PT, R122, 0x2, PT ;  /* 0x000000027a00780c */ /* 0x000fe40003f66270 */
[----:B------:R-:W-:Y:S01]  /*39d0*/  FSEL R130, R33, -INF , !P5 ;  /* 0xff80000021827808 */ /* 0x000fe20006800000 */
[-C--:B------:R-:W-:Y:S01]  /*39e0*/  FFMA.FTZ R33, R36, R0.reuse, R51 ;  /* 0x0000000024217223 */ /* 0x080fe20000010033 */
[----:B------:R-:W1:Y:S01]  /*39f0*/  MUFU.TANH R13, R78 ;  /* 0x0000004e000d7308 */ /* 0x000e620000002400 */
[----:B---3--:R-:W-:Y:S01]  /*3a00*/  FFMA.FTZ R9, R12, R0, R9 ;  /* 0x000000000c097223 */ /* 0x008fe20000010009 */
[----:B------:R-:W-:-:S02]  /*3a10*/  FSEL R129, R65, -INF , !P1 ;  /* 0xff80000041817808 */ /* 0x000fc40004800000 */
[C---:B------:R-:W-:Y:S01]  /*3a20*/  ISETP.GE.AND P5, PT, R114.reuse, R124, PT ;  /* 0x0000007c7200720c */ /* 0x040fe20003fa6270 */
[----:B------:R-:W-:Y:S01]  /*3a30*/  BAR.SYNC.DEFER_BLOCKING 0x0 ;  /* 0x0000000000007b1d */ /* 0x000fe20000010000 */
[----:B------:R-:W-:Y:S02]  /*3a40*/  ISETP.GE.AND P1, PT, R114, R123, PT ;  /* 0x0000007b7200720c */ /* 0x000fe40003f26270 */
[----:B------:R-:W-:Y:S02]  /*3a50*/  FSEL R110, R9, -INF , !P4 ;  /* 0xff800000096e7808 */ /* 0x000fe40006000000 */
[----:B------:R-:W-:Y:S01]  /*3a60*/  FSEL R111, R89, -INF , !P0 ;  /* 0xff800000596f7808 */ /* 0x000fe20004000000 */
[----:B------:R-:W3:Y:S01]  /*3a70*/  MUFU.TANH R11, R18 ;  /* 0x00000012000b7308 */ /* 0x000ee20000002400 */
[----:B------:R-:W-:Y:S02]  /*3a80*/  I2FP.F32.S32 R114, R114 ;  /* 0x0000007200727245 */ /* 0x000fe40000201400 */
[----:B------:R-:W-:-:S02]  /*3a90*/  ISETP.GE.AND P4, PT, R8, R124, PT ;  /* 0x0000007c0800720c */ /* 0x000fc40003f86270 */
[----:B------:R-:W-:Y:S01]  /*3aa0*/  ISETP.GE.AND P0, PT, R8, R123, PT ;  /* 0x0000007b0800720c */ /* 0x000fe20003f06270 */
[C---:B--2---:R-:W-:Y:S01]  /*3ab0*/  FFMA.FTZ R125, R114.reuse, R0, R125 ;  /* 0x00000000727d7223 */ /* 0x044fe2000001007d */
[----:B------:R-:W-:Y:S01]  /*3ac0*/  I2FP.F32.S32 R8, R8 ;  /* 0x0000000800087245 */ /* 0x000fe20000201400 */
[----:B------:R-:W2:Y:S01]  /*3ad0*/  MUFU.TANH R77, R77 ;  /* 0x0000004d004d7308 */ /* 0x000ea20000002400 */
[-C--:B-1----:R-:W-:Y:S01]  /*3ae0*/  FFMA.FTZ R114, R114, R0.reuse, R13 ;  /* 0x0000000072727223 */ /* 0x082fe2000001000d */
[----:B------:R-:W-:Y:S02]  /*3af0*/  FSEL R33, R33, -INF , !P6 ;  /* 0xff80000021217808 */ /* 0x000fe40007000000 */
[----:B------:R-:W-:Y:S02]  /*3b00*/  FSEL R125, R125, -INF , !P5 ;  /* 0xff8000007d7d7808 */ /* 0x000fe40006800000 */
[----:B------:R-:W-:Y:S02]  /*3b10*/  FSEL R114, R114, -INF , !P1 ;  /* 0xff80000072727808 */ /* 0x000fe40004800000 */
[----:B------:R-:W1:Y:S01]  /*3b20*/  MUFU.TANH R79, R79 ;  /* 0x0000004f004f7308 */ /* 0x000e620000002400 */
[----:B---3--:R-:W-:-:S05]  /*3b30*/  FFMA.FTZ R36, R36, R0, R11 ;  /* 0x0000000024247223 */ /* 0x008fca000001000b */
[----:B------:R-:W-:Y:S01]  /*3b40*/  FSEL R36, R36, -INF , !P2 ;  /* 0xff80000024247808 */ /* 0x000fe20005000000 */
[----:B--2---:R-:W-:-:S05]  /*3b50*/  FFMA.FTZ R115, R8, R0, R77 ;  /* 0x0000000008737223 */ /* 0x004fca000001004d */
[----:B------:R-:W-:Y:S01]  /*3b60*/  FSEL R115, R115, -INF , !P4 ;  /* 0xff80000073737808 */ /* 0x000fe20006000000 */
[----:B-1----:R-:W-:-:S05]  /*3b70*/  FFMA.FTZ R113, R8, R0, R79 ;  /* 0x0000000008717223 */ /* 0x002fca000001004f */
        /* <DEDUP_REMOVED lines=83> */
.L_x_917:
[----:B------:R-:W-:Y:S05]  /*40b0*/  BSYNC B0 ;  /* 0x0000000000007941 */ /* 0x000fea0003800000 */
.L_x_916:
[----:B------:R-:W0:Y:S02]  /*40c0*/  LDGDEPBAR ;  /* 0x00000000000079af */ /* 0x000e240000000000 */
.L_x_915:
        /* <DEDUP_REMOVED lines=30> */
[----:B------:R-:W-:-:S03]  /*42b0*/  LEA R144, R4, UR4, 0x1 ;  /* 0x0000000404907c11 */ /* 0x000fc6000f8e08ff */
[----:B------:R-:W1:Y:S01]  /*42c0*/  SHFL.BFLY PT, R2, R11, 0x2, 0x1f ;  /* 0x0c401f000b027f89 */ /* 0x000e6200000e0000 */
[-C--:B------:R-:W-:Y:S02]  /*42d0*/  LEA R142, R7, R144.reuse, 0x1 ;  /* 0x00000090078e7211 */ /* 0x080fe400078e08ff */
[C---:B------:R-:W-:Y:S01]  /*42e0*/  LEA R141, R5.reuse, R144, 0x1 ;  /* 0x00000090058d7211 */ /* 0x040fe200078e08ff */
[----:B------:R-:W-:Y:S01]  /*42f0*/  LDSM.16.MT88.4 R92, [R144+0x8000] ;  /* 0x00800000905c783b */ /* 0x000fe20000004200 */
[----:B------:R-:W-:-:S03]  /*4300*/  LEA R140, R5, R142, 0x1 ;  /* 0x0000008e058c7211 */ /* 0x000fc600078e08ff */
[----:B------:R-:W-:Y:S04]  /*4310*/  LDSM.16.MT88.4 R84, [R142+0x8000] ;  /* 0x008000008e54783b */ /* 0x000fe80000004200 */
[----:B------:R-:W-:Y:S04]  /*4320*/  LDSM.16.MT88.4 R12, [R144+0x8800] ;  /* 0x00880000900c783b */ /* 0x000fe80000004200 */
[----:B------:R-:W-:Y:S04]  /*4330*/  LDSM.16.MT88.4 R40, [R144+0xa000] ;  /* 0x00a000009028783b */ /* 0x000fe80000004200 */
[----:B------:R-:W-:Y:S01]  /*4340*/  LDSM.16.MT88.4 R48, [R142+0xa000] ;  /* 0x00a000008e30783b */ /* 0x000fe20000004200 */
[----:B-1----:R-:W-:-:S03]  /*4350*/  FMNMX.FTZ R2, R11, R2, !PT ;  /* 0x000000020b027209 */ /* 0x002fc60007810000 */
[----:B------:R-:W-:Y:S01]  /*4360*/  LDSM.16.MT88.4 R76, [R141+0x8000] ;  /* 0x008000008d4c783b */ /* 0x000fe20000004200 */
[----:B------:R-:W-:-:S03]  /*4370*/  FMNMX.FTZ R11, R113, R8, !PT ;  /* 0x00000008710b7209 */ /* 0x000fc60007810000 */
[----:B------:R-:W1:Y:S04]  /*4380*/  SHFL.BFLY PT, R3, R2, 0x1, 0x1f ;  /* 0x0c201f0002037f89 */ /* 0x000e6800000e0000 */
[----:B------:R-:W2:Y:S04]  /*4390*/  SHFL.BFLY PT, R8, R11, 0x2, 0x1f ;  /* 0x0c401f000b087f89 */ /* 0x000ea800000e0000 */
[----:B------:R-:W-:Y:S04]  /*43a0*/  LDSM.16.MT88.4 R68, [R140+0x8000] ;  /* 0x008000008c44783b */ /* 0x000fe80000004200 */
[----:B------:R-:W-:Y:S04]  /*43b0*/  LDSM.16.MT88.4 R56, [R141+0xa000] ;  /* 0x00a000008d38783b */ /* 0x000fe80000004200 */
[----:B------:R-:W-:Y:S01]  /*43c0*/  LDSM.16.MT88.4 R16, [R140+0xa000] ;  /* 0x00a000008c10783b */ /* 0x000fe20000004200 */
[----:B-1----:R-:W-:-:S02]  /*43d0*/  FMNMX.FTZ R3, R2, R3, !PT ;  /* 0x0000000302037209 */ /* 0x002fc40007810000 */
[----:B--2---:R-:W-:-:S03]  /*43e0*/  FMNMX.FTZ R8, R11, R8, !PT ;  /* 0x000000080b087209 */ /* 0x004fc60007810000 */
[C---:B------:R-:W-:Y:S01]  /*43f0*/  FMUL.FTZ R126, R3.reuse, UR6 ;  /* 0x00000006037e7c20 */ /* 0x040fe20008410000 */
[----:B------:R-:W-:Y:S01]  /*4400*/  FSETP.NEU.FTZ.AND P0, PT, R3, -INF , PT ;  /* 0xff8000000300780b */ /* 0x000fe20003f1d000 */
[----:B------:R-:W1:Y:S03]  /*4410*/  SHFL.BFLY PT, R9, R8, 0x1, 0x1f ;  /* 0x0c201f0008097f89 */ /* 0x000e6600000e0000 */
        /* <DEDUP_REMOVED lines=12> */
[----:B------:R-:W-:-:S03]  /*44e0*/  FFMA.FTZ R125, R125, UR6, -R126 ;  /* 0x000000067d7d7c23 */ /* 0x000fc6000801087e */
[----:B------:R-:W2:Y:S01]  /*44f0*/  MUFU.EX2 R106, R106 ;  /* 0x0000006a006a7308 */ /* 0x000ea20000000800 */
[----:B-1----:R-:W-:Y:S02]  /*4500*/  FMNMX.FTZ R2, R8, R9, !PT ;  /* 0x0000000908027209 */ /* 0x002fe40007810000 */
[----:B------:R-:W1:Y:S02]  /*4510*/  LDSM.16.MT88.4 R8, [R142+0x8800] ;  /* 0x008800008e08783b */ /* 0x000e640000004200 */
[C---:B------:R-:W-:Y:S01]  /*4520*/  FSETP.NEU.FTZ.AND P0, PT, R2.reuse, -INF , PT ;  /* 0xff8000000200780b */ /* 0x040fe20003f1d000 */
[----:B------:R-:W-:Y:S02]  /*4530*/  FMUL.FTZ R127, R2, UR6 ;  /* 0x00000006027f7c20 */ /* 0x000fe40008410000 */
[----:B------:R-:W-:Y:S03]  /*4540*/  MUFU.EX2 R103, R103 ;  /* 0x0000006700677308 */ /* 0x000fe60000000800 */
[----:B------:R-:W-:-:S02]  /*4550*/  FSEL R127, R127, RZ, P0 ;  /* 0x000000ff7f7f7208 */ /* 0x000fc40000000000 */
[----:B--2---:R-:W-:-:S03]  /*4560*/  F2FP.BF16.F32.PACK_AB R64, R106, R109 ;  /* 0x0000006d6a40723e */ /* 0x004fc600000010ff */
[----:B------:R-:W2:Y:S01]  /*4570*/  MUFU.EX2 R34, R34 ;  /* 0x0000002200227308 */ /* 0x000ea20000000800 */
[--C-:B------:R-:W-:Y:S01]  /*4580*/  FFMA.FTZ R107, R36, UR6, -R127.reuse ;  /* 0x00000006246b7c23 */ /* 0x100fe2000801087f */
        /* <DEDUP_REMOVED lines=8> */
[--C-:B------:R-:W-:Y:S01]  /*4610*/  FFMA.FTZ R29, R6, UR6, -R127.reuse ;  /* 0x00000006061d7c23 */ /* 0x100fe2000801087f */
[----:B------:R-:W-:Y:S01]  /*4620*/  LDSM.16.MT88.4 R24, [R141+0x8800] ;  /* 0x008800008d18783b */ /* 0x000fe20000004200 */
[--C-:B------:R-:W-:Y:S01]  /*4630*/  FFMA.FTZ R115, R108, UR6, -R127.reuse ;  /* 0x000000066c737c23 */ /* 0x100fe2000801087f */
[--C-:B------:R-:W-:Y:S01]  /*4640*/  FFMA.FTZ R110, R110, UR6, -R127.reuse ;  /* 0x000000066e6e7c23 */ /* 0x100fe2000801087f */
[--C-:B------:R-:W-:Y:S01]  /*4650*/  FFMA.FTZ R108, R114, UR6, -R127.reuse ;  /* 0x00000006726c7c23 */ /* 0x100fe2000801087f */
[----:B------:R-:W-:Y:S01]  /*4660*/  LDSM.16.MT88.4 R20, [R140+0x8800] ;  /* 0x008800008c14783b */ /* 0x000fe20000004200 */
[----:B------:R-:W3:Y:S01]  /*4670*/  MUFU.EX2 R104, R104 ;  /* 0x0000006800687308 */ /* 0x000ee20000000800 */
[----:B--2---:R-:W-:Y:S01]  /*4680*/  F2FP.BF16.F32.PACK_AB R66, R34, R103 ;  /* 0x000000672242723e */ /* 0x004fe200000010ff */
[----:B------:R-:W-:Y:S01]  /*4690*/  FFMA.FTZ R183, R113, UR6, -R127 ;  /* 0x0000000671b77c23 */ /* 0x000fe2000801087f */
[----:B------:R-:W-:-:S04]  /*46a0*/  FADD.FTZ R106, R109, R106 ;  /* 0x0000006a6d6a7221 */ /* 0x000fc80000010000 */
[----:B------:R-:W-:Y:S01]  /*46b0*/  FADD.FTZ R103, R103, R106 ;  /* 0x0000006a67677221 */ /* 0x000fe20000010000 */
[----:B------:R-:W-:Y:S03]  /*46c0*/  MUFU.EX2 R102, R102 ;  /* 0x0000006600667308 */ /* 0x000fe60000000800 */
[----:B------:R-:W-:-:S05]  /*46d0*/  FADD.FTZ R34, R34, R103 ;  /* 0x0000006722227221 */ /* 0x000fca0000010000 */
[----:B------:R-:W2:Y:S01]  /*46e0*/  MUFU.EX2 R101, R101 ;  /* 0x0000006500657308 */ /* 0x000ea20000000800 */
[----:B---3--:R-:W-:Y:S01]  /*46f0*/  F2FP.BF16.F32.PACK_AB R65, R104, R107 ;  /* 0x0000006b6841723e */ /* 0x008fe200000010ff */
[----:B------:R-:W-:-:S06]  /*4700*/  FADD.FTZ R107, R107, R104 ;  /* 0x000000686b6b7221 */ /* 0x000fcc0000010000 */
[----:B------:R-:W-:Y:S08]  /*4710*/  MUFU.EX2 R35, R35 ;  /* 0x0000002300237308 */ /* 0x000ff00000000800 */
[----:B------:R-:W3:Y:S01]  /*4720*/  MUFU.EX2 R30, R30 ;  /* 0x0000001e001e7308 */ /* 0x000ee20000000800 */
[----:B--2---:R-:W-:Y:S01]  /*4730*/  F2FP.BF16.F32.PACK_AB R67, R101, R102 ;  /* 0x000000666543723e */ /* 0x004fe200000010ff */
[----:B------:R-:W-:-:S04]  /*4740*/  FADD.FTZ R102, R102, R107 ;  /* 0x0000006b66667221 */ /* 0x000fc80000010000 */
[----:B------:R-:W-:Y:S02]  /*4750*/  FADD.FTZ R101, R101, R102 ;  /* 0x0000006665657221 */ /* 0x000fe40000010000 */
[C---:B------:R-:W-:Y:S01]  /*4760*/  HMMA.16816.F32.BF16 R96, R64.reuse, R92, RZ ;  /* 0x0000005c4060723c */ /* 0x040fe200000418ff */
[----:B------:R-:W-:Y:S05]  /*4770*/  MUFU.EX2 R31, R31 ;  /* 0x0000001f001f7308 */ /* 0x000fea0000000800 */
[C---:B------:R-:W-:Y:S03]  /*4780*/  HMMA.16816.F32.BF16 R88, R64.reuse, R84, RZ ;  /* 0x000000544058723c */ /* 0x040fe600000418ff */
[----:B------:R-:W2:Y:S01]  /*4790*/  MUFU.EX2 R28, R28 ;  /* 0x0000001c001c7308 */ /* 0x000ea20000000800 */
[C---:B---3--:R-:W-:Y:S01]  /*47a0*/  F2FP.BF16.F32.PACK_AB R4, R30.reuse, R35 ;  /* 0x000000231e04723e */ /* 0x048fe200000010ff */
[----:B------:R-:W-:Y:S01]  /*47b0*/  FADD.FTZ R35, R35, R34 ;  /* 0x0000002223237221 */ /* 0x000fe20000010000 */
[----:B------:R-:W-:Y:S03]  /*47c0*/  HMMA.16816.F32.BF16 R92, R64, R94, RZ ;  /* 0x0000005e405c723c */ /* 0x000fe600000418ff */
[----:B------:R-:W-:-:S02]  /*47d0*/  FADD.FTZ R30, R30, R35 ;  /* 0x000000231e1e7221 */ /* 0x000fc40000010000 */
[----:B------:R-:W-:Y:S01]  /*47e0*/  MUFU.EX2 R100, R100 ;  /* 0x0000006400647308 */ /* 0x000fe20000000800 */
[C---:B------:R-:W-:Y:S06]  /*47f0*/  HMMA.16816.F32.BF16 R84, R64.reuse, R86, RZ ;  /* 0x000000564054723c */ /* 0x040fec00000418ff */
[----:B------:R-:W-:Y:S01]  /*4800*/  HMMA.16816.F32.BF16 R36, R64, R40, RZ ;  /* 0x000000284024723c */ /* 0x000fe200000418ff */
[----:B------:R-:W3:Y:S01]  /*4810*/  MUFU.EX2 R33, R33 ;  /* 0x0000002100217308 */ /* 0x000ee20000000800 */
[----:B--2---:R-:W-:Y:S01]  /*4820*/  F2FP.BF16.F32.PACK_AB R6, R28, R31 ;  /* 0x0000001f1c06723e */ /* 0x004fe200000010ff */
[----:B------:R-:W-:-:S03]  /*4830*/  FADD.FTZ R31, R31, R30 ;  /* 0x0000001e1f1f7221 */ /* 0x000fc60000010000 */
[C---:B------:R-:W-:Y:S01]  /*4840*/  HMMA.16816.F32.BF16 R44, R64.reuse, R48, RZ ;  /* 0x00000030402c723c */ /* 0x040fe200000418ff */
[----:B------:R-:W-:Y:S02]  /*4850*/  FADD.FTZ R31, R28, R31 ;  /* 0x0000001f1c1f7221 */ /* 0x000fe40000010000 */
[----:B------:R-:W-:Y:S03]  /*4860*/  MUFU.EX2 R32, R32 ;  /* 0x0000002000207308 */ /* 0x000fe60000000800 */
[C---:B------:R-:W-:Y:S05]  /*4870*/  HMMA.16816.F32.BF16 R40, R64.reuse, R42, RZ ;  /* 0x0000002a4028723c */ /* 0x040fea00000418ff */
[----:B------:R-:W2:Y:S01]  /*4880*/  MUFU.EX2 R29, R29 ;  /* 0x0000001d001d7308 */ /* 0x000ea20000000800 */
[----:B---3--:R-:W-:Y:S01]  /*4890*/  F2FP.BF16.F32.PACK_AB R5, R33, R100 ;  /* 0x000000642105723e */ /* 0x008fe200000010ff */
        /* <DEDUP_REMOVED lines=16> */
[C---:B-1----:R-:W-:Y:S05]  /*49a0*/  HMMA.16816.F32.BF16 R88, R4.reuse, R8, R88 ;  /* 0x000000080458723c */ /* 0x042fea0000041858 */
[----:B------:R-:W-:Y:S01]  /*49b0*/  MUFU.EX2 R110, R110 ;  /* 0x0000006e006e7308 */ /* 0x000fe20000000800 */
[----:B------:R-:W-:Y:S01]  /*49c0*/  HMMA.16816.F32.BF16 R84, R4, R10, R84 ;  /* 0x0000000a0454723c */ /* 0x000fe20000041854 */
[----:B------:R-:W1:Y:S05]  /*49d0*/  LDSM.16.MT88.4 R8, [R142+0xa800] ;  /* 0x00a800008e08783b */ /* 0x000e6a0000004200 */
[C---:B------:R-:W-:Y:S01]  /*49e0*/  HMMA.16816.F32.BF16 R76, R64.reuse, R78, RZ ;  /* 0x0000004e404c723c */ /* 0x040fe200000418ff */
[----:B------:R-:W-:Y:S05]  /*49f0*/  MUFU.EX2 R115, R115 ;  /* 0x0000007300737308 */ /* 0x000fea0000000800 */
[C---:B------:R-:W-:Y:S03]  /*4a00*/  HMMA.16816.F32.BF16 R68, R64.reuse, R70, RZ ;  /* 0x000000464044723c */ /* 0x040fe600000418ff */
[----:B------:R-:W-:Y:S03]  /*4a10*/  MUFU.EX2 R108, R108 ;  /* 0x0000006c006c7308 */ /* 0x000fe60000000800 */
[C---:B------:R-:W-:Y:S05]  /*4a20*/  HMMA.16816.F32.BF16 R56, R64.reuse, R58, RZ ;  /* 0x0000003a4038723c */ /* 0x040fea00000418ff */
[----:B------:R-:W-:Y:S01]  /*4a30*/  MUFU.EX2 R183, R183 ;  /* 0x000000b700b77308 */ /* 0x000fe20000000800 */
[----:B------:R-:W-:Y:S06]  /*4a40*/  HMMA.16816.F32.BF16 R60, R64, R16, RZ ;  /* 0x00000010403c723c */ /* 0x000fec00000418ff */
[C---:B--2---:R-:W-:Y:S06]  /*4a50*/  HMMA.16816.F32.BF16 R36, R4.reuse, R12, R36 ;  /* 0x0000000c0424723c */ /* 0x044fec0000041824 */
[C---:B------:R-:W-:Y:S01]  /*4a60*/  HMMA.16816.F32.BF16 R40, R4.reuse, R14, R40 ;  /* 0x0000000e0428723c */ /* 0x040fe20000041828 */
[----:B------:R-:W2:Y:S05]  /*4a70*/  LDSM.16.MT88.4 R12, [R141+0xa800] ;  /* 0x00a800008d0c783b */ /* 0x000eaa0000004200 */
[C---:B-1----:R-:W-:Y:S06]  /*4a80*/  HMMA.16816.F32.BF16 R44, R4.reuse, R8, R44 ;  /* 0x00000008042c723c */ /* 0x042fec000004182c */
[----:B------:R-:W-:Y:S01]  /*4a90*/  HMMA.16816.F32.BF16 R48, R4, R10, R48 ;  /* 0x0000000a0430723c */ /* 0x000fe20000041830 */
[----:B------:R-:W1:Y:S05]  /*4aa0*/  LDSM.16.MT88.4 R8, [R140+0xa800] ;  /* 0x00a800008c08783b */ /* 0x000e6a0000004200 */
        /* <DEDUP_REMOVED lines=10> */
[----:B--2---:R-:W-:Y:S01]  /*4b50*/  HMMA.16816.F32.BF16 R52, R4, R12, R52 ;  /* 0x0000000c0434723c */ /* 0x004fe20000041834 */
[----:B------:R-:W-:Y:S01]  /*4b60*/  FFMA.FTZ R21, R129, UR6, -R126 ;  /* 0x0000000681157c23 */ /* 0x000fe2000801087e */
[----:B------:R-:W-:-:S03]  /*4b70*/  FFMA.FTZ R20, R128, UR6, -R127 ;  /* 0x0000000680147c23 */ /* 0x000fc6000801087f */
[----:B------:R-:W2:Y:S01]  /*4b80*/  MUFU.EX2 R26, R26 ;  /* 0x0000001a001a7308 */ /* 0x000ea20000000800 */
[C---:B------:R-:W-:Y:S01]  /*4b90*/  HMMA.16816.F32.BF16 R56, R4.reuse, R14, R56 ;  /* 0x0000000e0438723c */ /* 0x040fe20000041838 */
[----:B------:R-:W3:Y:S05]  /*4ba0*/  LDSM.16.MT88.4 R12, [R144+0x9000] ;  /* 0x00900000900c783b */ /* 0x000eea0000004200 */
[C---:B-1----:R-:W-:Y:S01]  /*4bb0*/  HMMA.16816.F32.BF16 R60, R4.reuse, R8, R60 ;  /* 0x00000008043c723c */ /* 0x042fe2000004183c */
[----:B------:R-:W-:Y:S05]  /*4bc0*/  MUFU.EX2 R24, R24 ;  /* 0x0000001800187308 */ /* 0x000fea0000000800 */
[C---:B------:R-:W-:Y:S01]  /*4bd0*/  HMMA.16816.F32.BF16 R64, R4.reuse, R10, R64 ;  /* 0x0000000a0440723c */ /* 0x040fe20000041840 */
[----:B------:R-:W1:Y:S02]  /*4be0*/  LDSM.16.MT88.4 R8, [R142+0x9000] ;  /* 0x009000008e08783b */ /* 0x000e640000004200 */
[----:B------:R-:W4:Y:S03]  /*4bf0*/  MUFU.EX2 R21, R21 ;  /* 0x0000001500157308 */ /* 0x000f260000000800 */
[----:B------:R-:W-:Y:S05]  /*4c00*/  HMMA.16816.F32.BF16 R68, R4, R22, R68 ;  /* 0x000000160444723c */ /* 0x000fea0000041844 */
[----:B------:R-:W-:Y:S02]  /*4c10*/  MUFU.EX2 R27, R27 ;  /* 0x0000001b001b7308 */ /* 0x000fe40000000800 */
[--C-:B------:R-:W-:Y:S01]  /*4c20*/  FFMA.FTZ R22, R152, UR6, -R127.reuse ;  /* 0x0000000698167c23 */ /* 0x100fe2000801087f */
[----:B------:R-:W-:Y:S01]  /*4c30*/  FFMA.FTZ R23, R130, UR6, -R127 ;  /* 0x0000000682177c23 */ /* 0x000fe2000801087f */
[----:B--2---:R-:W-:Y:S01]  /*4c40*/  F2FP.BF16.F32.PACK_AB R4, R25, R26 ;  /* 0x0000001a1904723e */ /* 0x004fe200000010ff */
[----:B------:R-:W-:-:S03]  /*4c50*/  FADD.FTZ R26, R26, R31 ;  /* 0x0000001f1a1a7221 */ /* 0x000fc60000010000 */
[----:B------:R-:W2:Y:S01]  /*4c60*/  MUFU.EX2 R22, R22 ;  /* 0x0000001600167308 */ /* 0x000ea20000000800 */
[----:B----4-:R-:W-:Y:S01]  /*4c70*/  F2FP.BF16.F32.PACK_AB R6, R21, R24 ;  /* 0x000000181506723e */ /* 0x010fe200000010ff */
[----:B------:R-:W-:-:S04]  /*4c80*/  FADD.FTZ R25, R25, R26 ;  /* 0x0000001a19197221 */ /* 0x000fc80000010000 */
[----:B------:R-:W-:Y:S02]  /*4c90*/  FADD.FTZ R24, R24, R25 ;  /* 0x0000001918187221 */ /* 0x000fe40000010000 */
[----:B------:R-:W-:Y:S02]  /*4ca0*/  MUFU.EX2 R23, R23 ;  /* 0x0000001700177308 */ /* 0x000fe40000000800 */
[----:B------:R-:W-:-:S06]  /*4cb0*/  FADD.FTZ R21, R21, R24 ;  /* 0x0000001815157221 */ /* 0x000fcc0000010000 */
[----:B------:R-:W4:Y:S01]  /*4cc0*/  MUFU.EX2 R20, R20 ;  /* 0x0000001400147308 */ /* 0x000f220000000800 */
[----:B--2---:R-:W-:Y:S01]  /*4cd0*/  F2FP.BF16.F32.PACK_AB R5, R22, R27 ;  /* 0x0000001b1605723e */ /* 0x004fe200000010ff */
[----:B------:R-:W-:-:S04]  /*4ce0*/  FADD.FTZ R27, R27, R32 ;  /* 0x000000201b1b7221 */ /* 0x000fc80000010000 */
[----:B------:R-:W-:Y:S01]  /*4cf0*/  FADD.FTZ R22, R22, R27 ;  /* 0x0000001b16167221 */ /* 0x000fe20000010000 */
[----:B----4-:R-:W-:-:S03]  /*4d00*/  F2FP.BF16.F32.PACK_AB R7, R20, R23 ;  /* 0x000000171407723e */ /* 0x010fc600000010ff */
[----:B------:R-:W-:-:S04]  /*4d10*/  FADD.FTZ R23, R23, R22 ;  /* 0x0000001617177221 */ /* 0x000fc80000010000 */
[----:B------:R-:W-:Y:S01]  /*4d20*/  FADD.FTZ R23, R20, R23 ;  /* 0x0000001714177221 */ /* 0x000fe20000010000 */
[C---:B---3--:R-:W-:Y:S06]  /*4d30*/  HMMA.16816.F32.BF16 R96, R4.reuse, R12, R96 ;  /* 0x0000000c0460723c */ /* 0x048fec0000041860 */
        /* <DEDUP_REMOVED lines=44> */
[C---:B---3--:R-:W-:Y:S06]  /*5000*/  HMMA.16816.F32.BF16 R44, R4.reuse, R16, R44 ;  /* 0x00000010042c723c */ /* 0x048fec000004182c */
[C---:B------:R-:W-:Y:S06]  /*5010*/  HMMA.16816.F32.BF16 R48, R4.reuse, R18, R48 ;  /* 0x000000120430723c */ /* 0x040fec0000041830 */
[C---:B--2---:R-:W-:Y:S06]  /*5020*/  HMMA.16816.F32.BF16 R72, R4.reuse, R12, R72 ;  /* 0x0000000c0448723c */ /* 0x044fec0000041848 */
[C---:B------:R-:W-:Y:S01]  /*5030*/  HMMA.16816.F32.BF16 R68, R4.reuse, R14, R68 ;  /* 0x0000000e0444723c */ /* 0x040fe20000041844 */
[----:B------:R-:W2:Y:S05]  /*5040*/  LDSM.16.MT88.4 R12, [R141+0xb800] ;  /* 0x00b800008d0c783b */ /* 0x000eaa0000004200 */
[C---:B-1----:R-:W-:Y:S06]  /*5050*/  HMMA.16816.F32.BF16 R36, R4.reuse, R8, R36 ;  /* 0x000000080424723c */ /* 0x042fec0000041824 */
[C---:B------:R-:W-:Y:S01]  /*5060*/  HMMA.16816.F32.BF16 R40, R4.reuse, R10, R40 ;  /* 0x0000000a0428723c */ /* 0x040fe20000041828 */
[----:B------:R-:W1:Y:S05]  /*5070*/  LDSM.16.MT88.4 R8, [R140+0xb800] ;  /* 0x00b800008c08783b */ /* 0x000e6a0000004200 */
[C---:B--2---:R-:W-:Y:S06]  /*5080*/  HMMA.16816.F32.BF16 R52, R4.reuse, R12, R52 ;  /* 0x0000000c0434723c */ /* 0x044fec0000041834 */
[C---:B------:R-:W-:Y:S06]  /*5090*/  HMMA.16816.F32.BF16 R56, R4.reuse, R14, R56 ;  /* 0x0000000e0438723c */ /* 0x040fec0000041838 */
        /* <DEDUP_REMOVED lines=30> */
[----:B------:R2:W-:Y:S03]  /*5280*/  @!P1 LDGSTS.E.BYPASS.LTC128B.128 [R164+0x8000], desc[UR8][R20.64] ;  /* 0x0800000014a49fae */ /* 0x0005e6000b901d48 */
[--C-:B------:R-:W-:Y:S01]  /*5290*/  @!P0 LEA.HI.X R19, R8, R5, R16.reuse, 0x1, P2 ;  /* 0x0000000508138211 */ /* 0x100fe200010f0c10 */
[----:B------:R-:W-:Y:S01]  /*52a0*/  IMAD.X R16, R167, 0x1, R16, P3 ;  /* 0x00000001a7107824 */ /* 0x000fe200018e0610 */
[----:B------:R-:W-:Y:S01]  /*52b0*/  @P0 STS.128 [R164+0xa000], RZ ;  /* 0x00a000ffa4000388 */ /* 0x000fe20000000c00 */
[----:B------:R-:W5:Y:S01]  /*52c0*/  @!P0 LDC.64 R8, c[0x0][0x220] ;  /* 0x00008800ff088b82 */ /* 0x000f620000000a00 */
[----:B---3--:R-:W-:-:S02]  /*52d0*/  @!P1 LEA R22, P2, R17, R14, 0x1 ;  /* 0x0000000e11169211 */ /* 0x008fc400078408ff */
[----:B------:R-:W-:Y:S01]  /*52e0*/  @!PT LDS RZ, [RZ] ;  /* 0x00000000fffff984 */ /* 0x000fe20000000800 */
[----:B------:R-:W-:Y:S01]  /*52f0*/  @!PT LDS RZ, [RZ] ;  /* 0x00000000fffff984 */ /* 0x000fe20000000800 */
[----:B------:R-:W-:Y:S01]  /*5300*/  @!PT LDS RZ, [RZ] ;  /* 0x00000000fffff984 */ /* 0x000fe20000000800 */
[----:B------:R3:W-:Y:S02]  /*5310*/  @!P0 LDGSTS.E.BYPASS.LTC128B.128 [R164+0xa000], desc[UR8][R18.64+0x80] ;  /* 0x0a00008012a48fae */ /* 0x0007e4000b901d48 */
[C-C-:B------:R-:W-:Y:S02]  /*5320*/  @!P1 LEA.HI.X R23, R17.reuse, R15, R16.reuse, 0x1, P2 ;  /* 0x0000000f11179211 */ /* 0x140fe400010f0c10 */
[C---:B------:R-:W-:Y:S01]  /*5330*/  IADD3 R15, P4, R172.reuse, R17, RZ ;  /* 0x00000011ac0f7210 */ /* 0x040fe20007f9e0ff */
[----:B------:R-:W2:Y:S01]  /*5340*/  @!P0 LDC.64 R4, c[0x0][0x220] ;  /* 0x00008800ff048b82 */ /* 0x000ea20000000a00 */
[----:B----4-:R-:W-:Y:S01]  /*5350*/  @!P0 LEA R24, P2, R17, R12, 0x1 ;  /* 0x0000000c11188211 */ /* 0x010fe200078408ff */
[----:B------:R-:W-:Y:S02]  /*5360*/  @P1 STS.128 [R164+0x8800], RZ ;  /* 0x008800ffa4001388 */ /* 0x000fe40000000c00 */
[--C-:B------:R-:W-:Y:S01]  /*5370*/  IMAD.X R12, R167, 0x1, R16.reuse, P4 ;  /* 0x00000001a70c7824 */ /* 0x100fe200020e0610 */
[----:B------:R-:W-:Y:S01]  /*5380*/  @!P0 LEA.HI.X R25, R17, R13, R16, 0x1, P2 ;  /* 0x0000000d11198211 */ /* 0x000fe200010f0c10 */
[----:B------:R-:W-:Y:S01]  /*5390*/  @!PT LDS RZ, [RZ] ;  /* 0x00000000fffff984 */ /* 0x000fe20000000800 */
[----:B------:R-:W-:Y:S01]  /*53a0*/  @!PT LDS RZ, [RZ] ;  /* 0x00000000fffff984 */ /* 0x000fe20000000800 */
[----:B------:R-:W-:Y:S01]  /*53b0*/  @!PT LDS RZ, [RZ] ;  /* 0x00000000fffff984 */ /* 0x000fe20000000800 */
[----:B------:R-:W-:Y:S02]  /*53c0*/  @!P1 LDGSTS.E.BYPASS.LTC128B.128 [R164+0x8800], desc[UR8][R22.64] ;  /* 0x0880000016a49fae */ /* 0x000fe4000b901d48 */
[----:B------:R-:W4:Y:S01]  /*53d0*/  @!P1 LDC.64 R6, c[0x0][0x220] ;  /* 0x00008800ff069b82 */ /* 0x000f220000000a00 */
[----:B-1----:R-:W-:Y:S01]  /*53e0*/  @!P1 LEA R28, P3, R15, R10, 0x1 ;  /* 0x0000000a0f1c9211 */ /* 0x002fe200078608ff */
[----:B------:R-:W-:Y:S01]  /*53f0*/  @P0 STS.128 [R164+0xa800], RZ ;  /* 0x00a800ffa4000388 */ /* 0x000fe20000000c00 */
[----:B------:R-:W-:-:S02]  /*5400*/  IADD3 R10, P5, R172, R15, RZ ;  /* 0x0000000fac0a7210 */ /* 0x000fc40007fbe0ff */
[C---:B------:R-:W-:Y:S01]  /*5410*/  @!P1 LEA.HI.X R29, R15.reuse, R11, R12, 0x1, P3 ;  /* 0x0000000b0f1d9211 */ /* 0x040fe200018f0c0c */
[----:B------:R-:W-:Y:S01]  /*5420*/  @!PT LDS RZ, [RZ] ;  /* 0x00000000fffff984 */ /* 0x000fe20000000800 */
[----:B------:R-:W-:Y:S01]  /*5430*/  @!PT LDS RZ, [RZ] ;  /* 0x00000000fffff984 */ /* 0x000fe20000000800 */
[----:B------:R-:W-:Y:S01]  /*5440*/  @!PT LDS RZ, [RZ] ;  /* 0x00000000fffff984 */ /* 0x000fe20000000800 */
[----:B------:R1:W-:Y:S01]  /*5450*/  @!P0 LDGSTS.E.BYPASS.LTC128B.128 [R164+0xa800], desc[UR8][R24.64+0x80] ;  /* 0x0a80008018a48fae */ /* 0x0003e2000b901d48 */
[----:B-----5:R-:W-:-:S03]  /*5460*/  @!P0 LEA R14, P3, R15, R8, 0x1 ;  /* 0x000000080f0e8211 */ /* 0x020fc600078608ff */
[----:B------:R-:W-:Y:S01]  /*5470*/  @P1 STS.128 [R164+0x9000], RZ ;  /* 0x009000ffa4001388 */ /* 0x000fe20000000c00 */
[----:B------:R-:W-:-:S03]  /*5480*/  @!P0 LEA.HI.X R15, R15, R9, R12, 0x1, P3 ;  /* 0x000000090f0f8211 */ /* 0x000fc600018f0c0c */
[----:B------:R-:W-:Y:S01]  /*5490*/  @!PT LDS RZ, [RZ] ;  /* 0x00000000fffff984 */ /* 0x000fe20000000800 */
[----:B------:R-:W-:Y:S01]  /*54a0*/  @!PT LDS RZ, [RZ] ;  /* 0x00000000fffff984 */ /* 0x000fe20000000800 */
[----:B------:R-:W-:Y:S01]  /*54b0*/  @!PT LDS RZ, [RZ] ;  /* 0x00000000fffff984 */ /* 0x000fe20000000800 */
[----:B------:R-:W-:Y:S01]  /*54c0*/  @!P1 LDGSTS.E.BYPASS.LTC128B.128 [R164+0x9000], desc[UR8][R28.64] ;  /* 0x090000001ca49fae */ /* 0x000fe2000b901d48 */
[C---:B--2---:R-:W-:Y:S01]  /*54d0*/  @!P0 LEA R20, P2, R10.reuse, R4, 0x1 ;  /* 0x000000040a148211 */ /* 0x044fe200078408ff */
[----:B------:R-:W-:Y:S02]  /*54e0*/  IMAD.X R4, R167, 0x1, R12, P5 ;  /* 0x00000001a7047824 */ /* 0x000fe400028e060c */
[----:B------:R-:W-:Y:S03]  /*54f0*/  @P0 STS.128 [R164+0xb000], RZ ;  /* 0x00b000ffa4000388 */ /* 0x000fe60000000c00 */
[C---:B------:R-:W-:Y:S01]  /*5500*/  @!P0 LEA.HI.X R21, R10.reuse, R5, R4, 0x1, P2 ;  /* 0x000000050a158211 */ /* 0x040fe200010f0c04 */
[----:B------:R-:W-:Y:S01]  /*5510*/  @!PT LDS RZ, [RZ] ;  /* 0x00000000fffff984 */ /* 0x000fe20000000800 */
[----:B------:R-:W-:Y:S01]  /*5520*/  @!PT LDS RZ, [RZ] ;  /* 0x00000000fffff984 */ /* 0x000fe20000000800 */
[----:B------:R-:W-:Y:S01]  /*5530*/  @!PT LDS RZ, [RZ] ;  /* 0x00000000fffff984 */ /* 0x000fe20000000800 */
[----:B------:R2:W-:Y:S01]  /*5540*/  @!P0 LDGSTS.E.BYPASS.LTC128B.128 [R164+0xb000], desc[UR8][R14.64+0x80] ;  /* 0x0b0000800ea48fae */ /* 0x0005e2000b901d48 */
[----:B----4-:R-:W-:-:S03]  /*5550*/  @!P1 LEA R6, P4, R10, R6, 0x1 ;  /* 0x000000060a069211 */ /* 0x010fc600078808ff */
[----:B------:R-:W-:Y:S01]  /*5560*/  @P1 STS.128 [R164+0x9800], RZ ;  /* 0x009800ffa4001388 */ /* 0x000fe20000000c00 */
[----:B------:R-:W-:-:S05]  /*5570*/  @!P1 LEA.HI.X R7, R10, R7, R4, 0x1, P4 ;  /* 0x000000070a079211 */ /* 0x000fca00020f0c04 */
        /* <DEDUP_REMOVED lines=9> */
[----:B---3--:R-:W-:Y:S04]  /*5610*/  LDSM.16.M88.4 R16, [R150] ;  /* 0x000000009610783b */ /* 0x008fe80000000200 */
[----:B------:R-:W2:Y:S04]  /*5620*/  LDSM.16.M88.4 R8, [R149+0x4000] ;  /* 0x004000009508783b */ /* 0x000ea80000000200 */
[----:B------:R-:W4:Y:S04]  /*5630*/  LDSM.16.M88.4 R32, [R149+0x4800] ;  /* 0x004800009520783b */ /* 0x000f280000000200 */
[----:B-1----:R-:W1:Y:S04]  /*5640*/  LDSM.16.M88.4 R24, [R149+0x5000] ;  /* 0x005000009518783b */ /* 0x002e680000000200 */
[----:B------:R-:W5:Y:S04]  /*5650*/  LDSM.16.M88.4 R108, [R149+0x5800] ;  /* 0x00580000956c783b */ /* 0x000f680000000200 */
[----:B------:R-:W-:Y:S04]  /*5660*/  LDSM.16.M88.4 R100, [R148] ;  /* 0x000000009464783b */ /* 0x000fe80000000200 */
[----:B------:R-:W3:Y:S04]  /*5670*/  LDSM.16.M88.4 R104, [R147] ;  /* 0x000000009368783b */ /* 0x000ee80000000200 */
[----:B------:R-:W3:Y:S04]  /*5680*/  LDSM.16.M88.4 R112, [R139] ;  /* 0x000000008b70783b */ /* 0x000ee80000000200 */
[----:B------:R-:W0:Y:S01]  /*5690*/  LDGDEPBAR ;  /* 0x00000000000079af */ /* 0x000e220000000000 */
[C---:B--2---:R-:W-:Y:S06]  /*56a0*/  HMMA.16816.F32.BF16 R12, R16.reuse, R8, RZ ;  /* 0x00000008100c723c */ /* 0x044fec00000418ff */
[C---:B------:R-:W-:Y:S06]  /*56b0*/  HMMA.16816.F32.BF16 R8, R16.reuse, R10, RZ ;  /* 0x0000000a1008723c */ /* 0x040fec00000418ff */
[C---:B----4-:R-:W-:Y:S06]  /*56c0*/  HMMA.16816.F32.BF16 R4, R16.reuse, R32, RZ ;  /* 0x000000201004723c */ /* 0x050fec00000418ff */
[C---:B-1----:R-:W-:Y:S06]  /*56d0*/  HMMA.16816.F32.BF16 R28, R16.reuse, R24, RZ ;  /* 0x00000018101c723c */ /* 0x042fec00000418ff */
[C---:B------:R-:W-:Y:S06]  /*56e0*/  HMMA.16816.F32.BF16 R32, R16.reuse, R34, RZ ;  /* 0x000000221020723c */ /* 0x040fec00000418ff */
[C---:B------:R-:W-:Y:S06]  /*56f0*/  HMMA.16816.F32.BF16 R24, R16.reuse, R26, RZ ;  /* 0x0000001a1018723c */ /* 0x040fec00000418ff */
[C---:B-----5:R-:W-:Y:S06]  /*5700*/  HMMA.16816.F32.BF16 R20, R16.reuse, R108, RZ ;  /* 0x0000006c1014723c */ /* 0x060fec00000418ff */
[----:B------:R-:W-:Y:S01]  /*5710*/  HMMA.16816.F32.BF16 R16, R16, R110, RZ ;  /* 0x0000006e1010723c */ /* 0x000fe200000418ff */
[----:B------:R-:W1:Y:S05]  /*5720*/  LDSM.16.M88.4 R108, [R138] ;  /* 0x000000008a6c783b */ /* 0x000e6a0000000200 */
[C---:B---3--:R-:W-:Y:S06]  /*5730*/  HMMA.16816.F32.BF16 R12, R100.reuse, R104, R12 ;  /* 0x00000068640c723c */ /* 0x048fec000004180c */
[C---:B------:R-:W-:Y:S01]  /*5740*/  HMMA.16816.F32.BF16 R8, R100.reuse, R106, R8 ;  /* 0x0000006a6408723c */ /* 0x040fe20000041808 */
[----:B------:R-:W2:Y:S05]  /*5750*/  LDSM.16.M88.4 R104, [R137] ;  /* 0x000000008968783b */ /* 0x000eaa0000000200 */
[C---:B------:R-:W-:Y:S06]  /*5760*/  HMMA.16816.F32.BF16 R4, R100.reuse, R112, R4 ;  /* 0x000000706404723c */ /* 0x040fec0000041804 */
[C---:B------:R-:W-:Y:S01]  /*5770*/  HMMA.16816.F32.BF16 R32, R100.reuse, R114, R32 ;  /* 0x000000726420723c */ /* 0x040fe20000041820 */
[----:B------:R-:W-:Y:S05]  /*5780*/  LDSM.16.M88.4 R112, [R143+0x4800] ;  /* 0x004800008f70783b */ /* 0x000fea0000000200 */
        /* <DEDUP_REMOVED lines=8> */
[C---:B--2---:R-:W-:Y:S06]  /*5810*/  HMMA.16816.F32.BF16 R12, R100.reuse, R104, R12 ;  /* 0x00000068640c723c */ /* 0x044fec000004180c */
[C---:B------:R-:W-:Y:S01]  /*5820*/  HMMA.16816.F32.BF16 R8, R100.reuse, R106, R8 ;  /* 0x0000006a6408723c */ /* 0x040fe20000041808 */
[----:B------:R-:W1:Y:S05]  /*5830*/  LDSM.16.M88.4 R104, [R143+0x5800] ;  /* 0x005800008f68783b */ /* 0x000e6a0000000200 */
[C---:B------:R-:W-:Y:S01]  /*5840*/  HMMA.16816.F32.BF16 R32, R100.reuse, R114, R32 ;  /* 0x000000726420723c */ /* 0x040fe20000041820 */
[----:B------:R-:W-:Y:S05]  /*5850*/  LDSM.16.M88.4 R112, [R136+0x800] ;  /* 0x000800008870783b */ /* 0x000fea0000000200 */
[C---:B------:R-:W-:Y:S06]  /*5860*/  HMMA.16816.F32.BF16 R28, R100.reuse, R108, R28 ;  /* 0x0000006c641c723c */ /* 0x040fec000004181c */
[C---:B------:R-:W-:Y:S01]  /*5870*/  HMMA.16816.F32.BF16 R24, R100.reuse, R110, R24 ;  /* 0x0000006e6418723c */ /* 0x040fe20000041818 */
[----:B------:R-:W-:Y:S05]  /*5880*/  LDSM.16.M88.4 R108, [R136+0x1000] ;  /* 0x00100000886c783b */ /* 0x000fea0000000200 */
[C---:B-1----:R-:W-:Y:S06]  /*5890*/  HMMA.16816.F32.BF16 R20, R100.reuse, R104, R20 ;  /* 0x000000686414723c */ /* 0x042fec0000041814 */
[----:B------:R-:W-:Y:S01]  /*58a0*/  HMMA.16816.F32.BF16 R16, R100, R106, R16 ;  /* 0x0000006a6410723c */ /* 0x000fe20000041810 */
[----:B------:R-:W1:Y:S04]  /*58b0*/  LDSM.16.M88.4 R100, [R145] ;  /* 0x000000009164783b */ /* 0x000e680000000200 */
[----:B------:R-:W2:Y:S01]  /*58c0*/  LDSM.16.M88.4 R104, [R136] ;  /* 0x000000008868783b */ /* 0x000ea20000000200 */
        /* <DEDUP_REMOVED lines=11> */
[----:B------:R-:W1:Y:S04]  /*5980*/  LDSM.16.M88.4 R100, [R150+0x2000] ;  /* 0x002000009664783b */ /* 0x000e680000000200 */
[----:B------:R-:W2:Y:S01]  /*5990*/  LDSM.16.M88.4 R104, [R149+0x6000] ;  /* 0x006000009568783b */ /* 0x000ea20000000200 */
[C---:B-1----:R-:W-:Y:S06]  /*59a0*/  HMMA.16816.F32.BF16 R4, R100.reuse, R112, R4 ;  /* 0x000000706404723c */ /* 0x042fec0000041804 */
[C---:B--2---:R-:W-:Y:S06]  /*59b0*/  HMMA.16816.F32.BF16 R12, R100.reuse, R104, R12 ;  /* 0x00000068640c723c */ /* 0x044fec000004180c */
[C---:B------:R-:W-:Y:S01]  /*59c0*/  HMMA.16816.F32.BF16 R8, R100.reuse, R106, R8 ;  /* 0x0000006a6408723c */ /* 0x040fe20000041808 */
[----:B------:R-:W1:Y:S05]  /*59d0*/  LDSM.16.M88.4 R104, [R149+0x7800] ;  /* 0x007800009568783b */ /* 0x000e6a0000000200 */
[C---:B------:R-:W-:Y:S01]  /*59e0*/  HMMA.16816.F32.BF16 R32, R100.reuse, R114, R32 ;  /* 0x000000726420723c */ /* 0x040fe20000041820 */
[----:B------:R-:W-:Y:S05]  /*59f0*/  LDSM.16.M88.4 R112, [R134] ;  /* 0x000000008670783b */ /* 0x000fea0000000200 */
[C---:B------:R-:W-:Y:S06]  /*5a00*/  HMMA.16816.F32.BF16 R28, R100.reuse, R108, R28 ;  /* 0x0000006c641c723c */ /* 0x040fec000004181c */
[C---:B------:R-:W-:Y:S01]  /*5a10*/  HMMA.16816.F32.BF16 R24, R100.reuse, R110, R24 ;  /* 0x0000006e6418723c */ /* 0x040fe20000041818 */
[----:B------:R-:W-:Y:S05]  /*5a20*/  LDSM.16.M88.4 R108, [R133] ;  /* 0x00000000856c783b */ /* 0x000fea0000000200 */
[C---:B-1----:R-:W-:Y:S06]  /*5a30*/  HMMA.16816.F32.BF16 R20, R100.reuse, R104, R20 ;  /* 0x000000686414723c */ /* 0x042fec0000041814 */
[----:B------:R-:W-:Y:S01]  /*5a40*/  HMMA.16816.F32.BF16 R16, R100, R106, R16 ;  /* 0x0000006a6410723c */ /* 0x000fe20000041810 */
[----:B------:R-:W1:Y:S04]  /*5a50*/  LDSM.16.M88.4 R100, [R148+0x2000] ;  /* 0x002000009464783b */ /* 0x000e680000000200 */
[----:B------:R-:W2:Y:S01]  /*5a60*/  LDSM.16.M88.4 R104, [R135] ;  /* 0x000000008768783b */ /* 0x000ea20000000200 */
[C---:B-1----:R-:W-:Y:S06]  /*5a70*/  HMMA.16816.F32.BF16 R4, R100.reuse, R112, R4 ;  /* 0x000000706404723c */ /* 0x042fec0000041804 */
[C---:B--2---:R-:W-:Y:S06]  /*5a80*/  HMMA.16816.F32.BF16 R12, R100.reuse, R104, R12 ;  /* 0x00000068640c723c */ /* 0x044fec000004180c */
[C---:B------:R-:W-:Y:S01]  /*5a90*/  HMMA.16816.F32.BF16 R8, R100.reuse, R106, R8 ;  /* 0x0000006a6408723c */ /* 0x040fe20000041808 */
[----:B------:R-:W1:Y:S05]  /*5aa0*/  LDSM.16.M88.4 R104, [R132] ;  /* 0x000000008468783b */ /* 0x000e6a0000000200 */
        /* <DEDUP_REMOVED lines=17> */
[----:B------:R-:W2:Y:S05]  /*5bc0*/  LDSM.16.M88.4 R108, [R145+0x2000] ;  /* 0x00200000916c783b */ /* 0x000eaa0000000200 */
[C---:B-1----:R-:W-:Y:S06]  /*5bd0*/  HMMA.16816.F32.BF16 R20, R100.reuse, R104, R20 ;  /* 0x000000686414723c */ /* 0x042fec0000041814 */
[----:B------:R-:W-:Y:S01]  /*5be0*/  HMMA.16816.F32.BF16 R16, R100, R106, R16 ;  /* 0x0000006a6410723c */ /* 0x000fe20000041810 */
[----:B------:R-:W1:Y:S04]  /*5bf0*/  LDSM.16.M88.4 R100, [R136+0x2000] ;  /* 0x002000008864783b */ /* 0x000e680000000200 */
[----:B------:R-:W3:Y:S01]  /*5c00*/  LDSM.16.M88.4 R104, [R136+0x3000] ;  /* 0x003000008868783b */ /* 0x000ee20000000200 */
[C---:B--2---:R-:W-:Y:S06]  /*5c10*/  HMMA.16816.F32.BF16 R4, R108.reuse, R112, R4 ;  /* 0x000000706c04723c */ /* 0x044fec0000041804 */
[----:B------:R-:W-:-:S15]  /*5c20*/  HMMA.16816.F32.BF16 R32, R108, R114, R32 ;  /* 0x000000726c20723c */ /* 0x000fde0000041820 */
[----:B------:R-:W-:-:S03]  /*5c30*/  NOP ;  /* 0x0000000000007918 */ /* 0x000fc60000000000 */
[----:B------:R-:W-:Y:S01]  /*5c40*/  FMUL.FTZ R125, R7, UR5 ;  /* 0x00000005077d7c20 */ /* 0x000fe20008410000 */
[----:B------:R-:W-:Y:S01]  /*5c50*/  FMUL.FTZ R6, R6, UR5 ;  /* 0x0000000506067c20 */ /* 0x000fe20008410000 */
[C---:B-1----:R-:W-:Y:S03]  /*5c60*/  HMMA.16816.F32.BF16 R12, R108.reuse, R100, R12 ;  /* 0x000000646c0c723c */ /* 0x042fe6000004180c */
[----:B------:R1:W-:Y:S01]  /*5c70*/  MUFU.TANH R113, R6 ;  /* 0x0000000600717308 */ /* 0x0003e20000002400 */
[----:B------:R-:W-:Y:S01]  /*5c80*/  FMUL.FTZ R7, R33, UR5 ;  /* 0x0000000521077c20 */ /* 0x000fe20008410000 */
[----:B------:R-:W-:Y:S01]  /*5c90*/  FMUL.FTZ R33, R34, UR5 ;  /* 0x0000000522217c20 */ /* 0x000fe20008410000 */
[----:B------:R-:W-:Y:S01]  /*5ca0*/  FMUL.FTZ R32, R32, UR5 ;  /* 0x0000000520207c20 */ /* 0x000fe20008410000 */
[----:B------:R-:W-:Y:S01]  /*5cb0*/  HMMA.16816.F32.BF16 R8, R108, R102, R8 ;  /* 0x000000666c08723c */ /* 0x000fe20000041808 */
[----:B------:R-:W2:Y:S01]  /*5cc0*/  LDSM.16.M88.4 R100, [R136+0x3800] ;  /* 0x003800008864783b */ /* 0x000ea20000000200 */
[----:B------:R-:W-:-:S04]  /*5cd0*/  DEPBAR.LE SB0, 0x0 ;  /* 0x000080000000791a */ /* 0x000fc80000000000 */
[C---:B---3--:R-:W-:Y:S01]  /*5ce0*/  HMMA.16816.F32.BF16 R28, R108.reuse, R104, R28 ;  /* 0x000000686c1c723c */ /* 0x048fe2000004181c */
[----:B------:R-:W-:Y:S05]  /*5cf0*/  MUFU.TANH R125, R125 ;  /* 0x0000007d007d7308 */ /* 0x000fea0000002400 */
[----:B------:R-:W-:Y:S01]  /*5d00*/  HMMA.16816.F32.BF16 R24, R108, R106, R24 ;  /* 0x0000006a6c18723c */ /* 0x000fe20000041818 */
[----:B------:R-:W-:Y:S02]  /*5d10*/  VIADD R105, R122, 0xfffffffe ;  /* 0xfffffffe7a697836 */ /* 0x000fe40000000000 */
[----:B------:R-:W-:Y:S02]  /*5d20*/  MUFU.TANH R7, R7 ;  /* 0x0000000700077308 */ /* 0x000fe40000002400 */
[----:B------:R-:W-:Y:S01]  /*5d30*/  FMUL.FTZ R13, R13, UR5 ;  /* 0x000000050d0d7c20 */ /* 0x000fe20008410000 */
[----:B------:R-:W-:Y:S01]  /*5d40*/  FMUL.FTZ R15, R15, UR5 ;  /* 0x000000050f0f7c20 */ /* 0x000fe20008410000 */
[----:B------:R-:W-:Y:S01]  /*5d50*/  FMUL.FTZ R12, R12, UR5 ;  /* 0x000000050c0c7c20 */ /* 0x000fe20008410000 */
[----:B------:R-:W-:-:S03]  /*5d60*/  FMUL.FTZ R14, R14, UR5 ;  /* 0x000000050e0e7c20 */ /* 0x000fc60008410000 */
[----:B------:R-:W-:Y:S01]  /*5d70*/  MUFU.TANH R33, R33 ;  /* 0x0000002100217308 */ /* 0x000fe20000002400 */
[----:B------:R-:W-:Y:S01]  /*5d80*/  FMUL.FTZ R8, R8, UR5 ;  /* 0x0000000508087c20 */ /* 0x000fe20008410000 */
[----:B------:R-:W-:Y:S01]  /*5d90*/  FMUL.FTZ R10, R10, UR5 ;  /* 0x000000050a0a7c20 */ /* 0x000fe20008410000 */
[----:B------:R-:W-:-:S04]  /*5da0*/  FMUL.FTZ R11, R11, UR5 ;  /* 0x000000050b0b7c20 */ /* 0x000fc80008410000 */
[----:B------:R-:W-:Y:S01]  /*5db0*/  FMUL.FTZ R29, R29, UR5 ;  /* 0x000000051d1d7c20 */ /* 0x000fe20008410000 */
[----:B------:R-:W3:Y:S01]  /*5dc0*/  MUFU.TANH R13, R13 ;  /* 0x0000000d000d7308 */ /* 0x000ee20000002400 */
[----:B------:R-:W-:Y:S01]  /*5dd0*/  FMUL.FTZ R28, R28, UR5 ;  /* 0x000000051c1c7c20 */ /* 0x000fe20008410000 */
[----:B------:R-:W-:Y:S01]  /*5de0*/  FMUL.FTZ R30, R30, UR5 ;  /* 0x000000051e1e7c20 */ /* 0x000fe20008410000 */
[----:B------:R-:W-:Y:S02]  /*5df0*/  FMUL.FTZ R31, R31, UR5 ;  /* 0x000000051f1f7c20 */ /* 0x000fe40008410000 */
[----:B------:R-:W-:-:S03]  /*5e00*/  FMUL.FTZ R27, R27, UR5 ;  /* 0x000000051b1b7c20 */ /* 0x000fc60008410000 */
[----:B------:R-:W4:Y:S01]  /*5e10*/  MUFU.TANH R15, R15 ;  /* 0x0000000f000f7308 */ /* 0x000f220000002400 */
[C---:B--2---:R-:W-:Y:S06]  /*5e20*/  HMMA.16816.F32.BF16 R20, R108.reuse, R100, R20 ;  /* 0x000000646c14723c */ /* 0x044fec0000041814 */
[----:B------:R-:W-:Y:S01]  /*5e30*/  HMMA.16816.F32.BF16 R16, R108, R102, R16 ;  /* 0x000000666c10723c */ /* 0x000fe20000041810 */
[----:B------:R2:W5:Y:S06]  /*5e40*/  MUFU.TANH R107, R8 ;  /* 0x00000008006b7308 */ /* 0x00056c0000002400 */
[----:B------:R-:W-:Y:S01]  /*5e50*/  FMUL.FTZ R111, R9, UR5 ;  /* 0x00000005096f7c20 */ /* 0x000fe20008410000 */
[----:B------:R-:W-:Y:S01]  /*5e60*/  FMUL.FTZ R9, R4, UR5 ;  /* 0x0000000504097c20 */ /* 0x000fe20008410000 */
[----:B------:R-:W-:-:S02]  /*5e70*/  IMAD R4, R105, 0x40, R176 ;  /* 0x0000004069047824 */ /* 0x000fc400078e02b0 */
[----:B------:R-:W-:Y:S01]  /*5e80*/  FMUL.FTZ R109, R5, UR5 ;  /* 0x00000005056d7c20 */ /* 0x000fe20008410000 */
[----:B------:R3:W5:Y:S01]  /*5e90*/  MUFU.TANH R115, R10 ;  /* 0x0000000a00737308 */ /* 0x0007620000002400 */
[C---:B------:R-:W-:Y:S02]  /*5ea0*/  VIADD R5, R4.reuse, 0x1 ;  /* 0x0000000104057836 */ /* 0x040fe40000000000 */
[C---:B-1----:R-:W-:Y:S02]  /*5eb0*/  VIADD R6, R4.reuse, 0x11 ;  /* 0x0000001104067836 */ /* 0x042fe40000000000 */
[C---:B------:R-:W-:Y:S01]  /*5ec0*/  VIADD R184, R4.reuse, 0x28 ;  /* 0x0000002804b87836 */ /* 0x040fe20000000000 */
[C---:B------:R-:W-:Y:S02]  /*5ed0*/  ISETP.GE.AND P4, PT, R5.reuse, R124, PT ;  /* 0x0000007c0500720c */ /* 0x040fe40003f86270 */
[----:B------:R-:W1:Y:S01]  /*5ee0*/  MUFU.TANH R111, R111 ;  /* 0x0000006f006f7308 */ /* 0x000e620000002400 */
[----:B------:R-:W-:Y:S01]  /*5ef0*/  ISETP.GE.AND P6, PT, R5, R123, PT ;  /* 0x0000007b0500720c */ /* 0x000fe20003fc6270 */
[----:B--2---:R-:W-:-:S02]  /*5f00*/  VIADD R8, R4, 0x10 ;  /* 0x0000001004087836 */ /* 0x004fc40000000000 */
[----:B------:R-:W-:Y:S01]  /*5f10*/  FMUL.FTZ R21, R21, UR5 ;  /* 0x0000000515157c20 */ /* 0x000fe20008410000 */
[----:B------:R-:W-:Y:S02]  /*5f20*/  VIADD R114, R4, 0x30 ;  /* 0x0000003004727836 */ /* 0x000fe40000000000 */
[----:B------:R-:W-:Y:S01]  /*5f30*/  FMUL.FTZ R22, R22, UR5 ;  /* 0x0000000516167c20 */ /* 0x000fe20008410000 */
[----:B------:R-:W-:Y:S01]  /*5f40*/  FMUL.FTZ R23, R23, UR5 ;  /* 0x0000000517177c20 */ /* 0x000fe20008410000 */
[----:B------:R-:W-:Y:S01]  /*5f50*/  FMUL.FTZ R19, R19, UR5 ;  /* 0x0000000513137c20 */ /* 0x000fe20008410000 */
[----:B------:R2:W-:Y:S01]  /*5f60*/  MUFU.TANH R101, R12 ;  /* 0x0000000c00657308 */ /* 0x0005e20000002400 */
[----:B---3--:R-:W-:-:S05]  /*5f70*/  I2FP.F32.S32 R10, R5 ;  /* 0x00000005000a7245 */ /* 0x008fca0000201400 */
[CC--:B------:R-:W-:Y:S01]  /*5f80*/  FFMA.FTZ R13, R10.reuse, R0.reuse, R13 ;  /* 0x000000000a0d7223 */ /* 0x0c0fe2000001000d */
[----:B----4-:R-:W-:Y:S01]  /*5f90*/  FFMA.FTZ R10, R10, R0, R15 ;  /* 0x000000000a0a7223 */ /* 0x010fe2000001000f */
[----:B------:R-:W3:Y:S03]  /*5fa0*/  MUFU.TANH R11, R11 ;  /* 0x0000000b000b7308 */ /* 0x000ee60000002400 */
[----:B------:R-:W-:Y:S02]  /*5fb0*/  FSEL R15, R13, -INF , !P4 ;  /* 0xff8000000d0f7808 */ /* 0x000fe40006000000 */
[----:B------:R-:W-:Y:S02]  /*5fc0*/  FSEL R10, R10, -INF , !P6 ;  /* 0xff8000000a0a7808 */ /* 0x000fe40007000000 */
[----:B------:R-:W-:Y:S01]  /*5fd0*/  ISETP.GE.AND P6, PT, R8, R124, PT ;  /* 0x0000007c0800720c */ /* 0x000fe20003fc6270 */
[----:B------:R4:W-:Y:S01]  /*5fe0*/  MUFU.TANH R103, R14 ;  /* 0x0000000e00677308 */ /* 0x0009e20000002400 */
[----:B--2---:R-:W-:-:S05]  /*5ff0*/  VIADD R12, R4, 0x8 ;  /* 0x00000008040c7836 */ /* 0x004fca0000000000 */
[C---:B------:R-:W-:Y:S02]  /*6000*/  ISETP.GE.AND P3, PT, R12.reuse, R124, PT ;  /* 0x0000007c0c00720c */ /* 0x040fe40003f66270 */
[----:B------:R-:W-:Y:S01]  /*6010*/  ISETP.GE.AND P5, PT, R12, R123, PT ;  /* 0x0000007b0c00720c */ /* 0x000fe20003fa6270 */
[----:B------:R-:W2:Y:S01]  /*6020*/  MUFU.TANH R9, R9 ;  /* 0x0000000900097308 */ /* 0x000ea20000002400 */
[----:B------:R-:W-:-:S05]  /*6030*/  I2FP.F32.S32 R12, R12 ;  /* 0x0000000c000c7245 */ /* 0x000fca0000201400 */
[CC--:B-----5:R-:W-:Y:S01]  /*6040*/  FFMA.FTZ R13, R12.reuse, R0.reuse, R107 ;  /* 0x000000000c0d7223 */ /* 0x0e0fe2000001006b */
[----:B------:R-:W-:Y:S01]  /*6050*/  FFMA.FTZ R12, R12, R0, R115 ;  /* 0x000000000c0c7223 */ /* 0x000fe20000010073 */
[----:B----4-:R-:W-:Y:S01]  /*6060*/  VIADD R14, R4, 0x9 ;  /* 0x00000009040e7836 */ /* 0x010fe20000000000 */
[----:B------:R-:W4:Y:S01]  /*6070*/  MUFU.TANH R109, R109 ;  /* 0x0000006d006d7308 */ /* 0x000f220000002400 */
[----:B------:R-:W-:Y:S01]  /*6080*/  FMUL.FTZ R107, R35, UR5 ;  /* 0x00000005236b7c20 */ /* 0x000fe20008410000 */
[----:B------:R-:W-:Y:S02]  /*6090*/  FSEL R13, R13, -INF , !P3 ;  /* 0xff8000000d0d7808 */ /* 0x000fe40005800000 */
[C---:B------:R-:W-:Y:S02]  /*60a0*/  ISETP.GE.AND P2, PT, R14.reuse, R124, PT ;  /* 0x0000007c0e00720c */ /* 0x040fe40003f46270 */
[----:B------:R-:W-:Y:S02]  /*60b0*/  ISETP.GE.AND P4, PT, R14, R123, PT ;  /* 0x0000007b0e00720c */ /* 0x000fe40003f86270 */
[----:B------:R-:W-:Y:S01]  /*60c0*/  I2FP.F32.S32 R14, R14 ;  /* 0x0000000e000e7245 */ /* 0x000fe20000201400 */
[----:B------:R-:W5:Y:S01]  /*60d0*/  MUFU.TANH R5, R32 ;  /* 0x0000002000057308 */ /* 0x000f620000002400 */
[----:B------:R-:W-:-:S02]  /*60e0*/  FSEL R12, R12, -INF , !P5 ;  /* 0xff8000000c0c7808 */ /* 0x000fc40006800000 */
[-C--:B------:R-:W-:Y:S01]  /*60f0*/  ISETP.GE.AND P3, PT, R8, R123.reuse, PT ;  /* 0x0000007b0800720c */ /* 0x080fe20003f66270 */
[CC--:B-1----:R-:W-:Y:S01]  /*6100*/  FFMA.FTZ R111, R14.reuse, R0.reuse, R111 ;  /* 0x000000000e6f7223 */ /* 0x0c2fe2000001006f */
[----:B---3--:R-:W-:Y:S01]  /*6110*/  FFMA.FTZ R14, R14, R0, R11 ;  /* 0x000000000e0e7223 */ /* 0x008fe2000001000b */
[C---:B------:R-:W-:Y:S02]  /*6120*/  ISETP.GE.AND P5, PT, R6.reuse, R124, PT ;  /* 0x0000007c0600720c */ /* 0x040fe40003fa6270 */
[----:B------:R-:W1:Y:S01]  /*6130*/  MUFU.TANH R107, R107 ;  /* 0x0000006b006b7308 */ /* 0x000e620000002400 */
[----:B------:R-:W-:Y:S02]  /*6140*/  FSEL R11, R111, -INF , !P2 ;  /* 0xff8000006f0b7808 */ /* 0x000fe40005000000 */
[----:B------:R-:W-:Y:S02]  /*6150*/  ISETP.GE.AND P2, PT, R6, R123, PT ;  /* 0x0000007b0600720c */ /* 0x000fe40003f46270 */
[----:B------:R-:W-:-:S02]  /*6160*/  I2FP.F32.S32 R8, R8 ;  /* 0x0000000800087245 */ /* 0x000fc40000201400 */
[----:B------:R-:W-:Y:S01]  /*6170*/  I2FP.F32.S32 R6, R6 ;  /* 0x0000000600067245 */ /* 0x000fe20000201400 */
[----:B------:R-:W3:Y:S01]  /*6180*/  MUFU.TANH R35, R28 ;  /* 0x0000001c00237308 */ /* 0x000ee20000002400 */
[----:B------:R-:W-:Y:S01]  /*6190*/  FSEL R14, R14, -INF , !P4 ;  /* 0xff8000000e0e7808 */ /* 0x000fe20006000000 */
[CC--:B--2---:R-:W-:Y:S01]  /*61a0*/  FFMA.FTZ R9, R8.reuse, R0.reuse, R9 ;  /* 0x0000000008097223 */ /* 0x0c4fe20000010009 */
[-C--:B------:R-:W-:Y:S01]  /*61b0*/  FFMA.FTZ R113, R8, R0.reuse, R113 ;  /* 0x0000000008717223 */ /* 0x080fe20000010071 */
[CC--:B----4-:R-:W-:Y:S01]  /*61c0*/  FFMA.FTZ R127, R6.reuse, R0.reuse, R109 ;  /* 0x00000000067f7223 */ /* 0x0d0fe2000001006d */
[----:B------:R-:W-:Y:S01]  /*61d0*/  FFMA.FTZ R125, R6, R0, R125 ;  /* 0x00000000067d7223 */ /* 0x000fe2000001007d */
[C---:B------:R-:W-:Y:S01]  /*61e0*/  VIADD R8, R4.reuse, 0x18 ;  /* 0x0000001804087836 */ /* 0x040fe20000000000 */
[----:B------:R-:W-:Y:S01]  /*61f0*/  FSEL R129, R9, -INF , !P6 ;  /* 0xff80000009817808 */ /* 0x000fe20007000000 */
[----:B------:R-:W-:Y:S01]  /*6200*/  VIADD R6, R4, 0x19 ;  /* 0x0000001904067836 */ /* 0x000fe20000000000 */
[----:B------:R-:W-:Y:S01]  /*6210*/  FSEL R128, R113, -INF , !P3 ;  /* 0xff80000071807808 */ /* 0x000fe20005800000 */
[----:B------:R-:W-:Y:S01]  /*6220*/  MUFU.TANH R29, R29 ;  /* 0x0000001d001d7308 */ /* 0x000fe20000002400 */
[----:B------:R-:W-:Y:S01]  /*6230*/  FSEL R127, R127, -INF , !P5 ;  /* 0xff8000007f7f7808 */ /* 0x000fe20006800000 */
[----:B------:R-:W-:Y:S01]  /*6240*/  FMUL.FTZ R9, R24, UR5 ;  /* 0x0000000518097c20 */ /* 0x000fe20008410000 */
[----:B------:R-:W-:-:S02]  /*6250*/  ISETP.GE.AND P4, PT, R8, R124, PT ;  /* 0x0000007c0800720c */ /* 0x000fc40003f86270 */
[-C--:B------:R-:W-:Y:S02]  /*6260*/  ISETP.GE.AND P6, PT, R8, R123.reuse, PT ;  /* 0x0000007b0800720c */ /* 0x080fe40003fc6270 */
[C---:B------:R-:W-:Y:S01]  /*6270*/  ISETP.GE.AND P3, PT, R6.reuse, R124, PT ;  /* 0x0000007c0600720c */ /* 0x040fe20003f66270 */
[----:B------:R-:W2:Y:S01]  /*6280*/  MUFU.TANH R109, R30 ;  /* 0x0000001e006d7308 */ /* 0x000ea20000002400 */
[-C--:B------:R-:W-:Y:S02]  /*6290*/  ISETP.GE.AND P5, PT, R6, R123.reuse, PT ;  /* 0x0000007b0600720c */ /* 0x080fe40003fa6270 */
[----:B------:R-:W-:Y:S02]  /*62a0*/  I2FP.F32.S32 R8, R8 ;  /* 0x0000000800087245 */ /* 0x000fe40000201400 */
[----:B------:R-:W-:Y:S02]  /*62b0*/  I2FP.F32.S32 R6, R6 ;  /* 0x0000000600067245 */ /* 0x000fe40000201400 */
[----:B------:R-:W-:Y:S01]  /*62c0*/  FSEL R190, R125, -INF , !P2 ;  /* 0xff8000007dbe7808 */ /* 0x000fe20005000000 */
[CC--:B-----5:R-:W-:Y:S01]  /*62d0*/  FFMA.FTZ R181, R8.reuse, R0.reuse, R5 ;  /* 0x0000000008b57223 */ /* 0x0e0fe20000010005 */
[-C--:B------:R-:W-:Y:S01]  /*62e0*/  FFMA.FTZ R33, R8, R0.reuse, R33 ;  /* 0x0000000008217223 */ /* 0x080fe20000010021 */
[CC--:B------:R-:W-:Y:S01]  /*62f0*/  FFMA.FTZ R7, R6.reuse, R0.reuse, R7 ;  /* 0x0000000006077223 */ /* 0x0c0fe20000010007 */
[----:B-1----:R-:W-:Y:S01]  /*6300*/  FFMA.FTZ R107, R6, R0, R107 ;  /* 0x00000000066b7223 */ /* 0x002fe2000001006b */
[----:B------:R-:W-:Y:S01]  /*6310*/  FMUL.FTZ R5, R25, UR5 ;  /* 0x0000000519057c20 */ /* 0x000fe20008410000 */
[C---:B------:R-:W-:Y:S01]  /*6320*/  VIADD R6, R4.reuse, 0x20 ;  /* 0x0000002004067836 */ /* 0x040fe20000000000 */
[----:B------:R-:W-:Y:S01]  /*6330*/  FSEL R181, R181, -INF , !P4 ;  /* 0xff800000b5b57808 */ /* 0x000fe20006000000 */
[----:B------:R-:W-:Y:S01]  /*6340*/  VIADD R8, R4, 0x21 ;  /* 0x0000002104087836 */ /* 0x000fe20000000000 */
[----:B------:R-:W-:Y:S01]  /*6350*/  FSEL R188, R33, -INF , !P6 ;  /* 0xff80000021bc7808 */ /* 0x000fe20007000000 */
[----:B------:R-:W-:Y:S01]  /*6360*/  FMUL.FTZ R25, R26, UR5 ;  /* 0x000000051a197c20 */ /* 0x000fe20008410000 */
[----:B------:R-:W-:Y:S01]  /*6370*/  FSEL R177, R7, -INF , !P3 ;  /* 0xff80000007b17808 */ /* 0x000fe20005800000 */
[----:B------:R-:W1:Y:S01]  /*6380*/  MUFU.TANH R5, R5 ;  /* 0x0000000500057308 */ /* 0x000e620000002400 */
[----:B------:R-:W-:Y:S01]  /*6390*/  ISETP.GE.AND P2, PT, R6, R124, PT ;  /* 0x0000007c0600720c */ /* 0x000fe20003f46270 */
[----:B------:R-:W-:Y:S01]  /*63a0*/  FMUL.FTZ R7, R20, UR5 ;  /* 0x0000000514077c20 */ /* 0x000fe20008410000 */
[----:B------:R-:W-:-:S02]  /*63b0*/  ISETP.GE.AND P4, PT, R6, R123, PT ;  /* 0x0000007b0600720c */ /* 0x000fc40003f86270 */
[C---:B------:R-:W-:Y:S02]  /*63c0*/  ISETP.GE.AND P6, PT, R8.reuse, R124, PT ;  /* 0x0000007c0800720c */ /* 0x040fe40003fc6270 */
[----:B------:R-:W-:Y:S01]  /*63d0*/  ISETP.GE.AND P3, PT, R8, R123, PT ;  /* 0x0000007b0800720c */ /* 0x000fe20003f66270 */
[----:B------:R-:W-:Y:S01]  /*63e0*/  MUFU.TANH R9, R9 ;  /* 0x0000000900097308 */ /* 0x000fe20000002400 */
[----:B------:R-:W-:Y:S02]  /*63f0*/  I2FP.F32.S32 R6, R6 ;  /* 0x0000000600067245 */ /* 0x000fe40000201400 */
[----:B------:R-:W-:Y:S02]  /*6400*/  I2FP.F32.S32 R8, R8 ;  /* 0x0000000800087245 */ /* 0x000fe40000201400 */
[----:B------:R-:W-:Y:S01]  /*6410*/  FSEL R186, R107, -INF , !P5 ;  /* 0xff8000006bba7808 */ /* 0x000fe20006800000 */
[CC--:B---3--:R-:W-:Y:S01]  /*6420*/  FFMA.FTZ R35, R6.reuse, R0.reuse, R35 ;  /* 0x0000000006237223 */ /* 0x0c8fe20000010023 */
[-C--:B--2---:R-:W-:Y:S01]  /*6430*/  FFMA.FTZ R109, R6, R0.reuse, R109 ;  /* 0x00000000066d7223 */ /* 0x084fe2000001006d */
[----:B------:R-:W-:Y:S01]  /*6440*/  FFMA.FTZ R29, R8, R0, R29 ;  /* 0x00000000081d7223 */ /* 0x000fe2000001001d */
[----:B------:R-:W2:Y:S01]  /*6450*/  MUFU.TANH R31, R31 ;  /* 0x0000001f001f7308 */ /* 0x000ea20000002400 */
[----:B------:R-:W-:Y:S01]  /*6460*/  VIADD R6, R4, 0x29 ;  /* 0x0000002904067836 */ /* 0x000fe20000000000 */
[----:B------:R-:W-:-:S02]  /*6470*/  FSEL R153, R35, -INF , !P2 ;  /* 0xff80000023997808 */ /* 0x000fc40005000000 */
[----:B------:R-:W-:Y:S02]  /*6480*/  FSEL R158, R109, -INF , !P4 ;  /* 0xff8000006d9e7808 */ /* 0x000fe40006000000 */
[----:B------:R-:W-:Y:S02]  /*6490*/  FSEL R155, R29, -INF , !P6 ;  /* 0xff8000001d9b7808 */ /* 0x000fe40007000000 */
[----:B------:R-:W3:Y:S01]  /*64a0*/  MUFU.TANH R25, R25 ;  /* 0x0000001900197308 */ /* 0x000ee20000002400 */
[C---:B------:R-:W-:Y:S02]  /*64b0*/  ISETP.GE.AND P4, PT, R6.reuse, R124, PT ;  /* 0x0000007c0600720c */ /* 0x040fe40003f86270 */
[-C--:B------:R-:W-:Y:S02]  /*64c0*/  ISETP.GE.AND P6, PT, R6, R123.reuse, PT ;  /* 0x0000007b0600720c */ /* 0x080fe40003fc6270 */
[----:B------:R-:W-:Y:S02]  /*64d0*/  I2FP.F32.S32 R6, R6 ;  /* 0x0000000600067245 */ /* 0x000fe40000201400 */
[C---:B------:R-:W-:Y:S01]  /*64e0*/  ISETP.GE.AND P5, PT, R184.reuse, R124, PT ;  /* 0x0000007cb800720c */ /* 0x040fe20003fa6270 */
[----:B------:R-:W4:Y:S01]  /*64f0*/  MUFU.TANH R27, R27 ;  /* 0x0000001b001b7308 */ /* 0x000f220000002400 */
[----:B------:R-:W-:Y:S01]  /*6500*/  ISETP.GE.AND P2, PT, R184, R123, PT ;  /* 0x0000007bb800720c */ /* 0x000fe20003f46270 */
[----:B-1----:R-:W-:Y:S01]  /*6510*/  FFMA.FTZ R5, R6, R0, R5 ;  /* 0x0000000006057223 */ /* 0x002fe20000010005 */
[----:B------:R-:W-:Y:S01]  /*6520*/  I2FP.F32.S32 R184, R184 ;  /* 0x000000b800b87245 */ /* 0x000fe20000201400 */
[----:B--2---:R-:W-:Y:S01]  /*6530*/  FFMA.FTZ R31, R8, R0, R31 ;  /* 0x00000000081f7223 */ /* 0x004fe2000001001f */
[----:B------:R-:W-:-:S02]  /*6540*/  VIADD R8, R4, 0x38 ;  /* 0x0000003804087836 */ /* 0x000fc40000000000 */
[----:B------:R-:W-:Y:S01]  /*6550*/  FSEL R159, R5, -INF , !P4 ;  /* 0xff800000059f7808 */ /* 0x000fe20006000000 */
[----:B------:R-:W1:Y:S01]  /*6560*/  MUFU.TANH R7, R7 ;  /* 0x0000000700077308 */ /* 0x000e620000002400 */
[CC--:B------:R-:W-:Y:S01]  /*6570*/  FFMA.FTZ R9, R184.reuse, R0.reuse, R9 ;  /* 0x00000000b8097223 */ /* 0x0c0fe20000010009 */
[-C--:B---3--:R-:W-:Y:S01]  /*6580*/  FFMA.FTZ R184, R184, R0.reuse, R25 ;  /* 0x00000000b8b87223 */ /* 0x088fe20000010019 */
[----:B------:R-:W-:Y:S01]  /*6590*/  FMUL.FTZ R5, R17, UR5 ;  /* 0x0000000511057c20 */ /* 0x000fe20008410000 */
[----:B------:R-:W-:Y:S01]  /*65a0*/  FMUL.FTZ R17, R18, UR5 ;  /* 0x0000000512117c20 */ /* 0x000fe20008410000 */
[----:B------:R-:W-:Y:S02]  /*65b0*/  FSEL R180, R31, -INF , !P3 ;  /* 0xff8000001fb47808 */ /* 0x000fe40005800000 */
[----:B------:R-:W-:Y:S01]  /*65c0*/  FSEL R157, R9, -INF , !P5 ;  /* 0xff800000099d7808 */ /* 0x000fe20006800000 */
[----:B------:R-:W2:Y:S01]  /*65d0*/  MUFU.TANH R21, R21 ;  /* 0x0000001500157308 */ /* 0x000ea20000002400 */
[----:B----4-:R-:W-:Y:S01]  /*65e0*/  FFMA.FTZ R27, R6, R0, R27 ;  /* 0x00000000061b7223 */ /* 0x010fe2000001001b */
[----:B------:R-:W-:Y:S01]  /*65f0*/  VIADD R6, R4, 0x31 ;  /* 0x0000003104067836 */ /* 0x000fe20000000000 */
[----:B------:R-:W-:Y:S01]  /*6600*/  FSEL R184, R184, -INF , !P2 ;  /* 0xff800000b8b87808 */ /* 0x000fe20005000000 */
[----:B------:R-:W-:Y:S01]  /*6610*/  FMUL.FTZ R9, R16, UR5 ;  /* 0x0000000510097c20 */ /* 0x000fe20008410000 */
[----:B------:R-:W-:-:S02]  /*6620*/  ISETP.GE.AND P3, PT, R114, R124, PT ;  /* 0x0000007c7200720c */ /* 0x000fc40003f66270 */
[-C--:B------:R-:W-:Y:S01]  /*6630*/  ISETP.GE.AND P5, PT, R114, R123.reuse, PT ;  /* 0x0000007b7200720c */ /* 0x080fe20003fa6270 */
[----:B------:R-:W-:Y:S01]  /*6640*/  MUFU.TANH R17, R17 ;  /* 0x0000001100117308 */ /* 0x000fe20000002400 */
[C---:B------:R-:W-:Y:S02]  /*6650*/  ISETP.GE.AND P2, PT, R6.reuse, R124, PT ;  /* 0x0000007c0600720c */ /* 0x040fe40003f46270 */
[----:B------:R-:W-:Y:S02]  /*6660*/  ISETP.GE.AND P4, PT, R6, R123, PT ;  /* 0x0000007b0600720c */ /* 0x000fe40003f86270 */
[----:B------:R-:W-:Y:S02]  /*6670*/  I2FP.F32.S32 R114, R114 ;  /* 0x0000007200727245 */ /* 0x000fe40000201400 */
[----:B------:R-:W-:Y:S01]  /*6680*/  I2FP.F32.S32 R6, R6 ;  /* 0x0000000600067245 */ /* 0x000fe20000201400 */
[----:B------:R-:W3:Y:S01]  /*6690*/  MUFU.TANH R25, R22 ;  /* 0x0000001600197308 */ /* 0x000ee20000002400 */
[----:B------:R-:W-:Y:S01]  /*66a0*/  FSEL R156, R27, -INF , !P6 ;  /* 0xff8000001b9c7808 */ /* 0x000fe20007000000 */
[----:B-1----:R-:W-:Y:S01]  /*66b0*/  FFMA.FTZ R113, R114, R0, R7 ;  /* 0x0000000072717223 */ /* 0x002fe20000010007 */
[----:B------:R-:W-:-:S02]  /*66c0*/  VIADD R7, R4, 0x39 ;  /* 0x0000003904077836 */ /* 0x000fc40000000000 */
[----:B--2---:R-:W-:Y:S01]  /*66d0*/  FFMA.FTZ R21, R6, R0, R21 ;  /* 0x0000000006157223 */ /* 0x004fe20000010015 */
[-C--:B------:R-:W-:Y:S02]  /*66e0*/  ISETP.GE.AND P6, PT, R4, R124.reuse, PT ;  /* 0x0000007c0400720c */ /* 0x080fe40003fc6270 */
[----:B------:R-:W-:Y:S01]  /*66f0*/  FSEL R113, R113, -INF , !P3 ;  /* 0xff80000071717808 */ /* 0x000fe20005800000 */
[----:B------:R-:W1:Y:S01]  /*6700*/  MUFU.TANH R23, R23 ;  /* 0x0000001700177308 */ /* 0x000e620000002400 */
[----:B------:R-:W-:Y:S01]  /*6710*/  FSEL R125, R21, -INF , !P2 ;  /* 0xff800000157d7808 */ /* 0x000fe20005000000 */
[----:B------:R-:W-:Y:S01]  /*6720*/  BAR.SYNC.DEFER_BLOCKING 0x0 ;  /* 0x0000000000007b1d */ /* 0x000fe20000010000 */
[C---:B------:R-:W-:Y:S02]  /*6730*/  ISETP.GE.AND P3, PT, R8.reuse, R124, PT ;  /* 0x0000007c0800720c */ /* 0x040fe40003f66270 */
[----:B------:R-:W-:Y:S02]  /*6740*/  ISETP.GE.AND P2, PT, R8, R123, PT ;  /* 0x0000007b0800720c */ /* 0x000fe40003f46270 */
[----:B------:R-:W-:Y:S01]  /*6750*/  I2FP.F32.S32 R8, R8 ;  /* 0x0000000800087245 */ /* 0x000fe20000201400 */
[----:B------:R-:W2:Y:S01]  /*6760*/  MUFU.TANH R9, R9 ;  /* 0x0000000900097308 */ /* 0x000ea20000002400 */
[----:B---3--:R-:W-:-:S03]  /*6770*/  FFMA.FTZ R114, R114, R0, R25 ;  /* 0x0000000072727223 */ /* 0x008fc60000010019 */
[-C--:B------:R-:W-:Y:S02]  /*6780*/  FFMA.FTZ R17, R8, R0.reuse, R17 ;  /* 0x0000000008117223 */ /* 0x080fe40000010011 */
[----:B------:R-:W-:Y:S02]  /*6790*/  FSEL R114, R114, -INF , !P5 ;  /* 0xff80000072727808 */ /* 0x000fe40006800000 */
[----:B------:R-:W3:Y:S01]  /*67a0*/  MUFU.TANH R5, R5 ;  /* 0x0000000500057308 */ /* 0x000ee20000002400 */
[----:B-1----:R-:W-:Y:S01]  /*67b0*/  FFMA.FTZ R6, R6, R0, R23 ;  /* 0x0000000006067223 */ /* 0x002fe20000010017 */
[----:B------:R-:W-:Y:S02]  /*67c0*/  FSEL R126, R17, -INF , !P2 ;  /* 0xff800000117e7808 */ /* 0x000fe40005000000 */
[----:B------:R-:W-:Y:S02]  /*67d0*/  ISETP.GE.AND P2, PT, R122, 0x3, PT ;  /* 0x000000037a00780c */ /* 0x000fe40003f46270 */
[----:B------:R-:W-:-:S02]  /*67e0*/  ISETP.GE.AND P5, PT, R7, R124, PT ;  /* 0x0000007c0700720c */ /* 0x000fc40003fa6270 */
[----:B------:R-:W1:Y:S01]  /*67f0*/  MUFU.TANH R19, R19 ;  /* 0x0000001300137308 */ /* 0x000e620000002400 */
[----:B------:R-:W-:Y:S01]  /*6800*/  FSEL R124, R6, -INF , !P4 ;  /* 0xff800000067c7808 */ /* 0x000fe20006000000 */
[----:B--2---:R-:W-:Y:S01]  /*6810*/  FFMA.FTZ R9, R8, R0, R9 ;  /* 0x0000000008097223 */ /* 0x004fe20000010009 */
[----:B------:R-:W-:Y:S02]  /*6820*/  ISETP.GE.AND P4, PT, R4, R123, PT ;  /* 0x0000007b0400720c */ /* 0x000fe40003f86270 */
[----:B------:R-:W-:Y:S02]  /*6830*/  I2FP.F32.S32 R4, R4 ;  /* 0x0000000400047245 */ /* 0x000fe40000201400 */
[----:B------:R-:W-:Y:S02]  /*6840*/  I2FP.F32.S32 R6, R7 ;  /* 0x0000000700067245 */ /* 0x000fe40000201400 */
[----:B------:R-:W-:Y:S01]  /*6850*/  FSEL R115, R9, -INF , !P3 ;  /* 0xff80000009737808 */ /* 0x000fe20005800000 */
[CC--:B------:R-:W-:Y:S01]  /*6860*/  FFMA.FTZ R101, R4.reuse, R0.reuse, R101 ;  /* 0x0000000004657223 */ /* 0x0c0fe20000010065 */
[-C--:B------:R-:W-:Y:S01]  /*6870*/  FFMA.FTZ R16, R4, R0.reuse, R103 ;  /* 0x0000000004107223 */ /* 0x080fe20000010067 */
[----:B---3--:R-:W-:Y:S01]  /*6880*/  FFMA.FTZ R5, R6, R0, R5 ;  /* 0x0000000006057223 */ /* 0x008fe20000010005 */
[----:B------:R-:W-:-:S02]  /*6890*/  ISETP.GE.AND P3, PT, R7, R123, PT ;  /* 0x0000007b0700720c */ /* 0x000fc40003f66270 */
[----:B------:R-:W-:Y:S01]  /*68a0*/  FSEL R17, R101, -INF , !P6 ;  /* 0xff80000065117808 */ /* 0x000fe20007000000 */
[----:B-1----:R-:W-:Y:S01]  /*68b0*/  FFMA.FTZ R19, R6, R0, R19 ;  /* 0x0000000006137223 */ /* 0x002fe20000010013 */
        /* <DEDUP_REMOVED lines=84> */
.L_x_921:
[----:B------:R-:W-:Y:S05]  /*6e00*/  BSYNC B0 ;  /* 0x0000000000007941 */ /* 0x000fea0003800000 */
.L_x_920:
[----:B------:R-:W0:Y:S02]  /*6e10*/  LDGDEPBAR ;  /* 0x00000000000079af */ /* 0x000e240000000000 */
.L_x_919:
[----:B------:R-:W-:Y:S01]  /*6e20*/  FMNMX.FTZ R6, R3, R17, !PT ;  /* 0x0000001103067209 */ /* 0x000fe20007810000 */
[----:B------:R-:W-:Y:S01]  /*6e30*/  LDSM.16.MT88.4 R32, [R140+0x8000] ;  /* 0x008000008c20783b */ /* 0x000fe20000004200 */
[----:B-12---:R-:W-:Y:S02]  /*6e40*/  FMNMX.FTZ R5, R2, R16, !PT ;  /* 0x0000001002057209 */ /* 0x006fe40007810000 */
        /* <DEDUP_REMOVED lines=39> */
[C---:B------:R-:W-:Y:S01]  /*70c0*/  FMUL.FTZ R116, R106.reuse, UR6 ;  /* 0x000000066a747c20 */ /* 0x040fe20008410000 */
        /* <DEDUP_REMOVED lines=14> */
[----:B------:R-:W-:Y:S01]  /*71b0*/  FMUL.FTZ R110, R3, UR6 ;  /* 0x00000006036e7c20 */ /* 0x000fe20008410000 */
[----:B------:R-:W1:Y:S01]  /*71c0*/  MUFU.EX2 R112, R112 ;  /* 0x0000007000707308 */ /* 0x000e620000000800 */
[--C-:B------:R-:W-:Y:S01]  /*71d0*/  FFMA.FTZ R102, R16, UR6, -R101.reuse ;  /* 0x0000000610667c23 */ /* 0x100fe20008010865 */
[--C-:B------:R-:W-:Y:S01]  /*71e0*/  FFMA.FTZ R109, R10, UR6, -R101.reuse ;  /* 0x000000060a6d7c23 */ /* 0x100fe20008010865 */
[--C-:B------:R-:W-:Y:S01]  /*71f0*/  FFMA.FTZ R3, R12, UR6, -R101.reuse ;  /* 0x000000060c037c23 */ /* 0x100fe20008010865 */
[--C-:B------:R-:W-:Y:S01]  /*7200*/  FFMA.FTZ R2, R14, UR6, -R101.reuse ;  /* 0x000000060e027c23 */ /* 0x100fe20008010865 */
[----:B------:R-:W-:Y:S01]  /*7210*/  LDSM.16.MT88.4 R8, [R144+0x8000] ;  /* 0x008000009008783b */ /* 0x000fe20000004200 */
[--C-:B------:R-:W-:Y:S01]  /*7220*/  FFMA.FTZ R154, R129, UR6, -R116.reuse ;  /* 0x00000006819a7c23 */ /* 0x100fe20008010874 */
[--C-:B------:R-:W-:Y:S01]  /*7230*/  FFMA.FTZ R131, R127, UR6, -R116.reuse ;  /* 0x000000067f837c23 */ /* 0x100fe20008010874 */
[----:B------:R-:W2:Y:S01]  /*7240*/  MUFU.EX2 R110, R110 ;  /* 0x0000006e006e7308 */ /* 0x000ea20000000800 */
[----:B------:R-:W-:Y:S01]  /*7250*/  LDSM.16.MT88.4 R16, [R142+0x8000] ;  /* 0x008000008e10783b */ /* 0x000fe20000004200 */
[--C-:B------:R-:W-:Y:S01]  /*7260*/  FFMA.FTZ R152, R128, UR6, -R101.reuse ;  /* 0x0000000680987c23 */ /* 0x100fe20008010865 */
[--C-:B------:R-:W-:Y:S01]  /*7270*/  FFMA.FTZ R130, R181, UR6, -R116.reuse ;  /* 0x00000006b5827c23 */ /* 0x100fe20008010874 */
[--C-:B------:R-:W-:Y:S01]  /*7280*/  FFMA.FTZ R127, R177, UR6, -R116.reuse ;  /* 0x00000006b17f7c23 */ /* 0x100fe20008010874 */
[--C-:B------:R-:W-:Y:S01]  /*7290*/  FFMA.FTZ R129, R190, UR6, -R101.reuse ;  /* 0x00000006be817c23 */ /* 0x100fe20008010865 */
[--C-:B------:R-:W-:Y:S01]  /*72a0*/  FFMA.FTZ R128, R188, UR6, -R101.reuse ;  /* 0x00000006bc807c23 */ /* 0x100fe20008010865 */
[--C-:B------:R-:W-:Y:S01]  /*72b0*/  FFMA.FTZ R117, R186, UR6, -R101.reuse ;  /* 0x00000006ba757c23 */ /* 0x100fe20008010865 */
[----:B------:R-:W-:Y:S01]  /*72c0*/  MUFU.EX2 R111, R111 ;  /* 0x0000006f006f7308 */ /* 0x000fe20000000800 */
[-C--:B-1----:R-:W-:Y:S01]  /*72d0*/  FMUL.FTZ R28, R72, R112.reuse ;  /* 0x00000070481c7220 */ /* 0x082fe20000410000 */
[-C--:B------:R-:W-:Y:S01]  /*72e0*/  FMUL.FTZ R29, R73, R112.reuse ;  /* 0x00000070491d7220 */ /* 0x080fe20000410000 */
[-C--:B------:R-:W-:Y:S01]  /*72f0*/  FMUL.FTZ R4, R96, R112.reuse ;  /* 0x0000007060047220 */ /* 0x080fe20000410000 */
[-C--:B------:R-:W-:Y:S01]  /*7300*/  FMUL.FTZ R5, R97, R112.reuse ;  /* 0x0000007061057220 */ /* 0x080fe20000410000 */
[-C--:B------:R-:W-:Y:S01]  /*7310*/  FMUL.FTZ R68, R68, R112.reuse ;  /* 0x0000007044447220 */ /* 0x080fe20000410000 */
[-C--:B------:R-:W-:Y:S01]  /*7320*/  FMUL.FTZ R69, R69, R112.reuse ;  /* 0x0000007045457220 */ /* 0x080fe20000410000 */
[----:B------:R-:W-:Y:S01]  /*7330*/  FMUL.FTZ R36, R36, R112 ;  /* 0x0000007024247220 */ /* 0x000fe20000410000 */
[----:B------:R-:W1:Y:S01]  /*7340*/  MUFU.EX2 R103, R103 ;  /* 0x0000006700677308 */ /* 0x000e620000000800 */
[-C--:B--2---:R-:W-:Y:S01]  /*7350*/  FMUL.FTZ R30, R74, R110.reuse ;  /* 0x0000006e4a1e7220 */ /* 0x084fe20000410000 */
[-C--:B------:R-:W-:Y:S01]  /*7360*/  FMUL.FTZ R31, R75, R110.reuse ;  /* 0x0000006e4b1f7220 */ /* 0x080fe20000410000 */
[-C--:B------:R-:W-:Y:S01]  /*7370*/  FMUL.FTZ R6, R98, R110.reuse ;  /* 0x0000006e62067220 */ /* 0x080fe20000410000 */
[----:B------:R-:W2:Y:S01]  /*7380*/  LDSM.16.MT88.4 R72, [R144+0xa000] ;  /* 0x00a000009048783b */ /* 0x000ea20000004200 */
[-C--:B------:R-:W-:Y:S01]  /*7390*/  FMUL.FTZ R7, R99, R110.reuse ;  /* 0x0000006e63077220 */ /* 0x080fe20000410000 */
[-C--:B------:R-:W-:Y:S01]  /*73a0*/  FMUL.FTZ R70, R70, R110.reuse ;  /* 0x0000006e46467220 */ /* 0x080fe20000410000 */
[----:B------:R-:W-:Y:S01]  /*73b0*/  FMUL.FTZ R71, R71, R110 ;  /* 0x0000006e47477220 */ /* 0x000fe20000410000 */
        /* <DEDUP_REMOVED lines=9> */
[----:B-1----:R-:W-:Y:S01]  /*7450*/  F2FP.BF16.F32.PACK_AB R96, R103, R111 ;  /* 0x0000006f6760723e */ /* 0x002fe200000010ff */
        /* <DEDUP_REMOVED lines=13> */
[----:B------:R-:W-:Y:S01]  /*7530*/  FMUL.FTZ R76, R76, R112 ;  /* 0x000000704c4c7220 */ /* 0x000fe20000410000 */
[----:B------:R-:W1:Y:S01]  /*7540*/  MUFU.EX2 R109, R109 ;  /* 0x0000006d006d7308 */ /* 0x000e620000000800 */
[----:B---3--:R-:W-:Y:S01]  /*7550*/  F2FP.BF16.F32.PACK_AB R98, R107, R108 ;  /* 0x0000006c6b62723e */ /* 0x008fe200000010ff */
        /* <DEDUP_REMOVED lines=31> */
[----:B---3--:R-:W-:Y:S01]  /*7750*/  F2FP.BF16.F32.PACK_AB R99, R2, R3 ;  /* 0x000000030263723e */ /* 0x008fe200000010ff */
[-C--:B------:R-:W-:Y:S01]  /*7760*/  FMUL.FTZ R64, R64, R112.reuse ;  /* 0x0000007040407220 */ /* 0x080fe20000410000 */
[----:B------:R-:W-:Y:S01]  /*7770*/  FMUL.FTZ R65, R65, R112 ;  /* 0x0000007041417220 */ /* 0x000fe20000410000 */
[----:B------:R-:W1:Y:S01]  /*7780*/  MUFU.EX2 R131, R131 ;  /* 0x0000008300837308 */ /* 0x000e620000000800 */
[-C--:B------:R-:W-:Y:S01]  /*7790*/  FMUL.FTZ R66, R66, R110.reuse ;  /* 0x0000006e42427220 */ /* 0x080fe20000410000 */
[----:B------:R-:W-:Y:S01]  /*77a0*/  FMUL.FTZ R67, R67, R110 ;  /* 0x0000006e43437220 */ /* 0x000fe20000410000 */
[--C-:B------:R-:W-:Y:S01]  /*77b0*/  FFMA.FTZ R177, R153, UR6, -R116.reuse ;  /* 0x0000000699b17c23 */ /* 0x100fe20008010874 */
[C---:B------:R-:W-:Y:S01]  /*77c0*/  HMMA.16816.F32.BF16 R28, R96.reuse, R32, R28 ;  /* 0x00000020601c723c */ /* 0x040fe2000004181c */
[--C-:B------:R-:W-:Y:S01]  /*77d0*/  FFMA.FTZ R153, R157, UR6, -R116.reuse ;  /* 0x000000069d997c23 */ /* 0x100fe20008010874 */
[--C-:B------:R-:W-:Y:S01]  /*77e0*/  FFMA.FTZ R188, R155, UR6, -R116.reuse ;  /* 0x000000069bbc7c23 */ /* 0x100fe20008010874 */
[--C-:B------:R-:W-:Y:S01]  /*77f0*/  FFMA.FTZ R157, R158, UR6, -R101.reuse ;  /* 0x000000069e9d7c23 */ /* 0x100fe20008010865 */
[----:B------:R-:W-:Y:S01]  /*7800*/  MUFU.EX2 R130, R130 ;  /* 0x0000008200827308 */ /* 0x000fe20000000800 */
[--C-:B------:R-:W-:Y:S01]  /*7810*/  FFMA.FTZ R186, R159, UR6, -R116.reuse ;  /* 0x000000069fba7c23 */ /* 0x100fe20008010874 */
[C---:B------:R-:W-:Y:S01]  /*7820*/  HMMA.16816.F32.BF16 R32, R96.reuse, R34, R68 ;  /* 0x000000226020723c */ /* 0x040fe20000041844 */
[----:B------:R-:W3:Y:S01]  /*7830*/  LDSM.16.MT88.4 R68, [R142+0xa000] ;  /* 0x00a000008e44783b */ /* 0x000ee20000004200 */
[--C-:B------:R-:W-:Y:S01]  /*7840*/  FFMA.FTZ R158, R180, UR6, -R101.reuse ;  /* 0x00000006b49e7c23 */ /* 0x100fe20008010865 */
[--C-:B------:R-:W-:Y:S01]  /*7850*/  FFMA.FTZ R155, R184, UR6, -R101.reuse ;  /* 0x00000006b89b7c23 */ /* 0x100fe20008010865 */
[--C-:B------:R-:W-:Y:S01]  /*7860*/  FFMA.FTZ R156, R156, UR6, -R101.reuse ;  /* 0x000000069c9c7c23 */ /* 0x100fe20008010865 */
[--C-:B------:R-:W-:Y:S01]  /*7870*/  FFMA.FTZ R159, R113, UR6, -R116.reuse ;  /* 0x00000006719f7c23 */ /* 0x100fe20008010874 */
[C---:B--2---:R-:W-:Y:S01]  /*7880*/  HMMA.16816.F32.BF16 R36, R96.reuse, R72, R36 ;  /* 0x000000486024723c */ /* 0x044fe20000041824 */
[----:B------:R-:W-:Y:S01]  /*7890*/  MUFU.EX2 R127, R127 ;  /* 0x0000007f007f7308 */ /* 0x000fe20000000800 */
[--C-:B------:R-:W-:Y:S01]  /*78a0*/  FFMA.FTZ R180, R125, UR6, -R116.reuse ;  /* 0x000000067db47c23 */ /* 0x100fe20008010874 */
[--C-:B------:R-:W-:Y:S01]  /*78b0*/  FFMA.FTZ R113, R115, UR6, -R116.reuse ;  /* 0x0000000673717c23 */ /* 0x100fe20008010874 */
[----:B------:R-:W-:Y:S01]  /*78c0*/  FFMA.FTZ R116, R123, UR6, -R116 ;  /* 0x000000067b747c23 */ /* 0x000fe20008010874 */
[--C-:B------:R-:W-:Y:S01]  /*78d0*/  FFMA.FTZ R115, R114, UR6, -R101.reuse ;  /* 0x0000000672737c23 */ /* 0x100fe20008010865 */
[C---:B------:R-:W-:Y:S01]  /*78e0*/  HMMA.16816.F32.BF16 R40, R96.reuse, R74, R40 ;  /* 0x0000004a6028723c */ /* 0x040fe20000041828 */
[----:B------:R-:W2:Y:S01]  /*78f0*/  LDSM.16.MT88.4 R72, [R141+0xa000] ;  /* 0x00a000008d48783b */ /* 0x000ea20000004200 */
[--C-:B------:R-:W-:Y:S01]  /*7900*/  FFMA.FTZ R124, R124, UR6, -R101.reuse ;  /* 0x000000067c7c7c23 */ /* 0x100fe20008010865 */
[----:B------:R-:W-:Y:S01]  /*7910*/  MUFU.EX2 R152, R152 ;  /* 0x0000009800987308 */ /* 0x000fe20000000800 */
[--C-:B------:R-:W-:Y:S01]  /*7920*/  FFMA.FTZ R114, R126, UR6, -R101.reuse ;  /* 0x000000067e727c23 */ /* 0x100fe20008010865 */
[----:B------:R-:W-:Y:S01]  /*7930*/  FFMA.FTZ R123, R100, UR6, -R101 ;  /* 0x00000006647b7c23 */ /* 0x000fe20008010865 */
[----:B------:R-:W-:Y:S01]  /*7940*/  HMMA.16816.F32.BF16 R20, R96, R24, R20 ;  /* 0x000000186014723c */ /* 0x000fe20000041814 */
[----:B------:R-:W-:Y:S01]  /*7950*/  FFMA.FTZ R112, R182, R112, R111 ;  /* 0x00000070b6707223 */ /* 0x000fe2000001006f */
[----:B------:R-:W-:-:S03]  /*7960*/  FFMA.FTZ R110, R183, R110, R102 ;  /* 0x0000006eb76e7223 */ /* 0x000fc60000010066 */
[----:B------:R-:W4:Y:S01]  /*7970*/  MUFU.EX2 R129, R129 ;  /* 0x0000008100817308 */ /* 0x000f220000000800 */
[----:B------:R-:W-:Y:S01]  /*7980*/  HMMA.16816.F32.BF16 R24, R96, R26, R76 ;  /* 0x0000001a6018723c */ /* 0x000fe2000004184c */
[----:B------:R-:W-:Y:S01]  /*7990*/  LDSM.16.MT88.4 R76, [R144+0x8800] ;  /* 0x00880000904c783b */ /* 0x000fe20000004200 */
[----:B------:R-:W-:Y:S01]  /*79a0*/  FADD.FTZ R111, R103, R112 ;  /* 0x00000070676f7221 */ /* 0x000fe20000010000 */
[----:B------:R-:W-:-:S03]  /*79b0*/  FADD.FTZ R110, R109, R110 ;  /* 0x0000006e6d6e7221 */ /* 0x000fc60000010000 */
[----:B------:R-:W-:Y:S01]  /*79c0*/  HMMA.16816.F32.BF16 R4, R96, R8, R4 ;  /* 0x000000086004723c */ /* 0x000fe20000041804 */
[----:B------:R-:W-:Y:S01]  /*79d0*/  MUFU.EX2 R128, R128 ;  /* 0x0000008000807308 */ /* 0x000fe20000000800 */
[----:B------:R-:W-:Y:S01]  /*79e0*/  FADD.FTZ R108, R108, R111 ;  /* 0x0000006f6c6c7221 */ /* 0x000fe20000010000 */
[----:B------:R-:W-:-:S03]  /*79f0*/  FADD.FTZ R3, R3, R110 ;  /* 0x0000006e03037221 */ /* 0x000fc60000010000 */
[C---:B------:R-:W-:Y:S01]  /*7a00*/  HMMA.16816.F32.BF16 R12, R96.reuse, R16, R12 ;  /* 0x00000010600c723c */ /* 0x040fe2000004180c */
[----:B------:R-:W-:Y:S01]  /*7a10*/  FADD.FTZ R107, R107, R108 ;  /* 0x0000006c6b6b7221 */ /* 0x000fe20000010000 */
[----:B------:R-:W-:Y:S01]  /*7a20*/  FADD.FTZ R3, R2, R3 ;  /* 0x0000000302037221 */ /* 0x000fe20000010000 */
[----:B------:R-:W5:Y:S03]  /*7a30*/  MUFU.EX2 R117, R117 ;  /* 0x0000007500757308 */ /* 0x000f660000000800 */
[C---:B---3--:R-:W-:Y:S05]  /*7a40*/  HMMA.16816.F32.BF16 R44, R96.reuse, R68, R44 ;  /* 0x00000044602c723c */ /* 0x048fea000004182c */
[----:B------:R-:W-:Y:S01]  /*7a50*/  MUFU.EX2 R177, R177 ;  /* 0x000000b100b17308 */ /* 0x000fe20000000800 */
[C---:B------:R-:W-:Y:S01]  /*7a60*/  HMMA.16816.F32.BF16 R48, R96.reuse, R70, R48 ;  /* 0x000000466030723c */ /* 0x040fe20000041830 */
[----:B------:R-:W3:Y:S05]  /*7a70*/  LDSM.16.MT88.4 R68, [R140+0xa000] ;  /* 0x00a000008c44783b */ /* 0x000eea0000004200 */
[C---:B--2---:R-:W-:Y:S01]  /*7a80*/  HMMA.16816.F32.BF16 R52, R96.reuse, R72, R52 ;  /* 0x000000486034723c */ /* 0x044fe20000041834 */
[----:B------:R-:W-:Y:S05]  /*7a90*/  MUFU.EX2 R188, R188 ;  /* 0x000000bc00bc7308 */ /* 0x000fea0000000800 */
[C---:B------:R-:W-:Y:S01]  /*7aa0*/  HMMA.16816.F32.BF16 R56, R96.reuse, R74, R56 ;  /* 0x0000004a6038723c */ /* 0x040fe20000041838 */
[----:B------:R-:W2:Y:S02]  /*7ab0*/  LDSM.16.MT88.4 R72, [R142+0x8800] ;  /* 0x008800008e48783b */ /* 0x000ea40000004200 */
[----:B------:R-:W-:Y:S03]  /*7ac0*/  MUFU.EX2 R153, R153 ;  /* 0x0000009900997308 */ /* 0x000fe60000000800 */
[C---:B------:R-:W-:Y:S01]  /*7ad0*/  HMMA.16816.F32.BF16 R8, R96.reuse, R10, R92 ;  /* 0x0000000a6008723c */ /* 0x040fe2000004185c */
[----:B------:R-:W-:Y:S04]  /*7ae0*/  LDSM.16.MT88.4 R92, [R144+0x9800] ;  /* 0x00980000905c783b */ /* 0x000fe80000004200 */
[----:B------:R-:W-:Y:S01]  /*7af0*/  MUFU.EX2 R186, R186 ;  /* 0x000000ba00ba7308 */ /* 0x000fe20000000800 */
[C---:B------:R-:W-:Y:S01]  /*7b00*/  HMMA.16816.F32.BF16 R16, R96.reuse, R18, R84 ;  /* 0x000000126010723c */ /* 0x040fe20000041854 */
[----:B------:R-:W-:Y:S06]  /*7b10*/  LDSM.16.MT88.4 R84, [R142+0x9800] ;  /* 0x009800008e54783b */ /* 0x000fec0000004200 */
[----:B------:R-:W-:Y:S08]  /*7b20*/  MUFU.EX2 R157, R157 ;  /* 0x0000009d009d7308 */ /* 0x000ff00000000800 */
[----:B------:R-:W-:Y:S01]  /*7b30*/  MUFU.EX2 R158, R158 ;  /* 0x0000009e009e7308 */ /* 0x000fe20000000800 */
[C---:B---3--:R-:W-:Y:S06]  /*7b40*/  HMMA.16816.F32.BF16 R60, R96.reuse, R68, R60 ;  /* 0x00000044603c723c */ /* 0x048fec000004183c */
[----:B------:R-:W-:Y:S01]  /*7b50*/  HMMA.16816.F32.BF16 R64, R96, R70, R64 ;  /* 0x000000466040723c */ /* 0x000fe20000041840 */
[----:B-1----:R-:W-:Y:S01]  /*7b60*/  F2FP.BF16.F32.PACK_AB R68, R131, R154 ;  /* 0x0000009a8344723e */ /* 0x002fe200000010ff */
[----:B------:R-:W-:Y:S01]  /*7b70*/  MUFU.EX2 R155, R155 ;  /* 0x0000009b009b7308 */ /* 0x000fe20000000800 */
[----:B----4-:R-:W-:Y:S01]  /*7b80*/  F2FP.BF16.F32.PACK_AB R69, R129, R152 ;  /* 0x000000988145723e */ /* 0x010fe200000010ff */
[----:B------:R-:W-:Y:S01]  /*7b90*/  FADD.FTZ R154, R154, R107 ;  /* 0x0000006b9a9a7221 */ /* 0x000fe20000010000 */
[----:B------:R-:W-:Y:S01]  /*7ba0*/  FADD.FTZ R152, R152, R3 ;  /* 0x0000000398987221 */ /* 0x000fe20000010000 */
[----:B------:R-:W-:-:S02]  /*7bb0*/  MOV R3, R106 ;  /* 0x0000006a00037202 */ /* 0x000fc40000000f00 */
[----:B------:R-:W-:Y:S01]  /*7bc0*/  F2FP.BF16.F32.PACK_AB R70, R127, R130 ;  /* 0x000000827f46723e */ /* 0x000fe200000010ff */
[----:B------:R-:W-:Y:S01]  /*7bd0*/  FADD.FTZ R131, R131, R154 ;  /* 0x0000009a83837221 */ /* 0x000fe20000010000 */
[----:B-----5:R-:W-:Y:S01]  /*7be0*/  F2FP.BF16.F32.PACK_AB R71, R117, R128 ;  /* 0x000000807547723e */ /* 0x020fe200000010ff */
[----:B------:R-:W-:Y:S01]  /*7bf0*/  MUFU.EX2 R156, R156 ;  /* 0x0000009c009c7308 */ /* 0x000fe20000000800 */
[----:B------:R-:W-:Y:S01]  /*7c00*/  FADD.FTZ R129, R129, R152 ;  /* 0x0000009881817221 */ /* 0x000fe20000010000 */
[----:B------:R-:W-:Y:S01]  /*7c10*/  FADD.FTZ R2, R130, R131 ;  /* 0x0000008382027221 */ /* 0x000fe20000010000 */
[----:B------:R-:W-:-:S03]  /*7c20*/  @P2 MOV R3, R106 ;  /* 0x0000006a00032202 */ /* 0x000fc60000000f00 */
[C---:B------:R-:W-:Y:S01]  /*7c30*/  HMMA.16816.F32.BF16 R4, R68.reuse, R76, R4 ;  /* 0x0000004c4404723c */ /* 0x040fe20000041804 */
[----:B------:R-:W-:Y:S01]  /*7c40*/  FADD.FTZ R2, R127, R2 ;  /* 0x000000027f027221 */ /* 0x000fe20000010000 */
[----:B------:R-:W-:Y:S04]  /*7c50*/  MUFU.EX2 R159, R159 ;  /* 0x0000009f009f7308 */ /* 0x000fe80000000800 */
[C---:B------:R-:W-:Y:S01]  /*7c60*/  HMMA.16816.F32.BF16 R8, R68.reuse, R78, R8 ;  /* 0x0000004e4408723c */ /* 0x040fe20000041808 */
[----:B------:R-:W1:Y:S03]  /*7c70*/  LDSM.16.MT88.4 R76, [R141+0x8800] ;  /* 0x008800008d4c783b */ /* 0x000e660000004200 */
[----:B------:R-:W3:Y:S02]  /*7c80*/  MUFU.EX2 R180, R180 ;  /* 0x000000b400b47308 */ /* 0x000ee40000000800 */
[C---:B--2---:R-:W-:Y:S06]  /*7c90*/  HMMA.16816.F32.BF16 R12, R68.reuse, R72, R12 ;  /* 0x00000048440c723c */ /* 0x044fec000004180c */
[----:B------:R-:W-:Y:S01]  /*7ca0*/  HMMA.16816.F32.BF16 R16, R68, R74, R16 ;  /* 0x0000004a4410723c */ /* 0x000fe20000041810 */
[----:B------:R-:W2:Y:S01]  /*7cb0*/  LDSM.16.MT88.4 R72, [R140+0x8800] ;  /* 0x008800008c48783b */ /* 0x000ea20000004200 */
[----:B------:R-:W-:Y:S01]  /*7cc0*/  MUFU.EX2 R113, R113 ;  /* 0x0000007100717308 */ /* 0x000fe20000000800 */
[----:B---3--:R-:W-:-:S07]  /*7cd0*/  F2FP.BF16.F32.PACK_AB R100, R180, R159 ;  /* 0x0000009fb464723e */ /* 0x008fce00000010ff */
[----:B------:R-:W3:Y:S08]  /*7ce0*/  MUFU.EX2 R116, R116 ;  /* 0x0000007400747308 */ /* 0x000ef00000000800 */
[----:B------:R-:W-:Y:S08]  /*7cf0*/  MUFU.EX2 R115, R115 ;  /* 0x0000007300737308 */ /* 0x000ff00000000800 */
[----:B------:R-:W4:Y:S01]  /*7d00*/  MUFU.EX2 R124, R124 ;  /* 0x0000007c007c7308 */ /* 0x000f220000000800 */
[----:B---3--:R-:W-:Y:S01]  /*7d10*/  F2FP.BF16.F32.PACK_AB R102, R116, R113 ;  /* 0x000000717466723e */ /* 0x008fe200000010ff */
[C---:B-1----:R-:W-:Y:S06]  /*7d20*/  HMMA.16816.F32.BF16 R20, R68.reuse, R76, R20 ;  /* 0x0000004c4414723c */ /* 0x042fec0000041814 */
[----:B------:R-:W-:Y:S01]  /*7d30*/  MUFU.EX2 R114, R114 ;  /* 0x0000007200727308 */ /* 0x000fe20000000800 */
[C---:B------:R-:W-:Y:S01]  /*7d40*/  HMMA.16816.F32.BF16 R24, R68.reuse, R78, R24 ;  /* 0x0000004e4418723c */ /* 0x040fe20000041818 */
[----:B------:R-:W1:Y:S05]  /*7d50*/  LDSM.16.MT88.4 R76, [R144+0xa800] ;  /* 0x00a80000904c783b */ /* 0x000e6a0000004200 */
[----:B--2---:R-:W-:Y:S01]  /*7d60*/  HMMA.16816.F32.BF16 R28, R68, R72, R28 ;  /* 0x00000048441c723c */ /* 0x004fe2000004181c */
[----:B------:R-:W2:Y:S01]  /*7d70*/  MUFU.EX2 R123, R123 ;  /* 0x0000007b007b7308 */ /* 0x000ea20000000800 */
[----:B----4-:R-:W-:-:S04]  /*7d80*/  F2FP.BF16.F32.PACK_AB R101, R124, R115 ;  /* 0x000000737c65723e */ /* 0x010fc800000010ff */
[----:B------:R-:W-:Y:S01]  /*7d90*/  HMMA.16816.F32.BF16 R32, R68, R74, R32 ;  /* 0x0000004a4420723c */ /* 0x000fe20000041820 */
[----:B------:R-:W3:Y:S01]  /*7da0*/  LDSM.16.MT88.4 R72, [R142+0xa800] ;  /* 0x00a800008e48783b */ /* 0x000ee20000004200 */
[----:B--2---:R-:W-:-:S04]  /*7db0*/  F2FP.BF16.F32.PACK_AB R103, R123, R114 ;  /* 0x000000727b67723e */ /* 0x004fc800000010ff */
[C---:B-1----:R-:W-:Y:S06]  /*7dc0*/  HMMA.16816.F32.BF16 R36, R68.reuse, R76, R36 ;  /* 0x0000004c4424723c */ /* 0x042fec0000041824 */
[C---:B------:R-:W-:Y:S01]  /*7dd0*/  HMMA.16816.F32.BF16 R40, R68.reuse, R78, R40 ;  /* 0x0000004e4428723c */ /* 0x040fe20000041828 */
[----:B------:R-:W1:Y:S05]  /*7de0*/  LDSM.16.MT88.4 R76, [R141+0xa800] ;  /* 0x00a800008d4c783b */ /* 0x000e6a0000004200 */
[C---:B---3--:R-:W-:Y:S06]  /*7df0*/  HMMA.16816.F32.BF16 R44, R68.reuse, R72, R44 ;  /* 0x00000048442c723c */ /* 0x048fec000004182c */
        /* <DEDUP_REMOVED lines=10> */
[----:B------:R-:W-:-:S02]  /*7ea0*/  F2FP.BF16.F32.PACK_AB R69, R158, R157 ;  /* 0x0000009d9e45723e */ /* 0x000fc400000010ff */
[----:B------:R-:W-:Y:S01]  /*7eb0*/  F2FP.BF16.F32.PACK_AB R70, R186, R153 ;  /* 0x00000099ba46723e */ /* 0x000fe200000010ff */
[----:B------:R-:W-:Y:S01]  /*7ec0*/  FADD.FTZ R188, R188, R177 ;  /* 0x000000b1bcbc7221 */ /* 0x000fe20000010000 */
[----:B------:R-:W-:Y:S02]  /*7ed0*/  F2FP.BF16.F32.PACK_AB R71, R156, R155 ;  /* 0x0000009b9c47723e */ /* 0x000fe400000010ff */
[-C--:B------:R-:W-:Y:S01]  /*7ee0*/  MOV R2, R104.reuse ;  /* 0x0000006800027202 */ /* 0x080fe20000000f00 */
[----:B------:R-:W-:Y:S01]  /*7ef0*/  FADD.FTZ R153, R153, R188 ;  /* 0x000000bc99997221 */ /* 0x000fe20000010000 */
[----:B------:R-:W-:Y:S02]  /*7f00*/  @P2 MOV R2, R104 ;  /* 0x0000006800022202 */ /* 0x000fe40000000f00 */
[----:B------:R-:W-:Y:S01]  /*7f10*/  @P2 IADD3 R177, R122, -0x3, RZ ;  /* 0xfffffffd7ab12810 */ /* 0x000fe20007ffe0ff */
[----:B------:R-:W-:-:S04]  /*7f20*/  FADD.FTZ R186, R186, R153 ;  /* 0x00000099baba7221 */ /* 0x000fc80000010000 */
[----:B------:R-:W-:-:S04]  /*7f30*/  FADD.FTZ R159, R159, R186 ;  /* 0x000000ba9f9f7221 */ /* 0x000fc80000010000 */
[----:B------:R-:W-:Y:S01]  /*7f40*/  FADD.FTZ R180, R180, R159 ;  /* 0x0000009fb4b47221 */ /* 0x000fe20000010000 */
[----:B-1----:R-:W-:Y:S03]  /*7f50*/  HMMA.16816.F32.BF16 R4, R68, R76, R4 ;  /* 0x0000004c4404723c */ /* 0x002fe60000041804 */
[----:B------:R-:W-:-:S03]  /*7f60*/  FADD.FTZ R113, R113, R180 ;  /* 0x000000b471717221 */ /* 0x000fc60000010000 */
[----:B------:R-:W-:Y:S01]  /*7f70*/  HMMA.16816.F32.BF16 R8, R68, R78, R8 ;  /* 0x0000004e4408723c */ /* 0x000fe20000041808 */
[----:B------:R-:W1:Y:S01]  /*7f80*/  LDSM.16.MT88.4 R76, [R141+0x9000] ;  /* 0x009000008d4c783b */ /* 0x000e620000004200 */
[----:B------:R-:W-:-:S04]  /*7f90*/  FADD.FTZ R182, R116, R113 ;  /* 0x0000007174b67221 */ /* 0x000fc80000010000 */
[C---:B--2---:R-:W-:Y:S06]  /*7fa0*/  HMMA.16816.F32.BF16 R12, R68.reuse, R72, R12 ;  /* 0x00000048440c723c */ /* 0x044fec000004180c */
[----:B------:R-:W-:Y:S01]  /*7fb0*/  HMMA.16816.F32.BF16 R16, R68, R74, R16 ;  /* 0x0000004a4410723c */ /* 0x000fe20000041810 */
[----:B------:R-:W2:Y:S05]  /*7fc0*/  LDSM.16.MT88.4 R72, [R140+0x9000] ;  /* 0x009000008c48783b */ /* 0x000eaa0000004200 */
[C---:B------:R-:W-:Y:S01]  /*7fd0*/  HMMA.16816.F32.BF16 R96, R100.reuse, R92, R4 ;  /* 0x0000005c6460723c */ /* 0x040fe20000041804 */
[----:B------:R-:W-:Y:S05]  /*7fe0*/  LDSM.16.MT88.4 R4, [R142+0xb800] ;  /* 0x00b800008e04783b */ /* 0x000fea0000004200 */
[C---:B------:R-:W-:Y:S01]  /*7ff0*/  HMMA.16816.F32.BF16 R92, R100.reuse, R94, R8 ;  /* 0x0000005e645c723c */ /* 0x040fe20000041808 */
[----:B------:R-:W-:Y:S05]  /*8000*/  LDSM.16.MT88.4 R8, [R144+0xb800] ;  /* 0x00b800009008783b */ /* 0x000fea0000004200 */
[C---:B------:R-:W-:Y:S01]  /*8010*/  HMMA.16816.F32.BF16 R88, R100.reuse, R84, R12 ;  /* 0x000000546458723c */ /* 0x040fe2000004180c */
[----:B------:R-:W-:Y:S05]  /*8020*/  LDSM.16.MT88.4 R12, [R141+0xb800] ;  /* 0x00b800008d0c783b */ /* 0x000fea0000004200 */
[----:B------:R-:W-:Y:S06]  /*8030*/  HMMA.16816.F32.BF16 R84, R100, R86, R16 ;  /* 0x000000566454723c */ /* 0x000fec0000041810 */
        /* <DEDUP_REMOVED lines=11> */
[----:B------:R-:W2:Y:S05]  /*80f0*/  LDSM.16.MT88.4 R72, [R140+0xb000] ;  /* 0x00b000008c48783b */ /* 0x000eaa0000004200 */
[C---:B------:R-:W-:Y:S06]  /*8100*/  HMMA.16816.F32.BF16 R36, R100.reuse, R8, R36 ;  /* 0x000000086424723c */ /* 0x040fec0000041824 */
[C---:B------:R-:W-:Y:S01]  /*8110*/  HMMA.16816.F32.BF16 R40, R100.reuse, R10, R40 ;  /* 0x0000000a6428723c */ /* 0x040fe20000041828 */
[----:B------:R-:W3:Y:S05]  /*8120*/  LDSM.16.MT88.4 R8, [R140+0xb800] ;  /* 0x00b800008c08783b */ /* 0x000eea0000004200 */
[C---:B------:R-:W-:Y:S06]  /*8130*/  HMMA.16816.F32.BF16 R44, R100.reuse, R4, R44 ;  /* 0x00000004642c723c */ /* 0x040fec000004182c */
[----:B------:R-:W-:Y:S01]  /*8140*/  HMMA.16816.F32.BF16 R48, R100, R6, R48 ;  /* 0x000000066430723c */ /* 0x000fe20000041830 */
[----:B------:R-:W-:-:S04]  /*8150*/  FADD.FTZ R4, R128, R129 ;  /* 0x0000008180047221 */ /* 0x000fc80000010000 */
[----:B------:R-:W-:Y:S01]  /*8160*/  FADD.FTZ R4, R117, R4 ;  /* 0x0000000475047221 */ /* 0x000fe20000010000 */
[----:B-1----:R-:W-:Y:S03]  /*8170*/  HMMA.16816.F32.BF16 R52, R68, R76, R52 ;  /* 0x0000004c4434723c */ /* 0x002fe60000041834 */
[----:B------:R-:W-:-:S03]  /*8180*/  FADD.FTZ R157, R157, R4 ;  /* 0x000000049d9d7221 */ /* 0x000fc60000010000 */
[----:B------:R-:W-:Y:S01]  /*8190*/  HMMA.16816.F32.BF16 R56, R68, R78, R56 ;  /* 0x0000004e4438723c */ /* 0x000fe20000041838 */
[----:B------:R-:W1:Y:S01]  /*81a0*/  LDSM.16.MT88.4 R76, [R141+0x9800] ;  /* 0x009800008d4c783b */ /* 0x000e620000004200 */
[----:B------:R-:W-:-:S04]  /*81b0*/  FADD.FTZ R158, R158, R157 ;  /* 0x0000009d9e9e7221 */ /* 0x000fc80000010000 */
[----:B--2---:R-:W-:Y:S01]  /*81c0*/  HMMA.16816.F32.BF16 R60, R68, R72, R60 ;  /* 0x00000048443c723c */ /* 0x004fe2000004183c */
[----:B------:R-:W-:-:S04]  /*81d0*/  FADD.FTZ R155, R155, R158 ;  /* 0x0000009e9b9b7221 */ /* 0x000fc80000010000 */
[----:B------:R-:W-:Y:S01]  /*81e0*/  FADD.FTZ R156, R156, R155 ;  /* 0x0000009b9c9c7221 */ /* 0x000fe20000010000 */
[----:B------:R-:W-:Y:S01]  /*81f0*/  HMMA.16816.F32.BF16 R64, R68, R74, R64 ;  /* 0x0000004a4440723c */ /* 0x000fe20000041840 */
[----:B------:R-:W2:Y:S02]  /*8200*/  LDSM.16.MT88.4 R68, [R140+0x9800] ;  /* 0x009800008c44783b */ /* 0x000ea40000004200 */
[----:B------:R-:W-:-:S03]  /*8210*/  FADD.FTZ R115, R115, R156 ;  /* 0x0000009c73737221 */ /* 0x000fc60000010000 */
[----:B------:R-:W-:Y:S01]  /*8220*/  HMMA.16816.F32.BF16 R52, R100, R12, R52 ;  /* 0x0000000c6434723c */ /* 0x000fe20000041834 */
[----:B------:R-:W-:-:S04]  /*8230*/  FADD.FTZ R115, R124, R115 ;  /* 0x000000737c737221 */ /* 0x000fc80000010000 */
[----:B------:R-:W-:Y:S01]  /*8240*/  FADD.FTZ R114, R114, R115 ;  /* 0x0000007372727221 */ /* 0x000fe20000010000 */
[----:B------:R-:W-:Y:S03]  /*8250*/  HMMA.16816.F32.BF16 R56, R100, R14, R56 ;  /* 0x0000000e6438723c */ /* 0x000fe60000041838 */
[----:B------:R-:W-:-:S03]  /*8260*/  FADD.FTZ R183, R123, R114 ;  /* 0x000000727bb77221 */ /* 0x000fc60000010000 */
[C---:B---3--:R-:W-:Y:S06]  /*8270*/  HMMA.16816.F32.BF16 R60, R100.reuse, R8, R60 ;  /* 0x00000008643c723c */ /* 0x048fec000004183c */
[C---:B------:R-:W-:Y:S06]  /*8280*/  HMMA.16816.F32.BF16 R64, R100.reuse, R10, R64 ;  /* 0x0000000a6440723c */ /* 0x040fec0000041840 */
[C---:B-1----:R-:W-:Y:S06]  /*8290*/  HMMA.16816.F32.BF16 R80, R100.reuse, R76, R20 ;  /* 0x0000004c6450723c */ /* 0x042fec0000041814 */
[C---:B------:R-:W-:Y:S06]  /*82a0*/  HMMA.16816.F32.BF16 R76, R100.reuse, R78, R24 ;  /* 0x0000004e644c723c */ /* 0x040fec0000041818 */
[C---:B--2---:R-:W-:Y:S06]  /*82b0*/  HMMA.16816.F32.BF16 R72, R100.reuse, R68, R28 ;  /* 0x000000446448723c */ /* 0x044fec000004181c */
[----:B------:R-:W-:Y:S01]  /*82c0*/  HMMA.16816.F32.BF16 R68, R100, R70, R32 ;  /* 0x000000466444723c */ /* 0x000fe20000041820 */
[----:B------:R-:W-:-:S08]  /*82d0*/  NOP ;  /* 0x0000000000007918 */ /* 0x000fd00000000000 */
[----:B------:R-:W-:-:S15]  /*82e0*/  @P2 BRA `(.L_x_922) ;  /* 0x0000000000042947 */ /* 0x000fde0003800000 */
.L_x_918:
[----:B------:R-:W-:-:S07]  /*82f0*/  IADD3 R177, R105, -0x1, RZ ;  /* 0xffffffff69b17810 */ /* 0x000fce0007ffe0ff */
.L_x_922:
        /* <DEDUP_REMOVED lines=17> */
.L_x_926:
[----:B------:R2:W-:Y:S01]  /*8410*/  @P3 STS.128 [R164+0x4000], RZ ;  /* 0x004000ffa4003388 */ /* 0x0005e20000000c00 */
[----:B------:R-:W3:Y:S01]  /*8420*/  @!P3 LDC.64 R8, c[0x0][0x218] ;  /* 0x00008600ff08bb82 */ /* 0x000ee20000000a00 */
[----:B-1----:R-:W-:Y:S04]  /*8430*/  VIADD R2, R177, 0xffffffff ;  /* 0xffffffffb1027836 */ /* 0x002fe80000000000 */
[----:B------:R-:W-:Y:S01]  /*8440*/  IMAD.WIDE.U32 R10, R2, UR6, RZ ;  /* 0x00000006020a7c25 */ /* 0x000fe2000f8e00ff */
[----:B------:R-:W-:Y:S02]  /*8450*/  SHF.R.S32.HI R3, RZ, 0x1f, R2 ;  /* 0x0000001fff037819 */ /* 0x000fe40000011402 */
[----:B------:R-:W1:Y:S01]  /*8460*/  @!P2 LDC.64 R6, c[0x0][0x218] ;  /* 0x00008600ff06ab82 */ /* 0x000e620000000a00 */
        /* <DEDUP_REMOVED lines=8> */
[C---:B---3--:R-:W-:Y:S04]  /*84f0*/  @!P3 LEA R14, P5, R13.reuse, R8, 0x1 ;  /* 0x000000080d0eb211 */ /* 0x048fe800078a08ff */
[C-C-:B------:R-:W-:Y:S02]  /*8500*/  @!P3 LEA.HI.X R15, R13.reuse, R9, R10.reuse, 0x1, P5 ;  /* 0x000000090d0fb211 */ /* 0x140fe400028f0c0a */
[C---:B-1----:R-:W-:Y:S01]  /*8510*/  @!P2 LEA R16, P0, R13.reuse, R6, 0x1 ;  /* 0x000000060d10a211 */ /* 0x042fe200078008ff */
[----:B------:R-:W1:Y:S02]  /*8520*/  @!P3 LDC.64 R8, c[0x0][0x218] ;  /* 0x00008600ff08bb82 */ /* 0x000e640000000a00 */
        /* <DEDUP_REMOVED lines=29> */
[----:B-1----:R-:W-:Y:S01]  /*8700*/  @!P3 LEA R8, P5, R11, R8, 0x1 ;  /* 0x000000080b08b211 */ /* 0x002fe200078a08ff */
        /* <DEDUP_REMOVED lines=32> */
.L_x_924:
        /* <DEDUP_REMOVED lines=27> */
[----:B------:R-:W-:Y:S01]  /*8ac0*/  @!P2 LDGSTS.E.BYPASS.LTC128B.128 [R164+0xa000], desc[UR8][R192.64+0x80] ;  /* 0x0a000080c0a4afae */ /* 0x000fe2000b901d48 */
[C---:B---3--:R-:W-:Y:S02]  /*8ad0*/  @!P2 LEA R196, P1, R187.reuse, R184, 0x1 ;  /* 0x000000b8bbc4a211 */ /* 0x048fe400078208ff */
[C-C-:B------:R-:W-:Y:S01]  /*8ae0*/  @!P3 LEA.HI.X R195, R187.reuse, R157, R186.reuse, 0x1, P0 ;  /* 0x0000009dbbc3b211 */ /* 0x140fe200000f0cba */
[----:B------:R-:W-:Y:S02]  /*8af0*/  @P3 STS.128 [R164+0x8800], RZ ;  /* 0x008800ffa4003388 */ /* 0x000fe40000000c00 */
[----:B------:R-:W5:Y:S01]  /*8b00*/  @!P2 LDC.64 R2, c[0x0][0x220] ;  /* 0x00008800ff02ab82 */ /* 0x000f620000000a00 */
[----:B------:R-:W-:Y:S01]  /*8b10*/  @!P2 LEA.HI.X R197, R187, R185, R186, 0x1, P1 ;  /* 0x000000b9bbc5a211 */ /* 0x000fe200008f0cba */
[----:B------:R-:W-:Y:S01]  /*8b20*/  @!PT LDS RZ, [RZ] ;  /* 0x00000000fffff984 */ /* 0x000fe20000000800 */
[----:B------:R-:W-:Y:S01]  /*8b30*/  @!PT LDS RZ, [RZ] ;  /* 0x00000000fffff984 */ /* 0x000fe20000000800 */
[----:B------:R-:W-:Y:S01]  /*8b40*/  @!PT LDS RZ, [RZ] ;  /* 0x00000000fffff984 */ /* 0x000fe20000000800 */
[----:B------:R-:W-:Y:S01]  /*8b50*/  @!P3 LDGSTS.E.BYPASS.LTC128B.128 [R164+0x8800], desc[UR8][R194.64] ;  /* 0x08800000c2a4bfae */ /* 0x000fe2000b901d48 */
[C---:B------:R-:W-:Y:S03]  /*8b60*/  IADD3 R189, P0, R172.reuse, R187, RZ ;  /* 0x000000bbacbd7210 */ /* 0x040fe60007f1e0ff */
[----:B------:R-:W-:Y:S01]  /*8b70*/  @P2 STS.128 [R164+0xa800], RZ ;  /* 0x00a800ffa4002388 */ /* 0x000fe20000000c00 */
[----:B------:R-:W-:Y:S02]  /*8b80*/  @!P3 LEA R198, P6, R189, R154, 0x1 ;  /* 0x0000009abdc6b211 */ /* 0x000fe400078c08ff */
[----:B------:R-:W-:Y:S01]  /*8b90*/  IADD3.X R186, R167, R186, RZ, P0, !PT ;  /* 0x000000baa7ba7210 */ /* 0x000fe200007fe4ff */
[----:B------:R-:W-:Y:S01]  /*8ba0*/  @!PT LDS RZ, [RZ] ;  /* 0x00000000fffff984 */ /* 0x000fe20000000800 */
[----:B------:R-:W-:Y:S01]  /*8bb0*/  @!PT LDS RZ, [RZ] ;  /* 0x00000000fffff984 */ /* 0x000fe20000000800 */
[----:B------:R-:W-:Y:S01]  /*8bc0*/  @!PT LDS RZ, [RZ] ;  /* 0x00000000fffff984 */ /* 0x000fe20000000800 */
[----:B------:R-:W-:Y:S01]  /*8bd0*/  @!P2 LDGSTS.E.BYPASS.LTC128B.128 [R164+0xa800], desc[UR8][R196.64+0x80] ;  /* 0x0a800080c4a4afae */ /* 0x000fe2000b901d48 */
[----:B------:R-:W-:Y:S02]  /*8be0*/  IADD3 R184, P5, R172, R189, RZ ;  /* 0x000000bdacb87210 */ /* 0x000fe40007fbe0ff */
[C-C-:B------:R-:W-:Y:S01]  /*8bf0*/  @!P3 LEA.HI.X R199, R189.reuse, R155, R186.reuse, 0x1, P6 ;  /* 0x0000009bbdc7b211 */ /* 0x140fe200030f0cba */
[----:B------:R-:W-:Y:S01]  /*8c00*/  @P3 STS.128 [R164+0x9000], RZ ;  /* 0x009000ffa4003388 */ /* 0x000fe20000000c00 */
[C---:B-1----:R-:W-:Y:S02]  /*8c10*/  @!P2 LEA R102, P1, R189.reuse, R102, 0x1 ;  /* 0x00000066bd66a211 */ /* 0x042fe400078208ff */
[C---:B----4-:R-:W-:Y:S01]  /*8c20*/  @!P3 LEA R188, P4, R184.reuse, R152, 0x1 ;  /* 0x00000098b8bcb211 */ /* 0x050fe200078808ff */
[----:B------:R-:W-:Y:S01]  /*8c30*/  @!PT LDS RZ, [RZ] ;  /* 0x00000000fffff984 */ /* 0x000fe20000000800 */
[----:B------:R-:W-:Y:S01]  /*8c40*/  @!PT LDS RZ, [RZ] ;  /* 0x00000000fffff984 */ /* 0x000fe20000000800 */
[----:B------:R-:W-:Y:S01]  /*8c50*/  @!PT LDS RZ, [RZ] ;  /* 0x00000000fffff984 */ /* 0x000fe20000000800 */
[----:B------:R-:W-:Y:S01]  /*8c60*/  @!P3 LDGSTS.E.BYPASS.LTC128B.128 [R164+0x9000], desc[UR8][R198.64] ;  /* 0x09000000c6a4bfae */ /* 0x000fe2000b901d48 */
[----:B------:R-:W-:Y:S02]  /*8c70*/  @!P2 LEA.HI.X R103, R189, R103, R186, 0x1, P1 ;  /* 0x00000067bd67a211 */ /* 0x000fe400008f0cba */
[----:B------:R-:W-:Y:S01]  /*8c80*/  ISETP.GT.AND P1, PT, R177, RZ, PT ;  /* 0x000000ffb100720c */ /* 0x000fe20003f24270 */
[----:B------:R-:W-:Y:S01]  /*8c90*/  @P2 STS.128 [R164+0xb000], RZ ;  /* 0x00b000ffa4002388 */ /* 0x000fe20000000c00 */
[C---:B-----5:R-:W-:Y:S02]  /*8ca0*/  @!P2 LEA R190, P0, R184.reuse, R2, 0x1 ;  /* 0x00000002b8bea211 */ /* 0x060fe400078008ff */
[----:B------:R-:W-:Y:S01]  /*8cb0*/  IADD3.X R2, R167, R186, RZ, P5, !PT ;  /* 0x000000baa7027210 */ /* 0x000fe20002ffe4ff */
        /* <DEDUP_REMOVED lines=17> */
[----:B------:R-:W4:Y:S04]  /*8dd0*/  LDSM.16.M88.4 R108, [R149+0x4000] ;  /* 0x00400000956c783b */ /* 0x000f280000000200 */
[----:B------:R-:W5:Y:S04]  /*8de0*/  LDSM.16.M88.4 R112, [R149+0x4800] ;  /* 0x004800009570783b */ /* 0x000f680000000200 */
[----:B------:R-:W1:Y:S04]  /*8df0*/  LDSM.16.M88.4 R116, [R149+0x5000] ;  /* 0x005000009574783b */ /* 0x000e680000000200 */
[----:B------:R-:W2:Y:S04]  /*8e00*/  LDSM.16.M88.4 R120, [R149+0x5800] ;  /* 0x005800009578783b */ /* 0x000ea80000000200 */
[----:B------:R-:W0:Y:S04]  /*8e10*/  LDGDEPBAR ;  /* 0x00000000000079af */ /* 0x000e280000000000 */
[----:B------:R-:W-:Y:S04]  /*8e20*/  LDSM.16.M88.4 R124, [R148] ;  /* 0x00000000947c783b */ /* 0x000fe80000000200 */
[----:B------:R-:W3:Y:S01]  /*8e30*/  LDSM.16.M88.4 R128, [R147] ;  /* 0x000000009380783b */ /* 0x000ee20000000200 */
[C---:B----4-:R-:W-:Y:S06]  /*8e40*/  HMMA.16816.F32.BF16 R4, R104.reuse, R108, RZ ;  /* 0x0000006c6804723c */ /* 0x050fec00000418ff */
[C---:B------:R-:W-:Y:S01]  /*8e50*/  HMMA.16816.F32.BF16 R8, R104.reuse, R110, RZ ;  /* 0x0000006e6808723c */ /* 0x040fe200000418ff */
[----:B------:R-:W-:Y:S05]  /*8e60*/  LDSM.16.M88.4 R108, [R138] ;  /* 0x000000008a6c783b */ /* 0x000fea0000000200 */
[C---:B-----5:R-:W-:Y:S06]  /*8e70*/  HMMA.16816.F32.BF16 R12, R104.reuse, R112, RZ ;  /* 0x00000070680c723c */ /* 0x060fec00000418ff */
[C---:B------:R-:W-:Y:S01]  /*8e80*/  HMMA.16816.F32.BF16 R16, R104.reuse, R114, RZ ;  /* 0x000000726810723c */ /* 0x040fe200000418ff */
[----:B------:R-:W-:Y:S05]  /*8e90*/  LDSM.16.M88.4 R112, [R143+0x4800] ;  /* 0x004800008f70783b */ /* 0x000fea0000000200 */
[C---:B-1----:R-:W-:Y:S06]  /*8ea0*/  HMMA.16816.F32.BF16 R20, R104.reuse, R116, RZ ;  /* 0x000000746814723c */ /* 0x042fec00000418ff */
[C---:B------:R-:W-:Y:S06]  /*8eb0*/  HMMA.16816.F32.BF16 R24, R104.reuse, R118, RZ ;  /* 0x000000766818723c */ /* 0x040fec00000418ff */
[C---:B--2---:R-:W-:Y:S06]  /*8ec0*/  HMMA.16816.F32.BF16 R28, R104.reuse, R120, RZ ;  /* 0x00000078681c723c */ /* 0x044fec00000418ff */
[----:B------:R-:W-:Y:S01]  /*8ed0*/  HMMA.16816.F32.BF16 R32, R104, R122, RZ ;  /* 0x0000007a6820723c */ /* 0x000fe200000418ff */
[----:B------:R-:W1:Y:S05]  /*8ee0*/  LDSM.16.M88.4 R104, [R139] ;  /* 0x000000008b68783b */ /* 0x000e6a0000000200 */
[C---:B---3--:R-:W-:Y:S06]  /*8ef0*/  HMMA.16816.F32.BF16 R4, R124.reuse, R128, R4 ;  /* 0x000000807c04723c */ /* 0x048fec0000041804 */
        /* <DEDUP_REMOVED lines=83> */
[----:B------:R-:W-:Y:S01]  /*9430*/  FMUL.FTZ R103, R6, UR5 ;  /* 0x0000000506677c20 */ /* 0x000fe20008410000 */
[----:B------:R-:W-:Y:S03]  /*9440*/  FMUL.FTZ R185, R4, UR5 ;  /* 0x0000000504b97c20 */ /* 0x000fe60008410000 */
[----:B------:R-:W-:Y:S01]  /*9450*/  FMUL.FTZ R189, R7, UR5 ;  /* 0x0000000507bd7c20 */ /* 0x000fe20008410000 */
[----:B------:R-:W-:Y:S01]  /*9460*/  FMUL.FTZ R191, R5, UR5 ;  /* 0x0000000505bf7c20 */ /* 0x000fe20008410000 */
[----:B------:R-:W3:Y:S01]  /*9470*/  MUFU.TANH R103, R103 ;  /* 0x0000006700677308 */ /* 0x000ee20000002400 */
[----:B------:R-:W-:Y:S01]  /*9480*/  FMUL.FTZ R193, R10, UR5 ;  /* 0x000000050ac17c20 */ /* 0x000fe20008410000 */
[----:B------:R-:W-:Y:S01]  /*9490*/  FMUL.FTZ R195, R8, UR5 ;  /* 0x0000000508c37c20 */ /* 0x000fe20008410000 */
[----:B------:R-:W-:Y:S01]  /*94a0*/  FMUL.FTZ R197, R11, UR5 ;  /* 0x000000050bc57c20 */ /* 0x000fe20008410000 */
[----:B------:R-:W-:Y:S01]  /*94b0*/  FMUL.FTZ R199, R9, UR5 ;  /* 0x0000000509c77c20 */ /* 0x000fe20008410000 */
[----:B------:R-:W-:Y:S01]  /*94c0*/  FMUL.FTZ R2, R15, UR5 ;  /* 0x000000050f027c20 */ /* 0x000fe20008410000 */
[----:B------:R-:W-:Y:S01]  /*94d0*/  FMUL.FTZ R187, R14, UR5 ;  /* 0x000000050ebb7c20 */ /* 0x000fe20008410000 */
[----:B------:R-:W-:Y:S03]  /*94e0*/  FMUL.FTZ R190, R12, UR5 ;  /* 0x000000050cbe7c20 */ /* 0x000fe60008410000 */
[----:B------:R-:W4:Y:S01]  /*94f0*/  MUFU.TANH R185, R185 ;  /* 0x000000b900b97308 */ /* 0x000f220000002400 */
[----:B------:R-:W-:Y:S01]  /*9500*/  FMUL.FTZ R186, R13, UR5 ;  /* 0x000000050dba7c20 */ /* 0x000fe20008410000 */
[----:B------:R-:W-:Y:S01]  /*9510*/  FMUL.FTZ R201, R18, UR5 ;  /* 0x0000000512c97c20 */ /* 0x000fe20008410000 */
[----:B------:R-:W-:Y:S01]  /*9520*/  FMUL.FTZ R188, R17, UR5 ;  /* 0x0000000511bc7c20 */ /* 0x000fe20008410000 */
[----:B------:R-:W-:Y:S01]  /*9530*/  FMUL.FTZ R184, R16, UR5 ;  /* 0x0000000510b87c20 */ /* 0x000fe20008410000 */
[----:B------:R-:W-:Y:S05]  /*9540*/  FMUL.FTZ R102, R19, UR5 ;  /* 0x0000000513667c20 */ /* 0x000fea0008410000 */
[----:B------:R5:W3:Y:S01]  /*9550*/  MUFU.TANH R117, R2 ;  /* 0x0000000200757308 */ /* 0x000ae20000002400 */
[C---:B-1----:R-:W-:Y:S06]  /*9560*/  HMMA.16816.F32.BF16 R20, R104.reuse, R108, R20 ;  /* 0x0000006c6814723c */ /* 0x042fec0000041814 */
[C---:B------:R-:W-:Y:S03]  /*9570*/  HMMA.16816.F32.BF16 R24, R104.reuse, R110, R24 ;  /* 0x0000006e6818723c */ /* 0x040fe60000041818 */
[----:B------:R-:W1:Y:S03]  /*9580*/  MUFU.TANH R189, R189 ;  /* 0x000000bd00bd7308 */ /* 0x000e660000002400 */
[C---:B--2---:R-:W-:Y:S07]  /*9590*/  HMMA.16816.F32.BF16 R28, R104.reuse, R112, R28 ;  /* 0x00000070681c723c */ /* 0x044fee000004181c */
[----:B------:R-:W2:Y:S01]  /*95a0*/  MUFU.TANH R191, R191 ;  /* 0x000000bf00bf7308 */ /* 0x000ea20000002400 */
[----:B------:R-:W-:Y:S09]  /*95b0*/  HMMA.16816.F32.BF16 R32, R104, R114, R32 ;  /* 0x000000726820723c */ /* 0x000ff20000041820 */
[----:B------:R-:W1:Y:S02]  /*95c0*/  MUFU.TANH R193, R193 ;  /* 0x000000c100c17308 */ /* 0x000e640000002400 */
[----:B------:R-:W-:Y:S01]  /*95d0*/  FMUL.FTZ R3, R22, UR5 ;  /* 0x0000000516037c20 */ /* 0x000fe20008410000 */
[----:B-----5:R-:W-:Y:S07]  /*95e0*/  FMUL.FTZ R2, R20, UR5 ;  /* 0x0000000514027c20 */ /* 0x020fee0008410000 */
[----:B------:R-:W1:Y:S10]  /*95f0*/  MUFU.TANH R195, R195 ;  /* 0x000000c300c37308 */ /* 0x000e740000002400 */
[----:B------:R-:W1:Y:S10]  /*9600*/  MUFU.TANH R197, R197 ;  /* 0x000000c500c57308 */ /* 0x000e740000002400 */
[----:B------:R-:W1:Y:S10]  /*9610*/  MUFU.TANH R199, R199 ;  /* 0x000000c700c77308 */ /* 0x000e740000002400 */
[----:B------:R-:W1:Y:S10]  /*9620*/  MUFU.TANH R187, R187 ;  /* 0x000000bb00bb7308 */ /* 0x000e740000002400 */
[----:B------:R-:W1:Y:S10]  /*9630*/  MUFU.TANH R190, R190 ;  /* 0x000000be00be7308 */ /* 0x000e740000002400 */
[----:B------:R-:W1:Y:S10]  /*9640*/  MUFU.TANH R130, R186 ;  /* 0x000000ba00827308 */ /* 0x000e740000002400 */
[----:B------:R-:W1:Y:S10]  /*9650*/  MUFU.TANH R201, R201 ;  /* 0x000000c900c97308 */ /* 0x000e740000002400 */
[----:B------:R-:W1:Y:S10]  /*9660*/  MUFU.TANH R126, R184 ;  /* 0x000000b8007e7308 */ /* 0x000e740000002400 */
[----:B------:R5:W1:Y:S10]  /*9670*/  MUFU.TANH R119, R102 ;  /* 0x0000006600777308 */ /* 0x000a740000002400 */
[----:B------:R-:W1:Y:S10]  /*9680*/  MUFU.TANH R188, R188 ;  /* 0x000000bc00bc7308 */ /* 0x000e740000002400 */
[----:B------:R1:W1:Y:S01]  /*9690*/  MUFU.TANH R125, R3 ;  /* 0x00000003007d7308 */ /* 0x0002620000002400 */
[----:B-----5:R-:W-:Y:S09]  /*96a0*/  FMUL.FTZ R102, R23, UR5 ;  /* 0x0000000517667c20 */ /* 0x020ff20008410000 */
[----:B------:R1:W1:Y:S01]  /*96b0*/  MUFU.TANH R128, R2 ;  /* 0x0000000200807308 */ /* 0x0002620000002400 */
[----:B--234-:R-:W-:Y:S05]  /*96c0*/  @P1 BRA `(.L_x_926) ;  /* 0xffffffec00501947 */ /* 0x01cfea000383ffff */
.L_x_925:
[----:B-12---:R-:W-:Y:S01]  /*96d0*/  LEA R2, R177, R176, 0x6 ;  /* 0x000000b0b1027211 */ /* 0x006fe200078e30ff */
[----:B------:R-:W-:Y:S01]  /*96e0*/  FMUL.FTZ R26, R26, UR5 ;  /* 0x000000051a1a7c20 */ /* 0x000fe20008410000 */
[----:B------:R-:W-:Y:S01]  /*96f0*/  FMUL.FTZ R24, R24, UR5 ;  /* 0x0000000518187c20 */ /* 0x000fe20008410000 */
[----:B------:R-:W-:Y:S01]  /*9700*/  FMUL.FTZ R21, R21, UR5 ;  /* 0x0000000515157c20 */ /* 0x000fe20008410000 */
[----:B------:R-:W-:Y:S01]  /*9710*/  IADD3 R4, R2, 0x1, RZ ;  /* 0x0000000102047810 */ /* 0x000fe20007ffe0ff */
[----:B------:R-:W1:Y:S01]  /*9720*/  MUFU.TANH R131, R26 ;  /* 0x0000001a00837308 */ /* 0x000e620000002400 */
[----:B------:R-:W-:Y:S01]  /*9730*/  I2FP.F32.S32 R6, R2 ;  /* 0x0000000200067245 */ /* 0x000fe20000201400 */
[----:B------:R-:W-:Y:S01]  /*9740*/  FMUL.FTZ R30, R30, UR5 ;  /* 0x000000051e1e7c20 */ /* 0x000fe20008410000 */
[----:B------:R-:W-:Y:S01]  /*9750*/  I2FP.F32.S32 R4, R4 ;  /* 0x0000000400047245 */ /* 0x000fe20000201400 */
[----:B------:R-:W-:Y:S01]  /*9760*/  FMUL.FTZ R28, R28, UR5 ;  /* 0x000000051c1c7c20 */ /* 0x000fe20008410000 */
[----:B------:R-:W-:Y:S01]  /*9770*/  IADD3 R8, R2, 0x9, RZ ;  /* 0x0000000902087810 */ /* 0x000fe20007ffe0ff */
[-C--:B------:R-:W-:Y:S01]  /*9780*/  FFMA.FTZ R11, R6, R0.reuse, R103 ;  /* 0x00000000060b7223 */ /* 0x080fe20000010067 */
[----:B------:R-:W-:Y:S01]  /*9790*/  IADD3 R10, R2, 0x8, RZ ;  /* 0x00000008020a7810 */ /* 0x000fe20007ffe0ff */
[CC--:B------:R-:W-:Y:S01]  /*97a0*/  FFMA.FTZ R189, R4.reuse, R0.reuse, R189 ;  /* 0x0000000004bd7223 */ /* 0x0c0fe200000100bd */
[----:B------:R-:W-:Y:S01]  /*97b0*/  FFMA.FTZ R191, R4, R0, R191 ;  /* 0x0000000004bf7223 */ /* 0x000fe200000100bf */
[----:B------:R-:W-:Y:S01]  /*97c0*/  IADD3 R4, R2, 0x10, RZ ;  /* 0x0000001002047810 */ /* 0x000fe20007ffe0ff */
[----:B------:R-:W2:Y:S01]  /*97d0*/  MUFU.TANH R124, R24 ;  /* 0x00000018007c7308 */ /* 0x000ea20000002400 */
[----:B------:R-:W-:Y:S01]  /*97e0*/  I2FP.F32.S32 R8, R8 ;  /* 0x0000000800087245 */ /* 0x000fe20000201400 */
[----:B------:R-:W-:Y:S01]  /*97f0*/  FFMA.FTZ R6, R6, R0, R185 ;  /* 0x0000000006067223 */ /* 0x000fe200000100b9 */
[----:B------:R-:W-:Y:S01]  /*9800*/  I2FP.F32.S32 R4, R4 ;  /* 0x0000000400047245 */ /* 0x000fe20000201400 */
[----:B------:R-:W-:Y:S01]  /*9810*/  FMUL.FTZ R27, R27, UR5 ;  /* 0x000000051b1b7c20 */ /* 0x000fe20008410000 */
[----:B------:R-:W-:Y:S01]  /*9820*/  IADD3 R5, R2, 0x20, RZ ;  /* 0x0000002002057810 */ /* 0x000fe20007ffe0ff */
[----:B------:R-:W-:Y:S01]  /*9830*/  FFMA.FTZ R197, R8, R0, R197 ;  /* 0x0000000008c57223 */ /* 0x000fe200000100c5 */
[----:B------:R-:W-:Y:S01]  /*9840*/  I2FP.F32.S32 R10, R10 ;  /* 0x0000000a000a7245 */ /* 0x000fe20000201400 */
[CC--:B------:R-:W-:Y:S01]  /*9850*/  FFMA.FTZ R187, R4.reuse, R0.reuse, R187 ;  /* 0x0000000004bb7223 */ /* 0x0c0fe200000100bb */
[-C--:B------:R-:W-:Y:S01]  /*9860*/  FFMA.FTZ R190, R4, R0.reuse, R190 ;  /* 0x0000000004be7223 */ /* 0x080fe200000100be */
[----:B------:R-:W-:Y:S01]  /*9870*/  IADD3 R4, R2, 0x19, RZ ;  /* 0x0000001902047810 */ /* 0x000fe20007ffe0ff */
[-C--:B------:R-:W-:Y:S01]  /*9880*/  FFMA.FTZ R199, R8, R0.reuse, R199 ;  /* 0x0000000008c77223 */ /* 0x080fe200000100c7 */
[----:B------:R-:W-:Y:S01]  /*9890*/  I2FP.F32.S32 R5, R5 ;  /* 0x0000000500057245 */ /* 0x000fe20000201400 */
[C---:B------:R-:W-:Y:S01]  /*98a0*/  FFMA.FTZ R193, R10.reuse, R0, R193 ;  /* 0x000000000ac17223 */ /* 0x040fe200000100c1 */
[----:B------:R-:W-:Y:S01]  /*98b0*/  I2FP.F32.S32 R4, R4 ;  /* 0x0000000400047245 */ /* 0x000fe20000201400 */
[-C--:B------:R-:W-:Y:S01]  /*98c0*/  FFMA.FTZ R195, R10, R0.reuse, R195 ;  /* 0x000000000ac37223 */ /* 0x080fe200000100c3 */
[----:B------:R-:W-:Y:S01]  /*98d0*/  FMNMX.FTZ R8, R11, R101, !PT ;  /* 0x000000650b087209 */ /* 0x000fe20007810000 */
[CC--:B------:R-:W-:Y:S01]  /*98e0*/  FFMA.FTZ R125, R5.reuse, R0.reuse, R125 ;  /* 0x00000000057d7223 */ /* 0x0c0fe2000001007d */
[-C--:B------:R-:W-:Y:S01]  /*98f0*/  FFMA.FTZ R128, R5, R0.reuse, R128 ;  /* 0x0000000005807223 */ /* 0x080fe20000010080 */
[CC--:B------:R-:W-:Y:S01]  /*9900*/  FFMA.FTZ R188, R4.reuse, R0.reuse, R188 ;  /* 0x0000000004bc7223 */ /* 0x0c0fe200000100bc */
[----:B------:R-:W-:Y:S01]  /*9910*/  FFMA.FTZ R119, R4, R0, R119 ;  /* 0x0000000004777223 */ /* 0x000fe20000010077 */
[----:B------:R-:W-:Y:S01]  /*9920*/  FMNMX.FTZ R4, R6, R100, !PT ;  /* 0x0000006406047209 */ /* 0x000fe20007810000 */
[----:B------:R3:W-:Y:S01]  /*9930*/  MUFU.TANH R120, R21 ;  /* 0x0000001500787308 */ /* 0x0007e20000002400 */
[----:B------:R-:W-:Y:S01]  /*9940*/  FMNMX.FTZ R8, R189, R8, !PT ;  /* 0x00000008bd087209 */ /* 0x000fe20007810000 */
[----:B------:R-:W-:Y:S01]  /*9950*/  FMUL.FTZ R25, R25, UR5 ;  /* 0x0000000519197c20 */ /* 0x000fe20008410000 */
[C---:B------:R-:W-:Y:S01]  /*9960*/  IADD3 R5, R2.reuse, 0x28, RZ ;  /* 0x0000002802057810 */ /* 0x040fe20007ffe0ff */
[----:B------:R-:W-:Y:S01]  /*9970*/  FMUL.FTZ R31, R31, UR5 ;  /* 0x000000051f1f7c20 */ /* 0x000fe20008410000 */
[----:B------:R-:W-:Y:S01]  /*9980*/  IADD3 R3, R2, 0x11, RZ ;  /* 0x0000001102037810 */ /* 0x000fe20007ffe0ff */
[----:B------:R-:W-:Y:S01]  /*9990*/  FMUL.FTZ R29, R29, UR5 ;  /* 0x000000051d1d7c20 */ /* 0x000fe20008410000 */
[----:B------:R-:W-:Y:S03]  /*99a0*/  FMNMX.FTZ R4, R191, R4, !PT ;  /* 0x00000004bf047209 */ /* 0x000fe60007810000 */
[----:B------:R-:W4:Y:S01]  /*99b0*/  MUFU.TANH R127, R102 ;  /* 0x00000066007f7308 */ /* 0x000f220000002400 */
[----:B------:R-:W-:Y:S01]  /*99c0*/  FMNMX.FTZ R8, R193, R8, !PT ;  /* 0x00000008c1087209 */ /* 0x000fe20007810000 */
[----:B------:R-:W-:Y:S01]  /*99d0*/  FMUL.FTZ R34, R34, UR5 ;  /* 0x0000000522227c20 */ /* 0x000fe20008410000 */
[----:B------:R-:W-:Y:S01]  /*99e0*/  I2FP.F32.S32 R5, R5 ;  /* 0x0000000500057245 */ /* 0x000fe20000201400 */
[----:B------:R-:W-:Y:S01]  /*99f0*/  FMUL.FTZ R32, R32, UR5 ;  /* 0x0000000520207c20 */ /* 0x000fe20008410000 */
[C---:B------:R-:W-:Y:S01]  /*9a00*/  IADD3 R7, R2.reuse, 0x18, RZ ;  /* 0x0000001802077810 */ /* 0x040fe20007ffe0ff */
[----:B------:R-:W-:Y:S01]  /*9a10*/  FMUL.FTZ R35, R35, UR5 ;  /* 0x0000000523237c20 */ /* 0x000fe20008410000 */
[----:B------:R-:W-:Y:S03]  /*9a20*/  I2FP.F32.S32 R3, R3 ;  /* 0x0000000300037245 */ /* 0x000fe60000201400 */
[----:B------:R-:W-:Y:S01]  /*9a30*/  MUFU.TANH R123, R30 ;  /* 0x0000001e007b7308 */ /* 0x000fe20000002400 */
[----:B------:R-:W-:Y:S01]  /*9a40*/  FMNMX.FTZ R10, R195, R4, !PT ;  /* 0x00000004c30a7209 */ /* 0x000fe20007810000 */
[----:B------:R-:W-:Y:S01]  /*9a50*/  FMUL.FTZ R33, R33, UR5 ;  /* 0x0000000521217c20 */ /* 0x000fe20008410000 */
[----:B------:R-:W-:Y:S01]  /*9a60*/  FMNMX.FTZ R8, R197, R8, !PT ;  /* 0x00000008c5087209 */ /* 0x000fe20007810000 */
[CC--:B------:R-:W-:Y:S01]  /*9a70*/  FFMA.FTZ R117, R3.reuse, R0.reuse, R117 ;  /* 0x0000000003757223 */ /* 0x0c0fe20000010075 */
[----:B------:R-:W-:Y:S01]  /*9a80*/  I2FP.F32.S32 R7, R7 ;  /* 0x0000000700077245 */ /* 0x000fe20000201400 */
[----:B------:R-:W-:Y:S01]  /*9a90*/  FFMA.FTZ R130, R3, R0, R130 ;  /* 0x0000000003827223 */ /* 0x000fe20000010082 */
[----:B------:R-:W-:Y:S03]  /*9aa0*/  FMNMX.FTZ R8, R187, R8, !PT ;  /* 0x00000008bb087209 */ /* 0x000fe60007810000 */
[----:B------:R-:W5:Y:S01]  /*9ab0*/  MUFU.TANH R107, R28 ;  /* 0x0000001c006b7308 */ /* 0x000f620000002400 */
[C---:B------:R-:W-:Y:S01]  /*9ac0*/  IADD3 R3, R2.reuse, 0x21, RZ ;  /* 0x0000002102037810 */ /* 0x040fe20007ffe0ff */
[----:B------:R-:W-:Y:S01]  /*9ad0*/  FFMA.FTZ R115, R7, R0, R201 ;  /* 0x0000000007737223 */ /* 0x000fe200000100c9 */
[----:B------:R-:W-:Y:S01]  /*9ae0*/  FMNMX.FTZ R8, R117, R8, !PT ;  /* 0x0000000875087209 */ /* 0x000fe20007810000 */
[----:B------:R-:W-:Y:S01]  /*9af0*/  FFMA.FTZ R126, R7, R0, R126 ;  /* 0x00000000077e7223 */ /* 0x000fe2000001007e */
[----:B------:R-:W-:Y:S01]  /*9b00*/  I2FP.F32.S32 R3, R3 ;  /* 0x0000000300037245 */ /* 0x000fe20000201400 */
[----:B------:R-:W-:Y:S01]  /*9b10*/  LDSM.16.MT88.4 R12, [R144+0x8000] ;  /* 0x00800000900c783b */ /* 0x000fe20000004200 */
[----:B------:R-:W-:Y:S03]  /*9b20*/  FMNMX.FTZ R8, R115, R8, !PT ;  /* 0x0000000873087209 */ /* 0x000fe60007810000 */
[----:B------:R-:W-:Y:S01]  /*9b30*/  MUFU.TANH R129, R27 ;  /* 0x0000001b00817308 */ /* 0x000fe20000002400 */
[C---:B------:R-:W-:Y:S02]  /*9b40*/  IADD3 R4, R2.reuse, 0x30, RZ ;  /* 0x0000003002047810 */ /* 0x040fe40007ffe0ff */
[----:B------:R-:W-:Y:S02]  /*9b50*/  FMNMX.FTZ R8, R119, R8, !PT ;  /* 0x0000000877087209 */ /* 0x000fe40007810000 */
[----:B------:R-:W-:Y:S01]  /*9b60*/  I2FP.F32.S32 R4, R4 ;  /* 0x0000000400047245 */ /* 0x000fe20000201400 */
[----:B---3--:R-:W-:Y:S01]  /*9b70*/  LDSM.16.MT88.4 R20, [R142+0x8000] ;  /* 0x008000008e14783b */ /* 0x008fe20000004200 */
[----:B------:R-:W-:Y:S03]  /*9b80*/  FMNMX.FTZ R8, R125, R8, !PT ;  /* 0x000000087d087209 */ /* 0x000fe60007810000 */
[----:B------:R-:W-:Y:S01]  /*9b90*/  MUFU.TANH R122, R25 ;  /* 0x00000019007a7308 */ /* 0x000fe20000002400 */
[C---:B------:R-:W-:Y:S02]  /*9ba0*/  IADD3 R7, R2.reuse, 0x31, RZ ;  /* 0x0000003102077810 */ /* 0x040fe40007ffe0ff */
[----:B------:R-:W-:Y:S02]  /*9bb0*/  IADD3 R177, R177, -0x1, RZ ;  /* 0xffffffffb1b17810 */ /* 0x000fe40007ffe0ff */
[----:B------:R-:W-:Y:S05]  /*9bc0*/  I2FP.F32.S32 R7, R7 ;  /* 0x0000000700077245 */ /* 0x000fea0000201400 */
[----:B------:R-:W3:Y:S10]  /*9bd0*/  MUFU.TANH R121, R31 ;  /* 0x0000001f00797308 */ /* 0x000ef40000002400 */
[----:B------:R1:W3:Y:S10]  /*9be0*/  MUFU.TANH R106, R29 ;  /* 0x0000001d006a7308 */ /* 0x0002f40000002400 */
[----:B------:R-:W3:Y:S10]  /*9bf0*/  MUFU.TANH R103, R34 ;  /* 0x0000002200677308 */ /* 0x000ef40000002400 */
[----:B------:R-:W3:Y:S01]  /*9c00*/  MUFU.TANH R105, R32 ;  /* 0x0000002000697308 */ /* 0x000ee20000002400 */
[----:B-1----:R-:W-:Y:S09]  /*9c10*/  LDSM.16.MT88.4 R28, [R141+0x8000] ;  /* 0x008000008d1c783b */ /* 0x002ff20000004200 */
[----:B------:R-:W1:Y:S10]  /*9c20*/  MUFU.TANH R102, R35 ;  /* 0x0000002300667308 */ /* 0x000e740000002400 */
[----:B------:R-:W1:Y:S01]  /*9c30*/  MUFU.TANH R110, R33 ;  /* 0x00000021006e7308 */ /* 0x000e620000002400 */
[CC--:B------:R-:W-:Y:S01]  /*9c40*/  FFMA.FTZ R131, R5.reuse, R0.reuse, R131 ;  /* 0x0000000005837223 */ /* 0x0c0fe20000010083 */
[----:B--2---:R-:W-:Y:S01]  /*9c50*/  FFMA.FTZ R124, R5, R0, R124 ;  /* 0x00000000057c7223 */ /* 0x004fe2000001007c */
[----:B------:R-:W-:Y:S01]  /*9c60*/  FMNMX.FTZ R5, R199, R10, !PT ;  /* 0x0000000ac7057209 */ /* 0x000fe20007810000 */
[CC--:B----4-:R-:W-:Y:S01]  /*9c70*/  FFMA.FTZ R127, R3.reuse, R0.reuse, R127 ;  /* 0x00000000037f7223 */ /* 0x0d0fe2000001007f */
[-C--:B------:R-:W-:Y:S01]  /*9c80*/  FFMA.FTZ R120, R3, R0.reuse, R120 ;  /* 0x0000000003787223 */ /* 0x080fe20000010078 */
[----:B------:R-:W-:Y:S01]  /*9c90*/  IADD3 R3, R2, 0x29, RZ ;  /* 0x0000002902037810 */ /* 0x000fe20007ffe0ff */
[-C--:B-----5:R-:W-:Y:S01]  /*9ca0*/  FFMA.FTZ R107, R4, R0.reuse, R107 ;  /* 0x00000000046b7223 */ /* 0x0a0fe2000001006b */
[----:B------:R-:W-:Y:S01]  /*9cb0*/  FMNMX.FTZ R5, R190, R5, !PT ;  /* 0x00000005be057209 */ /* 0x000fe20007810000 */
[-C--:B------:R-:W-:Y:S01]  /*9cc0*/  FFMA.FTZ R123, R4, R0.reuse, R123 ;  /* 0x00000000047b7223 */ /* 0x080fe2000001007b */
[----:B------:R-:W-:Y:S01]  /*9cd0*/  I2FP.F32.S32 R3, R3 ;  /* 0x0000000300037245 */ /* 0x000fe20000201400 */
[CC--:B---3--:R-:W-:Y:S01]  /*9ce0*/  FFMA.FTZ R121, R7.reuse, R0.reuse, R121 ;  /* 0x0000000007797223 */ /* 0x0c8fe20000010079 */
[----:B------:R-:W-:Y:S01]  /*9cf0*/  FMNMX.FTZ R5, R130, R5, !PT ;  /* 0x0000000582057209 */ /* 0x000fe20007810000 */
[----:B------:R-:W-:Y:S01]  /*9d00*/  FFMA.FTZ R106, R7, R0, R106 ;  /* 0x00000000076a7223 */ /* 0x000fe2000001006a */
[----:B------:R-:W-:Y:S01]  /*9d10*/  FMNMX.FTZ R8, R127, R8, !PT ;  /* 0x000000087f087209 */ /* 0x000fe20007810000 */
[CC--:B------:R-:W-:Y:S01]  /*9d20*/  FFMA.FTZ R129, R3.reuse, R0.reuse, R129 ;  /* 0x0000000003817223 */ /* 0x0c0fe20000010081 */
[----:B------:R-:W-:Y:S01]  /*9d30*/  FMNMX.FTZ R5, R126, R5, !PT ;  /* 0x000000057e057209 */ /* 0x000fe20007810000 */
[----:B------:R-:W-:Y:S01]  /*9d40*/  FFMA.FTZ R122, R3, R0, R122 ;  /* 0x00000000037a7223 */ /* 0x000fe2000001007a */
[----:B------:R-:W-:Y:S02]  /*9d50*/  IADD3 R4, R2, 0x38, RZ ;  /* 0x0000003802047810 */ /* 0x000fe40007ffe0ff */
[----:B------:R-:W-:Y:S02]  /*9d60*/  FMNMX.FTZ R5, R188, R5, !PT ;  /* 0x00000005bc057209 */ /* 0x000fe40007810000 */
[----:B------:R-:W-:Y:S02]  /*9d70*/  IADD3 R3, R2, 0x39, RZ ;  /* 0x0000003902037810 */ /* 0x000fe40007ffe0ff */
        /* <DEDUP_REMOVED lines=8> */
[CC--:B------:R-:W-:Y:S01]  /*9e00*/  FFMA.FTZ R103, R4.reuse, R0.reuse, R103 ;  /* 0x0000000004677223 */ /* 0x0c0fe20000010067 */
[----:B------:R-:W-:Y:S01]  /*9e10*/  I2FP.F32.S32 R3, R3 ;  /* 0x0000000300037245 */ /* 0x000fe20000201400 */
[----:B------:R-:W-:Y:S01]  /*9e20*/  FFMA.FTZ R105, R4, R0, R105 ;  /* 0x0000000004697223 */ /* 0x000fe20000010069 */
[----:B------:R-:W-:Y:S02]  /*9e30*/  FMNMX.FTZ R5, R107, R8, !PT ;  /* 0x000000086b057209 */ /* 0x000fe40007810000 */
[----:B------:R-:W-:Y:S01]  /*9e40*/  FMNMX.FTZ R2, R121, R2, !PT ;  /* 0x0000000279027209 */ /* 0x000fe20007810000 */
[CC--:B-1----:R-:W-:Y:S01]  /*9e50*/  FFMA.FTZ R102, R3.reuse, R0.reuse, R102 ;  /* 0x0000000003667223 */ /* 0x0c2fe20000010066 */
[----:B------:R-:W-:Y:S01]  /*9e60*/  FMNMX.FTZ R4, R106, R5, !PT ;  /* 0x000000056a047209 */ /* 0x000fe20007810000 */
[----:B------:R-:W-:Y:S01]  /*9e70*/  FFMA.FTZ R110, R3, R0, R110 ;  /* 0x00000000036e7223 */ /* 0x000fe2000001006e */
[----:B------:R-:W-:Y:S02]  /*9e80*/  FMNMX.FTZ R5, R103, R2, !PT ;  /* 0x0000000267057209 */ /* 0x000fe40007810000 */
[----:B------:R-:W-:Y:S02]  /*9e90*/  FMNMX.FTZ R3, R105, R4, !PT ;  /* 0x0000000469037209 */ /* 0x000fe40007810000 */
[----:B------:R-:W-:Y:S02]  /*9ea0*/  FMNMX.FTZ R9, R102, R5, !PT ;  /* 0x0000000566097209 */ /* 0x000fe40007810000 */
[----:B------:R-:W-:Y:S03]  /*9eb0*/  FMNMX.FTZ R10, R110, R3, !PT ;  /* 0x000000036e0a7209 */ /* 0x000fe60007810000 */
[----:B------:R-:W1:Y:S08]  /*9ec0*/  SHFL.BFLY PT, R2, R9, 0x2, 0x1f ;  /* 0x0c401f0009027f89 */ /* 0x000e7000000e0000 */
[----:B------:R-:W2:Y:S01]  /*9ed0*/  SHFL.BFLY PT, R3, R10, 0x2, 0x1f ;  /* 0x0c401f000a037f89 */ /* 0x000ea200000e0000 */
        /* <DEDUP_REMOVED lines=9> */
[C---:B------:R-:W-:Y:S02]  /*9f70*/  FMUL.FTZ R113, R3.reuse, UR4 ;  /* 0x0000000403717c20 */ /* 0x040fe40008410000 */
        /* <DEDUP_REMOVED lines=27> */
[----:B------:R-:W-:Y:S01]  /*a130*/  FFMA.FTZ R120, R122, UR4, -R113 ;  /* 0x000000047a787c23 */ /* 0x000fe20008010871 */
[--C-:B------:R-:W-:Y:S01]  /*a140*/  FFMA.FTZ R103, R103, UR4, -R186.reuse ;  /* 0x0000000467677c23 */ /* 0x100fe200080108ba */
[----:B------:R-:W-:Y:S03]  /*a150*/  FFMA.FTZ R122, R123, UR4, -R186 ;  /* 0x000000047b7a7c23 */ /* 0x000fe600080108ba */
        /* <DEDUP_REMOVED lines=19> */
[----:B------:R-:W2:Y:S01]  /*a290*/  LDSM.16.MT88.4 R76, [R140+0x8000] ;  /* 0x008000008c4c783b */ /* 0x000ea20000004200 */
[C---:B------:R-:W-:Y:S01]  /*a2a0*/  FMUL.FTZ R34, R100.reuse, R70 ;  /* 0x0000004664227220 */ /* 0x040fe20000410000 */
[----:B------:R-:W-:Y:S01]  /*a2b0*/  FMUL.FTZ R35, R100, R71 ;  /* 0x0000004764237220 */ /* 0x000fe20000410000 */
[C---:B------:R-:W-:Y:S01]  /*a2c0*/  FMUL.FTZ R32, R101.reuse, R68 ;  /* 0x0000004465207220 */ /* 0x040fe20000410000 */
[C---:B------:R-:W-:Y:S03]  /*a2d0*/  FMUL.FTZ R33, R101.reuse, R69 ;  /* 0x0000004565217220 */ /* 0x040fe60000410000 */
[----:B------:R-:W3:Y:S01]  /*a2e0*/  MUFU.EX2 R114, R114 ;  /* 0x0000007200727308 */ /* 0x000ee20000000800 */
[----:B-1----:R-:W-:Y:S01]  /*a2f0*/  F2FP.BF16.F32.PACK_AB R99, R108, R111 ;  /* 0x0000006f6c63723e */ /* 0x002fe200000010ff */
[C---:B------:R-:W-:Y:S01]  /*a300*/  FMUL.FTZ R38, R100.reuse, R38 ;  /* 0x0000002664267220 */ /* 0x040fe20000410000 */
[----:B------:R-:W1:Y:S01]  /*a310*/  LDSM.16.MT88.4 R68, [R144+0xa000] ;  /* 0x00a000009044783b */ /* 0x000e620000004200 */
        /* <DEDUP_REMOVED lines=9> */
[----:B------:R-:W-:Y:S01]  /*a3b0*/  FMUL.FTZ R47, R100, R47 ;  /* 0x0000002f642f7220 */ /* 0x000fe20000410000 */
[C---:B------:R-:W-:Y:S01]  /*a3c0*/  FMUL.FTZ R44, R101.reuse, R44 ;  /* 0x0000002c652c7220 */ /* 0x040fe20000410000 */
[C---:B------:R-:W-:Y:S03]  /*a3d0*/  FMUL.FTZ R45, R101.reuse, R45 ;  /* 0x0000002d652d7220 */ /* 0x040fe60000410000 */
[----:B------:R-:W4:Y:S01]  /*a3e0*/  MUFU.EX2 R112, R112 ;  /* 0x0000007000707308 */ /* 0x000f220000000800 */
        /* <DEDUP_REMOVED lines=15> */
[----:B------:R-:W3:Y:S01]  /*a4e0*/  MUFU.EX2 R104, R104 ;  /* 0x0000006800687308 */ /* 0x000ee20000000800 */
        /* <DEDUP_REMOVED lines=9> */
[----:B------:R-:W-:Y:S01]  /*a580*/  LDSM.16.MT88.4 R92, [R144+0x9800] ;  /* 0x00980000905c783b */ /* 0x000fe20000004200 */
[----:B------:R-:W-:Y:S01]  /*a590*/  FFMA.FTZ R185, R100, R183, R185 ;  /* 0x000000b764b97223 */ /* 0x000fe200000100b9 */
[----:B------:R-:W-:Y:S01]  /*a5a0*/  FFMA.FTZ R184, R101, R182, R184 ;  /* 0x000000b665b87223 */ /* 0x000fe200000100b8 */
[----:B------:R-:W-:Y:S01]  /*a5b0*/  FFMA.FTZ R121, R121, UR4, -R186 ;  /* 0x0000000479797c23 */ /* 0x000fe200080108ba */
[----:B------:R-:W-:Y:S01]  /*a5c0*/  FFMA.FTZ R106, R106, UR4, -R113 ;  /* 0x000000046a6a7c23 */ /* 0x000fe20008010871 */
[----:B------:R-:W-:Y:S03]  /*a5d0*/  FADD.FTZ R114, R114, R185 ;  /* 0x000000b972727221 */ /* 0x000fe60000010000 */
[----:B------:R-:W-:Y:S01]  /*a5e0*/  MUFU.EX2 R115, R115 ;  /* 0x0000007300737308 */ /* 0x000fe20000000800 */
[----:B---3--:R-:W-:Y:S01]  /*a5f0*/  F2FP.BF16.F32.PACK_AB R98, R104, R109 ;  /* 0x0000006d6862723e */ /* 0x008fe200000010ff */
[----:B------:R-:W-:Y:S01]  /*a600*/  LDSM.16.MT88.4 R84, [R142+0x9800] ;  /* 0x009800008e54783b */ /* 0x000fe20000004200 */
[----:B------:R-:W-:Y:S01]  /*a610*/  FFMA.FTZ R105, R105, UR4, -R113 ;  /* 0x0000000469697c23 */ /* 0x000fe20008010871 */
[----:B------:R-:W-:Y:S04]  /*a620*/  FADD.FTZ R184, R112, R184 ;  /* 0x000000b870b87221 */ /* 0x000fe80000010000 */
[C---:B------:R-:W-:Y:S02]  /*a630*/  HMMA.16816.F32.BF16 R4, R96.reuse, R12, R4 ;  /* 0x0000000c6004723c */ /* 0x040fe40000041804 */
[----:B------:R-:W-:Y:S03]  /*a640*/  MUFU.EX2 R190, R190 ;  /* 0x000000be00be7308 */ /* 0x000fe60000000800 */
[----:B------:R-:W-:Y:S01]  /*a650*/  FADD.FTZ R109, R109, R184 ;  /* 0x000000b86d6d7221 */ /* 0x000fe20000010000 */
[C---:B------:R-:W-:Y:S06]  /*a660*/  HMMA.16816.F32.BF16 R8, R96.reuse, R14, R8 ;  /* 0x0000000e6008723c */ /* 0x040fec0000041808 */
[----:B------:R-:W-:Y:S01]  /*a670*/  MUFU.EX2 R118, R118 ;  /* 0x0000007600767308 */ /* 0x000fe20000000800 */
[C---:B------:R-:W-:Y:S01]  /*a680*/  FMUL.FTZ R12, R101.reuse, R88 ;  /* 0x00000058650c7220 */ /* 0x040fe20000410000 */
[C---:B------:R-:W-:Y:S03]  /*a690*/  FMUL.FTZ R13, R101.reuse, R89 ;  /* 0x00000059650d7220 */ /* 0x040fe60000410000 */
[C---:B------:R-:W-:Y:S01]  /*a6a0*/  FMUL.FTZ R14, R100.reuse, R90 ;  /* 0x0000005a640e7220 */ /* 0x040fe20000410000 */
[----:B------:R-:W-:Y:S04]  /*a6b0*/  FMUL.FTZ R15, R100, R91 ;  /* 0x0000005b640f7220 */ /* 0x000fe80000410000 */
[----:B------:R-:W-:Y:S01]  /*a6c0*/  MUFU.EX2 R188, R188 ;  /* 0x000000bc00bc7308 */ /* 0x000fe20000000800 */
[----:B------:R-:W-:Y:S02]  /*a6d0*/  FADD.FTZ R104, R104, R109 ;  /* 0x0000006d68687221 */ /* 0x000fe40000010000 */
[C---:B------:R-:W-:Y:S07]  /*a6e0*/  HMMA.16816.F32.BF16 R12, R96.reuse, R20, R12 ;  /* 0x00000014600c723c */ /* 0x040fee000004180c */
[----:B------:R-:W-:Y:S01]  /*a6f0*/  MUFU.EX2 R127, R127 ;  /* 0x0000007f007f7308 */ /* 0x000fe20000000800 */
[C---:B------:R-:W-:Y:S03]  /*a700*/  HMMA.16816.F32.BF16 R16, R96.reuse, R22, R16 ;  /* 0x000000166010723c */ /* 0x040fe60000041810 */
[C---:B------:R-:W-:Y:S01]  /*a710*/  FMUL.FTZ R20, R101.reuse, R80 ;  /* 0x0000005065147220 */ /* 0x040fe20000410000 */
[----:B------:R-:W-:Y:S03]  /*a720*/  FMUL.FTZ R21, R101, R81 ;  /* 0x0000005165157220 */ /* 0x000fe60000410000 */
[C---:B------:R-:W-:Y:S01]  /*a730*/  FMUL.FTZ R22, R100.reuse, R82 ;  /* 0x0000005264167220 */ /* 0x040fe20000410000 */
[----:B------:R-:W-:Y:S01]  /*a740*/  FMUL.FTZ R23, R100, R83 ;  /* 0x0000005364177220 */ /* 0x000fe20000410000 */
[----:B------:R-:W-:Y:S02]  /*a750*/  MUFU.EX2 R128, R128 ;  /* 0x0000008000807308 */ /* 0x000fe40000000800 */
[--C-:B------:R-:W-:Y:S01]  /*a760*/  FFMA.FTZ R81, R187, UR4, -R186.reuse ;  /* 0x00000004bb517c23 */ /* 0x100fe200080108ba */
[--C-:B------:R-:W-:Y:S01]  /*a770*/  FFMA.FTZ R187, R125, UR4, -R186.reuse ;  /* 0x000000047dbb7c23 */ /* 0x100fe200080108ba */
[--C-:B------:R-:W-:Y:S01]  /*a780*/  FFMA.FTZ R125, R129, UR4, -R186.reuse ;  /* 0x00000004817d7c23 */ /* 0x100fe200080108ba */
[--C-:B------:R-:W-:Y:S01]  /*a790*/  FFMA.FTZ R129, R124, UR4, -R113.reuse ;  /* 0x000000047c817c23 */ /* 0x100fe20008010871 */
[C---:B------:R-:W-:Y:S04]  /*a7a0*/  HMMA.16816.F32.BF16 R20, R96.reuse, R28, R20 ;  /* 0x0000001c6014723c */ /* 0x040fe80000041814 */
[----:B------:R-:W-:Y:S01]  /*a7b0*/  MUFU.EX2 R120, R120 ;  /* 0x0000007800787308 */ /* 0x000fe20000000800 */
[----:B------:R-:W-:Y:S01]  /*a7c0*/  FFMA.FTZ R186, R102, UR4, -R186 ;  /* 0x0000000466ba7c23 */ /* 0x000fe200080108ba */
[--C-:B------:R-:W-:Y:S01]  /*a7d0*/  FFMA.FTZ R80, R107, UR4, -R113.reuse ;  /* 0x000000046b507c23 */ /* 0x100fe20008010871 */
[----:B------:R-:W-:Y:S01]  /*a7e0*/  FFMA.FTZ R113, R110, UR4, -R113 ;  /* 0x000000046e717c23 */ /* 0x000fe20008010871 */
[C---:B------:R-:W-:Y:S06]  /*a7f0*/  HMMA.16816.F32.BF16 R24, R96.reuse, R30, R24 ;  /* 0x0000001e6018723c */ /* 0x040fec0000041818 */
[----:B------:R-:W-:Y:S01]  /*a800*/  MUFU.EX2 R81, R81 ;  /* 0x0000005100517308 */ /* 0x000fe20000000800 */
[C---:B------:R-:W-:Y:S01]  /*a810*/  FMUL.FTZ R28, R101.reuse, R72 ;  /* 0x00000048651c7220 */ /* 0x040fe20000410000 */
[----:B------:R-:W-:Y:S03]  /*a820*/  FMUL.FTZ R29, R101, R73 ;  /* 0x00000049651d7220 */ /* 0x000fe60000410000 */
[C---:B------:R-:W-:Y:S01]  /*a830*/  FMUL.FTZ R30, R100.reuse, R74 ;  /* 0x0000004a641e7220 */ /* 0x040fe20000410000 */
[----:B------:R-:W-:Y:S02]  /*a840*/  FMUL.FTZ R31, R100, R75 ;  /* 0x0000004b641f7220 */ /* 0x000fe40000410000 */
[----:B------:R-:W-:Y:S02]  /*a850*/  LDSM.16.MT88.4 R72, [R144+0x8800] ;  /* 0x008800009048783b */ /* 0x000fe40000004200 */
[----:B------:R-:W-:Y:S03]  /*a860*/  MUFU.EX2 R187, R187 ;  /* 0x000000bb00bb7308 */ /* 0x000fe60000000800 */
[C---:B--2---:R-:W-:Y:S07]  /*a870*/  HMMA.16816.F32.BF16 R28, R96.reuse, R76, R28 ;  /* 0x0000004c601c723c */ /* 0x044fee000004181c */
[----:B------:R-:W-:Y:S01]  /*a880*/  MUFU.EX2 R125, R125 ;  /* 0x0000007d007d7308 */ /* 0x000fe20000000800 */
[C---:B------:R-:W-:Y:S01]  /*a890*/  HMMA.16816.F32.BF16 R32, R96.reuse, R78, R32 ;  /* 0x0000004e6020723c */ /* 0x040fe20000041820 */
[----:B------:R-:W-:Y:S05]  /*a8a0*/  LDSM.16.MT88.4 R76, [R142+0x9000] ;  /* 0x009000008e4c783b */ /* 0x000fea0000004200 */
[C---:B-1----:R-:W-:Y:S03]  /*a8b0*/  HMMA.16816.F32.BF16 R36, R96.reuse, R68, R36 ;  /* 0x000000446024723c */ /* 0x042fe60000041824 */
[----:B------:R-:W-:Y:S03]  /*a8c0*/  MUFU.EX2 R129, R129 ;  /* 0x0000008100817308 */ /* 0x000fe60000000800 */
[C---:B------:R-:W-:Y:S01]  /*a8d0*/  HMMA.16816.F32.BF16 R40, R96.reuse, R70, R40 ;  /* 0x000000466028723c */ /* 0x040fe20000041828 */
[----:B------:R-:W1:Y:S06]  /*a8e0*/  LDSM.16.MT88.4 R68, [R142+0xa000] ;  /* 0x00a000008e44783b */ /* 0x000e6c0000004200 */
[----:B------:R-:W-:Y:S10]  /*a8f0*/  MUFU.EX2 R117, R117 ;  /* 0x0000007500757308 */ /* 0x000ff40000000800 */
[----:B------:R-:W-:Y:S10]  /*a900*/  MUFU.EX2 R130, R130 ;  /* 0x0000008200827308 */ /* 0x000ff40000000800 */
[----:B------:R-:W-:Y:S10]  /*a910*/  MUFU.EX2 R126, R126 ;  /* 0x0000007e007e7308 */ /* 0x000ff40000000800 */
[----:B------:R-:W-:Y:S10]  /*a920*/  MUFU.EX2 R119, R119 ;  /* 0x0000007700777308 */ /* 0x000ff40000000800 */
[----:B------:R-:W-:Y:S01]  /*a930*/  MUFU.EX2 R122, R122 ;  /* 0x0000007a007a7308 */ /* 0x000fe20000000800 */
[C---:B-1----:R-:W-:Y:S09]  /*a940*/  HMMA.16816.F32.BF16 R44, R96.reuse, R68, R44 ;  /* 0x00000044602c723c */ /* 0x042ff2000004182c */
[----:B------:R-:W1:Y:S01]  /*a950*/  MUFU.EX2 R121, R121 ;  /* 0x0000007900797308 */ /* 0x000e620000000800 */
[C---:B------:R-:W-:Y:S01]  /*a960*/  HMMA.16816.F32.BF16 R48, R96.reuse, R70, R48 ;  /* 0x000000466030723c */ /* 0x040fe20000041830 */
[----:B------:R-:W2:Y:S08]  /*a970*/  LDSM.16.MT88.4 R68, [R141+0xa000] ;  /* 0x00a000008d44783b */ /* 0x000eb00000004200 */
[----:B------:R-:W-:Y:S10]  /*a980*/  MUFU.EX2 R107, R103 ;  /* 0x00000067006b7308 */ /* 0x000ff40000000800 */
[----:B------:R-:W3:Y:S01]  /*a990*/  MUFU.EX2 R186, R186 ;  /* 0x000000ba00ba7308 */ /* 0x000ee20000000800 */
[----:B-1----:R-:W-:Y:S09]  /*a9a0*/  F2FP.BF16.F32.PACK_AB R101, R121, R122 ;  /* 0x0000007a7965723e */ /* 0x002ff200000010ff */
[----:B------:R-:W-:Y:S10]  /*a9b0*/  MUFU.EX2 R106, R106 ;  /* 0x0000006a006a7308 */ /* 0x000ff40000000800 */
[----:B------:R-:W-:Y:S01]  /*a9c0*/  MUFU.EX2 R105, R105 ;  /* 0x0000006900697308 */ /* 0x000fe20000000800 */
[----:B---3--:R-:W-:Y:S09]  /*a9d0*/  F2FP.BF16.F32.PACK_AB R103, R186, R107 ;  /* 0x0000006bba67723e */ /* 0x008ff200000010ff */
[----:B------:R-:W1:Y:S01]  /*a9e0*/  MUFU.EX2 R182, R113 ;  /* 0x0000007100b67308 */ /* 0x000e620000000800 */
[C---:B--2---:R-:W-:Y:S06]  /*a9f0*/  HMMA.16816.F32.BF16 R52, R96.reuse, R68, R52 ;  /* 0x000000446034723c */ /* 0x044fec0000041834 */
[C---:B------:R-:W-:Y:S01]  /*aa00*/  HMMA.16816.F32.BF16 R56, R96.reuse, R70, R56 ;  /* 0x000000466038723c */ /* 0x040fe20000041838 */
[----:B------:R-:W2:Y:S04]  /*aa10*/  LDSM.16.MT88.4 R68, [R140+0xa000] ;  /* 0x00a000008c44783b */ /* 0x000ea80000004200 */
[----:B-1----:R-:W-:Y:S01]  /*aa20*/  F2FP.BF16.F32.PACK_AB R102, R182, R105 ;  /* 0x00000069b666723e */ /* 0x002fe200000010ff */
[C---:B--2---:R-:W-:Y:S06]  /*aa30*/  HMMA.16816.F32.BF16 R60, R96.reuse, R68, R60 ;  /* 0x00000044603c723c */ /* 0x044fec000004183c */
[----:B------:R-:W-:Y:S05]  /*aa40*/  HMMA.16816.F32.BF16 R64, R96, R70, R64 ;  /* 0x000000466040723c */ /* 0x000fea0000041840 */
[----:B------:R-:W-:Y:S02]  /*aa50*/  F2FP.BF16.F32.PACK_AB R69, R116, R81 ;  /* 0x000000517445723e */ /* 0x000fe400000010ff */
[----:B------:R-:W-:Y:S04]  /*aa60*/  F2FP.BF16.F32.PACK_AB R71, R118, R115 ;  /* 0x000000737647723e */ /* 0x000fe800000010ff */
[C---:B------:R-:W-:Y:S01]  /*aa70*/  F2FP.BF16.F32.PACK_AB R68, R130.reuse, R117 ;  /* 0x000000758244723e */ /* 0x040fe200000010ff */
[----:B------:R-:W-:Y:S01]  /*aa80*/  FADD.FTZ R117, R117, R104 ;  /* 0x0000006875757221 */ /* 0x000fe20000010000 */
[----:B------:R-:W-:Y:S03]  /*aa90*/  F2FP.BF16.F32.PACK_AB R70, R119, R126 ;  /* 0x0000007e7746723e */ /* 0x000fe600000010ff */
[----:B------:R-:W-:Y:S04]  /*aaa0*/  FADD.FTZ R117, R130, R117 ;  /* 0x0000007582757221 */ /* 0x000fe80000010000 */
[C---:B------:R-:W-:Y:S06]  /*aab0*/  HMMA.16816.F32.BF16 R4, R68.reuse, R72, R4 ;  /* 0x000000484404723c */ /* 0x040fec0000041804 */
        /* <DEDUP_REMOVED lines=23> */
[----:B------:R-:W-:Y:S04]  /*ac30*/  F2FP.BF16.F32.PACK_AB R69, R190, R187 ;  /* 0x000000bbbe45723e */ /* 0x000fe800000010ff */
[----:B------:R-:W-:Y:S02]  /*ac40*/  F2FP.BF16.F32.PACK_AB R71, R125, R188 ;  /* 0x000000bc7d47723e */ /* 0x000fe400000010ff */
[----:B------:R-:W-:Y:S02]  /*ac50*/  F2FP.BF16.F32.PACK_AB R68, R128, R127 ;  /* 0x0000007f8044723e */ /* 0x000fe400000010ff */
[----:B------:R-:W-:Y:S07]  /*ac60*/  F2FP.BF16.F32.PACK_AB R70, R120, R129 ;  /* 0x000000817846723e */ /* 0x000fee00000010ff */
[C---:B-1----:R-:W-:Y:S06]  /*ac70*/  HMMA.16816.F32.BF16 R4, R68.reuse, R72, R4 ;  /* 0x000000484404723c */ /* 0x042fec0000041804 */
[C---:B------:R-:W-:Y:S01]  /*ac80*/  HMMA.16816.F32.BF16 R8, R68.reuse, R74, R8 ;  /* 0x0000004a4408723c */ /* 0x040fe20000041808 */
[----:B------:R-:W1:Y:S05]  /*ac90*/  LDSM.16.MT88.4 R72, [R141+0x9000] ;  /* 0x009000008d48783b */ /* 0x000e6a0000004200 */
[C---:B------:R-:W-:Y:S06]  /*aca0*/  HMMA.16816.F32.BF16 R12, R68.reuse, R76, R12 ;  /* 0x0000004c440c723c */ /* 0x040fec000004180c */
        /* <DEDUP_REMOVED lines=15> */
[C---:B------:R-:W-:Y:S05]  /*ada0*/  HMMA.16816.F32.BF16 R56, R68.reuse, R74, R56 ;  /* 0x0000004a4438723c */ /* 0x040fea0000041838 */
[----:B------:R-:W-:Y:S01]  /*adb0*/  FADD.FTZ R73, R111, R114 ;  /* 0x000000726f497221 */ /* 0x000fe20000010000 */
[C---:B--2---:R-:W-:Y:S01]  /*adc0*/  HMMA.16816.F32.BF16 R60, R68.reuse, R76, R60 ;  /* 0x0000004c443c723c */ /* 0x044fe2000004183c */
[----:B------:R-:W1:Y:S04]  /*add0*/  MUFU.EX2 R111, R80 ;  /* 0x00000050006f7308 */ /* 0x000e680000000800 */
[----:B------:R-:W-:Y:S01]  /*ade0*/  FADD.FTZ R108, R108, R73 ;  /* 0x000000496c6c7221 */ /* 0x000fe20000010000 */
[----:B------:R-:W-:Y:S01]  /*adf0*/  HMMA.16816.F32.BF16 R64, R68, R78, R64 ;  /* 0x0000004e4440723c */ /* 0x000fe20000041840 */
[----:B------:R-:W2:Y:S04]  /*ae00*/  LDSM.16.MT88.4 R72, [R141+0x9800] ;  /* 0x009800008d48783b */ /* 0x000ea80000004200 */
[----:B------:R-:W-:Y:S04]  /*ae10*/  FADD.FTZ R109, R81, R108 ;  /* 0x0000006c516d7221 */ /* 0x000fe80000010000 */
[----:B------:R-:W3:Y:S02]  /*ae20*/  LDSM.16.MT88.4 R68, [R140+0x9800] ;  /* 0x009800008c44783b */ /* 0x000ee40000004200 */
[----:B------:R-:W-:Y:S01]  /*ae30*/  FADD.FTZ R116, R116, R109 ;  /* 0x0000006d74747221 */ /* 0x000fe20000010000 */
[----:B-1----:R-:W-:Y:S03]  /*ae40*/  F2FP.BF16.F32.PACK_AB R100, R106, R111 ;  /* 0x0000006f6a64723e */ /* 0x002fe600000010ff */
[----:B------:R-:W-:Y:S04]  /*ae50*/  FADD.FTZ R115, R115, R116 ;  /* 0x0000007473737221 */ /* 0x000fe80000010000 */
[C---:B------:R-:W-:Y:S01]  /*ae60*/  HMMA.16816.F32.BF16 R96, R100.reuse, R92, R4 ;  /* 0x0000005c6460723c */ /* 0x040fe20000041804 */
[----:B------:R-:W1:Y:S04]  /*ae70*/  LDSM.16.MT88.4 R4, [R144+0xb800] ;  /* 0x00b800009004783b */ /* 0x000e680000004200 */
[----:B------:R-:W-:Y:S01]  /*ae80*/  FADD.FTZ R118, R118, R115 ;  /* 0x0000007376767221 */ /* 0x000fe20000010000 */
[C---:B------:R-:W-:Y:S03]  /*ae90*/  HMMA.16816.F32.BF16 R92, R100.reuse, R94, R8 ;  /* 0x0000005e645c723c */ /* 0x040fe60000041808 */
[----:B------:R-:W4:Y:S03]  /*aea0*/  LDSM.16.MT88.4 R8, [R142+0xb800] ;  /* 0x00b800008e08783b */ /* 0x000f260000004200 */
[C---:B------:R-:W-:Y:S05]  /*aeb0*/  HMMA.16816.F32.BF16 R88, R100.reuse, R84, R12 ;  /* 0x000000546458723c */ /* 0x040fea000004180c */
[----:B------:R-:W5:Y:S01]  /*aec0*/  LDSM.16.MT88.4 R12, [R141+0xb800] ;  /* 0x00b800008d0c783b */ /* 0x000f620000004200 */
[C---:B------:R-:W-:Y:S06]  /*aed0*/  HMMA.16816.F32.BF16 R84, R100.reuse, R86, R16 ;  /* 0x000000566454723c */ /* 0x040fec0000041810 */
[C---:B--2---:R-:W-:Y:S01]  /*aee0*/  HMMA.16816.F32.BF16 R80, R100.reuse, R72, R20 ;  /* 0x000000486450723c */ /* 0x044fe20000041814 */
[----:B------:R-:W2:Y:S05]  /*aef0*/  LDSM.16.MT88.4 R16, [R140+0xb800] ;  /* 0x00b800008c10783b */ /* 0x000eaa0000004200 */
[C---:B------:R-:W-:Y:S06]  /*af00*/  HMMA.16816.F32.BF16 R76, R100.reuse, R74, R24 ;  /* 0x0000004a644c723c */ /* 0x040fec0000041818 */
[C---:B---3--:R-:W-:Y:S06]  /*af10*/  HMMA.16816.F32.BF16 R72, R100.reuse, R68, R28 ;  /* 0x000000446448723c */ /* 0x048fec000004181c */
[C---:B------:R-:W-:Y:S06]  /*af20*/  HMMA.16816.F32.BF16 R68, R100.reuse, R70, R32 ;  /* 0x000000466444723c */ /* 0x040fec0000041820 */
[C---:B-1----:R-:W-:Y:S06]  /*af30*/  HMMA.16816.F32.BF16 R36, R100.reuse, R4, R36 ;  /* 0x000000046424723c */ /* 0x042fec0000041824 */
        /* <DEDUP_REMOVED lines=10> */
[----:B------:R-:W-:Y:S01]  /*afe0*/  FADD.FTZ R128, R128, R127 ;  /* 0x0000007f80807221 */ /* 0x000fe20000010000 */
[C---:B--2---:R-:W-:Y:S04]  /*aff0*/  HMMA.16816.F32.BF16 R60, R100.reuse, R16, R60 ;  /* 0x00000010643c723c */ /* 0x044fe8000004183c */
[----:B------:R-:W-:Y:S01]  /*b000*/  FADD.FTZ R188, R188, R5 ;  /* 0x00000005bcbc7221 */ /* 0x000fe20000010000 */
[----:B------:R-:W-:Y:S01]  /*b010*/  FADD.FTZ R129, R129, R128 ;  /* 0x0000008081817221 */ /* 0x000fe20000010000 */
[----:B------:R-:W-:Y:S05]  /*b020*/  HMMA.16816.F32.BF16 R64, R100, R18, R64 ;  /* 0x000000126440723c */ /* 0x000fea0000041840 */
[----:B------:R-:W-:Y:S01]  /*b030*/  FADD.FTZ R125, R125, R188 ;  /* 0x000000bc7d7d7221 */ /* 0x000fe20000010000 */
[----:B------:R-:W-:Y:S01]  /*b040*/  FADD.FTZ R120, R120, R129 ;  /* 0x0000008178787221 */ /* 0x000fe20000010000 */
[----:B------:R-:W-:Y:S04]  /*b050*/  MOV R101, R2 ;  /* 0x0000000200657202 */ /* 0x000fe80000000f00 */
[----:B------:R-:W-:Y:S01]  /*b060*/  FADD.FTZ R122, R122, R125 ;  /* 0x0000007d7a7a7221 */ /* 0x000fe20000010000 */
[----:B------:R-:W-:Y:S01]  /*b070*/  FADD.FTZ R111, R111, R120 ;  /* 0x000000786f6f7221 */ /* 0x000fe20000010000 */
[----:B------:R-:W-:Y:S02]  /*b080*/  MOV R100, R3 ;  /* 0x0000000300647202 */ /* 0x000fe40000000f00 */
[----:B------:R-:W-:Y:S01]  /*b090*/  FADD.FTZ R122, R121, R122 ;  /* 0x0000007a797a7221 */ /* 0x000fe20000010000 */
[----:B------:R-:W-:Y:S03]  /*b0a0*/  FADD.FTZ R106, R106, R111 ;  /* 0x0000006f6a6a7221 */ /* 0x000fe60000010000 */
[----:B------:R-:W-:Y:S01]  /*b0b0*/  FADD.FTZ R107, R107, R122 ;  /* 0x0000007a6b6b7221 */ /* 0x000fe20000010000 */
[----:B------:R-:W-:Y:S03]  /*b0c0*/  FADD.FTZ R105, R105, R106 ;  /* 0x0000006a69697221 */ /* 0x000fe60000010000 */
[----:B------:R-:W-:Y:S01]  /*b0d0*/  FADD.FTZ R183, R186, R107 ;  /* 0x0000006bbab77221 */ /* 0x000fe20000010000 */
[----:B------:R-:W-:Y:S01]  /*b0e0*/  FADD.FTZ R182, R182, R105 ;  /* 0x00000069b6b67221 */ /* 0x000fe20000010000 */
[----:B------:R-:W-:Y:S06]  /*b0f0*/  @P1 BRA `(.L_x_924) ;  /* 0xffffffd800041947 */ /* 0x000fec000383ffff */
.L_x_923:
        /* <DEDUP_REMOVED lines=138> */
.L_x_927:
        /* <DEDUP_REMOVED lines=22> */
.L_x_928:
        /* <DEDUP_REMOVED lines=112> */
.L_x_930:
[----:B------:R-:W-:Y:S05]  /*c200*/  BSYNC B0 ;  /* 0x0000000000007941 */ /* 0x000fea0003800000 */
.L_x_929:
        /* <DEDUP_REMOVED lines=35> */
.L_x_932:
[----:B------:R-:W-:Y:S05]  /*c440*/  BSYNC B0 ;  /* 0x0000000000007941 */ /* 0x000fea0003800000 */
.L_x_931:
        /* <DEDUP_REMOVED lines=21> */
.L_x_934:
[----:B------:R-:W-:Y:S05]  /*c5a0*/  BSYNC B0 ;  /* 0x0000000000007941 */ /* 0x000fea0003800000 */
.L_x_933:
        /* <DEDUP_REMOVED lines=21> */
.L_x_936:
[----:B------:R-:W-:Y:S05]  /*c700*/  BSYNC B0 ;  /* 0x0000000000007941 */ /* 0x000fea0003800000 */
.L_x_935:
        /* <DEDUP_REMOVED lines=21> */
.L_x_888:
        /* <DEDUP_REMOVED lines=62> */
.L_x_938:
[----:B------:R-:W-:Y:S05]  /*cc40*/  BSYNC B0 ;  /* 0x0000000000007941 */ /* 0x000fea0003800000 */
.L_x_937:
        /* <DEDUP_REMOVED lines=23> */
.L_x_940:
[----:B------:R-:W-:Y:S05]  /*cdc0*/  BSYNC B0 ;  /* 0x0000000000007941 */ /* 0x000fea0003800000 */
.L_x_939:
        /* <DEDUP_REMOVED lines=25> */
.L_x_942:
[----:B------:R-:W-:Y:S05]  /*cf60*/  BSYNC B0 ;  /* 0x0000000000007941 */ /* 0x000fea0003800000 */
.L_x_941:
        /* <DEDUP_REMOVED lines=29> */
.L_x_944:
[----:B------:R-:W-:Y:S05]  /*d140*/  BSYNC B0 ;  /* 0x0000000000007941 */ /* 0x000fea0003800000 */
.L_x_943:
        /* <DEDUP_REMOVED lines=16> */
.L_x_946:
[----:B------:R-:W-:Y:S05]  /*d250*/  BSYNC B0 ;  /* 0x0000000000007941 */ /* 0x000fea0003800000 */
.L_x_945:
        /* <DEDUP_REMOVED lines=10> */
.L_x_948:
[----:B------:R-:W-:Y:S05]  /*d300*/  BSYNC B0 ;  /* 0x0000000000007941 */ /* 0x000fea0003800000 */
.L_x_947:
        /* <DEDUP_REMOVED lines=10> */
.L_x_950:
[----:B------:R-:W-:Y:S05]  /*d3b0*/  BSYNC B0 ;  /* 0x0000000000007941 */ /* 0x000fea0003800000 */
.L_x_949:
        /* <DEDUP_REMOVED lines=10> */
.L_x_951:
        /* <DEDUP_REMOVED lines=10> */
.L_x_1752:


//--------------------- .text._ZN5flash16flash_fwd_kernelI23Flash_fwd_kernel_traitsILi128ELi128ELi32ELi4ELb0ELb0EN7cutlass10bfloat16_tE19Flash_kernel_traitsILi128ELi128ELi32ELi4ES3_EELb1ELb1ELb0ELb0ELb0ELb0ELb0ELb0EEEvNS_16Flash_fwd_paramsE --------------------------
	.section	.text._ZN5flash16flash_fwd_kernelI23Flash_fwd_kernel_traitsILi128ELi128ELi32ELi4ELb0ELb0EN7cutlass10bfloat16_tE19Flash_kernel_traitsILi128ELi128ELi32ELi4ES3_EELb1ELb1ELb0ELb0ELb0ELb0ELb0ELb0EEEvNS_16Flash_fwd_paramsE,"ax",@progbits
	.align	128
        .global         _ZN5flash16flash_fwd_kernelI23Flash_fwd_kernel_traitsILi128ELi128ELi32ELi4ELb0ELb0EN7cutlass10bfloat16_tE19Flash_kernel_traitsILi128ELi128ELi32ELi4ES3_EELb1ELb1ELb0ELb0ELb0ELb0ELb0ELb0EEEvNS_16Flash_fwd_paramsE
        .type           _ZN5flash16flash_fwd_kernelI23Flash_fwd_kernel_traitsILi128ELi128ELi32ELi4ELb0ELb0EN7cutlass10bfloat16_tE19Flash_kernel_traitsILi128ELi128ELi32ELi4ES3_EELb1ELb1ELb0ELb0ELb0ELb0ELb0ELb0EEEvNS_16Flash_fwd_paramsE,@function
        .size           _ZN5flash16flash_fwd_kernelI23Flash_fwd_kernel_traitsILi128ELi128ELi32ELi4ELb0ELb0EN7cutlass10bfloat16_tE19Flash_kernel_traitsILi128ELi128ELi32ELi4ES3_EELb1ELb1ELb0ELb0ELb0ELb0ELb0ELb0EEEvNS_16Flash_fwd_paramsE,(.L_x_1753 - _ZN5flash16flash_fwd_kernelI23Flash_fwd_kernel_traitsILi128ELi128ELi32ELi4ELb0ELb0EN7cutlass10bfloat16_tE19Flash_kernel_traitsILi128ELi128ELi32ELi4ES3_EELb1ELb1ELb0ELb0ELb0ELb0ELb0ELb0EEEvNS_16Flash_fwd_paramsE)
        .other          _ZN5flash16flash_fwd_kernelI23Flash_fwd_kernel_traitsILi128ELi128ELi32ELi4ELb0ELb0EN7cutlass10bfloat16_tE19Flash_kernel_traitsILi128ELi128ELi32ELi4ES3_EELb1ELb1ELb0ELb0ELb0ELb0ELb0ELb0EEEvNS_16Flash_fwd_paramsE,@"STO_CUDA_ENTRY STV_DEFAULT"
_ZN5flash16flash_fwd_kernelI23Flash_fwd_kernel_traitsILi128ELi128ELi32ELi4ELb0ELb0EN7cutlass10bfloat16_tE19Flash_kernel_traitsILi128ELi128ELi32ELi4ES3_EELb1ELb1ELb0ELb0ELb0ELb0ELb0ELb0EEEvNS_16Flash_fwd_paramsE:
.text._ZN5flash16flash_fwd_kernelI23Flash_fwd_kernel_traitsILi128ELi128ELi32ELi4ELb0ELb0EN7cutlass10bfloat16_tE19Flash_kernel_traitsILi128ELi128ELi32ELi4ES3_EELb1ELb1ELb0ELb0ELb0ELb0ELb0ELb0EEEvNS_16Flash_fwd_paramsE:
[----:B------:R-:W1:Y:S08]  /*0000*/  LDC R1, c[0x0][0x28] ;  /* 0x00000a00ff017b82 */ /* 0x000e700000000800 */
[----:B------:R-:W2:Y:S01]  /*0010*/  LDC R6, c[0x0][0x3a8] ;  /* 0x0000ea00ff067b82 */ /* 0x000ea20000000800 */
[----:B------:R-:W-:Y:S01]  /*0020*/  ULDC.U8 UR4, c[0x0][0x3b4] ;  /* 0x0000ed0000047ab9 */ /* 0x000fe20000000000 */
[----:B------:R-:W-:Y:S01]  /*0030*/  ULDC.64 UR24, c[0x0][0x3a0] ;  /* 0x0000e80000187ab9 */ /* 0x000fe20000000a00 */
[----:B------:R-:W-:Y:S01]  /*0040*/  ISETP.NE.AND P2, PT, RZ, UR4, PT ;  /* 0x00000004ff007c0c */ /* 0x000fe2000bf45270 */
[----:B------:R-:W-:Y:S01]  /*0050*/  IMAD.U32 R2, RZ, RZ, UR24 ;  /* 0x00000018ff027e24 */ /* 0x000fe2000f8e00ff */
[----:B------:R-:W-:Y:S01]  /*0060*/  ULDC.64 UR20, c[0x0][0x208] ;  /* 0x0000820000147ab9 */ /* 0x000fe20000000a00 */
[----:B------:R-:W-:-:S02]  /*0070*/  IMAD.U32 R3, RZ, RZ, UR25 ;  /* 0x00000019ff037e24 */ /* 0x000fc4000f8e00ff */
[----:B------:R-:W3:Y:S01]  /*0080*/  LDC R7, c[0x0][0x3ac] ;  /* 0x0000eb00ff077b82 */ /* 0x000ee20000000800 */
[----:B------:R-:W4:Y:S01]  /*0090*/  S2R R101, SR_TID.X ;  /* 0x0000000000657919 */ /* 0x000f220000002100 */
[----:B------:R-:W-:Y:S01]  /*00a0*/  ULDC.64 UR6, c[0x0][0x2f0] ;  /* 0x0000bc0000067ab9 */ /* 0x000fe20000000a00 */
[----:B------:R-:W-:Y:S01]  /*00b0*/  ULDC.64 UR8, c[0x0][0x2f0] ;  /* 0x0000bc0000087ab9 */ /* 0x000fe20000000a00 */
[----:B-1----:R-:W-:-:S04]  /*00c0*/  VIADD R1, R1, 0xffffffa0 ;  /* 0xffffffa001017836 */ /* 0x002fc80000000000 */
[----:B------:R2:W5:Y:S01]  /*00d0*/  @P2 LDG.E.64 R4, desc[UR20][R2.64] ;  /* 0x0000001402042981 */ /* 0x000562000c1e1b00 */
[----:B------:R-:W-:Y:S08]  /*00e0*/  S2UR UR16, SR_CTAID.X ;  /* 0x00000000001079c3 */ /* 0x000ff00000002500 */
[----:B------:R-:W1:Y:S08]  /*00f0*/  S2UR UR11, SR_CTAID.Y ;  /* 0x00000000000b79c3 */ /* 0x000e700000002600 */
[----:B------:R-:W4:Y:S01]  /*0100*/  S2UR UR26, SR_CTAID.Z ;  /* 0x00000000001a79c3 */ /* 0x000f220000002700 */
[----:B--2---:R-:W-:-:S07]  /*0110*/  @P2 IMAD.MOV.U32 R2, RZ, RZ, R6 ;  /* 0x000000ffff022224 */ /* 0x004fce00078e0006 */
[----:B------:R-:W2:Y:S01]  /*0120*/  @P2 LDC R0, c[0x0][0x3b0] ;  /* 0x0000ec00ff002b82 */ /* 0x000ea20000000800 */
[----:B---3--:R-:W-:-:S06]  /*0130*/  @P2 IMAD.MOV.U32 R3, RZ, RZ, R7 ;  /* 0x000000ffff032224 */ /* 0x008fcc00078e0007 */
[----:B------:R-:W2:Y:S01]  /*0140*/  @P2 LDG.E.64 R2, desc[UR20][R2.64] ;  /* 0x0000001402022981 */ /* 0x000ea2000c1e1b00 */
[----:B------:R-:W-:Y:S02]  /*0150*/  UISETP.NE.U32.AND UP2, UPT, UR6, URZ, UPT ;  /* 0x0000003f0600728c */ /* 0x000fe4000bf45070 */
[----:B-1----:R-:W-:Y:S02]  /*0160*/  UIMAD.WIDE UR8, UR11, 0x4, UR8 ;  /* 0x000000040b0878a5 */ /* 0x002fe4000f8e0208 */
[----:B------:R-:W-:Y:S01]  /*0170*/  UISETP.NE.AND.EX UP2, UPT, UR7, URZ, UPT, UP2 ;  /* 0x0000003f0700728c */ /* 0x000fe2000bf45320 */
[----:B------:R-:W-:Y:S01]  /*0180*/  ULDC.U8 UR6, c[0x0][0x3c2] ;  /* 0x0000f08000067ab9 */ /* 0x000fe20000000000 */
[----:B----4-:R-:W-:Y:S02]  /*0190*/  ULOP3.LUT UR4, UR26, UR16, UR11, 0xfe, !UPT ;  /* 0x000000101a047292 */ /* 0x010fe4000f8efe0b */
[----:B------:R-:W-:Y:S02]  /*01a0*/  UISETP.NE.AND UP3, UPT, UR6, URZ, UPT ;  /* 0x0000003f0600728c */ /* 0x000fe4000bf65270 */
[----:B------:R-:W-:Y:S01]  /*01b0*/  PLOP3.LUT P0, PT, PT, PT, UP2, 0x80, 0x0 ;  /* 0x000000000000781c */ /* 0x000fe20003f0f028 */
[----:B------:R-:W-:Y:S01]  /*01c0*/  ULDC.64 UR6, c[0x0][0x2f8] ;  /* 0x0000be0000067ab9 */ /* 0x000fe20000000a00 */
[----:B------:R-:W-:Y:S01]  /*01d0*/  LOP3.LUT P3, RZ, R101, UR4, RZ, 0xfc, !PT ;  /* 0x0000000465ff7c12 */ /* 0x000fe2000f86fcff */
[----:B------:R-:W-:-:S02]  /*01e0*/  ULDC.64 UR4, c[0x0][0x300] ;  /* 0x0000c00000047ab9 */ /* 0x000fc40000000a00 */
[----:B------:R-:W-:-:S04]  /*01f0*/  UISETP.NE.U32.AND UP1, UPT, UR4, URZ, UPT ;  /* 0x0000003f0400728c */ /* 0x000fc8000bf25070 */
[----:B------:R-:W-:-:S03]  /*0200*/  UISETP.NE.AND.EX UP1, UPT, UR5, URZ, UPT, UP1 ;  /* 0x0000003f0500728c */ /* 0x000fc6000bf25310 */
[----:B------:R-:W-:Y:S02]  /*0210*/  ULDC.64 UR4, c[0x0][0x2f8] ;  /* 0x0000be0000047ab9 */ /* 0x000fe40000000a00 */
[----:B------:R-:W-:Y:S01]  /*0220*/  UISETP.EQ.U32.AND UP0, UPT, UR4, URZ, UPT ;  /* 0x0000003f0400728c */ /* 0x000fe2000bf02070 */
[----:B------:R-:W1:Y:S03]  /*0230*/  @!P3 LDC.64 R8, c[0x0][0x3b8] ;  /* 0x0000ee00ff08bb82 */ /* 0x000e660000000a00 */
[----:B------:R-:W-:Y:S02]  /*0240*/  UISETP.EQ.OR.EX UP0, UPT, UR5, URZ, !UP3, UP0 ;  /* 0x0000003f0500728c */ /* 0x000fe4000df02700 */
[----:B------:R-:W-:Y:S01]  /*0250*/  UIMAD.WIDE UR6, UR11, 0x4, UR6 ;  /* 0x000000040b0678a5 */ /* 0x000fe2000f8e0206 */
[----:B-----5:R-:W-:Y:S02]  /*0260*/  @P2 R2UR UR24, R4 ;  /* 0x00000000041822ca */ /* 0x020fe400000e0000 */
[----:B------:R-:W-:-:S11]  /*0270*/  @P2 R2UR UR25, R5 ;  /* 0x00000000051922ca */ /* 0x000fd600000e0000 */
[----:B------:R-:W-:Y:S02]  /*0280*/  IMAD.U32 R4, RZ, RZ, UR24 ;  /* 0x00000018ff047e24 */ /* 0x000fe4000f8e00ff */
[----:B------:R-:W-:-:S05]  /*0290*/  IMAD.U32 R5, RZ, RZ, UR25 ;  /* 0x00000019ff057e24 */ /* 0x000fca000f8e00ff */
[----:B-1----:R1:W-:Y:S01]  /*02a0*/  @!P3 STG.E.64 desc[UR20][R8.64], R4 ;  /* 0x000000040800b986 */ /* 0x0023e2000c101b14 */
[----:B--2---:R-:W-:Y:S01]  /*02b0*/  @P2 IADD3 R6, P1, R2, R0, RZ ;  /* 0x0000000002062210 */ /* 0x004fe20007f3e0ff */
[----:B------:R-:W-:-:S04]  /*02c0*/  IMAD.U32 R2, RZ, RZ, UR8 ;  /* 0x00000008ff027e24 */ /* 0x000fc8000f8e00ff */
[----:B------:R-:W-:Y:S01]  /*02d0*/  @P2 IMAD.X R7, RZ, RZ, R3, P1 ;  /* 0x000000ffff072224 */ /* 0x000fe200008e0603 */
[----:B------:R-:W-:Y:S01]  /*02e0*/  PLOP3.LUT P1, PT, PT, PT, UP1, 0x80, 0x0 ;  /* 0x000000000000781c */ /* 0x000fe20003f2f018 */
[----:B------:R-:W-:Y:S01]  /*02f0*/  IMAD.U32 R3, RZ, RZ, UR9 ;  /* 0x00000009ff037e24 */ /* 0x000fe2000f8e00ff */
[----:B------:R-:W-:Y:S02]  /*0300*/  @UP1 ULDC.64 UR8, c[0x0][0x300] ;  /* 0x0000c00000081ab9 */ /* 0x000fe40000000a00 */
[----:B------:R-:W-:Y:S01]  /*0310*/  @UP1 UIMAD.WIDE UR8, UR11, 0x4, UR8 ;  /* 0x000000040b0818a5 */ /* 0x000fe2000f8e0208 */
[----:B-1----:R-:W-:Y:S02]  /*0320*/  @!P3 IMAD.MOV.U32 R4, RZ, RZ, R6 ;  /* 0x000000ffff04b224 */ /* 0x002fe400078e0006 */
[----:B------:R-:W-:Y:S01]  /*0330*/  @!P3 IMAD.MOV.U32 R5, RZ, RZ, R7 ;  /* 0x000000ffff05b224 */ /* 0x000fe200078e0007 */
[----:B------:R-:W-:-:S04]  /*0340*/  PLOP3.LUT P2, PT, PT, PT, UP0, 0x80, 0x0 ;  /* 0x000000000000781c */ /* 0x000fc80003f4f008 */
[----:B------:R1:W-:Y:S04]  /*0350*/  @!P3 STG.E.64 desc[UR20][R8.64+0x8], R4 ;  /* 0x000008040800b986 */ /* 0x0003e8000c101b14 */
[----:B-1----:R-:W2:Y:S04]  /*0360*/  @P0 LDG.E R8, desc[UR20][R2.64] ;  /* 0x0000001402080981 */ /* 0x002ea8000c1e1900 */
[----:B------:R1:W3:Y:S02]  /*0370*/  @P0 LDG.E R5, desc[UR20][R2.64+0x4] ;  /* 0x0000041402050981 */ /* 0x0002e4000c1e1900 */
[----:B-1----:R-:W-:-:S02]  /*0380*/  IMAD.U32 R2, RZ, RZ, UR8 ;  /* 0x00000008ff027e24 */ /* 0x002fc4000f8e00ff */
[----:B------:R-:W-:-:S05]  /*0390*/  IMAD.U32 R3, RZ, RZ, UR9 ;  /* 0x00000009ff037e24 */ /* 0x000fca000f8e00ff */
[----:B------:R1:W4:Y:S02]  /*03a0*/  @P1 LDG.E R0, desc[UR20][R2.64] ;  /* 0x0000001402001981 */ /* 0x000324000c1e1900 */
[----:B-1----:R-:W-:Y:S02]  /*03b0*/  IMAD.U32 R2, RZ, RZ, UR6 ;  /* 0x00000006ff027e24 */ /* 0x002fe4000f8e00ff */
[----:B------:R-:W-:Y:S01]  /*03c0*/  IMAD.U32 R3, RZ, RZ, UR7 ;  /* 0x00000007ff037e24 */ /* 0x000fe2000f8e00ff */
[----:B------:R-:W-:Y:S01]  /*03d0*/  SHF.R.S32.HI R13, RZ, 0x1f, R101 ;  /* 0x0000001fff0d7819 */ /* 0x000fe20000011465 */
[----:B------:R-:W-:-:S03]  /*03e0*/  ULDC UR7, c[0x0][0x270] ;  /* 0x00009c0000077ab9 */ /* 0x000fc60000000800 */
[----:B------:R-:W5:Y:S01]  /*03f0*/  @!P2 LDG.E R4, desc[UR20][R2.64] ;  /* 0x000000140204a981 */ /* 0x000f62000c1e1900 */
[----:B------:R-:W-:Y:S01]  /*0400*/  LEA.HI R25, R13, R101, RZ, 0x5 ;  /* 0x000000650d197211 */ /* 0x000fe200078f28ff */
[----:B------:R-:W-:Y:S01]  /*0410*/  UMOV UR12, URZ ;  /* 0x0000003f000c7c82 */ /* 0x000fe20008000000 */
[----:B------:R-:W-:Y:S01]  /*0420*/  UIMAD UR8, UR11, UR7, UR26 ;  /* 0x000000070b0872a4 */ /* 0x000fe2000f8e021a */
[----:B------:R-:W-:Y:S01]  /*0430*/  UMOV UR15, 0xffffffff ;  /* 0xffffffff000f7882 */ /* 0x000fe20000000000 */
[----:B------:R-:W-:Y:S01]  /*0440*/  UMOV UR6, 0xffffffff ;  /* 0xffffffff00067882 */ /* 0x000fe20000000000 */
[----:B--2---:R-:W-:Y:S02]  /*0450*/  @P0 R2UR UR15, R8 ;  /* 0x00000000080f02ca */ /* 0x004fe400000e0000 */
[----:B---3--:R-:W-:Y:S02]  /*0460*/  @P0 R2UR UR23, R5 ;  /* 0x00000000051702ca */ /* 0x008fe400000e0000 */
[----:B------:R-:W-:Y:S01]  /*0470*/  ISETP.NE.U32.AND P0, PT, RZ, UR4, PT ;  /* 0x00000004ff007c0c */ /* 0x000fe2000bf05070 */
[----:B------:R-:W-:-:S10]  /*0480*/  USHF.L.U32 UR4, UR8, 0x5, URZ ;  /* 0x0000000508047899 */ /* 0x000fd4000800063f */
[----:B------:R-:W-:-:S07]  /*0490*/  @UP2 UIADD3 UR23, UR23, -UR15, URZ ;  /* 0x8000000f17172290 */ /* 0x000fce000fffe03f */
[----:B------:R-:W-:Y:S01]  /*04a0*/  @!UP2 ULDC UR23, c[0x0][0x2c4] ;  /* 0x0000b1000017aab9 */ /* 0x000fe20000000800 */
[----:B----4-:R-:W-:Y:S02]  /*04b0*/  @P1 R2UR UR12, R0 ;  /* 0x00000000000c12ca */ /* 0x010fe400000e0000 */
[----:B------:R-:W-:-:S05]  /*04c0*/  LOP3.LUT R0, R25, 0xffffffe0, RZ, 0xc0, !PT ;  /* 0xffffffe019007812 */ /* 0x000fca00078ec0ff */
[----:B------:R-:W-:-:S05]  /*04d0*/  IMAD.IADD R18, R101, 0x1, -R0 ;  /* 0x0000000165127824 */ /* 0x000fca00078e0a00 */
[--C-:B------:R-:W-:Y:S02]  /*04e0*/  SHF.R.S32.HI R0, RZ, 0x1f, R18.reuse ;  /* 0x0000001fff007819 */ /* 0x100fe40000011412 */
[----:B-----5:R-:W-:Y:S02]  /*04f0*/  @!P2 R2UR UR6, R4 ;  /* 0x000000000406a2ca */ /* 0x020fe400000e0000 */
[----:B------:R-:W-:Y:S01]  /*0500*/  ISETP.NE.AND.EX P2, PT, RZ, UR5, PT, P0 ;  /* 0x00000005ff007c0c */ /* 0x000fe2000bf45300 */
[----:B------:R-:W-:Y:S01]  /*0510*/  USHF.R.S32.HI UR5, URZ, 0x1f, UR4 ;  /* 0x0000001f3f057899 */ /* 0x000fe20008011404 */
[----:B------:R-:W-:-:S05]  /*0520*/  IADD3 R103, P1, P0, R6, UR4, R18 ;  /* 0x0000000406677c10 */ /* 0x000fca000f83e012 */
[----:B------:R1:W-:Y:S01]  /*0530*/  STL [R1+0x38], R103 ;  /* 0x0000386701007387 */ /* 0x0003e20000100800 */
[----:B------:R-:W-:-:S05]  /*0540*/  IADD3.X R102, R7, UR5, R0, P1, P0 ;  /* 0x0000000507667c10 */ /* 0x000fca0008fe0400 */
[----:B------:R-:W-:Y:S05]  /*0550*/  @!P2 BRA `(.L_x_952) ;  /* 0x00000000001ca947 */ /* 0x000fea0003800000 */
[----:B------:R-:W-:-:S13]  /*0560*/  PLOP3.LUT P0, PT, PT, PT, UP3, 0x80, 0x0 ;  /* 0x000000000000781c */ /* 0x000fda0003f0f038 */
[----:B------:R-:W2:Y:S04]  /*0570*/  @P0 LDG.E R0, desc[UR20][R2.64+0x4] ;  /* 0x0000041402000981 */ /* 0x000ea8000c1e1900 */
[----:B------:R-:W3:Y:S01]  /*0580*/  @!P0 LDG.E R2, desc[UR20][R2.64] ;  /* 0x0000001402028981 */ /* 0x000ee2000c1e1900 */
[----:B--2---:R-:W-:-:S13]  /*0590*/  @P0 R2UR UR8, R0 ;  /* 0x00000000000802ca */ /* 0x004fda00000e0000 */
[----:B------:R-:W-:-:S07]  /*05a0*/  @UP3 UIADD3 UR8, UR8, -UR6, URZ ;  /* 0x8000000608083290 */ /* 0x000fce000fffe03f */
[----:B---3--:R-:W-:Y:S01]  /*05b0*/  @!P0 R2UR UR8, R2 ;  /* 0x00000000020882ca */ /* 0x008fe200000e0000 */
[----:B------:R-:W-:-:S14]  /*05c0*/  BRA `(.L_x_953) ;  /* 0x0000000000047947 */ /* 0x000fdc0003800000 */
.L_x_952:
[----:B------:R-:W-:-:S05]  /*05d0*/  ULDC UR8, c[0x0][0x2c8] ;  /* 0x0000b20000087ab9 */ /* 0x000fca0000000800 */
.L_x_953:
        /* <DEDUP_REMOVED lines=35> */
[----:B------:R-:W-:Y:S05]  /*0810*/  @!P0 BRA `(.L_x_954) ;  /* 0x00000184007c8947 */ /* 0x000fea0003800000 */
[----:B------:R-:W2:Y:S01]  /*0820*/  LDC R14, c[0x0][0x278] ;  /* 0x00009e00ff0e7b82 */ /* 0x000ea20000000800 */
[----:B------:R-:W3:Y:S01]  /*0830*/  S2R R5, SR_CTAID.Z ;  /* 0x0000000000057919 */ /* 0x000ee20000002700 */
[----:B------:R-:W-:Y:S01]  /*0840*/  LEA.HI R4, R13, R101, RZ, 0x3 ;  /* 0x000000650d047211 */ /* 0x000fe200078f18ff */
[----:B------:R-:W-:Y:S01]  /*0850*/  UISETP.NE.AND UP1, UPT, UR15, -0x1, UPT ;  /* 0xffffffff0f00788c */ /* 0x000fe2000bf25270 */
[----:B------:R-:W-:Y:S01]  /*0860*/  MOV R8, UR16 ;  /* 0x0000001000087c02 */ /* 0x000fe20008000f00 */
[----:B------:R-:W-:Y:S01]  /*0870*/  UIADD3 UR14, -UR19, UR23, URZ ;  /* 0x00000017130e7290 */ /* 0x000fe2000fffe13f */
[----:B------:R-:W-:Y:S01]  /*0880*/  SHF.R.S32.HI R6, RZ, 0x3, R4 ;  /* 0x00000003ff067819 */ /* 0x000fe20000011404 */
[----:B------:R-:W-:Y:S01]  /*0890*/  UISETP.NE.AND UP0, UPT, UR6, -0x1, UPT ;  /* 0xffffffff0600788c */ /* 0x000fe2000bf05270 */
[----:B------:R-:W-:Y:S02]  /*08a0*/  LOP3.LUT R4, R4, 0xfffffff8, RZ, 0xc0, !PT ;  /* 0xfffffff804047812 */ /* 0x000fe400078ec0ff */
[----:B------:R-:W-:-:S02]  /*08b0*/  SHF.R.S32.HI R7, RZ, 0x1f, R6 ;  /* 0x0000001fff077819 */ /* 0x000fc40000011406 */
[----:B------:R-:W-:Y:S02]  /*08c0*/  IADD3 R20, -R4, R101, RZ ;  /* 0x0000006504147210 */ /* 0x000fe40007ffe1ff */
[----:B------:R-:W-:Y:S01]  /*08d0*/  @UP1 ULDC.64 UR4, c[0x0][0x240] ;  /* 0x0000900000041ab9 */ /* 0x000fe20000000a00 */
[----:B------:R-:W-:Y:S01]  /*08e0*/  @!UP1 USHF.R.S32.HI UR8, URZ, 0x1f, UR11 ;  /* 0x0000001f3f089899 */ /* 0x000fe2000801140b */
[----:B------:R-:W-:Y:S01]  /*08f0*/  PLOP3.LUT P1, PT, PT, PT, UP0, 0x80, 0x0 ;  /* 0x000000000000781c */ /* 0x000fe20003f2f008 */
[----:B------:R-:W-:Y:S01]  /*0900*/  IMAD.SHL.U32 R16, R20, 0x8, RZ ;  /* 0x0000000814107824 */ /* 0x000fe200078e00ff */
[----:B------:R-:W-:Y:S01]  /*0910*/  @UP1 UIMAD.WIDE.U32 UR28, UR15, UR4, URZ ;  /* 0x000000040f1c12a5 */ /* 0x000fe2000f8e003f */
[----:B------:R-:W-:Y:S01]  /*0920*/  IMAD.WIDE R8, R8, 0x80, R6 ;  /* 0x0000008008087825 */ /* 0x000fe200078e0206 */
[----:B------:R-:W-:Y:S01]  /*0930*/  @UP0 UIADD3 UR7, UR12, UR6, URZ ;  /* 0x000000060c070290 */ /* 0x000fe2000fffe03f */
[----:B------:R-:W-:Y:S01]  /*0940*/  MOV R111, R17 ;  /* 0x00000011006f7202 */ /* 0x000fe20000000f00 */
[----:B------:R-:W-:Y:S01]  /*0950*/  @UP1 UIMAD UR10, UR15, UR5, UR29 ;  /* 0x000000050f0a12a4 */ /* 0x000fe2000f8e021d */
[----:B------:R4:W-:Y:S01]  /*0960*/  STL [R1+0x18], R16 ;  /* 0x0000181001007387 */ /* 0x0009e20000100800 */
[----:B--2---:R-:W-:Y:S01]  /*0970*/  IABS R0, R14 ;  /* 0x0000000e00007213 */ /* 0x004fe20000000000 */
[----:B------:R-:W-:Y:S01]  /*0980*/  @!UP1 ULDC.64 UR4, c[0x0][0x228] ;  /* 0x00008a0000049ab9 */ /* 0x000fe20000000a00 */
[--C-:B------:R-:W-:Y:S01]  /*0990*/  IMAD.MOV.U32 R110, RZ, RZ, R16.reuse ;  /* 0x000000ffff6e7224 */ /* 0x100fe200078e0010 */
[----:B------:R-:W-:Y:S01]  /*09a0*/  @!UP1 UIMAD UR8, UR8, UR4, URZ ;  /* 0x00000004080892a4 */ /* 0x000fe2000f8e023f */
[----:B------:R-:W-:Y:S01]  /*09b0*/  IMAD.MOV.U32 R110, RZ, RZ, R16 ;  /* 0x000000ffff6e7224 */ /* 0x000fe200078e0010 */
[----:B------:R-:W-:Y:S01]  /*09c0*/  @!UP1 UIMAD.WIDE.U32 UR30, UR11, UR4, URZ ;  /* 0x000000040b1e92a5 */ /* 0x000fe2000f8e003f */
[----:B------:R-:W-:Y:S01]  /*09d0*/  IMAD.MOV.U32 R11, RZ, RZ, R0 ;  /* 0x000000ffff0b7224 */ /* 0x000fe200078e0000 */
[----:B------:R-:W-:Y:S01]  /*09e0*/  @!UP1 UIMAD UR5, UR11, UR5, UR8 ;  /* 0x000000050b0592a4 */ /* 0x000fe2000f8e0208 */
[----:B------:R-:W-:-:S02]  /*09f0*/  LEA.HI R26, R13, R101, RZ, 0x4 ;  /* 0x000000650d1a7211 */ /* 0x000fc400078f20ff */
[----:B------:R-:W2:Y:S01]  /*0a00*/  I2F.RP R2, R11 ;  /* 0x0000000b00027306 */ /* 0x000ea20000209400 */
[----:B---3--:R-:W-:Y:S01]  /*0a10*/  IABS R5, R5 ;  /* 0x0000000500057213 */ /* 0x008fe20000000000 */
[----:B------:R-:W-:Y:S01]  /*0a20*/  @UP0 ULDC.64 UR8, c[0x0][0x248] ;  /* 0x0000920000080ab9 */ /* 0x000fe20000000a00 */
[----:B------:R-:W-:Y:S02]  /*0a30*/  @!UP1 UIADD3 UR10, UR31, UR5, URZ ;  /* 0x000000051f0a9290 */ /* 0x000fe4000fffe03f */
[----:B------:R-:W-:Y:S02]  /*0a40*/  @UP0 UIMAD.WIDE.U32 UR32, UR7, UR8, URZ ;  /* 0x00000008072002a5 */ /* 0x000fe4000f8e003f */
[----:B------:R-:W-:Y:S01]  /*0a50*/  @UP0 UIMAD UR7, UR7, UR9, URZ ;  /* 0x00000009070702a4 */ /* 0x000fe2000f8e023f */
[----:B------:R-:W-:-:S03]  /*0a60*/  @!UP1 UMOV UR28, UR30 ;  /* 0x0000001e001c9c82 */ /* 0x000fc60008000000 */
[----:B------:R-:W-:Y:S01]  /*0a70*/  @UP0 UIADD3 UR29, UR33, UR7, URZ ;  /* 0x00000007211d0290 */ /* 0x000fe2000fffe03f */
[----:B--2---:R-:W2:Y:S02]  /*0a80*/  MUFU.RCP R2, R2 ;  /* 0x0000000200027308 */ /* 0x004ea40000001000 */
[----:B--2---:R-:W-:-:S06]  /*0a90*/  VIADD R2, R2, 0xffffffe ;  /* 0x0ffffffe02027836 */ /* 0x004fcc0000000000 */
[----:B------:R2:W3:Y:S02]  /*0aa0*/  F2I.FTZ.U32.TRUNC.NTZ R3, R2 ;  /* 0x0000000200037305 */ /* 0x0004e4000021f000 */
[----:B--2---:R-:W-:Y:S01]  /*0ab0*/  IADD3 R2, R6, 0x20, RZ ;  /* 0x0000002006027810 */ /* 0x004fe20007ffe0ff */
[----:B---3--:R-:W-:-:S03]  /*0ac0*/  IMAD.MOV R0, RZ, RZ, -R3 ;  /* 0x000000ffff007224 */ /* 0x008fc600078e0a03 */
[----:B------:R-:W-:Y:S01]  /*0ad0*/  ISETP.GE.AND P4, PT, R2, UR14, PT ;  /* 0x0000000e02007c0c */ /* 0x000fe2000bf86270 */
[----:B------:R-:W-:Y:S02]  /*0ae0*/  IMAD R0, R0, R11, RZ ;  /* 0x0000000b00007224 */ /* 0x000fe400078e02ff */
[----:B------:R-:W-:-:S04]  /*0af0*/  IMAD.MOV.U32 R2, RZ, RZ, RZ ;  /* 0x000000ffff027224 */ /* 0x000fc800078e00ff */
[----:B------:R-:W-:-:S04]  /*0b00*/  IMAD.HI.U32 R3, R3, R0, R2 ;  /* 0x0000000003037227 */ /* 0x000fc800078e0002 */
[C---:B------:R-:W-:Y:S02]  /*0b10*/  VIADD R0, R6.reuse, 0x40 ;  /* 0x0000004006007836 */ /* 0x040fe40000000000 */
[----:B------:R-:W-:-:S03]  /*0b20*/  VIADD R2, R6, 0x30 ;  /* 0x0000003006027836 */ /* 0x000fc60000000000 */
[----:B------:R-:W-:Y:S01]  /*0b30*/  ISETP.GE.AND P0, PT, R0, UR14, PT ;  /* 0x0000000e00007c0c */ /* 0x000fe2000bf06270 */
[----:B------:R-:W-:Y:S01]  /*0b40*/  IMAD.HI.U32 R0, R3, R5, RZ ;  /* 0x0000000503007227 */ /* 0x000fe200078e00ff */
[----:B------:R-:W-:-:S03]  /*0b50*/  ISETP.GE.AND P3, PT, R2, UR14, PT ;  /* 0x0000000e02007c0c */ /* 0x000fc6000bf66270 */
[----:B------:R-:W-:Y:S02]  /*0b60*/  IMAD.SHL.U32 R3, R6, 0x40, RZ ;  /* 0x0000004006037824 */ /* 0x000fe400078e00ff */
[----:B------:R-:W-:-:S03]  /*0b70*/  IMAD.MOV R2, RZ, RZ, -R0 ;  /* 0x000000ffff027224 */ /* 0x000fc600078e0a00 */
[----:B------:R-:W-:Y:S01]  /*0b80*/  LOP3.LUT R3, R3, 0x1c0, RZ, 0xc0, !PT ;  /* 0x000001c003037812 */ /* 0x000fe200078ec0ff */
[----:B------:R-:W-:-:S03]  /*0b90*/  IMAD R2, R11, R2, R5 ;  /* 0x000000020b027224 */ /* 0x000fc600078e0205 */
[----:B------:R-:W-:Y:S02]  /*0ba0*/  LOP3.LUT R4, R3, 0x38, R110, 0xf8, !PT ;  /* 0x0000003803047812 */ /* 0x000fe400078ef86e */
[----:B------:R-:W-:Y:S02]  /*0bb0*/  ISETP.GT.U32.AND P5, PT, R11, R2, PT ;  /* 0x000000020b00720c */ /* 0x000fe40003fa4070 */
[----:B------:R-:W-:Y:S01]  /*0bc0*/  SHF.R.U32.HI R3, RZ, 0x3, R3 ;  /* 0x00000003ff037819 */ /* 0x000fe20000011603 */
[----:B----4-:R-:W-:Y:S10]  /*0bd0*/  @P1 BRA `(.L_x_955) ;  /* 0x0000000000301947 */ /* 0x010ff40003800000 */
        /* <DEDUP_REMOVED lines=12> */
.L_x_955:
[----:B------:R-:W-:Y:S01]  /*0ca0*/  SHF.R.S32.HI R111, RZ, 0x1f, R110 ;  /* 0x0000001fff6f7819 */ /* 0x000fe2000001146e */
[----:B------:R-:W-:Y:S01]  /*0cb0*/  @UP0 UIADD3 UR13, UR12, UR6, URZ ;  /* 0x000000060c0d0290 */ /* 0x000fe2000fffe03f */
[----:B------:R-:W-:Y:S01]  /*0cc0*/  LOP3.LUT R5, R26, 0xfffffff0, RZ, 0xc0, !PT ;  /* 0xfffffff01a057812 */ /* 0x000fe200078ec0ff */
[----:B------:R-:W-:Y:S01]  /*0cd0*/  @!P5 IMAD.IADD R2, R2, 0x1, -R11 ;  /* 0x000000010202d824 */ /* 0x000fe200078e0a0b */
[----:B------:R-:W-:Y:S01]  /*0ce0*/  LOP3.LUT R12, R4, R3, RZ, 0x3c, !PT ;  /* 0x00000003040c7212 */ /* 0x000fe200078e3cff */
[----:B------:R2:W-:Y:S01]  /*0cf0*/  STL [R1+0x1c], R111 ;  /* 0x00001c6f01007387 */ /* 0x0005e20000100800 */
        /* <DEDUP_REMOVED lines=12> */
[----:B------:R-:W-:Y:S02]  /*0dc0*/  LEA.HI R10, R13, R101, RZ, 0x6 ;  /* 0x000000650d0a7211 */ /* 0x000fe400078f30ff */
[----:B------:R-:W-:Y:S01]  /*0dd0*/  LEA.HI R22, R2, R4, RZ, 0x3 ;  /* 0x0000000402167211 */ /* 0x000fe200078f18ff */
[----:B------:R-:W-:Y:S08]  /*0de0*/  @P1 BRA `(.L_x_956) ;  /* 0x0000000000301947 */ /* 0x000ff00003800000 */
        /* <DEDUP_REMOVED lines=12> */
.L_x_956:
[----:B------:R-:W-:Y:S01]  /*0eb0*/  IMAD R5, R7, UR8, RZ ;  /* 0x0000000807057c24 */ /* 0x000fe2000f8e02ff */
[----:B------:R-:W-:Y:S01]  /*0ec0*/  LOP3.LUT R11, R22, 0xfffffff8, RZ, 0xc0, !PT ;  /* 0xfffffff8160b7812 */ /* 0x000fe200078ec0ff */
[----:B------:R-:W-:Y:S01]  /*0ed0*/  IMAD.WIDE.U32 R2, R6, UR8, R110 ;  /* 0x0000000806027c25 */ /* 0x000fe2000f8e006e */
[----:B------:R-:W-:Y:S01]  /*0ee0*/  ULDC.64 UR4, c[0x0][0x258] ;  /* 0x0000960000047ab9 */ /* 0x000fe20000000a00 */
[----:B------:R-:W-:Y:S01]  /*0ef0*/  BSSY B0, `(.L_x_957) ;  /* 0x000004a000007945 */ /* 0x000fe20003800000 */
        /* <DEDUP_REMOVED lines=10> */
[----:B------:R-:W3:Y:S01]  /*0fa0*/  S2UR UR29, SR_CgaCtaId ;  /* 0x00000000001d79c3 */ /* 0x000ee20000008800 */
[----:B------:R-:W-:-:S02]  /*0fb0*/  ISETP.GE.AND P6, PT, R6, UR14, PT ;  /* 0x0000000e06007c0c */ /* 0x000fc4000bfc6270 */
[----:B------:R-:W-:Y:S01]  /*0fc0*/  IMAD R4, R7, UR6, RZ ;  /* 0x0000000607047c24 */ /* 0x000fe2000f8e02ff */
[----:B------:R-:W-:Y:S01]  /*0fd0*/  @!P2 IADD3 R0, -R0, RZ, RZ ;  /* 0x000000ff0000a210 */ /* 0x000fe20007ffe1ff */
[----:B------:R-:W-:Y:S01]  /*0fe0*/  VIADD R19, R6, 0x10 ;  /* 0x0000001006137836 */ /* 0x000fe20000000000 */
[----:B------:R-:W-:Y:S01]  /*0ff0*/  IADD3 R2, P2, R2, UR30, RZ ;  /* 0x0000001e02027c10 */ /* 0x000fe2000ff5e0ff */
[----:B------:R-:W-:Y:S01]  /*1000*/  IMAD R5, R6, UR7, R4 ;  /* 0x0000000706057c24 */ /* 0x000fe2000f8e0204 */
[----:B------:R-:W-:Y:S01]  /*1010*/  @!P5 LOP3.LUT R0, RZ, R14, RZ, 0x33, !PT ;  /* 0x0000000eff00d212 */ /* 0x000fe200078e33ff */
[C---:B------:R-:W-:Y:S01]  /*1020*/  VIADD R249, R110.reuse, 0x40 ;  /* 0x000000406ef97836 */ /* 0x040fe20000000000 */
[----:B------:R-:W-:Y:S02]  /*1030*/  IADD3 R14, P1, R110, UR28, RZ ;  /* 0x0000001c6e0e7c10 */ /* 0x000fe4000ff3e0ff */
[----:B------:R-:W-:Y:S01]  /*1040*/  IADD3.X R3, R3, UR13, R5, P2, !PT ;  /* 0x0000000d03037c10 */ /* 0x000fe200097fe405 */
[----:B------:R-:W-:Y:S01]  /*1050*/  ULDC.64 UR12, c[0x0][0x260] ;  /* 0x00009800000c7ab9 */ /* 0x000fe20000000a00 */
[----:B------:R-:W-:Y:S01]  /*1060*/  IADD3.X R15, R111, UR10, RZ, P1, !PT ;  /* 0x0000000a6f0f7c10 */ /* 0x000fe20008ffe4ff */
[----:B------:R-:W-:Y:S01]  /*1070*/  ULDC.64 UR10, c[0x0][0x268] ;  /* 0x00009a00000a7ab9 */ /* 0x000fe20000000a00 */
[----:B------:R-:W-:Y:S01]  /*1080*/  IMAD.WIDE.U32 R30, R0, UR12, R10 ;  /* 0x0000000c001e7c25 */ /* 0x000fe2000f8e000a */
[----:B------:R-:W-:-:S02]  /*1090*/  SHF.R.S32.HI R4, RZ, 0x1f, R0 ;  /* 0x0000001fff047819 */ /* 0x000fc40000011400 */
[----:B------:R-:W-:Y:S01]  /*10a0*/  MOV R13, UR4 ;  /* 0x00000004000d7c02 */ /* 0x000fe20008000f00 */
[----:B------:R-:W-:Y:S01]  /*10b0*/  IMAD.WIDE.U32 R28, R0, UR10, R2 ;  /* 0x0000000a001c7c25 */ /* 0x000fe2000f8e0002 */
[----:B------:R4:W-:Y:S01]  /*10c0*/  STL.64 [R1+0x28], R30 ;  /* 0x0000281e01007387 */ /* 0x0009e20000100a00 */
[----:B------:R-:W-:Y:S01]  /*10d0*/  ISETP.GE.AND P5, PT, R19, UR14, PT ;  /* 0x0000000e13007c0c */ /* 0x000fe2000bfa6270 */
[----:B------:R-:W-:Y:S01]  /*10e0*/  UMOV UR4, 0x400 ;  /* 0x0000040000047882 */ /* 0x000fe20000000000 */
[C---:B------:R-:W-:Y:S01]  /*10f0*/  IMAD R5, R4.reuse, UR12, RZ ;  /* 0x0000000c04057c24 */ /* 0x040fe2000f8e02ff */
[----:B------:R4:W-:Y:S01]  /*1100*/  STL.64 [R1+0x48], R28 ;  /* 0x0000481c01007387 */ /* 0x0009e20000100a00 */
[----:B------:R-:W-:Y:S01]  /*1110*/  IMAD R4, R4, UR10, RZ ;  /* 0x0000000a04047c24 */ /* 0x000fe2000f8e02ff */
[----:B---3--:R-:W-:Y:S01]  /*1120*/  ULEA UR4, UR29, UR4, 0x18 ;  /* 0x000000041d047291 */ /* 0x008fe2000f8ec03f */
[----:B------:R-:W-:Y:S01]  /*1130*/  IMAD.WIDE.U32 R14, R13, UR26, R14 ;  /* 0x0000001a0d0e7c25 */ /* 0x000fe2000f8e000e */
[----:B------:R-:W-:-:S02]  /*1140*/  R2P PR, R21, 0x6 ;  /* 0x0000000615007804 */ /* 0x000fc40000000000 */
[----:B------:R-:W-:Y:S01]  /*1150*/  IADD3 R3, R6, 0x50, RZ ;  /* 0x0000005006037810 */ /* 0x000fe20007ffe0ff */
[C---:B------:R-:W-:Y:S01]  /*1160*/  IMAD R24, R0.reuse, UR11, R4 ;  /* 0x0000000b00187c24 */ /* 0x040fe2000f8e0204 */
[----:B------:R-:W-:Y:S01]  /*1170*/  MOV R4, 0x10 ;  /* 0x0000001000047802 */ /* 0x000fe20000000f00 */
[----:B------:R-:W-:Y:S01]  /*1180*/  IMAD.MOV.U32 R2, RZ, RZ, 0x20 ;  /* 0x00000020ff027424 */ /* 0x000fe200078e00ff */
[----:B------:R-:W-:Y:S01]  /*1190*/  IADD3 R11, R15, UR5, RZ ;  /* 0x000000050f0b7c10 */ /* 0x000fe2000fffe0ff */
[----:B------:R-:W-:Y:S01]  /*11a0*/  IMAD R23, R0, UR13, R5 ;  /* 0x0000000d00177c24 */ /* 0x000fe2000f8e0205 */
[----:B------:R-:W-:Y:S02]  /*11b0*/  SEL R4, R4, 0xfffffff0, !P1 ;  /* 0xfffffff004047807 */ /* 0x000fe40004800000 */
        /* <DEDUP_REMOVED lines=12> */
[----:B------:R-:W3:Y:S01]  /*1280*/  @!P6 LDC.64 R16, c[0x0][0x210] ;  /* 0x00008400ff10eb82 */ /* 0x000ee20000000a00 */
[----:B------:R1:W-:Y:S01]  /*1290*/  @P6 STS.128 [R223], RZ ;  /* 0x000000ffdf006388 */ /* 0x0003e20000000c00 */
[----:B---3--:R-:W-:-:S04]  /*12a0*/  @!P6 LEA R16, P1, R12, R16, 0x1 ;  /* 0x000000100c10e211 */ /* 0x008fc800078208ff */
        /* <DEDUP_REMOVED lines=14> */
.L_x_958:
[----:B------:R-:W-:Y:S05]  /*1390*/  BSYNC B0 ;  /* 0x0000000000007941 */ /* 0x000fea0003800000 */
.L_x_957:
[----:B------:R-:W-:Y:S01]  /*13a0*/  BSSY B0, `(.L_x_959) ;  /* 0x0000021000007945 */ /* 0x000fe20003800000 */
[----:B------:R-:W-:Y:S02]  /*13b0*/  ISETP.GE.AND P1, PT, R3, UR14, PT ;  /* 0x0000000e03007c0c */ /* 0x000fe4000bf26270 */
[----:B------:R-:W-:Y:S01]  /*13c0*/  IADD3 R5, R6, 0x60, RZ ;  /* 0x0000006006057810 */ /* 0x000fe20007ffe0ff */
        /* <DEDUP_REMOVED lines=30> */
.L_x_960:
[----:B------:R-:W-:Y:S05]  /*15b0*/  BSYNC B0 ;  /* 0x0000000000007941 */ /* 0x000fea0003800000 */
.L_x_959:
        /* <DEDUP_REMOVED lines=34> */
.L_x_962:
[----:B------:R-:W-:Y:S05]  /*17e0*/  BSYNC B0 ;  /* 0x0000000000007941 */ /* 0x000fea0003800000 */
.L_x_961:
[----:B------:R-:W-:Y:S01]  /*17f0*/  SHF.R.S32.HI R0, RZ, 0x1f, R18 ;  /* 0x0000001fff007819 */ /* 0x000fe20000011412 */
[----:B------:R-:W-:Y:S01]  /*1800*/  UIMAD UR5, UR12, -0x20, UR22 ;  /* 0xffffffe00c0578a4 */ /* 0x000fe2000f8e0216 */
[----:B------:R-:W-:Y:S01]  /*1810*/  BSSY B0, `(.L_x_963) ;  /* 0x0000022000007945 */ /* 0x000fe20003800000 */
[----:B------:R-:W-:Y:S02]  /*1820*/  ISETP.GE.AND P4, PT, R5, UR14, PT ;  /* 0x0000000e05007c0c */ /* 0x000fe4000bf86270 */
[----:B------:R-:W-:Y:S02]  /*1830*/  LEA.HI R18, R0, R18, RZ, 0x2 ;  /* 0x0000001200127211 */ /* 0x000fe400078f10ff */
[----:B------:R-:W-:Y:S01]  /*1840*/  SHF.R.S32.HI R97, RZ, 0x5, R25 ;  /* 0x00000005ff617819 */ /* 0x000fe20000011419 */
[----:B------:R-:W-:Y:S08]  /*1850*/  @P3 BRA `(.L_x_964) ;  /* 0x0000000000743947 */ /* 0x000ff00003800000 */
        /* <DEDUP_REMOVED lines=29> */
.L_x_964:
[----:B------:R-:W-:Y:S05]  /*1a30*/  BSYNC B0 ;  /* 0x0000000000007941 */ /* 0x000fea0003800000 */
.L_x_963:
        /* <DEDUP_REMOVED lines=31> */
.L_x_966:
[----:B------:R-:W-:Y:S05]  /*1c30*/  BSYNC B0 ;  /* 0x0000000000007941 */ /* 0x000fea0003800000 */
.L_x_965:
        /* <DEDUP_REMOVED lines=31> */
.L_x_968:
[----:B------:R-:W-:Y:S05]  /*1e30*/  BSYNC B0 ;  /* 0x0000000000007941 */ /* 0x000fea0003800000 */
.L_x_967:
        /* <DEDUP_REMOVED lines=31> */
.L_x_970:
[----:B------:R-:W-:Y:S05]  /*2030*/  BSYNC B0 ;  /* 0x0000000000007941 */ /* 0x000fea0003800000 */
.L_x_969:
        /* <DEDUP_REMOVED lines=30> */
.L_x_972:
[----:B------:R-:W-:Y:S05]  /*2220*/  BSYNC B0 ;  /* 0x0000000000007941 */ /* 0x000fea0003800000 */
.L_x_971:
[----:B------:R-:W-:Y:S01]  /*2230*/  IMAD.IADD R109, R31, 0x1, R23 ;  /* 0x000000011f6d7824 */ /* 0x000fe200078e0217 */
[----:B------:R-:W-:Y:S01]  /*2240*/  USHF.L.U32 UR30, UR8, 0x5, URZ ;  /* 0x00000005081e7899 */ /* 0x000fe2000800063f */
[----:B------:R-:W-:Y:S01]  /*2250*/  IMAD.MOV.U32 R108, RZ, RZ, R30 ;  /* 0x000000ffff6c7224 */ /* 0x000fe200078e001e */
[----:B------:R-:W-:Y:S01]  /*2260*/  USHF.L.U64.HI UR29, UR8, 0x5, UR9 ;  /* 0x00000005081d7899 */ /* 0x000fe20008010209 */
[----:B------:R-:W-:Y:S01]  /*2270*/  ISETP.GE.AND P0, PT, R6, UR5, PT ;  /* 0x0000000506007c0c */ /* 0x000fe2000bf06270 */
[----:B------:R-:W-:Y:S01]  /*2280*/  USHF.R.S32.HI UR31, URZ, 0x1f, UR12 ;  /* 0x0000001f3f1f7899 */ /* 0x000fe2000801140c */
[----:B------:R-:W-:Y:S01]  /*2290*/  LEA R10, R97, UR19, 0x4 ;  /* 0x00000013610a7c11 */ /* 0x000fe2000f8e20ff */
[----:B------:R2:W-:Y:S01]  /*22a0*/  STL.64 [R1+0x20], R108 ;  /* 0x0000206c01007387 */ /* 0x0005e20000100a00 */
[----:B------:R-:W-:Y:S01]  /*22b0*/  UIMAD UR10, UR29, UR12, URZ ;  /* 0x0000000c1d0a72a4 */ /* 0x000fe2000f8e023f */
[----:B------:R-:W-:Y:S01]  /*22c0*/  IMAD.U32 R100, RZ, RZ, UR30 ;  /* 0x0000001eff647e24 */ /* 0x000fe2000f8e00ff */
[----:B------:R-:W-:Y:S01]  /*22d0*/  SHF.R.S32.HI R5, RZ, 0x4, R26 ;  /* 0x00000004ff057819 */ /* 0x000fe2000001141a */
[----:B------:R-:W-:Y:S01]  /*22e0*/  BSSY B0, `(.L_x_973) ;  /* 0x000001e000007945 */ /* 0x000fe20003800000 */
[----:B------:R-:W-:Y:S01]  /*22f0*/  UIMAD UR10, UR31, UR30, UR10 ;  /* 0x0000001e1f0a72a4 */ /* 0x000fe2000f8e020a */
[----:B------:R-:W-:Y:S01]  /*2300*/  SHF.R.S32.HI R3, RZ, 0x2, R18 ;  /* 0x00000002ff037819 */ /* 0x000fe20000011412 */
[----:B-1----:R-:W-:Y:S01]  /*2310*/  IMAD.WIDE.U32 R8, R100, UR12, R108 ;  /* 0x0000000c64087c25 */ /* 0x002fe2000f8e006c */
[----:B------:R-:W-:-:S02]  /*2320*/  LEA.HI R0, R26, R5, RZ, 0x1 ;  /* 0x000000051a007211 */ /* 0x000fc400078f08ff */
[----:B------:R-:W-:Y:S01]  /*2330*/  IADD3 R13, R10, 0x1, R3 ;  /* 0x000000010a0d7810 */ /* 0x000fe20007ffe003 */
[----:B------:R-:W-:Y:S01]  /*2340*/  VIADD R3, R9, UR10 ;  /* 0x0000000a09037c36 */ /* 0x000fe20008000000 */
[----:B------:R-:W-:Y:S02]  /*2350*/  ISETP.GE.AND P3, PT, R19, UR5, PT ;  /* 0x0000000513007c0c */ /* 0x000fe4000bf66270 */
[----:B------:R-:W-:Y:S01]  /*2360*/  LOP3.LUT R0, R0, 0xfffffffe, RZ, 0xc0, !PT ;  /* 0xfffffffe00007812 */ /* 0x000fe200078ec0ff */
[----:B------:R-:W-:Y:S10]  /*2370*/  @P0 BRA `(.L_x_974) ;  /* 0x0000000000500947 */ /* 0x000ff40003800000 */
        /* <DEDUP_REMOVED lines=20> */
.L_x_974:
[----:B------:R-:W-:Y:S05]  /*24c0*/  BSYNC B0 ;  /* 0x0000000000007941 */ /* 0x000fea0003800000 */
.L_x_973:
[----:B------:R-:W-:Y:S01]  /*24d0*/  USHF.L.U64.HI UR13, UR8, 0x4, UR9 ;  /* 0x00000004080d7899 */ /* 0x000fe20008010209 */
[----:B------:R-:W-:Y:S01]  /*24e0*/  BSSY B0, `(.L_x_975) ;  /* 0x000001a000007945 */ /* 0x000fe20003800000 */
[----:B------:R-:W-:Y:S01]  /*24f0*/  USHF.L.U32 UR26, UR8, 0x4, URZ ;  /* 0x00000004081a7899 */ /* 0x000fe2000800063f */
[----:B------:R-:W-:Y:S02]  /*2500*/  IADD3 R12, R5, -R0, RZ ;  /* 0x80000000050c7210 */ /* 0x000fe40007ffe0ff */
        /* <DEDUP_REMOVED lines=23> */
.L_x_976:
[----:B------:R-:W-:Y:S05]  /*2680*/  BSYNC B0 ;  /* 0x0000000000007941 */ /* 0x000fea0003800000 */
.L_x_975:
[----:B------:R-:W0:Y:S01]  /*2690*/  LDGDEPBAR ;  /* 0x00000000000079af */ /* 0x000e220000000000 */
[----:B------:R-:W-:Y:S01]  /*26a0*/  ISETP.GE.AND P0, PT, R6, UR5, PT ;  /* 0x0000000506007c0c */ /* 0x000fe2000bf06270 */
[----:B------:R-:W-:Y:S01]  /*26b0*/  IMAD.SHL.U32 R0, R20, 0x40, RZ ;  /* 0x0000004014007824 */ /* 0x000fe200078e00ff */
[----:B------:R-:W-:Y:S01]  /*26c0*/  USHF.L.U64.HI UR27, UR6, 0x5, UR7 ;  /* 0x00000005061b7899 */ /* 0x000fe20008010207 */
[----:B------:R-:W-:Y:S01]  /*26d0*/  IMAD.SHL.U32 R3, R21, 0x40, RZ ;  /* 0x0000004015037824 */ /* 0x000fe200078e00ff */
[----:B------:R-:W-:Y:S01]  /*26e0*/  USHF.L.U32 UR28, UR6, 0x5, URZ ;  /* 0x00000005061c7899 */ /* 0x000fe2000800063f */
[----:B------:R-:W-:Y:S01]  /*26f0*/  IMAD.SHL.U32 R6, R6, 0x8, RZ ;  /* 0x0000000806067824 */ /* 0x000fe200078e00ff */
[----:B------:R-:W-:Y:S01]  /*2700*/  LOP3.LUT R0, R0, 0x1c0, RZ, 0xc0, !PT ;  /* 0x000001c000007812 */ /* 0x000fe200078ec0ff */
[----:B------:R-:W-:Y:S01]  /*2710*/  IMAD.SHL.U32 R5, R12, 0x8, RZ ;  /* 0x000000080c057824 */ /* 0x000fe200078e00ff */
[----:B------:R-:W-:Y:S01]  /*2720*/  LOP3.LUT R3, R3, 0x1c0, RZ, 0xc0, !PT ;  /* 0x000001c003037812 */ /* 0x000fe200078ec0ff */
[----:B-1----:R-:W-:Y:S01]  /*2730*/  IMAD.IADD R11, R29, 0x1, R24 ;  /* 0x000000011d0b7824 */ /* 0x002fe200078e0218 */
[----:B------:R-:W-:Y:S01]  /*2740*/  LOP3.LUT R8, R0, 0x8, R6, 0xf8, !PT ;  /* 0x0000000800087812 */ /* 0x000fe200078ef806 */
[----:B------:R-:W-:Y:S01]  /*2750*/  IMAD.MOV.U32 R10, RZ, RZ, R28 ;  /* 0x000000ffff0a7224 */ /* 0x000fe200078e001c */
[----:B------:R-:W-:Y:S01]  /*2760*/  SHF.R.U32.HI R0, RZ, 0x3, R0 ;  /* 0x00000003ff007819 */ /* 0x000fe20000011600 */
[----:B------:R-:W-:Y:S01]  /*2770*/  IMAD.SHL.U32 R7, R22, 0x40, RZ ;  /* 0x0000004016077824 */ /* 0x000fe200078e00ff */
[----:B------:R-:W-:Y:S01]  /*2780*/  LOP3.LUT R6, R3, 0x8, R5, 0xf8, !PT ;  /* 0x0000000803067812 */ /* 0x000fe200078ef805 */
[----:B------:R-:W-:Y:S01]  /*2790*/  UIMAD UR10, UR27, UR12, URZ ;  /* 0x0000000c1b0a72a4 */ /* 0x000fe2000f8e023f */
[----:B------:R1:W-:Y:S01]  /*27a0*/  STL.64 [R1+0x40], R10 ;  /* 0x0000400a01007387 */ /* 0x0003e20000100a00 */
[----:B------:R-:W-:Y:S01]  /*27b0*/  SHF.R.U32.HI R5, RZ, 0x3, R3 ;  /* 0x00000003ff057819 */ /* 0x000fe20000011603 */
[----:B------:R-:W-:Y:S01]  /*27c0*/  BSSY B0, `(.L_x_977) ;  /* 0x0000029000007945 */ /* 0x000fe20003800000 */
[----:B------:R-:W-:Y:S01]  /*27d0*/  LOP3.LUT R99, R7, 0xfffffe00, RZ, 0xc0, !PT ;  /* 0xfffffe0007637812 */ /* 0x000fe200078ec0ff */
[----:B------:R-:W-:Y:S01]  /*27e0*/  UIMAD UR10, UR31, UR28, UR10 ;  /* 0x0000001c1f0a72a4 */ /* 0x000fe2000f8e020a */
[----:B------:R-:W-:Y:S01]  /*27f0*/  LOP3.LUT R3, R8, R0, RZ, 0x3c, !PT ;  /* 0x0000000008037212 */ /* 0x000fe200078e3cff */
[----:B------:R-:W-:Y:S01]  /*2800*/  IMAD.U32 R0, RZ, RZ, UR23 ;  /* 0x00000017ff007e24 */ /* 0x000fe2000f8e00ff */
[----:B------:R-:W-:-:S04]  /*2810*/  DEPBAR.LE SB0, 0x0 ;  /* 0x000080000000791a */ /* 0x000fc80000000000 */
[----:B------:R-:W-:Y:S01]  /*2820*/  BAR.SYNC.DEFER_BLOCKING 0x0 ;  /* 0x0000000000007b1d */ /* 0x000fe20000010000 */
[----:B------:R-:W-:Y:S01]  /*2830*/  LOP3.LUT R98, R6, R5, RZ, 0x3c, !PT ;  /* 0x0000000506627212 */ /* 0x000fe200078e3cff */
[----:B------:R-:W-:Y:S01]  /*2840*/  IMAD R5, R97, 0x400, R99 ;  /* 0x0000040061057824 */ /* 0x000fe200078e0263 */
[----:B------:R-:W-:Y:S01]  /*2850*/  IADD3 R7, R13, UR22, -R0 ;  /* 0x000000160d077c10 */ /* 0x000fe2000fffe800 */
[----:B------:R-:W-:Y:S01]  /*2860*/  IMAD.U32 R6, RZ, RZ, UR12 ;  /* 0x0000000cff067e24 */ /* 0x000fe2000f8e00ff */
[----:B------:R-:W-:Y:S01]  /*2870*/  LEA R0, R12, R3, 0x9 ;  /* 0x000000030c007211 */ /* 0x000fe200078e48ff */
[----:B------:R-:W-:Y:S01]  /*2880*/  IMAD.IADD R3, R98, 0x1, R5 ;  /* 0x0000000162037824 */ /* 0x000fe200078e0205 */
[----:B------:R-:W-:Y:S01]  /*2890*/  IADD3 R96, R7, UR18, RZ ;  /* 0x0000001207607c10 */ /* 0x000fe2000fffe0ff */
[----:B------:R-:W-:Y:S01]  /*28a0*/  IMAD.WIDE.U32 R6, R6, UR28, R10 ;  /* 0x0000001c06067c25 */ /* 0x000fe2000f8e000a */
[----:B------:R-:W-:Y:S02]  /*28b0*/  ISETP.GE.AND P3, PT, R19, UR5, PT ;  /* 0x0000000513007c0c */ /* 0x000fe4000bf66270 */
[----:B------:R-:W-:Y:S01]  /*28c0*/  LEA R210, R3, UR4, 0x1 ;  /* 0x0000000403d27c11 */ /* 0x000fe2000f8e08ff */
[----:B------:R-:W-:Y:S01]  /*28d0*/  VIADD R3, R7, UR10 ;  /* 0x0000000a07037c36 */ /* 0x000fe20008000000 */
[----:B------:R1:W-:Y:S04]  /*28e0*/  @P0 STS.128 [R223+0xa000], RZ ;  /* 0x00a000ffdf000388 */ /* 0x0003e80000000c00 */
[----:B------:R1:W-:Y:S01]  /*28f0*/  @P0 STS.128 [R223+0xb000], RZ ;  /* 0x00b000ffdf000388 */ /* 0x0003e20000000c00 */
[----:B------:R-:W-:Y:S05]  /*2900*/  @P0 BRA `(.L_x_978) ;  /* 0x0000000000500947 */ /* 0x000fea0003800000 */
[----:B------:R-:W-:Y:S02]  /*2910*/  ULDC UR10, c[0x0][0x2d0] ;  /* 0x0000b400000a7ab9 */ /* 0x000fe40000000800 */
[----:B------:R-:W-:Y:S02]  /*2920*/  ISETP.GE.AND P1, PT, R110, UR10, PT ;  /* 0x0000000a6e007c0c */ /* 0x000fe4000bf26270 */
[----:B------:R-:W-:-:S11]  /*2930*/  ISETP.GE.AND P0, PT, R249, UR10, PT ;  /* 0x0000000af9007c0c */ /* 0x000fd6000bf06270 */
[----:B------:R-:W5:Y:S01]  /*2940*/  @!P1 LDC.64 R8, c[0x0][0x220] ;  /* 0x00008800ff089b82 */ /* 0x000f620000000a00 */
[----:B------:R1:W-:Y:S01]  /*2950*/  @P1 STS.128 [R223+0xa000], RZ ;  /* 0x00a000ffdf001388 */ /* 0x0003e20000000c00 */
        /* <DEDUP_REMOVED lines=15> */
.L_x_978:
[----:B------:R-:W-:Y:S05]  /*2a50*/  BSYNC B0 ;  /* 0x0000000000007941 */ /* 0x000fea0003800000 */
.L_x_977:
[----:B------:R1:W-:Y:S01]  /*2a60*/  @P3 STS.128 [R223+0xa800], RZ ;  /* 0x00a800ffdf003388 */ /* 0x0003e20000000c00 */
[----:B------:R-:W-:Y:S01]  /*2a70*/  USHF.L.U64.HI UR18, UR6, 0x4, UR7 ;  /* 0x0000000406127899 */ /* 0x000fe20008010207 */
[----:B------:R-:W-:Y:S01]  /*2a80*/  BSSY B0, `(.L_x_979) ;  /* 0x000001b000007945 */ /* 0x000fe20003800000 */
[----:B------:R-:W-:Y:S01]  /*2a90*/  USHF.L.U32 UR19, UR6, 0x4, URZ ;  /* 0x0000000406137899 */ /* 0x000fe2000800063f */
[----:B------:R1:W-:Y:S01]  /*2aa0*/  @P3 STS.128 [R223+0xb800], RZ ;  /* 0x00b800ffdf003388 */ /* 0x0003e20000000c00 */
[----:B------:R-:W-:Y:S01]  /*2ab0*/  LEA R208, R0, UR4, 0x1 ;  /* 0x0000000400d07c11 */ /* 0x000fe2000f8e08ff */
        /* <DEDUP_REMOVED lines=23> */
.L_x_980:
[----:B------:R-:W-:Y:S05]  /*2c30*/  BSYNC B0 ;  /* 0x0000000000007941 */ /* 0x000fea0003800000 */
.L_x_979:
[----:B------:R-:W-:Y:S01]  /*2c40*/  LDSM.16.M88.4 R32, [R208+0x8000] ;  /* 0x00800000d020783b */ /* 0x000fe20000000200 */
[----:B------:R-:W-:Y:S01]  /*2c50*/  R2P PR, R20, 0x6 ;  /* 0x0000000614007804 */ /* 0x000fe20000000000 */
[C---:B------:R-:W-:Y:S01]  /*2c60*/  VIADD R0, R208.reuse, 0x8000 ;  /* 0x00008000d0007836 */ /* 0x040fe20000000000 */
[----:B------:R-:W5:Y:S01]  /*2c70*/  LDC.U8 R6, c[0x0][0x388] ;  /* 0x0000e200ff067b82 */ /* 0x000f620000000000 */
[----:B-1----:R-:W1:Y:S01]  /*2c80*/  LDSM.16.M88.4 R8, [R210+0x2000] ;  /* 0x00200000d208783b */ /* 0x002e620000000200 */
[----:B------:R-:W-:Y:S01]  /*2c90*/  VIADD R219, R208, 0x8020 ;  /* 0x00008020d0db7836 */ /* 0x000fe20000000000 */
[----:B------:R-:W-:Y:S01]  /*2ca0*/  UISETP.GE.AND UP0, UPT, UR17, 0x2, UPT ;  /* 0x000000021100788c */ /* 0x000fe2000bf06270 */
[--C-:B------:R-:W-:Y:S01]  /*2cb0*/  IMAD R212, R4, 0x2, R210.reuse ;  /* 0x0000000204d47824 */ /* 0x100fe200078e02d2 */
[----:B------:R-:W2:Y:S01]  /*2cc0*/  LDSM.16.M88.4 R12, [R210] ;  /* 0x00000000d20c783b */ /* 0x000ea20000000200 */
[C---:B------:R-:W-:Y:S01]  /*2cd0*/  IMAD R218, R2.reuse, 0x2, R210 ;  /* 0x0000000202da7824 */ /* 0x040fe200078e02d2 */
[----:B------:R-:W-:Y:S01]  /*2ce0*/  UIADD3 UR32, UR25, 0x646e171e, URZ ;  /* 0x646e171e19207890 */ /* 0x000fe2000fffe03f */
[----:B------:R-:W-:Y:S01]  /*2cf0*/  IMAD R217, R2, 0x2, R212 ;  /* 0x0000000202d97824 */ /* 0x000fe200078e02d4 */
[----:B------:R-:W2:Y:S01]  /*2d00*/  LDSM.16.M88.4 R36, [R208+0x8800] ;  /* 0x00880000d024783b */ /* 0x000ea20000000200 */
[----:B------:R-:W-:Y:S01]  /*2d10*/  IMAD.SHL.U32 R101, R101, 0x2, RZ ;  /* 0x0000000265657824 */ /* 0x000fe200078e00ff */
[----:B------:R-:W-:Y:S01]  /*2d20*/  UIADD3 UR31, UR24, -0x4ab325aa, URZ ;  /* 0xb54cda56181f7890 */ /* 0x000fe2000fffe03f */
[----:B------:R-:W-:Y:S01]  /*2d30*/  @P1 VIADD R219, R0, 0xffffffe0 ;  /* 0xffffffe000db1836 */ /* 0x000fe20000000000 */
[----:B---3--:R-:W-:Y:S01]  /*2d40*/  LDSM.16.M88.4 R16, [R212+0x2000] ;  /* 0x00200000d410783b */ /* 0x008fe20000000200 */
[----:B------:R-:W-:Y:S01]  /*2d50*/  IMAD.MOV.U32 R0, RZ, RZ, 0x40 ;  /* 0x00000040ff007424 */ /* 0x000fe200078e00ff */
[----:B------:R-:W-:Y:S01]  /*2d60*/  LOP3.LUT R5, R101, 0x6, RZ, 0xc0, !PT ;  /* 0x0000000665057812 */ /* 0x000fe200078ec0ff */
[----:B------:R-:W-:Y:S01]  /*2d70*/  IMAD.U32 R3, RZ, RZ, UR16 ;  /* 0x00000010ff037e24 */ /* 0x000fe2000f8e00ff */
[----:B------:R-:W3:Y:S01]  /*2d80*/  LDSM.16.M88.4 R40, [R219] ;  /* 0x00000000db28783b */ /* 0x000ee20000000200 */
[----:B------:R-:W-:Y:S01]  /*2d90*/  UMOV UR5, UR12 ;  /* 0x0000000c00057c82 */ /* 0x000fe20008000000 */
[----:B------:R-:W-:Y:S01]  /*2da0*/  SEL R0, R0, 0xffffffc0, !P2 ;  /* 0xffffffc000007807 */ /* 0x000fe20005000000 */
[----:B------:R-:W-:Y:S01]  /*2db0*/  IMAD R252, R3, 0x8, R97 ;  /* 0x0000000803fc7824 */ /* 0x000fe200078e0261 */
[----:B------:R-:W3:Y:S01]  /*2dc0*/  LDSM.16.M88.4 R24, [R212] ;  /* 0x00000000d418783b */ /* 0x000ee20000000200 */
[----:B------:R-:W-:-:S02]  /*2dd0*/  VIADD R222, R219, 0x800 ;  /* 0x00000800dbde7836 */ /* 0x000fc40000000000 */
[----:B------:R-:W-:Y:S01]  /*2de0*/  IMAD.IADD R216, R208, 0x1, R0 ;  /* 0x00000001d0d87824 */ /* 0x000fe200078e0200 */
[----:B------:R-:W3:Y:S01]  /*2df0*/  LDSM.16.M88.4 R44, [R219+0x800] ;  /* 0x00080000db2c783b */ /* 0x000ee20000000200 */
[----:B------:R-:W-:Y:S02]  /*2e00*/  IMAD.IADD R215, R0, 0x1, R219 ;  /* 0x0000000100d77824 */ /* 0x000fe400078e02db */
[----:B------:R-:W-:Y:S01]  /*2e10*/  IMAD.U32 R0, RZ, RZ, UR12 ;  /* 0x0000000cff007e24 */ /* 0x000fe2000f8e00ff */
[----:B------:R-:W-:Y:S01]  /*2e20*/  LDSM.16.M88.4 R48, [R216+0x8000] ;  /* 0x00800000d830783b */ /* 0x000fe20000000200 */
[----:B-----5:R-:W-:Y:S02]  /*2e30*/  IMAD R228, R6, 0x10000, R6 ;  /* 0x0001000006e47824 */ /* 0x020fe400078e0206 */
[----:B------:R-:W-:Y:S01]  /*2e40*/  IMAD R0, R0, 0x20, R5 ;  /* 0x0000002000007824 */ /* 0x000fe200078e0205 */
[----:B----4-:R-:W4:Y:S01]  /*2e50*/  LDSM.16.M88.4 R28, [R218] ;  /* 0x00000000da1c783b */ /* 0x010f220000000200 */
[----:B------:R-:W-:-:S02]  /*2e60*/  IMAD.U32 R5, RZ, RZ, UR22 ;  /* 0x00000016ff057e24 */ /* 0x000fc4000f8e00ff */
[----:B------:R-:W-:Y:S01]  /*2e70*/  VIADD R3, R0, 0x1 ;  /* 0x0000000100037836 */ /* 0x000fe20000000000 */
[----:B------:R-:W5:Y:S01]  /*2e80*/  LDSM.16.M88.4 R20, [R218+0x2000] ;  /* 0x00200000da14783b */ /* 0x000f620000000200 */
[C---:B------:R-:W-:Y:S02]  /*2e90*/  VIADD R221, R219.reuse, 0x1000 ;  /* 0x00001000dbdd7836 */ /* 0x040fe40000000000 */
[----:B------:R-:W-:Y:S01]  /*2ea0*/  VIADD R220, R219, 0x1800 ;  /* 0x00001800dbdc7836 */ /* 0x000fe20000000000 */
[-C--:B-1----:R-:W-:Y:S01]  /*2eb0*/  HMMA.16816.F32.BF16 R60, R8, R34.reuse, RZ ;  /* 0x00000022083c723c */ /* 0x082fe200000418ff */
[----:B------:R-:W1:Y:S04]  /*2ec0*/  LDSM.16.M88.4 R68, [R216+0x8800] ;  /* 0x00880000d844783b */ /* 0x000e680000000200 */
[----:B------:R-:W0:Y:S01]  /*2ed0*/  LDGDEPBAR ;  /* 0x00000000000079af */ /* 0x000e220000000000 */
[----:B--2---:R-:W-:Y:S03]  /*2ee0*/  HMMA.16816.F32.BF16 R52, R12, R34, RZ ;  /* 0x000000220c34723c */ /* 0x004fe600000418ff */
[----:B------:R-:W-:Y:S03]  /*2ef0*/  STL [R1+0x30], R252 ;  /* 0x000030fc01007387 */ /* 0x000fe60000100800 */
[C---:B------:R-:W-:Y:S06]  /*2f00*/  HMMA.16816.F32.BF16 R56, R8.reuse, R32, RZ ;  /* 0x000000200838723c */ /* 0x040fec00000418ff */
[C---:B------:R-:W-:Y:S06]  /*2f10*/  HMMA.16816.F32.BF16 R64, R8.reuse, R36, RZ ;  /* 0x000000240840723c */ /* 0x040fec00000418ff */
[----:B------:R-:W-:Y:S06]  /*2f20*/  HMMA.16816.F32.BF16 R8, R8, R38, RZ ;  /* 0x000000260808723c */ /* 0x000fec00000418ff */
[C---:B------:R-:W-:Y:S06]  /*2f30*/  HMMA.16816.F32.BF16 R84, R12.reuse, R36, RZ ;  /* 0x000000240c54723c */ /* 0x040fec00000418ff */
[C---:B------:R-:W-:Y:S06]  /*2f40*/  HMMA.16816.F32.BF16 R80, R12.reuse, R32, RZ ;  /* 0x000000200c50723c */ /* 0x040fec00000418ff */
[----:B------:R-:W-:Y:S01]  /*2f50*/  HMMA.16816.F32.BF16 R76, R12, R38, RZ ;  /* 0x000000260c4c723c */ /* 0x000fe200000418ff */
[----:B------:R-:W-:Y:S05]  /*2f60*/  LDSM.16.M88.4 R12, [R217] ;  /* 0x00000000d90c783b */ /* 0x000fea0000000200 */
[-C--:B---3--:R-:W-:Y:S06]  /*2f70*/  HMMA.16816.F32.BF16 R72, R16, R42.reuse, R60 ;  /* 0x0000002a1048723c */ /* 0x088fec000004183c */
[----:B------:R-:W-:Y:S01]  /*2f80*/  HMMA.16816.F32.BF16 R60, R24, R42, R52 ;  /* 0x0000002a183c723c */ /* 0x000fe20000041834 */
[----:B------:R-:W2:Y:S05]  /*2f90*/  LDSM.16.M88.4 R52, [R215] ;  /* 0x00000000d734783b */ /* 0x000eaa0000000200 */
[C---:B------:R-:W-:Y:S01]  /*2fa0*/  HMMA.16816.F32.BF16 R36, R16.reuse, R40, R56 ;  /* 0x000000281024723c */ /* 0x040fe20000041838 */
[----:B------:R-:W-:Y:S05]  /*2fb0*/  LDSM.16.M88.4 R56, [R215+0x800] ;  /* 0x00080000d738783b */ /* 0x000fea0000000200 */
[C---:B------:R-:W-:Y:S06]  /*2fc0*/  HMMA.16816.F32.BF16 R32, R16.reuse, R44, R64 ;  /* 0x0000002c1020723c */ /* 0x040fec0000041840 */
[----:B------:R-:W-:Y:S01]  /*2fd0*/  HMMA.16816.F32.BF16 R16, R16, R46, R8 ;  /* 0x0000002e1010723c */ /* 0x000fe20000041808 */
[----:B------:R-:W3:Y:S05]  /*2fe0*/  LDSM.16.M88.4 R8, [R217+0x2000] ;  /* 0x00200000d908783b */ /* 0x000eea0000000200 */
[C---:B------:R-:W-:Y:S06]  /*2ff0*/  HMMA.16816.F32.BF16 R84, R24.reuse, R44, R84 ;  /* 0x0000002c1854723c */ /* 0x040fec0000041854 */
[C---:B------:R-:W-:Y:S01]  /*3000*/  HMMA.16816.F32.BF16 R80, R24.reuse, R40, R80 ;  /* 0x000000281850723c */ /* 0x040fe20000041850 */
[----:B------:R-:W-:Y:S05]  /*3010*/  LDSM.16.M88.4 R40, [R208+0x9800] ;  /* 0x00980000d028783b */ /* 0x000fea0000000200 */
[----:B------:R-:W-:Y:S01]  /*3020*/  HMMA.16816.F32.BF16 R44, R24, R46, R76 ;  /* 0x0000002e182c723c */ /* 0x000fe2000004184c */
[----:B------:R-:W-:Y:S05]  /*3030*/  LDSM.16.M88.4 R24, [R210+0x4000] ;  /* 0x00400000d218783b */ /* 0x000fea0000000200 */
[----:B----4-:R-:W-:Y:S06]  /*3040*/  HMMA.16816.F32.BF16 R60, R28, R50, R60 ;  /* 0x000000321c3c723c */ /* 0x010fec000004183c */
[C---:B-----5:R-:W-:Y:S06]  /*3050*/  HMMA.16816.F32.BF16 R64, R20.reuse, R48, R36 ;  /* 0x000000301440723c */ /* 0x060fec0000041824 */
[C---:B-1----:R-:W-:Y:S01]  /*3060*/  HMMA.16816.F32.BF16 R36, R20.reuse, R68, R32 ;  /* 0x000000441424723c */ /* 0x042fe20000041820 */
[----:B------:R-:W1:Y:S05]  /*3070*/  LDSM.16.M88.4 R32, [R208+0x9000] ;  /* 0x00900000d020783b */ /* 0x000e6a0000000200 */
[C---:B------:R-:W-:Y:S06]  /*3080*/  HMMA.16816.F32.BF16 R72, R20.reuse, R50, R72 ;  /* 0x000000321448723c */ /* 0x040fec0000041848 */
[----:B------:R-:W-:Y:S01]  /*3090*/  HMMA.16816.F32.BF16 R16, R20, R70, R16 ;  /* 0x000000461410723c */ /* 0x000fe20000041810 */
[----:B------:R-:W4:Y:S05]  /*30a0*/  LDSM.16.M88.4 R20, [R210+0x6000] ;  /* 0x00600000d214783b */ /* 0x000f2a0000000200 */
[C---:B------:R-:W-:Y:S06]  /*30b0*/  HMMA.16816.F32.BF16 R84, R28.reuse, R68, R84 ;  /* 0x000000441c54723c */ /* 0x040fec0000041854 */
[C---:B------:R-:W-:Y:S06]  /*30c0*/  HMMA.16816.F32.BF16 R80, R28.reuse, R48, R80 ;  /* 0x000000301c50723c */ /* 0x040fec0000041850 */
[----:B------:R-:W-:Y:S01]  /*30d0*/  HMMA.16816.F32.BF16 R44, R28, R70, R44 ;  /* 0x000000461c2c723c */ /* 0x000fe2000004182c */
[----:B------:R-:W-:Y:S05]  /*30e0*/  LDSM.16.M88.4 R28, [R212+0x4000] ;  /* 0x00400000d41c783b */ /* 0x000fea0000000200 */
[----:B--2---:R-:W-:Y:S06]  /*30f0*/  HMMA.16816.F32.BF16 R60, R12, R54, R60 ;  /* 0x000000360c3c723c */ /* 0x004fec000004183c */
[C---:B---3--:R-:W-:Y:S06]  /*3100*/  HMMA.16816.F32.BF16 R68, R8.reuse, R52, R64 ;  /* 0x000000340844723c */ /* 0x048fec0000041840 */
[C---:B------:R-:W-:Y:S01]  /*3110*/  HMMA.16816.F32.BF16 R64, R8.reuse, R56, R36 ;  /* 0x000000380840723c */ /* 0x040fe20000041824 */
[----:B------:R-:W2:Y:S05]  /*3120*/  LDSM.16.M88.4 R36, [R219+0x1000] ;  /* 0x00100000db24783b */ /* 0x000eaa0000000200 */
[C---:B------:R-:W-:Y:S01]  /*3130*/  HMMA.16816.F32.BF16 R76, R8.reuse, R58, R16 ;  /* 0x0000003a084c723c */ /* 0x040fe20000041810 */
[----:B------:R-:W3:Y:S05]  /*3140*/  LDSM.16.M88.4 R16, [R212+0x6000] ;  /* 0x00600000d410783b */ /* 0x000eea0000000200 */
[----:B------:R-:W-:Y:S01]  /*3150*/  HMMA.16816.F32.BF16 R48, R8, R54, R72 ;  /* 0x000000360830723c */ /* 0x000fe20000041848 */
[----:B------:R-:W5:Y:S04]  /*3160*/  LDSM.16.M88.4 R72, [R219+0x1800] ;  /* 0x00180000db48783b */ /* 0x000f680000000200 */
[----:B------:R-:W-:Y:S01]  /*3170*/  LDSM.16.M88.4 R8, [R218+0x6000] ;  /* 0x00600000da08783b */ /* 0x000fe20000000200 */
[C---:B------:R-:W-:Y:S06]  /*3180*/  HMMA.16816.F32.BF16 R84, R12.reuse, R56, R84 ;  /* 0x000000380c54723c */ /* 0x040fec0000041854 */
[C---:B------:R-:W-:Y:S06]  /*3190*/  HMMA.16816.F32.BF16 R80, R12.reuse, R52, R80 ;  /* 0x000000340c50723c */ /* 0x040fec0000041850 */
[----:B------:R-:W-:Y:S01]  /*31a0*/  HMMA.16816.F32.BF16 R56, R12, R58, R44 ;  /* 0x0000003a0c38723c */ /* 0x000fe2000004182c */
[----:B------:R-:W-:Y:S05]  /*31b0*/  LDSM.16.M88.4 R12, [R218+0x4000] ;  /* 0x00400000da0c783b */ /* 0x000fea0000000200 */
[----:B-1----:R-:W-:Y:S01]  /*31c0*/  HMMA.16816.F32.BF16 R44, R24, R34, R60 ;  /* 0x00000022182c723c */ /* 0x002fe2000004183c */
[----:B------:R-:W1:Y:S05]  /*31d0*/  LDSM.16.M88.4 R60, [R216+0x9000] ;  /* 0x00900000d83c783b */ /* 0x000e6a0000000200 */
[C---:B----4-:R-:W-:Y:S06]  /*31e0*/  HMMA.16816.F32.BF16 R52, R20.reuse, R32, R68 ;  /* 0x000000201434723c */ /* 0x050fec0000041844 */
[C---:B------:R-:W-:Y:S06]  /*31f0*/  HMMA.16816.F32.BF16 R48, R20.reuse, R34, R48 ;  /* 0x000000221430723c */ /* 0x040fec0000041830 */
[C---:B------:R-:W-:Y:S06]  /*3200*/  HMMA.16816.F32.BF16 R64, R20.reuse, R40, R64 ;  /* 0x000000281440723c */ /* 0x040fec0000041840 */
[----:B------:R-:W-:Y:S01]  /*3210*/  HMMA.16816.F32.BF16 R68, R20, R42, R76 ;  /* 0x0000002a1444723c */ /* 0x000fe2000004184c */
[----:B------:R-:W-:Y:S05]  /*3220*/  LDSM.16.M88.4 R20, [R217+0x6000] ;  /* 0x00600000d914783b */ /* 0x000fea0000000200 */
[C---:B------:R-:W-:Y:S06]  /*3230*/  HMMA.16816.F32.BF16 R84, R24.reuse, R40, R84 ;  /* 0x000000281854723c */ /* 0x040fec0000041854 */
[C---:B------:R-:W-:Y:S06]  /*3240*/  HMMA.16816.F32.BF16 R80, R24.reuse, R32, R80 ;  /* 0x000000201850723c */ /* 0x040fec0000041850 */
[----:B------:R-:W-:Y:S01]  /*3250*/  HMMA.16816.F32.BF16 R92, R24, R42, R56 ;  /* 0x0000002a185c723c */ /* 0x000fe20000041838 */
[----:B------:R-:W4:Y:S04]  /*3260*/  LDSM.16.M88.4 R24, [R216+0x9800] ;  /* 0x00980000d818783b */ /* 0x000f280000000200 */
[----:B------:R-:W4:Y:S01]  /*3270*/  LDSM.16.M88.4 R40, [R215+0x1000] ;  /* 0x00100000d728783b */ /* 0x000f220000000200 */
[----:B--2---:R-:W-:Y:S06]  /*3280*/  HMMA.16816.F32.BF16 R32, R28, R38, R44 ;  /* 0x000000261c20723c */ /* 0x004fec000004182c */
[C---:B---3--:R-:W-:Y:S06]  /*3290*/  HMMA.16816.F32.BF16 R44, R16.reuse, R36, R52 ;  /* 0x00000024102c723c */ /* 0x048fec0000041834 */
[C---:B------:R-:W-:Y:S06]  /*32a0*/  HMMA.16816.F32.BF16 R88, R16.reuse, R38, R48 ;  /* 0x000000261058723c */ /* 0x040fec0000041830 */
[C---:B-----5:R-:W-:Y:S06]  /*32b0*/  HMMA.16816.F32.BF16 R76, R16.reuse, R72, R64 ;  /* 0x00000048104c723c */ /* 0x060fec0000041840 */
[----:B------:R-:W-:Y:S01]  /*32c0*/  HMMA.16816.F32.BF16 R56, R16, R74, R68 ;  /* 0x0000004a1038723c */ /* 0x000fe20000041844 */
[----:B------:R-:W2:Y:S05]  /*32d0*/  LDSM.16.M88.4 R16, [R217+0x4000] ;  /* 0x00400000d910783b */ /* 0x000eaa0000000200 */
[C---:B------:R-:W-:Y:S06]  /*32e0*/  HMMA.16816.F32.BF16 R48, R28.reuse, R72, R84 ;  /* 0x000000481c30723c */ /* 0x040fec0000041854 */
[----:B------:R-:W-:Y:S06]  /*32f0*/  HMMA.16816.F32.BF16 R52, R28, R36, R80 ;  /* 0x000000241c34723c */ /* 0x000fec0000041850 */
[----:B-1----:R-:W-:Y:S01]  /*3300*/  HMMA.16816.F32.BF16 R36, R12, R62, R32 ;  /* 0x0000003e0c24723c */ /* 0x002fe20000041820 */
[----:B------:R-:W1:Y:S01]  /*3310*/  LDSM.16.M88.4 R32, [R215+0x1800] ;  /* 0x00180000d720783b */ /* 0x000e620000000200 */
[----:B------:R-:W-:-:S04]  /*3320*/  DEPBAR.LE SB0, 0x0 ;  /* 0x000080000000791a */ /* 0x000fc80000000000 */
[----:B------:R-:W-:Y:S06]  /*3330*/  HMMA.16816.F32.BF16 R44, R8, R60, R44 ;  /* 0x0000003c082c723c */ /* 0x000fec000004182c */
[----:B------:R-:W-:Y:S06]  /*3340*/  HMMA.16816.F32.BF16 R28, R28, R74, R92 ;  /* 0x0000004a1c1c723c */ /* 0x000fec000004185c */
[----:B------:R-:W-:Y:S06]  /*3350*/  HMMA.16816.F32.BF16 R64, R8, R62, R88 ;  /* 0x0000003e0840723c */ /* 0x000fec0000041858 */
[-C--:B----4-:R-:W-:Y:S06]  /*3360*/  HMMA.16816.F32.BF16 R48, R12, R24.reuse, R48 ;  /* 0x000000180c30723c */ /* 0x090fec0000041830 */
[C---:B------:R-:W-:Y:S06]  /*3370*/  HMMA.16816.F32.BF16 R76, R8.reuse, R24, R76 ;  /* 0x00000018084c723c */ /* 0x040fec000004184c */
[----:B------:R-:W-:Y:S06]  /*3380*/  HMMA.16816.F32.BF16 R68, R8, R26, R56 ;  /* 0x0000001a0844723c */ /* 0x000fec0000041838 */
[----:B------:R-:W-:Y:S01]  /*3390*/  HMMA.16816.F32.BF16 R56, R20, R40, R44 ;  /* 0x000000281438723c */ /* 0x000fe2000004182c */
[----:B------:R-:W-:-:S02]  /*33a0*/  VIMNMX R9, R96, UR22, PT ;  /* 0x0000001660097c48 */ /* 0x000fc4000bfe0100 */
[C-C-:B------:R-:W-:Y:S02]  /*33b0*/  VIADDMNMX R10, R96.reuse, 0x8, R5.reuse, PT ;  /* 0x00000008600a7846 */ /* 0x140fe40003800105 */
[----:B------:R-:W-:Y:S01]  /*33c0*/  VIADDMNMX R11, R96, 0x40, R5, PT ;  /* 0x00000040600b7846 */ /* 0x000fe20003800105 */
[----:B------:R-:W-:Y:S01]  /*33d0*/  HMMA.16816.F32.BF16 R60, R12, R60, R52 ;  /* 0x0000003c0c3c723c */ /* 0x000fe20000041834 */
[----:B------:R-:W-:Y:S01]  /*33e0*/  BAR.SYNC.DEFER_BLOCKING 0x0 ;  /* 0x0000000000007b1d */ /* 0x000fe20000010000 */
[C---:B------:R-:W-:Y:S02]  /*33f0*/  ISETP.GE.AND P6, PT, R3.reuse, R9, PT ;  /* 0x000000090300720c */ /* 0x040fe40003fc6270 */
[C---:B------:R-:W-:Y:S02]  /*3400*/  ISETP.GE.AND P0, PT, R3.reuse, R10, PT ;  /* 0x0000000a0300720c */ /* 0x040fe40003f06270 */
[----:B--2---:R-:W-:Y:S01]  /*3410*/  HMMA.16816.F32.BF16 R52, R16, R42, R36 ;  /* 0x0000002a1034723c */ /* 0x004fe20000041824 */
[----:B------:R-:W-:-:S05]  /*3420*/  ISETP.GE.AND P1, PT, R3, R11, PT ;  /* 0x0000000b0300720c */ /* 0x000fca0003f26270 */
[----:B------:R-:W-:Y:S06]  /*3430*/  HMMA.16816.F32.BF16 R44, R12, R26, R28 ;  /* 0x0000001a0c2c723c */ /* 0x000fec000004181c */
[----:B------:R-:W-:Y:S01]  /*3440*/  HMMA.16816.F32.BF16 R24, R20, R42, R64 ;  /* 0x0000002a1418723c */ /* 0x000fe20000041840 */
[----:B------:R-:W-:Y:S01]  /*3450*/  VIADDMNMX R12, R96, 0x48, R5, PT ;  /* 0x00000048600c7846 */ /* 0x000fe20003800105 */
[C---:B------:R-:W-:Y:S01]  /*3460*/  VIADD R5, R0.reuse, 0x8 ;  /* 0x0000000800057836 */ /* 0x040fe20000000000 */
[----:B------:R-:W-:Y:S02]  /*3470*/  FSEL R105, R57, -INF , !P1 ;  /* 0xff80000039697808 */ /* 0x000fe40004800000 */
[----:B------:R-:W-:Y:S01]  /*3480*/  ISETP.GE.AND P5, PT, R3, R12, PT ;  /* 0x0000000c0300720c */ /* 0x000fe20003fa6270 */
[----:B-1----:R-:W-:Y:S01]  /*3490*/  HMMA.16816.F32.BF16 R36, R16, R32, R48 ;  /* 0x000000201024723c */ /* 0x002fe20000041830 */
[----:B------:R-:W-:Y:S01]  /*34a0*/  VIADD R3, R0, 0x9 ;  /* 0x0000000900037836 */ /* 0x000fe20000000000 */
[----:B------:R-:W-:-:S02]  /*34b0*/  ISETP.GE.AND P4, PT, R5, R9, PT ;  /* 0x000000090500720c */ /* 0x000fc40003f86270 */
[----:B------:R-:W-:Y:S02]  /*34c0*/  FSEL R125, R59, -INF , !P5 ;  /* 0xff8000003b7d7808 */ /* 0x000fe40006800000 */
[----:B------:R-:W-:Y:S01]  /*34d0*/  HMMA.16816.F32.BF16 R28, R20, R32, R76 ;  /* 0x00000020141c723c */ /* 0x000fe2000004184c */
[----:B------:R-:W-:Y:S02]  /*34e0*/  ISETP.GE.AND P5, PT, R3, R9, PT ;  /* 0x000000090300720c */ /* 0x000fe40003fa6270 */
[C---:B------:R-:W-:Y:S02]  /*34f0*/  ISETP.GE.AND P2, PT, R5.reuse, R10, PT ;  /* 0x0000000a0500720c */ /* 0x040fe40003f46270 */
[C---:B------:R-:W-:Y:S01]  /*3500*/  ISETP.GE.AND P3, PT, R5.reuse, R11, PT ;  /* 0x0000000b0500720c */ /* 0x040fe20003f66270 */
[----:B------:R-:W-:Y:S01]  /*3510*/  HMMA.16816.F32.BF16 R40, R16, R40, R60 ;  /* 0x000000281028723c */ /* 0x000fe2000004183c */
[----:B------:R-:W-:Y:S01]  /*3520*/  ISETP.GE.AND P1, PT, R5, R12, PT ;  /* 0x0000000c0500720c */ /* 0x000fe20003f26270 */
[----:B------:R-:W-:Y:S01]  /*3530*/  VIADD R5, R0, 0x11 ;  /* 0x0000001100057836 */ /* 0x000fe20000000000 */
[----:B------:R-:W-:-:S02]  /*3540*/  FSEL R33, R53, -INF , !P5 ;  /* 0xff80000035217808 */ /* 0x000fc40006800000 */
[----:B------:R-:W-:Y:S01]  /*3550*/  ISETP.GE.AND P5, PT, R3, R12, PT ;  /* 0x0000000c0300720c */ /* 0x000fe20003fa6270 */
[-C--:B------:R-:W-:Y:S01]  /*3560*/  HMMA.16816.F32.BF16 R20, R20, R34.reuse, R68 ;  /* 0x000000221414723c */ /* 0x080fe20000041844 */
[----:B------:R-:W-:Y:S02]  /*3570*/  FSEL R32, R52, -INF , !P4 ;  /* 0xff80000034207808 */ /* 0x000fe40006000000 */
[----:B------:R-:W-:Y:S02]  /*3580*/  FSEL R107, R27, -INF , !P5 ;  /* 0xff8000001b6b7808 */ /* 0x000fe40006800000 */
[----:B------:R-:W-:Y:S01]  /*3590*/  ISETP.GE.AND P5, PT, R5, R9, PT ;  /* 0x000000090500720c */ /* 0x000fe20003fa6270 */
[----:B------:R-:W-:Y:S01]  /*35a0*/  HMMA.16816.F32.BF16 R16, R16, R34, R44 ;  /* 0x000000221010723c */ /* 0x000fe2000004182c */
[----:B------:R-:W-:Y:S02]  /*35b0*/  FSEL R48, R54, -INF , !P2 ;  /* 0xff80000036307808 */ /* 0x000fe40005000000 */
[----:B------:R-:W-:-:S02]  /*35c0*/  FSEL R50, R37, -INF , !P5 ;  /* 0xff80000025327808 */ /* 0x000fc40006800000 */
[----:B------:R-:W-:Y:S02]  /*35d0*/  ISETP.GE.AND P5, PT, R5, R12, PT ;  /* 0x0000000c0500720c */ /* 0x000fe40003fa6270 */
[C---:B------:R-:W-:Y:S02]  /*35e0*/  ISETP.GE.AND P4, PT, R3.reuse, R10, PT ;  /* 0x0000000a0300720c */ /* 0x040fe40003f86270 */
[----:B------:R-:W-:Y:S01]  /*35f0*/  ISETP.GE.AND P2, PT, R3, R11, PT ;  /* 0x0000000b0300720c */ /* 0x000fe20003f46270 */
[C---:B------:R-:W-:Y:S01]  /*3600*/  VIADD R3, R0.reuse, 0x10 ;  /* 0x0000001000037836 */ /* 0x040fe20000000000 */
[----:B------:R-:W-:Y:S02]  /*3610*/  FSEL R200, R31, -INF , !P5 ;  /* 0xff8000001fc87808 */ /* 0x000fe40006800000 */
[----:B------:R-:W-:Y:S02]  /*3620*/  ISETP.GE.AND P5, PT, R0, R9, PT ;  /* 0x000000090000720c */ /* 0x000fe40003fa6270 */
        /* <DEDUP_REMOVED lines=13> */
[----:B------:R-:W-:-:S02]  /*3700*/  ISETP.GE.AND P0, PT, R0, R11, PT ;  /* 0x0000000b0000720c */ /* 0x000fc40003f06270 */
[CC--:B------:R-:W-:Y:S01]  /*3710*/  ISETP.GE.AND P5, PT, R0.reuse, R12.reuse, PT ;  /* 0x0000000c0000720c */ /* 0x0c0fe20003fa6270 */
[----:B------:R-:W-:Y:S01]  /*3720*/  VIADD R0, R0, 0x19 ;  /* 0x0000001900007836 */ /* 0x000fe20000000000 */
[----:B------:R-:W-:Y:S02]  /*3730*/  FSEL R40, R56, -INF , !P0 ;  /* 0xff80000038287808 */ /* 0x000fe40004000000 */
[----:B------:R-:W-:Y:S02]  /*3740*/  FSEL R51, R38, -INF , !P1 ;  /* 0xff80000026337808 */ /* 0x000fe40004800000 */
[----:B------:R-:W-:Y:S02]  /*3750*/  ISETP.GE.AND P0, PT, R0, R12, PT ;  /* 0x0000000c0000720c */ /* 0x000fe40003f06270 */
[----:B------:R-:W-:Y:S02]  /*3760*/  ISETP.GE.AND P1, PT, R5, R11, PT ;  /* 0x0000000b0500720c */ /* 0x000fe40003f26270 */
[----:B------:R-:W-:-:S02]  /*3770*/  FSEL R137, R23, -INF , !P0 ;  /* 0xff80000017897808 */ /* 0x000fc40004000000 */
[----:B------:R-:W-:Y:S02]  /*3780*/  PLOP3.LUT P0, PT, PT, PT, UP0, 0x80, 0x0 ;  /* 0x000000000000781c */ /* 0x000fe40003f0f008 */
        /* <DEDUP_REMOVED lines=8> */
[----:B------:R-:W-:Y:S02]  /*3810*/  FSEL R42, R42, -INF , !P6 ;  /* 0xff8000002a2a7808 */ /* 0x000fe40007000000 */
[----:B------:R-:W-:Y:S02]  /*3820*/  FSEL R138, R20, -INF , !P3 ;  /* 0xff800000148a7808 */ /* 0x000fe40005800000 */
[----:B------:R-:W-:-:S02]  /*3830*/  FSEL R139, R22, -INF , !P1 ;  /* 0xff800000168b7808 */ /* 0x000fc40004800000 */
[CC--:B------:R-:W-:Y:S02]  /*3840*/  ISETP.GE.AND P4, PT, R3.reuse, R9.reuse, PT ;  /* 0x000000090300720c */ /* 0x0c0fe40003f86270 */
[-C--:B------:R-:W-:Y:S02]  /*3850*/  ISETP.GE.AND P2, PT, R3, R10.reuse, PT ;  /* 0x0000000a0300720c */ /* 0x080fe40003f46270 */
[C---:B------:R-:W-:Y:S02]  /*3860*/  ISETP.GE.AND P3, PT, R0.reuse, R9, PT ;  /* 0x000000090000720c */ /* 0x040fe40003f66270 */
[C---:B------:R-:W-:Y:S02]  /*3870*/  ISETP.GE.AND P1, PT, R0.reuse, R10, PT ;  /* 0x0000000a0000720c */ /* 0x040fe40003f26270 */
[----:B------:R-:W-:Y:S02]  /*3880*/  ISETP.GE.AND P6, PT, R0, R11, PT ;  /* 0x0000000b0000720c */ /* 0x000fe40003fc6270 */
[----:B------:R-:W-:-:S02]  /*3890*/  LOP3.LUT R0, R98, R99, RZ, 0xfc, !PT ;  /* 0x0000006362007212 */ /* 0x000fc400078efcff */
[----:B------:R-:W-:Y:S02]  /*38a0*/  FSEL R41, R58, -INF , !P5 ;  /* 0xff8000003a297808 */ /* 0x000fe40006800000 */
[----:B------:R-:W-:Y:S02]  /*38b0*/  FSEL R132, R21, -INF , !P6 ;  /* 0xff80000015847808 */ /* 0x000fe40007000000 */
        /* <DEDUP_REMOVED lines=17> */
[----:B------:R-:W-:-:S05]  /*39d0*/  VIADD R5, R7, UR10 ;  /* 0x0000000a07057c36 */ /* 0x000fca0008000000 */
[----:B------:R-:W-:Y:S01]  /*39e0*/  IADD3.X R7, R5, UR13, RZ, P5, !PT ;  /* 0x0000000d05077c10 */ /* 0x000fe2000affe4ff */
[----:B------:R-:W3:Y:S08]  /*39f0*/  @!P2 LDC.64 R14, c[0x0][0x218] ;  /* 0x00008600ff0eab82 */ /* 0x000ef00000000a00 */
[----:B------:R-:W4:Y:S01]  /*3a00*/  @!P3 LDC.64 R16, c[0x0][0x218] ;  /* 0x00008600ff10bb82 */ /* 0x000f220000000a00 */
[----:B-1----:R-:W-:-:S04]  /*3a10*/  @!P3 LEA R18, P6, R6, R18, 0x1 ;  /* 0x000000120612b211 */ /* 0x002fc800078c08ff */
[C---:B------:R-:W-:Y:S02]  /*3a20*/  @!P3 LEA.HI.X R19, R6.reuse, R19, R5, 0x1, P6 ;  /* 0x000000130613b211 */ /* 0x040fe400030f0c05 */
        /* <DEDUP_REMOVED lines=27> */
.L_x_983:
[----:B------:R-:W-:Y:S05]  /*3be0*/  BSYNC B0 ;  /* 0x0000000000007941 */ /* 0x000fea0003800000 */
.L_x_982:
[----:B------:R-:W0:Y:S02]  /*3bf0*/  LDGDEPBAR ;  /* 0x00000000000079af */ /* 0x000e240000000000 */
.L_x_981:
[----:B------:R-:W-:Y:S01]  /*3c00*/  FMNMX.FTZ R135, R13, R24, !PT ;  /* 0x000000180d877209 */ /* 0x000fe20007810000 */
[----:B--2---:R-:W-:Y:S01]  /*3c10*/  IMAD.WIDE.U32 R14, R252, -0x326172a9, RZ ;  /* 0xcd9e8d57fc0e7825 */ /* 0x004fe200078e00ff */
[----:B------:R-:W-:Y:S01]  /*3c20*/  FMNMX.FTZ R3, R42, R25, !PT ;  /* 0x000000192a037209 */ /* 0x000fe20007810000 */
[----:B------:R-:W-:Y:S01]  /*3c30*/  UIADD3 UR35, UR25, -0x4498517b, URZ ;  /* 0xbb67ae8519237890 */ /* 0x000fe2000fffe03f */
[----:B------:R-:W-:Y:S01]  /*3c40*/  FMNMX.FTZ R135, R32, R135, !PT ;  /* 0x0000008720877209 */ /* 0x000fe20007810000 */
[----:B------:R-:W-:Y:S01]  /*3c50*/  IMAD.WIDE.U32 R240, R103, -0x2daee0ad, RZ ;  /* 0xd2511f5367f07825 */ /* 0x000fe200078e00ff */
[----:B------:R-:W-:Y:S01]  /*3c60*/  FMNMX.FTZ R3, R48, R3, !PT ;  /* 0x0000000330037209 */ /* 0x000fe20007810000 */
[----:B------:R-:W-:Y:S01]  /*3c70*/  UIADD3 UR36, UR24, -0x61c88647, URZ ;  /* 0x9e3779b918247890 */ /* 0x000fe2000fffe03f */
[----:B------:R-:W-:Y:S01]  /*3c80*/  FMNMX.FTZ R135, R33, R135, !PT ;  /* 0x0000008721877209 */ /* 0x000fe20007810000 */
[----:B------:R-:W-:Y:S01]  /*3c90*/  UIADD3 UR34, UR24, 0x3c6ef372, URZ ;  /* 0x3c6ef37218227890 */ /* 0x000fe2000fffe03f */
[----:B------:R-:W-:Y:S01]  /*3ca0*/  FMNMX.FTZ R3, R49, R3, !PT ;  /* 0x0000000331037209 */ /* 0x000fe20007810000 */
[----:B------:R-:W-:Y:S01]  /*3cb0*/  UIADD3 UR33, UR25, 0x76cf5d0a, URZ ;  /* 0x76cf5d0a19217890 */ /* 0x000fe2000fffe03f */
[----:B------:R-:W-:Y:S01]  /*3cc0*/  FMNMX.FTZ R135, R36, R135, !PT ;  /* 0x0000008724877209 */ /* 0x000fe20007810000 */
[----:B------:R-:W-:Y:S01]  /*3cd0*/  UIADD3 UR22, UR25, 0x32370b8f, URZ ;  /* 0x32370b8f19167890 */ /* 0x000fe2000fffe03f */
[----:B------:R-:W-:Y:S01]  /*3ce0*/  FMNMX.FTZ R3, R51, R3, !PT ;  /* 0x0000000333037209 */ /* 0x000fe20007810000 */
[----:B------:R-:W-:Y:S01]  /*3cf0*/  ULDC UR30, c[0x0][0x2ec] ;  /* 0x0000bb00001e7ab9 */ /* 0x000fe20000000800 */
[----:B------:R-:W-:Y:S01]  /*3d00*/  FMNMX.FTZ R135, R50, R135, !PT ;  /* 0x0000008732877209 */ /* 0x000fe20007810000 */
[----:B------:R-:W-:Y:S01]  /*3d10*/  UIADD3 UR23, UR24, -0x255992d5, URZ ;  /* 0xdaa66d2b18177890 */ /* 0x000fe2000fffe03f */
[----:B------:R-:W-:Y:S01]  /*3d20*/  FMNMX.FTZ R3, R57, R3, !PT ;  /* 0x0000000339037209 */ /* 0x000fe20007810000 */
[----:B------:R-:W-:Y:S01]  /*3d30*/  UIADD3 UR12, UR24, 0x78dde6e4, URZ ;  /* 0x78dde6e4180c7890 */ /* 0x000fe2000fffe03f */
[----:B------:R-:W-:Y:S01]  /*3d40*/  FMNMX.FTZ R135, R30, R135, !PT ;  /* 0x000000871e877209 */ /* 0x000fe20007810000 */
[----:B------:R-:W-:Y:S01]  /*3d50*/  UIADD3 UR10, UR25, -0x56f99767, URZ ;  /* 0xa9066899190a7890 */ /* 0x000fe2000fffe03f */
[----:B------:R-:W-:Y:S01]  /*3d60*/  FMNMX.FTZ R3, R34, R3, !PT ;  /* 0x0000000322037209 */ /* 0x000fe20007810000 */
[----:B------:R-:W-:Y:S01]  /*3d70*/  UIADD3 UR11, UR25, -0x126145ec, URZ ;  /* 0xed9eba14190b7890 */ /* 0x000fe2000fffe03f */
[----:B------:R-:W-:Y:S01]  /*3d80*/  FMNMX.FTZ R135, R31, R135, !PT ;  /* 0x000000871f877209 */ /* 0x000fe20007810000 */
[----:B------:R-:W-:Y:S01]  /*3d90*/  VIADD R250, R252, 0x4 ;  /* 0x00000004fcfa7836 */ /* 0x000fe20000000000 */
[----:B------:R-:W-:Y:S01]  /*3da0*/  FMNMX.FTZ R3, R35, R3, !PT ;  /* 0x0000000323037209 */ /* 0x000fe20007810000 */
[----:B------:R-:W-:Y:S01]  /*3db0*/  UIADD3 UR29, UR24, 0x1715609d, URZ ;  /* 0x1715609d181d7890 */ /* 0x000fe2000fffe03f */
[----:B------:R-:W-:Y:S01]  /*3dc0*/  LOP3.LUT R251, R102, UR24, RZ, 0x3c, !PT ;  /* 0x0000001866fb7c12 */ /* 0x000fe2000f8e3cff */
[----:B------:R-:W2:Y:S01]  /*3dd0*/  SHFL.BFLY PT, R5, R135, 0x2, 0x1f ;  /* 0x0c401f0087057f89 */ /* 0x000ea200000e0000 */
[----:B------:R-:W-:-:S02]  /*3de0*/  LEA R209, R0, UR4, 0x1 ;  /* 0x0000000400d17c11 */ /* 0x000fc4000f8e08ff */
[----:B-1----:R-:W-:Y:S01]  /*3df0*/  LOP3.LUT R6, R15, R251, RZ, 0x3c, !PT ;  /* 0x000000fb0f067212 */ /* 0x002fe200078e3cff */
[----:B------:R-:W1:Y:S02]  /*3e00*/  SHFL.BFLY PT, R134, R3, 0x2, 0x1f ;  /* 0x0c401f0003867f89 */ /* 0x000e6400000e0000 */
[--C-:B------:R-:W-:Y:S02]  /*3e10*/  IMAD R211, R4, 0x2, R209.reuse ;  /* 0x0000000204d37824 */ /* 0x100fe400078e02d1 */
[----:B------:R-:W-:Y:S01]  /*3e20*/  IMAD.WIDE.U32 R18, R6, -0x2daee0ad, RZ ;  /* 0xd2511f5306127825 */ /* 0x000fe200078e00ff */
[----:B------:R-:W-:Y:S03]  /*3e30*/  STL [R1+0x34], R251 ;  /* 0x000034fb01007387 */ /* 0x000fe60000100800 */
[C---:B------:R-:W-:Y:S01]  /*3e40*/  IMAD R214, R2.reuse, 0x2, R209 ;  /* 0x0000000202d67824 */ /* 0x040fe200078e02d1 */
[----:B------:R-:W-:Y:S01]  /*3e50*/  LOP3.LUT R6, R19, UR35, R240, 0x96, !PT ;  /* 0x0000002313067c12 */ /* 0x000fe2000f8e96f0 */
[----:B------:R-:W-:Y:S01]  /*3e60*/  STL.64 [R1+0x10], R18 ;  /* 0x0000101201007387 */ /* 0x000fe20000100a00 */
[----:B------:R-:W-:-:S03]  /*3e70*/  IMAD R213, R2, 0x2, R211 ;  /* 0x0000000202d57824 */ /* 0x000fc600078e02d3 */
[----:B------:R-:W-:Y:S01]  /*3e80*/  IMAD.WIDE.U32 R6, R6, -0x326172a9, RZ ;  /* 0xcd9e8d5706067825 */ /* 0x000fe200078e00ff */
[----:B------:R-:W-:Y:S04]  /*3e90*/  LDSM.16.MT88.4 R72, [R209+0xa000] ;  /* 0x00a00000d148783b */ /* 0x000fe80000004200 */
[----:B------:R-:W-:Y:S01]  /*3ea0*/  LDSM.16.MT88.4 R60, [R211+0xa000] ;  /* 0x00a00000d33c783b */ /* 0x000fe20000004200 */
[----:B--2---:R-:W-:Y:S01]  /*3eb0*/  FMNMX.FTZ R135, R135, R5, !PT ;  /* 0x0000000587877209 */ /* 0x004fe20007810000 */
[----:B------:R-:W-:Y:S02]  /*3ec0*/  IMAD.U32 R5, RZ, RZ, UR25 ;  /* 0x00000019ff057e24 */ /* 0x000fe4000f8e00ff */
[----:B------:R-:W-:Y:S01]  /*3ed0*/  LDSM.16.MT88.4 R92, [R214+0xa000] ;  /* 0x00a00000d65c783b */ /* 0x000fe20000004200 */
[----:B-1----:R-:W-:-:S02]  /*3ee0*/  FMNMX.FTZ R134, R3, R134, !PT ;  /* 0x0000008603867209 */ /* 0x002fc40007810000 */
[----:B------:R-:W-:Y:S01]  /*3ef0*/  LOP3.LUT R5, R241, UR5, R5, 0x96, !PT ;  /* 0x00000005f1057c12 */ /* 0x000fe2000f8e9605 */
[----:B------:R-:W1:Y:S04]  /*3f00*/  SHFL.BFLY PT, R8, R135, 0x1, 0x1f ;  /* 0x0c201f0087087f89 */ /* 0x000e6800000e0000 */
[----:B------:R-:W-:Y:S01]  /*3f10*/  IMAD.WIDE.U32 R58, R5, -0x326172a9, RZ ;  /* 0xcd9e8d57053a7825 */ /* 0x000fe200078e00ff */
[----:B------:R-:W-:Y:S04]  /*3f20*/  LDSM.16.MT88.4 R88, [R213+0xa000] ;  /* 0x00a00000d558783b */ /* 0x000fe80000004200 */
[----:B------:R-:W-:Y:S01]  /*3f30*/  LOP3.LUT R5, R59, UR36, R14, 0x96, !PT ;  /* 0x000000243b057c12 */ /* 0x000fe2000f8e960e */
[----:B------:R-:W-:Y:S01]  /*3f40*/  LDSM.16.MT88.4 R76, [R209+0xb000] ;  /* 0x00b00000d14c783b */ /* 0x000fe20000004200 */
[----:B------:R-:W-:-:S03]  /*3f50*/  LOP3.LUT R14, R7, UR34, R58, 0x96, !PT ;  /* 0x00000022070e7c12 */ /* 0x000fc6000f8e963a */
[----:B------:R-:W-:Y:S01]  /*3f60*/  IMAD.WIDE.U32 R16, R5, -0x2daee0ad, RZ ;  /* 0xd2511f5305107825 */ /* 0x000fe200078e00ff */
[----:B------:R-:W-:Y:S03]  /*3f70*/  LDSM.16.MT88.4 R116, [R211+0xb000] ;  /* 0x00b00000d374783b */ /* 0x000fe60000004200 */
[----:B------:R-:W-:Y:S01]  /*3f80*/  IMAD.WIDE.U32 R14, R14, -0x2daee0ad, RZ ;  /* 0xd2511f530e0e7825 */ /* 0x000fe200078e00ff */
[----:B------:R-:W-:Y:S01]  /*3f90*/  LOP3.LUT R7, R17, UR33, R18, 0x96, !PT ;  /* 0x0000002111077c12 */ /* 0x000fe2000f8e9612 */
[----:B------:R-:W-:Y:S03]  /*3fa0*/  LDSM.16.MT88.4 R44, [R214+0xb000] ;  /* 0x00b00000d62c783b */ /* 0x000fe60000004200 */
[----:B------:R-:W-:Y:S01]  /*3fb0*/  LOP3.LUT R5, R15, UR22, R16, 0x96, !PT ;  /* 0x000000160f057c12 */ /* 0x000fe2000f8e9610 */
[----:B------:R-:W-:Y:S01]  /*3fc0*/  IMAD.WIDE.U32 R16, R7, -0x326172a9, RZ ;  /* 0xcd9e8d5707107825 */ /* 0x000fe200078e00ff */
[----:B-1----:R-:W-:Y:S01]  /*3fd0*/  FMNMX.FTZ R135, R135, R8, !PT ;  /* 0x0000000887877209 */ /* 0x002fe20007810000 */
[----:B------:R-:W-:Y:S02]  /*3fe0*/  LDSM.16.MT88.4 R128, [R213+0xb000] ;  /* 0x00b00000d580783b */ /* 0x000fe40000004200 */
[----:B------:R-:W-:Y:S01]  /*3ff0*/  IMAD.WIDE.U32 R20, R5, -0x326172a9, RZ ;  /* 0xcd9e8d5705147825 */ /* 0x000fe200078e00ff */
[C---:B------:R-:W-:Y:S01]  /*4000*/  FSETP.NEU.FTZ.AND P1, PT, R135.reuse, -INF , PT ;  /* 0xff8000008700780b */ /* 0x040fe20003f3d000 */
[----:B------:R-:W1:Y:S02]  /*4010*/  SHFL.BFLY PT, R8, R134, 0x1, 0x1f ;  /* 0x0c201f0086087f89 */ /* 0x000e6400000e0000 */
[----:B------:R-:W-:Y:S01]  /*4020*/  FMUL.FTZ R3, R135, UR30 ;  /* 0x0000001e87037c20 */ /* 0x000fe20008410000 */
[----:B------:R-:W-:-:S02]  /*4030*/  LOP3.LUT R6, R17, UR23, R6, 0x96, !PT ;  /* 0x0000001711067c12 */ /* 0x000fc4000f8e9606 */
[----:B------:R-:W-:Y:S01]  /*4040*/  LOP3.LUT R7, R21, UR12, R16, 0x96, !PT ;  /* 0x0000000c15077c12 */ /* 0x000fe2000f8e9610 */
[----:B------:R-:W-:Y:S01]  /*4050*/  LDSM.16.MT88.4 R184, [R209+0xa800] ;  /* 0x00a80000d1b8783b */ /* 0x000fe20000004200 */
[----:B------:R-:W-:Y:S01]  /*4060*/  FSEL R3, R3, RZ, P1 ;  /* 0x000000ff03037208 */ /* 0x000fe20000800000 */
[----:B------:R-:W-:Y:S02]  /*4070*/  IMAD.WIDE.U32 R16, R6, -0x2daee0ad, RZ ;  /* 0xd2511f5306107825 */ /* 0x000fe400078e00ff */
[----:B------:R-:W-:Y:S02]  /*4080*/  LDSM.16.MT88.4 R172, [R214+0xa800] ;  /* 0x00a80000d6ac783b */ /* 0x000fe40000004200 */
[----:B------:R-:W-:Y:S01]  /*4090*/  FFMA.FTZ R5, R13, UR30, -R3 ;  /* 0x0000001e0d057c23 */ /* 0x000fe20008010803 */
[----:B------:R-:W-:Y:S01]  /*40a0*/  IMAD.WIDE.U32 R26, R7, -0x2daee0ad, RZ ;  /* 0xd2511f53071a7825 */ /* 0x000fe200078e00ff */
[----:B------:R-:W-:-:S03]  /*40b0*/  LOP3.LUT R14, R17, UR11, R14, 0x96, !PT ;  /* 0x0000000b110e7c12 */ /* 0x000fc6000f8e960e */
[----:B------:R-:W-:Y:S01]  /*40c0*/  FFMA.FTZ R13, R33, UR30, -R3 ;  /* 0x0000001e210d7c23 */ /* 0x000fe20008010803 */
[----:B------:R2:W-:Y:S01]  /*40d0*/  MUFU.EX2 R245, R5 ;  /* 0x0000000500f57308 */ /* 0x0005e20000000800 */
[----:B------:R-:W-:Y:S01]  /*40e0*/  LDSM.16.MT88.4 R176, [R213+0xa800] ;  /* 0x00a80000d5b0783b */ /* 0x000fe20000004200 */
[----:B------:R-:W-:Y:S01]  /*40f0*/  LOP3.LUT R6, R27, UR10, R16, 0x96, !PT ;  /* 0x0000000a1b067c12 */ /* 0x000fe2000f8e9610 */
[----:B------:R-:W-:Y:S01]  /*4100*/  IMAD.WIDE.U32 R28, R14, -0x326172a9, RZ ;  /* 0xcd9e8d570e1c7825 */ /* 0x000fe200078e00ff */
[----:B------:R-:W-:Y:S01]  /*4110*/  FMNMX.FTZ R16, R40, R105, !PT ;  /* 0x0000006928107209 */ /* 0x000fe20007810000 */
[----:B------:R-:W-:Y:S02]  /*4120*/  LDSM.16.MT88.4 R180, [R209+0xb800] ;  /* 0x00b80000d1b4783b */ /* 0x000fe40000004200 */
[----:B------:R-:W-:Y:S01]  /*4130*/  IMAD.WIDE.U32 R6, R6, -0x326172a9, RZ ;  /* 0xcd9e8d5706067825 */ /* 0x000fe200078e00ff */
[----:B------:R-:W-:Y:S01]  /*4140*/  MUFU.EX2 R242, R13 ;  /* 0x0000000d00f27308 */ /* 0x000fe20000000800 */
[----:B-1----:R-:W-:Y:S01]  /*4150*/  FMNMX.FTZ R134, R134, R8, !PT ;  /* 0x0000000886867209 */ /* 0x002fe20007810000 */
[----:B------:R-:W-:Y:S01]  /*4160*/  LDSM.16.MT88.4 R192, [R211+0xb800] ;  /* 0x00b80000d3c0783b */ /* 0x000fe20000004200 */
[----:B------:R-:W-:-:S02]  /*4170*/  FMNMX.FTZ R16, R104, R16, !PT ;  /* 0x0000001068107209 */ /* 0x000fc40007810000 */
[C---:B------:R-:W-:Y:S01]  /*4180*/  FSETP.NEU.FTZ.AND P1, PT, R134.reuse, -INF , PT ;  /* 0xff8000008600780b */ /* 0x040fe20003f3d000 */
[----:B------:R-:W-:Y:S01]  /*4190*/  FMUL.FTZ R8, R134, UR30 ;  /* 0x0000001e86087c20 */ /* 0x000fe20008410000 */
[----:B------:R-:W-:Y:S01]  /*41a0*/  LOP3.LUT R15, R6, 0xff, RZ, 0xc0, !PT ;  /* 0x000000ff060f7812 */ /* 0x000fe200078ec0ff */
[----:B------:R-:W-:Y:S01]  /*41b0*/  LDSM.16.MT88.4 R188, [R214+0xb800] ;  /* 0x00b80000d6bc783b */ /* 0x000fe20000004200 */
[----:B--2---:R-:W-:Y:S01]  /*41c0*/  FFMA.FTZ R5, R24, UR30, -R3 ;  /* 0x0000001e18057c23 */ /* 0x004fe20008010803 */
[----:B------:R-:W-:Y:S02]  /*41d0*/  SHF.R.U32.HI R17, RZ, 0x18, R6 ;  /* 0x00000018ff117819 */ /* 0x000fe40000011606 */
[----:B------:R-:W-:Y:S01]  /*41e0*/  FSEL R8, R8, RZ, P1 ;  /* 0x000000ff08087208 */ /* 0x000fe20000800000 */
[----:B------:R1:W-:Y:S01]  /*41f0*/  MUFU.EX2 R239, R5 ;  /* 0x0000000500ef7308 */ /* 0x0003e20000000800 */
[----:B------:R-:W-:Y:S03]  /*4200*/  LDSM.16.MT88.4 R196, [R213+0xb800] ;  /* 0x00b80000d5c4783b */ /* 0x000fe60000004200 */
[--C-:B------:R-:W-:Y:S01]  /*4210*/  FFMA.FTZ R14, R48, UR30, -R8.reuse ;  /* 0x0000001e300e7c23 */ /* 0x100fe20008010808 */
[----:B------:R-:W-:-:S03]  /*4220*/  FFMA.FTZ R0, R42, UR30, -R8 ;  /* 0x0000001e2a007c23 */ /* 0x000fc60008010808 */
[----:B------:R-:W-:Y:S08]  /*4230*/  MUFU.EX2 R238, R14 ;  /* 0x0000000e00ee7308 */ /* 0x000ff00000000800 */
[----:B------:R2:W-:Y:S01]  /*4240*/  MUFU.EX2 R236, R0 ;  /* 0x0000000000ec7308 */ /* 0x0005e20000000800 */
[----:B-1----:R-:W-:-:S07]  /*4250*/  FFMA.FTZ R5, R32, UR30, -R3 ;  /* 0x0000001e20057c23 */ /* 0x002fce0008010803 */
[----:B------:R1:W3:Y:S01]  /*4260*/  MUFU.EX2 R244, R5 ;  /* 0x0000000500f47308 */ /* 0x0002e20000000800 */
[----:B--2---:R-:W-:-:S07]  /*4270*/  FFMA.FTZ R0, R25, UR30, -R8 ;  /* 0x0000001e19007c23 */ /* 0x004fce0008010808 */
[----:B------:R2:W-:Y:S01]  /*4280*/  MUFU.EX2 R235, R0 ;  /* 0x0000000000eb7308 */ /* 0x0005e20000000800 */
[----:B-1----:R-:W-:Y:S02]  /*4290*/  LOP3.LUT R5, R6, 0xffff, RZ, 0xc0, !PT ;  /* 0x0000ffff06057812 */ /* 0x002fe400078ec0ff */
[----:B---3--:R-:W-:Y:S02]  /*42a0*/  F2FP.BF16.F32.PACK_AB R2, R242, R244 ;  /* 0x000000f4f202723e */ /* 0x008fe400000010ff */
[----:B------:R-:W-:Y:S02]  /*42b0*/  SHF.R.U32.HI R13, RZ, 0x8, R5 ;  /* 0x00000008ff0d7819 */ /* 0x000fe40000011605 */
[----:B------:R-:W-:Y:S02]  /*42c0*/  LOP3.LUT R5, R7, UR31, R28, 0x96, !PT ;  /* 0x0000001f07057c12 */ /* 0x000fe4000f8e961c */
[----:B------:R-:W-:Y:S02]  /*42d0*/  SHF.R.U32.HI R7, RZ, 0x10, R6 ;  /* 0x00000010ff077819 */ /* 0x000fe40000011606 */
[----:B------:R-:W-:-:S02]  /*42e0*/  PRMT R19, R15, 0x5410, R13 ;  /* 0x000054100f137816 */ /* 0x000fc4000000000d */
[----:B------:R-:W-:Y:S02]  /*42f0*/  LOP3.LUT R6, R5, 0xffff, RZ, 0xc0, !PT ;  /* 0x0000ffff05067812 */ /* 0x000fe400078ec0ff */
[----:B------:R-:W-:Y:S02]  /*4300*/  LOP3.LUT R13, R7, 0xff, RZ, 0xc0, !PT ;  /* 0x000000ff070d7812 */ /* 0x000fe400078ec0ff */
[--C-:B------:R-:W-:Y:S02]  /*4310*/  SHF.R.U32.HI R7, RZ, 0x10, R5.reuse ;  /* 0x00000010ff077819 */ /* 0x100fe40000011605 */
[----:B------:R-:W-:Y:S02]  /*4320*/  SHF.R.U32.HI R14, RZ, 0x8, R6 ;  /* 0x00000008ff0e7819 */ /* 0x000fe40000011606 */
[----:B------:R-:W-:Y:S02]  /*4330*/  LOP3.LUT R15, R5, 0xff, RZ, 0xc0, !PT ;  /* 0x000000ff050f7812 */ /* 0x000fe400078ec0ff */
[----:B------:R-:W-:-:S02]  /*4340*/  SHF.R.U32.HI R6, RZ, 0x18, R5 ;  /* 0x00000018ff067819 */ /* 0x000fc40000011605 */
[----:B------:R-:W-:Y:S02]  /*4350*/  LOP3.LUT R5, R7, 0xff, RZ, 0xc0, !PT ;  /* 0x000000ff07057812 */ /* 0x000fe400078ec0ff */
[----:B------:R-:W-:Y:S02]  /*4360*/  FMNMX.FTZ R7, R106, R16, !PT ;  /* 0x000000106a077209 */ /* 0x000fe40007810000 */
[----:B------:R-:W-:Y:S02]  /*4370*/  PRMT R15, R15, 0x5410, R14 ;  /* 0x000054100f0f7816 */ /* 0x000fe4000000000e */
[----:B------:R-:W-:Y:S02]  /*4380*/  PRMT R14, R5, 0x5410, R6 ;  /* 0x00005410050e7816 */ /* 0x000fe40000000006 */
[----:B------:R-:W-:Y:S02]  /*4390*/  FMNMX.FTZ R5, R202, R7, !PT ;  /* 0x00000007ca057209 */ /* 0x000fe40007810000 */
[----:B------:R-:W-:Y:S01]  /*43a0*/  PRMT R17, R13, 0x5410, R17 ;  /* 0x000054100d117816 */ /* 0x000fe20000000011 */
[----:B------:R-:W-:Y:S01]  /*43b0*/  FFMA.FTZ R13, R49, UR30, -R8 ;  /* 0x0000001e310d7c23 */ /* 0x000fe20008010808 */
[----:B------:R-:W-:-:S02]  /*43c0*/  FMNMX.FTZ R5, R201, R5, !PT ;  /* 0x00000005c9057209 */ /* 0x000fc40007810000 */
[----:B------:R-:W-:Y:S01]  /*43d0*/  FMNMX.FTZ R6, R41, R125, !PT ;  /* 0x0000007d29067209 */ /* 0x000fe20007810000 */
[----:B------:R-:W1:Y:S01]  /*43e0*/  MUFU.EX2 R237, R13 ;  /* 0x0000000d00ed7308 */ /* 0x000e620000000800 */
[----:B------:R-:W-:Y:S02]  /*43f0*/  FMNMX.FTZ R4, R138, R5, !PT ;  /* 0x000000058a047209 */ /* 0x000fe40007810000 */
[----:B------:R-:W-:Y:S02]  /*4400*/  FMNMX.FTZ R5, R124, R6, !PT ;  /* 0x000000067c057209 */ /* 0x000fe40007810000 */
[----:B------:R-:W-:Y:S02]  /*4410*/  FMNMX.FTZ R16, R132, R4, !PT ;  /* 0x0000000484107209 */ /* 0x000fe40007810000 */
[--C-:B--2---:R-:W-:Y:S01]  /*4420*/  HSET2.LE.AND R0, R19, R228.reuse, PT ;  /* 0x000000e413007233 */ /* 0x104fe20003803000 */
[----:B------:R-:W-:Y:S01]  /*4430*/  FFMA.FTZ R19, R57, UR30, -R8 ;  /* 0x0000001e39137c23 */ /* 0x000fe20008010808 */
[----:B------:R-:W-:Y:S01]  /*4440*/  FMNMX.FTZ R5, R107, R5, !PT ;  /* 0x000000056b057209 */ /* 0x000fe20007810000 */
[----:B------:R-:W2:Y:S01]  /*4450*/  SHFL.BFLY PT, R18, R16, 0x2, 0x1f ;  /* 0x0c401f0010127f89 */ /* 0x000ea200000e0000 */
[----:B------:R-:W-:Y:S01]  /*4460*/  HSET2.LE.AND R7, R17, R228, PT ;  /* 0x000000e411077233 */ /* 0x000fe20003803000 */
[----:B------:R-:W-:Y:S01]  /*4470*/  MUFU.EX2 R229, R19 ;  /* 0x0000001300e57308 */ /* 0x000fe20000000800 */
[----:B------:R-:W-:-:S02]  /*4480*/  LOP3.LUT R6, R0, R2, RZ, 0xc0, !PT ;  /* 0x0000000200067212 */ /* 0x000fc400078ec0ff */
[----:B------:R-:W-:Y:S02]  /*4490*/  FMNMX.FTZ R0, R203, R5, !PT ;  /* 0x00000005cb007209 */ /* 0x000fe40007810000 */
[----:B-1----:R-:W-:Y:S02]  /*44a0*/  F2FP.BF16.F32.PACK_AB R4, R237, R238 ;  /* 0x000000eeed04723e */ /* 0x002fe400000010ff */
[----:B------:R-:W-:Y:S02]  /*44b0*/  F2FP.BF16.F32.PACK_AB R2, R239, R245 ;  /* 0x000000f5ef02723e */ /* 0x000fe400000010ff */
[----:B------:R-:W-:Y:S02]  /*44c0*/  LOP3.LUT R7, R7, R4, RZ, 0xc0, !PT ;  /* 0x0000000407077212 */ /* 0x000fe400078ec0ff */
[----:B------:R-:W-:Y:S02]  /*44d0*/  FMNMX.FTZ R4, R200, R0, !PT ;  /* 0x00000000c8047209 */ /* 0x000fe40007810000 */
[----:B------:R-:W-:-:S02]  /*44e0*/  HSET2.LE.AND R0, R15, R228, PT ;  /* 0x000000e40f007233 */ /* 0x000fc40003803000 */
[----:B------:R-:W-:Y:S02]  /*44f0*/  FMNMX.FTZ R17, R139, R4, !PT ;  /* 0x000000048b117209 */ /* 0x000fe40007810000 */
[----:B------:R-:W-:Y:S01]  /*4500*/  HSET2.LE.AND R5, R14, R228, PT ;  /* 0x000000e40e057233 */ /* 0x000fe20003803000 */
[----:B------:R-:W-:Y:S01]  /*4510*/  IMAD.WIDE.U32 R14, R250, -0x326172a9, RZ ;  /* 0xcd9e8d57fa0e7825 */ /* 0x000fe200078e00ff */
[----:B------:R-:W-:Y:S02]  /*4520*/  LOP3.LUT R4, R0, R2, RZ, 0xc0, !PT ;  /* 0x0000000200047212 */ /* 0x000fe400078ec0ff */
[----:B------:R-:W-:Y:S02]  /*4530*/  FMNMX.FTZ R2, R137, R17, !PT ;  /* 0x0000001189027209 */ /* 0x000fe40007810000 */
[----:B--2---:R-:W-:Y:S01]  /*4540*/  FMNMX.FTZ R0, R16, R18, !PT ;  /* 0x0000001210007209 */ /* 0x004fe20007810000 */
[----:B------:R-:W-:Y:S01]  /*4550*/  FFMA.FTZ R18, R51, UR30, -R8 ;  /* 0x0000001e33127c23 */ /* 0x000fe20008010808 */
[----:B------:R-:W-:Y:S01]  /*4560*/  F2FP.BF16.F32.PACK_AB R13, R235, R236 ;  /* 0x000000eceb0d723e */ /* 0x000fe200000010ff */
[----:B------:R-:W-:Y:S01]  /*4570*/  SHFL.BFLY PT, R16, R2, 0x2, 0x1f ;  /* 0x0c401f0002107f89 */ /* 0x000fe200000e0000 */
[----:B------:R-:W-:Y:S01]  /*4580*/  LOP3.LUT R21, R59, UR36, R14, 0x96, !PT ;  /* 0x000000243b157c12 */ /* 0x000fe2000f8e960e */
[----:B------:R-:W-:Y:S01]  /*4590*/  MUFU.EX2 R230, R18 ;  /* 0x0000001200e67308 */ /* 0x000fe20000000800 */
[----:B------:R-:W-:Y:S01]  /*45a0*/  LOP3.LUT R5, R5, R13, RZ, 0xc0, !PT ;  /* 0x0000000d05057212 */ /* 0x000fe200078ec0ff */
[----:B------:R-:W1:Y:S01]  /*45b0*/  SHFL.BFLY PT, R17, R0, 0x1, 0x1f ;  /* 0x0c201f0000117f89 */ /* 0x000e6200000e0000 */
[----:B------:R-:W-:Y:S01]  /*45c0*/  LOP3.LUT R13, R15, R251, RZ, 0x3c, !PT ;  /* 0x000000fb0f0d7212 */ /* 0x000fe200078e3cff */
[----:B------:R-:W-:-:S04]  /*45d0*/  FFMA.FTZ R15, R36, UR30, -R3 ;  /* 0x0000001e240f7c23 */ /* 0x000fc80008010803 */
[----:B------:R-:W-:Y:S01]  /*45e0*/  IMAD.WIDE.U32 R22, R13, -0x2daee0ad, RZ ;  /* 0xd2511f530d167825 */ /* 0x000fe200078e00ff */
[----:B------:R2:W-:Y:S01]  /*45f0*/  MUFU.EX2 R233, R15 ;  /* 0x0000000f00e97308 */ /* 0x0005e20000000800 */
[----:B------:R-:W-:Y:S03]  /*4600*/  HMMA.16816.F32.BF16 R144, R4, R72, RZ ;  /* 0x000000480490723c */ /* 0x000fe600000418ff */
[----:B------:R-:W-:-:S03]  /*4610*/  LOP3.LUT R13, R23, UR35, R240, 0x96, !PT ;  /* 0x00000023170d7c12 */ /* 0x000fc6000f8e96f0 */
[----:B------:R-:W-:Y:S02]  /*4620*/  HMMA.16816.F32.BF16 R36, R4, R60, RZ ;  /* 0x0000003c0424723c */ /* 0x000fe400000418ff */
[----:B------:R-:W-:-:S04]  /*4630*/  IMAD.WIDE.U32 R24, R13, -0x326172a9, RZ ;  /* 0xcd9e8d570d187825 */ /* 0x000fc800078e00ff */
[--C-:B------:R-:W-:Y:S01]  /*4640*/  FFMA.FTZ R13, R30, UR30, -R3.reuse ;  /* 0x0000001e1e0d7c23 */ /* 0x100fe20008010803 */
[C---:B------:R-:W-:Y:S03]  /*4650*/  HMMA.16816.F32.BF16 R52, R4.reuse, R92, RZ ;  /* 0x0000005c0434723c */ /* 0x040fe600000418ff */
[----:B------:R-:W-:Y:S01]  /*4660*/  MUFU.EX2 R232, R13 ;  /* 0x0000000d00e87308 */ /* 0x000fe20000000800 */
[----:B------:R-:W-:Y:S01]  /*4670*/  LOP3.LUT R23, R25, UR34, R58, 0x96, !PT ;  /* 0x0000002219177c12 */ /* 0x000fe2000f8e963a */
[--C-:B--2---:R-:W-:Y:S01]  /*4680*/  FFMA.FTZ R15, R50, UR30, -R3.reuse ;  /* 0x0000001e320f7c23 */ /* 0x104fe20008010803 */
[----:B------:R-:W-:Y:S01]  /*4690*/  FFMA.FTZ R3, R31, UR30, -R3 ;  /* 0x0000001e1f037c23 */ /* 0x000fe20008010803 */
[----:B-1----:R-:W-:Y:S01]  /*46a0*/  FMNMX.FTZ R133, R0, R17, !PT ;  /* 0x0000001100857209 */ /* 0x002fe20007810000 */
[----:B------:R-:W-:Y:S03]  /*46b0*/  HMMA.16816.F32.BF16 R68, R4, R88, RZ ;  /* 0x000000580444723c */ /* 0x000fe600000418ff */
[----:B------:R1:W-:Y:S01]  /*46c0*/  MUFU.EX2 R234, R15 ;  /* 0x0000000f00ea7308 */ /* 0x0003e20000000800 */
[----:B------:R-:W-:-:S02]  /*46d0*/  FSETP.NEU.FTZ.AND P1, PT, R133, -INF , PT ;  /* 0xff8000008500780b */ /* 0x000fc40003f3d000 */
[C---:B------:R-:W-:Y:S05]  /*46e0*/  HMMA.16816.F32.BF16 R84, R4.reuse, R76, RZ ;  /* 0x0000004c0454723c */ /* 0x040fea00000418ff */
[----:B------:R2:W3:Y:S01]  /*46f0*/  MUFU.EX2 R243, R3 ;  /* 0x0000000300f37308 */ /* 0x0004e20000000800 */
[C---:B------:R-:W-:Y:S06]  /*4700*/  HMMA.16816.F32.BF16 R100, R4.reuse, R116, RZ ;  /* 0x000000740464723c */ /* 0x040fec00000418ff */
[----:B------:R-:W-:Y:S01]  /*4710*/  HMMA.16816.F32.BF16 R112, R4, R44, RZ ;  /* 0x0000002c0470723c */ /* 0x000fe200000418ff */
[----:B-1----:R-:W-:-:S02]  /*4720*/  LOP3.LUT R15, R29, UR29, R20, 0x96, !PT ;  /* 0x0000001d1d0f7c12 */ /* 0x002fc4000f8e9614 */
[----:B------:R-:W-:Y:S01]  /*4730*/  FMNMX.FTZ R20, R2, R16, !PT ;  /* 0x0000001002147209 */ /* 0x000fe20007810000 */
[----:B------:R-:W-:Y:S02]  /*4740*/  FFMA.FTZ R2, R34, UR30, -R8 ;  /* 0x0000001e22027c23 */ /* 0x000fe40008010808 */
[----:B------:R-:W-:Y:S01]  /*4750*/  IMAD.WIDE.U32 R14, R15, -0x2daee0ad, RZ ;  /* 0xd2511f530f0e7825 */ /* 0x000fe200078e00ff */
[C---:B------:R-:W-:Y:S01]  /*4760*/  HMMA.16816.F32.BF16 R164, R4.reuse, R128, RZ ;  /* 0x0000008004a4723c */ /* 0x040fe200000418ff */
[----:B------:R1:W-:Y:S01]  /*4770*/  MUFU.EX2 R231, R2 ;  /* 0x0000000200e77308 */ /* 0x0003e20000000800 */
[----:B--2---:R-:W-:Y:S02]  /*4780*/  LOP3.LUT R3, R14, 0xffff, RZ, 0xc0, !PT ;  /* 0x0000ffff0e037812 */ /* 0x004fe400078ec0ff */
[----:B------:R-:W-:Y:S02]  /*4790*/  LOP3.LUT R0, R15, UR32, R26, 0x96, !PT ;  /* 0x000000200f007c12 */ /* 0x000fe4000f8e961a */
[----:B------:R-:W-:Y:S01]  /*47a0*/  HMMA.16816.F32.BF16 R152, R4, R74, RZ ;  /* 0x0000004a0498723c */ /* 0x000fe200000418ff */
[----:B------:R-:W-:-:S02]  /*47b0*/  SHF.R.U32.HI R15, RZ, 0x10, R14 ;  /* 0x00000010ff0f7819 */ /* 0x000fc4000001160e */
[----:B------:R-:W-:Y:S02]  /*47c0*/  LOP3.LUT R17, R14, 0xff, RZ, 0xc0, !PT ;  /* 0x000000ff0e117812 */ /* 0x000fe400078ec0ff */
[----:B------:R-:W-:Y:S01]  /*47d0*/  SHF.R.U32.HI R13, RZ, 0x8, R3 ;  /* 0x00000008ff0d7819 */ /* 0x000fe20000011603 */
[C---:B------:R-:W-:Y:S01]  /*47e0*/  HMMA.16816.F32.BF16 R48, R4.reuse, R62, RZ ;  /* 0x0000003e0430723c */ /* 0x040fe200000418ff */
[----:B------:R-:W-:Y:S02]  /*47f0*/  SHF.R.U32.HI R16, RZ, 0x18, R14 ;  /* 0x00000018ff107819 */ /* 0x000fe4000001160e */
[----:B------:R-:W-:Y:S01]  /*4800*/  LOP3.LUT R3, R15, 0xff, RZ, 0xc0, !PT ;  /* 0x000000ff0f037812 */ /* 0x000fe200078ec0ff */
[----:B-1----:R-:W-:Y:S01]  /*4810*/  FFMA.FTZ R2, R35, UR30, -R8 ;  /* 0x0000001e23027c23 */ /* 0x002fe20008010808 */
[----:B------:R-:W-:Y:S01]  /*4820*/  PRMT R14, R17, 0x5410, R13 ;  /* 0x00005410110e7816 */ /* 0x000fe2000000000d */
[C---:B------:R-:W-:Y:S01]  /*4830*/  HMMA.16816.F32.BF16 R64, R4.reuse, R94, RZ ;  /* 0x0000005e0440723c */ /* 0x040fe200000418ff */
[----:B------:R-:W-:Y:S01]  /*4840*/  PRMT R16, R3, 0x5410, R16 ;  /* 0x0000541003107816 */ /* 0x000fe20000000010 */
[----:B------:R1:W2:Y:S01]  /*4850*/  MUFU.EX2 R246, R2 ;  /* 0x0000000200f67308 */ /* 0x0002a20000000800 */
[--C-:B------:R-:W-:Y:S01]  /*4860*/  SHF.R.U32.HI R3, RZ, 0x10, R0.reuse ;  /* 0x00000010ff037819 */ /* 0x100fe20000011600 */
[----:B------:R-:W4:Y:S01]  /*4870*/  SHFL.BFLY PT, R17, R20, 0x1, 0x1f ;  /* 0x0c201f0014117f89 */ /* 0x000f2200000e0000 */
[----:B------:R-:W-:Y:S01]  /*4880*/  LOP3.LUT R15, R0, 0xff, RZ, 0xc0, !PT ;  /* 0x000000ff000f7812 */ /* 0x000fe200078ec0ff */
[----:B------:R-:W-:Y:S01]  /*4890*/  HMMA.16816.F32.BF16 R80, R4, R90, RZ ;  /* 0x0000005a0450723c */ /* 0x000fe200000418ff */
[----:B------:R-:W-:Y:S01]  /*48a0*/  SHF.R.U32.HI R13, RZ, 0x18, R0 ;  /* 0x00000018ff0d7819 */ /* 0x000fe20000011600 */
[----:B------:R-:W5:Y:S01]  /*48b0*/  LDSM.16.MT88.4 R32, [R211+0xa800] ;  /* 0x00a80000d320783b */ /* 0x000f620000004200 */
[----:B------:R-:W-:-:S03]  /*48c0*/  LOP3.LUT R3, R3, 0xff, RZ, 0xc0, !PT ;  /* 0x000000ff03037812 */ /* 0x000fc600078ec0ff */
[C---:B------:R-:W-:Y:S06]  /*48d0*/  HMMA.16816.F32.BF16 R96, R4.reuse, R78, RZ ;  /* 0x0000004e0460723c */ /* 0x040fec00000418ff */
[C---:B------:R-:W-:Y:S01]  /*48e0*/  HMMA.16816.F32.BF16 R108, R4.reuse, R118, RZ ;  /* 0x00000076046c723c */ /* 0x040fe200000418ff */
[----:B-1----:R-:W-:Y:S02]  /*48f0*/  LOP3.LUT R2, R0, 0xffff, RZ, 0xc0, !PT ;  /* 0x0000ffff00027812 */ /* 0x002fe400078ec0ff */
[----:B------:R-:W-:Y:S02]  /*4900*/  HSET2.LE.AND R0, R14, R228, PT ;  /* 0x000000e40e007233 */ /* 0x000fe40003803000 */
[----:B------:R-:W-:Y:S01]  /*4910*/  SHF.R.U32.HI R8, RZ, 0x8, R2 ;  /* 0x00000008ff087819 */ /* 0x000fe20000011602 */
[----:B------:R-:W-:Y:S01]  /*4920*/  HMMA.16816.F32.BF16 R120, R4, R46, RZ ;  /* 0x0000002e0478723c */ /* 0x000fe200000418ff */
[----:B---3--:R-:W-:-:S02]  /*4930*/  F2FP.BF16.F32.PACK_AB R2, R243, R232 ;  /* 0x000000e8f302723e */ /* 0x008fc400000010ff */
[----:B------:R-:W-:Y:S02]  /*4940*/  PRMT R15, R15, 0x5410, R8 ;  /* 0x000054100f0f7816 */ /* 0x000fe40000000008 */
[----:B------:R-:W-:Y:S01]  /*4950*/  LOP3.LUT R170, R0, R2, RZ, 0xc0, !PT ;  /* 0x0000000200aa7212 */ /* 0x000fe200078ec0ff */
[----:B------:R-:W-:Y:S01]  /*4960*/  HMMA.16816.F32.BF16 R28, R4, R130, RZ ;  /* 0x00000082041c723c */ /* 0x000fe200000418ff */
[----:B------:R-:W-:Y:S02]  /*4970*/  HSET2.LE.AND R0, R16, R228, PT ;  /* 0x000000e410007233 */ /* 0x000fe40003803000 */
[----:B------:R-:W-:Y:S01]  /*4980*/  PRMT R8, R3, 0x5410, R13 ;  /* 0x0000541003087816 */ /* 0x000fe2000000000d */
[----:B------:R-:W-:Y:S01]  /*4990*/  FMUL.FTZ R3, R133, UR30 ;  /* 0x0000001e85037c20 */ /* 0x000fe20008410000 */
[----:B--2---:R-:W-:Y:S02]  /*49a0*/  F2FP.BF16.F32.PACK_AB R2, R246, R231 ;  /* 0x000000e7f602723e */ /* 0x004fe400000010ff */
[----:B------:R-:W-:Y:S01]  /*49b0*/  IMAD.WIDE.U32 R6, R21, -0x2daee0ad, RZ ;  /* 0xd2511f5315067825 */ /* 0x000fe200078e00ff */
[----:B----4-:R-:W-:-:S02]  /*49c0*/  FMNMX.FTZ R136, R20, R17, !PT ;  /* 0x0000001114887209 */ /* 0x010fc40007810000 */
[----:B------:R-:W-:Y:S02]  /*49d0*/  LOP3.LUT R171, R0, R2, RZ, 0xc0, !PT ;  /* 0x0000000200ab7212 */ /* 0x000fe400078ec0ff */
[--C-:B------:R-:W-:Y:S02]  /*49e0*/  HSET2.LE.AND R0, R15, R228.reuse, PT ;  /* 0x000000e40f007233 */ /* 0x100fe40003803000 */
[----:B------:R-:W-:Y:S02]  /*49f0*/  FSEL R13, R3, RZ, P1 ;  /* 0x000000ff030d7208 */ /* 0x000fe40000800000 */
[----:B------:R-:W-:Y:S02]  /*4a00*/  F2FP.BF16.F32.PACK_AB R2, R234, R233 ;  /* 0x000000e9ea02723e */ /* 0x000fe400000010ff */
[----:B------:R-:W-:Y:S01]  /*4a10*/  HSET2.LE.AND R3, R8, R228, PT ;  /* 0x000000e408037233 */ /* 0x000fe20003803000 */
[--C-:B------:R-:W-:Y:S01]  /*4a20*/  FFMA.FTZ R14, R40, UR30, -R13.reuse ;  /* 0x0000001e280e7c23 */ /* 0x100fe2000801080d */
[----:B------:R-:W-:Y:S01]  /*4a30*/  LOP3.LUT R168, R0, R2, RZ, 0xc0, !PT ;  /* 0x0000000200a87212 */ /* 0x000fe200078ec0ff */
[----:B------:R-:W-:Y:S01]  /*4a40*/  FFMA.FTZ R0, R105, UR30, -R13 ;  /* 0x0000001e69007c23 */ /* 0x000fe2000801080d */
[----:B------:R-:W-:Y:S01]  /*4a50*/  F2FP.BF16.F32.PACK_AB R8, R229, R230 ;  /* 0x000000e6e508723e */ /* 0x000fe200000010ff */
[----:B------:R-:W-:Y:S01]  /*4a60*/  MUFU.EX2 R227, R14 ;  /* 0x0000000e00e37308 */ /* 0x000fe20000000800 */
[----:B------:R-:W-:-:S02]  /*4a70*/  LOP3.LUT R4, R7, UR33, R22, 0x96, !PT ;  /* 0x0000002107047c12 */ /* 0x000fc4000f8e9616 */
[----:B------:R-:W-:Y:S01]  /*4a80*/  LOP3.LUT R169, R3, R8, RZ, 0xc0, !PT ;  /* 0x0000000803a97212 */ /* 0x000fe200078ec0ff */
[----:B------:R-:W-:Y:S01]  /*4a90*/  IMAD.WIDE.U32 R2, R23, -0x2daee0ad, RZ ;  /* 0xd2511f5317027825 */ /* 0x000fe200078e00ff */
[----:B------:R-:W-:-:S03]  /*4aa0*/  FSETP.NEU.FTZ.AND P1, PT, R136, -INF , PT ;  /* 0xff8000008800780b */ /* 0x000fc60003f3d000 */
[----:B------:R1:W-:Y:S01]  /*4ab0*/  MUFU.EX2 R226, R0 ;  /* 0x0000000000e27308 */ /* 0x0003e20000000800 */
[----:B------:R-:W-:Y:S01]  /*4ac0*/  LOP3.LUT R5, R3, UR22, R6, 0x96, !PT ;  /* 0x0000001603057c12 */ /* 0x000fe2000f8e9606 */
[--C-:B------:R-:W-:Y:S01]  /*4ad0*/  FFMA.FTZ R3, R106, UR30, -R13.reuse ;  /* 0x0000001e6a037c23 */ /* 0x100fe2000801080d */
[----:B------:R-:W-:Y:S01]  /*4ae0*/  IMAD.WIDE.U32 R6, R4, -0x326172a9, RZ ;  /* 0xcd9e8d5704067825 */ /* 0x000fe200078e00ff */
[C---:B------:R-:W-:Y:S03]  /*4af0*/  HMMA.16816.F32.BF16 R144, R168.reuse, R184, R144 ;  /* 0x000000b8a890723c */ /* 0x040fe60000041890 */
[----:B------:R-:W-:Y:S01]  /*4b00*/  IMAD.WIDE.U32 R18, R5, -0x326172a9, RZ ;  /* 0xcd9e8d5705127825 */ /* 0x000fe200078e00ff */
[----:B------:R2:W-:Y:S01]  /*4b10*/  MUFU.EX2 R224, R3 ;  /* 0x0000000300e07308 */ /* 0x0005e20000000800 */
[----:B------:R-:W-:Y:S01]  /*4b20*/  LOP3.LUT R4, R7, UR23, R24, 0x96, !PT ;  /* 0x0000001707047c12 */ /* 0x000fe2000f8e9618 */
[C---:B-----5:R-:W-:Y:S06]  /*4b30*/  HMMA.16816.F32.BF16 R36, R168.reuse, R32, R36 ;  /* 0x00000020a824723c */ /* 0x060fec0000041824 */
[----:B------:R-:W-:Y:S01]  /*4b40*/  HMMA.16816.F32.BF16 R52, R168, R172, R52 ;  /* 0x000000aca834723c */ /* 0x000fe20000041834 */
[----:B-1----:R-:W-:-:S04]  /*4b50*/  FFMA.FTZ R0, R104, UR30, -R13 ;  /* 0x0000001e68007c23 */ /* 0x002fc8000801080d */
[----:B------:R1:W3:Y:S01]  /*4b60*/  MUFU.EX2 R225, R0 ;  /* 0x0000000000e17308 */ /* 0x0002e20000000800 */
[----:B------:R-:W-:Y:S01]  /*4b70*/  HMMA.16816.F32.BF16 R68, R168, R176, R68 ;  /* 0x000000b0a844723c */ /* 0x000fe20000041844 */
[----:B--2---:R-:W-:-:S05]  /*4b80*/  LOP3.LUT R3, R19, UR12, R6, 0x96, !PT ;  /* 0x0000000c13037c12 */ /* 0x004fca000f8e9606 */
[----:B------:R-:W-:Y:S01]  /*4b90*/  HMMA.16816.F32.BF16 R84, R168, R180, R84 ;  /* 0x000000b4a854723c */ /* 0x000fe20000041854 */
[----:B------:R-:W-:-:S05]  /*4ba0*/  IMAD.WIDE.U32 R16, R3, -0x2daee0ad, RZ ;  /* 0xd2511f5303107825 */ /* 0x000fca00078e00ff */
[----:B------:R-:W-:Y:S01]  /*4bb0*/  HMMA.16816.F32.BF16 R100, R168, R192, R100 ;  /* 0x000000c0a864723c */ /* 0x000fe20000041864 */
[----:B-1----:R-:W-:-:S05]  /*4bc0*/  FMUL.FTZ R0, R136, UR30 ;  /* 0x0000001e88007c20 */ /* 0x002fca0008410000 */
[----:B------:R-:W-:Y:S01]  /*4bd0*/  HMMA.16816.F32.BF16 R112, R168, R188, R112 ;  /* 0x000000bca870723c */ /* 0x000fe20000041870 */
[----:B------:R-:W-:-:S05]  /*4be0*/  FSEL R0, R0, RZ, P1 ;  /* 0x000000ff00007208 */ /* 0x000fca0000800000 */
[C---:B------:R-:W-:Y:S01]  /*4bf0*/  HMMA.16816.F32.BF16 R164, R168.reuse, R196, R164 ;  /* 0x000000c4a8a4723c */ /* 0x040fe200000418a4 */
[--C-:B------:R-:W-:Y:S01]  /*4c00*/  FFMA.FTZ R5, R41, UR30, -R0.reuse ;  /* 0x0000001e29057c23 */ /* 0x100fe20008010800 */
[--C-:B------:R-:W-:Y:S01]  /*4c10*/  FFMA.FTZ R3, R124, UR30, -R0.reuse ;  /* 0x0000001e7c037c23 */ /* 0x100fe20008010800 */
[----:B------:R-:W-:Y:S02]  /*4c20*/  FFMA.FTZ R6, R107, UR30, -R0 ;  /* 0x0000001e6b067c23 */ /* 0x000fe40008010800 */
[----:B------:R1:W-:Y:S01]  /*4c30*/  MUFU.EX2 R207, R5 ;  /* 0x0000000500cf7308 */ /* 0x0003e20000000800 */
[C---:B------:R-:W-:Y:S06]  /*4c40*/  HMMA.16816.F32.BF16 R152, R168.reuse, R186, R152 ;  /* 0x000000baa898723c */ /* 0x040fec0000041898 */
[C---:B------:R-:W-:Y:S01]  /*4c50*/  HMMA.16816.F32.BF16 R48, R168.reuse, R34, R48 ;  /* 0x00000022a830723c */ /* 0x040fe20000041830 */
[----:B------:R2:W-:Y:S05]  /*4c60*/  MUFU.EX2 R206, R3 ;  /* 0x0000000300ce7308 */ /* 0x0005ea0000000800 */
[----:B------:R-:W-:Y:S03]  /*4c70*/  HMMA.16816.F32.BF16 R64, R168, R174, R64 ;  /* 0x000000aea840723c */ /* 0x000fe60000041840 */
[----:B------:R4:W5:Y:S01]  /*4c80*/  MUFU.EX2 R205, R6 ;  /* 0x0000000600cd7308 */ /* 0x0009620000000800 */
[----:B-1----:R-:W-:-:S02]  /*4c90*/  IMAD.WIDE.U32 R4, R4, -0x2daee0ad, RZ ;  /* 0xd2511f5304047825 */ /* 0x002fc400078e00ff */
[----:B------:R-:W-:Y:S01]  /*4ca0*/  HMMA.16816.F32.BF16 R80, R168, R178, R80 ;  /* 0x000000b2a850723c */ /* 0x000fe20000041850 */
[----:B------:R-:W-:Y:S02]  /*4cb0*/  LOP3.LUT R4, R17, UR10, R4, 0x96, !PT ;  /* 0x0000000a11047c12 */ /* 0x000fe4000f8e9604 */
[----:B------:R-:W-:-:S03]  /*4cc0*/  LOP3.LUT R5, R5, UR11, R2, 0x96, !PT ;  /* 0x0000000b05057c12 */ /* 0x000fc6000f8e9602 */
[----:B------:R-:W-:Y:S01]  /*4cd0*/  HMMA.16816.F32.BF16 R96, R168, R182, R96 ;  /* 0x000000b6a860723c */ /* 0x000fe20000041860 */
[----:B--2---:R-:W-:-:S04]  /*4ce0*/  IMAD.WIDE.U32 R2, R4, -0x326172a9, RZ ;  /* 0xcd9e8d5704027825 */ /* 0x004fc800078e00ff */
[----:B------:R-:W-:Y:S01]  /*4cf0*/  IMAD.WIDE.U32 R20, R5, -0x326172a9, RZ ;  /* 0xcd9e8d5705147825 */ /* 0x000fe200078e00ff */
[C---:B------:R-:W-:Y:S01]  /*4d00*/  LOP3.LUT R4, R2.reuse, 0xffff, RZ, 0xc0, !PT ;  /* 0x0000ffff02047812 */ /* 0x040fe200078ec0ff */
[C---:B------:R-:W-:Y:S01]  /*4d10*/  HMMA.16816.F32.BF16 R108, R168.reuse, R194, R108 ;  /* 0x000000c2a86c723c */ /* 0x040fe2000004186c */
[----:B------:R-:W-:Y:S02]  /*4d20*/  LOP3.LUT R7, R2, 0xff, RZ, 0xc0, !PT ;  /* 0x000000ff02077812 */ /* 0x000fe400078ec0ff */
[----:B----4-:R-:W-:Y:S02]  /*4d30*/  SHF.R.U32.HI R6, RZ, 0x8, R4 ;  /* 0x00000008ff067819 */ /* 0x010fe40000011604 */
[--C-:B------:R-:W-:Y:S01]  /*4d40*/  SHF.R.U32.HI R5, RZ, 0x10, R2.reuse ;  /* 0x00000010ff057819 */ /* 0x100fe20000011602 */
[C---:B------:R-:W-:Y:S01]  /*4d50*/  HMMA.16816.F32.BF16 R120, R168.reuse, R190, R120 ;  /* 0x000000bea878723c */ /* 0x040fe20000041878 */
[----:B------:R-:W-:Y:S02]  /*4d60*/  SHF.R.U32.HI R4, RZ, 0x18, R2 ;  /* 0x00000018ff047819 */ /* 0x000fe40000011602 */
[----:B------:R-:W-:Y:S01]  /*4d70*/  PRMT R7, R7, 0x5410, R6 ;  /* 0x0000541007077816 */ /* 0x000fe20000000006 */
[----:B------:R-:W-:Y:S01]  /*4d80*/  FFMA.FTZ R6, R125, UR30, -R0 ;  /* 0x0000001e7d067c23 */ /* 0x000fe20008010800 */
[----:B------:R-:W-:Y:S01]  /*4d90*/  LOP3.LUT R5, R5, 0xff, RZ, 0xc0, !PT ;  /* 0x000000ff05057812 */ /* 0x000fe200078ec0ff */
[----:B------:R-:W-:Y:S01]  /*4da0*/  HMMA.16816.F32.BF16 R168, R168, R198, R28 ;  /* 0x000000c6a8a8723c */ /* 0x000fe2000004181c */
[----:B------:R-:W-:Y:S01]  /*4db0*/  LOP3.LUT R2, R3, UR31, R20, 0x96, !PT ;  /* 0x0000001f03027c12 */ /* 0x000fe2000f8e9614 */
[----:B------:R1:W2:Y:S01]  /*4dc0*/  MUFU.EX2 R204, R6 ;  /* 0x0000000600cc7308 */ /* 0x0002a20000000800 */
[----:B------:R-:W-:-:S02]  /*4dd0*/  PRMT R15, R5, 0x5410, R4 ;  /* 0x00005410050f7816 */ /* 0x000fc40000000004 */
[----:B------:R-:W-:Y:S02]  /*4de0*/  LOP3.LUT R3, R2, 0xffff, RZ, 0xc0, !PT ;  /* 0x0000ffff02037812 */ /* 0x000fe400078ec0ff */
[--C-:B------:R-:W-:Y:S02]  /*4df0*/  SHF.R.U32.HI R4, RZ, 0x10, R2.reuse ;  /* 0x00000010ff047819 */ /* 0x100fe40000011602 */
[----:B------:R-:W-:Y:S02]  /*4e00*/  SHF.R.U32.HI R14, RZ, 0x18, R2 ;  /* 0x00000018ff0e7819 */ /* 0x000fe40000011602 */
[----:B------:R-:W-:Y:S02]  /*4e10*/  SHF.R.U32.HI R5, RZ, 0x8, R3 ;  /* 0x00000008ff057819 */ /* 0x000fe40000011603 */
[----:B------:R-:W-:Y:S02]  /*4e20*/  LOP3.LUT R8, R4, 0xff, RZ, 0xc0, !PT ;  /* 0x000000ff04087812 */ /* 0x000fe400078ec0ff */
[----:B---3--:R-:W-:-:S02]  /*4e30*/  F2FP.BF16.F32.PACK_AB R3, R224, R225 ;  /* 0x000000e1e003723e */ /* 0x008fc400000010ff */
[----:B-1----:R-:W-:Y:S02]  /*4e40*/  LOP3.LUT R6, R2, 0xff, RZ, 0xc0, !PT ;  /* 0x000000ff02067812 */ /* 0x002fe400078ec0ff */
[--C-:B------:R-:W-:Y:S02]  /*4e50*/  HSET2.LE.AND R2, R7, R228.reuse, PT ;  /* 0x000000e407027233 */ /* 0x100fe40003803000 */
[----:B------:R-:W-:Y:S02]  /*4e60*/  PRMT R4, R6, 0x5410, R5 ;  /* 0x0000541006047816 */ /* 0x000fe40000000005 */
[----:B------:R-:W-:Y:S02]  /*4e70*/  PRMT R7, R8, 0x5410, R14 ;  /* 0x0000541008077816 */ /* 0x000fe4000000000e */
[----:B------:R-:W-:Y:S02]  /*4e80*/  LOP3.LUT R6, R2, R3, RZ, 0xc0, !PT ;  /* 0x0000000302067212 */ /* 0x000fe400078ec0ff */
[----:B------:R-:W-:-:S02]  /*4e90*/  HSET2.LE.AND R2, R15, R228, PT ;  /* 0x000000e40f027233 */ /* 0x000fc40003803000 */
[----:B-----5:R-:W-:Y:S02]  /*4ea0*/  F2FP.BF16.F32.PACK_AB R3, R205, R206 ;  /* 0x000000cecd03723e */ /* 0x020fe400000010ff */
[--C-:B------:R-:W-:Y:S02]  /*4eb0*/  HSET2.LE.AND R8, R7, R228.reuse, PT ;  /* 0x000000e407087233 */ /* 0x100fe40003803000 */
[----:B------:R-:W-:Y:S02]  /*4ec0*/  HSET2.LE.AND R4, R4, R228, PT ;  /* 0x000000e404047233 */ /* 0x000fe40003803000 */
[----:B------:R-:W-:Y:S01]  /*4ed0*/  LOP3.LUT R7, R2, R3, RZ, 0xc0, !PT ;  /* 0x0000000302077212 */ /* 0x000fe200078ec0ff */
[----:B------:R-:W-:Y:S01]  /*4ee0*/  FFMA.FTZ R2, R202, UR30, -R13 ;  /* 0x0000001eca027c23 */ /* 0x000fe2000801080d */
[----:B------:R-:W-:Y:S02]  /*4ef0*/  F2FP.BF16.F32.PACK_AB R5, R226, R227 ;  /* 0x000000e3e205723e */ /* 0x000fe400000010ff */
[----:B--2---:R-:W-:-:S02]  /*4f00*/  F2FP.BF16.F32.PACK_AB R14, R204, R207 ;  /* 0x000000cfcc0e723e */ /* 0x004fc400000010ff */
[----:B------:R-:W-:Y:S02]  /*4f10*/  LOP3.LUT R3, R21, UR29, R18, 0x96, !PT ;  /* 0x0000001d15037c12 */ /* 0x000fe4000f8e9612 */
[----:B------:R-:W-:Y:S01]  /*4f20*/  LOP3.LUT R4, R4, R5, RZ, 0xc0, !PT ;  /* 0x0000000504047212 */ /* 0x000fe200078ec0ff */
[----:B------:R1:W-:Y:S01]  /*4f30*/  MUFU.EX2 R18, R2 ;  /* 0x0000000200127308 */ /* 0x0003e20000000800 */
[----:B------:R-:W-:Y:S01]  /*4f40*/  LOP3.LUT R5, R8, R14, RZ, 0xc0, !PT ;  /* 0x0000000e08057212 */ /* 0x000fe200078ec0ff */
[--C-:B------:R-:W-:Y:S01]  /*4f50*/  FFMA.FTZ R14, R200, UR30, -R0.reuse ;  /* 0x0000001ec80e7c23 */ /* 0x100fe20008010800 */
[----:B------:R-:W-:-:S05]  /*4f60*/  FFMA.FTZ R8, R137, UR30, -R0 ;  /* 0x0000001e89087c23 */ /* 0x000fca0008010800 */
[C---:B------:R-:W-:Y:S01]  /*4f70*/  HMMA.16816.F32.BF16 R140, R4.reuse, R72, RZ ;  /* 0x00000048048c723c */ /* 0x040fe200000418ff */
[----:B------:R-:W-:Y:S05]  /*4f80*/  MUFU.EX2 R8, R8 ;  /* 0x0000000800087308 */ /* 0x000fea0000000800 */
[C---:B------:R-:W-:Y:S01]  /*4f90*/  HMMA.16816.F32.BF16 R148, R4.reuse, R74, RZ ;  /* 0x0000004a0494723c */ /* 0x040fe200000418ff */
[--C-:B-1----:R-:W-:Y:S02]  /*4fa0*/  FFMA.FTZ R2, R201, UR30, -R13.reuse ;  /* 0x0000001ec9027c23 */ /* 0x102fe4000801080d */
[----:B------:R-:W-:Y:S03]  /*4fb0*/  MUFU.EX2 R14, R14 ;  /* 0x0000000e000e7308 */ /* 0x000fe60000000800 */
[C---:B------:R-:W-:Y:S05]  /*4fc0*/  HMMA.16816.F32.BF16 R40, R4.reuse, R60, RZ ;  /* 0x0000003c0428723c */ /* 0x040fea00000418ff */
[----:B------:R1:W-:Y:S01]  /*4fd0*/  MUFU.EX2 R19, R2 ;  /* 0x0000000200137308 */ /* 0x0003e20000000800 */
[C---:B------:R-:W-:Y:S06]  /*4fe0*/  HMMA.16816.F32.BF16 R28, R4.reuse, R62, RZ ;  /* 0x0000003e041c723c */ /* 0x040fec00000418ff */
[C---:B------:R-:W-:Y:S06]  /*4ff0*/  HMMA.16816.F32.BF16 R56, R4.reuse, R92, RZ ;  /* 0x0000005c0438723c */ /* 0x040fec00000418ff */
[----:B------:R-:W-:Y:S01]  /*5000*/  HMMA.16816.F32.BF16 R60, R4, R94, RZ ;  /* 0x0000005e043c723c */ /* 0x000fe200000418ff */
[----:B-1----:R-:W-:-:S05]  /*5010*/  FFMA.FTZ R2, R138, UR30, -R13 ;  /* 0x0000001e8a027c23 */ /* 0x002fca000801080d */
[C---:B------:R-:W-:Y:S01]  /*5020*/  HMMA.16816.F32.BF16 R72, R4.reuse, R88, RZ ;  /* 0x000000580448723c */ /* 0x040fe200000418ff */
[----:B------:R1:W-:Y:S05]  /*5030*/  MUFU.EX2 R17, R2 ;  /* 0x0000000200117308 */ /* 0x0003ea0000000800 */
[C---:B------:R-:W-:Y:S06]  /*5040*/  HMMA.16816.F32.BF16 R24, R4.reuse, R90, RZ ;  /* 0x0000005a0418723c */ /* 0x040fec00000418ff */
[C---:B------:R-:W-:Y:S06]  /*5050*/  HMMA.16816.F32.BF16 R104, R4.reuse, R116, RZ ;  /* 0x000000740468723c */ /* 0x040fec00000418ff */
[----:B------:R-:W-:Y:S01]  /*5060*/  HMMA.16816.F32.BF16 R156, R4, R118, RZ ;  /* 0x00000076049c723c */ /* 0x000fe200000418ff */
[----:B-1----:R-:W-:-:S05]  /*5070*/  IMAD.WIDE.U32 R2, R3, -0x2daee0ad, RZ ;  /* 0xd2511f5303027825 */ /* 0x002fca00078e00ff */
[C---:B------:R-:W-:Y:S06]  /*5080*/  HMMA.16816.F32.BF16 R88, R4.reuse, R76, RZ ;  /* 0x0000004c0458723c */ /* 0x040fec00000418ff */
[C---:B------:R-:W-:Y:S06]  /*5090*/  HMMA.16816.F32.BF16 R92, R4.reuse, R78, RZ ;  /* 0x0000004e045c723c */ /* 0x040fec00000418ff */
[C---:B------:R-:W-:Y:S06]  /*50a0*/  HMMA.16816.F32.BF16 R116, R4.reuse, R44, RZ ;  /* 0x0000002c0474723c */ /* 0x040fec00000418ff */
[C---:B------:R-:W-:Y:S06]  /*50b0*/  HMMA.16816.F32.BF16 R160, R4.reuse, R46, RZ ;  /* 0x0000002e04a0723c */ /* 0x040fec00000418ff */
[C---:B------:R-:W-:Y:S06]  /*50c0*/  HMMA.16816.F32.BF16 R124, R4.reuse, R128, RZ ;  /* 0x00000080047c723c */ /* 0x040fec00000418ff */
[----:B------:R-:W-:Y:S07]  /*50d0*/  HMMA.16816.F32.BF16 R20, R4, R130, RZ ;  /* 0x000000820414723c */ /* 0x000fee00000418ff */
[----:B------:R-:W-:Y:S01]  /*50e0*/  FFMA.FTZ R4, R132, UR30, -R13 ;  /* 0x0000001e84047c23 */ /* 0x000fe2000801080d */
[--C-:B------:R-:W-:Y:S01]  /*50f0*/  FFMA.FTZ R13, R203, UR30, -R0.reuse ;  /* 0x0000001ecb0d7c23 */ /* 0x100fe20008010800 */
[----:B------:R-:W-:Y:S01]  /*5100*/  FFMA.FTZ R5, R139, UR30, -R0 ;  /* 0x0000001e8b057c23 */ /* 0x000fe20008010800 */
[----:B------:R-:W-:Y:S01]  /*5110*/  LOP3.LUT R0, R3, UR32, R16, 0x96, !PT ;  /* 0x0000002003007c12 */ /* 0x000fe2000f8e9610 */
[----:B------:R1:W2:Y:S01]  /*5120*/  MUFU.EX2 R247, R4 ;  /* 0x0000000400f77308 */ /* 0x0002a20000000800 */
[----:B------:R-:W-:-:S02]  /*5130*/  LOP3.LUT R3, R2, 0xffff, RZ, 0xc0, !PT ;  /* 0x0000ffff02037812 */ /* 0x000fc400078ec0ff */
[----:B------:R-:W-:Y:S02]  /*5140*/  LOP3.LUT R7, R2, 0xff, RZ, 0xc0, !PT ;  /* 0x000000ff02077812 */ /* 0x000fe400078ec0ff */
[----:B------:R-:W-:Y:S02]  /*5150*/  SHF.R.U32.HI R6, RZ, 0x18, R2 ;  /* 0x00000018ff067819 */ /* 0x000fe40000011602 */
[----:B------:R-:W-:Y:S01]  /*5160*/  SHF.R.U32.HI R3, RZ, 0x8, R3 ;  /* 0x00000008ff037819 */ /* 0x000fe20000011603 */
[----:B------:R3:W4:Y:S03]  /*5170*/  MUFU.EX2 R15, R5 ;  /* 0x00000005000f7308 */ /* 0x0007260000000800 */
[----:B------:R-:W-:Y:S02]  /*5180*/  PRMT R7, R7, 0x5410, R3 ;  /* 0x0000541007077816 */ /* 0x000fe40000000003 */
[----:B------:R-:W-:-:S03]  /*5190*/  SHF.R.U32.HI R3, RZ, 0x10, R0 ;  /* 0x00000010ff037819 */ /* 0x000fc60000011600 */
[----:B------:R-:W5:Y:S01]  /*51a0*/  MUFU.EX2 R13, R13 ;  /* 0x0000000d000d7308 */ /* 0x000f620000000800 */
[----:B-1----:R-:W-:-:S04]  /*51b0*/  SHF.R.U32.HI R4, RZ, 0x10, R2 ;  /* 0x00000010ff047819 */ /* 0x002fc80000011602 */
[----:B------:R-:W-:Y:S02]  /*51c0*/  LOP3.LUT R2, R4, 0xff, RZ, 0xc0, !PT ;  /* 0x000000ff04027812 */ /* 0x000fe400078ec0ff */
[----:B------:R-:W-:Y:S02]  /*51d0*/  LOP3.LUT R4, R0, 0xff, RZ, 0xc0, !PT ;  /* 0x000000ff00047812 */ /* 0x000fe400078ec0ff */
[----:B------:R-:W-:Y:S02]  /*51e0*/  PRMT R6, R2, 0x5410, R6 ;  /* 0x0000541002067816 */ /* 0x000fe40000000006 */
[----:B------:R-:W-:-:S04]  /*51f0*/  LOP3.LUT R2, R0, 0xffff, RZ, 0xc0, !PT ;  /* 0x0000ffff00027812 */ /* 0x000fc800078ec0ff */
[----:B---3--:R-:W-:Y:S02]  /*5200*/  SHF.R.U32.HI R5, RZ, 0x8, R2 ;  /* 0x00000008ff057819 */ /* 0x008fe40000011602 */
[----:B------:R-:W-:Y:S02]  /*5210*/  SHF.R.U32.HI R2, RZ, 0x18, R0 ;  /* 0x00000018ff027819 */ /* 0x000fe40000011600 */
[----:B------:R-:W-:Y:S02]  /*5220*/  LOP3.LUT R0, R3, 0xff, RZ, 0xc0, !PT ;  /* 0x000000ff03007812 */ /* 0x000fe400078ec0ff */
[----:B------:R-:W-:Y:S02]  /*5230*/  PRMT R4, R4, 0x5410, R5 ;  /* 0x0000541004047816 */ /* 0x000fe40000000005 */
[----:B------:R-:W-:Y:S02]  /*5240*/  PRMT R2, R0, 0x5410, R2 ;  /* 0x0000541000027816 */ /* 0x000fe40000000002 */
[----:B------:R-:W-:-:S02]  /*5250*/  HSET2.LE.AND R0, R7, R228, PT ;  /* 0x000000e407007233 */ /* 0x000fc40003803000 */
[--C-:B------:R-:W-:Y:S02]  /*5260*/  HSET2.LE.AND R3, R6, R228.reuse, PT ;  /* 0x000000e406037233 */ /* 0x100fe40003803000 */
[--C-:B------:R-:W-:Y:S02]  /*5270*/  HSET2.LE.AND R5, R2, R228.reuse, PT ;  /* 0x000000e402057233 */ /* 0x100fe40003803000 */
[----:B--2---:R-:W-:Y:S02]  /*5280*/  F2FP.BF16.F32.PACK_AB R2, R247, R17 ;  /* 0x00000011f702723e */ /* 0x004fe400000010ff */
[----:B------:R-:W-:Y:S02]  /*5290*/  HSET2.LE.AND R4, R4, R228, PT ;  /* 0x000000e404047233 */ /* 0x000fe40003803000 */
[----:B------:R-:W-:Y:S01]  /*52a0*/  LOP3.LUT R130, R0, R2, RZ, 0xc0, !PT ;  /* 0x0000000200827212 */ /* 0x000fe200078ec0ff */
[----:B------:R-:W-:Y:S01]  /*52b0*/  FADD.FTZ R2, R245, R239 ;  /* 0x000000eff5027221 */ /* 0x000fe20000010000 */
[----:B----4-:R-:W-:-:S03]  /*52c0*/  F2FP.BF16.F32.PACK_AB R0, R8, R15 ;  /* 0x0000000f0800723e */ /* 0x010fc600000010ff */
[----:B------:R-:W-:Y:S01]  /*52d0*/  FADD.FTZ R2, R244, R2 ;  /* 0x00000002f4027221 */ /* 0x000fe20000010000 */
[----:B------:R-:W-:Y:S01]  /*52e0*/  LOP3.LUT R131, R3, R0, RZ, 0xc0, !PT ;  /* 0x0000000003837212 */ /* 0x000fe200078ec0ff */
[----:B------:R-:W-:Y:S01]  /*52f0*/  FADD.FTZ R3, R236, R235 ;  /* 0x000000ebec037221 */ /* 0x000fe20000010000 */
[----:B------:R-:W-:Y:S01]  /*5300*/  F2FP.BF16.F32.PACK_AB R0, R19, R18 ;  /* 0x000000121300723e */ /* 0x000fe200000010ff */
[----:B------:R-:W-:Y:S02]  /*5310*/  FADD.FTZ R2, R242, R2 ;  /* 0x00000002f2027221 */ /* 0x000fe40000010000 */
[----:B------:R-:W-:Y:S01]  /*5320*/  FADD.FTZ R3, R238, R3 ;  /* 0x00000003ee037221 */ /* 0x000fe20000010000 */
[----:B------:R-:W-:Y:S01]  /*5330*/  LOP3.LUT R128, R4, R0, RZ, 0xc0, !PT ;  /* 0x0000000004807212 */ /* 0x000fe200078ec0ff */
[----:B------:R-:W-:Y:S01]  /*5340*/  FADD.FTZ R4, R207, R204 ;  /* 0x000000cccf047221 */ /* 0x000fe20000010000 */
[----:B-----5:R-:W-:Y:S01]  /*5350*/  F2FP.BF16.F32.PACK_AB R0, R14, R13 ;  /* 0x0000000d0e00723e */ /* 0x020fe200000010ff */
[----:B------:R-:W-:-:S02]  /*5360*/  FADD.FTZ R3, R237, R3 ;  /* 0x00000003ed037221 */ /* 0x000fc40000010000 */
[----:B------:R-:W-:Y:S01]  /*5370*/  FADD.FTZ R4, R206, R4 ;  /* 0x00000004ce047221 */ /* 0x000fe20000010000 */
[----:B------:R-:W-:Y:S01]  /*5380*/  LOP3.LUT R129, R5, R0, RZ, 0xc0, !PT ;  /* 0x0000000005817212 */ /* 0x000fe200078ec0ff */
[----:B------:R-:W-:Y:S01]  /*5390*/  FADD.FTZ R0, R227, R226 ;  /* 0x000000e2e3007221 */ /* 0x000fe20000010000 */
[----:B------:R-:W-:-:S03]  /*53a0*/  FADD.FTZ R3, R230, R3 ;  /* 0x00000003e6037221 */ /* 0x000fc60000010000 */
[----:B------:R-:W-:Y:S01]  /*53b0*/  FADD.FTZ R0, R225, R0 ;  /* 0x00000000e1007221 */ /* 0x000fe20000010000 */
[----:B------:R-:W-:Y:S01]  /*53c0*/  FADD.FTZ R3, R229, R3 ;  /* 0x00000003e5037221 */ /* 0x000fe20000010000 */
[C---:B------:R-:W-:Y:S02]  /*53d0*/  HMMA.16816.F32.BF16 R140, R128.reuse, R184, R140 ;  /* 0x000000b8808c723c */ /* 0x040fe4000004188c */
[----:B------:R-:W-:Y:S01]  /*53e0*/  FADD.FTZ R5, R224, R0 ;  /* 0x00000000e0057221 */ /* 0x000fe20000010000 */
[----:B------:R-:W-:Y:S01]  /*53f0*/  FADD.FTZ R0, R205, R4 ;  /* 0x00000004cd007221 */ /* 0x000fe20000010000 */
[----:B------:R-:W-:Y:S01]  /*5400*/  FADD.FTZ R4, R233, R2 ;  /* 0x00000002e9047221 */ /* 0x000fe20000010000 */
[----:B------:R-:W-:Y:S01]  /*5410*/  FADD.FTZ R3, R231, R3 ;  /* 0x00000003e7037221 */ /* 0x000fe20000010000 */
[----:B------:R-:W-:Y:S01]  /*5420*/  FADD.FTZ R2, R18, R5 ;  /* 0x0000000512027221 */ /* 0x000fe20000010000 */
[----:B------:R-:W-:Y:S01]  /*5430*/  FADD.FTZ R0, R13, R0 ;  /* 0x000000000d007221 */ /* 0x000fe20000010000 */
[----:B------:R-:W-:Y:S01]  /*5440*/  FADD.FTZ R4, R234, R4 ;  /* 0x00000004ea047221 */ /* 0x000fe20000010000 */
[C---:B------:R-:W-:Y:S01]  /*5450*/  HMMA.16816.F32.BF16 R40, R128.reuse, R32, R40 ;  /* 0x000000208028723c */ /* 0x040fe20000041828 */
        /* <DEDUP_REMOVED lines=8> */
[----:B------:R-:W-:-:S02]  /*54e0*/  FADD.FTZ R247, R247, R2 ;  /* 0x00000002f7f77221 */ /* 0x000fc40000010000 */
[----:B------:R-:W-:Y:S01]  /*54f0*/  FADD.FTZ R248, R8, R0 ;  /* 0x0000000008f87221 */ /* 0x000fe20000010000 */
        /* <DEDUP_REMOVED lines=16> */
[----:B------:R-:W-:Y:S01]  /*5600*/  ULDC UR4, c[0x0][0x2d0] ;  /* 0x0000b40000047ab9 */ /* 0x000fe20000000800 */
[----:B------:R-:W-:-:S04]  /*5610*/  DEPBAR.LE SB0, 0x0 ;  /* 0x000080000000791a */ /* 0x000fc80000000000 */
[----:B------:R-:W3:Y:S01]  /*5620*/  LDL.64 R202, [R1+0x40] ;  /* 0x0000400001ca7983 */ /* 0x000ee20000100a00 */
[----:B------:R-:W-:Y:S01]  /*5630*/  BAR.SYNC.DEFER_BLOCKING 0x0 ;  /* 0x0000000000007b1d */ /* 0x000fe20000010000 */
[----:B------:R-:W-:Y:S01]  /*5640*/  ISETP.GE.AND P2, PT, R249, UR4, PT ;  /* 0x00000004f9007c0c */ /* 0x000fe2000bf46270 */
[----:B------:R-:W-:Y:S02]  /*5650*/  UIADD3 UR37, UR17, -0x2, URZ ;  /* 0xfffffffe11257890 */ /* 0x000fe4000fffe03f */
[----:B------:R-:W-:Y:S02]  /*5660*/  UISETP.GE.AND UP0, UPT, UR17, 0x3, UPT ;  /* 0x000000031100788c */ /* 0x000fe4000bf06270 */
[----:B------:R-:W-:Y:S02]  /*5670*/  USHF.R.S32.HI UR5, URZ, 0x1f, UR37 ;  /* 0x0000001f3f057899 */ /* 0x000fe40008011425 */
[----:B------:R-:W-:Y:S01]  /*5680*/  IMAD.U32 R2, RZ, RZ, UR37 ;  /* 0x00000025ff027e24 */ /* 0x000fe2000f8e00ff */
[----:B------:R-:W1:Y:S05]  /*5690*/  S2R R138, SR_TID.X ;  /* 0x00000000008a7919 */ /* 0x000e6a0000002100 */
[----:B------:R-:W4:Y:S08]  /*56a0*/  @!P2 LDC.64 R6, c[0x0][0x220] ;  /* 0x00008800ff06ab82 */ /* 0x000f300000000a00 */
[----:B------:R-:W5:Y:S01]  /*56b0*/  @!P2 LDC.64 R18, c[0x0][0x220] ;  /* 0x00008800ff12ab82 */ /* 0x000f620000000a00 */
[----:B-1----:R-:W-:-:S05]  /*56c0*/  IMAD.SHL.U32 R138, R138, 0x2, RZ ;  /* 0x000000028a8a7824 */ /* 0x002fca00078e00ff */
[----:B------:R-:W-:Y:S02]  /*56d0*/  LOP3.LUT R138, R138, 0x6, RZ, 0xc0, !PT ;  /* 0x000000068a8a7812 */ /* 0x000fe400078ec0ff */
[----:B--2---:R-:W-:Y:S01]  /*56e0*/  ISETP.GE.AND P3, PT, R200, UR4, PT ;  /* 0x00000004c8007c0c */ /* 0x004fe2000bf66270 */
[----:B------:R-:W-:-:S04]  /*56f0*/  UIMAD UR4, UR27, UR37, URZ ;  /* 0x000000251b0472a4 */ /* 0x000fc8000f8e023f */
[----:B------:R-:W-:Y:S01]  /*5700*/  UIMAD UR4, UR5, UR28, UR4 ;  /* 0x0000001c050472a4 */ /* 0x000fe2000f8e0204 */
[----:B---3--:R-:W-:-:S05]  /*5710*/  IMAD.WIDE.U32 R2, R2, UR28, R202 ;  /* 0x0000001c02027c25 */ /* 0x008fca000f8e00ca */
[----:B------:R-:W-:Y:S01]  /*5720*/  VIADD R3, R3, UR4 ;  /* 0x0000000403037c36 */ /* 0x000fe20008000000 */
[C---:B------:R-:W-:Y:S01]  /*5730*/  IADD3 R0, P0, R2.reuse, UR19, RZ ;  /* 0x0000001302007c10 */ /* 0x040fe2000ff1e0ff */
[----:B------:R-:W1:Y:S01]  /*5740*/  @!P3 LDC.64 R16, c[0x0][0x220] ;  /* 0x00008800ff10bb82 */ /* 0x000e620000000a00 */
[----:B----4-:R-:W-:Y:S01]  /*5750*/  @!P2 LEA R6, P1, R2, R6, 0x1 ;  /* 0x000000060206a211 */ /* 0x010fe200078208ff */
[----:B------:R-:W-:Y:S01]  /*5760*/  @P3 STS.128 [R223+0xa000], RZ ;  /* 0x00a000ffdf003388 */ /* 0x000fe20000000c00 */
[----:B------:R-:W-:Y:S02]  /*5770*/  IADD3.X R5, R3, UR18, RZ, P0, !PT ;  /* 0x0000001203057c10 */ /* 0x000fe400087fe4ff */
[----:B-----5:R-:W-:Y:S02]  /*5780*/  @!P2 LEA R4, P0, R0, R18, 0x1 ;  /* 0x000000120004a211 */ /* 0x020fe400078008ff */
[C---:B------:R-:W-:Y:S01]  /*5790*/  @!P2 LEA.HI.X R7, R2.reuse, R7, R3, 0x1, P1 ;  /* 0x000000070207a211 */ /* 0x040fe200008f0c03 */
[----:B------:R-:W2:Y:S01]  /*57a0*/  @!P3 LDC.64 R14, c[0x0][0x220] ;  /* 0x00008800ff0ebb82 */ /* 0x000ea20000000a00 */
[----:B-1----:R-:W-:-:S04]  /*57b0*/  @!P3 LEA R16, P5, R2, R16, 0x1 ;  /* 0x000000100210b211 */ /* 0x002fc800078a08ff */
[----:B------:R-:W-:Y:S02]  /*57c0*/  @!P3 LEA.HI.X R17, R2, R17, R3, 0x1, P5 ;  /* 0x000000110211b211 */ /* 0x000fe400028f0c03 */
[----:B--2---:R-:W-:-:S03]  /*57d0*/  @!P3 LEA R14, P4, R0, R14, 0x1 ;  /* 0x0000000e000eb211 */ /* 0x004fc600078808ff */
[----:B------:R-:W-:Y:S01]  /*57e0*/  @!PT LDS RZ, [RZ] ;  /* 0x00000000fffff984 */ /* 0x000fe20000000800 */
[----:B------:R-:W-:Y:S01]  /*57f0*/  @!PT LDS RZ, [RZ] ;  /* 0x00000000fffff984 */ /* 0x000fe20000000800 */
[----:B------:R-:W-:Y:S01]  /*5800*/  @!PT LDS RZ, [RZ] ;  /* 0x00000000fffff984 */ /* 0x000fe20000000800 */
[----:B------:R1:W-:Y:S01]  /*5810*/  @!P3 LDGSTS.E.BYPASS.LTC128B.128 [R223+0xa000], desc[UR20][R16.64] ;  /* 0x0a00000010dfbfae */ /* 0x0003e2000b901d54 */
[----:B------:R-:W-:-:S03]  /*5820*/  @!P3 LEA.HI.X R15, R0, R15, R5, 0x1, P4 ;  /* 0x0000000f000fb211 */ /* 0x000fc600020f0c05 */
        /* <DEDUP_REMOVED lines=17> */
[----:B-1----:R-:W1:Y:S04]  /*5940*/  LDSM.16.M88.4 R16, [R210+0x2000] ;  /* 0x00200000d210783b */ /* 0x002e680000000200 */
[----:B------:R-:W3:Y:S04]  /*5950*/  LDSM.16.M88.4 R32, [R208+0x8800] ;  /* 0x00880000d020783b */ /* 0x000ee80000000200 */
[----:B------:R-:W4:Y:S04]  /*5960*/  LDSM.16.M88.4 R20, [R210] ;  /* 0x00000000d214783b */ /* 0x000f280000000200 */
[----:B------:R-:W-:Y:S04]  /*5970*/  LDSM.16.M88.4 R180, [R219] ;  /* 0x00000000dbb4783b */ /* 0x000fe80000000200 */
[----:B------:R-:W-:Y:S04]  /*5980*/  LDSM.16.M88.4 R176, [R222] ;  /* 0x00000000deb0783b */ /* 0x000fe80000000200 */
[----:B--2---:R-:W2:Y:S04]  /*5990*/  LDSM.16.M88.4 R4, [R212+0x2000] ;  /* 0x00200000d404783b */ /* 0x004ea80000000200 */
[----:B------:R-:W5:Y:S04]  /*59a0*/  LDSM.16.M88.4 R24, [R212] ;  /* 0x00000000d418783b */ /* 0x000f680000000200 */
[----:B------:R-:W-:Y:S04]  /*59b0*/  LDSM.16.M88.4 R28, [R218+0x2000] ;  /* 0x00200000da1c783b */ /* 0x000fe80000000200 */
[----:B------:R-:W5:Y:S04]  /*59c0*/  LDSM.16.M88.4 R184, [R216+0x8000] ;  /* 0x00800000d8b8783b */ /* 0x000f680000000200 */
[----:B------:R-:W5:Y:S01]  /*59d0*/  LDSM.16.M88.4 R188, [R216+0x8800] ;  /* 0x00880000d8bc783b */ /* 0x000f620000000200 */
[C---:B-1----:R-:W-:Y:S03]  /*59e0*/  HMMA.16816.F32.BF16 R192, R16.reuse, R172, RZ ;  /* 0x000000ac10c0723c */ /* 0x042fe600000418ff */
[----:B------:R-:W0:Y:S03]  /*59f0*/  LDGDEPBAR ;  /* 0x00000000000079af */ /* 0x000e260000000000 */
[C---:B---3--:R-:W-:Y:S06]  /*5a00*/  HMMA.16816.F32.BF16 R196, R16.reuse, R32, RZ ;  /* 0x0000002010c4723c */ /* 0x048fec00000418ff */
[C---:B------:R-:W-:Y:S06]  /*5a10*/  HMMA.16816.F32.BF16 R200, R16.reuse, R174, RZ ;  /* 0x000000ae10c8723c */ /* 0x040fec00000418ff */
[----:B------:R-:W-:Y:S06]  /*5a20*/  HMMA.16816.F32.BF16 R16, R16, R34, RZ ;  /* 0x000000221010723c */ /* 0x000fec00000418ff */
[C---:B----4-:R-:W-:Y:S06]  /*5a30*/  HMMA.16816.F32.BF16 R228, R20.reuse, R172, RZ ;  /* 0x000000ac14e4723c */ /* 0x050fec00000418ff */
[C---:B------:R-:W-:Y:S06]  /*5a40*/  HMMA.16816.F32.BF16 R232, R20.reuse, R174, RZ ;  /* 0x000000ae14e8723c */ /* 0x040fec00000418ff */
[C---:B------:R-:W-:Y:S06]  /*5a50*/  HMMA.16816.F32.BF16 R224, R20.reuse, R32, RZ ;  /* 0x0000002014e0723c */ /* 0x040fec00000418ff */
[----:B------:R-:W-:Y:S06]  /*5a60*/  HMMA.16816.F32.BF16 R204, R20, R34, RZ ;  /* 0x0000002214cc723c */ /* 0x000fec00000418ff */
[C---:B--2---:R-:W-:Y:S06]  /*5a70*/  HMMA.16816.F32.BF16 R172, R4.reuse, R180, R192 ;  /* 0x000000b404ac723c */ /* 0x044fec00000418c0 */
[C---:B------:R-:W-:Y:S06]  /*5a80*/  HMMA.16816.F32.BF16 R20, R4.reuse, R176, R196 ;  /* 0x000000b00414723c */ /* 0x040fec00000418c4 */
[C---:B------:R-:W-:Y:S06]  /*5a90*/  HMMA.16816.F32.BF16 R32, R4.reuse, R182, R200 ;  /* 0x000000b60420723c */ /* 0x040fec00000418c8 */
[----:B------:R-:W-:Y:S01]  /*5aa0*/  HMMA.16816.F32.BF16 R192, R4, R178, R16 ;  /* 0x000000b204c0723c */ /* 0x000fe20000041810 */
[----:B------:R-:W1:Y:S04]  /*5ab0*/  LDSM.16.M88.4 R16, [R218] ;  /* 0x00000000da10783b */ /* 0x000e680000000200 */
[----:B------:R-:W-:Y:S01]  /*5ac0*/  LDSM.16.M88.4 R4, [R217+0x2000] ;  /* 0x00200000d904783b */ /* 0x000fe20000000200 */
[C---:B-----5:R-:W-:Y:S06]  /*5ad0*/  HMMA.16816.F32.BF16 R236, R24.reuse, R176, R224 ;  /* 0x000000b018ec723c */ /* 0x060fec00000418e0 */
[C---:B------:R-:W-:Y:S06]  /*5ae0*/  HMMA.16816.F32.BF16 R196, R24.reuse, R180, R228 ;  /* 0x000000b418c4723c */ /* 0x040fec00000418e4 */
[----:B------:R-:W-:Y:S01]  /*5af0*/  HMMA.16816.F32.BF16 R224, R24, R178, R204 ;  /* 0x000000b218e0723c */ /* 0x000fe200000418cc */
[----:B------:R-:W-:Y:S05]  /*5b00*/  LDSM.16.M88.4 R176, [R208+0x9000] ;  /* 0x00900000d0b0783b */ /* 0x000fea0000000200 */
[C---:B------:R-:W-:Y:S01]  /*5b10*/  HMMA.16816.F32.BF16 R228, R28.reuse, R184, R172 ;  /* 0x000000b81ce4723c */ /* 0x040fe200000418ac */
[----:B------:R-:W-:Y:S05]  /*5b20*/  LDSM.16.M88.4 R172, [R208+0x9800] ;  /* 0x00980000d0ac783b */ /* 0x000fea0000000200 */
[C---:B------:R-:W-:Y:S06]  /*5b30*/  HMMA.16816.F32.BF16 R20, R28.reuse, R188, R20 ;  /* 0x000000bc1c14723c */ /* 0x040fec0000041814 */
[C---:B------:R-:W-:Y:S01]  /*5b40*/  HMMA.16816.F32.BF16 R204, R28.reuse, R186, R32 ;  /* 0x000000ba1ccc723c */ /* 0x040fe20000041820 */
[----:B------:R-:W2:Y:S05]  /*5b50*/  LDSM.16.M88.4 R32, [R215] ;  /* 0x00000000d720783b */ /* 0x000eaa0000000200 */
[----:B------:R-:W-:Y:S01]  /*5b60*/  HMMA.16816.F32.BF16 R200, R28, R190, R192 ;  /* 0x000000be1cc8723c */ /* 0x000fe200000418c0 */
[----:B------:R-:W3:Y:S05]  /*5b70*/  LDSM.16.M88.4 R28, [R215+0x800] ;  /* 0x00080000d71c783b */ /* 0x000eea0000000200 */
[----:B------:R-:W-:Y:S01]  /*5b80*/  HMMA.16816.F32.BF16 R180, R24, R182, R232 ;  /* 0x000000b618b4723c */ /* 0x000fe200000418e8 */
[----:B------:R-:W-:Y:S05]  /*5b90*/  LDSM.16.M88.4 R24, [R210+0x6000] ;  /* 0x00600000d218783b */ /* 0x000fea0000000200 */
[----:B------:R-:W-:Y:S01]  /*5ba0*/  IMAD.MOV.U32 R8, RZ, RZ, R20 ;  /* 0x000000ffff087224 */ /* 0x000fe200078e0014 */
[----:B-1----:R-:W-:Y:S01]  /*5bb0*/  HMMA.16816.F32.BF16 R192, R16, R184, R196 ;  /* 0x000000b810c0723c */ /* 0x002fe200000418c4 */
[----:B------:R-:W-:-:S02]  /*5bc0*/  IMAD.MOV.U32 R3, RZ, RZ, R21 ;  /* 0x000000ffff037224 */ /* 0x000fc400078e0015 */
[----:B------:R-:W-:Y:S02]  /*5bd0*/  IMAD.MOV.U32 R2, RZ, RZ, R22 ;  /* 0x000000ffff027224 */ /* 0x000fe400078e0016 */
[----:B------:R-:W-:Y:S02]  /*5be0*/  IMAD.MOV.U32 R0, RZ, RZ, R23 ;  /* 0x000000ffff007224 */ /* 0x000fe400078e0017 */
[----:B------:R-:W1:Y:S10]  /*5bf0*/  LDSM.16.M88.4 R20, [R217] ;  /* 0x00000000d914783b */ /* 0x000e740000000200 */
[C---:B------:R-:W-:Y:S06]  /*5c00*/  HMMA.16816.F32.BF16 R184, R16.reuse, R186, R180 ;  /* 0x000000ba10b8723c */ /* 0x040fec00000418b4 */
[C---:B------:R-:W-:Y:S06]  /*5c10*/  HMMA.16816.F32.BF16 R180, R16.reuse, R188, R236 ;  /* 0x000000bc10b4723c */ /* 0x040fec00000418ec */
[----:B------:R-:W-:Y:S01]  /*5c20*/  HMMA.16816.F32.BF16 R188, R16, R190, R224 ;  /* 0x000000be10bc723c */ /* 0x000fe200000418e0 */
[----:B------:R-:W-:Y:S01]  /*5c30*/  IMAD.MOV.U32 R236, RZ, RZ, R8 ;  /* 0x000000ffffec7224 */ /* 0x000fe200078e0008 */
[----:B------:R-:W4:Y:S01]  /*5c40*/  LDSM.16.M88.4 R16, [R210+0x4000] ;  /* 0x00400000d210783b */ /* 0x000f220000000200 */
[----:B------:R-:W-:-:S02]  /*5c50*/  IMAD.MOV.U32 R237, RZ, RZ, R3 ;  /* 0x000000ffffed7224 */ /* 0x000fc400078e0003 */
[----:B------:R-:W-:Y:S01]  /*5c60*/  IMAD.MOV.U32 R238, RZ, RZ, R2 ;  /* 0x000000ffffee7224 */ /* 0x000fe200078e0002 */
[----:B--2---:R-:W-:Y:S01]  /*5c70*/  HMMA.16816.F32.BF16 R232, R4, R34, R204 ;  /* 0x0000002204e8723c */ /* 0x004fe200000418cc */
[----:B------:R-:W-:-:S05]  /*5c80*/  IMAD.MOV.U32 R239, RZ, RZ, R0 ;  /* 0x000000ffffef7224 */ /* 0x000fca00078e0000 */
[C---:B------:R-:W-:Y:S06]  /*5c90*/  HMMA.16816.F32.BF16 R196, R4.reuse, R32, R228 ;  /* 0x0000002004c4723c */ /* 0x040fec00000418e4 */
[C---:B---3--:R-:W-:Y:S06]  /*5ca0*/  HMMA.16816.F32.BF16 R236, R4.reuse, R28, R236 ;  /* 0x0000001c04ec723c */ /* 0x048fec00000418ec */
[----:B------:R-:W-:Y:S01]  /*5cb0*/  HMMA.16816.F32.BF16 R224, R4, R30, R200 ;  /* 0x0000001e04e0723c */ /* 0x000fe200000418c8 */
[----:B------:R-:W-:Y:S05]  /*5cc0*/  LDSM.16.M88.4 R4, [R212+0x6000] ;  /* 0x00600000d404783b */ /* 0x000fea0000000200 */
[C---:B-1----:R-:W-:Y:S06]  /*5cd0*/  HMMA.16816.F32.BF16 R228, R20.reuse, R34, R184 ;  /* 0x0000002214e4723c */ /* 0x042fec00000418b8 */
[----:B------:R-:W-:Y:S01]  /*5ce0*/  HMMA.16816.F32.BF16 R204, R20, R28, R180 ;  /* 0x0000001c14cc723c */ /* 0x000fe200000418b4 */
[----:B------:R-:W-:Y:S05]  /*5cf0*/  LDSM.16.M88.4 R180, [R220] ;  /* 0x00000000dcb4783b */ /* 0x000fea0000000200 */
[----:B------:R-:W-:Y:S01]  /*5d00*/  IMAD.MOV.U32 R8, RZ, RZ, R236 ;  /* 0x000000ffff087224 */ /* 0x000fe200078e00ec */
[----:B------:R-:W-:Y:S01]  /*5d10*/  HMMA.16816.F32.BF16 R200, R24, R178, R232 ;  /* 0x000000b218c8723c */ /* 0x000fe200000418e8 */
[----:B------:R-:W-:-:S02]  /*5d20*/  IMAD.MOV.U32 R3, RZ, RZ, R237 ;  /* 0x000000ffff037224 */ /* 0x000fc400078e00ed */
[----:B------:R-:W-:Y:S02]  /*5d30*/  IMAD.MOV.U32 R2, RZ, RZ, R238 ;  /* 0x000000ffff027224 */ /* 0x000fe400078e00ee */
[----:B------:R-:W-:Y:S02]  /*5d40*/  IMAD.MOV.U32 R0, RZ, RZ, R239 ;  /* 0x000000ffff007224 */ /* 0x000fe400078e00ef */
[C---:B------:R-:W-:Y:S01]  /*5d50*/  HMMA.16816.F32.BF16 R236, R20.reuse, R32, R192 ;  /* 0x0000002014ec723c */ /* 0x040fe200000418c0 */
[----:B------:R-:W-:Y:S02]  /*5d60*/  IMAD.MOV.U32 R184, RZ, RZ, R8 ;  /* 0x000000ffffb87224 */ /* 0x000fe400078e0008 */
[----:B------:R-:W-:Y:S02]  /*5d70*/  IMAD.MOV.U32 R185, RZ, RZ, R3 ;  /* 0x000000ffffb97224 */ /* 0x000fe400078e0003 */
[----:B------:R-:W-:Y:S01]  /*5d80*/  IMAD.MOV.U32 R186, RZ, RZ, R2 ;  /* 0x000000ffffba7224 */ /* 0x000fe200078e0002 */
[----:B------:R-:W-:Y:S01]  /*5d90*/  HMMA.16816.F32.BF16 R32, R20, R30, R188 ;  /* 0x0000001e1420723c */ /* 0x000fe200000418bc */
[----:B------:R-:W1:Y:S01]  /*5da0*/  LDSM.16.M88.4 R28, [R221] ;  /* 0x00000000dd1c783b */ /* 0x000e620000000200 */
[----:B------:R-:W-:-:S02]  /*5db0*/  IMAD.MOV.U32 R187, RZ, RZ, R0 ;  /* 0x000000ffffbb7224 */ /* 0x000fc400078e0000 */
[----:B------:R-:W-:Y:S01]  /*5dc0*/  IMAD.U32 R0, RZ, RZ, UR37 ;  /* 0x00000025ff007e24 */ /* 0x000fe2000f8e00ff */
[----:B------:R-:W2:Y:S01]  /*5dd0*/  LDSM.16.M88.4 R20, [R212+0x4000] ;  /* 0x00400000d414783b */ /* 0x000ea20000000200 */
[----:B------:R-:W-:Y:S02]  /*5de0*/  HMMA.16816.F32.BF16 R192, R24, R176, R196 ;  /* 0x000000b018c0723c */ /* 0x000fe400000418c4 */
[----:B------:R-:W-:-:S04]  /*5df0*/  IMAD R0, R0, 0x20, R138 ;  /* 0x0000002000007824 */ /* 0x000fc800078e028a */
[----:B------:R-:W-:Y:S01]  /*5e00*/  HMMA.16816.F32.BF16 R232, R24, R172, R184 ;  /* 0x000000ac18e8723c */ /* 0x000fe200000418b8 */
[C---:B------:R-:W-:Y:S02]  /*5e10*/  VIADD R3, R0.reuse, 0x8 ;  /* 0x0000000800037836 */ /* 0x040fe40000000000 */
[----:B------:R-:W-:-:S03]  /*5e20*/  VIADD R2, R0, 0x9 ;  /* 0x0000000900027836 */ /* 0x000fc60000000000 */
[----:B------:R-:W-:Y:S01]  /*5e30*/  HMMA.16816.F32.BF16 R184, R24, R174, R224 ;  /* 0x000000ae18b8723c */ /* 0x000fe200000418e0 */
[----:B------:R-:W-:Y:S01]  /*5e40*/  LDSM.16.M88.4 R24, [R218+0x4000] ;  /* 0x00400000da18783b */ /* 0x000fe20000000200 */
[CC--:B------:R-:W-:Y:S02]  /*5e50*/  ISETP.GE.AND P6, PT, R3.reuse, R9.reuse, PT ;  /* 0x000000090300720c */ /* 0x0c0fe40003fc6270 */
[C---:B------:R-:W-:Y:S02]  /*5e60*/  ISETP.GE.AND P0, PT, R3.reuse, R10, PT ;  /* 0x0000000a0300720c */ /* 0x040fe40003f06270 */
[C---:B----4-:R-:W-:Y:S01]  /*5e70*/  HMMA.16816.F32.BF16 R188, R16.reuse, R178, R228 ;  /* 0x000000b210bc723c */ /* 0x050fe200000418e4 */
[----:B------:R-:W-:Y:S02]  /*5e80*/  ISETP.GE.AND P1, PT, R2, R9, PT ;  /* 0x000000090200720c */ /* 0x000fe40003f26270 */
[C---:B------:R-:W-:Y:S02]  /*5e90*/  ISETP.GE.AND P5, PT, R3.reuse, R11, PT ;  /* 0x0000000b0300720c */ /* 0x040fe40003fa6270 */
[----:B------:R-:W-:Y:S01]  /*5ea0*/  ISETP.GE.AND P4, PT, R3, R12, PT ;  /* 0x0000000c0300720c */ /* 0x000fe20003f86270 */
[----:B------:R-:W-:Y:S01]  /*5eb0*/  HMMA.16816.F32.BF16 R196, R16, R176, R236 ;  /* 0x000000b010c4723c */ /* 0x000fe200000418ec */
[----:B------:R-:W3:Y:S01]  /*5ec0*/  LDSM.16.M88.4 R176, [R216+0x9000] ;  /* 0x00900000d8b0783b */ /* 0x000ee20000000200 */
[----:B------:R-:W-:-:S04]  /*5ed0*/  VIADD R3, R0, 0x10 ;  /* 0x0000001000037836 */ /* 0x000fc80000000000 */
[C---:B------:R-:W-:Y:S06]  /*5ee0*/  HMMA.16816.F32.BF16 R204, R16.reuse, R172, R204 ;  /* 0x000000ac10cc723c */ /* 0x040fec00000418cc */
[----:B------:R-:W-:Y:S01]  /*5ef0*/  HMMA.16816.F32.BF16 R16, R16, R174, R32 ;  /* 0x000000ae1010723c */ /* 0x000fe20000041820 */
[----:B------:R-:W-:Y:S04]  /*5f00*/  LDSM.16.M88.4 R32, [R216+0x9800] ;  /* 0x00980000d820783b */ /* 0x000fe80000000200 */
[----:B------:R-:W-:Y:S01]  /*5f10*/  LDSM.16.M88.4 R172, [R215+0x1000] ;  /* 0x00100000d7ac783b */ /* 0x000fe20000000200 */
[C---:B-1----:R-:W-:Y:S06]  /*5f20*/  HMMA.16816.F32.BF16 R224, R4.reuse, R28, R192 ;  /* 0x0000001c04e0723c */ /* 0x042fec00000418c0 */
[C---:B------:R-:W-:Y:S06]  /*5f30*/  HMMA.16816.F32.BF16 R200, R4.reuse, R30, R200 ;  /* 0x0000001e04c8723c */ /* 0x040fec00000418c8 */
[C---:B------:R-:W-:Y:S06]  /*5f40*/  HMMA.16816.F32.BF16 R232, R4.reuse, R180, R232 ;  /* 0x000000b404e8723c */ /* 0x040fec00000418e8 */
[----:B------:R-:W-:Y:S01]  /*5f50*/  HMMA.16816.F32.BF16 R228, R4, R182, R184 ;  /* 0x000000b604e4723c */ /* 0x000fe200000418b8 */
[----:B------:R-:W1:Y:S05]  /*5f60*/  LDSM.16.M88.4 R4, [R218+0x6000] ;  /* 0x00600000da04783b */ /* 0x000e6a0000000200 */
[C---:B--2---:R-:W-:Y:S06]  /*5f70*/  HMMA.16816.F32.BF16 R184, R20.reuse, R30, R188 ;  /* 0x0000001e14b8723c */ /* 0x044fec00000418bc */
[C---:B------:R-:W-:Y:S01]  /*5f80*/  HMMA.16816.F32.BF16 R196, R20.reuse, R28, R196 ;  /* 0x0000001c14c4723c */ /* 0x040fe200000418c4 */
[----:B------:R-:W2:Y:S05]  /*5f90*/  LDSM.16.M88.4 R28, [R217+0x4000] ;  /* 0x00400000d91c783b */ /* 0x000eaa0000000200 */
[C---:B------:R-:W-:Y:S01]  /*5fa0*/  HMMA.16816.F32.BF16 R192, R20.reuse, R182, R16 ;  /* 0x000000b614c0723c */ /* 0x040fe20000041810 */
[----:B------:R-:W4:Y:S05]  /*5fb0*/  LDSM.16.M88.4 R16, [R217+0x6000] ;  /* 0x00600000d910783b */ /* 0x000f2a0000000200 */
[----:B------:R-:W-:Y:S01]  /*5fc0*/  HMMA.16816.F32.BF16 R188, R20, R180, R204 ;  /* 0x000000b414bc723c */ /* 0x000fe200000418cc */
[----:B------:R-:W5:Y:S01]  /*5fd0*/  LDSM.16.M88.4 R20, [R215+0x1800] ;  /* 0x00180000d714783b */ /* 0x000f620000000200 */
[----:B------:R-:W-:-:S04]  /*5fe0*/  DEPBAR.LE SB0, 0x0 ;  /* 0x000080000000791a */ /* 0x000fc80000000000 */
[-C--:B---3--:R-:W-:Y:S06]  /*5ff0*/  HMMA.16816.F32.BF16 R184, R24, R178.reuse, R184 ;  /* 0x000000b218b8723c */ /* 0x088fec00000418b8 */
[C---:B-1----:R-:W-:Y:S06]  /*6000*/  HMMA.16816.F32.BF16 R180, R4.reuse, R178, R200 ;  /* 0x000000b204b4723c */ /* 0x042fec00000418c8 */
[-C--:B------:R-:W-:Y:S06]  /*6010*/  HMMA.16816.F32.BF16 R224, R4, R176.reuse, R224 ;  /* 0x000000b004e0723c */ /* 0x080fec00000418e0 */
[C---:B------:R-:W-:Y:S06]  /*6020*/  HMMA.16816.F32.BF16 R176, R24.reuse, R176, R196 ;  /* 0x000000b018b0723c */ /* 0x040fec00000418c4 */
[-C--:B------:R-:W-:Y:S06]  /*6030*/  HMMA.16816.F32.BF16 R188, R24, R32.reuse, R188 ;  /* 0x0000002018bc723c */ /* 0x080fec00000418bc */
[----:B------:R-:W-:Y:S06]  /*6040*/  HMMA.16816.F32.BF16 R196, R4, R32, R232 ;  /* 0x0000002004c4723c */ /* 0x000fec00000418e8 */
[----:B--2---:R-:W-:Y:S06]  /*6050*/  HMMA.16816.F32.BF16 R184, R28, R174, R184 ;  /* 0x000000ae1cb8723c */ /* 0x004fec00000418b8 */
[----:B------:R-:W-:Y:S06]  /*6060*/  HMMA.16816.F32.BF16 R200, R4, R34, R228 ;  /* 0x0000002204c8723c */ /* 0x000fec00000418e4 */
[----:B----4-:R-:W-:Y:S06]  /*6070*/  HMMA.16816.F32.BF16 R4, R16, R174, R180 ;  /* 0x000000ae1004723c */ /* 0x010fec00000418b4 */
[----:B------:R-:W-:Y:S06]  /*6080*/  HMMA.16816.F32.BF16 R176, R28, R172, R176 ;  /* 0x000000ac1cb0723c */ /* 0x000fec00000418b0 */
[----:B------:R-:W-:Y:S01]  /*6090*/  HMMA.16816.F32.BF16 R192, R24, R34, R192 ;  /* 0x0000002218c0723c */ /* 0x000fe200000418c0 */
[----:B------:R-:W-:Y:S01]  /*60a0*/  FSEL R132, R186, -INF , !P0 ;  /* 0xff800000ba847808 */ /* 0x000fe20004000000 */
[----:B------:R-:W-:Y:S01]  /*60b0*/  BAR.SYNC.DEFER_BLOCKING 0x0 ;  /* 0x0000000000007b1d */ /* 0x000fe20000010000 */
[----:B------:R-:W-:-:S03]  /*60c0*/  ISETP.GE.AND P0, PT, R2, R11, PT ;  /* 0x0000000b0200720c */ /* 0x000fc60003f06270 */
[-C--:B-----5:R-:W-:Y:S01]  /*60d0*/  HMMA.16816.F32.BF16 R32, R28, R20.reuse, R188 ;  /* 0x000000141c20723c */ /* 0x0a0fe200000418bc */
[----:B------:R-:W-:Y:S02]  /*60e0*/  FSEL R24, R184, -INF , !P6 ;  /* 0xff800000b8187808 */ /* 0x000fe40007000000 */
[----:B------:R-:W-:Y:S02]  /*60f0*/  FSEL R25, R185, -INF , !P1 ;  /* 0xff800000b9197808 */ /* 0x000fe40004800000 */
[C---:B------:R-:W-:Y:S01]  /*6100*/  ISETP.GE.AND P6, PT, R2.reuse, R10, PT ;  /* 0x0000000a0200720c */ /* 0x040fe20003fc6270 */
[C---:B------:R-:W-:Y:S01]  /*6110*/  HMMA.16816.F32.BF16 R180, R16.reuse, R20, R196 ;  /* 0x0000001410b4723c */ /* 0x040fe200000418c4 */
[----:B------:R-:W-:Y:S01]  /*6120*/  ISETP.GE.AND P1, PT, R2, R12, PT ;  /* 0x0000000c0200720c */ /* 0x000fe20003f26270 */
[----:B------:R-:W-:Y:S01]  /*6130*/  VIADD R2, R0, 0x1 ;  /* 0x0000000100027836 */ /* 0x000fe20000000000 */
[----:B------:R-:W-:Y:S02]  /*6140*/  FSEL R27, R187, -INF , !P6 ;  /* 0xff800000bb1b7808 */ /* 0x000fe40007000000 */
[----:B------:R-:W-:Y:S01]  /*6150*/  FSEL R137, R4, -INF , !P5 ;  /* 0xff80000004897808 */ /* 0x000fe20006800000 */
[----:B------:R-:W-:Y:S01]  /*6160*/  HMMA.16816.F32.BF16 R172, R16, R172, R224 ;  /* 0x000000ac10ac723c */ /* 0x000fe200000418e0 */
[----:B------:R-:W-:-:S02]  /*6170*/  FSEL R184, R6, -INF , !P4 ;  /* 0xff80000006b87808 */ /* 0x000fc40006000000 */
[----:B------:R-:W-:Y:S02]  /*6180*/  FSEL R138, R5, -INF , !P0 ;  /* 0xff800000058a7808 */ /* 0x000fe40004000000 */
[C---:B------:R-:W-:Y:S01]  /*6190*/  ISETP.GE.AND P6, PT, R2.reuse, R9, PT ;  /* 0x000000090200720c */ /* 0x040fe20003fc6270 */
[----:B------:R-:W-:Y:S01]  /*61a0*/  HMMA.16816.F32.BF16 R28, R28, R22, R192 ;  /* 0x000000161c1c723c */ /* 0x000fe200000418c0 */
[C---:B------:R-:W-:Y:S02]  /*61b0*/  ISETP.GE.AND P4, PT, R2.reuse, R10, PT ;  /* 0x0000000a0200720c */ /* 0x040fe40003f86270 */
[C---:B------:R-:W-:Y:S02]  /*61c0*/  ISETP.GE.AND P5, PT, R2.reuse, R11, PT ;  /* 0x0000000b0200720c */ /* 0x040fe40003fa6270 */
[----:B------:R-:W-:Y:S01]  /*61d0*/  ISETP.GE.AND P0, PT, R2, R12, PT ;  /* 0x0000000c0200720c */ /* 0x000fe20003f06270 */
[----:B------:R-:W-:Y:S01]  /*61e0*/  VIADD R2, R0, 0x11 ;  /* 0x0000001100027836 */ /* 0x000fe20000000000 */
[----:B------:R-:W-:-:S02]  /*61f0*/  FSEL R139, R7, -INF , !P1 ;  /* 0xff800000078b7808 */ /* 0x000fc40004800000 */
[----:B------:R-:W-:Y:S01]  /*6200*/  FSEL R26, R179, -INF , !P4 ;  /* 0xff800000b31a7808 */ /* 0x000fe20006000000 */
[----:B------:R-:W-:Y:S01]  /*6210*/  HMMA.16816.F32.BF16 R4, R16, R22, R200 ;  /* 0x000000161004723c */ /* 0x000fe200000418c8 */
[-C--:B------:R-:W-:Y:S02]  /*6220*/  ISETP.GE.AND P1, PT, R3, R9.reuse, PT ;  /* 0x000000090300720c */ /* 0x080fe40003f26270 */
[----:B------:R-:W-:Y:S02]  /*6230*/  ISETP.GE.AND P4, PT, R2, R9, PT ;  /* 0x000000090200720c */ /* 0x000fe40003f86270 */
[----:B------:R-:W-:Y:S02]  /*6240*/  FSEL R191, R32, -INF , !P1 ;  /* 0xff80000020bf7808 */ /* 0x000fe40004800000 */
[----:B------:R-:W-:Y:S02]  /*6250*/  FSEL R190, R33, -INF , !P4 ;  /* 0xff80000021be7808 */ /* 0x000fe40006000000 */
[----:B------:R-:W-:-:S02]  /*6260*/  ISETP.GE.AND P1, PT, R3, R11, PT ;  /* 0x0000000b0300720c */ /* 0x000fc40003f26270 */
[----:B------:R-:W-:Y:S02]  /*6270*/  ISETP.GE.AND P4, PT, R3, R12, PT ;  /* 0x0000000c0300720c */ /* 0x000fe40003f86270 */
        /* <DEDUP_REMOVED lines=9> */
[C---:B------:R-:W-:Y:S02]  /*6310*/  ISETP.GE.AND P6, PT, R2.reuse, R10, PT ;  /* 0x0000000a0200720c */ /* 0x040fe40003fc6270 */
[----:B------:R-:W-:Y:S01]  /*6320*/  ISETP.GE.AND P1, PT, R2, R12, PT ;  /* 0x0000000c0200720c */ /* 0x000fe20003f26270 */
[C---:B------:R-:W-:Y:S01]  /*6330*/  VIADD R2, R0.reuse, 0x18 ;  /* 0x0000001800027836 */ /* 0x040fe20000000000 */
[----:B------:R-:W-:-:S02]  /*6340*/  ISETP.GE.AND P4, PT, R0, R11, PT ;  /* 0x0000000b0000720c */ /* 0x000fc40003f86270 */
[----:B------:R-:W-:Y:S02]  /*6350*/  FSEL R197, R35, -INF , !P6 ;  /* 0xff80000023c57808 */ /* 0x000fe40007000000 */
[----:B------:R-:W-:Y:S02]  /*6360*/  FSEL R22, R172, -INF , !P4 ;  /* 0xff800000ac167808 */ /* 0x000fe40006000000 */
[C---:B------:R-:W-:Y:S02]  /*6370*/  ISETP.GE.AND P6, PT, R0.reuse, R10, PT ;  /* 0x0000000a0000720c */ /* 0x040fe40003fc6270 */
[----:B------:R-:W-:Y:S02]  /*6380*/  FSEL R175, R175, -INF , !P0 ;  /* 0xff800000afaf7808 */ /* 0x000fe40004000000 */
[CC--:B------:R-:W-:Y:S01]  /*6390*/  ISETP.GE.AND P4, PT, R0.reuse, R12.reuse, PT ;  /* 0x0000000c0000720c */ /* 0x0c0fe20003f86270 */
[----:B------:R-:W-:Y:S01]  /*63a0*/  VIADD R0, R0, 0x19 ;  /* 0x0000001900007836 */ /* 0x000fe20000000000 */
[----:B------:R-:W-:-:S02]  /*63b0*/  ISETP.GE.AND P0, PT, R2, R12, PT ;  /* 0x0000000c0200720c */ /* 0x000fc40003f06270 */
[----:B------:R-:W-:Y:S02]  /*63c0*/  FSEL R18, R178, -INF , !P6 ;  /* 0xff800000b2127808 */ /* 0x000fe40007000000 */
[----:B------:R-:W-:Y:S02]  /*63d0*/  FSEL R202, R6, -INF , !P0 ;  /* 0xff80000006ca7808 */ /* 0x000fe40004000000 */
[----:B------:R-:W-:Y:S02]  /*63e0*/  ISETP.GE.AND P0, PT, R0, R11, PT ;  /* 0x0000000b0000720c */ /* 0x000fe40003f06270 */
[----:B------:R-:W-:Y:S02]  /*63f0*/  FSEL R206, R183, -INF , !P1 ;  /* 0xff800000b7ce7808 */ /* 0x000fe40004800000 */
[----:B------:R-:W-:Y:S02]  /*6400*/  FSEL R198, R5, -INF , !P0 ;  /* 0xff80000005c67808 */ /* 0x000fe40004000000 */
[----:B------:R-:W-:-:S02]  /*6410*/  PLOP3.LUT P0, PT, PT, PT, UP0, 0x80, 0x0 ;  /* 0x000000000000781c */ /* 0x000fc40003f0f008 */
[C---:B------:R-:W-:Y:S02]  /*6420*/  ISETP.GE.AND P1, PT, R2.reuse, R9, PT ;  /* 0x000000090200720c */ /* 0x040fe40003f26270 */
[----:B------:R-:W-:Y:S02]  /*6430*/  ISETP.GE.AND P6, PT, R2, R11, PT ;  /* 0x0000000b0200720c */ /* 0x000fe40003fc6270 */
[----:B------:R-:W-:Y:S02]  /*6440*/  FSEL R173, R173, -INF , !P5 ;  /* 0xff800000adad7808 */ /* 0x000fe40006800000 */
[----:B------:R-:W-:Y:S02]  /*6450*/  FSEL R174, R174, -INF , !P4 ;  /* 0xff800000aeae7808 */ /* 0x000fe40006000000 */
[----:B------:R-:W-:Y:S02]  /*6460*/  FSEL R199, R4, -INF , !P6 ;  /* 0xff80000004c77808 */ /* 0x000fe40007000000 */
[----:B------:R-:W-:-:S02]  /*6470*/  FSEL R183, R28, -INF , !P1 ;  /* 0xff8000001cb77808 */ /* 0x000fc40004800000 */
[-C--:B------:R-:W-:Y:S02]  /*6480*/  ISETP.GE.AND P5, PT, R2, R10.reuse, PT ;  /* 0x0000000a0200720c */ /* 0x080fe40003fa6270 */
[C---:B------:R-:W-:Y:S02]  /*6490*/  ISETP.GE.AND P6, PT, R0.reuse, R9, PT ;  /* 0x000000090000720c */ /* 0x040fe40003fc6270 */
[C---:B------:R-:W-:Y:S02]  /*64a0*/  ISETP.GE.AND P4, PT, R0.reuse, R10, PT ;  /* 0x0000000a0000720c */ /* 0x040fe40003f86270 */
[----:B------:R-:W-:Y:S02]  /*64b0*/  ISETP.GE.AND P1, PT, R0, R12, PT ;  /* 0x0000000c0000720c */ /* 0x000fe40003f26270 */
[----:B------:R-:W-:Y:S02]  /*64c0*/  FSEL R189, R30, -INF , !P5 ;  /* 0xff8000001ebd7808 */ /* 0x000fe40006800000 */
[----:B------:R-:W-:-:S02]  /*64d0*/  FSEL R204, R7, -INF , !P1 ;  /* 0xff80000007cc7808 */ /* 0x000fc40004800000 */
[----:B------:R-:W-:Y:S02]  /*64e0*/  FSEL R182, R29, -INF , !P6 ;  /* 0xff8000001db67808 */ /* 0x000fe40007000000 */
        /* <DEDUP_REMOVED lines=17> */
[----:B------:R-:W-:Y:S01]  /*6600*/  IMAD.U32 R3, RZ, RZ, UR4 ;  /* 0x00000004ff037e24 */ /* 0x000fe2000f8e00ff */
[----:B--2---:R-:W-:-:S04]  /*6610*/  LEA R0, P1, R0, R238, 0x5 ;  /* 0x000000ee00007211 */ /* 0x004fc800078228ff */
[----:B------:R-:W-:Y:S02]  /*6620*/  IADD3 R2, P5, R0, UR26, RZ ;  /* 0x0000001a00027c10 */ /* 0x000fe4000ffbe0ff */
[----:B---3--:R-:W-:Y:S02]  /*6630*/  LEA.HI.X R3, R4, R245, R3, 0x5, P1 ;  /* 0x000000f504037211 */ /* 0x008fe400008f2c03 */
[C---:B-1----:R-:W-:Y:S02]  /*6640*/  @!P3 LEA R14, P6, R0.reuse, R14, 0x1 ;  /* 0x0000000e000eb211 */ /* 0x042fe400078c08ff */
[----:B-----5:R-:W-:Y:S02]  /*6650*/  @!P2 LEA R4, P1, R0, R6, 0x1 ;  /* 0x000000060004a211 */ /* 0x020fe400078208ff */
[----:B----4-:R-:W-:Y:S02]  /*6660*/  @!P3 LEA R6, P4, R2, R16, 0x1 ;  /* 0x000000100206b211 */ /* 0x010fe400078808ff */
[----:B------:R-:W-:-:S02]  /*6670*/  IADD3.X R8, R3, UR13, RZ, P5, !PT ;  /* 0x0000000d03087c10 */ /* 0x000fc4000affe4ff */
        /* <DEDUP_REMOVED lines=26> */
.L_x_987:
[----:B------:R-:W-:Y:S05]  /*6820*/  BSYNC B0 ;  /* 0x0000000000007941 */ /* 0x000fea0003800000 */
.L_x_986:
[----:B------:R-:W0:Y:S02]  /*6830*/  LDGDEPBAR ;  /* 0x00000000000079af */ /* 0x000e240000000000 */
.L_x_985:
[----:B------:R-:W3:Y:S01]  /*6840*/  LDL.64 R30, [R1+0x10] ;  /* 0x00001000011e7983 */ /* 0x000ee20000100a00 */
[----:B------:R-:W-:Y:S01]  /*6850*/  FMNMX.FTZ R0, R135, R13, !PT ;  /* 0x0000000d87007209 */ /* 0x000fe20007810000 */
[----:B------:R-:W-:Y:S01]  /*6860*/  IMAD.WIDE.U32 R16, R250, -0x326172a9, RZ ;  /* 0xcd9e8d57fa107825 */ /* 0x000fe200078e00ff */
[----:B------:R-:W-:Y:S01]  /*6870*/  FMNMX.FTZ R2, R134, R18, !PT ;  /* 0x0000001286027209 */ /* 0x000fe20007810000 */
[----:B------:R-:W4:Y:S01]  /*6880*/  LDC.U8 R35, c[0x0][0x388] ;  /* 0x0000e200ff237b82 */ /* 0x000f220000000000 */
[----:B------:R-:W-:Y:S01]  /*6890*/  FMNMX.FTZ R0, R20, R0, !PT ;  /* 0x0000000014007209 */ /* 0x000fe20007810000 */
[----:B------:R-:W-:Y:S01]  /*68a0*/  IMAD R8, R252, -0x326172a9, RZ ;  /* 0xcd9e8d57fc087824 */ /* 0x000fe200078e02ff */
[----:B------:R-:W-:Y:S01]  /*68b0*/  FMNMX.FTZ R2, R26, R2, !PT ;  /* 0x000000021a027209 */ /* 0x000fe20007810000 */
[----:B------:R-:W-:Y:S01]  /*68c0*/  UMOV UR5, UR37 ;  /* 0x0000002500057c82 */ /* 0x000fe20008000000 */
        /* <DEDUP_REMOVED lines=12> */
[----:B-1----:R-:W-:Y:S01]  /*6990*/  FMNMX.FTZ R6, R136, R174, !PT ;  /* 0x000000ae88067209 */ /* 0x002fe20007810000 */
[----:B------:R-:W1:Y:S01]  /*69a0*/  SHFL.BFLY PT, R3, R0, 0x2, 0x1f ;  /* 0x0c401f0000037f89 */ /* 0x000e6200000e0000 */
[----:B------:R-:W-:-:S02]  /*69b0*/  LOP3.LUT R14, R17, R251, RZ, 0x3c, !PT ;  /* 0x000000fb110e7212 */ /* 0x000fc400078e3cff */
[----:B------:R-:W-:Y:S01]  /*69c0*/  FMNMX.FTZ R7, R175, R6, !PT ;  /* 0x00000006af077209 */ /* 0x000fe20007810000 */
[----:B--2---:R-:W2:Y:S02]  /*69d0*/  SHFL.BFLY PT, R5, R2, 0x2, 0x1f ;  /* 0x0c401f0002057f89 */ /* 0x004ea400000e0000 */
[----:B------:R-:W-:Y:S01]  /*69e0*/  IMAD.WIDE.U32 R14, R14, -0x2daee0ad, RZ ;  /* 0xd2511f530e0e7825 */ /* 0x000fe200078e00ff */
[----:B-1----:R-:W-:Y:S02]  /*69f0*/  FMNMX.FTZ R0, R0, R3, !PT ;  /* 0x0000000300007209 */ /* 0x002fe40007810000 */
[----:B------:R-:W-:Y:S02]  /*6a00*/  FMNMX.FTZ R3, R133, R22, !PT ;  /* 0x0000001685037209 */ /* 0x000fe40007810000 */
[----:B--2---:R-:W-:Y:S01]  /*6a10*/  FMNMX.FTZ R5, R2, R5, !PT ;  /* 0x0000000502057209 */ /* 0x004fe20007810000 */
[----:B------:R-:W1:Y:S01]  /*6a20*/  SHFL.BFLY PT, R4, R0, 0x1, 0x1f ;  /* 0x0c201f0000047f89 */ /* 0x000e6200000e0000 */
[----:B------:R-:W-:-:S03]  /*6a30*/  FMNMX.FTZ R3, R173, R3, !PT ;  /* 0x00000003ad037209 */ /* 0x000fc60007810000 */
[----:B------:R-:W2:Y:S01]  /*6a40*/  SHFL.BFLY PT, R21, R5, 0x1, 0x1f ;  /* 0x0c201f0005157f89 */ /* 0x000ea200000e0000 */
[----:B------:R-:W-:-:S04]  /*6a50*/  FMNMX.FTZ R3, R137, R3, !PT ;  /* 0x0000000389037209 */ /* 0x000fc80007810000 */
[----:B------:R-:W-:-:S04]  /*6a60*/  FMNMX.FTZ R3, R138, R3, !PT ;  /* 0x000000038a037209 */ /* 0x000fc80007810000 */
[----:B------:R-:W-:-:S04]  /*6a70*/  FMNMX.FTZ R3, R205, R3, !PT ;  /* 0x00000003cd037209 */ /* 0x000fc80007810000 */
[----:B------:R-:W-:Y:S02]  /*6a80*/  FMNMX.FTZ R3, R203, R3, !PT ;  /* 0x00000003cb037209 */ /* 0x000fe40007810000 */
[----:B-1----:R-:W-:Y:S02]  /*6a90*/  FMNMX.FTZ R239, R0, R4, !PT ;  /* 0x0000000400ef7209 */ /* 0x002fe40007810000 */
[----:B------:R-:W-:Y:S02]  /*6aa0*/  MOV R0, UR25 ;  /* 0x0000001900007c02 */ /* 0x000fe40008000f00 */
[----:B------:R-:W-:Y:S02]  /*6ab0*/  FMNMX.FTZ R4, R199, R3, !PT ;  /* 0x00000003c7047209 */ /* 0x000fe40007810000 */
[----:B------:R-:W-:Y:S01]  /*6ac0*/  LOP3.LUT R6, R241, UR37, R0, 0x96, !PT ;  /* 0x00000025f1067c12 */ /* 0x000fe2000f8e9600 */
[----:B------:R-:W-:Y:S01]  /*6ad0*/  FMUL.FTZ R0, R239, UR30 ;  /* 0x0000001eef007c20 */ /* 0x000fe20008410000 */
[----:B------:R-:W-:-:S02]  /*6ae0*/  FMNMX.FTZ R4, R198, R4, !PT ;  /* 0x00000004c6047209 */ /* 0x000fc40007810000 */
[----:B------:R-:W-:Y:S01]  /*6af0*/  FSETP.NEU.FTZ.AND P6, PT, R239, -INF , PT ;  /* 0xff800000ef00780b */ /* 0x000fe20003fdd000 */
[----:B------:R-:W-:Y:S01]  /*6b00*/  IMAD.WIDE.U32 R32, R6, -0x326172a9, RZ ;  /* 0xcd9e8d5706207825 */ /* 0x000fe200078e00ff */
[----:B------:R-:W-:Y:S01]  /*6b10*/  FMNMX.FTZ R6, R184, R7, !PT ;  /* 0x00000007b8067209 */ /* 0x000fe20007810000 */
[----:B------:R-:W1:Y:S01]  /*6b20*/  SHFL.BFLY PT, R19, R4, 0x2, 0x1f ;  /* 0x0c401f0004137f89 */ /* 0x000e6200000e0000 */
[----:B------:R-:W-:Y:S02]  /*6b30*/  FSEL R0, R0, RZ, P6 ;  /* 0x000000ff00007208 */ /* 0x000fe40003000000 */
[----:B------:R-:W-:Y:S02]  /*6b40*/  FMNMX.FTZ R6, R139, R6, !PT ;  /* 0x000000068b067209 */ /* 0x000fe40007810000 */
[----:B------:R-:W-:Y:S01]  /*6b50*/  LOP3.LUT R8, R33, UR36, R8, 0x96, !PT ;  /* 0x0000002421087c12 */ /* 0x000fe2000f8e9608 */
[--C-:B------:R-:W-:Y:S01]  /*6b60*/  FFMA.FTZ R20, R20, UR30, -R0.reuse ;  /* 0x0000001e14147c23 */ /* 0x100fe20008010800 */
[----:B------:R-:W-:Y:S01]  /*6b70*/  FMNMX.FTZ R6, R207, R6, !PT ;  /* 0x00000006cf067209 */ /* 0x000fe20007810000 */
[----:B------:R-:W-:Y:S01]  /*6b80*/  FFMA.FTZ R13, R13, UR30, -R0 ;  /* 0x0000001e0d0d7c23 */ /* 0x000fe20008010800 */
[----:B------:R-:W-:Y:S01]  /*6b90*/  LOP3.LUT R17, R33, UR36, R16, 0x96, !PT ;  /* 0x0000002421117c12 */ /* 0x000fe2000f8e9610 */
[----:B------:R-:W-:Y:S01]  /*6ba0*/  IMAD.WIDE.U32 R28, R8, -0x2daee0ad, RZ ;  /* 0xd2511f53081c7825 */ /* 0x000fe200078e00ff */
[----:B------:R-:W-:Y:S01]  /*6bb0*/  LOP3.LUT R16, R15, UR35, R240, 0x96, !PT ;  /* 0x000000230f107c12 */ /* 0x000fe2000f8e96f0 */
[----:B------:R-:W-:Y:S01]  /*6bc0*/  MUFU.EX2 R186, R20 ;  /* 0x0000001400ba7308 */ /* 0x000fe20000000800 */
[----:B--2---:R-:W-:Y:S01]  /*6bd0*/  FMNMX.FTZ R238, R5, R21, !PT ;  /* 0x0000001505ee7209 */ /* 0x004fe20007810000 */
[----:B------:R-:W-:-:S03]  /*6be0*/  FFMA.FTZ R24, R24, UR30, -R0 ;  /* 0x0000001e18187c23 */ /* 0x000fc60008010800 */
[C---:B------:R-:W-:Y:S01]  /*6bf0*/  FSETP.NEU.FTZ.AND P5, PT, R238.reuse, -INF , PT ;  /* 0xff800000ee00780b */ /* 0x040fe20003fbd000 */
[----:B------:R-:W-:Y:S02]  /*6c00*/  FMUL.FTZ R8, R238, UR30 ;  /* 0x0000001eee087c20 */ /* 0x000fe40008410000 */
[----:B------:R2:W-:Y:S03]  /*6c10*/  MUFU.EX2 R34, R13 ;  /* 0x0000000d00227308 */ /* 0x0005e60000000800 */
[----:B------:R-:W-:-:S05]  /*6c20*/  FSEL R8, R8, RZ, P5 ;  /* 0x000000ff08087208 */ /* 0x000fca0002800000 */
[----:B------:R5:W5:Y:S01]  /*6c30*/  MUFU.EX2 R23, R24 ;  /* 0x0000001800177308 */ /* 0x000b620000000800 */
[----:B---3--:R-:W-:Y:S02]  /*6c40*/  LOP3.LUT R2, R31, UR35, R240, 0x96, !PT ;  /* 0x000000231f027c12 */ /* 0x008fe4000f8e96f0 */
[----:B--2---:R-:W-:Y:S01]  /*6c50*/  LOP3.LUT R13, R29, UR33, R30, 0x96, !PT ;  /* 0x000000211d0d7c12 */ /* 0x004fe2000f8e961e */
[----:B------:R-:W-:-:S04]  /*6c60*/  IMAD.WIDE.U32 R30, R17, -0x2daee0ad, RZ ;  /* 0xd2511f53111e7825 */ /* 0x000fc800078e00ff */
[----:B------:R-:W-:-:S04]  /*6c70*/  IMAD.WIDE.U32 R2, R2, -0x326172a9, RZ ;  /* 0xcd9e8d5702027825 */ /* 0x000fc800078e00ff */
[----:B------:R-:W-:Y:S01]  /*6c80*/  IMAD.WIDE.U32 R16, R16, -0x326172a9, RZ ;  /* 0xcd9e8d5710107825 */ /* 0x000fe200078e00ff */
[--C-:B------:R-:W-:Y:S02]  /*6c90*/  LOP3.LUT R7, R3, UR34, R32.reuse, 0x96, !PT ;  /* 0x0000002203077c12 */ /* 0x100fe4000f8e9620 */
[----:B------:R-:W-:Y:S02]  /*6ca0*/  FMNMX.FTZ R3, R206, R6, !PT ;  /* 0x00000006ce037209 */ /* 0x000fe40007810000 */
[----:B------:R-:W-:Y:S01]  /*6cb0*/  LOP3.LUT R5, R17, UR34, R32, 0x96, !PT ;  /* 0x0000002211057c12 */ /* 0x000fe2000f8e9620 */
[----:B------:R-:W-:Y:S01]  /*6cc0*/  IMAD.WIDE.U32 R6, R7, -0x2daee0ad, RZ ;  /* 0xd2511f5307067825 */ /* 0x000fe200078e00ff */
[----:B------:R-:W-:Y:S02]  /*6cd0*/  FMNMX.FTZ R3, R202, R3, !PT ;  /* 0x00000003ca037209 */ /* 0x000fe40007810000 */
[----:B------:R-:W-:Y:S02]  /*6ce0*/  LOP3.LUT R17, R31, UR33, R14, 0x96, !PT ;  /* 0x000000211f117c12 */ /* 0x000fe4000f8e960e */
[----:B------:R-:W-:-:S02]  /*6cf0*/  LOP3.LUT R15, R7, UR22, R28, 0x96, !PT ;  /* 0x00000016070f7c12 */ /* 0x000fc4000f8e961c */
[----:B------:R-:W-:Y:S01]  /*6d00*/  FMNMX.FTZ R7, R204, R3, !PT ;  /* 0x00000003cc077209 */ /* 0x000fe20007810000 */
[----:B------:R-:W-:Y:S01]  /*6d10*/  IMAD.WIDE.U32 R28, R17, -0x326172a9, RZ ;  /* 0xcd9e8d57111c7825 */ /* 0x000fe200078e00ff */
[----:B-1----:R-:W-:-:S03]  /*6d20*/  FMNMX.FTZ R3, R4, R19, !PT ;  /* 0x0000001304037209 */ /* 0x002fc60007810000 */
[----:B------:R-:W-:Y:S01]  /*6d30*/  FFMA.FTZ R4, R25, UR30, -R0 ;  /* 0x0000001e19047c23 */ /* 0x000fe20008010800 */
[----:B----4-:R-:W-:Y:S01]  /*6d40*/  PRMT R32, R35, 0x7054, R35 ;  /* 0x0000705423207816 */ /* 0x010fe20000000023 */
[----:B------:R-:W1:Y:S01]  /*6d50*/  SHFL.BFLY PT, R20, R7, 0x2, 0x1f ;  /* 0x0c401f0007147f89 */ /* 0x000e6200000e0000 */
[----:B-----5:R-:W-:Y:S01]  /*6d60*/  IMAD.WIDE.U32 R24, R13, -0x326172a9, RZ ;  /* 0xcd9e8d570d187825 */ /* 0x020fe200078e00ff */
[----:B------:R2:W3:Y:S03]  /*6d70*/  MUFU.EX2 R192, R4 ;  /* 0x0000000400c07308 */ /* 0x0004e60000000800 */
[----:B------:R-:W-:Y:S01]  /*6d80*/  FFMA.FTZ R13, R18, UR30, -R8 ;  /* 0x0000001e120d7c23 */ /* 0x000fe20008010808 */
[----:B------:R-:W4:Y:S01]  /*6d90*/  SHFL.BFLY PT, R21, R3, 0x1, 0x1f ;  /* 0x0c201f0003157f89 */ /* 0x000f2200000e0000 */
[----:B------:R-:W-:Y:S01]  /*6da0*/  IMAD.WIDE.U32 R14, R15, -0x326172a9, RZ ;  /* 0xcd9e8d570f0e7825 */ /* 0x000fe200078e00ff */
[----:B------:R-:W-:-:S02]  /*6db0*/  LOP3.LUT R18, R25, UR23, R2, 0x96, !PT ;  /* 0x0000001719127c12 */ /* 0x000fc4000f8e9602 */
[----:B------:R-:W-:Y:S01]  /*6dc0*/  LOP3.LUT R16, R29, UR23, R16, 0x96, !PT ;  /* 0x000000171d107c12 */ /* 0x000fe2000f8e9610 */
[----:B------:R5:W-:Y:S02]  /*6dd0*/  MUFU.EX2 R187, R13 ;  /* 0x0000000d00bb7308 */ /* 0x000be40000000800 */
[----:B------:R-:W-:Y:S01]  /*6de0*/  IMAD.WIDE.U32 R18, R18, -0x2daee0ad, RZ ;  /* 0xd2511f5312127825 */ /* 0x000fe200078e00ff */
[----:B------:R-:W-:-:S03]  /*6df0*/  LOP3.LUT R2, R15, UR12, R24, 0x96, !PT ;  /* 0x0000000c0f027c12 */ /* 0x000fc6000f8e9618 */
[----:B------:R-:W-:-:S04]  /*6e00*/  IMAD.WIDE.U32 R16, R16, -0x2daee0ad, RZ ;  /* 0xd2511f5310107825 */ /* 0x000fc800078e00ff */
[----:B--2---:R-:W-:-:S04]  /*6e10*/  IMAD.WIDE.U32 R4, R5, -0x2daee0ad, RZ ;  /* 0xd2511f5305047825 */ /* 0x004fc800078e00ff */
[----:B------:R-:W-:Y:S01]  /*6e20*/  IMAD.WIDE.U32 R176, R2, -0x2daee0ad, RZ ;  /* 0xd2511f5302b07825 */ /* 0x000fe200078e00ff */
[----:B-1----:R-:W-:-:S03]  /*6e30*/  FMNMX.FTZ R7, R7, R20, !PT ;  /* 0x0000001407077209 */ /* 0x002fc60007810000 */
[----:B------:R-:W-:Y:S01]  /*6e40*/  FFMA.FTZ R2, R132, UR30, -R8 ;  /* 0x0000001e84027c23 */ /* 0x000fe20008010808 */
[----:B------:R-:W-:Y:S02]  /*6e50*/  LOP3.LUT R17, R17, UR11, R4, 0x96, !PT ;  /* 0x0000000b11117c12 */ /* 0x000fe4000f8e9604 */
[----:B-----5:R-:W-:Y:S01]  /*6e60*/  LOP3.LUT R13, R5, UR22, R30, 0x96, !PT ;  /* 0x00000016050d7c12 */ /* 0x020fe2000f8e961e */
[----:B------:R-:W-:Y:S01]  /*6e70*/  FFMA.FTZ R5, R26, UR30, -R8 ;  /* 0x0000001e1a057c23 */ /* 0x000fe20008010808 */
[----:B------:R-:W-:Y:S01]  /*6e80*/  LOP3.LUT R18, R177, UR10, R18, 0x96, !PT ;  /* 0x0000000ab1127c12 */ /* 0x000fe2000f8e9612 */
[----:B------:R1:W-:Y:S01]  /*6e90*/  MUFU.EX2 R172, R2 ;  /* 0x0000000200ac7308 */ /* 0x0003e20000000800 */
[----:B----4-:R-:W-:Y:S01]  /*6ea0*/  FMNMX.FTZ R237, R3, R21, !PT ;  /* 0x0000001503ed7209 */ /* 0x010fe20007810000 */
[----:B------:R-:W-:-:S03]  /*6eb0*/  IMAD.WIDE.U32 R180, R13, -0x326172a9, RZ ;  /* 0xcd9e8d570db47825 */ /* 0x000fc600078e00ff */
[C---:B------:R-:W-:Y:S01]  /*6ec0*/  FSETP.NEU.FTZ.AND P4, PT, R237.reuse, -INF , PT ;  /* 0xff800000ed00780b */ /* 0x040fe20003f9d000 */
[----:B------:R-:W-:Y:S01]  /*6ed0*/  FMUL.FTZ R21, R237, UR30 ;  /* 0x0000001eed157c20 */ /* 0x000fe20008410000 */
[----:B------:R-:W-:Y:S01]  /*6ee0*/  LOP3.LUT R15, R181, UR12, R28, 0x96, !PT ;  /* 0x0000000cb50f7c12 */ /* 0x000fe2000f8e961c */
[----:B------:R2:W-:Y:S01]  /*6ef0*/  MUFU.EX2 R185, R5 ;  /* 0x0000000500b97308 */ /* 0x0005e20000000800 */
[----:B------:R-:W-:Y:S01]  /*6f00*/  IMAD.WIDE.U32 R200, R17, -0x326172a9, RZ ;  /* 0xcd9e8d5711c87825 */ /* 0x000fe200078e00ff */
[----:B------:R-:W-:Y:S02]  /*6f10*/  MOV R181, R23 ;  /* 0x0000001700b57202 */ /* 0x000fe40000000f00 */
[----:B------:R-:W-:Y:S01]  /*6f20*/  FSEL R21, R21, RZ, P4 ;  /* 0x000000ff15157208 */ /* 0x000fe20002000000 */
[----:B------:R-:W-:-:S04]  /*6f30*/  IMAD.WIDE.U32 R178, R15, -0x2daee0ad, RZ ;  /* 0xd2511f530fb27825 */ /* 0x000fc800078e00ff */
[----:B-1----:R-:W-:-:S03]  /*6f40*/  IMAD.WIDE.U32 R2, R18, -0x326172a9, RZ ;  /* 0xcd9e8d5712027825 */ /* 0x002fc600078e00ff */
[----:B------:R-:W-:Y:S02]  /*6f50*/  SHF.R.U32.HI R13, RZ, 0x18, R2 ;  /* 0x00000018ff0d7819 */ /* 0x000fe40000011602 */
[----:B--2---:R-:W-:Y:S01]  /*6f60*/  LOP3.LUT R5, R19, UR11, R6, 0x96, !PT ;  /* 0x0000000b13057c12 */ /* 0x004fe2000f8e9606 */
[----:B------:R-:W-:Y:S01]  /*6f70*/  FFMA.FTZ R6, R27, UR30, -R8 ;  /* 0x0000001e1b067c23 */ /* 0x000fe20008010808 */
[----:B------:R-:W1:Y:S03]  /*6f80*/  SHFL.BFLY PT, R19, R7, 0x1, 0x1f ;  /* 0x0c201f0007137f89 */ /* 0x000e6600000e0000 */
[----:B------:R-:W-:Y:S01]  /*6f90*/  IMAD.WIDE.U32 R4, R5, -0x326172a9, RZ ;  /* 0xcd9e8d5705047825 */ /* 0x000fe200078e00ff */
[----:B------:R2:W-:Y:S04]  /*6fa0*/  MUFU.EX2 R252, R6 ;  /* 0x0000000600fc7308 */ /* 0x0005e80000000800 */
[----:B------:R-:W-:-:S02]  /*6fb0*/  LOP3.LUT R177, R5, UR29, R14, 0x96, !PT ;  /* 0x0000001d05b17c12 */ /* 0x000fc4000f8e960e */
[----:B------:R-:W-:Y:S01]  /*6fc0*/  LOP3.LUT R5, R3, UR31, R4, 0x96, !PT ;  /* 0x0000001f03057c12 */ /* 0x000fe2000f8e9604 */
[----:B------:R-:W-:Y:S01]  /*6fd0*/  FFMA.FTZ R4, R22, UR30, -R21 ;  /* 0x0000001e16047c23 */ /* 0x000fe20008010815 */
[C---:B------:R-:W-:Y:S02]  /*6fe0*/  LOP3.LUT R3, R2.reuse, 0xffff, RZ, 0xc0, !PT ;  /* 0x0000ffff02037812 */ /* 0x040fe400078ec0ff */
[----:B------:R-:W-:Y:S01]  /*6ff0*/  LOP3.LUT R14, R2, 0xff, RZ, 0xc0, !PT ;  /* 0x000000ff020e7812 */ /* 0x000fe200078ec0ff */
[----:B------:R4:W-:Y:S01]  /*7000*/  MUFU.EX2 R251, R4 ;  /* 0x0000000400fb7308 */ /* 0x0009e20000000800 */
[----:B------:R-:W-:Y:S02]  /*7010*/  SHF.R.U32.HI R3, RZ, 0x8, R3 ;  /* 0x00000008ff037819 */ /* 0x000fe40000011603 */
[----:B------:R-:W-:Y:S02]  /*7020*/  LOP3.LUT R15, R5, 0xff, RZ, 0xc0, !PT ;  /* 0x000000ff050f7812 */ /* 0x000fe400078ec0ff */
[----:B------:R-:W-:-:S02]  /*7030*/  PRMT R27, R14, 0x5410, R3 ;  /* 0x000054100e1b7816 */ /* 0x000fc40000000003 */
[----:B--2---:R-:W-:Y:S02]  /*7040*/  SHF.R.U32.HI R6, RZ, 0x10, R2 ;  /* 0x00000010ff067819 */ /* 0x004fe40000011602 */
[----:B-1----:R-:W-:Y:S02]  /*7050*/  FMNMX.FTZ R236, R7, R19, !PT ;  /* 0x0000001307ec7209 */ /* 0x002fe40007810000 */
[----:B------:R-:W-:Y:S02]  /*7060*/  LOP3.LUT R2, R6, 0xff, RZ, 0xc0, !PT ;  /* 0x000000ff06027812 */ /* 0x000fe400078ec0ff */
[----:B------:R-:W-:Y:S01]  /*7070*/  LOP3.LUT R6, R179, UR10, R16, 0x96, !PT ;  /* 0x0000000ab3067c12 */ /* 0x000fe2000f8e9610 */
[C---:B------:R-:W-:Y:S01]  /*7080*/  FMUL.FTZ R22, R236.reuse, UR30 ;  /* 0x0000001eec167c20 */ /* 0x040fe20008410000 */
[----:B------:R-:W-:Y:S02]  /*7090*/  FSETP.NEU.FTZ.AND P1, PT, R236, -INF , PT ;  /* 0xff800000ec00780b */ /* 0x000fe40003f3d000 */
[----:B------:R-:W-:Y:S01]  /*70a0*/  PRMT R28, R2, 0x5410, R13 ;  /* 0x00005410021c7816 */ /* 0x000fe2000000000d */
[----:B------:R-:W-:Y:S01]  /*70b0*/  IMAD.WIDE.U32 R2, R6, -0x326172a9, RZ ;  /* 0xcd9e8d5706027825 */ /* 0x000fe200078e00ff */
[----:B------:R-:W-:-:S03]  /*70c0*/  FSEL R22, R22, RZ, P1 ;  /* 0x000000ff16167208 */ /* 0x000fc60000800000 */
[--C-:B----4-:R-:W-:Y:S01]  /*70d0*/  FFMA.FTZ R4, R173, UR30, -R21.reuse ;  /* 0x0000001ead047c23 */ /* 0x110fe20008010815 */
[----:B------:R-:W-:Y:S01]  /*70e0*/  FSEL R7, R237, RZ, P4 ;  /* 0x000000ffed077208 */ /* 0x000fe20002000000 */
[----:B------:R-:W-:Y:S01]  /*70f0*/  FFMA.FTZ R6, R138, UR30, -R21 ;  /* 0x0000001e8a067c23 */ /* 0x000fe20008010815 */
[C---:B------:R-:W-:Y:S01]  /*7100*/  LOP3.LUT R16, R2.reuse, 0xffff, RZ, 0xc0, !PT ;  /* 0x0000ffff02107812 */ /* 0x040fe200078ec0ff */
[----:B------:R1:W-:Y:S01]  /*7110*/  MUFU.EX2 R250, R4 ;  /* 0x0000000400fa7308 */ /* 0x0003e20000000800 */
[----:B------:R-:W-:Y:S01]  /*7120*/  LOP3.LUT R17, R2, 0xff, RZ, 0xc0, !PT ;  /* 0x000000ff02117812 */ /* 0x000fe200078ec0ff */
[----:B------:R-:W-:Y:S01]  /*7130*/  FADD.FTZ R26, R133, -R7 ;  /* 0x80000007851a7221 */ /* 0x000fe20000010000 */
[--C-:B------:R-:W-:Y:S02]  /*7140*/  SHF.R.U32.HI R19, RZ, 0x10, R2.reuse ;  /* 0x00000010ff137819 */ /* 0x100fe40000011602 */
[----:B------:R-:W-:Y:S01]  /*7150*/  SHF.R.U32.HI R20, RZ, 0x18, R2 ;  /* 0x00000018ff147819 */ /* 0x000fe20000011602 */
[----:B------:R-:W-:Y:S01]  /*7160*/  FFMA.FTZ R2, R174, UR30, -R22 ;  /* 0x0000001eae027c23 */ /* 0x000fe20008010816 */
[----:B------:R-:W-:Y:S01]  /*7170*/  FSEL R14, R239, RZ, P6 ;  /* 0x000000ffef0e7208 */ /* 0x000fe20003000000 */
[----:B------:R2:W-:Y:S01]  /*7180*/  MUFU.EX2 R245, R6 ;  /* 0x0000000600f57308 */ /* 0x0005e20000000800 */
[----:B------:R-:W-:Y:S01]  /*7190*/  FSEL R13, R238, RZ, P5 ;  /* 0x000000ffee0d7208 */ /* 0x000fe20002800000 */
[----:B------:R-:W-:-:S02]  /*71a0*/  FMUL.FTZ R26, R26, UR30 ;  /* 0x0000001e1a1a7c20 */ /* 0x000fc40008410000 */
[----:B------:R-:W-:Y:S01]  /*71b0*/  FADD.FTZ R23, R135, -R14 ;  /* 0x8000000e87177221 */ /* 0x000fe20000010000 */
[----:B------:R-:W-:Y:S01]  /*71c0*/  SHF.R.U32.HI R14, RZ, 0x18, R5 ;  /* 0x00000018ff0e7819 */ /* 0x000fe20000011605 */
[----:B------:R-:W-:Y:S01]  /*71d0*/  FADD.FTZ R25, R134, -R13 ;  /* 0x8000000d86197221 */ /* 0x000fe20000010000 */
[----:B------:R-:W-:Y:S01]  /*71e0*/  FSEL R13, R236, RZ, P1 ;  /* 0x000000ffec0d7208 */ /* 0x000fe20000800000 */
[----:B------:R4:W-:Y:S01]  /*71f0*/  MUFU.EX2 R242, R2 ;  /* 0x0000000200f27308 */ /* 0x0009e20000000800 */
[----:B-1----:R-:W-:Y:S01]  /*7200*/  FFMA.FTZ R4, R137, UR30, -R21 ;  /* 0x0000001e89047c23 */ /* 0x002fe20008010815 */
[----:B------:R-:W-:Y:S02]  /*7210*/  FMUL.FTZ R25, R25, UR30 ;  /* 0x0000001e19197c20 */ /* 0x000fe40008410000 */
[----:B------:R-:W-:-:S04]  /*7220*/  FADD.FTZ R24, R136, -R13 ;  /* 0x8000000d88187221 */ /* 0x000fc80000010000 */
[----:B------:R1:W5:Y:S01]  /*7230*/  MUFU.EX2 R244, R4 ;  /* 0x0000000400f47308 */ /* 0x0003620000000800 */
[----:B--2---:R-:W-:Y:S01]  /*7240*/  FFMA.FTZ R6, R175, UR30, -R22 ;  /* 0x0000001eaf067c23 */ /* 0x004fe20008010816 */
[----:B------:R-:W-:-:S06]  /*7250*/  FMUL.FTZ R24, R24, UR30 ;  /* 0x0000001e18187c20 */ /* 0x000fcc0008410000 */
[----:B------:R2:W-:Y:S01]  /*7260*/  MUFU.EX2 R241, R6 ;  /* 0x0000000600f17308 */ /* 0x0005e20000000800 */
[----:B----4-:R-:W-:-:S04]  /*7270*/  LOP3.LUT R2, R5, 0xffff, RZ, 0xc0, !PT ;  /* 0x0000ffff05027812 */ /* 0x010fc800078ec0ff */
[----:B------:R-:W-:Y:S01]  /*7280*/  SHF.R.U32.HI R7, RZ, 0x8, R2 ;  /* 0x00000008ff077819 */ /* 0x000fe20000011602 */
[----:B------:R-:W-:Y:S01]  /*7290*/  FFMA.FTZ R2, R184, UR30, -R22 ;  /* 0x0000001eb8027c23 */ /* 0x000fe20008010816 */
[----:B-1----:R-:W-:-:S03]  /*72a0*/  LOP3.LUT R4, R3, UR31, R200, 0x96, !PT ;  /* 0x0000001f03047c12 */ /* 0x002fc6000f8e96c8 */
[----:B------:R1:W-:Y:S01]  /*72b0*/  MUFU.EX2 R240, R2 ;  /* 0x0000000200f07308 */ /* 0x0003e20000000800 */
[----:B------:R-:W-:Y:S02]  /*72c0*/  SHF.R.U32.HI R3, RZ, 0x10, R5 ;  /* 0x00000010ff037819 */ /* 0x000fe40000011605 */
[----:B------:R-:W-:Y:S02]  /*72d0*/  LOP3.LUT R13, R4, 0xff, RZ, 0xc0, !PT ;  /* 0x000000ff040d7812 */ /* 0x000fe400078ec0ff */
[----:B------:R-:W-:Y:S02]  /*72e0*/  LOP3.LUT R5, R3, 0xff, RZ, 0xc0, !PT ;  /* 0x000000ff03057812 */ /* 0x000fe400078ec0ff */
[----:B------:R-:W-:Y:S02]  /*72f0*/  SHF.R.U32.HI R3, RZ, 0x8, R16 ;  /* 0x00000008ff037819 */ /* 0x000fe40000011610 */
[----:B------:R-:W-:Y:S02]  /*7300*/  PRMT R14, R5, 0x5410, R14 ;  /* 0x00005410050e7816 */ /* 0x000fe4000000000e */
[----:B--2---:R-:W-:-:S02]  /*7310*/  SHF.R.U32.HI R6, RZ, 0x10, R4 ;  /* 0x00000010ff067819 */ /* 0x004fc40000011604 */
[----:B------:R-:W-:Y:S02]  /*7320*/  SHF.R.U32.HI R5, RZ, 0x18, R4 ;  /* 0x00000018ff057819 */ /* 0x000fe40000011604 */
[----:B------:R-:W-:Y:S02]  /*7330*/  PRMT R18, R17, 0x5410, R3 ;  /* 0x0000541011127816 */ /* 0x000fe40000000003 */
[----:B-1----:R-:W-:Y:S02]  /*7340*/  LOP3.LUT R2, R4, 0xffff, RZ, 0xc0, !PT ;  /* 0x0000ffff04027812 */ /* 0x002fe400078ec0ff */
[----:B------:R-:W-:Y:S02]  /*7350*/  LOP3.LUT R4, R19, 0xff, RZ, 0xc0, !PT ;  /* 0x000000ff13047812 */ /* 0x000fe400078ec0ff */
[----:B------:R-:W-:Y:S02]  /*7360*/  SHF.R.U32.HI R3, RZ, 0x8, R2 ;  /* 0x00000008ff037819 */ /* 0x000fe40000011602 */
[----:B------:R-:W-:Y:S01]  /*7370*/  PRMT R15, R15, 0x5410, R7 ;  /* 0x000054100f0f7816 */ /* 0x000fe20000000007 */
[----:B------:R-:W-:Y:S01]  /*7380*/  FFMA.FTZ R7, R139, UR30, -R22 ;  /* 0x0000001e8b077c23 */ /* 0x000fe20008010816 */
[----:B------:R-:W-:-:S02]  /*7390*/  LOP3.LUT R2, R6, 0xff, RZ, 0xc0, !PT ;  /* 0x000000ff06027812 */ /* 0x000fc400078ec0ff */
[----:B------:R-:W-:Y:S01]  /*73a0*/  PRMT R17, R4, 0x5410, R20 ;  /* 0x0000541004117816 */ /* 0x000fe20000000014 */
[----:B------:R-:W-:Y:S01]  /*73b0*/  FMUL.FTZ R20, R23, UR30 ;  /* 0x0000001e17147c20 */ /* 0x000fe20008410000 */
[----:B------:R-:W-:Y:S01]  /*73c0*/  PRMT R16, R13, 0x5410, R3 ;  /* 0x000054100d107816 */ /* 0x000fe20000000003 */
[----:B------:R1:W-:Y:S01]  /*73d0*/  MUFU.EX2 R200, R7 ;  /* 0x0000000700c87308 */ /* 0x0003e20000000800 */
[----:B------:R-:W-:Y:S02]  /*73e0*/  PRMT R23, R2, 0x5410, R5 ;  /* 0x0000541002177816 */ /* 0x000fe40000000005 */
[--C-:B------:R-:W-:Y:S02]  /*73f0*/  HSET2.LE.AND R6, R27, R32.reuse, PT ;  /* 0x000000201b067233 */ /* 0x100fe40003803000 */
[----:B---3--:R-:W-:Y:S02]  /*7400*/  F2FP.BF16.F32.PACK_AB R2, R192, R181 ;  /* 0x000000b5c002723e */ /* 0x008fe400000010ff */
[--C-:B------:R-:W-:Y:S01]  /*7410*/  HSET2.LE.AND R3, R28, R32.reuse, PT ;  /* 0x000000201c037233 */ /* 0x100fe20003803000 */
[----:B------:R-:W2:Y:S01]  /*7420*/  MUFU.EX2 R20, R20 ;  /* 0x0000001400147308 */ /* 0x000ea20000000800 */
[----:B------:R-:W-:Y:S01]  /*7430*/  LOP3.LUT R6, R6, R2, RZ, 0xc0, !PT ;  /* 0x0000000206067212 */ /* 0x000fe200078ec0ff */
[----:B------:R-:W3:Y:S01]  /*7440*/  LDSM.16.MT88.4 R28, [R209+0xa000] ;  /* 0x00a00000d11c783b */ /* 0x000ee20000004200 */
[----:B------:R-:W-:-:S02]  /*7450*/  HSET2.LE.AND R2, R15, R32, PT ;  /* 0x000000200f027233 */ /* 0x000fc40003803000 */
[--C-:B------:R-:W-:Y:S02]  /*7460*/  HSET2.LE.AND R13, R18, R32.reuse, PT ;  /* 0x00000020120d7233 */ /* 0x100fe40003803000 */
[----:B-----5:R-:W-:Y:S01]  /*7470*/  F2FP.BF16.F32.PACK_AB R18, R245, R244 ;  /* 0x000000f4f512723e */ /* 0x020fe200000010ff */
[----:B------:R-:W4:Y:S01]  /*7480*/  MUFU.EX2 R15, R25 ;  /* 0x00000019000f7308 */ /* 0x000f220000000800 */
[----:B-1----:R-:W-:Y:S02]  /*7490*/  F2FP.BF16.F32.PACK_AB R7, R252, R172 ;  /* 0x000000acfc07723e */ /* 0x002fe400000010ff */
[----:B------:R-:W-:Y:S02]  /*74a0*/  LOP3.LUT R18, R13, R18, RZ, 0xc0, !PT ;  /* 0x000000120d127212 */ /* 0x000fe400078ec0ff */
[----:B------:R-:W-:Y:S02]  /*74b0*/  LOP3.LUT R7, R3, R7, RZ, 0xc0, !PT ;  /* 0x0000000703077212 */ /* 0x000fe400078ec0ff */
[----:B------:R-:W-:Y:S01]  /*74c0*/  F2FP.BF16.F32.PACK_AB R3, R186, R34 ;  /* 0x00000022ba03723e */ /* 0x000fe200000010ff */
[----:B------:R-:W1:Y:S01]  /*74d0*/  MUFU.EX2 R13, R24 ;  /* 0x00000018000d7308 */ /* 0x000e620000000800 */
[--C-:B------:R-:W-:Y:S01]  /*74e0*/  HSET2.LE.AND R16, R16, R32.reuse, PT ;  /* 0x0000002010107233 */ /* 0x100fe20003803000 */
[-C--:B--2---:R-:W-:Y:S01]  /*74f0*/  FMUL.FTZ R144, R144, R20.reuse ;  /* 0x0000001490907220 */ /* 0x084fe20000410000 */
[----:B------:R-:W-:Y:S01]  /*7500*/  LOP3.LUT R4, R2, R3, RZ, 0xc0, !PT ;  /* 0x0000000302047212 */ /* 0x000fe200078ec0ff */
[-C--:B------:R-:W-:Y:S01]  /*7510*/  FMUL.FTZ R145, R145, R20.reuse ;  /* 0x0000001491917220 */ /* 0x080fe20000410000 */
[--C-:B------:R-:W-:Y:S01]  /*7520*/  HSET2.LE.AND R2, R14, R32.reuse, PT ;  /* 0x000000200e027233 */ /* 0x100fe20003803000 */
[-C--:B------:R-:W-:Y:S01]  /*7530*/  FMUL.FTZ R152, R152, R20.reuse ;  /* 0x0000001498987220 */ /* 0x080fe20000410000 */
[----:B------:R-:W-:Y:S01]  /*7540*/  F2FP.BF16.F32.PACK_AB R3, R185, R187 ;  /* 0x000000bbb903723e */ /* 0x000fe200000010ff */
[----:B------:R2:W5:Y:S01]  /*7550*/  MUFU.EX2 R14, R26 ;  /* 0x0000001a000e7308 */ /* 0x0005620000000800 */
[-C--:B----4-:R-:W-:Y:S01]  /*7560*/  FMUL.FTZ R146, R146, R15.reuse ;  /* 0x0000000f92927220 */ /* 0x090fe20000410000 */
[----:B------:R-:W-:Y:S01]  /*7570*/  FMUL.FTZ R147, R147, R15 ;  /* 0x0000000f93937220 */ /* 0x000fe20000410000 */
[----:B------:R-:W-:Y:S01]  /*7580*/  LOP3.LUT R5, R2, R3, RZ, 0xc0, !PT ;  /* 0x0000000302057212 */ /* 0x000fe200078ec0ff */
[----:B------:R-:W-:Y:S01]  /*7590*/  FMUL.FTZ R153, R153, R20 ;  /* 0x0000001499997220 */ /* 0x000fe20000410000 */
[--C-:B------:R-:W-:Y:S01]  /*75a0*/  HSET2.LE.AND R2, R17, R32.reuse, PT ;  /* 0x0000002011027233 */ /* 0x100fe20003803000 */
[-C--:B------:R-:W-:Y:S01]  /*75b0*/  FMUL.FTZ R154, R154, R15.reuse ;  /* 0x0000000f9a9a7220 */ /* 0x080fe20000410000 */
[----:B------:R-:W-:Y:S01]  /*75c0*/  F2FP.BF16.F32.PACK_AB R3, R200, R240 ;  /* 0x000000f0c803723e */ /* 0x000fe200000010ff */
[----:B------:R-:W-:Y:S01]  /*75d0*/  FMUL.FTZ R155, R155, R15 ;  /* 0x0000000f9b9b7220 */ /* 0x000fe20000410000 */
[----:B------:R-:W-:Y:S01]  /*75e0*/  F2FP.BF16.F32.PACK_AB R17, R250, R251 ;  /* 0x000000fbfa11723e */ /* 0x000fe200000010ff */
[----:B-1----:R-:W-:Y:S01]  /*75f0*/  FMUL.FTZ R142, R142, R13 ;  /* 0x0000000d8e8e7220 */ /* 0x002fe20000410000 */
[----:B------:R-:W-:Y:S01]  /*7600*/  LOP3.LUT R19, R2, R3, RZ, 0xc0, !PT ;  /* 0x0000000302137212 */ /* 0x000fe200078ec0ff */
[-C--:B------:R-:W-:Y:S01]  /*7610*/  FMUL.FTZ R143, R143, R13.reuse ;  /* 0x0000000d8f8f7220 */ /* 0x080fe20000410000 */
[----:B------:R-:W-:Y:S01]  /*7620*/  HSET2.LE.AND R3, R23, R32, PT ;  /* 0x0000002017037233 */ /* 0x000fe20003803000 */
[-C--:B------:R-:W-:Y:S01]  /*7630*/  FMUL.FTZ R42, R42, R13.reuse ;  /* 0x0000000d2a2a7220 */ /* 0x080fe20000410000 */
[----:B------:R-:W-:Y:S01]  /*7640*/  F2FP.BF16.F32.PACK_AB R2, R241, R242 ;  /* 0x000000f2f102723e */ /* 0x000fe200000010ff */
[----:B------:R-:W-:Y:S01]  /*7650*/  FMUL.FTZ R43, R43, R13 ;  /* 0x0000000d2b2b7220 */ /* 0x000fe20000410000 */
[----:B--2---:R-:W1:Y:S01]  /*7660*/  LDSM.16.MT88.4 R24, [R211+0xa000] ;  /* 0x00a00000d318783b */ /* 0x004e620000004200 */
[----:B------:R-:W-:Y:S01]  /*7670*/  LOP3.LUT R16, R16, R17, RZ, 0xc0, !PT ;  /* 0x0000001110107212 */ /* 0x000fe200078ec0ff */
[----:B-----5:R-:W-:Y:S01]  /*7680*/  FMUL.FTZ R140, R140, R14 ;  /* 0x0000000e8c8c7220 */ /* 0x020fe20000410000 */
[----:B------:R-:W-:Y:S01]  /*7690*/  LOP3.LUT R17, R3, R2, RZ, 0xc0, !PT ;  /* 0x0000000203117212 */ /* 0x000fe200078ec0ff */
[-C--:B------:R-:W-:Y:S01]  /*76a0*/  FMUL.FTZ R141, R141, R14.reuse ;  /* 0x0000000e8d8d7220 */ /* 0x080fe20000410000 */
[-C--:B------:R-:W-:Y:S01]  /*76b0*/  FMUL.FTZ R40, R40, R14.reuse ;  /* 0x0000000e28287220 */ /* 0x080fe20000410000 */
[-C--:B------:R-:W-:Y:S01]  /*76c0*/  FMUL.FTZ R41, R41, R14.reuse ;  /* 0x0000000e29297220 */ /* 0x080fe20000410000 */
[-C--:B------:R-:W-:Y:S01]  /*76d0*/  FMUL.FTZ R148, R148, R14.reuse ;  /* 0x0000000e94947220 */ /* 0x080fe20000410000 */
[----:B------:R-:W-:Y:S01]  /*76e0*/  FMUL.FTZ R149, R149, R14 ;  /* 0x0000000e95957220 */ /* 0x000fe20000410000 */
[-C--:B------:R-:W-:Y:S01]  /*76f0*/  FMUL.FTZ R150, R150, R13.reuse ;  /* 0x0000000d96967220 */ /* 0x080fe20000410000 */
[----:B------:R-:W-:Y:S01]  /*7700*/  FMUL.FTZ R151, R151, R13 ;  /* 0x0000000d97977220 */ /* 0x000fe20000410000 */
[-C--:B---3--:R-:W-:Y:S01]  /*7710*/  HMMA.16816.F32.BF16 R132, R16, R28.reuse, R140 ;  /* 0x0000001c1084723c */ /* 0x088fe2000004188c */
        /* <DEDUP_REMOVED lines=12> */
[----:B------:R-:W-:Y:S01]  /*77e0*/  HMMA.16816.F32.BF16 R144, R4, R28, R144 ;  /* 0x0000001c0490723c */ /* 0x000fe20000041890 */
        /* <DEDUP_REMOVED lines=8> */
[----:B------:R-:W-:Y:S01]  /*7870*/  FMUL.FTZ R65, R65, R20 ;  /* 0x0000001441417220 */ /* 0x000fe20000410000 */
[-C--:B------:R-:W-:Y:S01]  /*7880*/  FMUL.FTZ R54, R54, R15.reuse ;  /* 0x0000000f36367220 */ /* 0x080fe20000410000 */
[----:B------:R-:W-:Y:S01]  /*7890*/  MOV R28, R132 ;  /* 0x00000084001c7202 */ /* 0x000fe20000000f00 */
[----:B------:R-:W-:Y:S01]  /*78a0*/  HMMA.16816.F32.BF16 R152, R4, R30, R152 ;  /* 0x0000001e0498723c */ /* 0x000fe20000041898 */
[----:B------:R-:W-:Y:S01]  /*78b0*/  MOV R149, R34 ;  /* 0x0000002200957202 */ /* 0x000fe20000000f00 */
[----:B------:R-:W-:Y:S01]  /*78c0*/  FMUL.FTZ R55, R55, R15 ;  /* 0x0000000f37377220 */ /* 0x000fe20000410000 */
[----:B------:R-:W-:Y:S01]  /*78d0*/  MOV R148, R28 ;  /* 0x0000001c00947202 */ /* 0x000fe20000000f00 */
[----:B------:R-:W-:Y:S01]  /*78e0*/  LDSM.16.MT88.4 R32, [R211+0xb000] ;  /* 0x00b00000d320783b */ /* 0x000fe20000004200 */
[----:B------:R-:W-:Y:S01]  /*78f0*/  MOV R2, R133 ;  /* 0x0000008500027202 */ /* 0x000fe20000000f00 */
[-C--:B-1----:R-:W-:Y:S01]  /*7900*/  HMMA.16816.F32.BF16 R228, R16, R24.reuse, R40 ;  /* 0x0000001810e4723c */ /* 0x082fe20000041828 */
[----:B------:R-:W-:Y:S01]  /*7910*/  MOV R23, R134 ;  /* 0x0000008600177202 */ /* 0x000fe20000000f00 */
[----:B------:R-:W1:Y:S01]  /*7920*/  LDSM.16.MT88.4 R40, [R213+0xb000] ;  /* 0x00b00000d528783b */ /* 0x000e620000004200 */
[----:B------:R-:W-:Y:S01]  /*7930*/  MOV R3, R135 ;  /* 0x0000008700037202 */ /* 0x000fe20000000f00 */
[-C--:B------:R-:W-:Y:S01]  /*7940*/  FMUL.FTZ R68, R68, R20.reuse ;  /* 0x0000001444447220 */ /* 0x080fe20000410000 */
[-C--:B------:R-:W-:Y:S01]  /*7950*/  FMUL.FTZ R69, R69, R20.reuse ;  /* 0x0000001445457220 */ /* 0x080fe20000410000 */
[C---:B------:R-:W-:Y:S01]  /*7960*/  HMMA.16816.F32.BF16 R140, R4.reuse, R24, R36 ;  /* 0x00000018048c723c */ /* 0x040fe20000041824 */
[----:B------:R-:W2:Y:S01]  /*7970*/  LDSM.16.MT88.4 R36, [R214+0xa000] ;  /* 0x00a00000d624783b */ /* 0x000ea20000004200 */
[-C--:B------:R-:W-:Y:S01]  /*7980*/  FMUL.FTZ R80, R80, R20.reuse ;  /* 0x0000001450507220 */ /* 0x080fe20000410000 */
[-C--:B------:R-:W-:Y:S01]  /*7990*/  FMUL.FTZ R81, R81, R20.reuse ;  /* 0x0000001451517220 */ /* 0x080fe20000410000 */
[-C--:B------:R-:W-:Y:S01]  /*79a0*/  FMUL.FTZ R66, R66, R15.reuse ;  /* 0x0000000f42427220 */ /* 0x080fe20000410000 */
[----:B------:R-:W3:Y:S01]  /*79b0*/  LDSM.16.MT88.4 R28, [R213+0xa000] ;  /* 0x00a00000d51c783b */ /* 0x000ee20000004200 */
[-C--:B------:R-:W-:Y:S01]  /*79c0*/  HMMA.16816.F32.BF16 R48, R4, R26.reuse, R48 ;  /* 0x0000001a0430723c */ /* 0x080fe20000041830 */
[-C--:B------:R-:W-:Y:S01]  /*79d0*/  FMUL.FTZ R67, R67, R15.reuse ;  /* 0x0000000f43437220 */ /* 0x080fe20000410000 */
[-C--:B------:R-:W-:Y:S01]  /*79e0*/  FMUL.FTZ R70, R70, R15.reuse ;  /* 0x0000000f46467220 */ /* 0x080fe20000410000 */
[-C--:B------:R-:W-:Y:S01]  /*79f0*/  FMUL.FTZ R71, R71, R15.reuse ;  /* 0x0000000f47477220 */ /* 0x080fe20000410000 */
[-C--:B------:R-:W-:Y:S01]  /*7a00*/  FMUL.FTZ R84, R84, R20.reuse ;  /* 0x0000001454547220 */ /* 0x080fe20000410000 */
[-C--:B------:R-:W-:Y:S01]  /*7a10*/  FMUL.FTZ R82, R82, R15.reuse ;  /* 0x0000000f52527220 */ /* 0x080fe20000410000 */
[----:B------:R-:W-:Y:S01]  /*7a20*/  HMMA.16816.F32.BF16 R224, R16, R26, R44 ;  /* 0x0000001a10e0723c */ /* 0x000fe2000004182c */
[----:B------:R-:W4:Y:S01]  /*7a30*/  LDSM.16.MT88.4 R24, [R209+0xb000] ;  /* 0x00b00000d118783b */ /* 0x000f220000004200 */
[-C--:B------:R-:W-:Y:S01]  /*7a40*/  FMUL.FTZ R83, R83, R15.reuse ;  /* 0x0000000f53537220 */ /* 0x080fe20000410000 */
[-C--:B------:R-:W-:Y:S01]  /*7a50*/  FMUL.FTZ R85, R85, R20.reuse ;  /* 0x0000001455557220 */ /* 0x080fe20000410000 */
[-C--:B------:R-:W-:Y:S01]  /*7a60*/  FMUL.FTZ R86, R86, R15.reuse ;  /* 0x0000000f56567220 */ /* 0x080fe20000410000 */
[----:B------:R-:W5:Y:S01]  /*7a70*/  LDSM.16.MT88.4 R44, [R214+0xb000] ;  /* 0x00b00000d62c783b */ /* 0x000f620000004200 */
        /* <DEDUP_REMOVED lines=21> */
[----:B------:R-:W-:Y:S01]  /*7bd0*/  FMUL.FTZ R165, R165, R20 ;  /* 0x00000014a5a57220 */ /* 0x000fe20000410000 */
[-C--:B------:R-:W-:Y:S01]  /*7be0*/  FMUL.FTZ R122, R122, R15.reuse ;  /* 0x0000000f7a7a7220 */ /* 0x080fe20000410000 */
[-C--:B------:R-:W-:Y:S01]  /*7bf0*/  FMUL.FTZ R123, R123, R15.reuse ;  /* 0x0000000f7b7b7220 */ /* 0x080fe20000410000 */
[-C--:B------:R-:W-:Y:S01]  /*7c00*/  FMUL.FTZ R166, R166, R15.reuse ;  /* 0x0000000fa6a67220 */ /* 0x080fe20000410000 */
[----:B------:R-:W-:Y:S01]  /*7c10*/  MOV R169, R2 ;  /* 0x0000000200a97202 */ /* 0x000fe20000000f00 */
[--C-:B------:R-:W-:Y:S01]  /*7c20*/  FFMA.FTZ R2, R191, UR30, -R0.reuse ;  /* 0x0000001ebf027c23 */ /* 0x100fe20008010800 */
[----:B------:R-:W-:Y:S01]  /*7c30*/  FMUL.FTZ R167, R167, R15 ;  /* 0x0000000fa7a77220 */ /* 0x000fe20000410000 */
[----:B------:R-:W-:Y:S01]  /*7c40*/  MOV R171, R3 ;  /* 0x0000000300ab7202 */ /* 0x000fe20000000f00 */
[-C--:B------:R-:W-:Y:S01]  /*7c50*/  FMUL.FTZ R56, R56, R14.reuse ;  /* 0x0000000e38387220 */ /* 0x080fe20000410000 */
[----:B------:R1:W-:Y:S01]  /*7c60*/  MUFU.EX2 R191, R2 ;  /* 0x0000000200bf7308 */ /* 0x0003e20000000800 */
[----:B------:R-:W-:Y:S01]  /*7c70*/  FMUL.FTZ R57, R57, R14 ;  /* 0x0000000e39397220 */ /* 0x000fe20000410000 */
[-C--:B------:R-:W-:Y:S01]  /*7c80*/  FMUL.FTZ R58, R58, R13.reuse ;  /* 0x0000000d3a3a7220 */ /* 0x080fe20000410000 */
[----:B------:R-:W-:Y:S01]  /*7c90*/  FMUL.FTZ R59, R59, R13 ;  /* 0x0000000d3b3b7220 */ /* 0x000fe20000410000 */
[----:B------:R-:W-:Y:S01]  /*7ca0*/  MOV R170, R23 ;  /* 0x0000001700aa7202 */ /* 0x000fe20000000f00 */
[C---:B--2---:R-:W-:Y:S01]  /*7cb0*/  HMMA.16816.F32.BF16 R52, R4.reuse, R36, R52 ;  /* 0x000000240434723c */ /* 0x044fe20000041834 */
[----:B------:R-:W-:Y:S01]  /*7cc0*/  MOV R23, R172 ;  /* 0x000000ac00177202 */ /* 0x000fe20000000f00 */
[-C--:B------:R-:W-:Y:S01]  /*7cd0*/  FMUL.FTZ R60, R60, R14.reuse ;  /* 0x0000000e3c3c7220 */ /* 0x080fe20000410000 */
[----:B------:R-:W-:Y:S01]  /*7ce0*/  FMUL.FTZ R61, R61, R14 ;  /* 0x0000000e3d3d7220 */ /* 0x000fe20000410000 */
[-C--:B------:R-:W-:Y:S01]  /*7cf0*/  FMUL.FTZ R62, R62, R13.reuse ;  /* 0x0000000d3e3e7220 */ /* 0x080fe20000410000 */
[-C--:B------:R-:W-:Y:S01]  /*7d00*/  FMUL.FTZ R63, R63, R13.reuse ;  /* 0x0000000d3f3f7220 */ /* 0x080fe20000410000 */
[C---:B------:R-:W-:Y:S01]  /*7d10*/  HMMA.16816.F32.BF16 R64, R4.reuse, R38, R64 ;  /* 0x000000260440723c */ /* 0x040fe20000041840 */
[----:B------:R-:W-:Y:S01]  /*7d20*/  MOV R168, R192 ;  /* 0x000000c000a87202 */ /* 0x000fe20000000f00 */
[-C--:B------:R-:W-:Y:S01]  /*7d30*/  FMUL.FTZ R72, R72, R14.reuse ;  /* 0x0000000e48487220 */ /* 0x080fe20000410000 */
[-C--:B------:R-:W-:Y:S01]  /*7d40*/  FMUL.FTZ R73, R73, R14.reuse ;  /* 0x0000000e49497220 */ /* 0x080fe20000410000 */
[-C--:B------:R-:W-:Y:S01]  /*7d50*/  FMUL.FTZ R74, R74, R13.reuse ;  /* 0x0000000d4a4a7220 */ /* 0x080fe20000410000 */
[-C--:B------:R-:W-:Y:S01]  /*7d60*/  FMUL.FTZ R75, R75, R13.reuse ;  /* 0x0000000d4b4b7220 */ /* 0x080fe20000410000 */
[--C-:B-1----:R-:W-:Y:S01]  /*7d70*/  FFMA.FTZ R2, R190, UR30, -R0.reuse ;  /* 0x0000001ebe027c23 */ /* 0x102fe20008010800 */
[C---:B---3--:R-:W-:Y:S01]  /*7d80*/  HMMA.16816.F32.BF16 R68, R4.reuse, R28, R68 ;  /* 0x0000001c0444723c */ /* 0x048fe20000041844 */
[-C--:B------:R-:W-:Y:S01]  /*7d90*/  FMUL.FTZ R76, R76, R14.reuse ;  /* 0x0000000e4c4c7220 */ /* 0x080fe20000410000 */
[-C--:B------:R-:W-:Y:S01]  /*7da0*/  FMUL.FTZ R77, R77, R14.reuse ;  /* 0x0000000e4d4d7220 */ /* 0x080fe20000410000 */
[----:B------:R1:W-:Y:S01]  /*7db0*/  MUFU.EX2 R190, R2 ;  /* 0x0000000200be7308 */ /* 0x0003e20000000800 */
        /* <DEDUP_REMOVED lines=8> */
[C---:B----4-:R-:W-:Y:S01]  /*7e40*/  HMMA.16816.F32.BF16 R84, R4.reuse, R24, R84 ;  /* 0x000000180454723c */ /* 0x050fe20000041854 */
[-C--:B------:R-:W-:Y:S01]  /*7e50*/  FMUL.FTZ R157, R157, R14.reuse ;  /* 0x0000000e9d9d7220 */ /* 0x080fe20000410000 */
[-C--:B------:R-:W-:Y:S01]  /*7e60*/  FMUL.FTZ R158, R158, R13.reuse ;  /* 0x0000000d9e9e7220 */ /* 0x080fe20000410000 */
[-C--:B------:R-:W-:Y:S01]  /*7e70*/  FMUL.FTZ R159, R159, R13.reuse ;  /* 0x0000000d9f9f7220 */ /* 0x080fe20000410000 */
[-C--:B------:R-:W-:Y:S01]  /*7e80*/  FMUL.FTZ R124, R124, R14.reuse ;  /* 0x0000000e7c7c7220 */ /* 0x080fe20000410000 */
[-C--:B------:R-:W-:Y:S01]  /*7e90*/  FMUL.FTZ R125, R125, R14.reuse ;  /* 0x0000000e7d7d7220 */ /* 0x080fe20000410000 */
[C---:B------:R-:W-:Y:S01]  /*7ea0*/  HMMA.16816.F32.BF16 R96, R4.reuse, R26, R96 ;  /* 0x0000001a0460723c */ /* 0x040fe20000041860 */
[-C--:B------:R-:W-:Y:S01]  /*7eb0*/  FMUL.FTZ R126, R126, R13.reuse ;  /* 0x0000000d7e7e7220 */ /* 0x080fe20000410000 */
[--C-:B-1----:R-:W-:Y:S01]  /*7ec0*/  FFMA.FTZ R2, R183, UR30, -R0.reuse ;  /* 0x0000001eb7027c23 */ /* 0x102fe20008010800 */
[----:B------:R-:W-:Y:S01]  /*7ed0*/  FFMA.FTZ R0, R182, UR30, -R0 ;  /* 0x0000001eb6007c23 */ /* 0x000fe20008010800 */
[-C--:B------:R-:W-:Y:S01]  /*7ee0*/  FMUL.FTZ R127, R127, R13.reuse ;  /* 0x0000000d7f7f7220 */ /* 0x080fe20000410000 */
[-C--:B------:R-:W-:Y:S01]  /*7ef0*/  FMUL.FTZ R128, R128, R14.reuse ;  /* 0x0000000e80807220 */ /* 0x080fe20000410000 */
[----:B------:R1:W-:Y:S01]  /*7f00*/  MUFU.EX2 R183, R2 ;  /* 0x0000000200b77308 */ /* 0x0003e20000000800 */
[C---:B------:R-:W-:Y:S01]  /*7f10*/  HMMA.16816.F32.BF16 R100, R4.reuse, R32, R100 ;  /* 0x000000200464723c */ /* 0x040fe20000041864 */
[-C--:B------:R-:W-:Y:S01]  /*7f20*/  FMUL.FTZ R129, R129, R14.reuse ;  /* 0x0000000e81817220 */ /* 0x080fe20000410000 */
[-C--:B------:R-:W-:Y:S01]  /*7f30*/  FMUL.FTZ R130, R130, R13.reuse ;  /* 0x0000000d82827220 */ /* 0x080fe20000410000 */
[-C--:B------:R-:W-:Y:S01]  /*7f40*/  FMUL.FTZ R131, R131, R13.reuse ;  /* 0x0000000d83837220 */ /* 0x080fe20000410000 */
[-C--:B------:R-:W-:Y:S01]  /*7f50*/  FMUL.FTZ R88, R88, R14.reuse ;  /* 0x0000000e58587220 */ /* 0x080fe20000410000 */
[-C--:B------:R-:W-:Y:S01]  /*7f60*/  FMUL.FTZ R89, R89, R14.reuse ;  /* 0x0000000e59597220 */ /* 0x080fe20000410000 */
[C---:B------:R-:W-:Y:S01]  /*7f70*/  HMMA.16816.F32.BF16 R108, R4.reuse, R34, R108 ;  /* 0x00000022046c723c */ /* 0x040fe2000004186c */
[----:B------:R2:W3:Y:S01]  /*7f80*/  MUFU.EX2 R182, R0 ;  /* 0x0000000000b67308 */ /* 0x0004e20000000800 */
[-C--:B------:R-:W-:Y:S01]  /*7f90*/  FMUL.FTZ R90, R90, R13.reuse ;  /* 0x0000000d5a5a7220 */ /* 0x080fe20000410000 */
[-C--:B------:R-:W-:Y:S01]  /*7fa0*/  FMUL.FTZ R91, R91, R13.reuse ;  /* 0x0000000d5b5b7220 */ /* 0x080fe20000410000 */
[-C--:B------:R-:W-:Y:S01]  /*7fb0*/  FMUL.FTZ R92, R92, R14.reuse ;  /* 0x0000000e5c5c7220 */ /* 0x080fe20000410000 */
[-C--:B------:R-:W-:Y:S01]  /*7fc0*/  FMUL.FTZ R93, R93, R14.reuse ;  /* 0x0000000e5d5d7220 */ /* 0x080fe20000410000 */
[----:B-----5:R-:W-:Y:S01]  /*7fd0*/  HMMA.16816.F32.BF16 R112, R4, R44, R112 ;  /* 0x0000002c0470723c */ /* 0x020fe20000041870 */
[-C--:B------:R-:W-:Y:S01]  /*7fe0*/  FMUL.FTZ R94, R94, R13.reuse ;  /* 0x0000000d5e5e7220 */ /* 0x080fe20000410000 */
[----:B------:R-:W-:Y:S01]  /*7ff0*/  FMUL.FTZ R95, R95, R13 ;  /* 0x0000000d5f5f7220 */ /* 0x000fe20000410000 */
[----:B------:R-:W-:Y:S01]  /*8000*/  FMUL.FTZ R116, R116, R14 ;  /* 0x0000000e74747220 */ /* 0x000fe20000410000 */
[----:B-1----:R-:W-:-:S04]  /*8010*/  IMAD.WIDE.U32 R2, R177, -0x2daee0ad, RZ ;  /* 0xd2511f53b1027825 */ /* 0x002fc800078e00ff */
[-C--:B------:R-:W-:Y:S01]  /*8020*/  FMUL.FTZ R117, R117, R14.reuse ;  /* 0x0000000e75757220 */ /* 0x080fe20000410000 */
[C---:B------:R-:W-:Y:S01]  /*8030*/  HMMA.16816.F32.BF16 R120, R4.reuse, R46, R120 ;  /* 0x0000002e0478723c */ /* 0x040fe20000041878 */
[-C--:B------:R-:W-:Y:S01]  /*8040*/  FMUL.FTZ R118, R118, R13.reuse ;  /* 0x0000000d76767220 */ /* 0x080fe20000410000 */
[-C--:B------:R-:W-:Y:S01]  /*8050*/  FMUL.FTZ R119, R119, R13.reuse ;  /* 0x0000000d77777220 */ /* 0x080fe20000410000 */
[-C--:B------:R-:W-:Y:S01]  /*8060*/  FMUL.FTZ R160, R160, R14.reuse ;  /* 0x0000000ea0a07220 */ /* 0x080fe20000410000 */
[----:B------:R-:W-:Y:S01]  /*8070*/  FMUL.FTZ R161, R161, R14 ;  /* 0x0000000ea1a17220 */ /* 0x000fe20000410000 */
[-C--:B------:R-:W-:Y:S01]  /*8080*/  FMUL.FTZ R162, R162, R13.reuse ;  /* 0x0000000da2a27220 */ /* 0x080fe20000410000 */
[----:B--2---:R-:W-:Y:S01]  /*8090*/  FFMA.FTZ R0, R196, UR30, -R8 ;  /* 0x0000001ec4007c23 */ /* 0x004fe20008010808 */
[----:B------:R-:W-:Y:S01]  /*80a0*/  HMMA.16816.F32.BF16 R164, R4, R40, R164 ;  /* 0x0000002804a4723c */ /* 0x000fe200000418a4 */
[----:B------:R-:W-:Y:S01]  /*80b0*/  FMUL.FTZ R163, R163, R13 ;  /* 0x0000000da3a37220 */ /* 0x000fe20000410000 */
[----:B------:R-:W-:Y:S01]  /*80c0*/  MOV R150, R187 ;  /* 0x000000bb00967202 */ /* 0x000fe20000000f00 */
[----:B------:R1:W-:Y:S01]  /*80d0*/  MUFU.EX2 R179, R0 ;  /* 0x0000000000b37308 */ /* 0x0003e20000000800 */
[----:B------:R-:W-:-:S02]  /*80e0*/  MOV R151, R186 ;  /* 0x000000ba00977202 */ /* 0x000fc40000000f00 */
[C---:B------:R-:W-:Y:S01]  /*80f0*/  HMMA.16816.F32.BF16 R56, R16.reuse, R36, R56 ;  /* 0x000000241038723c */ /* 0x040fe20000041838 */
[----:B------:R-:W-:Y:S01]  /*8100*/  SHF.R.U32.HI R5, RZ, 0x10, R2 ;  /* 0x00000010ff057819 */ /* 0x000fe20000011602 */
[----:B------:R-:W-:Y:S01]  /*8110*/  FFMA.FTZ R6, R188, UR30, -R8 ;  /* 0x0000001ebc067c23 */ /* 0x000fe20008010808 */
[C---:B------:R-:W-:Y:S02]  /*8120*/  LOP3.LUT R4, R2.reuse, 0xffff, RZ, 0xc0, !PT ;  /* 0x0000ffff02047812 */ /* 0x040fe400078ec0ff */
[----:B------:R-:W-:Y:S01]  /*8130*/  LOP3.LUT R7, R2, 0xff, RZ, 0xc0, !PT ;  /* 0x000000ff02077812 */ /* 0x000fe200078ec0ff */
[C---:B------:R-:W-:Y:S01]  /*8140*/  HMMA.16816.F32.BF16 R192, R16.reuse, R38, R60 ;  /* 0x0000002610c0723c */ /* 0x040fe2000004183c */
[----:B------:R-:W-:Y:S01]  /*8150*/  MOV R37, R185 ;  /* 0x000000b900257202 */ /* 0x000fe20000000f00 */
[----:B------:R-:W2:Y:S01]  /*8160*/  LDC.U8 R63, c[0x0][0x388] ;  /* 0x0000e200ff3f7b82 */ /* 0x000ea20000000000 */
[----:B------:R-:W-:Y:S01]  /*8170*/  MOV R188, R181 ;  /* 0x000000b500bc7202 */ /* 0x000fe20000000f00 */
[----:B------:R4:W-:Y:S01]  /*8180*/  MUFU.EX2 R177, R6 ;  /* 0x0000000600b17308 */ /* 0x0009e20000000800 */
[----:B------:R-:W-:Y:S01]  /*8190*/  SHF.R.U32.HI R4, RZ, 0x8, R4 ;  /* 0x00000008ff047819 */ /* 0x000fe20000011604 */
[----:B------:R-:W-:Y:S01]  /*81a0*/  HMMA.16816.F32.BF16 R72, R16, R28, R72 ;  /* 0x0000001c1048723c */ /* 0x000fe20000041848 */
[----:B------:R-:W-:-:S02]  /*81b0*/  IMAD.MOV.U32 R36, RZ, RZ, R168 ;  /* 0x000000ffff247224 */ /* 0x000fc400078e00a8 */
[----:B-1----:R-:W-:Y:S01]  /*81c0*/  FFMA.FTZ R0, R189, UR30, -R8 ;  /* 0x0000001ebd007c23 */ /* 0x002fe20008010808 */
[----:B------:R-:W-:Y:S02]  /*81d0*/  MOV R189, R23 ;  /* 0x0000001700bd7202 */ /* 0x000fe40000000f00 */
[----:B------:R-:W-:Y:S01]  /*81e0*/  SHF.R.U32.HI R23, RZ, 0x18, R2 ;  /* 0x00000018ff177819 */ /* 0x000fe20000011602 */
[----:B------:R1:W5:Y:S01]  /*81f0*/  MUFU.EX2 R181, R0 ;  /* 0x0000000000b57308 */ /* 0x0003620000000800 */
[----:B------:R-:W-:Y:S01]  /*8200*/  LOP3.LUT R2, R5, 0xff, RZ, 0xc0, !PT ;  /* 0x000000ff05027812 */ /* 0x000fe200078ec0ff */
[----:B------:R-:W-:Y:S01]  /*8210*/  FFMA.FTZ R5, R197, UR30, -R8 ;  /* 0x0000001ec5057c23 */ /* 0x000fe20008010808 */
[----:B------:R-:W-:Y:S01]  /*8220*/  MOV R197, R37 ;  /* 0x0000002500c57202 */ /* 0x000fe20000000f00 */
[----:B------:R-:W-:Y:S01]  /*8230*/  HMMA.16816.F32.BF16 R184, R16, R30, R76 ;  /* 0x0000001e10b8723c */ /* 0x000fe2000004184c */
[----:B------:R-:W-:Y:S01]  /*8240*/  MOV R37, R169 ;  /* 0x000000a900257202 */ /* 0x000fe20000000f00 */
[----:B------:R-:W-:Y:S01]  /*8250*/  LDSM.16.MT88.4 R76, [R213+0xa800] ;  /* 0x00a80000d54c783b */ /* 0x000fe20000004200 */
[----:B------:R-:W-:-:S02]  /*8260*/  MOV R169, R171 ;  /* 0x000000ab00a97202 */ /* 0x000fc40000000f00 */
[----:B------:R-:W3:Y:S01]  /*8270*/  LDC.U8 R171, c[0x0][0x388] ;  /* 0x0000e200ffab7b82 */ /* 0x000ee20000000000 */
[----:B----4-:R-:W-:Y:S01]  /*8280*/  PRMT R6, R2, 0x5410, R23 ;  /* 0x0000541002067816 */ /* 0x010fe20000000017 */
[C---:B------:R-:W-:Y:S01]  /*8290*/  HMMA.16816.F32.BF16 R104, R16.reuse, R32, R104 ;  /* 0x000000201068723c */ /* 0x040fe20000041868 */
[----:B------:R-:W-:Y:S02]  /*82a0*/  MOV R168, R170 ;  /* 0x000000aa00a87202 */ /* 0x000fe40000000f00 */
[----:B------:R-:W-:Y:S02]  /*82b0*/  MOV R196, R36 ;  /* 0x0000002400c47202 */ /* 0x000fe40000000f00 */
[----:B-1----:R-:W-:Y:S01]  /*82c0*/  LOP3.LUT R0, R3, UR32, R176, 0x96, !PT ;  /* 0x0000002003007c12 */ /* 0x002fe2000f8e96b0 */
[C---:B------:R-:W-:Y:S01]  /*82d0*/  HMMA.16816.F32.BF16 R136, R16.reuse, R34, R156 ;  /* 0x000000221088723c */ /* 0x040fe2000004189c */
[----:B------:R-:W-:Y:S01]  /*82e0*/  PRMT R3, R7, 0x5410, R4 ;  /* 0x0000541007037816 */ /* 0x000fe20000000004 */
[----:B------:R-:W-:Y:S01]  /*82f0*/  LDSM.16.MT88.4 R156, [R211+0xb800] ;  /* 0x00b80000d39c783b */ /* 0x000fe20000004200 */
[--C-:B------:R-:W-:Y:S01]  /*8300*/  SHF.R.U32.HI R4, RZ, 0x10, R0.reuse ;  /* 0x00000010ff047819 */ /* 0x100fe20000011600 */
[----:B------:R1:W4:Y:S01]  /*8310*/  MUFU.EX2 R176, R5 ;  /* 0x0000000500b07308 */ /* 0x0003220000000800 */
[----:B------:R-:W-:Y:S01]  /*8320*/  SHF.R.U32.HI R8, RZ, 0x18, R0 ;  /* 0x00000018ff087819 */ /* 0x000fe20000011600 */
[----:B------:R-:W-:Y:S01]  /*8330*/  HMMA.16816.F32.BF16 R124, R16, R40, R124 ;  /* 0x00000028107c723c */ /* 0x000fe2000004187c */
[----:B------:R-:W-:-:S02]  /*8340*/  LOP3.LUT R7, R4, 0xff, RZ, 0xc0, !PT ;  /* 0x000000ff04077812 */ /* 0x000fc400078ec0ff */
[C---:B------:R-:W-:Y:S02]  /*8350*/  LOP3.LUT R2, R0.reuse, 0xffff, RZ, 0xc0, !PT ;  /* 0x0000ffff00027812 */ /* 0x040fe400078ec0ff */
[----:B------:R-:W-:Y:S01]  /*8360*/  LOP3.LUT R23, R0, 0xff, RZ, 0xc0, !PT ;  /* 0x000000ff00177812 */ /* 0x000fe200078ec0ff */
[C---:B------:R-:W-:Y:S01]  /*8370*/  HMMA.16816.F32.BF16 R28, R16.reuse, R42, R128 ;  /* 0x0000002a101c723c */ /* 0x040fe20000041880 */
[----:B------:R-:W-:Y:S02]  /*8380*/  MOV R40, R148 ;  /* 0x0000009400287202 */ /* 0x000fe40000000f00 */
[----:B---3--:R-:W-:Y:S02]  /*8390*/  PRMT R171, R171, 0x7054, R171 ;  /* 0x00007054abab7816 */ /* 0x008fe400000000ab */
[----:B------:R-:W-:Y:S01]  /*83a0*/  F2FP.BF16.F32.PACK_AB R0, R182, R183 ;  /* 0x000000b7b600723e */ /* 0x000fe200000010ff */
[C---:B------:R-:W-:Y:S01]  /*83b0*/  HMMA.16816.F32.BF16 R88, R16.reuse, R24, R88 ;  /* 0x000000181058723c */ /* 0x040fe20000041858 */
[----:B--2---:R-:W-:Y:S01]  /*83c0*/  PRMT R129, R63, 0x7054, R63 ;  /* 0x000070543f817816 */ /* 0x004fe2000000003f */
[----:B------:R-:W-:Y:S01]  /*83d0*/  IMAD.MOV.U32 R131, RZ, RZ, R150 ;  /* 0x000000ffff837224 */ /* 0x000fe200078e0096 */
[----:B------:R-:W-:Y:S01]  /*83e0*/  HSET2.LE.AND R4, R6, R171, PT ;  /* 0x000000ab06047233 */ /* 0x000fe20003803000 */
[----:B------:R-:W2:Y:S01]  /*83f0*/  LDSM.16.MT88.4 R60, [R214+0xa800] ;  /* 0x00a80000d63c783b */ /* 0x000ea20000004200 */
[----:B------:R-:W-:Y:S01]  /*8400*/  PRMT R6, R7, 0x5410, R8 ;  /* 0x0000541007067816 */ /* 0x000fe20000000008 */
[----:B------:R-:W-:Y:S01]  /*8410*/  HMMA.16816.F32.BF16 R172, R16, R26, R92 ;  /* 0x0000001a10ac723c */ /* 0x000fe2000004185c */
[----:B------:R-:W-:Y:S01]  /*8420*/  MOV R7, R149 ;  /* 0x0000009500077202 */ /* 0x000fe20000000f00 */
[----:B------:R-:W-:Y:S01]  /*8430*/  LDSM.16.MT88.4 R92, [R209+0xb800] ;  /* 0x00b80000d15c783b */ /* 0x000fe20000004200 */
[----:B------:R-:W-:-:S02]  /*8440*/  MOV R130, R151 ;  /* 0x0000009700827202 */ /* 0x000fc40000000f00 */
[----:B-1----:R-:W-:Y:S01]  /*8450*/  SHF.R.U32.HI R5, RZ, 0x8, R2 ;  /* 0x00000008ff057819 */ /* 0x002fe20000011602 */
[C---:B------:R-:W-:Y:S01]  /*8460*/  HMMA.16816.F32.BF16 R116, R16.reuse, R44, R116 ;  /* 0x0000002c1074723c */ /* 0x040fe20000041874 */
[----:B------:R-:W1:Y:S01]  /*8470*/  LDSM.16.MT88.4 R148, [R209+0xa800] ;  /* 0x00a80000d194783b */ /* 0x000e620000004200 */
[----:B------:R-:W-:Y:S02]  /*8480*/  HSET2.LE.AND R3, R3, R171, PT ;  /* 0x000000ab03037233 */ /* 0x000fe40003803000 */
[----:B------:R-:W-:Y:S01]  /*8490*/  PRMT R5, R23, 0x5410, R5 ;  /* 0x0000541017057816 */ /* 0x000fe20000000005 */
[----:B------:R-:W-:Y:S01]  /*84a0*/  LDSM.16.MT88.4 R24, [R213+0xb800] ;  /* 0x00b80000d518783b */ /* 0x000fe20000004200 */
[----:B------:R-:W-:Y:S01]  /*84b0*/  HMMA.16816.F32.BF16 R32, R16, R46, R160 ;  /* 0x0000002e1020723c */ /* 0x000fe200000418a0 */
[----:B-----5:R-:W-:Y:S02]  /*84c0*/  F2FP.BF16.F32.PACK_AB R2, R177, R181 ;  /* 0x000000b5b102723e */ /* 0x020fe400000010ff */
[----:B------:R-:W3:Y:S01]  /*84d0*/  LDSM.16.MT88.4 R44, [R211+0xa800] ;  /* 0x00a80000d32c783b */ /* 0x000ee20000004200 */
[----:B------:R-:W-:-:S02]  /*84e0*/  LOP3.LUT R170, R3, R0, RZ, 0xc0, !PT ;  /* 0x0000000003aa7212 */ /* 0x000fc400078ec0ff */
[----:B------:R-:W-:Y:S01]  /*84f0*/  LOP3.LUT R171, R4, R2, RZ, 0xc0, !PT ;  /* 0x0000000204ab7212 */ /* 0x000fe200078ec0ff */
[----:B------:R-:W5:Y:S01]  /*8500*/  LDSM.16.MT88.4 R160, [R214+0xb800] ;  /* 0x00b80000d6a0783b */ /* 0x000f620000004200 */
[--C-:B------:R-:W-:Y:S01]  /*8510*/  HSET2.LE.AND R0, R5, R129.reuse, PT ;  /* 0x0000008105007233 */ /* 0x100fe20003803000 */
[--C-:B------:R-:W-:Y:S01]  /*8520*/  FFMA.FTZ R16, R206, UR30, -R22.reuse ;  /* 0x0000001ece107c23 */ /* 0x100fe20008010816 */
[----:B------:R-:W-:Y:S02]  /*8530*/  F2FP.BF16.F32.PACK_AB R2, R190, R191 ;  /* 0x000000bfbe02723e */ /* 0x000fe400000010ff */
[----:B------:R-:W-:Y:S01]  /*8540*/  HSET2.LE.AND R3, R6, R129, PT ;  /* 0x0000008106037233 */ /* 0x000fe20003803000 */
[----:B------:R-:W-:Y:S01]  /*8550*/  FFMA.FTZ R6, R207, UR30, -R22 ;  /* 0x0000001ecf067c23 */ /* 0x000fe20008010816 */
[----:B----4-:R-:W-:Y:S02]  /*8560*/  F2FP.BF16.F32.PACK_AB R4, R176, R179 ;  /* 0x000000b3b004723e */ /* 0x010fe400000010ff */
[----:B------:R-:W-:Y:S01]  /*8570*/  MOV R8, R168 ;  /* 0x000000a800087202 */ /* 0x000fe20000000f00 */
[----:B------:R-:W-:Y:S01]  /*8580*/  MUFU.EX2 R18, R6 ;  /* 0x0000000600127308 */ /* 0x000fe20000000800 */
[----:B------:R-:W-:-:S02]  /*8590*/  MOV R23, R169 ;  /* 0x000000a900177202 */ /* 0x000fc40000000f00 */
[----:B------:R-:W-:Y:S01]  /*85a0*/  LOP3.LUT R168, R0, R2, RZ, 0xc0, !PT ;  /* 0x0000000200a87212 */ /* 0x000fe200078ec0ff */
[----:B------:R-:W-:Y:S01]  /*85b0*/  FFMA.FTZ R0, R205, UR30, -R21 ;  /* 0x0000001ecd007c23 */ /* 0x000fe20008010815 */
[----:B------:R-:W-:Y:S01]  /*85c0*/  LOP3.LUT R169, R3, R4, RZ, 0xc0, !PT ;  /* 0x0000000403a97212 */ /* 0x000fe200078ec0ff */
[----:B------:R-:W-:Y:S01]  /*85d0*/  FFMA.FTZ R4, R202, UR30, -R22 ;  /* 0x0000001eca047c23 */ /* 0x000fe20008010816 */
[----:B------:R-:W-:Y:S02]  /*85e0*/  MOV R43, R23 ;  /* 0x00000017002b7202 */ /* 0x000fe40000000f00 */
[----:B------:R4:W-:Y:S01]  /*85f0*/  MUFU.EX2 R23, R0 ;  /* 0x0000000000177308 */ /* 0x0009e20000000800 */
[----:B------:R-:W-:Y:S02]  /*8600*/  MOV R41, R37 ;  /* 0x0000002500297202 */ /* 0x000fe40000000f00 */
[----:B--2---:R-:W-:Y:S01]  /*8610*/  HMMA.16816.F32.BF16 R52, R168, R60, R52 ;  /* 0x0000003ca834723c */ /* 0x004fe20000041834 */
[----:B------:R-:W-:-:S02]  /*8620*/  LOP3.LUT R2, R201, UR29, R180, 0x96, !PT ;  /* 0x0000001dc9027c12 */ /* 0x000fc4000f8e96b4 */
[----:B------:R-:W-:Y:S02]  /*8630*/  MOV R201, R7 ;  /* 0x0000000700c97202 */ /* 0x000fe40000000f00 */
[----:B------:R-:W-:Y:S01]  /*8640*/  MOV R42, R8 ;  /* 0x00000008002a7202 */ /* 0x000fe20000000f00 */
[----:B-1----:R-:W-:Y:S01]  /*8650*/  HMMA.16816.F32.BF16 R144, R168, R148, R144 ;  /* 0x00000094a890723c */ /* 0x002fe20000041890 */
[----:B------:R-:W-:Y:S01]  /*8660*/  IMAD.WIDE.U32 R2, R2, -0x2daee0ad, RZ ;  /* 0xd2511f5302027825 */ /* 0x000fe200078e00ff */
[----:B------:R-:W-:-:S04]  /*8670*/  MOV R180, R131 ;  /* 0x0000008300b47202 */ /* 0x000fc80000000f00 */
[C---:B------:R-:W-:Y:S01]  /*8680*/  HMMA.16816.F32.BF16 R152, R168.reuse, R150, R152 ;  /* 0x00000096a898723c */ /* 0x040fe20000041898 */
[----:B------:R-:W-:Y:S01]  /*8690*/  LOP3.LUT R5, R2, 0xff, RZ, 0xc0, !PT ;  /* 0x000000ff02057812 */ /* 0x000fe200078ec0ff */
[----:B----4-:R-:W-:Y:S01]  /*86a0*/  FFMA.FTZ R0, R203, UR30, -R21 ;  /* 0x0000001ecb007c23 */ /* 0x010fe20008010815 */
[--C-:B------:R-:W-:Y:S02]  /*86b0*/  SHF.R.U32.HI R7, RZ, 0x10, R2.reuse ;  /* 0x00000010ff077819 */ /* 0x100fe40000011602 */
[----:B------:R-:W-:Y:S01]  /*86c0*/  SHF.R.U32.HI R17, RZ, 0x18, R2 ;  /* 0x00000018ff117819 */ /* 0x000fe20000011602 */
[----:B---3--:R-:W-:Y:S01]  /*86d0*/  HMMA.16816.F32.BF16 R36, R168, R44, R140 ;  /* 0x0000002ca824723c */ /* 0x008fe2000004188c */
[----:B------:R-:W-:-:S05]  /*86e0*/  LOP3.LUT R7, R7, 0xff, RZ, 0xc0, !PT ;  /* 0x000000ff07077812 */ /* 0x000fca00078ec0ff */
        /* <DEDUP_REMOVED lines=8> */
[C---:B-----5:R-:W-:Y:S06]  /*8770*/  HMMA.16816.F32.BF16 R112, R168.reuse, R160, R112 ;  /* 0x000000a0a870723c */ /* 0x060fec0000041870 */
[C---:B------:R-:W-:Y:S06]  /*8780*/  HMMA.16816.F32.BF16 R120, R168.reuse, R162, R120 ;  /* 0x000000a2a878723c */ /* 0x040fec0000041878 */
[C---:B------:R-:W-:Y:S06]  /*8790*/  HMMA.16816.F32.BF16 R164, R168.reuse, R24, R164 ;  /* 0x00000018a8a4723c */ /* 0x040fec00000418a4 */
[----:B------:R-:W-:Y:S01]  /*87a0*/  HMMA.16816.F32.BF16 R168, R168, R26, R132 ;  /* 0x0000001aa8a8723c */ /* 0x000fe20000041884 */
[----:B------:R1:W-:Y:S06]  /*87b0*/  MUFU.EX2 R132, R0 ;  /* 0x0000000000847308 */ /* 0x0003ec0000000800 */
[----:B------:R-:W-:Y:S01]  /*87c0*/  MOV R135, R130 ;  /* 0x0000008200877202 */ /* 0x000fe20000000f00 */
[----:B-1----:R-:W-:-:S04]  /*87d0*/  FFMA.FTZ R0, R199, UR30, -R21 ;  /* 0x0000001ec7007c23 */ /* 0x002fc80008010815 */
[----:B------:R1:W-:Y:S02]  /*87e0*/  MUFU.EX2 R134, R0 ;  /* 0x0000000000867308 */ /* 0x0003e40000000800 */
[----:B-1----:R-:W-:-:S06]  /*87f0*/  FFMA.FTZ R0, R198, UR30, -R21 ;  /* 0x0000001ec6007c23 */ /* 0x002fcc0008010815 */
[----:B------:R-:W-:Y:S08]  /*8800*/  MUFU.EX2 R21, R4 ;  /* 0x0000000400157308 */ /* 0x000ff00000000800 */
[----:B------:R1:W2:Y:S02]  /*8810*/  MUFU.EX2 R133, R0 ;  /* 0x0000000000857308 */ /* 0x0002a40000000800 */
[----:B-1----:R-:W-:-:S02]  /*8820*/  LOP3.LUT R0, R3, UR32, R178, 0x96, !PT ;  /* 0x0000002003007c12 */ /* 0x002fc4000f8e96b2 */
[----:B------:R-:W-:Y:S01]  /*8830*/  LOP3.LUT R3, R2, 0xffff, RZ, 0xc0, !PT ;  /* 0x0000ffff02037812 */ /* 0x000fe200078ec0ff */
[----:B------:R-:W-:Y:S01]  /*8840*/  FFMA.FTZ R2, R204, UR30, -R22 ;  /* 0x0000001ecc027c23 */ /* 0x000fe20008010816 */
[----:B------:R-:W-:Y:S02]  /*8850*/  SHF.R.U32.HI R4, RZ, 0x10, R0 ;  /* 0x00000010ff047819 */ /* 0x000fe40000011600 */
[----:B------:R-:W-:Y:S01]  /*8860*/  SHF.R.U32.HI R3, RZ, 0x8, R3 ;  /* 0x00000008ff037819 */ /* 0x000fe20000011603 */
[----:B------:R1:W3:Y:S03]  /*8870*/  MUFU.EX2 R19, R2 ;  /* 0x0000000200137308 */ /* 0x0002e60000000800 */
[----:B------:R-:W-:Y:S02]  /*8880*/  PRMT R8, R5, 0x5410, R3 ;  /* 0x0000541005087816 */ /* 0x000fe40000000003 */
[----:B------:R-:W-:-:S02]  /*8890*/  LOP3.LUT R5, R0, 0xff, RZ, 0xc0, !PT ;  /* 0x000000ff00057812 */ /* 0x000fc400078ec0ff */
[----:B------:R-:W-:Y:S02]  /*88a0*/  SHF.R.U32.HI R3, RZ, 0x18, R0 ;  /* 0x00000018ff037819 */ /* 0x000fe40000011600 */
[----:B-1----:R-:W-:Y:S02]  /*88b0*/  LOP3.LUT R2, R0, 0xffff, RZ, 0xc0, !PT ;  /* 0x0000ffff00027812 */ /* 0x002fe400078ec0ff */
[----:B------:R-:W-:Y:S02]  /*88c0*/  LOP3.LUT R0, R4, 0xff, RZ, 0xc0, !PT ;  /* 0x000000ff04007812 */ /* 0x000fe400078ec0ff */
[----:B------:R-:W-:Y:S02]  /*88d0*/  SHF.R.U32.HI R2, RZ, 0x8, R2 ;  /* 0x00000008ff027819 */ /* 0x000fe40000011602 */
[----:B------:R-:W-:Y:S02]  /*88e0*/  PRMT R3, R0, 0x5410, R3 ;  /* 0x0000541000037816 */ /* 0x000fe40000000003 */
[----:B------:R-:W-:-:S02]  /*88f0*/  PRMT R5, R5, 0x5410, R2 ;  /* 0x0000541005057816 */ /* 0x000fc40000000002 */
[--C-:B------:R-:W-:Y:S02]  /*8900*/  HSET2.LE.AND R0, R8, R129.reuse, PT ;  /* 0x0000008108007233 */ /* 0x100fe40003803000 */
[----:B------:R-:W-:Y:S02]  /*8910*/  PRMT R4, R7, 0x5410, R17 ;  /* 0x0000541007047816 */ /* 0x000fe40000000011 */
[----:B--2---:R-:W-:Y:S01]  /*8920*/  F2FP.BF16.F32.PACK_AB R2, R133, R134 ;  /* 0x000000868502723e */ /* 0x004fe200000010ff */
[----:B------:R-:W1:Y:S03]  /*8930*/  MUFU.EX2 R7, R16 ;  /* 0x0000001000077308 */ /* 0x000e660000000800 */
[----:B------:R-:W-:Y:S02]  /*8940*/  LOP3.LUT R130, R0, R2, RZ, 0xc0, !PT ;  /* 0x0000000200827212 */ /* 0x000fe400078ec0ff */
[----:B------:R-:W-:Y:S01]  /*8950*/  HSET2.LE.AND R0, R4, R129, PT ;  /* 0x0000008104007233 */ /* 0x000fe20003803000 */
[----:B------:R-:W-:Y:S01]  /*8960*/  FFMA.FTZ R4, R243, R20, R201 ;  /* 0x00000014f3047223 */ /* 0x000fe200000100c9 */
[----:B---3--:R-:W-:-:S03]  /*8970*/  F2FP.BF16.F32.PACK_AB R2, R19, R21 ;  /* 0x000000151302723e */ /* 0x008fc600000010ff */
[----:B------:R-:W-:Y:S01]  /*8980*/  FADD.FTZ R6, R135, R4 ;  /* 0x0000000487067221 */ /* 0x000fe20000010000 */
[----:B------:R-:W-:Y:S02]  /*8990*/  LOP3.LUT R131, R0, R2, RZ, 0xc0, !PT ;  /* 0x0000000200837212 */ /* 0x000fe400078ec0ff */
[--C-:B------:R-:W-:Y:S02]  /*89a0*/  HSET2.LE.AND R0, R5, R129.reuse, PT ;  /* 0x0000008105007233 */ /* 0x100fe40003803000 */
[----:B------:R-:W-:Y:S02]  /*89b0*/  F2FP.BF16.F32.PACK_AB R2, R132, R23 ;  /* 0x000000178402723e */ /* 0x000fe400000010ff */
[----:B------:R-:W-:Y:S02]  /*89c0*/  MOV R135, R239 ;  /* 0x000000ef00877202 */ /* 0x000fe40000000f00 */
[----:B------:R-:W-:Y:S02]  /*89d0*/  LOP3.LUT R128, R0, R2, RZ, 0xc0, !PT ;  /* 0x0000000200807212 */ /* 0x000fe400078ec0ff */
[----:B------:R-:W-:Y:S01]  /*89e0*/  HSET2.LE.AND R0, R3, R129, PT ;  /* 0x0000008103007233 */ /* 0x000fe20003803000 */
[----:B------:R-:W-:Y:S01]  /*89f0*/  FFMA.FTZ R3, R246, R15, R180 ;  /* 0x0000000ff6037223 */ /* 0x000fe200000100b4 */
[----:B-1----:R-:W-:-:S03]  /*8a00*/  F2FP.BF16.F32.PACK_AB R2, R7, R18 ;  /* 0x000000120702723e */ /* 0x002fc600000010ff */
[----:B------:R-:W-:Y:S01]  /*8a10*/  FADD.FTZ R3, R197, R3 ;  /* 0x00000003c5037221 */ /* 0x000fe20000010000 */
[----:B------:R-:W-:Y:S01]  /*8a20*/  LOP3.LUT R129, R0, R2, RZ, 0xc0, !PT ;  /* 0x0000000200817212 */ /* 0x000fe200078ec0ff */
[----:B------:R-:W-:Y:S01]  /*8a30*/  FFMA.FTZ R0, R247, R14, R251 ;  /* 0x0000000ef7007223 */ /* 0x000fe200000100fb */
[----:B------:R-:W-:Y:S01]  /*8a40*/  FFMA.FTZ R2, R248, R13, R242 ;  /* 0x0000000df8027223 */ /* 0x000fe200000100f2 */
        /* <DEDUP_REMOVED lines=42> */
[----:B------:R-:W-:-:S05]  /*8cf0*/  MOV R136, R236 ;  /* 0x000000ec00887202 */ /* 0x000fca0000000f00 */
[C---:B------:R-:W-:Y:S06]  /*8d00*/  HMMA.16816.F32.BF16 R124, R128.reuse, R24, R124 ;  /* 0x00000018807c723c */ /* 0x040fec000004187c */
[----:B------:R-:W-:Y:S01]  /*8d10*/  HMMA.16816.F32.BF16 R128, R128, R26, R28 ;  /* 0x0000001a8080723c */ /* 0x000fe2000004181c */
[----:B------:R-:W-:-:S08]  /*8d20*/  NOP ;  /* 0x0000000000007918 */ /* 0x000fd00000000000 */
[----:B------:R-:W-:-:S15]  /*8d30*/  @!P0 BRA `(.L_x_984) ;  /* 0x000000a400a88947 */ /* 0x000fde0003800000 */
        /* <DEDUP_REMOVED lines=15> */
[----:B------:R-:W5:Y:S03]  /*8e30*/  @!P3 LDC.64 R14, c[0x0][0x220] ;  /* 0x00008800ff0ebb82 */ /* 0x000f660000000a00 */
[----:B------:R-:W-:-:S05]  /*8e40*/  IMAD.U32 R3, RZ, RZ, UR4 ;  /* 0x00000004ff037e24 */ /* 0x000fca000f8e00ff */
[----:B------:R-:W5:Y:S01]  /*8e50*/  @!P2 LDC.64 R18, c[0x0][0x220] ;  /* 0x00008800ff12ab82 */ /* 0x000f620000000a00 */
[----:B------:R-:W-:Y:S01]  /*8e60*/  @P3 STS.128 [R223+0xa000], RZ ;  /* 0x00a000ffdf003388 */ /* 0x000fe20000000c00 */
[----:B--2---:R-:W-:-:S04]  /*8e70*/  LEA R0, P1, R0, R196, 0x5 ;  /* 0x000000c400007211 */ /* 0x004fc800078228ff */
[----:B------:R-:W-:Y:S02]  /*8e80*/  IADD3 R2, P0, R0, UR19, RZ ;  /* 0x0000001300027c10 */ /* 0x000fe4000ff1e0ff */
[----:B---3--:R-:W-:Y:S02]  /*8e90*/  LEA.HI.X R3, R4, R189, R3, 0x5, P1 ;  /* 0x000000bd04037211 */ /* 0x008fe400008f2c03 */
[C---:B-1----:R-:W-:Y:S02]  /*8ea0*/  @!P3 LEA R16, P5, R0.reuse, R16, 0x1 ;  /* 0x000000100010b211 */ /* 0x042fe400078a08ff */
[----:B----4-:R-:W-:Y:S02]  /*8eb0*/  @!P2 LEA R6, P1, R0, R6, 0x1 ;  /* 0x000000060006a211 */ /* 0x010fe400078208ff */
[----:B-----5:R-:W-:Y:S02]  /*8ec0*/  @!P3 LEA R14, P4, R2, R14, 0x1 ;  /* 0x0000000e020eb211 */ /* 0x020fe400078808ff */
[----:B------:R-:W-:-:S02]  /*8ed0*/  IADD3.X R5, R3, UR18, RZ, P0, !PT ;  /* 0x0000001203057c10 */ /* 0x000fc400087fe4ff */
[--C-:B------:R-:W-:Y:S02]  /*8ee0*/  @!P3 LEA.HI.X R17, R0, R17, R3.reuse, 0x1, P5 ;  /* 0x000000110011b211 */ /* 0x100fe400028f0c03 */
[----:B------:R-:W-:Y:S02]  /*8ef0*/  @!P2 LEA R4, P0, R2, R18, 0x1 ;  /* 0x000000120204a211 */ /* 0x000fe400078008ff */
[----:B------:R-:W-:Y:S01]  /*8f00*/  @!P2 LEA.HI.X R7, R0, R7, R3, 0x1, P1 ;  /* 0x000000070007a211 */ /* 0x000fe200008f0c03 */
[----:B------:R-:W-:Y:S01]  /*8f10*/  @!PT LDS RZ, [RZ] ;  /* 0x00000000fffff984 */ /* 0x000fe20000000800 */
[----:B------:R-:W-:Y:S01]  /*8f20*/  @!PT LDS RZ, [RZ] ;  /* 0x00000000fffff984 */ /* 0x000fe20000000800 */
[----:B------:R-:W-:Y:S01]  /*8f30*/  @!PT LDS RZ, [RZ] ;  /* 0x00000000fffff984 */ /* 0x000fe20000000800 */
[----:B------:R1:W-:Y:S01]  /*8f40*/  @!P3 LDGSTS.E.BYPASS.LTC128B.128 [R223+0xa000], desc[UR20][R16.64] ;  /* 0x0a00000010dfbfae */ /* 0x0003e2000b901d54 */
[C-C-:B------:R-:W-:Y:S02]  /*8f50*/  @!P3 LEA.HI.X R15, R2.reuse, R15, R5.reuse, 0x1, P4 ;  /* 0x0000000f020fb211 */ /* 0x140fe400020f0c05 */
[----:B------:R-:W-:Y:S01]  /*8f60*/  @!P2 LEA.HI.X R5, R2, R19, R5, 0x1, P0 ;  /* 0x000000130205a211 */ /* 0x000fe200000f0c05 */
[----:B------:R-:W-:Y:S01]  /*8f70*/  @P2 STS.128 [R223+0xb000], RZ ;  /* 0x00b000ffdf002388 */ /* 0x000fe20000000c00 */
[----:B------:R-:W-:-:S03]  /*8f80*/  PLOP3.LUT P0, PT, PT, PT, UP0, 0x80, 0x0 ;  /* 0x000000000000781c */ /* 0x000fc60003f0f008 */
        /* <DEDUP_REMOVED lines=15> */
[----:B------:R-:W-:Y:S04]  /*9080*/  LDSM.16.M88.4 R28, [R208+0x8800] ;  /* 0x00880000d01c783b */ /* 0x000fe80000000200 */
[----:B-1----:R-:W1:Y:S04]  /*9090*/  LDSM.16.M88.4 R16, [R210] ;  /* 0x00000000d210783b */ /* 0x002e680000000200 */
[----:B------:R-:W-:Y:S04]  /*90a0*/  LDSM.16.M88.4 R136, [R219] ;  /* 0x00000000db88783b */ /* 0x000fe80000000200 */
[----:B------:R-:W-:Y:S04]  /*90b0*/  LDSM.16.M88.4 R20, [R212+0x2000] ;  /* 0x00200000d414783b */ /* 0x000fe80000000200 */
[----:B------:R-:W-:Y:S04]  /*90c0*/  LDSM.16.M88.4 R132, [R222] ;  /* 0x00000000de84783b */ /* 0x000fe80000000200 */
[----:B--2---:R-:W2:Y:S04]  /*90d0*/  LDSM.16.M88.4 R4, [R210+0x2000] ;  /* 0x00200000d204783b */ /* 0x004ea80000000200 */
[----:B------:R-:W3:Y:S04]  /*90e0*/  LDSM.16.M88.4 R24, [R212] ;  /* 0x00000000d418783b */ /* 0x000ee80000000200 */
[----:B------:R-:W0:Y:S01]  /*90f0*/  LDGDEPBAR ;  /* 0x00000000000079af */ /* 0x000e220000000000 */
[C---:B-1----:R-:W-:Y:S06]  /*9100*/  HMMA.16816.F32.BF16 R196, R16.reuse, R32, RZ ;  /* 0x0000002010c4723c */ /* 0x042fec00000418ff */
[C---:B------:R-:W-:Y:S06]  /*9110*/  HMMA.16816.F32.BF16 R204, R16.reuse, R34, RZ ;  /* 0x0000002210cc723c */ /* 0x040fec00000418ff */
[----:B------:R-:W-:Y:S06]  /*9120*/  HMMA.16816.F32.BF16 R172, R16, R28, RZ ;  /* 0x0000001c10ac723c */ /* 0x000fec00000418ff */
[C---:B--2---:R-:W-:Y:S06]  /*9130*/  HMMA.16816.F32.BF16 R188, R4.reuse, R32, RZ ;  /* 0x0000002004bc723c */ /* 0x044fec00000418ff */
[C---:B------:R-:W-:Y:S01]  /*9140*/  HMMA.16816.F32.BF16 R184, R4.reuse, R34, RZ ;  /* 0x0000002204b8723c */ /* 0x040fe200000418ff */
[----:B------:R-:W-:Y:S05]  /*9150*/  LDSM.16.M88.4 R32, [R216+0x8000] ;  /* 0x00800000d820783b */ /* 0x000fea0000000200 */
[C---:B------:R-:W-:Y:S06]  /*9160*/  HMMA.16816.F32.BF16 R176, R4.reuse, R30, RZ ;  /* 0x0000001e04b0723c */ /* 0x040fec00000418ff */
[----:B------:R-:W-:Y:S01]  /*9170*/  HMMA.16816.F32.BF16 R180, R4, R28, RZ ;  /* 0x0000001c04b4723c */ /* 0x000fe200000418ff */
[----:B------:R-:W-:Y:S05]  /*9180*/  LDSM.16.M88.4 R4, [R218+0x2000] ;  /* 0x00200000da04783b */ /* 0x000fea0000000200 */
[----:B------:R-:W-:Y:S01]  /*9190*/  HMMA.16816.F32.BF16 R192, R16, R30, RZ ;  /* 0x0000001e10c0723c */ /* 0x000fe200000418ff */
[----:B------:R-:W1:Y:S04]  /*91a0*/  LDSM.16.M88.4 R28, [R216+0x8800] ;  /* 0x00880000d81c783b */ /* 0x000e680000000200 */
[----:B------:R-:W2:Y:S01]  /*91b0*/  LDSM.16.M88.4 R16, [R218] ;  /* 0x00000000da10783b */ /* 0x000ea20000000200 */
[C---:B------:R-:W-:Y:S06]  /*91c0*/  HMMA.16816.F32.BF16 R228, R20.reuse, R136, R188 ;  /* 0x0000008814e4723c */ /* 0x040fec00000418bc */
[C---:B------:R-:W-:Y:S06]  /*91d0*/  HMMA.16816.F32.BF16 R200, R20.reuse, R138, R184 ;  /* 0x0000008a14c8723c */ /* 0x040fec00000418b8 */
[----:B------:R-:W-:Y:S01]  /*91e0*/  HMMA.16816.F32.BF16 R188, R20, R134, R176 ;  /* 0x0000008614bc723c */ /* 0x000fe200000418b0 */
[----:B------:R-:W-:Y:S05]  /*91f0*/  LDSM.16.M88.4 R176, [R215] ;  /* 0x00000000d7b0783b */ /* 0x000fea0000000200 */
[----:B---3--:R-:W-:Y:S06]  /*9200*/  HMMA.16816.F32.BF16 R184, R24, R136, R196 ;  /* 0x0000008818b8723c */ /* 0x008fec00000418c4 */
[----:B------:R-:W-:Y:S01]  /*9210*/  HMMA.16816.F32.BF16 R224, R20, R132, R180 ;  /* 0x0000008414e0723c */ /* 0x000fe200000418b4 */
[----:B------:R-:W3:Y:S05]  /*9220*/  LDSM.16.M88.4 R20, [R217+0x2000] ;  /* 0x00200000d914783b */ /* 0x000eea0000000200 */
[C---:B------:R-:W-:Y:S06]  /*9230*/  HMMA.16816.F32.BF16 R136, R24.reuse, R138, R204 ;  /* 0x0000008a1888723c */ /* 0x040fec00000418cc */
[C---:B------:R-:W-:Y:S01]  /*9240*/  HMMA.16816.F32.BF16 R180, R24.reuse, R132, R172 ;  /* 0x0000008418b4723c */ /* 0x040fe200000418ac */
[----:B------:R-:W-:Y:S05]  /*9250*/  LDSM.16.M88.4 R172, [R215+0x800] ;  /* 0x00080000d7ac783b */ /* 0x000fea0000000200 */
[----:B------:R-:W-:Y:S01]  /*9260*/  HMMA.16816.F32.BF16 R132, R24, R134, R192 ;  /* 0x000000861884723c */ /* 0x000fe200000418c0 */
[----:B------:R-:W4:Y:S05]  /*9270*/  LDSM.16.M88.4 R24, [R217] ;  /* 0x00000000d918783b */ /* 0x000f2a0000000200 */
[C---:B-1----:R-:W-:Y:S06]  /*9280*/  HMMA.16816.F32.BF16 R192, R4.reuse, R30, R188 ;  /* 0x0000001e04c0723c */ /* 0x042fec00000418bc */
[C---:B------:R-:W-:Y:S06]  /*9290*/  HMMA.16816.F32.BF16 R228, R4.reuse, R32, R228 ;  /* 0x0000002004e4723c */ /* 0x040fec00000418e4 */
[----:B------:R-:W-:Y:S06]  /*92a0*/  HMMA.16816.F32.BF16 R196, R4, R34, R200 ;  /* 0x0000002204c4723c */ /* 0x000fec00000418c8 */
[----:B--2---:R-:W-:Y:S06]  /*92b0*/  HMMA.16816.F32.BF16 R188, R16, R32, R184 ;  /* 0x0000002010bc723c */ /* 0x004fec00000418b8 */
[----:B------:R-:W-:Y:S01]  /*92c0*/  HMMA.16816.F32.BF16 R224, R4, R28, R224 ;  /* 0x0000001c04e0723c */ /* 0x000fe200000418e0 */
[----:B------:R-:W-:Y:S05]  /*92d0*/  LDSM.16.M88.4 R4, [R210+0x6000] ;  /* 0x00600000d204783b */ /* 0x000fea0000000200 */
[C---:B------:R-:W-:Y:S01]  /*92e0*/  HMMA.16816.F32.BF16 R184, R16.reuse, R34, R136 ;  /* 0x0000002210b8723c */ /* 0x040fe20000041888 */
[----:B------:R-:W1:Y:S05]  /*92f0*/  LDSM.16.M88.4 R136, [R208+0x9000] ;  /* 0x00900000d088783b */ /* 0x000e6a0000000200 */
[C---:B------:R-:W-:Y:S06]  /*9300*/  HMMA.16816.F32.BF16 R32, R16.reuse, R28, R180 ;  /* 0x0000001c1020723c */ /* 0x040fec00000418b4 */
[----:B------:R-:W-:Y:S01]  /*9310*/  HMMA.16816.F32.BF16 R28, R16, R30, R132 ;  /* 0x0000001e101c723c */ /* 0x000fe20000041884 */
[----:B------:R-:W2:Y:S04]  /*9320*/  LDSM.16.M88.4 R16, [R210+0x4000] ;  /* 0x00400000d210783b */ /* 0x000ea80000000200 */
[----:B------:R-:W5:Y:S01]  /*9330*/  LDSM.16.M88.4 R132, [R208+0x9800] ;  /* 0x00980000d084783b */ /* 0x000f620000000200 */
[C---:B---3--:R-:W-:Y:S06]  /*9340*/  HMMA.16816.F32.BF16 R228, R20.reuse, R176, R228 ;  /* 0x000000b014e4723c */ /* 0x048fec00000418e4 */
[----:B------:R-:W-:Y:S06]  /*9350*/  HMMA.16816.F32.BF16 R196, R20, R178, R196 ;  /* 0x000000b214c4723c */ /* 0x000fec00000418c4 */
[----:B----4-:R-:W-:Y:S06]  /*9360*/  HMMA.16816.F32.BF16 R188, R24, R176, R188 ;  /* 0x000000b018bc723c */ /* 0x010fec00000418bc */
[C---:B------:R-:W-:Y:S06]  /*9370*/  HMMA.16816.F32.BF16 R232, R20.reuse, R172, R224 ;  /* 0x000000ac14e8723c */ /* 0x040fec00000418e0 */
[----:B------:R-:W-:Y:S06]  /*9380*/  HMMA.16816.F32.BF16 R192, R20, R174, R192 ;  /* 0x000000ae14c0723c */ /* 0x000fec00000418c0 */
[C---:B------:R-:W-:Y:S01]  /*9390*/  HMMA.16816.F32.BF16 R180, R24.reuse, R178, R184 ;  /* 0x000000b218b4723c */ /* 0x040fe200000418b8 */
[----:B------:R-:W-:Y:S05]  /*93a0*/  LDSM.16.M88.4 R176, [R221] ;  /* 0x00000000ddb0783b */ /* 0x000fea0000000200 */
[C---:B------:R-:W-:Y:S01]  /*93b0*/  HMMA.16816.F32.BF16 R20, R24.reuse, R172, R32 ;  /* 0x000000ac1814723c */ /* 0x040fe20000041820 */
[----:B------:R-:W-:Y:S05]  /*93c0*/  LDSM.16.M88.4 R32, [R212+0x4000] ;  /* 0x00400000d420783b */ /* 0x000fea0000000200 */
[----:B------:R-:W-:Y:S01]  /*93d0*/  HMMA.16816.F32.BF16 R24, R24, R174, R28 ;  /* 0x000000ae1818723c */ /* 0x000fe2000004181c */
[----:B------:R-:W3:Y:S04]  /*93e0*/  LDSM.16.M88.4 R28, [R212+0x6000] ;  /* 0x00600000d41c783b */ /* 0x000ee80000000200 */
[----:B------:R-:W4:Y:S01]  /*93f0*/  LDSM.16.M88.4 R172, [R220] ;  /* 0x00000000dcac783b */ /* 0x000f220000000200 */
[C---:B-1----:R-:W-:Y:S06]  /*9400*/  HMMA.16816.F32.BF16 R228, R4.reuse, R136, R228 ;  /* 0x0000008804e4723c */ /* 0x042fec00000418e4 */
[----:B------:R-:W-:Y:S06]  /*9410*/  HMMA.16816.F32.BF16 R196, R4, R138, R196 ;  /* 0x0000008a04c4723c */ /* 0x000fec00000418c4 */
[----:B--2---:R-:W-:Y:S06]  /*9420*/  HMMA.16816.F32.BF16 R184, R16, R136, R188 ;  /* 0x0000008810b8723c */ /* 0x004fec00000418bc */
[C---:B-----5:R-:W-:Y:S06]  /*9430*/  HMMA.16816.F32.BF16 R232, R4.reuse, R132, R232 ;  /* 0x0000008404e8723c */ /* 0x060fec00000418e8 */
[----:B------:R-:W-:Y:S06]  /*9440*/  HMMA.16816.F32.BF16 R192, R4, R134, R192 ;  /* 0x0000008604c0723c */ /* 0x000fec00000418c0 */
[C---:B------:R-:W-:Y:S01]  /*9450*/  HMMA.16816.F32.BF16 R180, R16.reuse, R138, R180 ;  /* 0x0000008a10b4723c */ /* 0x040fe200000418b4 */
[----:B------:R-:W-:Y:S05]  /*9460*/  LDSM.16.M88.4 R136, [R216+0x9000] ;  /* 0x00900000d888783b */ /* 0x000fea0000000200 */
[C---:B------:R-:W-:Y:S01]  /*9470*/  HMMA.16816.F32.BF16 R4, R16.reuse, R132, R20 ;  /* 0x000000841004723c */ /* 0x040fe20000041814 */
[----:B------:R-:W1:Y:S05]  /*9480*/  LDSM.16.M88.4 R20, [R218+0x6000] ;  /* 0x00600000da14783b */ /* 0x000e6a0000000200 */
[----:B------:R-:W-:Y:S01]  /*9490*/  HMMA.16816.F32.BF16 R16, R16, R134, R24 ;  /* 0x000000861010723c */ /* 0x000fe20000041818 */
[----:B------:R-:W2:Y:S04]  /*94a0*/  LDSM.16.M88.4 R24, [R218+0x4000] ;  /* 0x00400000da18783b */ /* 0x000ea80000000200 */
[----:B------:R-:W5:Y:S01]  /*94b0*/  LDSM.16.M88.4 R132, [R216+0x9800] ;  /* 0x00980000d884783b */ /* 0x000f620000000200 */
[C---:B---3--:R-:W-:Y:S06]  /*94c0*/  HMMA.16816.F32.BF16 R228, R28.reuse, R176, R228 ;  /* 0x000000b01ce4723c */ /* 0x048fec00000418e4 */
[----:B------:R-:W-:Y:S06]  /*94d0*/  HMMA.16816.F32.BF16 R188, R28, R178, R196 ;  /* 0x000000b21cbc723c */ /* 0x000fec00000418c4 */
[----:B------:R-:W-:Y:S06]  /*94e0*/  HMMA.16816.F32.BF16 R204, R32, R176, R184 ;  /* 0x000000b020cc723c */ /* 0x000fec00000418b8 */
[C---:B----4-:R-:W-:Y:S06]  /*94f0*/  HMMA.16816.F32.BF16 R232, R28.reuse, R172, R232 ;  /* 0x000000ac1ce8723c */ /* 0x050fec00000418e8 */
[----:B------:R-:W-:Y:S01]  /*9500*/  HMMA.16816.F32.BF16 R224, R28, R174, R192 ;  /* 0x000000ae1ce0723c */ /* 0x000fe200000418c0 */
[----:B------:R-:W-:Y:S05]  /*9510*/  LDSM.16.M88.4 R28, [R215+0x1800] ;  /* 0x00180000d71c783b */ /* 0x000fea0000000200 */
[C---:B------:R-:W-:Y:S06]  /*9520*/  HMMA.16816.F32.BF16 R200, R32.reuse, R178, R180 ;  /* 0x000000b220c8723c */ /* 0x040fec00000418b4 */
[C---:B------:R-:W-:Y:S01]  /*9530*/  HMMA.16816.F32.BF16 R196, R32.reuse, R172, R4 ;  /* 0x000000ac20c4723c */ /* 0x040fe20000041804 */
[----:B------:R-:W-:Y:S05]  /*9540*/  LDSM.16.M88.4 R4, [R217+0x6000] ;  /* 0x00600000d904783b */ /* 0x000fea0000000200 */
[----:B------:R-:W-:Y:S01]  /*9550*/  HMMA.16816.F32.BF16 R180, R32, R174, R16 ;  /* 0x000000ae20b4723c */ /* 0x000fe20000041810 */
[----:B------:R-:W3:Y:S04]  /*9560*/  LDSM.16.M88.4 R32, [R215+0x1000] ;  /* 0x00100000d720783b */ /* 0x000ee80000000200 */
[----:B------:R-:W4:Y:S01]  /*9570*/  LDSM.16.M88.4 R16, [R217+0x4000] ;  /* 0x00400000d910783b */ /* 0x000f220000000200 */
[----:B-1----:R-:W-:Y:S01]  /*9580*/  HMMA.16816.F32.BF16 R192, R20, R136, R228 ;  /* 0x0000008814c0723c */ /* 0x002fe200000418e4 */
[----:B------:R-:W-:-:S05]  /*9590*/  DEPBAR.LE SB0, 0x0 ;  /* 0x000080000000791a */ /* 0x000fca0000000000 */
[----:B------:R-:W-:Y:S06]  /*95a0*/  HMMA.16816.F32.BF16 R188, R20, R138, R188 ;  /* 0x0000008a14bc723c */ /* 0x000fec00000418bc */
[----:B--2---:R-:W-:Y:S06]  /*95b0*/  HMMA.16816.F32.BF16 R172, R24, R136, R204 ;  /* 0x0000008818ac723c */ /* 0x004fec00000418cc */
[C---:B-----5:R-:W-:Y:S06]  /*95c0*/  HMMA.16816.F32.BF16 R184, R20.reuse, R132, R232 ;  /* 0x0000008414b8723c */ /* 0x060fec00000418e8 */
[----:B------:R-:W-:Y:S06]  /*95d0*/  HMMA.16816.F32.BF16 R176, R20, R134, R224 ;  /* 0x0000008614b0723c */ /* 0x000fec00000418e0 */
[C---:B------:R-:W-:Y:S06]  /*95e0*/  HMMA.16816.F32.BF16 R136, R24.reuse, R138, R200 ;  /* 0x0000008a1888723c */ /* 0x040fec00000418c8 */
[C---:B------:R-:W-:Y:S06]  /*95f0*/  HMMA.16816.F32.BF16 R20, R24.reuse, R132, R196 ;  /* 0x000000841814723c */ /* 0x040fec00000418c4 */
[----:B------:R-:W-:Y:S06]  /*9600*/  HMMA.16816.F32.BF16 R24, R24, R134, R180 ;  /* 0x000000861818723c */ /* 0x000fec00000418b4 */
[C---:B---3--:R-:W-:Y:S06]  /*9610*/  HMMA.16816.F32.BF16 R192, R4.reuse, R32, R192 ;  /* 0x0000002004c0723c */ /* 0x048fec00000418c0 */
[----:B------:R-:W-:Y:S06]  /*9620*/  HMMA.16816.F32.BF16 R188, R4, R34, R188 ;  /* 0x0000002204bc723c */ /* 0x000fec00000418bc */
[C---:B----4-:R-:W-:Y:S06]  /*9630*/  HMMA.16816.F32.BF16 R172, R16.reuse, R32, R172 ;  /* 0x0000002010ac723c */ /* 0x050fec00000418ac */
[----:B------:R-:W-:Y:S06]  /*9640*/  HMMA.16816.F32.BF16 R136, R16, R34, R136 ;  /* 0x000000221088723c */ /* 0x000fec0000041888 */
[C---:B------:R-:W-:Y:S06]  /*9650*/  HMMA.16816.F32.BF16 R184, R4.reuse, R28, R184 ;  /* 0x0000001c04b8723c */ /* 0x040fec00000418b8 */
[----:B------:R-:W-:Y:S06]  /*9660*/  HMMA.16816.F32.BF16 R176, R4, R30, R176 ;  /* 0x0000001e04b0723c */ /* 0x000fec00000418b0 */
[C---:B------:R-:W-:Y:S06]  /*9670*/  HMMA.16816.F32.BF16 R32, R16.reuse, R28, R20 ;  /* 0x0000001c1020723c */ /* 0x040fec0000041814 */
[----:B------:R-:W-:Y:S01]  /*9680*/  HMMA.16816.F32.BF16 R28, R16, R30, R24 ;  /* 0x0000001e101c723c */ /* 0x000fe20000041818 */
[----:B------:R-:W-:Y:S06]  /*9690*/  BAR.SYNC.DEFER_BLOCKING 0x0 ;  /* 0x0000000000007b1d */ /* 0x000fec0000010000 */
[----:B------:R-:W-:-:S02]  /*96a0*/  NOP ;  /* 0x0000000000007918 */ /* 0x000fc40000000000 */
[----:B------:R-:W-:-:S15]  /*96b0*/  @!P0 BRA `(.L_x_988) ;  /* 0x0000000000cc8947 */ /* 0x000fde0003800000 */
        /* <DEDUP_REMOVED lines=49> */
.L_x_990:
[----:B------:R-:W-:Y:S05]  /*99d0*/  BSYNC B0 ;  /* 0x0000000000007941 */ /* 0x000fea0003800000 */
.L_x_989:
[----:B------:R-:W0:Y:S02]  /*99e0*/  LDGDEPBAR ;  /* 0x00000000000079af */ /* 0x000e240000000000 */
.L_x_988:
[----:B------:R-:W3:Y:S01]  /*99f0*/  LDL.64 R2, [R1+0x10] ;  /* 0x0000100001027983 */ /* 0x000ee20000100a00 */
[----:B------:R-:W-:-:S03]  /*9a00*/  IMAD.U32 R0, RZ, RZ, UR31 ;  /* 0x0000001fff007e24 */ /* 0x000fc6000f8e00ff */
[----:B------:R-:W4:Y:S04]  /*9a10*/  LDL R21, [R1+0x30] ;  /* 0x0000300001157983 */ /* 0x000f280000100800 */
[----:B------:R-:W5:Y:S04]  /*9a20*/  LDL R16, [R1+0x38] ;  /* 0x0000380001107983 */ /* 0x000f680000100800 */
[----:B------:R-:W5:Y:S01]  /*9a30*/  LDL R133, [R1+0x34] ;  /* 0x0000340001857983 */ /* 0x000f620000100800 */
[----:B-12---:R-:W1:Y:S01]  /*9a40*/  S2R R4, SR_TID.X ;  /* 0x0000000000047919 */ /* 0x006e620000002100 */
[----:B------:R-:W-:Y:S01]  /*9a50*/  UIADD3 UR5, UR24, -0x61c88647, URZ ;  /* 0x9e3779b918057890 */ /* 0x000fe2000fffe03f */
[----:B------:R-:W2:Y:S01]  /*9a60*/  LDC.U8 R181, c[0x0][0x388] ;  /* 0x0000e200ffb57b82 */ /* 0x000ea20000000000 */
[----:B-1----:R-:W-:-:S05]  /*9a70*/  IMAD.SHL.U32 R4, R4, 0x2, RZ ;  /* 0x0000000204047824 */ /* 0x002fca00078e00ff */
[----:B------:R-:W-:-:S05]  /*9a80*/  LOP3.LUT R4, R4, 0x6, RZ, 0xc0, !PT ;  /* 0x0000000604047812 */ /* 0x000fca00078ec0ff */
[----:B------:R-:W-:-:S04]  /*9a90*/  IMAD R0, R0, 0x20, R4 ;  /* 0x0000002000007824 */ /* 0x000fc800078e0204 */
[C---:B------:R-:W-:Y:S01]  /*9aa0*/  VIADD R8, R0.reuse, 0x1 ;  /* 0x0000000100087836 */ /* 0x040fe20000000000 */
[CC--:B------:R-:W-:Y:S01]  /*9ab0*/  ISETP.GE.AND P4, PT, R0.reuse, R9.reuse, PT ;  /* 0x000000090000720c */ /* 0x0c0fe20003f86270 */
[C---:B------:R-:W-:Y:S01]  /*9ac0*/  VIADD R7, R0.reuse, 0x8 ;  /* 0x0000000800077836 */ /* 0x040fe20000000000 */
[----:B------:R-:W-:Y:S02]  /*9ad0*/  ISETP.GE.AND P1, PT, R0, R10, PT ;  /* 0x0000000a0000720c */ /* 0x000fe40003f26270 */
[----:B------:R-:W-:Y:S02]  /*9ae0*/  FSEL R13, R172, -INF , !P4 ;  /* 0xff800000ac0d7808 */ /* 0x000fe40006000000 */
[-C--:B------:R-:W-:Y:S02]  /*9af0*/  ISETP.GE.AND P5, PT, R8, R9.reuse, PT ;  /* 0x000000090800720c */ /* 0x080fe40003fa6270 */
[----:B------:R-:W-:Y:S02]  /*9b00*/  FSEL R23, R174, -INF , !P1 ;  /* 0xff800000ae177808 */ /* 0x000fe40004800000 */
[----:B------:R-:W-:-:S02]  /*9b10*/  ISETP.GE.AND P1, PT, R7, R9, PT ;  /* 0x000000090700720c */ /* 0x000fc40003f26270 */
[----:B------:R-:W-:Y:S02]  /*9b20*/  IADD3 R6, R0, 0x9, RZ ;  /* 0x0000000900067810 */ /* 0x000fe40007ffe0ff */
[----:B------:R-:W-:Y:S02]  /*9b30*/  FSEL R20, R173, -INF , !P5 ;  /* 0xff800000ad147808 */ /* 0x000fe40006800000 */
[-C--:B------:R-:W-:Y:S01]  /*9b40*/  ISETP.GE.AND P4, PT, R8, R10.reuse, PT ;  /* 0x0000000a0800720c */ /* 0x080fe20003f86270 */
[----:B------:R-:W-:Y:S01]  /*9b50*/  VIADD R5, R0, 0x10 ;  /* 0x0000001000057836 */ /* 0x000fe20000000000 */
[----:B------:R-:W-:Y:S02]  /*9b60*/  FSEL R22, R136, -INF , !P1 ;  /* 0xff80000088167808 */ /* 0x000fe40004800000 */
[C---:B------:R-:W-:Y:S02]  /*9b70*/  ISETP.GE.AND P1, PT, R6.reuse, R10, PT ;  /* 0x0000000a0600720c */ /* 0x040fe40003f26270 */
[----:B------:R-:W-:-:S02]  /*9b80*/  ISETP.GE.AND P5, PT, R6, R9, PT ;  /* 0x000000090600720c */ /* 0x000fc40003fa6270 */
[----:B------:R-:W-:Y:S01]  /*9b90*/  FSEL R25, R175, -INF , !P4 ;  /* 0xff800000af197808 */ /* 0x000fe20006000000 */
[----:B------:R-:W-:Y:S01]  /*9ba0*/  VIADD R4, R0, 0x11 ;  /* 0x0000001100047836 */ /* 0x000fe20000000000 */
[----:B------:R-:W-:Y:S02]  /*9bb0*/  ISETP.GE.AND P4, PT, R7, R10, PT ;  /* 0x0000000a0700720c */ /* 0x000fe40003f86270 */
[----:B------:R-:W-:Y:S02]  /*9bc0*/  FSEL R27, R139, -INF , !P1 ;  /* 0xff8000008b1b7808 */ /* 0x000fe40004800000 */
[----:B------:R-:W-:Y:S02]  /*9bd0*/  FSEL R24, R137, -INF , !P5 ;  /* 0xff80000089187808 */ /* 0x000fe40006800000 */
[----:B------:R-:W-:Y:S02]  /*9be0*/  ISETP.GE.AND P1, PT, R5, R9, PT ;  /* 0x000000090500720c */ /* 0x000fe40003f26270 */
[----:B------:R-:W-:-:S02]  /*9bf0*/  FSEL R26, R138, -INF , !P4 ;  /* 0xff8000008a1a7808 */ /* 0x000fc40006000000 */
[-C--:B------:R-:W-:Y:S02]  /*9c00*/  ISETP.GE.AND P4, PT, R5, R10.reuse, PT ;  /* 0x0000000a0500720c */ /* 0x080fe40003f86270 */
[----:B------:R-:W-:Y:S02]  /*9c10*/  ISETP.GE.AND P5, PT, R4, R9, PT ;  /* 0x000000090400720c */ /* 0x000fe40003fa6270 */
[----:B------:R-:W-:Y:S02]  /*9c20*/  FSEL R245, R32, -INF , !P1 ;  /* 0xff80000020f57808 */ /* 0x000fe40004800000 */
[----:B------:R-:W-:Y:S02]  /*9c30*/  ISETP.GE.AND P1, PT, R4, R10, PT ;  /* 0x0000000a0400720c */ /* 0x000fe40003f26270 */
[----:B------:R-:W-:Y:S02]  /*9c40*/  FSEL R252, R34, -INF , !P4 ;  /* 0xff80000022fc7808 */ /* 0x000fe40006000000 */
[----:B------:R-:W-:-:S02]  /*9c50*/  FSEL R244, R33, -INF , !P5 ;  /* 0xff80000021f47808 */ /* 0x000fc40006800000 */
[----:B------:R-:W-:Y:S02]  /*9c60*/  FSEL R180, R35, -INF , !P1 ;  /* 0xff80000023b47808 */ /* 0x000fe40004800000 */
[----:B------:R-:W-:Y:S01]  /*9c70*/  ISETP.GE.AND P5, PT, R0, R11, PT ;  /* 0x0000000b0000720c */ /* 0x000fe20003fa6270 */
[----:B------:R-:W-:Y:S01]  /*9c80*/  UIADD3 UR4, UR25, -0x4498517b, URZ ;  /* 0xbb67ae8519047890 */ /* 0x000fe2000fffe03f */
[----:B---3--:R-:W-:Y:S01]  /*9c90*/  MOV R182, R2 ;  /* 0x0000000200b67202 */ /* 0x008fe20000000f00 */
[----:B------:R-:W-:Y:S01]  /*9ca0*/  IMAD.MOV.U32 R183, RZ, RZ, R3 ;  /* 0x000000ffffb77224 */ /* 0x000fe200078e0003 */
[----:B------:R-:W-:-:S04]  /*9cb0*/  FMNMX.FTZ R2, R239, R13, !PT ;  /* 0x0000000def027209 */ /* 0x000fc80007810000 */
[----:B------:R-:W-:-:S04]  /*9cc0*/  FMNMX.FTZ R2, R20, R2, !PT ;  /* 0x0000000214027209 */ /* 0x000fc80007810000 */
[----:B------:R-:W-:Y:S01]  /*9cd0*/  FMNMX.FTZ R14, R22, R2, !PT ;  /* 0x00000002160e7209 */ /* 0x000fe20007810000 */
[C---:B------:R-:W-:Y:S01]  /*9ce0*/  VIADD R2, R0.reuse, 0x19 ;  /* 0x0000001900027836 */ /* 0x040fe20000000000 */
[----:B------:R-:W-:Y:S02]  /*9cf0*/  IADD3 R3, R0, 0x18, RZ ;  /* 0x0000001800037810 */ /* 0x000fe40007ffe0ff */
[----:B------:R-:W-:Y:S02]  /*9d00*/  FMNMX.FTZ R14, R24, R14, !PT ;  /* 0x0000000e180e7209 */ /* 0x000fe40007810000 */
[-C--:B------:R-:W-:Y:S02]  /*9d10*/  ISETP.GE.AND P4, PT, R3, R9.reuse, PT ;  /* 0x000000090300720c */ /* 0x080fe40003f86270 */
[----:B------:R-:W-:Y:S02]  /*9d20*/  FMNMX.FTZ R14, R245, R14, !PT ;  /* 0x0000000ef50e7209 */ /* 0x000fe40007810000 */
[----:B------:R-:W-:-:S02]  /*9d30*/  ISETP.GE.AND P1, PT, R2, R9, PT ;  /* 0x000000090200720c */ /* 0x000fc40003f26270 */
[----:B------:R-:W-:Y:S02]  /*9d40*/  FSEL R242, R28, -INF , !P4 ;  /* 0xff8000001cf27808 */ /* 0x000fe40006000000 */
[----:B------:R-:W-:Y:S02]  /*9d50*/  FMNMX.FTZ R14, R244, R14, !PT ;  /* 0x0000000ef40e7209 */ /* 0x000fe40007810000 */
[----:B------:R-:W-:Y:S02]  /*9d60*/  FSEL R241, R29, -INF , !P1 ;  /* 0xff8000001df17808 */ /* 0x000fe40004800000 */
[----:B------:R-:W-:Y:S02]  /*9d70*/  ISETP.GE.AND P1, PT, R0, R12, PT ;  /* 0x0000000c0000720c */ /* 0x000fe40003f26270 */
[-C--:B------:R-:W-:Y:S02]  /*9d80*/  ISETP.GE.AND P6, PT, R3, R10.reuse, PT ;  /* 0x0000000a0300720c */ /* 0x080fe40003fc6270 */
[----:B------:R-:W-:-:S02]  /*9d90*/  ISETP.GE.AND P4, PT, R2, R10, PT ;  /* 0x0000000a0200720c */ /* 0x000fc40003f86270 */
[----:B------:R-:W-:Y:S02]  /*9da0*/  FMNMX.FTZ R0, R242, R14, !PT ;  /* 0x0000000ef2007209 */ /* 0x000fe40007810000 */
[----:B------:R-:W-:Y:S02]  /*9db0*/  FSEL R250, R30, -INF , !P6 ;  /* 0xff8000001efa7808 */ /* 0x000fe40007000000 */
[----:B------:R-:W-:Y:S02]  /*9dc0*/  FSEL R251, R31, -INF , !P4 ;  /* 0xff8000001ffb7808 */ /* 0x000fe40006000000 */
[----:B------:R-:W-:Y:S02]  /*9dd0*/  FMNMX.FTZ R0, R241, R0, !PT ;  /* 0x00000000f1007209 */ /* 0x000fe40007810000 */
[----:B------:R-:W-:Y:S02]  /*9de0*/  FMNMX.FTZ R14, R238, R23, !PT ;  /* 0x00000017ee0e7209 */ /* 0x000fe40007810000 */
[----:B------:R-:W-:-:S02]  /*9df0*/  ISETP.GE.AND P6, PT, R8, R11, PT ;  /* 0x0000000b0800720c */ /* 0x000fc40003fc6270 */
[-C--:B------:R-:W-:Y:S02]  /*9e00*/  ISETP.GE.AND P4, PT, R8, R12.reuse, PT ;  /* 0x0000000c0800720c */ /* 0x080fe40003f86270 */
[----:B------:R-:W-:Y:S02]  /*9e10*/  FSEL R8, R192, -INF , !P5 ;  /* 0xff800000c0087808 */ /* 0x000fe40006800000 */
[----:B------:R-:W-:Y:S02]  /*9e20*/  FSEL R31, R194, -INF , !P1 ;  /* 0xff800000c21f7808 */ /* 0x000fe40004800000 */
[C---:B------:R-:W-:Y:S02]  /*9e30*/  ISETP.GE.AND P5, PT, R7.reuse, R11, PT ;  /* 0x0000000b0700720c */ /* 0x040fe40003fa6270 */
[----:B------:R-:W-:Y:S01]  /*9e40*/  ISETP.GE.AND P1, PT, R7, R12, PT ;  /* 0x0000000c0700720c */ /* 0x000fe20003f26270 */
[----:B------:R-:W1:Y:S01]  /*9e50*/  SHFL.BFLY PT, R15, R0, 0x2, 0x1f ;  /* 0x0c401f00000f7f89 */ /* 0x000e6200000e0000 */
[----:B------:R-:W-:-:S02]  /*9e60*/  FMNMX.FTZ R7, R25, R14, !PT ;  /* 0x0000000e19077209 */ /* 0x000fc40007810000 */
[----:B------:R-:W-:Y:S02]  /*9e70*/  FSEL R28, R193, -INF , !P6 ;  /* 0xff800000c11c7808 */ /* 0x000fe40007000000 */
[----:B------:R-:W-:Y:S02]  /*9e80*/  FSEL R34, R195, -INF , !P4 ;  /* 0xff800000c3227808 */ /* 0x000fe40006000000 */
[C---:B------:R-:W-:Y:S02]  /*9e90*/  ISETP.GE.AND P6, PT, R6.reuse, R11, PT ;  /* 0x0000000b0600720c */ /* 0x040fe40003fc6270 */
[----:B------:R-:W-:Y:S02]  /*9ea0*/  ISETP.GE.AND P4, PT, R6, R12, PT ;  /* 0x0000000c0600720c */ /* 0x000fe40003f86270 */
[----:B------:R-:W-:Y:S02]  /*9eb0*/  FMNMX.FTZ R6, R26, R7, !PT ;  /* 0x000000071a067209 */ /* 0x000fe40007810000 */
[----:B------:R-:W-:-:S02]  /*9ec0*/  FSEL R29, R188, -INF , !P5 ;  /* 0xff800000bc1d7808 */ /* 0x000fc40006800000 */
[----:B------:R-:W-:Y:S02]  /*9ed0*/  FMNMX.FTZ R6, R27, R6, !PT ;  /* 0x000000061b067209 */ /* 0x000fe40007810000 */
[----:B------:R-:W-:Y:S02]  /*9ee0*/  FSEL R35, R190, -INF , !P1 ;  /* 0xff800000be237808 */ /* 0x000fe40004800000 */
[C---:B------:R-:W-:Y:S02]  /*9ef0*/  ISETP.GE.AND P5, PT, R5.reuse, R11, PT ;  /* 0x0000000b0500720c */ /* 0x040fe40003fa6270 */
[----:B------:R-:W-:Y:S02]  /*9f00*/  ISETP.GE.AND P1, PT, R5, R12, PT ;  /* 0x0000000c0500720c */ /* 0x000fe40003f26270 */
[----:B------:R-:W-:Y:S02]  /*9f10*/  FMNMX.FTZ R5, R252, R6, !PT ;  /* 0x00000006fc057209 */ /* 0x000fe40007810000 */
[----:B------:R-:W-:-:S02]  /*9f20*/  FSEL R30, R189, -INF , !P6 ;  /* 0xff800000bd1e7808 */ /* 0x000fc40007000000 */
[----:B------:R-:W-:Y:S02]  /*9f30*/  FSEL R132, R191, -INF , !P4 ;  /* 0xff800000bf847808 */ /* 0x000fe40006000000 */
[C---:B------:R-:W-:Y:S02]  /*9f40*/  ISETP.GE.AND P6, PT, R4.reuse, R11, PT ;  /* 0x0000000b0400720c */ /* 0x040fe40003fc6270 */
[----:B------:R-:W-:Y:S02]  /*9f50*/  ISETP.GE.AND P4, PT, R4, R12, PT ;  /* 0x0000000c0400720c */ /* 0x000fe40003f86270 */
[----:B------:R-:W-:Y:S02]  /*9f60*/  FMNMX.FTZ R4, R180, R5, !PT ;  /* 0x00000005b4047209 */ /* 0x000fe40007810000 */
[----:B------:R-:W-:Y:S02]  /*9f70*/  FSEL R174, R184, -INF , !P5 ;  /* 0xff800000b8ae7808 */ /* 0x000fe40006800000 */
[----:B------:R-:W-:-:S02]  /*9f80*/  FSEL R188, R186, -INF , !P1 ;  /* 0xff800000babc7808 */ /* 0x000fc40004800000 */
[C---:B------:R-:W-:Y:S02]  /*9f90*/  ISETP.GE.AND P5, PT, R3.reuse, R11, PT ;  /* 0x0000000b0300720c */ /* 0x040fe40003fa6270 */
[----:B------:R-:W-:Y:S02]  /*9fa0*/  ISETP.GE.AND P1, PT, R3, R12, PT ;  /* 0x0000000c0300720c */ /* 0x000fe40003f26270 */
[----:B------:R-:W-:Y:S01]  /*9fb0*/  FMNMX.FTZ R3, R250, R4, !PT ;  /* 0x00000004fa037209 */ /* 0x000fe20007810000 */
[----:B----4-:R-:W-:Y:S01]  /*9fc0*/  VIADD R6, R21, 0x4 ;  /* 0x0000000415067836 */ /* 0x010fe20000000000 */
[----:B-1----:R-:W-:Y:S02]  /*9fd0*/  FMNMX.FTZ R0, R0, R15, !PT ;  /* 0x0000000f00007209 */ /* 0x002fe40007810000 */
[----:B------:R-:W-:Y:S01]  /*9fe0*/  FMNMX.FTZ R3, R251, R3, !PT ;  /* 0x00000003fb037209 */ /* 0x000fe20007810000 */
[----:B-----5:R-:W-:Y:S01]  /*9ff0*/  IMAD.WIDE.U32 R16, R16, -0x2daee0ad, RZ ;  /* 0xd2511f5310107825 */ /* 0x020fe200078e00ff */
[----:B------:R-:W-:Y:S01]  /*a000*/  FMNMX.FTZ R4, R237, R8, !PT ;  /* 0x00000008ed047209 */ /* 0x000fe20007810000 */
[----:B------:R-:W-:Y:S01]  /*a010*/  SHFL.BFLY PT, R19, R0, 0x1, 0x1f ;  /* 0x0c201f0000137f89 */ /* 0x000fe200000e0000 */
[----:B------:R-:W-:Y:S01]  /*a020*/  MOV R14, UR25 ;  /* 0x00000019000e7c02 */ /* 0x000fe20008000f00 */
[----:B------:R-:W-:-:S02]  /*a030*/  IMAD.WIDE.U32 R6, R6, -0x326172a9, RZ ;  /* 0xcd9e8d5706067825 */ /* 0x000fc400078e00ff */
[----:B------:R-:W1:Y:S01]  /*a040*/  SHFL.BFLY PT, R18, R3, 0x2, 0x1f ;  /* 0x0c401f0003127f89 */ /* 0x000e6200000e0000 */
[----:B------:R-:W-:Y:S02]  /*a050*/  FMNMX.FTZ R5, R28, R4, !PT ;  /* 0x000000041c057209 */ /* 0x000fe40007810000 */
[----:B------:R-:W-:Y:S02]  /*a060*/  LOP3.LUT R4, R17, UR31, R14, 0x96, !PT ;  /* 0x0000001f11047c12 */ /* 0x000fe4000f8e960e */
[----:B------:R-:W-:Y:S02]  /*a070*/  LOP3.LUT R14, R7, R133, RZ, 0x3c, !PT ;  /* 0x00000085070e7212 */ /* 0x000fe400078e3cff */
[----:B------:R-:W-:Y:S02]  /*a080*/  FMNMX.FTZ R7, R29, R5, !PT ;  /* 0x000000051d077209 */ /* 0x000fe40007810000 */
[----:B------:R-:W-:Y:S02]  /*a090*/  FSEL R173, R185, -INF , !P6 ;  /* 0xff800000b9ad7808 */ /* 0x000fe40007000000 */
[----:B------:R-:W-:-:S02]  /*a0a0*/  FMNMX.FTZ R7, R30, R7, !PT ;  /* 0x000000071e077209 */ /* 0x000fc40007810000 */
[----:B------:R-:W-:Y:S02]  /*a0b0*/  FSEL R190, R187, -INF , !P4 ;  /* 0xff800000bbbe7808 */ /* 0x000fe40006000000 */
[C---:B------:R-:W-:Y:S02]  /*a0c0*/  ISETP.GE.AND P6, PT, R2.reuse, R11, PT ;  /* 0x0000000b0200720c */ /* 0x040fe40003fc6270 */
[----:B------:R-:W-:Y:S02]  /*a0d0*/  ISETP.GE.AND P4, PT, R2, R12, PT ;  /* 0x0000000c0200720c */ /* 0x000fe40003f86270 */
[----:B------:R-:W-:Y:S01]  /*a0e0*/  FMNMX.FTZ R2, R174, R7, !PT ;  /* 0x00000007ae027209 */ /* 0x000fe20007810000 */
[----:B------:R-:W-:Y:S01]  /*a0f0*/  IMAD.WIDE.U32 R4, R4, -0x326172a9, RZ ;  /* 0xcd9e8d5704047825 */ /* 0x000fe200078e00ff */
[----:B------:R-:W-:Y:S02]  /*a100*/  FSEL R172, R176, -INF , !P5 ;  /* 0xff800000b0ac7808 */ /* 0x000fe40006800000 */
[----:B------:R-:W-:-:S02]  /*a110*/  FMNMX.FTZ R2, R173, R2, !PT ;  /* 0x00000002ad027209 */ /* 0x000fc40007810000 */
[----:B------:R-:W-:Y:S02]  /*a120*/  LOP3.LUT R17, R5, UR5, R6, 0x96, !PT ;  /* 0x0000000505117c12 */ /* 0x000fe4000f8e9606 */
[----:B------:R-:W-:Y:S02]  /*a130*/  FSEL R137, R177, -INF , !P6 ;  /* 0xff800000b1897808 */ /* 0x000fe40007000000 */
[----:B------:R-:W-:Y:S02]  /*a140*/  FMNMX.FTZ R6, R172, R2, !PT ;  /* 0x00000002ac067209 */ /* 0x000fe40007810000 */
[----:B------:R-:W-:Y:S01]  /*a150*/  FMNMX.FTZ R2, R236, R31, !PT ;  /* 0x0000001fec027209 */ /* 0x000fe20007810000 */
[----:B------:R-:W-:Y:S01]  /*a160*/  IMAD.WIDE.U32 R14, R14, -0x2daee0ad, RZ ;  /* 0xd2511f530e0e7825 */ /* 0x000fe200078e00ff */
[----:B-1----:R-:W-:Y:S02]  /*a170*/  FMNMX.FTZ R134, R3, R18, !PT ;  /* 0x0000001203867209 */ /* 0x002fe40007810000 */
[----:B------:R-:W-:Y:S01]  /*a180*/  FMNMX.FTZ R135, R0, R19, !PT ;  /* 0x0000001300877209 */ /* 0x000fe20007810000 */
[----:B------:R-:W-:Y:S01]  /*a190*/  IMAD R3, R21, -0x326172a9, RZ ;  /* 0xcd9e8d5715037824 */ /* 0x000fe200078e02ff */
[----:B------:R-:W-:-:S02]  /*a1a0*/  FMNMX.FTZ R0, R137, R6, !PT ;  /* 0x0000000689007209 */ /* 0x000fc40007810000 */
[----:B------:R-:W-:Y:S02]  /*a1b0*/  FMNMX.FTZ R2, R34, R2, !PT ;  /* 0x0000000222027209 */ /* 0x000fe40007810000 */
[--C-:B------:R-:W-:Y:S02]  /*a1c0*/  LOP3.LUT R7, R183, UR4, R16.reuse, 0x96, !PT ;  /* 0x00000004b7077c12 */ /* 0x100fe4000f8e9610 */
[----:B------:R-:W-:Y:S02]  /*a1d0*/  LOP3.LUT R32, R15, UR4, R16, 0x96, !PT ;  /* 0x000000040f207c12 */ /* 0x000fe4000f8e9610 */
[----:B------:R-:W-:Y:S01]  /*a1e0*/  LOP3.LUT R3, R5, UR5, R3, 0x96, !PT ;  /* 0x0000000505037c12 */ /* 0x000fe2000f8e9603 */
[----:B------:R-:W1:Y:S01]  /*a1f0*/  SHFL.BFLY PT, R15, R0, 0x2, 0x1f ;  /* 0x0c401f00000f7f89 */ /* 0x000e6200000e0000 */
[----:B------:R-:W-:Y:S01]  /*a200*/  FMNMX.FTZ R5, R35, R2, !PT ;  /* 0x0000000223057209 */ /* 0x000fe20007810000 */
[----:B------:R-:W-:Y:S01]  /*a210*/  UIADD3 UR4, UR24, 0x3c6ef372, URZ ;  /* 0x3c6ef37218047890 */ /* 0x000fe2000fffe03f */
[----:B------:R-:W-:-:S04]  /*a220*/  IMAD.WIDE.U32 R138, R7, -0x326172a9, RZ ;  /* 0xcd9e8d57078a7825 */ /* 0x000fc800078e00ff */
[C---:B------:R-:W-:Y:S01]  /*a230*/  FMUL.FTZ R21, R135.reuse, UR30 ;  /* 0x0000001e87157c20 */ /* 0x040fe20008410000 */
[----:B------:R-:W-:Y:S02]  /*a240*/  FMNMX.FTZ R5, R132, R5, !PT ;  /* 0x0000000584057209 */ /* 0x000fe40007810000 */
[----:B------:R-:W-:Y:S02]  /*a250*/  FSETP.NEU.FTZ.AND P6, PT, R135, -INF , PT ;  /* 0xff8000008700780b */ /* 0x000fe40003fdd000 */
[----:B------:R-:W-:Y:S02]  /*a260*/  FMNMX.FTZ R5, R188, R5, !PT ;  /* 0x00000005bc057209 */ /* 0x000fe40007810000 */
[----:B------:R-:W-:Y:S02]  /*a270*/  LOP3.LUT R18, R139, UR4, R4, 0x96, !PT ;  /* 0x000000048b127c12 */ /* 0x000fe4000f8e9604 */
[----:B------:R-:W-:Y:S02]  /*a280*/  FSEL R21, R21, RZ, P6 ;  /* 0x000000ff15157208 */ /* 0x000fe40003000000 */
[----:B------:R-:W-:-:S02]  /*a290*/  FSEL R175, R178, -INF , !P1 ;  /* 0xff800000b2af7808 */ /* 0x000fc40004800000 */
[----:B------:R-:W-:Y:S01]  /*a2a0*/  FMNMX.FTZ R136, R190, R5, !PT ;  /* 0x00000005be887209 */ /* 0x000fe20007810000 */
[----:B------:R-:W-:-:S04]  /*a2b0*/  IMAD.WIDE.U32 R2, R3, -0x2daee0ad, RZ ;  /* 0xd2511f5303027825 */ /* 0x000fc800078e00ff */
[----:B------:R-:W-:Y:S01]  /*a2c0*/  FFMA.FTZ R13, R13, UR30, -R21 ;  /* 0x0000001e0d0d7c23 */ /* 0x000fe20008010815 */
[----:B------:R-:W-:Y:S01]  /*a2d0*/  FSEL R189, R179, -INF , !P4 ;  /* 0xff800000b3bd7808 */ /* 0x000fe20006000000 */
[----:B------:R-:W-:Y:S01]  /*a2e0*/  IMAD.WIDE.U32 R18, R18, -0x2daee0ad, RZ ;  /* 0xd2511f5312127825 */ /* 0x000fe200078e00ff */
[----:B------:R-:W-:Y:S01]  /*a2f0*/  FMNMX.FTZ R136, R175, R136, !PT ;  /* 0x00000088af887209 */ /* 0x000fe20007810000 */
[----:B------:R3:W-:Y:S03]  /*a300*/  MUFU.EX2 R240, R13 ;  /* 0x0000000d00f07308 */ /* 0x0007e60000000800 */
[----:B------:R-:W-:Y:S02]  /*a310*/  FMNMX.FTZ R136, R189, R136, !PT ;  /* 0x00000088bd887209 */ /* 0x000fe40007810000 */
[----:B-1----:R-:W-:Y:S01]  /*a320*/  FMNMX.FTZ R0, R0, R15, !PT ;  /* 0x0000000f00007209 */ /* 0x002fe20007810000 */
[----:B------:R-:W-:Y:S01]  /*a330*/  UIADD3 UR5, UR25, 0x76cf5d0a, URZ ;  /* 0x76cf5d0a19057890 */ /* 0x000fe2000fffe03f */
[----:B---3--:R-:W-:-:S05]  /*a340*/  LOP3.LUT R13, R19, UR22, R2, 0x96, !PT ;  /* 0x00000016130d7c12 */ /* 0x008fca000f8e9602 */
[----:B------:R-:W-:Y:S02]  /*a350*/  IMAD.WIDE.U32 R198, R13, -0x326172a9, RZ ;  /* 0xcd9e8d570dc67825 */ /* 0x000fe400078e00ff */
[----:B------:R-:W1:Y:S01]  /*a360*/  SHFL.BFLY PT, R13, R136, 0x2, 0x1f ;  /* 0x0c401f00880d7f89 */ /* 0x000e6200000e0000 */
[----:B------:R-:W-:-:S03]  /*a370*/  LOP3.LUT R3, R3, UR5, R182, 0x96, !PT ;  /* 0x0000000503037c12 */ /* 0x000fc6000f8e96b6 */
[----:B------:R-:W3:Y:S01]  /*a380*/  SHFL.BFLY PT, R133, R0, 0x1, 0x1f ;  /* 0x0c201f0000857f89 */ /* 0x000ee200000e0000 */
[----:B------:R-:W-:-:S04]  /*a390*/  IMAD.WIDE.U32 R6, R32, -0x326172a9, RZ ;  /* 0xcd9e8d5720067825 */ /* 0x000fc800078e00ff */
[----:B------:R-:W-:Y:S01]  /*a3a0*/  IMAD.WIDE.U32 R16, R17, -0x2daee0ad, RZ ;  /* 0xd2511f5311107825 */ /* 0x000fe200078e00ff */
[----:B------:R-:W-:-:S03]  /*a3b0*/  LOP3.LUT R5, R7, UR4, R4, 0x96, !PT ;  /* 0x0000000407057c12 */ /* 0x000fc6000f8e9604 */
[----:B------:R-:W-:Y:S01]  /*a3c0*/  IMAD.WIDE.U32 R2, R3, -0x326172a9, RZ ;  /* 0xcd9e8d5703027825 */ /* 0x000fe200078e00ff */
[----:B------:R-:W-:-:S04]  /*a3d0*/  LOP3.LUT R14, R17, UR5, R14, 0x96, !PT ;  /* 0x00000005110e7c12 */ /* 0x000fc8000f8e960e */
[----:B------:R-:W-:Y:S02]  /*a3e0*/  LOP3.LUT R4, R3, UR23, R138, 0x96, !PT ;  /* 0x0000001703047c12 */ /* 0x000fe4000f8e968a */
[----:B------:R-:W-:Y:S01]  /*a3f0*/  LOP3.LUT R7, R199, UR12, R2, 0x96, !PT ;  /* 0x0000000cc7077c12 */ /* 0x000fe2000f8e9602 */
[----:B------:R-:W-:Y:S01]  /*a400*/  IMAD.WIDE.U32 R2, R5, -0x2daee0ad, RZ ;  /* 0xd2511f5305027825 */ /* 0x000fe200078e00ff */
[----:B------:R-:W4:Y:S03]  /*a410*/  SHFL.BFLY PT, R33, R134, 0x1, 0x1f ;  /* 0x0c201f0086217f89 */ /* 0x000f2600000e0000 */
[----:B------:R-:W-:Y:S01]  /*a420*/  IMAD.WIDE.U32 R14, R14, -0x326172a9, RZ ;  /* 0xcd9e8d570e0e7825 */ /* 0x000fe200078e00ff */
[----:B------:R-:W-:-:S03]  /*a430*/  LOP3.LUT R16, R3, UR22, R16, 0x96, !PT ;  /* 0x0000001603107c12 */ /* 0x000fc6000f8e9610 */
[----:B------:R-:W-:Y:S01]  /*a440*/  IMAD.WIDE.U32 R4, R4, -0x2daee0ad, RZ ;  /* 0xd2511f5304047825 */ /* 0x000fe200078e00ff */
[----:B-1----:R-:W-:-:S03]  /*a450*/  FMNMX.FTZ R136, R136, R13, !PT ;  /* 0x0000000d88887209 */ /* 0x002fc60007810000 */
[----:B------:R-:W-:Y:S01]  /*a460*/  IMAD.WIDE.U32 R196, R7, -0x2daee0ad, RZ ;  /* 0xd2511f5307c47825 */ /* 0x000fe200078e00ff */
[----:B------:R-:W-:Y:S02]  /*a470*/  LOP3.LUT R6, R15, UR23, R6, 0x96, !PT ;  /* 0x000000170f067c12 */ /* 0x000fe4000f8e9606 */
[----:B------:R-:W-:Y:S02]  /*a480*/  LOP3.LUT R18, R5, UR11, R18, 0x96, !PT ;  /* 0x0000000b05127c12 */ /* 0x000fe4000f8e9612 */
[----:B------:R-:W-:Y:S01]  /*a490*/  LOP3.LUT R3, R197, UR10, R4, 0x96, !PT ;  /* 0x0000000ac5037c12 */ /* 0x000fe2000f8e9604 */
[----:B------:R-:W-:Y:S01]  /*a4a0*/  IMAD.WIDE.U32 R4, R16, -0x326172a9, RZ ;  /* 0xcd9e8d5710047825 */ /* 0x000fe200078e00ff */
[----:B---3--:R-:W-:Y:S01]  /*a4b0*/  FMNMX.FTZ R133, R0, R133, !PT ;  /* 0x0000008500857209 */ /* 0x008fe20007810000 */
[----:B------:R-:W1:Y:S02]  /*a4c0*/  SHFL.BFLY PT, R16, R136, 0x1, 0x1f ;  /* 0x0c201f0088107f89 */ /* 0x000e6400000e0000 */
[----:B------:R-:W-:Y:S01]  /*a4d0*/  IMAD.WIDE.U32 R6, R6, -0x2daee0ad, RZ ;  /* 0xd2511f5306067825 */ /* 0x000fe200078e00ff */
[----:B------:R-:W-:-:S03]  /*a4e0*/  LOP3.LUT R14, R5, UR12, R14, 0x96, !PT ;  /* 0x0000000c050e7c12 */ /* 0x000fc6000f8e960e */
[C---:B------:R-:W-:Y:S01]  /*a4f0*/  FMUL.FTZ R0, R133.reuse, UR30 ;  /* 0x0000001e85007c20 */ /* 0x040fe20008410000 */
[----:B------:R-:W-:Y:S01]  /*a500*/  FSETP.NEU.FTZ.AND P4, PT, R133, -INF , PT ;  /* 0xff8000008500780b */ /* 0x000fe20003f9d000 */
[----:B------:R-:W-:Y:S01]  /*a510*/  UIADD3 UR4, UR24, -0x4ab325aa, URZ ;  /* 0xb54cda5618047890 */ /* 0x000fe2000fffe03f */
[----:B------:R-:W-:Y:S01]  /*a520*/  LOP3.LUT R7, R7, UR11, R2, 0x96, !PT ;  /* 0x0000000b07077c12 */ /* 0x000fe2000f8e9602 */
[----:B------:R-:W-:Y:S01]  /*a530*/  IMAD.WIDE.U32 R184, R18, -0x326172a9, RZ ;  /* 0xcd9e8d5712b87825 */ /* 0x000fe200078e00ff */
[----:B------:R-:W-:-:S03]  /*a540*/  FSEL R0, R0, RZ, P4 ;  /* 0x000000ff00007208 */ /* 0x000fc60002000000 */
[----:B------:R-:W-:-:S04]  /*a550*/  IMAD.WIDE.U32 R2, R3, -0x326172a9, RZ ;  /* 0xcd9e8d5703027825 */ /* 0x000fc800078e00ff */
[----:B------:R-:W-:Y:S01]  /*a560*/  IMAD.WIDE.U32 R138, R14, -0x2daee0ad, RZ ;  /* 0xd2511f530e8a7825 */ /* 0x000fe200078e00ff */
[----:B------:R-:W-:-:S03]  /*a570*/  LOP3.LUT R5, R3, UR4, R184, 0x96, !PT ;  /* 0x0000000403057c12 */ /* 0x000fc6000f8e96b8 */
[----:B------:R-:W-:Y:S01]  /*a580*/  FFMA.FTZ R8, R8, UR30, -R0 ;  /* 0x0000001e08087c23 */ /* 0x000fe20008010800 */
[C---:B------:R-:W-:Y:S02]  /*a590*/  LOP3.LUT R13, R2.reuse, 0xffff, RZ, 0xc0, !PT ;  /* 0x0000ffff020d7812 */ /* 0x040fe400078ec0ff */
[----:B------:R-:W-:Y:S02]  /*a5a0*/  LOP3.LUT R15, R2, 0xff, RZ, 0xc0, !PT ;  /* 0x000000ff020f7812 */ /* 0x000fe400078ec0ff */
[--C-:B------:R-:W-:Y:S02]  /*a5b0*/  SHF.R.U32.HI R3, RZ, 0x10, R2.reuse ;  /* 0x00000010ff037819 */ /* 0x100fe40000011602 */
[----:B------:R-:W-:Y:S02]  /*a5c0*/  SHF.R.U32.HI R14, RZ, 0x18, R2 ;  /* 0x00000018ff0e7819 */ /* 0x000fe40000011602 */
[----:B------:R-:W-:Y:S01]  /*a5d0*/  LOP3.LUT R2, R139, UR10, R6, 0x96, !PT ;  /* 0x0000000a8b027c12 */ /* 0x000fe2000f8e9606 */
[----:B------:R3:W-:Y:S01]  /*a5e0*/  MUFU.EX2 R200, R8 ;  /* 0x0000000800c87308 */ /* 0x0007e20000000800 */
[--C-:B------:R-:W-:Y:S01]  /*a5f0*/  FFMA.FTZ R20, R20, UR30, -R21.reuse ;  /* 0x0000001e14147c23 */ /* 0x100fe20008010815 */
[----:B----4-:R-:W-:Y:S01]  /*a600*/  FMNMX.FTZ R134, R134, R33, !PT ;  /* 0x0000002186867209 */ /* 0x010fe20007810000 */
[----:B------:R-:W-:Y:S01]  /*a610*/  FFMA.FTZ R22, R22, UR30, -R21 ;  /* 0x0000001e16167c23 */ /* 0x000fe20008010815 */
[----:B------:R-:W-:Y:S01]  /*a620*/  IMAD.WIDE.U32 R6, R7, -0x326172a9, RZ ;  /* 0xcd9e8d5707067825 */ /* 0x000fe200078e00ff */
[----:B-1----:R-:W-:-:S03]  /*a630*/  FMNMX.FTZ R136, R136, R16, !PT ;  /* 0x0000001088887209 */ /* 0x002fc60007810000 */
[----:B------:R1:W-:Y:S01]  /*a640*/  MUFU.EX2 R227, R20 ;  /* 0x0000001400e37308 */ /* 0x0003e20000000800 */
[----:B------:R-:W-:Y:S02]  /*a650*/  LOP3.LUT R176, R7, UR29, R4, 0x96, !PT ;  /* 0x0000001d07b07c12 */ /* 0x000fe4000f8e9604 */
[----:B------:R-:W-:Y:S02]  /*a660*/  FSETP.NEU.FTZ.AND P5, PT, R134, -INF , PT ;  /* 0xff8000008600780b */ /* 0x000fe40003fbd000 */
[----:B---3--:R-:W-:Y:S01]  /*a670*/  LOP3.LUT R8, R3, 0xff, RZ, 0xc0, !PT ;  /* 0x000000ff03087812 */ /* 0x008fe200078ec0ff */
[----:B------:R-:W-:Y:S02]  /*a680*/  IMAD.WIDE.U32 R2, R2, -0x326172a9, RZ ;  /* 0xcd9e8d5702027825 */ /* 0x000fe400078e00ff */
[----:B------:R3:W-:Y:S01]  /*a690*/  MUFU.EX2 R226, R22 ;  /* 0x0000001600e27308 */ /* 0x0007e20000000800 */
[----:B------:R-:W-:Y:S02]  /*a6a0*/  SHF.R.U32.HI R13, RZ, 0x8, R13 ;  /* 0x00000008ff0d7819 */ /* 0x000fe4000001160d */
[----:B------:R-:W-:-:S02]  /*a6b0*/  LOP3.LUT R4, R3, UR4, R6, 0x96, !PT ;  /* 0x0000000403047c12 */ /* 0x000fc4000f8e9606 */
[----:B-1----:R-:W-:Y:S02]  /*a6c0*/  PRMT R20, R8, 0x5410, R14 ;  /* 0x0000541008147816 */ /* 0x002fe4000000000e */
[----:B------:R-:W-:Y:S01]  /*a6d0*/  LOP3.LUT R14, R2, 0xffff, RZ, 0xc0, !PT ;  /* 0x0000ffff020e7812 */ /* 0x000fe200078ec0ff */
[----:B------:R-:W-:Y:S01]  /*a6e0*/  FFMA.FTZ R3, R29, UR30, -R0 ;  /* 0x0000001e1d037c23 */ /* 0x000fe20008010800 */
[----:B------:R-:W-:Y:S01]  /*a6f0*/  FFMA.FTZ R24, R24, UR30, -R21 ;  /* 0x0000001e18187c23 */ /* 0x000fe20008010815 */
[----:B------:R-:W-:Y:S01]  /*a700*/  LOP3.LUT R18, R2, 0xff, RZ, 0xc0, !PT ;  /* 0x000000ff02127812 */ /* 0x000fe200078ec0ff */
[----:B------:R-:W-:Y:S01]  /*a710*/  FMUL.FTZ R8, R136, UR30 ;  /* 0x0000001e88087c20 */ /* 0x000fe20008410000 */
[----:B---3--:R-:W-:Y:S01]  /*a720*/  FMUL.FTZ R22, R134, UR30 ;  /* 0x0000001e86167c20 */ /* 0x008fe20008410000 */
[--C-:B------:R-:W-:Y:S01]  /*a730*/  SHF.R.U32.HI R17, RZ, 0x10, R2.reuse ;  /* 0x00000010ff117819 */ /* 0x100fe20000011602 */
[----:B------:R1:W-:Y:S01]  /*a740*/  MUFU.EX2 R197, R3 ;  /* 0x0000000300c57308 */ /* 0x0003e20000000800 */
[----:B------:R-:W-:-:S02]  /*a750*/  SHF.R.U32.HI R16, RZ, 0x18, R2 ;  /* 0x00000018ff107819 */ /* 0x000fc40000011602 */
[----:B------:R-:W-:Y:S02]  /*a760*/  FSEL R22, R22, RZ, P5 ;  /* 0x000000ff16167208 */ /* 0x000fe40002800000 */
[----:B------:R-:W-:Y:S02]  /*a770*/  FSETP.NEU.FTZ.AND P1, PT, R136, -INF , PT ;  /* 0xff8000008800780b */ /* 0x000fe40003f3d000 */
[----:B------:R-:W-:Y:S01]  /*a780*/  SHF.R.U32.HI R2, RZ, 0x10, R5 ;  /* 0x00000010ff027819 */ /* 0x000fe20000011605 */
[----:B------:R-:W3:Y:S01]  /*a790*/  MUFU.EX2 R225, R24 ;  /* 0x0000001800e17308 */ /* 0x000ee20000000800 */
[----:B------:R-:W-:Y:S01]  /*a7a0*/  PRMT R19, R15, 0x5410, R13 ;  /* 0x000054100f137816 */ /* 0x000fe2000000000d */
[----:B------:R-:W-:Y:S01]  /*a7b0*/  FFMA.FTZ R26, R26, UR30, -R22 ;  /* 0x0000001e1a1a7c23 */ /* 0x000fe20008010816 */
[C---:B------:R-:W-:Y:S02]  /*a7c0*/  LOP3.LUT R6, R5.reuse, 0xffff, RZ, 0xc0, !PT ;  /* 0x0000ffff05067812 */ /* 0x040fe400078ec0ff */
[----:B------:R-:W-:-:S02]  /*a7d0*/  LOP3.LUT R15, R5, 0xff, RZ, 0xc0, !PT ;  /* 0x000000ff050f7812 */ /* 0x000fc400078ec0ff */
[----:B------:R-:W-:Y:S01]  /*a7e0*/  SHF.R.U32.HI R13, RZ, 0x18, R5 ;  /* 0x00000018ff0d7819 */ /* 0x000fe20000011605 */
[----:B-1----:R-:W-:Y:S01]  /*a7f0*/  FFMA.FTZ R3, R30, UR30, -R0 ;  /* 0x0000001e1e037c23 */ /* 0x002fe20008010800 */
[----:B------:R-:W-:Y:S01]  /*a800*/  FSEL R8, R8, RZ, P1 ;  /* 0x000000ff08087208 */ /* 0x000fe20000800000 */
[--C-:B------:R-:W-:Y:S01]  /*a810*/  FFMA.FTZ R25, R25, UR30, -R22.reuse ;  /* 0x0000001e19197c23 */ /* 0x100fe20008010816 */
[----:B------:R-:W-:Y:S01]  /*a820*/  LOP3.LUT R5, R2, 0xff, RZ, 0xc0, !PT ;  /* 0x000000ff02057812 */ /* 0x000fe200078ec0ff */
[----:B------:R-:W-:Y:S01]  /*a830*/  FFMA.FTZ R27, R27, UR30, -R22 ;  /* 0x0000001e1b1b7c23 */ /* 0x000fe20008010816 */
[----:B------:R1:W-:Y:S01]  /*a840*/  MUFU.EX2 R191, R3 ;  /* 0x0000000300bf7308 */ /* 0x0003e20000000800 */
[----:B------:R-:W-:Y:S02]  /*a850*/  LOP3.LUT R2, R17, 0xff, RZ, 0xc0, !PT ;  /* 0x000000ff11027812 */ /* 0x000fe400078ec0ff */
[----:B------:R-:W-:Y:S01]  /*a860*/  SHF.R.U32.HI R7, RZ, 0x8, R6 ;  /* 0x00000008ff077819 */ /* 0x000fe20000011606 */
[----:B------:R-:W-:Y:S01]  /*a870*/  FFMA.FTZ R6, R31, UR30, -R8 ;  /* 0x0000001e1f067c23 */ /* 0x000fe20008010808 */
[----:B------:R-:W-:-:S03]  /*a880*/  FFMA.FTZ R23, R23, UR30, -R22 ;  /* 0x0000001e17177c23 */ /* 0x000fc60008010816 */
[----:B------:R4:W-:Y:S01]  /*a890*/  MUFU.EX2 R202, R26 ;  /* 0x0000001a00ca7308 */ /* 0x0009e20000000800 */
[----:B------:R-:W-:Y:S02]  /*a8a0*/  PRMT R15, R15, 0x5410, R7 ;  /* 0x000054100f0f7816 */ /* 0x000fe40000000007 */
[----:B-1----:R-:W-:-:S05]  /*a8b0*/  SHF.R.U32.HI R3, RZ, 0x8, R14 ;  /* 0x00000008ff037819 */ /* 0x002fca000001160e */
[----:B------:R1:W-:Y:S01]  /*a8c0*/  MUFU.EX2 R203, R25 ;  /* 0x0000001900cb7308 */ /* 0x0003e20000000800 */
[----:B--2---:R-:W-:Y:S02]  /*a8d0*/  PRMT R181, R181, 0x7054, R181 ;  /* 0x00007054b5b57816 */ /* 0x004fe400000000b5 */
[----:B----4-:R-:W-:-:S05]  /*a8e0*/  PRMT R26, R2, 0x5410, R16 ;  /* 0x00005410021a7816 */ /* 0x010fca0000000010 */
[----:B------:R-:W2:Y:S01]  /*a8f0*/  MUFU.EX2 R201, R27 ;  /* 0x0000001b00c97308 */ /* 0x000ea20000000800 */
[----:B------:R-:W-:Y:S02]  /*a900*/  LOP3.LUT R2, R4, 0xffff, RZ, 0xc0, !PT ;  /* 0x0000ffff04027812 */ /* 0x000fe400078ec0ff */
[--C-:B------:R-:W-:Y:S02]  /*a910*/  SHF.R.U32.HI R7, RZ, 0x18, R4.reuse ;  /* 0x00000018ff077819 */ /* 0x100fe40000011604 */
[----:B-1----:R-:W-:Y:S02]  /*a920*/  PRMT R25, R18, 0x5410, R3 ;  /* 0x0000541012197816 */ /* 0x002fe40000000003 */
[----:B------:R-:W-:Y:S01]  /*a930*/  SHF.R.U32.HI R3, RZ, 0x10, R4 ;  /* 0x00000010ff037819 */ /* 0x000fe20000011604 */
[----:B------:R1:W-:Y:S01]  /*a940*/  MUFU.EX2 R187, R6 ;  /* 0x0000000600bb7308 */ /* 0x0003e20000000800 */
[----:B------:R-:W-:Y:S01]  /*a950*/  FFMA.FTZ R28, R28, UR30, -R0 ;  /* 0x0000001e1c1c7c23 */ /* 0x000fe20008010800 */
[----:B------:R-:W-:Y:S01]  /*a960*/  PRMT R17, R5, 0x5410, R13 ;  /* 0x0000541005117816 */ /* 0x000fe2000000000d */
[----:B------:R-:W-:Y:S01]  /*a970*/  FFMA.FTZ R5, R34, UR30, -R8 ;  /* 0x0000001e22057c23 */ /* 0x000fe20008010808 */
[----:B------:R-:W-:-:S04]  /*a980*/  HSET2.LE.AND R18, R19, R181, PT ;  /* 0x000000b513127233 */ /* 0x000fc80003803000 */
[----:B------:R-:W4:Y:S01]  /*a990*/  MUFU.EX2 R224, R23 ;  /* 0x0000001700e07308 */ /* 0x000f220000000800 */
[----:B-1----:R-:W-:Y:S02]  /*a9a0*/  SHF.R.U32.HI R6, RZ, 0x8, R2 ;  /* 0x00000008ff067819 */ /* 0x002fe40000011602 */
[----:B------:R-:W-:Y:S01]  /*a9b0*/  LOP3.LUT R2, R3, 0xff, RZ, 0xc0, !PT ;  /* 0x000000ff03027812 */ /* 0x000fe200078ec0ff */
[----:B------:R-:W-:-:S04]  /*a9c0*/  FFMA.FTZ R3, R35, UR30, -R8 ;  /* 0x0000001e23037c23 */ /* 0x000fc80008010808 */
[----:B------:R1:W5:Y:S01]  /*a9d0*/  MUFU.EX2 R199, R28 ;  /* 0x0000001c00c77308 */ /* 0x0003620000000800 */
[----:B------:R-:W-:Y:S02]  /*a9e0*/  PRMT R24, R2, 0x5410, R7 ;  /* 0x0000541002187816 */ /* 0x000fe40000000007 */
[----:B---3--:R-:W-:-:S05]  /*a9f0*/  F2FP.BF16.F32.PACK_AB R2, R225, R226 ;  /* 0x000000e2e102723e */ /* 0x008fca00000010ff */
[----:B------:R3:W-:Y:S01]  /*aa00*/  MUFU.EX2 R184, R3 ;  /* 0x0000000300b87308 */ /* 0x0007e20000000800 */
[----:B------:R-:W-:Y:S02]  /*aa10*/  LOP3.LUT R13, R4, 0xff, RZ, 0xc0, !PT ;  /* 0x000000ff040d7812 */ /* 0x000fe400078ec0ff */
[----:B------:R-:W-:Y:S02]  /*aa20*/  FSEL R4, R134, RZ, P5 ;  /* 0x000000ff86047208 */ /* 0x000fe40002800000 */
[----:B------:R-:W-:Y:S02]  /*aa30*/  LOP3.LUT R18, R18, R2, RZ, 0xc0, !PT ;  /* 0x0000000212127212 */ /* 0x000fe400078ec0ff */
[----:B------:R-:W-:Y:S01]  /*aa40*/  HSET2.LE.AND R2, R20, R181, PT ;  /* 0x000000b514027233 */ /* 0x000fe20003803000 */
[----:B------:R2:W5:Y:S01]  /*aa50*/  MUFU.EX2 R186, R5 ;  /* 0x0000000500ba7308 */ /* 0x0005620000000800 */
[----:B-1----:R-:W1:Y:S01]  /*aa60*/  LDSM.16.MT88.4 R28, [R209+0xa000] ;  /* 0x00a00000d11c783b */ /* 0x002e620000004200 */
[----:B---3--:R-:W-:-:S06]  /*aa70*/  FFMA.FTZ R3, R132, UR30, -R8 ;  /* 0x0000001e84037c23 */ /* 0x008fcc0008010808 */
[----:B------:R3:W-:Y:S01]  /*aa80*/  MUFU.EX2 R139, R3 ;  /* 0x00000003008b7308 */ /* 0x0007e20000000800 */
[----:B--2---:R-:W-:Y:S01]  /*aa90*/  FSEL R5, R135, RZ, P6 ;  /* 0x000000ff87057208 */ /* 0x004fe20003000000 */
[----:B------:R-:W-:Y:S01]  /*aaa0*/  FADD.FTZ R7, R238, -R4 ;  /* 0x80000004ee077221 */ /* 0x000fe20000010000 */
[----:B------:R-:W-:Y:S02]  /*aab0*/  PRMT R14, R13, 0x5410, R6 ;  /* 0x000054100d0e7816 */ /* 0x000fe40000000006 */
[----:B------:R-:W-:Y:S01]  /*aac0*/  FSEL R4, R136, RZ, P1 ;  /* 0x000000ff88047208 */ /* 0x000fe20000800000 */
[----:B------:R-:W-:Y:S01]  /*aad0*/  FADD.FTZ R6, R239, -R5 ;  /* 0x80000005ef067221 */ /* 0x000fe20000010000 */
[----:B------:R-:W-:Y:S02]  /*aae0*/  FSEL R5, R133, RZ, P4 ;  /* 0x000000ff85057208 */ /* 0x000fe40002000000 */
[----:B---3--:R-:W-:-:S04]  /*aaf0*/  F2FP.BF16.F32.PACK_AB R3, R201, R202 ;  /* 0x000000cac903723e */ /* 0x008fc800000010ff */
[----:B------:R-:W-:Y:S02]  /*ab00*/  LOP3.LUT R19, R2, R3, RZ, 0xc0, !PT ;  /* 0x0000000302137212 */ /* 0x000fe400078ec0ff */
[--C-:B------:R-:W-:Y:S02]  /*ab10*/  HSET2.LE.AND R2, R17, R181.reuse, PT ;  /* 0x000000b511027233 */ /* 0x100fe40003803000 */
[----:B----4-:R-:W-:Y:S01]  /*ab20*/  F2FP.BF16.F32.PACK_AB R3, R203, R224 ;  /* 0x000000e0cb03723e */ /* 0x010fe200000010ff */
[----:B------:R-:W-:Y:S01]  /*ab30*/  FADD.FTZ R23, R236, -R4 ;  /* 0x80000004ec177221 */ /* 0x000fe20000010000 */
[----:B------:R-:W-:Y:S01]  /*ab40*/  FADD.FTZ R13, R237, -R5 ;  /* 0x80000005ed0d7221 */ /* 0x000fe20000010000 */
[----:B------:R-:W-:Y:S01]  /*ab50*/  FMUL.FTZ R6, R6, UR30 ;  /* 0x0000001e06067c20 */ /* 0x000fe20008410000 */
[----:B------:R-:W-:Y:S01]  /*ab60*/  HSET2.LE.AND R4, R15, R181, PT ;  /* 0x000000b50f047233 */ /* 0x000fe20003803000 */
[----:B------:R-:W-:Y:S01]  /*ab70*/  FMUL.FTZ R7, R7, UR30 ;  /* 0x0000001e07077c20 */ /* 0x000fe20008410000 */
[----:B------:R-:W-:-:S02]  /*ab80*/  LOP3.LUT R17, R2, R3, RZ, 0xc0, !PT ;  /* 0x0000000302117212 */ /* 0x000fc400078ec0ff */
[----:B------:R-:W-:Y:S02]  /*ab90*/  F2FP.BF16.F32.PACK_AB R5, R227, R240 ;  /* 0x000000f0e305723e */ /* 0x000fe400000010ff */
[--C-:B------:R-:W-:Y:S02]  /*aba0*/  HSET2.LE.AND R2, R14, R181.reuse, PT ;  /* 0x000000b50e027233 */ /* 0x100fe40003803000 */
[----:B-----5:R-:W-:Y:S01]  /*abb0*/  F2FP.BF16.F32.PACK_AB R3, R199, R200 ;  /* 0x000000c8c703723e */ /* 0x020fe200000010ff */
[----:B------:R2:W3:Y:S01]  /*abc0*/  MUFU.EX2 R20, R6 ;  /* 0x0000000600147308 */ /* 0x0004e20000000800 */
[----:B------:R-:W-:Y:S02]  /*abd0*/  LOP3.LUT R16, R4, R5, RZ, 0xc0, !PT ;  /* 0x0000000504107212 */ /* 0x000fe400078ec0ff */
[----:B------:R-:W-:Y:S02]  /*abe0*/  LOP3.LUT R4, R2, R3, RZ, 0xc0, !PT ;  /* 0x0000000302047212 */ /* 0x000fe400078ec0ff */
[----:B------:R-:W-:-:S03]  /*abf0*/  HSET2.LE.AND R2, R24, R181, PT ;  /* 0x000000b518027233 */ /* 0x000fc60003803000 */
[----:B------:R-:W4:Y:S01]  /*ac00*/  MUFU.EX2 R15, R7 ;  /* 0x00000007000f7308 */ /* 0x000f220000000800 */
[----:B------:R-:W-:-:S04]  /*ac10*/  F2FP.BF16.F32.PACK_AB R3, R186, R187 ;  /* 0x000000bbba03723e */ /* 0x000fc800000010ff */
[----:B------:R-:W-:Y:S02]  /*ac20*/  LOP3.LUT R5, R2, R3, RZ, 0xc0, !PT ;  /* 0x0000000302057212 */ /* 0x000fe400078ec0ff */
[--C-:B------:R-:W-:Y:S02]  /*ac30*/  HSET2.LE.AND R3, R26, R181.reuse, PT ;  /* 0x000000b51a037233 */ /* 0x100fe40003803000 */
[----:B--2---:R-:W-:Y:S02]  /*ac40*/  HSET2.LE.AND R6, R25, R181, PT ;  /* 0x000000b519067233 */ /* 0x004fe40003803000 */
[----:B------:R-:W2:Y:S01]  /*ac50*/  LDSM.16.MT88.4 R24, [R211+0xa000] ;  /* 0x00a00000d318783b */ /* 0x000ea20000004200 */
[----:B------:R-:W-:Y:S01]  /*ac60*/  FMUL.FTZ R13, R13, UR30 ;  /* 0x0000001e0d0d7c20 */ /* 0x000fe20008410000 */
[-C--:B---3--:R-:W-:Y:S01]  /*ac70*/  FMUL.FTZ R144, R144, R20.reuse ;  /* 0x0000001490907220 */ /* 0x088fe20000410000 */
[----:B------:R-:W-:Y:S02]  /*ac80*/  FMUL.FTZ R145, R145, R20 ;  /* 0x0000001491917220 */ /* 0x000fe40000410000 */
[----:B------:R3:W5:Y:S01]  /*ac90*/  MUFU.EX2 R14, R13 ;  /* 0x0000000d000e7308 */ /* 0x0007620000000800 */
[-C--:B----4-:R-:W-:Y:S01]  /*aca0*/  FMUL.FTZ R146, R146, R15.reuse ;  /* 0x0000000f92927220 */ /* 0x090fe20000410000 */
[----:B------:R-:W-:-:S07]  /*acb0*/  FMUL.FTZ R147, R147, R15 ;  /* 0x0000000f93937220 */ /* 0x000fce0000410000 */
[----:B-1----:R-:W-:Y:S01]  /*acc0*/  HMMA.16816.F32.BF16 R32, R16, R28, R144 ;  /* 0x0000001c1020723c */ /* 0x002fe20000041890 */
[----:B---3--:R-:W-:-:S06]  /*acd0*/  FMUL.FTZ R13, R23, UR30 ;  /* 0x0000001e170d7c20 */ /* 0x008fcc0008410000 */
[----:B------:R-:W1:Y:S01]  /*ace0*/  MUFU.EX2 R13, R13 ;  /* 0x0000000d000d7308 */ /* 0x000e620000000800 */
[----:B------:R-:W-:Y:S02]  /*acf0*/  F2FP.BF16.F32.PACK_AB R7, R191, R197 ;  /* 0x000000c5bf07723e */ /* 0x000fe400000010ff */
[----:B------:R-:W-:Y:S01]  /*ad00*/  F2FP.BF16.F32.PACK_AB R2, R139, R184 ;  /* 0x000000b88b02723e */ /* 0x000fe200000010ff */
[-C--:B-----5:R-:W-:Y:S01]  /*ad10*/  FMUL.FTZ R140, R140, R14.reuse ;  /* 0x0000000e8c8c7220 */ /* 0x0a0fe20000410000 */
[----:B------:R-:W-:Y:S01]  /*ad20*/  LOP3.LUT R6, R6, R7, RZ, 0xc0, !PT ;  /* 0x0000000706067212 */ /* 0x000fe200078ec0ff */
[----:B------:R-:W-:Y:S01]  /*ad30*/  FMUL.FTZ R141, R141, R14 ;  /* 0x0000000e8d8d7220 */ /* 0x000fe20000410000 */
[----:B------:R-:W-:Y:S01]  /*ad40*/  LOP3.LUT R7, R3, R2, RZ, 0xc0, !PT ;  /* 0x0000000203077212 */ /* 0x000fe200078ec0ff */
[-C--:B------:R-:W-:Y:S01]  /*ad50*/  FMUL.FTZ R152, R152, R20.reuse ;  /* 0x0000001498987220 */ /* 0x080fe20000410000 */
[----:B------:R-:W-:Y:S01]  /*ad60*/  FMUL.FTZ R153, R153, R20 ;  /* 0x0000001499997220 */ /* 0x000fe20000410000 */
[-C--:B------:R-:W-:Y:S01]  /*ad70*/  FMUL.FTZ R154, R154, R15.reuse ;  /* 0x0000000f9a9a7220 */ /* 0x080fe20000410000 */
[-C--:B------:R-:W-:Y:S01]  /*ad80*/  FMUL.FTZ R148, R148, R14.reuse ;  /* 0x0000000e94947220 */ /* 0x080fe20000410000 */
[----:B------:R-:W-:Y:S01]  /*ad90*/  FMUL.FTZ R149, R149, R14 ;  /* 0x0000000e95957220 */ /* 0x000fe20000410000 */
[-C--:B------:R-:W-:Y:S01]  /*ada0*/  FMUL.FTZ R155, R155, R15.reuse ;  /* 0x0000000f9b9b7220 */ /* 0x080fe20000410000 */
[-C--:B------:R-:W-:Y:S01]  /*adb0*/  FMUL.FTZ R36, R36, R20.reuse ;  /* 0x0000001424247220 */ /* 0x080fe20000410000 */
[----:B------:R-:W-:Y:S01]  /*adc0*/  FMUL.FTZ R37, R37, R20 ;  /* 0x0000001425257220 */ /* 0x000fe20000410000 */
[----:B------:R-:W-:Y:S01]  /*add0*/  FMUL.FTZ R38, R38, R15 ;  /* 0x0000000f26267220 */ /* 0x000fe20000410000 */
[-C--:B-1----:R-:W-:Y:S01]  /*ade0*/  FMUL.FTZ R142, R142, R13.reuse ;  /* 0x0000000d8e8e7220 */ /* 0x082fe20000410000 */
[-C--:B------:R-:W-:Y:S01]  /*adf0*/  FMUL.FTZ R143, R143, R13.reuse ;  /* 0x0000000d8f8f7220 */ /* 0x080fe20000410000 */
[-C--:B------:R-:W-:Y:S01]  /*ae00*/  FMUL.FTZ R150, R150, R13.reuse ;  /* 0x0000000d96967220 */ /* 0x080fe20000410000 */
[----:B------:R-:W-:Y:S01]  /*ae10*/  FMUL.FTZ R151, R151, R13 ;  /* 0x0000000d97977220 */ /* 0x000fe20000410000 */
[----:B------:R-:W-:Y:S01]  /*ae20*/  FMUL.FTZ R39, R39, R15 ;  /* 0x0000000f27277220 */ /* 0x000fe20000410000 */
[----:B------:R-:W-:Y:S01]  /*ae30*/  IMAD.MOV.U32 R132, RZ, RZ, R35 ;  /* 0x000000ffff847224 */ /* 0x000fe200078e0023 */
[----:B------:R-:W-:Y:S01]  /*ae40*/  MOV R3, R34 ;  /* 0x0000002200037202 */ /* 0x000fe20000000f00 */
[----:B------:R-:W-:Y:S01]  /*ae50*/  IMAD.MOV.U32 R23, RZ, RZ, R32 ;  /* 0x000000ffff177224 */ /* 0x000fe200078e0020 */
[----:B------:R-:W-:Y:S01]  /*ae60*/  HMMA.16816.F32.BF16 R140, R4, R28, R140 ;  /* 0x0000001c048c723c */ /* 0x000fe2000004188c */
[----:B------:R-:W-:-:S05]  /*ae70*/  IMAD.MOV.U32 R2, RZ, RZ, R33 ;  /* 0x000000ffff027224 */ /* 0x000fca00078e0021 */
[-C--:B------:R-:W-:Y:S06]  /*ae80*/  HMMA.16816.F32.BF16 R148, R4, R30.reuse, R148 ;  /* 0x0000001e0494723c */ /* 0x080fec0000041894 */
[C---:B------:R-:W-:Y:S06]  /*ae90*/  HMMA.16816.F32.BF16 R32, R16.reuse, R30, R152 ;  /* 0x0000001e1020723c */ /* 0x040fec0000041898 */
[----:B--2---:R-:W-:Y:S01]  /*aea0*/  HMMA.16816.F32.BF16 R28, R16, R24, R36 ;  /* 0x00000018101c723c */ /* 0x004fe20000041824 */
        /* <DEDUP_REMOVED lines=8> */
[----:B------:R-:W1:-:S15]  /*af30*/  LDSM.16.MT88.4 R36, [R214+0xa000] ;  /* 0x00a00000d624783b */ /* 0x000e5e0000004200 */
[----:B------:R-:W-:Y:S01]  /*af40*/  MOV R181, R30 ;  /* 0x0000001e00b57202 */ /* 0x000fe20000000f00 */
[----:B------:R-:W-:Y:S01]  /*af50*/  IMAD.MOV.U32 R179, RZ, RZ, R31 ;  /* 0x000000ffffb37224 */ /* 0x000fe200078e001f */
[----:B------:R-:W-:Y:S01]  /*af60*/  MOV R177, R29 ;  /* 0x0000001d00b17202 */ /* 0x000fe20000000f00 */
[----:B------:R-:W-:Y:S02]  /*af70*/  IMAD.MOV.U32 R178, RZ, RZ, R28 ;  /* 0x000000ffffb27224 */ /* 0x000fe400078e001c */
[----:B------:R-:W-:Y:S01]  /*af80*/  HMMA.16816.F32.BF16 R28, R16, R26, R48 ;  /* 0x0000001a101c723c */ /* 0x000fe20000041830 */
[-C--:B------:R-:W-:Y:S01]  /*af90*/  FMUL.FTZ R44, R44, R14.reuse ;  /* 0x0000000e2c2c7220 */ /* 0x080fe20000410000 */
[----:B------:R-:W-:Y:S01]  /*afa0*/  FMUL.FTZ R45, R45, R14 ;  /* 0x0000000e2d2d7220 */ /* 0x000fe20000410000 */
[-C--:B------:R-:W-:Y:S01]  /*afb0*/  FMUL.FTZ R46, R46, R13.reuse ;  /* 0x0000000d2e2e7220 */ /* 0x080fe20000410000 */
[----:B------:R-:W-:Y:S02]  /*afc0*/  FMUL.FTZ R47, R47, R13 ;  /* 0x0000000d2f2f7220 */ /* 0x000fe40000410000 */
[----:B------:R-:W-:Y:S01]  /*afd0*/  HMMA.16816.F32.BF16 R236, R4, R24, R40 ;  /* 0x0000001804ec723c */ /* 0x000fe20000041828 */
[----:B------:R-:W2:Y:S01]  /*afe0*/  LDSM.16.MT88.4 R40, [R213+0xb000] ;  /* 0x00b00000d528783b */ /* 0x000ea20000004200 */
[----:B------:R-:W-:Y:S01]  /*aff0*/  IMAD.MOV.U32 R155, RZ, RZ, R33 ;  /* 0x000000ffff9b7224 */ /* 0x000fe200078e0021 */
[----:B------:R-:W-:Y:S01]  /*b000*/  MOV R154, R34 ;  /* 0x00000022009a7202 */ /* 0x000fe20000000f00 */
[----:B------:R-:W-:-:S02]  /*b010*/  IMAD.MOV.U32 R153, RZ, RZ, R35 ;  /* 0x000000ffff997224 */ /* 0x000fc400078e0023 */
[----:B------:R-:W-:Y:S02]  /*b020*/  IMAD.MOV.U32 R152, RZ, RZ, R32 ;  /* 0x000000ffff987224 */ /* 0x000fe400078e0020 */
[----:B------:R-:W3:Y:S01]  /*b030*/  LDSM.16.MT88.4 R32, [R211+0xb000] ;  /* 0x00b00000d320783b */ /* 0x000ee20000004200 */
[----:B------:R-:W-:Y:S03]  /*b040*/  HMMA.16816.F32.BF16 R232, R4, R26, R44 ;  /* 0x0000001a04e8723c */ /* 0x000fe6000004182c */
[----:B------:R-:W-:Y:S04]  /*b050*/  LDSM.16.MT88.4 R24, [R209+0xb000] ;  /* 0x00b00000d118783b */ /* 0x000fe80000004200 */
[----:B------:R-:W-:Y:S02]  /*b060*/  LDSM.16.MT88.4 R44, [R214+0xb000] ;  /* 0x00b00000d62c783b */ /* 0x000fe40000004200 */
[----:B------:R-:W-:Y:S01]  /*b070*/  IMAD.MOV.U32 R51, RZ, RZ, R29 ;  /* 0x000000ffff337224 */ /* 0x000fe200078e001d */
[----:B------:R-:W-:Y:S01]  /*b080*/  MOV R49, R31 ;  /* 0x0000001f00317202 */ /* 0x000fe20000000f00 */
[----:B------:R-:W-:-:S02]  /*b090*/  IMAD.MOV.U32 R50, RZ, RZ, R30 ;  /* 0x000000ffff327224 */ /* 0x000fc400078e001e */
[----:B------:R-:W-:Y:S02]  /*b0a0*/  IMAD.MOV.U32 R48, RZ, RZ, R28 ;  /* 0x000000ffff307224 */ /* 0x000fe400078e001c */
[----:B------:R-:W4:Y:S01]  /*b0b0*/  LDSM.16.MT88.4 R28, [R213+0xa000] ;  /* 0x00a00000d51c783b */ /* 0x000f220000004200 */
[-C--:B------:R-:W-:Y:S01]  /*b0c0*/  FMUL.FTZ R64, R64, R20.reuse ;  /* 0x0000001440407220 */ /* 0x080fe20000410000 */
[----:B------:R-:W-:Y:S01]  /*b0d0*/  FMUL.FTZ R65, R65, R20 ;  /* 0x0000001441417220 */ /* 0x000fe20000410000 */
        /* <DEDUP_REMOVED lines=16> */
[-C--:B------:R-:W-:Y:S01]  /*b1e0*/  FMUL.FTZ R57, R57, R14.reuse ;  /* 0x0000000e39397220 */ /* 0x080fe20000410000 */
[-C--:B------:R-:W-:Y:S01]  /*b1f0*/  FMUL.FTZ R60, R60, R14.reuse ;  /* 0x0000000e3c3c7220 */ /* 0x080fe20000410000 */
[----:B------:R-:W-:Y:S01]  /*b200*/  FMUL.FTZ R61, R61, R14 ;  /* 0x0000000e3d3d7220 */ /* 0x000fe20000410000 */
[-C--:B------:R-:W-:Y:S01]  /*b210*/  FMUL.FTZ R58, R58, R13.reuse ;  /* 0x0000000d3a3a7220 */ /* 0x080fe20000410000 */
[-C--:B------:R-:W-:Y:S01]  /*b220*/  FMUL.FTZ R59, R59, R13.reuse ;  /* 0x0000000d3b3b7220 */ /* 0x080fe20000410000 */
[----:B------:R-:W-:Y:S01]  /*b230*/  MOV R66, R2 ;  /* 0x0000000200427202 */ /* 0x000fe20000000f00 */
[----:B------:R-:W-:Y:S01]  /*b240*/  FFMA.FTZ R2, R174, UR30, -R0 ;  /* 0x0000001eae027c23 */ /* 0x000fe20008010800 */
        /* <DEDUP_REMOVED lines=34> */
[----:B--2---:R-:W-:Y:S01]  /*b470*/  HMMA.16816.F32.BF16 R144, R4, R42, R128 ;  /* 0x0000002a0490723c */ /* 0x004fe20000041880 */
[----:B------:R-:W-:-:S02]  /*b480*/  IMAD.MOV.U32 R65, RZ, RZ, R180 ;  /* 0x000000ffff417224 */ /* 0x000fc400078e00b4 */
[-C--:B------:R-:W-:Y:S01]  /*b490*/  FMUL.FTZ R52, R52, R20.reuse ;  /* 0x0000001434347220 */ /* 0x080fe20000410000 */
[-C--:B------:R-:W-:Y:S01]  /*b4a0*/  FMUL.FTZ R53, R53, R20.reuse ;  /* 0x0000001435357220 */ /* 0x080fe20000410000 */
[-C--:B------:R-:W-:Y:S01]  /*b4b0*/  FMUL.FTZ R54, R54, R15.reuse ;  /* 0x0000000f36367220 */ /* 0x080fe20000410000 */
[-C--:B------:R-:W-:Y:S01]  /*b4c0*/  FMUL.FTZ R55, R55, R15.reuse ;  /* 0x0000000f37377220 */ /* 0x080fe20000410000 */
[-C--:B---3--:R-:W-:Y:S01]  /*b4d0*/  HMMA.16816.F32.BF16 R156, R4, R34.reuse, R156 ;  /* 0x00000022049c723c */ /* 0x088fe2000004189c */
[----:B------:R-:W-:Y:S02]  /*b4e0*/  IMAD.MOV.U32 R129, RZ, RZ, R181 ;  /* 0x000000ffff817224 */ /* 0x000fe400078e00b5 */
[-C--:B------:R-:W-:Y:S01]  /*b4f0*/  FMUL.FTZ R100, R100, R20.reuse ;  /* 0x0000001464647220 */ /* 0x080fe20000410000 */
[----:B------:R-:W-:Y:S01]  /*b500*/  FMUL.FTZ R101, R101, R20 ;  /* 0x0000001465657220 */ /* 0x000fe20000410000 */
[-C--:B------:R-:W-:Y:S01]  /*b510*/  FMUL.FTZ R102, R102, R15.reuse ;  /* 0x0000000f66667220 */ /* 0x080fe20000410000 */
[----:B------:R-:W-:Y:S01]  /*b520*/  FMUL.FTZ R103, R103, R15 ;  /* 0x0000000f67677220 */ /* 0x000fe20000410000 */
[----:B------:R-:W-:Y:S01]  /*b530*/  HMMA.16816.F32.BF16 R180, R16, R34, R108 ;  /* 0x0000002210b4723c */ /* 0x000fe2000004186c */
[----:B------:R1:W-:Y:S01]  /*b540*/  MUFU.EX2 R34, R2 ;  /* 0x0000000200227308 */ /* 0x0003e20000000800 */
[----:B------:R-:W2:Y:S01]  /*b550*/  LDC.U8 R64, c[0x0][0x388] ;  /* 0x0000e200ff407b82 */ /* 0x000ea20000000000 */
[----:B------:R-:W-:Y:S01]  /*b560*/  IMAD.MOV.U32 R67, RZ, RZ, R3 ;  /* 0x000000ffff437224 */ /* 0x000fe200078e0003 */
[----:B------:R-:W-:-:S02]  /*b570*/  UIADD3 UR4, UR25, 0x646e171e, URZ ;  /* 0x646e171e19047890 */ /* 0x000fc4000fffe03f */
[C---:B------:R-:W-:Y:S01]  /*b580*/  HMMA.16816.F32.BF16 R56, R4.reuse, R36, R56 ;  /* 0x000000240438723c */ /* 0x040fe20000041838 */
[-C--:B------:R-:W-:Y:S01]  /*b590*/  FMUL.FTZ R80, R80, R20.reuse ;  /* 0x0000001450507220 */ /* 0x080fe20000410000 */
[----:B------:R-:W-:Y:S01]  /*b5a0*/  FMUL.FTZ R81, R81, R20 ;  /* 0x0000001451517220 */ /* 0x000fe20000410000 */
[-C--:B------:R-:W-:Y:S01]  /*b5b0*/  FMUL.FTZ R82, R82, R15.reuse ;  /* 0x0000000f52527220 */ /* 0x080fe20000410000 */
[----:B------:R-:W-:Y:S02]  /*b5c0*/  FMUL.FTZ R83, R83, R15 ;  /* 0x0000000f53537220 */ /* 0x000fe40000410000 */
[C---:B------:R-:W-:Y:S06]  /*b5d0*/  HMMA.16816.F32.BF16 R60, R4.reuse, R38, R60 ;  /* 0x00000026043c723c */ /* 0x040fec000004183c */
[----:B----4-:R-:W-:Y:S01]  /*b5e0*/  HMMA.16816.F32.BF16 R72, R4, R28, R72 ;  /* 0x0000001c0448723c */ /* 0x010fe20000041848 */
[----:B-1----:R-:W-:-:S05]  /*b5f0*/  FFMA.FTZ R2, R173, UR30, -R0 ;  /* 0x0000001ead027c23 */ /* 0x002fca0008010800 */
[C---:B------:R-:W-:Y:S01]  /*b600*/  HMMA.16816.F32.BF16 R76, R4.reuse, R30, R76 ;  /* 0x0000001e044c723c */ /* 0x040fe2000004184c */
[----:B------:R1:W-:Y:S05]  /*b610*/  MUFU.EX2 R35, R2 ;  /* 0x0000000200237308 */ /* 0x0003ea0000000800 */
[C---:B------:R-:W-:Y:S06]  /*b620*/  HMMA.16816.F32.BF16 R88, R4.reuse, R24, R88 ;  /* 0x000000180458723c */ /* 0x040fec0000041858 */
[C---:B------:R-:W-:Y:S06]  /*b630*/  HMMA.16816.F32.BF16 R92, R4.reuse, R26, R92 ;  /* 0x0000001a045c723c */ /* 0x040fec000004185c */
[----:B------:R-:W-:Y:S01]  /*b640*/  HMMA.16816.F32.BF16 R104, R4, R32, R104 ;  /* 0x000000200468723c */ /* 0x000fe20000041868 */
[----:B-1----:R-:W-:-:S05]  /*b650*/  IMAD.WIDE.U32 R2, R176, -0x2daee0ad, RZ ;  /* 0xd2511f53b0027825 */ /* 0x002fca00078e00ff */
[C---:B------:R-:W-:Y:S06]  /*b660*/  HMMA.16816.F32.BF16 R116, R4.reuse, R44, R116 ;  /* 0x0000002c0474723c */ /* 0x040fec0000041874 */
[C---:B------:R-:W-:Y:S06]  /*b670*/  HMMA.16816.F32.BF16 R160, R4.reuse, R46, R160 ;  /* 0x0000002e04a0723c */ /* 0x040fec00000418a0 */
[----:B------:R-:W-:Y:S01]  /*b680*/  HMMA.16816.F32.BF16 R124, R4, R40, R124 ;  /* 0x00000028047c723c */ /* 0x000fe2000004187c */
[-C--:B------:R-:W-:Y:S01]  /*b690*/  FMUL.FTZ R84, R84, R20.reuse ;  /* 0x0000001454547220 */ /* 0x080fe20000410000 */
[-C--:B------:R-:W-:Y:S01]  /*b6a0*/  FMUL.FTZ R85, R85, R20.reuse ;  /* 0x0000001455557220 */ /* 0x080fe20000410000 */
[-C--:B------:R-:W-:Y:S01]  /*b6b0*/  FMUL.FTZ R86, R86, R15.reuse ;  /* 0x0000000f56567220 */ /* 0x080fe20000410000 */
[-C--:B------:R-:W-:Y:S01]  /*b6c0*/  FMUL.FTZ R87, R87, R15.reuse ;  /* 0x0000000f57577220 */ /* 0x080fe20000410000 */
[-C--:B------:R-:W-:Y:S01]  /*b6d0*/  FMUL.FTZ R96, R96, R20.reuse ;  /* 0x0000001460607220 */ /* 0x080fe20000410000 */
[C---:B------:R-:W-:Y:S01]  /*b6e0*/  HMMA.16816.F32.BF16 R52, R16.reuse, R36, R52 ;  /* 0x000000241034723c */ /* 0x040fe20000041834 */
[--C-:B------:R-:W-:Y:S01]  /*b6f0*/  FFMA.FTZ R4, R172, UR30, -R0.reuse ;  /* 0x0000001eac047c23 */ /* 0x100fe20008010800 */
[----:B------:R-:W-:Y:S01]  /*b700*/  FFMA.FTZ R0, R137, UR30, -R0 ;  /* 0x0000001e89007c23 */ /* 0x000fe20008010800 */
[----:B------:R-:W-:Y:S01]  /*b710*/  FMUL.FTZ R97, R97, R20 ;  /* 0x0000001461617220 */ /* 0x000fe20000410000 */
[-C--:B------:R-:W-:Y:S01]  /*b720*/  FMUL.FTZ R98, R98, R15.reuse ;  /* 0x0000000f62627220 */ /* 0x080fe20000410000 */
[-C--:B------:R-:W-:Y:S01]  /*b730*/  FMUL.FTZ R99, R99, R15.reuse ;  /* 0x0000000f63637220 */ /* 0x080fe20000410000 */
[C---:B------:R-:W-:Y:S01]  /*b740*/  HMMA.16816.F32.BF16 R100, R16.reuse, R32, R100 ;  /* 0x000000201064723c */ /* 0x040fe20000041864 */
[----:B------:R-:W-:Y:S01]  /*b750*/  MOV R36, R132 ;  /* 0x0000008400247202 */ /* 0x000fe20000000f00 */
[----:B------:R1:W-:Y:S01]  /*b760*/  MUFU.EX2 R33, R0 ;  /* 0x0000000000217308 */ /* 0x0003e20000000800 */
[-C--:B------:R-:W-:Y:S01]  /*b770*/  FMUL.FTZ R112, R112, R20.reuse ;  /* 0x0000001470707220 */ /* 0x080fe20000410000 */
[-C--:B------:R-:W-:Y:S01]  /*b780*/  FMUL.FTZ R113, R113, R20.reuse ;  /* 0x0000001471717220 */ /* 0x080fe20000410000 */
[-C--:B------:R-:W-:Y:S01]  /*b790*/  FMUL.FTZ R114, R114, R15.reuse ;  /* 0x0000000f72727220 */ /* 0x080fe20000410000 */
[C---:B------:R-:W-:Y:S01]  /*b7a0*/  HMMA.16816.F32.BF16 R204, R16.reuse, R30, R80 ;  /* 0x0000001e10cc723c */ /* 0x040fe20000041850 */
[-C--:B------:R-:W-:Y:S01]  /*b7b0*/  FMUL.FTZ R115, R115, R15.reuse ;  /* 0x0000000f73737220 */ /* 0x080fe20000410000 */
[-C--:B------:R-:W-:Y:S01]  /*b7c0*/  FMUL.FTZ R120, R120, R20.reuse ;  /* 0x0000001478787220 */ /* 0x080fe20000410000 */
[----:B------:R-:W-:Y:S01]  /*b7d0*/  FMUL.FTZ R121, R121, R20 ;  /* 0x0000001479797220 */ /* 0x000fe20000410000 */
[----:B------:R3:W-:Y:S01]  /*b7e0*/  MUFU.EX2 R132, R4 ;  /* 0x0000000400847308 */ /* 0x0007e20000000800 */
[-C--:B------:R-:W-:Y:S01]  /*b7f0*/  FMUL.FTZ R122, R122, R15.reuse ;  /* 0x0000000f7a7a7220 */ /* 0x080fe20000410000 */
[----:B------:R-:W-:Y:S01]  /*b800*/  FMUL.FTZ R123, R123, R15 ;  /* 0x0000000f7b7b7220 */ /* 0x000fe20000410000 */
[----:B------:R-:W-:Y:S01]  /*b810*/  HMMA.16816.F32.BF16 R84, R16, R24, R84 ;  /* 0x000000181054723c */ /* 0x000fe20000041854 */
[----:B------:R-:W-:Y:S01]  /*b820*/  FFMA.FTZ R5, R190, UR30, -R8 ;  /* 0x0000001ebe057c23 */ /* 0x000fe20008010808 */
[----:B------:R-:W-:-:S02]  /*b830*/  IMAD.MOV.U32 R37, RZ, RZ, R23 ;  /* 0x000000ffff257224 */ /* 0x000fc400078e0017 */
[-C--:B------:R-:W-:Y:S01]  /*b840*/  FMUL.FTZ R68, R68, R20.reuse ;  /* 0x0000001444447220 */ /* 0x080fe20000410000 */
[-C--:B------:R-:W-:Y:S01]  /*b850*/  FMUL.FTZ R69, R69, R20.reuse ;  /* 0x0000001445457220 */ /* 0x080fe20000410000 */
[-C--:B------:R-:W-:Y:S01]  /*b860*/  FMUL.FTZ R70, R70, R15.reuse ;  /* 0x0000000f46467220 */ /* 0x080fe20000410000 */
[----:B-1----:R-:W-:Y:S01]  /*b870*/  LOP3.LUT R0, R3, UR4, R138, 0x96, !PT ;  /* 0x0000000403007c12 */ /* 0x002fe2000f8e968a */
[-C--:B------:R-:W-:Y:S01]  /*b880*/  FMUL.FTZ R71, R71, R15.reuse ;  /* 0x0000000f47477220 */ /* 0x080fe20000410000 */
[-C--:B------:R-:W-:Y:S01]  /*b890*/  FMUL.FTZ R168, R168, R20.reuse ;  /* 0x00000014a8a87220 */ /* 0x080fe20000410000 */
[----:B------:R-:W-:Y:S01]  /*b8a0*/  FMUL.FTZ R169, R169, R20 ;  /* 0x00000014a9a97220 */ /* 0x000fe20000410000 */
[-C--:B------:R-:W-:Y:S01]  /*b8b0*/  FMUL.FTZ R170, R170, R15.reuse ;  /* 0x0000000faaaa7220 */ /* 0x080fe20000410000 */
[----:B------:R-:W-:Y:S01]  /*b8c0*/  FMUL.FTZ R171, R171, R15 ;  /* 0x0000000fabab7220 */ /* 0x000fe20000410000 */
[----:B------:R-:W-:Y:S01]  /*b8d0*/  HMMA.16816.F32.BF16 R192, R16, R26, R96 ;  /* 0x0000001a10c0723c */ /* 0x000fe20000041860 */
[----:B------:R-:W-:Y:S01]  /*b8e0*/  MOV R130, R179 ;  /* 0x000000b300827202 */ /* 0x000fe20000000f00 */
[----:B---3--:R-:W-:Y:S01]  /*b8f0*/  FFMA.FTZ R4, R188, UR30, -R8 ;  /* 0x0000001ebc047c23 */ /* 0x008fe20008010808 */
[----:B------:R-:W-:Y:S01]  /*b900*/  SHF.R.U32.HI R7, RZ, 0x18, R0 ;  /* 0x00000018ff077819 */ /* 0x000fe20000011600 */
[----:B------:R-:W-:Y:S01]  /*b910*/  IMAD.MOV.U32 R131, RZ, RZ, R178 ;  /* 0x000000ffff837224 */ /* 0x000fe200078e00b2 */
[----:B------:R-:W-:Y:S01]  /*b920*/  LOP3.LUT R24, R2, 0xffff, RZ, 0xc0, !PT ;  /* 0x0000ffff02187812 */ /* 0x000fe200078ec0ff */
[----:B------:R1:W-:Y:S01]  /*b930*/  MUFU.EX2 R31, R4 ;  /* 0x00000004001f7308 */ /* 0x0003e20000000800 */
[C---:B------:R-:W-:Y:S01]  /*b940*/  LOP3.LUT R3, R0.reuse, 0xffff, RZ, 0xc0, !PT ;  /* 0x0000ffff00037812 */ /* 0x040fe200078ec0ff */
[----:B------:R-:W-:Y:S01]  /*b950*/  IMAD.MOV.U32 R128, RZ, RZ, R177 ;  /* 0x000000ffff807224 */ /* 0x000fe200078e00b1 */
[----:B------:R-:W-:Y:S01]  /*b960*/  LOP3.LUT R23, R0, 0xff, RZ, 0xc0, !PT ;  /* 0x000000ff00177812 */ /* 0x000fe200078ec0ff */
[----:B------:R-:W-:Y:S01]  /*b970*/  LDSM.16.MT88.4 R80, [R213+0xa800] ;  /* 0x00a80000d550783b */ /* 0x000fe20000004200 */
[----:B------:R-:W-:-:S02]  /*b980*/  LOP3.LUT R26, R2, 0xff, RZ, 0xc0, !PT ;  /* 0x000000ff021a7812 */ /* 0x000fc400078ec0ff */
[----:B------:R-:W-:Y:S01]  /*b990*/  SHF.R.U32.HI R25, RZ, 0x18, R2 ;  /* 0x00000018ff197819 */ /* 0x000fe20000011602 */
[----:B------:R3:W4:Y:S01]  /*b9a0*/  MUFU.EX2 R30, R5 ;  /* 0x00000005001e7308 */ /* 0x0007220000000800 */
[----:B------:R-:W-:Y:S01]  /*b9b0*/  HMMA.16816.F32.BF16 R112, R16, R44, R112 ;  /* 0x0000002c1070723c */ /* 0x000fe20000041870 */
[----:B--2---:R-:W-:Y:S01]  /*b9c0*/  PRMT R137, R64, 0x7054, R64 ;  /* 0x0000705440897816 */ /* 0x004fe20000000040 */
[----:B------:R-:W-:Y:S04]  /*b9d0*/  LDSM.16.MT88.4 R96, [R209+0xb800] ;  /* 0x00b80000d160783b */ /* 0x000fe80000004200 */
[----:B------:R-:W-:Y:S01]  /*b9e0*/  LDSM.16.MT88.4 R108, [R211+0xb800] ;  /* 0x00b80000d36c783b */ /* 0x000fe20000004200 */
[----:B-1----:R-:W-:Y:S01]  /*b9f0*/  SHF.R.U32.HI R4, RZ, 0x10, R0 ;  /* 0x00000010ff047819 */ /* 0x002fe20000011600 */
[----:B------:R-:W-:-:S03]  /*ba00*/  FFMA.FTZ R0, R175, UR30, -R8 ;  /* 0x0000001eaf007c23 */ /* 0x000fc60008010808 */
[----:B------:R-:W-:Y:S02]  /*ba10*/  LOP3.LUT R6, R4, 0xff, RZ, 0xc0, !PT ;  /* 0x000000ff04067812 */ /* 0x000fe400078ec0ff */
[----:B------:R-:W-:Y:S02]  /*ba20*/  SHF.R.U32.HI R4, RZ, 0x10, R2 ;  /* 0x00000010ff047819 */ /* 0x000fe40000011602 */
[----:B------:R-:W-:Y:S01]  /*ba30*/  PRMT R2, R6, 0x5410, R7 ;  /* 0x0000541006027816 */ /* 0x000fe20000000007 */
[C---:B------:R-:W-:Y:S01]  /*ba40*/  HMMA.16816.F32.BF16 R176, R16.reuse, R46, R120 ;  /* 0x0000002e10b0723c */ /* 0x040fe20000041878 */
[----:B---3--:R-:W-:Y:S02]  /*ba50*/  SHF.R.U32.HI R5, RZ, 0x8, R24 ;  /* 0x00000008ff057819 */ /* 0x008fe40000011618 */
[----:B------:R-:W-:Y:S01]  /*ba60*/  LOP3.LUT R6, R4, 0xff, RZ, 0xc0, !PT ;  /* 0x000000ff04067812 */ /* 0x000fe200078ec0ff */
[----:B------:R1:W-:Y:S01]  /*ba70*/  MUFU.EX2 R32, R0 ;  /* 0x0000000000207308 */ /* 0x0003e20000000800 */
[----:B------:R-:W-:Y:S01]  /*ba80*/  MOV R44, R50 ;  /* 0x00000032002c7202 */ /* 0x000fe20000000f00 */
[----:B------:R-:W-:Y:S01]  /*ba90*/  IMAD.MOV.U32 R45, RZ, RZ, R49 ;  /* 0x000000ffff2d7224 */ /* 0x000fe200078e0031 */
[----:B------:R-:W-:Y:S01]  /*baa0*/  HMMA.16816.F32.BF16 R68, R16, R28, R68 ;  /* 0x0000001c1044723c */ /* 0x000fe20000041844 */
[----:B------:R-:W-:-:S02]  /*bab0*/  IMAD.MOV.U32 R47, RZ, RZ, R51 ;  /* 0x000000ffff2f7224 */ /* 0x000fc400078e0033 */
[----:B------:R-:W-:Y:S01]  /*bac0*/  IMAD.MOV.U32 R46, RZ, RZ, R48 ;  /* 0x000000ffff2e7224 */ /* 0x000fe200078e0030 */
[----:B------:R-:W-:Y:S01]  /*bad0*/  MOV R190, R66 ;  /* 0x0000004200be7202 */ /* 0x000fe20000000f00 */
[----:B------:R-:W2:Y:S01]  /*bae0*/  LDSM.16.MT88.4 R48, [R211+0xa800] ;  /* 0x00a80000d330783b */ /* 0x000ea20000004200 */
[----:B------:R-:W-:Y:S01]  /*baf0*/  HMMA.16816.F32.BF16 R172, R16, R42, R168 ;  /* 0x0000002a10ac723c */ /* 0x000fe200000418a8 */
[----:B------:R-:W-:Y:S01]  /*bb00*/  IMAD.MOV.U32 R28, RZ, RZ, R65 ;  /* 0x000000ffff1c7224 */ /* 0x000fe200078e0041 */
[----:B------:R-:W-:Y:S01]  /*bb10*/  PRMT R5, R26, 0x5410, R5 ;  /* 0x000054101a057816 */ /* 0x000fe20000000005 */
[----:B------:R-:W-:Y:S01]  /*bb20*/  IMAD.MOV.U32 R188, RZ, RZ, R67 ;  /* 0x000000ffffbc7224 */ /* 0x000fe200078e0043 */
[----:B------:R-:W-:Y:S01]  /*bb30*/  PRMT R6, R6, 0x5410, R25 ;  /* 0x0000541006067816 */ /* 0x000fe20000000019 */
[----:B------:R-:W-:Y:S01]  /*bb40*/  IMAD.MOV.U32 R7, RZ, RZ, R153 ;  /* 0x000000ffff077224 */ /* 0x000fe200078e0099 */
[----:B------:R-:W-:Y:S01]  /*bb50*/  LDSM.16.MT88.4 R64, [R214+0xa800] ;  /* 0x00a80000d640783b */ /* 0x000fe20000004200 */
[----:B------:R-:W-:Y:S01]  /*bb60*/  MOV R171, R152 ;  /* 0x0000009800ab7202 */ /* 0x000fe20000000f00 */
[----:B-1----:R-:W-:Y:S01]  /*bb70*/  FFMA.FTZ R0, R189, UR30, -R8 ;  /* 0x0000001ebd007c23 */ /* 0x002fe20008010808 */
[----:B------:R-:W-:Y:S01]  /*bb80*/  MOV R189, R155 ;  /* 0x0000009b00bd7202 */ /* 0x000fe20000000f00 */
[----:B------:R-:W-:Y:S01]  /*bb90*/  IMAD.MOV.U32 R8, RZ, RZ, R154 ;  /* 0x000000ffff087224 */ /* 0x000fe200078e009a */
[----:B------:R-:W-:Y:S04]  /*bba0*/  LDSM.16.MT88.4 R120, [R214+0xb800] ;  /* 0x00b80000d678783b */ /* 0x000fe80000004200 */
[----:B------:R-:W1:Y:S04]  /*bbb0*/  LDSM.16.MT88.4 R152, [R209+0xa800] ;  /* 0x00a80000d198783b */ /* 0x000e680000004200 */
[----:B------:R-:W3:Y:S01]  /*bbc0*/  LDSM.16.MT88.4 R24, [R213+0xb800] ;  /* 0x00b80000d518783b */ /* 0x000ee20000004200 */
[----:B------:R5:W2:Y:S01]  /*bbd0*/  MUFU.EX2 R29, R0 ;  /* 0x00000000001d7308 */ /* 0x000aa20000000800 */
[----:B------:R-:W-:-:S04]  /*bbe0*/  SHF.R.U32.HI R3, RZ, 0x8, R3 ;  /* 0x00000008ff037819 */ /* 0x000fc80000011603 */
[----:B------:R-:W-:Y:S02]  /*bbf0*/  PRMT R3, R23, 0x5410, R3 ;  /* 0x0000541017037816 */ /* 0x000fe40000000003 */
[----:B------:R-:W-:-:S03]  /*bc00*/  HSET2.LE.AND R4, R2, R137, PT ;  /* 0x0000008902047233 */ /* 0x000fc60003803000 */
[----:B------:R-:W-:Y:S02]  /*bc10*/  HSET2.LE.AND R3, R3, R137, PT ;  /* 0x0000008903037233 */ /* 0x000fe40003803000 */
[----:B----4-:R-:W-:Y:S02]  /*bc20*/  F2FP.BF16.F32.PACK_AB R2, R30, R31 ;  /* 0x0000001f1e02723e */ /* 0x010fe400000010ff */
[----:B------:R-:W-:Y:S02]  /*bc30*/  MOV R23, R37 ;  /* 0x0000002500177202 */ /* 0x000fe40000000f00 */
[----:B-----5:R-:W-:Y:S01]  /*bc40*/  F2FP.BF16.F32.PACK_AB R0, R35, R34 ;  /* 0x000000222300723e */ /* 0x020fe200000010ff */
[----:B------:R-:W-:Y:S02]  /*bc50*/  IMAD.MOV.U32 R37, RZ, RZ, R128 ;  /* 0x000000ffff257224 */ /* 0x000fe400078e0080 */
[----:B------:R-:W-:Y:S01]  /*bc60*/  IMAD.MOV.U32 R38, RZ, RZ, R129 ;  /* 0x000000ffff267224 */ /* 0x000fe200078e0081 */
[----:B------:R-:W-:-:S02]  /*bc70*/  LOP3.LUT R128, R3, R0, RZ, 0xc0, !PT ;  /* 0x0000000003807212 */ /* 0x000fc400078ec0ff */
[----:B------:R-:W-:Y:S02]  /*bc80*/  LOP3.LUT R129, R4, R2, RZ, 0xc0, !PT ;  /* 0x0000000204817212 */ /* 0x000fe400078ec0ff */
[--C-:B------:R-:W-:Y:S02]  /*bc90*/  HSET2.LE.AND R0, R5, R137.reuse, PT ;  /* 0x0000008905007233 */ /* 0x100fe40003803000 */
[----:B------:R-:W-:Y:S02]  /*bca0*/  HSET2.LE.AND R3, R6, R137, PT ;  /* 0x0000008906037233 */ /* 0x000fe40003803000 */
[----:B------:R-:W-:Y:S02]  /*bcb0*/  F2FP.BF16.F32.PACK_AB R2, R33, R132 ;  /* 0x000000842102723e */ /* 0x000fe400000010ff */
[----:B--2---:R-:W-:Y:S01]  /*bcc0*/  F2FP.BF16.F32.PACK_AB R4, R29, R32 ;  /* 0x000000201d04723e */ /* 0x004fe200000010ff */
[----:B------:R-:W-:Y:S02]  /*bcd0*/  IMAD.MOV.U32 R138, RZ, RZ, R36 ;  /* 0x000000ffff8a7224 */ /* 0x000fe400078e0024 */
[-C--:B------:R-:W-:Y:S01]  /*bce0*/  FMUL.FTZ R164, R164, R20.reuse ;  /* 0x00000014a4a47220 */ /* 0x080fe20000410000 */
[----:B------:R-:W-:Y:S01]  /*bcf0*/  FMUL.FTZ R165, R165, R20 ;  /* 0x00000014a5a57220 */ /* 0x000fe20000410000 */
[-C--:B------:R-:W-:Y:S01]  /*bd00*/  FMUL.FTZ R166, R166, R15.reuse ;  /* 0x0000000fa6a67220 */ /* 0x080fe20000410000 */
[----:B------:R-:W-:Y:S01]  /*bd10*/  FMUL.FTZ R167, R167, R15 ;  /* 0x0000000fa7a77220 */ /* 0x000fe20000410000 */
[----:B------:R-:W-:Y:S01]  /*bd20*/  MOV R39, R130 ;  /* 0x0000008200277202 */ /* 0x000fe20000000f00 */
[----:B------:R-:W-:Y:S01]  /*bd30*/  IMAD.MOV.U32 R36, RZ, RZ, R131 ;  /* 0x000000ffff247224 */ /* 0x000fe200078e0083 */
[----:B------:R-:W-:-:S02]  /*bd40*/  LOP3.LUT R130, R0, R2, RZ, 0xc0, !PT ;  /* 0x0000000200827212 */ /* 0x000fc400078ec0ff */
[----:B------:R-:W-:Y:S01]  /*bd50*/  LOP3.LUT R131, R3, R4, RZ, 0xc0, !PT ;  /* 0x0000000403837212 */ /* 0x000fe200078ec0ff */
[----:B------:R-:W-:Y:S01]  /*bd60*/  FFMA.FTZ R0, R245, UR30, -R21 ;  /* 0x0000001ef5007c23 */ /* 0x000fe20008010815 */
[----:B------:R-:W-:Y:S01]  /*bd70*/  HMMA.16816.F32.BF16 R164, R16, R40, R164 ;  /* 0x0000002810a4723c */ /* 0x000fe200000418a4 */
[----:B------:R-:W-:Y:S02]  /*bd80*/  LOP3.LUT R2, R185, UR29, R198, 0x96, !PT ;  /* 0x0000001db9027c12 */ /* 0x000fe4000f8e96c6 */
[----:B------:R2:W-:Y:S03]  /*bd90*/  MUFU.EX2 R19, R0 ;  /* 0x0000000000137308 */ /* 0x0005e60000000800 */
[----:B------:R-:W-:Y:S01]  /*bda0*/  HMMA.16816.F32.BF16 R40, R128, R48, R236 ;  /* 0x000000308028723c */ /* 0x000fe200000418ec */
[----:B------:R-:W-:-:S05]  /*bdb0*/  IMAD.WIDE.U32 R2, R2, -0x2daee0ad, RZ ;  /* 0xd2511f5302027825 */ /* 0x000fca00078e00ff */
[C---:B-1----:R-:W-:Y:S01]  /*bdc0*/  HMMA.16816.F32.BF16 R140, R128.reuse, R152, R140 ;  /* 0x00000098808c723c */ /* 0x042fe2000004188c */
[----:B------:R-:W-:Y:S01]  /*bdd0*/  IMAD.MOV.U32 R236, RZ, RZ, R46 ;  /* 0x000000ffffec7224 */ /* 0x000fe200078e002e */
[----:B------:R-:W-:Y:S01]  /*bde0*/  MOV R238, R44 ;  /* 0x0000002c00ee7202 */ /* 0x000fe20000000f00 */
[----:B------:R-:W-:Y:S02]  /*bdf0*/  IMAD.MOV.U32 R237, RZ, RZ, R47 ;  /* 0x000000ffffed7224 */ /* 0x000fe400078e002f */
[----:B------:R-:W-:Y:S01]  /*be00*/  IMAD.MOV.U32 R239, RZ, RZ, R45 ;  /* 0x000000ffffef7224 */ /* 0x000fe200078e002d */
[----:B------:R-:W-:Y:S01]  /*be10*/  HMMA.16816.F32.BF16 R148, R128, R154, R148 ;  /* 0x0000009a8094723c */ /* 0x000fe20000041894 */
[----:B--2---:R-:W-:-:S05]  /*be20*/  FFMA.FTZ R0, R244, UR30, -R21 ;  /* 0x0000001ef4007c23 */ /* 0x004fca0008010815 */
        /* <DEDUP_REMOVED lines=11> */
[----:B---3--:R-:W-:Y:S01]  /*bee0*/  HMMA.16816.F32.BF16 R124, R128, R24, R124 ;  /* 0x00000018807c723c */ /* 0x008fe2000004187c */
[----:B------:R-:W-:-:S05]  /*bef0*/  IMAD.MOV.U32 R235, RZ, RZ, R7 ;  /* 0x000000ffffeb7224 */ /* 0x000fca00078e0007 */
[----:B------:R-:W-:Y:S01]  /*bf00*/  HMMA.16816.F32.BF16 R128, R128, R26, R144 ;  /* 0x0000001a8080723c */ /* 0x000fe20000041890 */
[----:B------:R-:W-:-:S06]  /*bf10*/  FFMA.FTZ R7, R241, UR30, -R21 ;  /* 0x0000001ef1077c23 */ /* 0x000fcc0008010815 */
[----:B------:R-:W-:Y:S02]  /*bf20*/  MOV R144, R23 ;  /* 0x0000001700907202 */ /* 0x000fe40000000f00 */
[----:B------:R1:W-:Y:S01]  /*bf30*/  MUFU.EX2 R23, R0 ;  /* 0x0000000000177308 */ /* 0x0003e20000000800 */
[----:B------:R-:W-:Y:S02]  /*bf40*/  LOP3.LUT R6, R2, 0xff, RZ, 0xc0, !PT ;  /* 0x000000ff02067812 */ /* 0x000fe400078ec0ff */
[--C-:B------:R-:W-:Y:S02]  /*bf50*/  SHF.R.U32.HI R5, RZ, 0x10, R2.reuse ;  /* 0x00000010ff057819 */ /* 0x100fe40000011602 */
[----:B------:R-:W-:Y:S01]  /*bf60*/  SHF.R.U32.HI R4, RZ, 0x18, R2 ;  /* 0x00000018ff047819 */ /* 0x000fe20000011602 */
[----:B-1----:R-:W-:-:S04]  /*bf70*/  FFMA.FTZ R0, R242, UR30, -R21 ;  /* 0x0000001ef2007c23 */ /* 0x002fc80008010815 */
[----:B------:R1:W-:Y:S01]  /*bf80*/  MUFU.EX2 R21, R0 ;  /* 0x0000000000157308 */ /* 0x0003e20000000800 */
[----:B------:R-:W-:Y:S01]  /*bf90*/  MOV R147, R138 ;  /* 0x0000008a00937202 */ /* 0x000fe20000000f00 */
[----:B------:R-:W-:Y:S02]  /*bfa0*/  IMAD.MOV.U32 R138, RZ, RZ, R28 ;  /* 0x000000ffff8a7224 */ /* 0x000fe400078e001c */
[----:B------:R-:W-:-:S04]  /*bfb0*/  IMAD.MOV.U32 R234, RZ, RZ, R8 ;  /* 0x000000ffffea7224 */ /* 0x000fc800078e0008 */
[----:B------:R2:W3:Y:S01]  /*bfc0*/  MUFU.EX2 R28, R7 ;  /* 0x00000007001c7308 */ /* 0x0004e20000000800 */
[----:B-1----:R-:W-:Y:S02]  /*bfd0*/  LOP3.LUT R0, R3, UR4, R196, 0x96, !PT ;  /* 0x0000000403007c12 */ /* 0x002fe4000f8e96c4 */
[----:B------:R-:W-:-:S04]  /*bfe0*/  LOP3.LUT R3, R2, 0xffff, RZ, 0xc0, !PT ;  /* 0x0000ffff02037812 */ /* 0x000fc800078ec0ff */
[----:B------:R-:W-:Y:S01]  /*bff0*/  SHF.R.U32.HI R2, RZ, 0x8, R3 ;  /* 0x00000008ff027819 */ /* 0x000fe20000011603 */
[----:B------:R-:W-:-:S03]  /*c000*/  FFMA.FTZ R3, R250, UR30, -R22 ;  /* 0x0000001efa037c23 */ /* 0x000fc60008010816 */
[----:B------:R-:W-:Y:S01]  /*c010*/  PRMT R16, R6, 0x5410, R2 ;  /* 0x0000541006107816 */ /* 0x000fe20000000002 */
[----:B------:R1:W-:Y:S01]  /*c020*/  MUFU.EX2 R18, R3 ;  /* 0x0000000300127308 */ /* 0x0003e20000000800 */
[----:B------:R-:W-:-:S04]  /*c030*/  LOP3.LUT R2, R5, 0xff, RZ, 0xc0, !PT ;  /* 0x000000ff05027812 */ /* 0x000fc800078ec0ff */
[----:B------:R-:W-:Y:S02]  /*c040*/  PRMT R8, R2, 0x5410, R4 ;  /* 0x0000541002087816 */ /* 0x000fe40000000004 */
[C---:B------:R-:W-:Y:S02]  /*c050*/  LOP3.LUT R2, R0.reuse, 0xffff, RZ, 0xc0, !PT ;  /* 0x0000ffff00027812 */ /* 0x040fe400078ec0ff */
[----:B--2---:R-:W-:Y:S01]  /*c060*/  LOP3.LUT R7, R0, 0xff, RZ, 0xc0, !PT ;  /* 0x000000ff00077812 */ /* 0x004fe200078ec0ff */
[----:B-1----:R-:W-:-:S04]  /*c070*/  FFMA.FTZ R3, R251, UR30, -R22 ;  /* 0x0000001efb037c23 */ /* 0x002fc80008010816 */
[----:B------:R1:W2:Y:S01]  /*c080*/  MUFU.EX2 R17, R3 ;  /* 0x0000000300117308 */ /* 0x0002a20000000800 */
[----:B------:R-:W-:Y:S02]  /*c090*/  SHF.R.U32.HI R6, RZ, 0x18, R0 ;  /* 0x00000018ff067819 */ /* 0x000fe40000011600 */
[----:B------:R-:W-:Y:S01]  /*c0a0*/  SHF.R.U32.HI R4, RZ, 0x8, R2 ;  /* 0x00000008ff047819 */ /* 0x000fe20000011602 */
[--C-:B------:R-:W-:Y:S01]  /*c0b0*/  FFMA.FTZ R5, R252, UR30, -R22.reuse ;  /* 0x0000001efc057c23 */ /* 0x100fe20008010816 */
[----:B------:R-:W-:Y:S01]  /*c0c0*/  FFMA.FTZ R2, R138, UR30, -R22 ;  /* 0x0000001e8a027c23 */ /* 0x000fe20008010816 */
[----:B-1----:R-:W-:-:S04]  /*c0d0*/  SHF.R.U32.HI R3, RZ, 0x10, R0 ;  /* 0x00000010ff037819 */ /* 0x002fc80000011600 */
[----:B------:R-:W-:Y:S02]  /*c0e0*/  LOP3.LUT R0, R3, 0xff, RZ, 0xc0, !PT ;  /* 0x000000ff03007812 */ /* 0x000fe400078ec0ff */
[----:B------:R-:W-:Y:S02]  /*c0f0*/  PRMT R3, R7, 0x5410, R4 ;  /* 0x0000541007037816 */ /* 0x000fe40000000004 */
[----:B------:R-:W-:Y:S01]  /*c100*/  PRMT R6, R0, 0x5410, R6 ;  /* 0x0000541000067816 */ /* 0x000fe20000000006 */
[----:B------:R3:W-:Y:S01]  /*c110*/  MUFU.EX2 R4, R2 ;  /* 0x0000000200047308 */ /* 0x0007e20000000800 */
[----:B------:R-:W-:-:S07]  /*c120*/  HSET2.LE.AND R0, R16, R137, PT ;  /* 0x0000008910007233 */ /* 0x000fce0003803000 */
[----:B------:R-:W1:Y:S01]  /*c130*/  MUFU.EX2 R5, R5 ;  /* 0x0000000500057308 */ /* 0x000e620000000800 */
[----:B---3--:R-:W-:-:S04]  /*c140*/  F2FP.BF16.F32.PACK_AB R2, R28, R21 ;  /* 0x000000151c02723e */ /* 0x008fc800000010ff */
[----:B------:R-:W-:Y:S02]  /*c150*/  LOP3.LUT R170, R0, R2, RZ, 0xc0, !PT ;  /* 0x0000000200aa7212 */ /* 0x000fe400078ec0ff */
[----:B------:R-:W-:Y:S02]  /*c160*/  HSET2.LE.AND R0, R8, R137, PT ;  /* 0x0000008908007233 */ /* 0x000fe40003803000 */
[----:B--2---:R-:W-:Y:S01]  /*c170*/  F2FP.BF16.F32.PACK_AB R2, R17, R18 ;  /* 0x000000121102723e */ /* 0x004fe200000010ff */
[----:B------:R-:W-:-:S03]  /*c180*/  IMAD.MOV.U32 R232, RZ, RZ, R171 ;  /* 0x000000ffffe87224 */ /* 0x000fc600078e00ab */
[----:B------:R-:W-:Y:S02]  /*c190*/  LOP3.LUT R171, R0, R2, RZ, 0xc0, !PT ;  /* 0x0000000200ab7212 */ /* 0x000fe400078ec0ff */
[----:B------:R-:W-:Y:S02]  /*c1a0*/  HSET2.LE.AND R0, R3, R137, PT ;  /* 0x0000008903007233 */ /* 0x000fe40003803000 */
[----:B------:R-:W-:-:S04]  /*c1b0*/  F2FP.BF16.F32.PACK_AB R2, R23, R19 ;  /* 0x000000131702723e */ /* 0x000fc800000010ff */
[----:B------:R-:W-:Y:S02]  /*c1c0*/  LOP3.LUT R168, R0, R2, RZ, 0xc0, !PT ;  /* 0x0000000200a87212 */ /* 0x000fe400078ec0ff */
[----:B------:R-:W-:Y:S02]  /*c1d0*/  HSET2.LE.AND R0, R6, R137, PT ;  /* 0x0000008906007233 */ /* 0x000fe40003803000 */
[----:B-1----:R-:W-:Y:S01]  /*c1e0*/  F2FP.BF16.F32.PACK_AB R2, R4, R5 ;  /* 0x000000050402723e */ /* 0x002fe200000010ff */
[----:B------:R-:W-:Y:S01]  /*c1f0*/  FFMA.FTZ R6, R243, R20, R240 ;  /* 0x00000014f3067223 */ /* 0x000fe200000100f0 */
[----:B------:R-:W-:Y:S02]  /*c200*/  FFMA.FTZ R3, R246, R15, R224 ;  /* 0x0000000ff6037223 */ /* 0x000fe400000100e0 */
[----:B------:R-:W-:Y:S01]  /*c210*/  LOP3.LUT R169, R0, R2, RZ, 0xc0, !PT ;  /* 0x0000000200a97212 */ /* 0x000fe200078ec0ff */
[----:B------:R-:W-:Y:S01]  /*c220*/  FFMA.FTZ R2, R247, R14, R200 ;  /* 0x0000000ef7027223 */ /* 0x000fe200000100c8 */
[----:B------:R-:W-:Y:S01]  /*c230*/  FFMA.FTZ R0, R248, R13, R187 ;  /* 0x0000000df8007223 */ /* 0x000fe200000100bb */
        /* <DEDUP_REMOVED lines=14> */
[----:B------:R-:W-:Y:S02]  /*c320*/  IMAD.MOV.U32 R146, RZ, RZ, R188 ;  /* 0x000000ffff927224 */ /* 0x000fe400078e00bc */
        /* <DEDUP_REMOVED lines=12> */
[----:B------:R-:W-:-:S02]  /*c3f0*/  FADD.FTZ R0, R32, R0 ;  /* 0x0000000020007221 */ /* 0x000fc40000010000 */
[----:B------:R-:W-:Y:S01]  /*c400*/  HMMA.16816.F32.BF16 R36, R168, R48, R36 ;  /* 0x00000030a824723c */ /* 0x000fe20000041824 */
[----:B------:R-:W-:-:S05]  /*c410*/  UMOV UR5, UR31 ;  /* 0x0000001f00057c82 */ /* 0x000fca0008000000 */
[----:B------:R-:W-:Y:S01]  /*c420*/  HMMA.16816.F32.BF16 R52, R168, R64, R52 ;  /* 0x00000040a834723c */ /* 0x000fe20000041834 */
[----:B------:R-:W-:-:S05]  /*c430*/  FADD.FTZ R243, R28, R243 ;  /* 0x000000f31cf37221 */ /* 0x000fca0000010000 */
        /* <DEDUP_REMOVED lines=72> */
[----:B------:R-:W-:Y:S04]  /*c8c0*/  LDSM.16.M88.4 R20, [R212+0x2000] ;  /* 0x00200000d414783b */ /* 0x000fe80000000200 */
[----:B------:R-:W-:Y:S04]  /*c8d0*/  LDSM.16.M88.4 R172, [R222] ;  /* 0x00000000deac783b */ /* 0x000fe80000000200 */
[----:B------:R-:W-:Y:S04]  /*c8e0*/  LDSM.16.M88.4 R176, [R219] ;  /* 0x00000000dbb0783b */ /* 0x000fe80000000200 */
[----:B--2---:R-:W2:Y:S04]  /*c8f0*/  LDSM.16.M88.4 R4, [R210+0x2000] ;  /* 0x00200000d204783b */ /* 0x004ea80000000200 */
[----:B------:R-:W3:Y:S04]  /*c900*/  LDSM.16.M88.4 R24, [R212] ;  /* 0x00000000d418783b */ /* 0x000ee80000000200 */
[----:B------:R-:W0:Y:S01]  /*c910*/  LDGDEPBAR ;  /* 0x00000000000079af */ /* 0x000e220000000000 */
[C---:B-1----:R-:W-:Y:S06]  /*c920*/  HMMA.16816.F32.BF16 R204, R16.reuse, R32, RZ ;  /* 0x0000002010cc723c */ /* 0x042fec00000418ff */
[C---:B------:R-:W-:Y:S06]  /*c930*/  HMMA.16816.F32.BF16 R228, R16.reuse, R34, RZ ;  /* 0x0000002210e4723c */ /* 0x040fec00000418ff */
[-C--:B------:R-:W-:Y:S06]  /*c940*/  HMMA.16816.F32.BF16 R180, R16, R28.reuse, RZ ;  /* 0x0000001c10b4723c */ /* 0x080fec00000418ff */
[C---:B--2---:R-:W-:Y:S06]  /*c950*/  HMMA.16816.F32.BF16 R188, R4.reuse, R28, RZ ;  /* 0x0000001c04bc723c */ /* 0x044fec00000418ff */
[C---:B------:R-:W-:Y:S06]  /*c960*/  HMMA.16816.F32.BF16 R196, R4.reuse, R32, RZ ;  /* 0x0000002004c4723c */ /* 0x040fec00000418ff */
[C---:B------:R-:W-:Y:S01]  /*c970*/  HMMA.16816.F32.BF16 R192, R4.reuse, R34, RZ ;  /* 0x0000002204c0723c */ /* 0x040fe200000418ff */
[----:B------:R-:W-:Y:S05]  /*c980*/  LDSM.16.M88.4 R32, [R216+0x8000] ;  /* 0x00800000d820783b */ /* 0x000fea0000000200 */
[-C--:B------:R-:W-:Y:S01]  /*c990*/  HMMA.16816.F32.BF16 R184, R4, R30.reuse, RZ ;  /* 0x0000001e04b8723c */ /* 0x080fe200000418ff */
[----:B------:R-:W-:Y:S05]  /*c9a0*/  LDSM.16.M88.4 R4, [R218+0x2000] ;  /* 0x00200000da04783b */ /* 0x000fea0000000200 */
[----:B------:R-:W-:Y:S01]  /*c9b0*/  HMMA.16816.F32.BF16 R200, R16, R30, RZ ;  /* 0x0000001e10c8723c */ /* 0x000fe200000418ff */
[----:B------:R-:W1:Y:S04]  /*c9c0*/  LDSM.16.M88.4 R28, [R216+0x8800] ;  /* 0x00880000d81c783b */ /* 0x000e680000000200 */
[----:B------:R-:W2:Y:S01]  /*c9d0*/  LDSM.16.M88.4 R16, [R218] ;  /* 0x00000000da10783b */ /* 0x000ea20000000200 */
[C---:B------:R-:W-:Y:S06]  /*c9e0*/  HMMA.16816.F32.BF16 R232, R20.reuse, R172, R188 ;  /* 0x000000ac14e8723c */ /* 0x040fec00000418bc */
[C---:B------:R-:W-:Y:S06]  /*c9f0*/  HMMA.16816.F32.BF16 R236, R20.reuse, R176, R196 ;  /* 0x000000b014ec723c */ /* 0x040fec00000418c4 */
[C---:B------:R-:W-:Y:S06]  /*ca00*/  HMMA.16816.F32.BF16 R224, R20.reuse, R178, R192 ;  /* 0x000000b214e0723c */ /* 0x040fec00000418c0 */
[----:B------:R-:W-:Y:S01]  /*ca10*/  HMMA.16816.F32.BF16 R196, R20, R174, R184 ;  /* 0x000000ae14c4723c */ /* 0x000fe200000418b8 */
[----:B------:R-:W-:Y:S04]  /*ca20*/  LDSM.16.M88.4 R20, [R217+0x2000] ;  /* 0x00200000d914783b */ /* 0x000fe80000000200 */
[----:B------:R-:W-:Y:S01]  /*ca30*/  LDSM.16.M88.4 R184, [R215] ;  /* 0x00000000d7b8783b */ /* 0x000fe20000000200 */
[C---:B---3--:R-:W-:Y:S06]  /*ca40*/  HMMA.16816.F32.BF16 R192, R24.reuse, R176, R204 ;  /* 0x000000b018c0723c */ /* 0x048fec00000418cc */
[C---:B------:R-:W-:Y:S06]  /*ca50*/  HMMA.16816.F32.BF16 R176, R24.reuse, R178, R228 ;  /* 0x000000b218b0723c */ /* 0x040fec00000418e4 */
[C---:B------:R-:W-:Y:S01]  /*ca60*/  HMMA.16816.F32.BF16 R188, R24.reuse, R172, R180 ;  /* 0x000000ac18bc723c */ /* 0x040fe200000418b4 */
[----:B------:R-:W3:Y:S05]  /*ca70*/  LDSM.16.M88.4 R180, [R215+0x800] ;  /* 0x00080000d7b4783b */ /* 0x000eea0000000200 */
[----:B------:R-:W-:Y:S01]  /*ca80*/  HMMA.16816.F32.BF16 R172, R24, R174, R200 ;  /* 0x000000ae18ac723c */ /* 0x000fe200000418c8 */
[----:B------:R-:W4:Y:S05]  /*ca90*/  LDSM.16.M88.4 R24, [R217] ;  /* 0x00000000d918783b */ /* 0x000f2a0000000200 */
[C---:B-1----:R-:W-:Y:S06]  /*caa0*/  HMMA.16816.F32.BF16 R232, R4.reuse, R28, R232 ;  /* 0x0000001c04e8723c */ /* 0x042fec00000418e8 */
[----:B------:R-:W-:Y:S06]  /*cab0*/  HMMA.16816.F32.BF16 R200, R4, R30, R196 ;  /* 0x0000001e04c8723c */ /* 0x000fec00000418c4 */
[-C--:B--2---:R-:W-:Y:S06]  /*cac0*/  HMMA.16816.F32.BF16 R196, R16, R32.reuse, R192 ;  /* 0x0000002010c4723c */ /* 0x084fec00000418c0 */
[C---:B------:R-:W-:Y:S06]  /*cad0*/  HMMA.16816.F32.BF16 R236, R4.reuse, R32, R236 ;  /* 0x0000002004ec723c */ /* 0x040fec00000418ec */
[-C--:B------:R-:W-:Y:S01]  /*cae0*/  HMMA.16816.F32.BF16 R204, R4, R34.reuse, R224 ;  /* 0x0000002204cc723c */ /* 0x080fe200000418e0 */
[----:B------:R-:W-:Y:S05]  /*caf0*/  LDSM.16.M88.4 R4, [R210+0x6000] ;  /* 0x00600000d204783b */ /* 0x000fea0000000200 */
[C---:B------:R-:W-:Y:S01]  /*cb00*/  HMMA.16816.F32.BF16 R192, R16.reuse, R34, R176 ;  /* 0x0000002210c0723c */ /* 0x040fe200000418b0 */
[----:B------:R-:W-:Y:S05]  /*cb10*/  LDSM.16.M88.4 R176, [R208+0x9000] ;  /* 0x00900000d0b0783b */ /* 0x000fea0000000200 */
[C---:B------:R-:W-:Y:S06]  /*cb20*/  HMMA.16816.F32.BF16 R32, R16.reuse, R28, R188 ;  /* 0x0000001c1020723c */ /* 0x040fec00000418bc */
[----:B------:R-:W-:Y:S01]  /*cb30*/  HMMA.16816.F32.BF16 R28, R16, R30, R172 ;  /* 0x0000001e101c723c */ /* 0x000fe200000418ac */
[----:B------:R-:W1:Y:S04]  /*cb40*/  LDSM.16.M88.4 R172, [R208+0x9800] ;  /* 0x00980000d0ac783b */ /* 0x000e680000000200 */
[----:B------:R-:W2:Y:S01]  /*cb50*/  LDSM.16.M88.4 R16, [R210+0x4000] ;  /* 0x00400000d210783b */ /* 0x000ea20000000200 */
[C---:B---3--:R-:W-:Y:S06]  /*cb60*/  HMMA.16816.F32.BF16 R224, R20.reuse, R180, R232 ;  /* 0x000000b414e0723c */ /* 0x048fec00000418e8 */
[C---:B------:R-:W-:Y:S06]  /*cb70*/  HMMA.16816.F32.BF16 R236, R20.reuse, R184, R236 ;  /* 0x000000b814ec723c */ /* 0x040fec00000418ec */
[C---:B------:R-:W-:Y:S06]  /*cb80*/  HMMA.16816.F32.BF16 R204, R20.reuse, R186, R204 ;  /* 0x000000ba14cc723c */ /* 0x040fec00000418cc */
[----:B------:R-:W-:Y:S06]  /*cb90*/  HMMA.16816.F32.BF16 R200, R20, R182, R200 ;  /* 0x000000b614c8723c */ /* 0x000fec00000418c8 */
[C---:B----4-:R-:W-:Y:S06]  /*cba0*/  HMMA.16816.F32.BF16 R196, R24.reuse, R184, R196 ;  /* 0x000000b818c4723c */ /* 0x050fec00000418c4 */
[C---:B------:R-:W-:Y:S01]  /*cbb0*/  HMMA.16816.F32.BF16 R188, R24.reuse, R186, R192 ;  /* 0x000000ba18bc723c */ /* 0x040fe200000418c0 */
[----:B------:R-:W-:Y:S05]  /*cbc0*/  LDSM.16.M88.4 R184, [R221] ;  /* 0x00000000ddb8783b */ /* 0x000fea0000000200 */
[C---:B------:R-:W-:Y:S01]  /*cbd0*/  HMMA.16816.F32.BF16 R20, R24.reuse, R180, R32 ;  /* 0x000000b41814723c */ /* 0x040fe20000041820 */
[----:B------:R-:W-:Y:S05]  /*cbe0*/  LDSM.16.M88.4 R32, [R212+0x4000] ;  /* 0x00400000d420783b */ /* 0x000fea0000000200 */
[----:B------:R-:W-:Y:S01]  /*cbf0*/  HMMA.16816.F32.BF16 R24, R24, R182, R28 ;  /* 0x000000b61818723c */ /* 0x000fe2000004181c */
[----:B------:R-:W-:Y:S04]  /*cc00*/  LDSM.16.M88.4 R28, [R212+0x6000] ;  /* 0x00600000d41c783b */ /* 0x000fe80000000200 */
[----:B------:R-:W3:Y:S01]  /*cc10*/  LDSM.16.M88.4 R180, [R220] ;  /* 0x00000000dcb4783b */ /* 0x000ee20000000200 */
[C---:B-1----:R-:W-:Y:S06]  /*cc20*/  HMMA.16816.F32.BF16 R224, R4.reuse, R172, R224 ;  /* 0x000000ac04e0723c */ /* 0x042fec00000418e0 */
[C---:B------:R-:W-:Y:S06]  /*cc30*/  HMMA.16816.F32.BF16 R236, R4.reuse, R176, R236 ;  /* 0x000000b004ec723c */ /* 0x040fec00000418ec */
[C---:B------:R-:W-:Y:S06]  /*cc40*/  HMMA.16816.F32.BF16 R204, R4.reuse, R178, R204 ;  /* 0x000000b204cc723c */ /* 0x040fec00000418cc */
[----:B------:R-:W-:Y:S06]  /*cc50*/  HMMA.16816.F32.BF16 R200, R4, R174, R200 ;  /* 0x000000ae04c8723c */ /* 0x000fec00000418c8 */
[C---:B--2---:R-:W-:Y:S06]  /*cc60*/  HMMA.16816.F32.BF16 R192, R16.reuse, R176, R196 ;  /* 0x000000b010c0723c */ /* 0x044fec00000418c4 */
[C---:B------:R-:W-:Y:S01]  /*cc70*/  HMMA.16816.F32.BF16 R188, R16.reuse, R178, R188 ;  /* 0x000000b210bc723c */ /* 0x040fe200000418bc */
[----:B------:R-:W-:Y:S05]  /*cc80*/  LDSM.16.M88.4 R176, [R216+0x9000] ;  /* 0x00900000d8b0783b */ /* 0x000fea0000000200 */
[----:B------:R-:W-:Y:S01]  /*cc90*/  HMMA.16816.F32.BF16 R4, R16, R172, R20 ;  /* 0x000000ac1004723c */ /* 0x000fe20000041814 */
[----:B------:R-:W1:Y:S05]  /*cca0*/  LDSM.16.M88.4 R20, [R218+0x6000] ;  /* 0x00600000da14783b */ /* 0x000e6a0000000200 */
[----:B---3--:R-:W-:Y:S06]  /*ccb0*/  HMMA.16816.F32.BF16 R228, R28, R180, R224 ;  /* 0x000000b41ce4723c */ /* 0x008fec00000418e0 */
[----:B------:R-:W-:Y:S01]  /*ccc0*/  HMMA.16816.F32.BF16 R16, R16, R174, R24 ;  /* 0x000000ae1010723c */ /* 0x000fe20000041818 */
[----:B------:R-:W2:Y:S04]  /*ccd0*/  LDSM.16.M88.4 R172, [R216+0x9800] ;  /* 0x00980000d8ac783b */ /* 0x000ea80000000200 */
[----:B------:R-:W3:Y:S01]  /*cce0*/  LDSM.16.M88.4 R24, [R218+0x4000] ;  /* 0x00400000da18783b */ /* 0x000ee20000000200 */
[C---:B------:R-:W-:Y:S06]  /*ccf0*/  HMMA.16816.F32.BF16 R236, R28.reuse, R184, R236 ;  /* 0x000000b81cec723c */ /* 0x040fec00000418ec */
        /* <DEDUP_REMOVED lines=8> */
[C---:B------:R-:W-:Y:S06]  /*cd80*/  HMMA.16816.F32.BF16 R228, R32.reuse, R184, R192 ;  /* 0x000000b820e4723c */ /* 0x040fec00000418c0 */
[----:B------:R-:W-:Y:S01]  /*cd90*/  HMMA.16816.F32.BF16 R204, R32, R180, R4 ;  /* 0x000000b420cc723c */ /* 0x000fe20000041804 */
[----:B------:R-:W-:Y:S01]  /*cda0*/  LDSM.16.M88.4 R4, [R217+0x6000] ;  /* 0x00600000d904783b */ /* 0x000fe20000000200 */
[----:B------:R-:W-:-:S02]  /*cdb0*/  IMAD.MOV.U32 R192, RZ, RZ, R8 ;  /* 0x000000ffffc07224 */ /* 0x000fc400078e0008 */
[----:B------:R-:W-:Y:S02]  /*cdc0*/  IMAD.MOV.U32 R193, RZ, RZ, R3 ;  /* 0x000000ffffc17224 */ /* 0x000fe400078e0003 */
[----:B------:R-:W-:Y:S01]  /*cdd0*/  HMMA.16816.F32.BF16 R188, R32, R182, R16 ;  /* 0x000000b620bc723c */ /* 0x000fe20000041810 */
[----:B------:R-:W4:Y:S01]  /*cde0*/  LDSM.16.M88.4 R32, [R215+0x1000] ;  /* 0x00100000d720783b */ /* 0x000f220000000200 */
[----:B------:R-:W-:Y:S02]  /*cdf0*/  IMAD.MOV.U32 R194, RZ, RZ, R2 ;  /* 0x000000ffffc27224 */ /* 0x000fe400078e0002 */
[----:B------:R-:W-:Y:S01]  /*ce00*/  IMAD.MOV.U32 R195, RZ, RZ, R0 ;  /* 0x000000ffffc37224 */ /* 0x000fe200078e0000 */
[----:B------:R-:W5:Y:S01]  /*ce10*/  LDSM.16.M88.4 R16, [R217+0x4000] ;  /* 0x00400000d910783b */ /* 0x000f620000000200 */
[----:B-1----:R-:W-:Y:S01]  /*ce20*/  HMMA.16816.F32.BF16 R200, R20, R176, R236 ;  /* 0x000000b014c8723c */ /* 0x002fe200000418ec */
[----:B------:R-:W-:-:S05]  /*ce30*/  DEPBAR.LE SB0, 0x0 ;  /* 0x000080000000791a */ /* 0x000fca0000000000 */
[C---:B------:R-:W-:Y:S06]  /*ce40*/  HMMA.16816.F32.BF16 R196, R20.reuse, R178, R196 ;  /* 0x000000b214c4723c */ /* 0x040fec00000418c4 */
[C---:B--2---:R-:W-:Y:S06]  /*ce50*/  HMMA.16816.F32.BF16 R192, R20.reuse, R172, R192 ;  /* 0x000000ac14c0723c */ /* 0x044fec00000418c0 */
[----:B------:R-:W-:Y:S06]  /*ce60*/  HMMA.16816.F32.BF16 R184, R20, R174, R232 ;  /* 0x000000ae14b8723c */ /* 0x000fec00000418e8 */
[C---:B---3--:R-:W-:Y:S06]  /*ce70*/  HMMA.16816.F32.BF16 R180, R24.reuse, R176, R228 ;  /* 0x000000b018b4723c */ /* 0x048fec00000418e4 */
[C---:B------:R-:W-:Y:S06]  /*ce80*/  HMMA.16816.F32.BF16 R176, R24.reuse, R178, R224 ;  /* 0x000000b218b0723c */ /* 0x040fec00000418e0 */
[C---:B------:R-:W-:Y:S06]  /*ce90*/  HMMA.16816.F32.BF16 R20, R24.reuse, R172, R204 ;  /* 0x000000ac1814723c */ /* 0x040fec00000418cc */
[----:B------:R-:W-:Y:S06]  /*cea0*/  HMMA.16816.F32.BF16 R24, R24, R174, R188 ;  /* 0x000000ae1818723c */ /* 0x000fec00000418bc */
[C---:B----4-:R-:W-:Y:S06]  /*ceb0*/  HMMA.16816.F32.BF16 R200, R4.reuse, R32, R200 ;  /* 0x0000002004c8723c */ /* 0x050fec00000418c8 */
[----:B------:R-:W-:Y:S06]  /*cec0*/  HMMA.16816.F32.BF16 R196, R4, R34, R196 ;  /* 0x0000002204c4723c */ /* 0x000fec00000418c4 */
[C---:B-----5:R-:W-:Y:S06]  /*ced0*/  HMMA.16816.F32.BF16 R180, R16.reuse, R32, R180 ;  /* 0x0000002010b4723c */ /* 0x060fec00000418b4 */
        /* <DEDUP_REMOVED lines=57> */
.L_x_993:
[----:B------:R-:W-:Y:S05]  /*d270*/  BSYNC B0 ;  /* 0x0000000000007941 */ /* 0x000fea0003800000 */
.L_x_992:
[----:B------:R-:W0:Y:S02]  /*d280*/  LDGDEPBAR ;  /* 0x00000000000079af */ /* 0x000e240000000000 */
.L_x_991:
[----:B------:R-:W3:Y:S01]  /*d290*/  LDL R0, [R1+0x34] ;  /* 0x0000340001007983 */ /* 0x000ee20000100800 */
[----:B------:R-:W4:Y:S01]  /*d2a0*/  S2R R2, SR_TID.X ;  /* 0x0000000000027919 */ /* 0x000f220000002100 */
[----:B------:R-:W-:Y:S01]  /*d2b0*/  UIADD3 UR5, UR24, -0x61c88647, URZ ;  /* 0x9e3779b918057890 */ /* 0x000fe2000fffe03f */
[----:B------:R-:W2:Y:S01]  /*d2c0*/  LDC.U8 R224, c[0x0][0x388] ;  /* 0x0000e200ffe07b82 */ /* 0x000ea20000000000 */
[----:B------:R-:W-:Y:S04]  /*d2d0*/  STL.64 [R1+0x58], R218 ;  /* 0x000058da01007387 */ /* 0x000fe80000100a00 */
[----:B------:R-:W-:Y:S04]  /*d2e0*/  STL.64 [R1+0x50], R216 ;  /* 0x000050d801007387 */ /* 0x000fe80000100a00 */
[----:B------:R-:W2:Y:S04]  /*d2f0*/  LDL R252, [R1+0x30] ;  /* 0x0000300001fc7983 */ /* 0x000ea80000100800 */
[----:B-1----:R-:W2:Y:S04]  /*d300*/  LDL R15, [R1+0x38] ;  /* 0x00003800010f7983 */ /* 0x002ea80000100800 */
[----:B------:R-:W2:Y:S01]  /*d310*/  LDL.64 R190, [R1+0x10] ;  /* 0x0000100001be7983 */ /* 0x000ea20000100a00 */
[----:B----4-:R-:W-:-:S05]  /*d320*/  IMAD.SHL.U32 R2, R2, 0x2, RZ ;  /* 0x0000000202027824 */ /* 0x010fca00078e00ff */
[----:B------:R-:W-:Y:S01]  /*d330*/  LOP3.LUT R2, R2, 0x6, RZ, 0xc0, !PT ;  /* 0x0000000602027812 */ /* 0x000fe200078ec0ff */
[----:B------:R-:W-:Y:S01]  /*d340*/  UIADD3 UR4, UR25, -0x4498517b, URZ ;  /* 0xbb67ae8519047890 */ /* 0x000fe2000fffe03f */
[----:B---3--:R-:W-:Y:S02]  /*d350*/  IMAD.MOV.U32 R251, RZ, RZ, R0 ;  /* 0x000000fffffb7224 */ /* 0x008fe400078e0000 */
[----:B------:R-:W-:-:S05]  /*d360*/  IMAD.U32 R0, RZ, RZ, UR31 ;  /* 0x0000001fff007e24 */ /* 0x000fca000f8e00ff */
[----:B------:R-:W-:-:S04]  /*d370*/  LEA R0, R0, R2, 0x5 ;  /* 0x0000000200007211 */ /* 0x000fc800078e28ff */
[CC--:B------:R-:W-:Y:S01]  /*d380*/  ISETP.GE.AND P4, PT, R0.reuse, R9.reuse, PT ;  /* 0x000000090000720c */ /* 0x0c0fe20003f86270 */
[C---:B------:R-:W-:Y:S01]  /*d390*/  VIADD R8, R0.reuse, 0x1 ;  /* 0x0000000100087836 */ /* 0x040fe20000000000 */
[C---:B------:R-:W-:Y:S01]  /*d3a0*/  ISETP.GE.AND P1, PT, R0.reuse, R10, PT ;  /* 0x0000000a0000720c */ /* 0x040fe20003f26270 */
[----:B------:R-:W-:Y:S01]  /*d3b0*/  VIADD R7, R0, 0x8 ;  /* 0x0000000800077836 */ /* 0x000fe20000000000 */
[----:B------:R-:W-:Y:S02]  /*d3c0*/  FSEL R13, R180, -INF , !P4 ;  /* 0xff800000b40d7808 */ /* 0x000fe40006000000 */
[-C--:B------:R-:W-:Y:S01]  /*d3d0*/  ISETP.GE.AND P5, PT, R8, R9.reuse, PT ;  /* 0x000000090800720c */ /* 0x080fe20003fa6270 */
[----:B------:R-:W-:Y:S01]  /*d3e0*/  VIADD R6, R0, 0x9 ;  /* 0x0000000900067836 */ /* 0x000fe20000000000 */
[----:B------:R-:W-:Y:S02]  /*d3f0*/  FSEL R23, R182, -INF , !P1 ;  /* 0xff800000b6177808 */ /* 0x000fe40004800000 */
[----:B------:R-:W-:-:S02]  /*d400*/  ISETP.GE.AND P1, PT, R7, R9, PT ;  /* 0x000000090700720c */ /* 0x000fc40003f26270 */
[----:B------:R-:W-:Y:S02]  /*d410*/  FSEL R20, R181, -INF , !P5 ;  /* 0xff800000b5147808 */ /* 0x000fe40006800000 */
[----:B------:R-:W-:Y:S02]  /*d420*/  FMNMX.FTZ R2, R135, R13, !PT ;  /* 0x0000000d87027209 */ /* 0x000fe40007810000 */
[-C--:B------:R-:W-:Y:S02]  /*d430*/  ISETP.GE.AND P4, PT, R8, R10.reuse, PT ;  /* 0x0000000a0800720c */ /* 0x080fe40003f86270 */
[----:B------:R-:W-:Y:S02]  /*d440*/  FSEL R22, R176, -INF , !P1 ;  /* 0xff800000b0167808 */ /* 0x000fe40004800000 */
[C---:B------:R-:W-:Y:S02]  /*d450*/  ISETP.GE.AND P1, PT, R6.reuse, R10, PT ;  /* 0x0000000a0600720c */ /* 0x040fe40003f26270 */
[----:B------:R-:W-:-:S02]  /*d460*/  ISETP.GE.AND P5, PT, R6, R9, PT ;  /* 0x000000090600720c */ /* 0x000fc40003fa6270 */
[----:B--2---:R-:W-:Y:S02]  /*d470*/  IADD3 R5, R0, 0x10, RZ ;  /* 0x0000001000057810 */ /* 0x004fe40007ffe0ff */
[----:B------:R-:W-:Y:S02]  /*d480*/  FMNMX.FTZ R2, R20, R2, !PT ;  /* 0x0000000214027209 */ /* 0x000fe40007810000 */
[----:B------:R-:W-:Y:S01]  /*d490*/  FSEL R25, R183, -INF , !P4 ;  /* 0xff800000b7197808 */ /* 0x000fe20006000000 */
[----:B------:R-:W-:Y:S01]  /*d4a0*/  VIADD R4, R0, 0x11 ;  /* 0x0000001100047836 */ /* 0x000fe20000000000 */
[----:B------:R-:W-:Y:S02]  /*d4b0*/  ISETP.GE.AND P4, PT, R7, R10, PT ;  /* 0x0000000a0700720c */ /* 0x000fe40003f86270 */
[----:B------:R-:W-:Y:S02]  /*d4c0*/  FSEL R28, R179, -INF , !P1 ;  /* 0xff800000b31c7808 */ /* 0x000fe40004800000 */
[----:B------:R-:W-:-:S02]  /*d4d0*/  FSEL R24, R177, -INF , !P5 ;  /* 0xff800000b1187808 */ /* 0x000fc40006800000 */
[CC--:B------:R-:W-:Y:S02]  /*d4e0*/  ISETP.GE.AND P1, PT, R5.reuse, R9.reuse, PT ;  /* 0x000000090500720c */ /* 0x0c0fe40003f26270 */
[----:B------:R-:W-:Y:S01]  /*d4f0*/  FMNMX.FTZ R14, R22, R2, !PT ;  /* 0x00000002160e7209 */ /* 0x000fe20007810000 */
[----:B------:R-:W-:Y:S01]  /*d500*/  VIADD R3, R0, 0x18 ;  /* 0x0000001800037836 */ /* 0x000fe20000000000 */
[----:B------:R-:W-:Y:S02]  /*d510*/  FSEL R27, R178, -INF , !P4 ;  /* 0xff800000b21b7808 */ /* 0x000fe40006000000 */
[----:B------:R-:W-:Y:S01]  /*d520*/  ISETP.GE.AND P4, PT, R5, R10, PT ;  /* 0x0000000a0500720c */ /* 0x000fe20003f86270 */
[----:B------:R-:W-:Y:S01]  /*d530*/  VIADD R2, R0, 0x19 ;  /* 0x0000001900027836 */ /* 0x000fe20000000000 */
[----:B------:R-:W-:Y:S02]  /*d540*/  ISETP.GE.AND P5, PT, R4, R9, PT ;  /* 0x000000090400720c */ /* 0x000fe40003fa6270 */
[----:B------:R-:W-:-:S02]  /*d550*/  FSEL R241, R172, -INF , !P1 ;  /* 0xff800000acf17808 */ /* 0x000fc40004800000 */
[----:B------:R-:W-:Y:S02]  /*d560*/  FMNMX.FTZ R14, R24, R14, !PT ;  /* 0x0000000e180e7209 */ /* 0x000fe40007810000 */
[----:B------:R-:W-:Y:S02]  /*d570*/  ISETP.GE.AND P1, PT, R4, R10, PT ;  /* 0x0000000a0400720c */ /* 0x000fe40003f26270 */
[----:B------:R-:W-:Y:S02]  /*d580*/  FSEL R245, R174, -INF , !P4 ;  /* 0xff800000aef57808 */ /* 0x000fe40006000000 */
[----:B------:R-:W-:Y:S02]  /*d590*/  FSEL R240, R173, -INF , !P5 ;  /* 0xff800000adf07808 */ /* 0x000fe40006800000 */
[----:B------:R-:W-:Y:S02]  /*d5a0*/  ISETP.GE.AND P4, PT, R3, R9, PT ;  /* 0x000000090300720c */ /* 0x000fe40003f86270 */
[----:B------:R-:W-:-:S02]  /*d5b0*/  FMNMX.FTZ R14, R241, R14, !PT ;  /* 0x0000000ef10e7209 */ /* 0x000fc40007810000 */
[----:B------:R-:W-:Y:S02]  /*d5c0*/  FSEL R250, R175, -INF , !P1 ;  /* 0xff800000affa7808 */ /* 0x000fe40004800000 */
[----:B------:R-:W-:Y:S02]  /*d5d0*/  ISETP.GE.AND P1, PT, R2, R9, PT ;  /* 0x000000090200720c */ /* 0x000fe40003f26270 */
[----:B------:R-:W-:Y:S02]  /*d5e0*/  FSEL R239, R32, -INF , !P4 ;  /* 0xff80000020ef7808 */ /* 0x000fe40006000000 */
[----:B------:R-:W-:Y:S02]  /*d5f0*/  FMNMX.FTZ R14, R240, R14, !PT ;  /* 0x0000000ef00e7209 */ /* 0x000fe40007810000 */
[----:B------:R-:W-:Y:S02]  /*d600*/  ISETP.GE.AND P6, PT, R3, R10, PT ;  /* 0x0000000a0300720c */ /* 0x000fe40003fc6270 */
[----:B------:R-:W-:-:S02]  /*d610*/  FSEL R238, R33, -INF , !P1 ;  /* 0xff80000021ee7808 */ /* 0x000fc40004800000 */
[----:B------:R-:W-:Y:S02]  /*d620*/  ISETP.GE.AND P4, PT, R2, R10, PT ;  /* 0x0000000a0200720c */ /* 0x000fe40003f86270 */
[C---:B------:R-:W-:Y:S02]  /*d630*/  ISETP.GE.AND P5, PT, R0.reuse, R11, PT ;  /* 0x0000000b0000720c */ /* 0x040fe40003fa6270 */
[----:B------:R-:W-:Y:S02]  /*d640*/  ISETP.GE.AND P1, PT, R0, R12, PT ;  /* 0x0000000c0000720c */ /* 0x000fe40003f26270 */
[----:B------:R-:W-:Y:S02]  /*d650*/  FMNMX.FTZ R0, R239, R14, !PT ;  /* 0x0000000eef007209 */ /* 0x000fe40007810000 */
[----:B------:R-:W-:Y:S02]  /*d660*/  FSEL R242, R34, -INF , !P6 ;  /* 0xff80000022f27808 */ /* 0x000fe40007000000 */
[----:B------:R-:W-:-:S02]  /*d670*/  FSEL R244, R35, -INF , !P4 ;  /* 0xff80000023f47808 */ /* 0x000fc40006000000 */
[C---:B------:R-:W-:Y:S02]  /*d680*/  ISETP.GE.AND P6, PT, R8.reuse, R11, PT ;  /* 0x0000000b0800720c */ /* 0x040fe40003fc6270 */
[----:B------:R-:W-:Y:S02]  /*d690*/  ISETP.GE.AND P4, PT, R8, R12, PT ;  /* 0x0000000c0800720c */ /* 0x000fe40003f86270 */
[----:B------:R-:W-:Y:S02]  /*d6a0*/  FMNMX.FTZ R0, R238, R0, !PT ;  /* 0x00000000ee007209 */ /* 0x000fe40007810000 */
[----:B------:R-:W-:Y:S02]  /*d6b0*/  FMNMX.FTZ R8, R134, R23, !PT ;  /* 0x0000001786087209 */ /* 0x000fe40007810000 */
[----:B------:R-:W-:Y:S02]  /*d6c0*/  FSEL R26, R200, -INF , !P5 ;  /* 0xff800000c81a7808 */ /* 0x000fe40006800000 */
[----:B------:R-:W-:-:S02]  /*d6d0*/  FSEL R32, R202, -INF , !P1 ;  /* 0xff800000ca207808 */ /* 0x000fc40004800000 */
[CC--:B------:R-:W-:Y:S02]  /*d6e0*/  ISETP.GE.AND P5, PT, R7.reuse, R11.reuse, PT ;  /* 0x0000000b0700720c */ /* 0x0c0fe40003fa6270 */
[----:B------:R-:W-:Y:S01]  /*d6f0*/  ISETP.GE.AND P1, PT, R7, R12, PT ;  /* 0x0000000c0700720c */ /* 0x000fe20003f26270 */
[----:B------:R-:W1:Y:S01]  /*d700*/  SHFL.BFLY PT, R14, R0, 0x2, 0x1f ;  /* 0x0c401f00000e7f89 */ /* 0x000e6200000e0000 */
[----:B------:R-:W-:Y:S02]  /*d710*/  FMNMX.FTZ R7, R25, R8, !PT ;  /* 0x0000000819077209 */ /* 0x000fe40007810000 */
[----:B------:R-:W-:Y:S02]  /*d720*/  FSEL R30, R201, -INF , !P6 ;  /* 0xff800000c91e7808 */ /* 0x000fe40007000000 */
[----:B------:R-:W-:Y:S02]  /*d730*/  FSEL R35, R203, -INF , !P4 ;  /* 0xff800000cb237808 */ /* 0x000fe40006000000 */
[----:B------:R-:W-:-:S02]  /*d740*/  ISETP.GE.AND P6, PT, R6, R11, PT ;  /* 0x0000000b0600720c */ /* 0x000fc40003fc6270 */
[----:B------:R-:W-:Y:S02]  /*d750*/  ISETP.GE.AND P4, PT, R6, R12, PT ;  /* 0x0000000c0600720c */ /* 0x000fe40003f86270 */
[----:B------:R-:W-:Y:S02]  /*d760*/  FMNMX.FTZ R6, R27, R7, !PT ;  /* 0x000000071b067209 */ /* 0x000fe40007810000 */
[----:B------:R-:W-:Y:S02]  /*d770*/  FSEL R29, R196, -INF , !P5 ;  /* 0xff800000c41d7808 */ /* 0x000fe40006800000 */
[----:B------:R-:W-:Y:S02]  /*d780*/  FMNMX.FTZ R6, R28, R6, !PT ;  /* 0x000000061c067209 */ /* 0x000fe40007810000 */
[----:B------:R-:W-:Y:S02]  /*d790*/  FSEL R132, R198, -INF , !P1 ;  /* 0xff800000c6847808 */ /* 0x000fe40004800000 */
[----:B------:R-:W-:-:S02]  /*d7a0*/  ISETP.GE.AND P5, PT, R5, R11, PT ;  /* 0x0000000b0500720c */ /* 0x000fc40003fa6270 */
[----:B------:R-:W-:Y:S02]  /*d7b0*/  ISETP.GE.AND P1, PT, R5, R12, PT ;  /* 0x0000000c0500720c */ /* 0x000fe40003f26270 */
[----:B------:R-:W-:Y:S02]  /*d7c0*/  FMNMX.FTZ R5, R245, R6, !PT ;  /* 0x00000006f5057209 */ /* 0x000fe40007810000 */
[----:B------:R-:W-:Y:S02]  /*d7d0*/  FSEL R31, R197, -INF , !P6 ;  /* 0xff800000c51f7808 */ /* 0x000fe40007000000 */
[----:B------:R-:W-:Y:S02]  /*d7e0*/  FSEL R137, R199, -INF , !P4 ;  /* 0xff800000c7897808 */ /* 0x000fe40006000000 */
[C---:B------:R-:W-:Y:S02]  /*d7f0*/  ISETP.GE.AND P6, PT, R4.reuse, R11, PT ;  /* 0x0000000b0400720c */ /* 0x040fe40003fc6270 */
[----:B------:R-:W-:-:S02]  /*d800*/  ISETP.GE.AND P4, PT, R4, R12, PT ;  /* 0x0000000c0400720c */ /* 0x000fc40003f86270 */
[----:B------:R-:W-:Y:S02]  /*d810*/  FMNMX.FTZ R4, R250, R5, !PT ;  /* 0x00000005fa047209 */ /* 0x000fe40007810000 */
[----:B------:R-:W-:Y:S02]  /*d820*/  FSEL R175, R192, -INF , !P5 ;  /* 0xff800000c0af7808 */ /* 0x000fe40006800000 */
[----:B------:R-:W-:Y:S02]  /*d830*/  FSEL R188, R194, -INF , !P1 ;  /* 0xff800000c2bc7808 */ /* 0x000fe40004800000 */
[C---:B------:R-:W-:Y:S02]  /*d840*/  ISETP.GE.AND P5, PT, R3.reuse, R11, PT ;  /* 0x0000000b0300720c */ /* 0x040fe40003fa6270 */
[----:B------:R-:W-:Y:S02]  /*d850*/  ISETP.GE.AND P1, PT, R3, R12, PT ;  /* 0x0000000c0300720c */ /* 0x000fe40003f26270 */
[----:B------:R-:W-:-:S02]  /*d860*/  FMNMX.FTZ R3, R242, R4, !PT ;  /* 0x00000004f2037209 */ /* 0x000fc40007810000 */
[----:B-1----:R-:W-:Y:S02]  /*d870*/  FMNMX.FTZ R0, R0, R14, !PT ;  /* 0x0000000e00007209 */ /* 0x002fe40007810000 */
[----:B------:R-:W-:Y:S02]  /*d880*/  FMNMX.FTZ R3, R244, R3, !PT ;  /* 0x00000003f4037209 */ /* 0x000fe40007810000 */
[----:B------:R-:W-:Y:S01]  /*d890*/  IADD3 R6, R252, 0x4, RZ ;  /* 0x00000004fc067810 */ /* 0x000fe20007ffe0ff */
[----:B------:R-:W-:Y:S01]  /*d8a0*/  SHFL.BFLY PT, R19, R0, 0x1, 0x1f ;  /* 0x0c201f0000137f89 */ /* 0x000fe200000e0000 */
[----:B------:R-:W-:Y:S01]  /*d8b0*/  FMNMX.FTZ R4, R133, R26, !PT ;  /* 0x0000001a85047209 */ /* 0x000fe20007810000 */
[----:B------:R-:W-:Y:S02]  /*d8c0*/  IMAD.U32 R8, RZ, RZ, UR25 ;  /* 0x00000019ff087e24 */ /* 0x000fe4000f8e00ff */
[----:B------:R-:W1:Y:S01]  /*d8d0*/  SHFL.BFLY PT, R18, R3, 0x2, 0x1f ;  /* 0x0c401f0003127f89 */ /* 0x000e6200000e0000 */
[----:B------:R-:W-:Y:S01]  /*d8e0*/  IMAD.WIDE.U32 R16, R15, -0x2daee0ad, RZ ;  /* 0xd2511f530f107825 */ /* 0x000fe200078e00ff */
[----:B------:R-:W-:-:S03]  /*d8f0*/  FMNMX.FTZ R5, R30, R4, !PT ;  /* 0x000000041e057209 */ /* 0x000fc60007810000 */
[----:B------:R-:W-:Y:S01]  /*d900*/  IMAD.WIDE.U32 R6, R6, -0x326172a9, RZ ;  /* 0xcd9e8d5706067825 */ /* 0x000fe200078e00ff */
[----:B------:R-:W-:-:S04]  /*d910*/  LOP3.LUT R4, R17, UR31, R8, 0x96, !PT ;  /* 0x0000001f11047c12 */ /* 0x000fc8000f8e9608 */
[----:B------:R-:W-:Y:S02]  /*d920*/  LOP3.LUT R8, R7, R251, RZ, 0x3c, !PT ;  /* 0x000000fb07087212 */ /* 0x000fe400078e3cff */
[----:B------:R-:W-:Y:S02]  /*d930*/  FMNMX.FTZ R7, R29, R5, !PT ;  /* 0x000000051d077209 */ /* 0x000fe40007810000 */
[----:B------:R-:W-:Y:S02]  /*d940*/  FSEL R174, R193, -INF , !P6 ;  /* 0xff800000c1ae7808 */ /* 0x000fe40007000000 */
[----:B------:R-:W-:Y:S02]  /*d950*/  FMNMX.FTZ R7, R31, R7, !PT ;  /* 0x000000071f077209 */ /* 0x000fe40007810000 */
[----:B------:R-:W-:Y:S02]  /*d960*/  FSEL R189, R195, -INF , !P4 ;  /* 0xff800000c3bd7808 */ /* 0x000fe40006000000 */
[----:B------:R-:W-:-:S02]  /*d970*/  ISETP.GE.AND P6, PT, R2, R11, PT ;  /* 0x0000000b0200720c */ /* 0x000fc40003fc6270 */
[----:B------:R-:W-:Y:S02]  /*d980*/  ISETP.GE.AND P4, PT, R2, R12, PT ;  /* 0x0000000c0200720c */ /* 0x000fe40003f86270 */
[----:B------:R-:W-:Y:S01]  /*d990*/  FMNMX.FTZ R2, R175, R7, !PT ;  /* 0x00000007af027209 */ /* 0x000fe20007810000 */
[----:B------:R-:W-:Y:S01]  /*d9a0*/  IMAD.WIDE.U32 R4, R4, -0x326172a9, RZ ;  /* 0xcd9e8d5704047825 */ /* 0x000fe200078e00ff */
[----:B------:R-:W-:Y:S02]  /*d9b0*/  FSEL R173, R184, -INF , !P5 ;  /* 0xff800000b8ad7808 */ /* 0x000fe40006800000 */
[----:B------:R-:W-:Y:S01]  /*d9c0*/  FMNMX.FTZ R2, R174, R2, !PT ;  /* 0x00000002ae027209 */ /* 0x000fe20007810000 */
[----:B------:R-:W-:Y:S01]  /*d9d0*/  IMAD.WIDE.U32 R14, R8, -0x2daee0ad, RZ ;  /* 0xd2511f53080e7825 */ /* 0x000fe200078e00ff */
[----:B------:R-:W-:Y:S02]  /*d9e0*/  LOP3.LUT R17, R5, UR5, R6, 0x96, !PT ;  /* 0x0000000505117c12 */ /* 0x000fe4000f8e9606 */
[----:B-1----:R-:W-:-:S02]  /*d9f0*/  FMNMX.FTZ R8, R3, R18, !PT ;  /* 0x0000001203087209 */ /* 0x002fc40007810000 */
[--C-:B------:R-:W-:Y:S02]  /*da00*/  LOP3.LUT R7, R191, UR4, R16.reuse, 0x96, !PT ;  /* 0x00000004bf077c12 */ /* 0x100fe4000f8e9610 */
[----:B------:R-:W-:Y:S02]  /*da10*/  FSEL R172, R185, -INF , !P6 ;  /* 0xff800000b9ac7808 */ /* 0x000fe40007000000 */
[----:B------:R-:W-:Y:S02]  /*da20*/  FMNMX.FTZ R6, R173, R2, !PT ;  /* 0x00000002ad067209 */ /* 0x000fe40007810000 */
[----:B------:R-:W-:Y:S02]  /*da30*/  FMNMX.FTZ R235, R0, R19, !PT ;  /* 0x0000001300eb7209 */ /* 0x000fe40007810000 */
[----:B------:R-:W-:Y:S01]  /*da40*/  FMNMX.FTZ R2, R136, R32, !PT ;  /* 0x0000002088027209 */ /* 0x000fe20007810000 */
[----:B------:R-:W-:Y:S01]  /*da50*/  IMAD R3, R252, -0x326172a9, RZ ;  /* 0xcd9e8d57fc037824 */ /* 0x000fe200078e02ff */
[----:B------:R-:W-:Y:S01]  /*da60*/  LOP3.LUT R33, R15, UR4, R16, 0x96, !PT ;  /* 0x000000040f217c12 */ /* 0x000fe2000f8e9610 */
[----:B------:R-:W-:Y:S01]  /*da70*/  UIADD3 UR4, UR24, 0x3c6ef372, URZ ;  /* 0x3c6ef37218047890 */ /* 0x000fe2000fffe03f */
[----:B------:R-:W-:Y:S01]  /*da80*/  FMNMX.FTZ R0, R172, R6, !PT ;  /* 0x00000006ac007209 */ /* 0x000fe20007810000 */
[----:B------:R-:W1:Y:S01]  /*da90*/  SHFL.BFLY PT, R34, R8, 0x1, 0x1f ;  /* 0x0c201f0008227f89 */ /* 0x000e6200000e0000 */
[----:B------:R-:W-:Y:S01]  /*daa0*/  IMAD.WIDE.U32 R138, R7, -0x326172a9, RZ ;  /* 0xcd9e8d57078a7825 */ /* 0x000fe200078e00ff */
[----:B------:R-:W-:-:S03]  /*dab0*/  FMNMX.FTZ R2, R35, R2, !PT ;  /* 0x0000000223027209 */ /* 0x000fc60007810000 */
[C---:B------:R-:W-:Y:S01]  /*dac0*/  FMUL.FTZ R21, R235.reuse, UR30 ;  /* 0x0000001eeb157c20 */ /* 0x040fe20008410000 */
[----:B------:R-:W-:Y:S01]  /*dad0*/  FSETP.NEU.FTZ.AND P6, PT, R235, -INF , PT ;  /* 0xff800000eb00780b */ /* 0x000fe20003fdd000 */
[----:B------:R-:W2:Y:S01]  /*dae0*/  SHFL.BFLY PT, R15, R0, 0x2, 0x1f ;  /* 0x0c401f00000f7f89 */ /* 0x000ea200000e0000 */
[----:B------:R-:W-:Y:S02]  /*daf0*/  LOP3.LUT R3, R5, UR5, R3, 0x96, !PT ;  /* 0x0000000505037c12 */ /* 0x000fe4000f8e9603 */
[----:B------:R-:W-:Y:S02]  /*db00*/  FMNMX.FTZ R5, R132, R2, !PT ;  /* 0x0000000284057209 */ /* 0x000fe40007810000 */
[----:B------:R-:W-:Y:S02]  /*db10*/  LOP3.LUT R18, R139, UR4, R4, 0x96, !PT ;  /* 0x000000048b127c12 */ /* 0x000fe4000f8e9604 */
[----:B------:R-:W-:Y:S02]  /*db20*/  FSEL R21, R21, RZ, P6 ;  /* 0x000000ff15157208 */ /* 0x000fe40003000000 */
[----:B------:R-:W-:Y:S01]  /*db30*/  FMNMX.FTZ R5, R137, R5, !PT ;  /* 0x0000000589057209 */ /* 0x000fe20007810000 */
[----:B------:R-:W-:-:S04]  /*db40*/  IMAD.WIDE.U32 R2, R3, -0x2daee0ad, RZ ;  /* 0xd2511f5303027825 */ /* 0x000fc800078e00ff */
[----:B------:R-:W-:Y:S01]  /*db50*/  FFMA.FTZ R13, R13, UR30, -R21 ;  /* 0x0000001e0d0d7c23 */ /* 0x000fe20008010815 */
[----:B------:R-:W-:Y:S01]  /*db60*/  IMAD.WIDE.U32 R18, R18, -0x2daee0ad, RZ ;  /* 0xd2511f5312127825 */ /* 0x000fe200078e00ff */
[----:B------:R-:W-:Y:S02]  /*db70*/  FMNMX.FTZ R5, R188, R5, !PT ;  /* 0x00000005bc057209 */ /* 0x000fe40007810000 */
[----:B------:R3:W-:Y:S01]  /*db80*/  MUFU.EX2 R237, R13 ;  /* 0x0000000d00ed7308 */ /* 0x0007e20000000800 */
[----:B------:R-:W-:Y:S02]  /*db90*/  FSEL R183, R186, -INF , !P1 ;  /* 0xff800000bab77808 */ /* 0x000fe40004800000 */
[----:B------:R-:W-:Y:S02]  /*dba0*/  FSEL R187, R187, -INF , !P4 ;  /* 0xff800000bbbb7808 */ /* 0x000fe40006000000 */
[----:B-1----:R-:W-:Y:S01]  /*dbb0*/  FMNMX.FTZ R234, R8, R34, !PT ;  /* 0x0000002208ea7209 */ /* 0x002fe20007810000 */
[----:B------:R-:W-:Y:S01]  /*dbc0*/  UIADD3 UR5, UR25, 0x76cf5d0a, URZ ;  /* 0x76cf5d0a19057890 */ /* 0x000fe2000fffe03f */
[----:B---3--:R-:W-:-:S02]  /*dbd0*/  LOP3.LUT R13, R19, UR22, R2, 0x96, !PT ;  /* 0x00000016130d7c12 */ /* 0x008fc4000f8e9602 */
[----:B------:R-:W-:-:S04]  /*dbe0*/  FMNMX.FTZ R2, R189, R5, !PT ;  /* 0x00000005bd027209 */ /* 0x000fc80007810000 */
[----:B------:R-:W-:Y:S01]  /*dbf0*/  FMNMX.FTZ R2, R183, R2, !PT ;  /* 0x00000002b7027209 */ /* 0x000fe20007810000 */
[----:B------:R-:W-:-:S03]  /*dc00*/  IMAD.WIDE.U32 R16, R17, -0x2daee0ad, RZ ;  /* 0xd2511f5311107825 */ /* 0x000fc600078e00ff */
[----:B------:R-:W-:Y:S01]  /*dc10*/  FMNMX.FTZ R8, R187, R2, !PT ;  /* 0x00000002bb087209 */ /* 0x000fe20007810000 */
[----:B------:R-:W-:Y:S01]  /*dc20*/  IMAD.WIDE.U32 R196, R13, -0x326172a9, RZ ;  /* 0xcd9e8d570dc47825 */ /* 0x000fe200078e00ff */
[----:B--2---:R-:W-:-:S03]  /*dc30*/  FMNMX.FTZ R0, R0, R15, !PT ;  /* 0x0000000f00007209 */ /* 0x004fc60007810000 */
[----:B------:R-:W1:Y:S01]  /*dc40*/  SHFL.BFLY PT, R13, R8, 0x2, 0x1f ;  /* 0x0c401f00080d7f89 */ /* 0x000e6200000e0000 */
[----:B------:R-:W-:-:S03]  /*dc50*/  LOP3.LUT R14, R17, UR5, R14, 0x96, !PT ;  /* 0x00000005110e7c12 */ /* 0x000fc6000f8e960e */
[----:B------:R-:W2:Y:S01]  /*dc60*/  SHFL.BFLY PT, R17, R0, 0x1, 0x1f ;  /* 0x0c201f0000117f89 */ /* 0x000ea200000e0000 */
[----:B------:R-:W-:Y:S01]  /*dc70*/  LOP3.LUT R3, R3, UR5, R190, 0x96, !PT ;  /* 0x0000000503037c12 */ /* 0x000fe2000f8e96be */
[----:B------:R-:W-:-:S04]  /*dc80*/  IMAD.WIDE.U32 R6, R33, -0x326172a9, RZ ;  /* 0xcd9e8d5721067825 */ /* 0x000fc800078e00ff */
[----:B------:R-:W-:Y:S01]  /*dc90*/  IMAD.WIDE.U32 R2, R3, -0x326172a9, RZ ;  /* 0xcd9e8d5703027825 */ /* 0x000fe200078e00ff */
[----:B------:R-:W-:-:S04]  /*dca0*/  LOP3.LUT R5, R7, UR4, R4, 0x96, !PT ;  /* 0x0000000407057c12 */ /* 0x000fc8000f8e9604 */
[----:B------:R-:W-:Y:S02]  /*dcb0*/  LOP3.LUT R4, R3, UR23, R138, 0x96, !PT ;  /* 0x0000001703047c12 */ /* 0x000fe4000f8e968a */
[----:B------:R-:W-:Y:S01]  /*dcc0*/  LOP3.LUT R7, R197, UR12, R2, 0x96, !PT ;  /* 0x0000000cc5077c12 */ /* 0x000fe2000f8e9602 */
[----:B------:R-:W-:-:S04]  /*dcd0*/  IMAD.WIDE.U32 R2, R5, -0x2daee0ad, RZ ;  /* 0xd2511f5305027825 */ /* 0x000fc800078e00ff */
[----:B------:R-:W-:Y:S01]  /*dce0*/  IMAD.WIDE.U32 R14, R14, -0x326172a9, RZ ;  /* 0xcd9e8d570e0e7825 */ /* 0x000fe200078e00ff */
[----:B-1----:R-:W-:-:S03]  /*dcf0*/  FMNMX.FTZ R8, R8, R13, !PT ;  /* 0x0000000d08087209 */ /* 0x002fc60007810000 */
[----:B------:R-:W-:Y:S01]  /*dd00*/  IMAD.WIDE.U32 R4, R4, -0x2daee0ad, RZ ;  /* 0xd2511f5304047825 */ /* 0x000fe200078e00ff */
[----:B------:R-:W-:Y:S02]  /*dd10*/  LOP3.LUT R16, R3, UR22, R16, 0x96, !PT ;  /* 0x0000001603107c12 */ /* 0x000fe4000f8e9610 */
[----:B--2---:R-:W-:Y:S01]  /*dd20*/  FMNMX.FTZ R233, R0, R17, !PT ;  /* 0x0000001100e97209 */ /* 0x004fe20007810000 */
[----:B------:R-:W-:Y:S01]  /*dd30*/  IMAD.WIDE.U32 R190, R7, -0x2daee0ad, RZ ;  /* 0xd2511f5307be7825 */ /* 0x000fe200078e00ff */
[----:B------:R-:W1:Y:S01]  /*dd40*/  SHFL.BFLY PT, R17, R8, 0x1, 0x1f ;  /* 0x0c201f0008117f89 */ /* 0x000e6200000e0000 */
[----:B------:R-:W-:Y:S02]  /*dd50*/  LOP3.LUT R6, R15, UR23, R6, 0x96, !PT ;  /* 0x000000170f067c12 */ /* 0x000fe4000f8e9606 */
[----:B------:R-:W-:Y:S02]  /*dd60*/  LOP3.LUT R18, R5, UR11, R18, 0x96, !PT ;  /* 0x0000000b05127c12 */ /* 0x000fe4000f8e9612 */
[----:B------:R-:W-:Y:S01]  /*dd70*/  LOP3.LUT R3, R191, UR10, R4, 0x96, !PT ;  /* 0x0000000abf037c12 */ /* 0x000fe2000f8e9604 */
[----:B------:R-:W-:-:S04]  /*dd80*/  IMAD.WIDE.U32 R4, R16, -0x326172a9, RZ ;  /* 0xcd9e8d5710047825 */ /* 0x000fc800078e00ff */
[----:B------:R-:W-:Y:S01]  /*dd90*/  IMAD.WIDE.U32 R6, R6, -0x2daee0ad, RZ ;  /* 0xd2511f5306067825 */ /* 0x000fe200078e00ff */
[----:B------:R-:W-:Y:S01]  /*dda0*/  LOP3.LUT R14, R5, UR12, R14, 0x96, !PT ;  /* 0x0000000c050e7c12 */ /* 0x000fe2000f8e960e */
[----:B------:R-:W-:Y:S02]  /*ddb0*/  UIADD3 UR4, UR24, -0x4ab325aa, URZ ;  /* 0xb54cda5618047890 */ /* 0x000fe4000fffe03f */
[----:B------:R-:W-:Y:S01]  /*ddc0*/  IMAD.WIDE.U32 R180, R18, -0x326172a9, RZ ;  /* 0xcd9e8d5712b47825 */ /* 0x000fe200078e00ff */
[----:B------:R-:W-:-:S03]  /*ddd0*/  LOP3.LUT R7, R7, UR11, R2, 0x96, !PT ;  /* 0x0000000b07077c12 */ /* 0x000fc6000f8e9602 */
[----:B------:R-:W-:-:S04]  /*dde0*/  IMAD.WIDE.U32 R2, R3, -0x326172a9, RZ ;  /* 0xcd9e8d5703027825 */ /* 0x000fc800078e00ff */
[----:B------:R-:W-:Y:S01]  /*ddf0*/  IMAD.WIDE.U32 R138, R14, -0x2daee0ad, RZ ;  /* 0xd2511f530e8a7825 */ /* 0x000fe200078e00ff */
[----:B------:R-:W-:-:S03]  /*de00*/  LOP3.LUT R5, R3, UR4, R180, 0x96, !PT ;  /* 0x0000000403057c12 */ /* 0x000fc6000f8e96b4 */
[--C-:B------:R-:W-:Y:S01]  /*de10*/  FFMA.FTZ R22, R22, UR30, -R21.reuse ;  /* 0x0000001e16167c23 */ /* 0x100fe20008010815 */
[C---:B------:R-:W-:Y:S02]  /*de20*/  LOP3.LUT R3, R2.reuse, 0xffff, RZ, 0xc0, !PT ;  /* 0x0000ffff02037812 */ /* 0x040fe400078ec0ff */
[----:B------:R-:W-:Y:S02]  /*de30*/  LOP3.LUT R16, R2, 0xff, RZ, 0xc0, !PT ;  /* 0x000000ff02107812 */ /* 0x000fe400078ec0ff */
[--C-:B------:R-:W-:Y:S02]  /*de40*/  SHF.R.U32.HI R13, RZ, 0x10, R2.reuse ;  /* 0x00000010ff0d7819 */ /* 0x100fe40000011602 */
[----:B------:R-:W-:Y:S02]  /*de50*/  SHF.R.U32.HI R15, RZ, 0x18, R2 ;  /* 0x00000018ff0f7819 */ /* 0x000fe40000011602 */
[----:B------:R-:W-:Y:S01]  /*de60*/  LOP3.LUT R2, R139, UR10, R6, 0x96, !PT ;  /* 0x0000000a8b027c12 */ /* 0x000fe2000f8e9606 */
[C---:B------:R-:W-:Y:S01]  /*de70*/  FMUL.FTZ R0, R233.reuse, UR30 ;  /* 0x0000001ee9007c20 */ /* 0x040fe20008410000 */
[----:B------:R-:W-:Y:S01]  /*de80*/  FSETP.NEU.FTZ.AND P4, PT, R233, -INF , PT ;  /* 0xff800000e900780b */ /* 0x000fe20003f9d000 */
[----:B------:R-:W-:Y:S01]  /*de90*/  FFMA.FTZ R20, R20, UR30, -R21 ;  /* 0x0000001e14147c23 */ /* 0x000fe20008010815 */
[----:B------:R2:W-:Y:S01]  /*dea0*/  MUFU.EX2 R207, R22 ;  /* 0x0000001600cf7308 */ /* 0x0005e20000000800 */
[----:B------:R-:W-:Y:S01]  /*deb0*/  SHF.R.U32.HI R14, RZ, 0x8, R3 ;  /* 0x00000008ff0e7819 */ /* 0x000fe20000011603 */
[----:B------:R-:W-:Y:S01]  /*dec0*/  IMAD.WIDE.U32 R6, R7, -0x326172a9, RZ ;  /* 0xcd9e8d5707067825 */ /* 0x000fe200078e00ff */
[----:B------:R-:W-:-:S02]  /*ded0*/  LOP3.LUT R13, R13, 0xff, RZ, 0xc0, !PT ;  /* 0x000000ff0d0d7812 */ /* 0x000fc400078ec0ff */
[----:B-1----:R-:W-:Y:S01]  /*dee0*/  FMNMX.FTZ R232, R8, R17, !PT ;  /* 0x0000001108e87209 */ /* 0x002fe20007810000 */
[----:B------:R-:W-:Y:S01]  /*def0*/  IMAD.WIDE.U32 R2, R2, -0x326172a9, RZ ;  /* 0xcd9e8d5702027825 */ /* 0x000fe200078e00ff */
[----:B------:R-:W-:Y:S01]  /*df00*/  FSETP.NEU.FTZ.AND P5, PT, R234, -INF , PT ;  /* 0xff800000ea00780b */ /* 0x000fe20003fbd000 */
[----:B------:R1:W-:Y:S01]  /*df10*/  MUFU.EX2 R236, R20 ;  /* 0x0000001400ec7308 */ /* 0x0003e20000000800 */
[----:B------:R-:W-:Y:S01]  /*df20*/  FSEL R0, R0, RZ, P4 ;  /* 0x000000ff00007208 */ /* 0x000fe20002000000 */
[----:B------:R-:W-:Y:S01]  /*df30*/  FMUL.FTZ R8, R232, UR30 ;  /* 0x0000001ee8087c20 */ /* 0x000fe20008410000 */
[----:B------:R-:W-:Y:S01]  /*df40*/  PRMT R19, R16, 0x5410, R14 ;  /* 0x0000541010137816 */ /* 0x000fe2000000000e */
[----:B--2---:R-:W-:Y:S01]  /*df50*/  FMUL.FTZ R22, R234, UR30 ;  /* 0x0000001eea167c20 */ /* 0x004fe20008410000 */
[----:B------:R-:W-:Y:S02]  /*df60*/  LOP3.LUT R139, R7, UR29, R4, 0x96, !PT ;  /* 0x0000001d078b7c12 */ /* 0x000fe4000f8e9604 */
[----:B------:R-:W-:-:S02]  /*df70*/  LOP3.LUT R18, R2, 0xff, RZ, 0xc0, !PT ;  /* 0x000000ff02127812 */ /* 0x000fc400078ec0ff */
[----:B------:R-:W-:Y:S02]  /*df80*/  FSEL R22, R22, RZ, P5 ;  /* 0x000000ff16167208 */ /* 0x000fe40002800000 */
[--C-:B------:R-:W-:Y:S02]  /*df90*/  SHF.R.U32.HI R17, RZ, 0x10, R2.reuse ;  /* 0x00000010ff117819 */ /* 0x100fe40000011602 */
[----:B-1----:R-:W-:Y:S02]  /*dfa0*/  PRMT R20, R13, 0x5410, R15 ;  /* 0x000054100d147816 */ /* 0x002fe4000000000f */
[----:B------:R-:W-:Y:S02]  /*dfb0*/  LOP3.LUT R15, R2, 0xffff, RZ, 0xc0, !PT ;  /* 0x0000ffff020f7812 */ /* 0x000fe400078ec0ff */
[----:B------:R-:W-:Y:S02]  /*dfc0*/  SHF.R.U32.HI R16, RZ, 0x18, R2 ;  /* 0x00000018ff107819 */ /* 0x000fe40000011602 */
[----:B------:R-:W-:Y:S01]  /*dfd0*/  LOP3.LUT R4, R3, UR4, R6, 0x96, !PT ;  /* 0x0000000403047c12 */ /* 0x000fe2000f8e9606 */
[----:B------:R-:W-:Y:S01]  /*dfe0*/  FFMA.FTZ R3, R31, UR30, -R0 ;  /* 0x0000001e1f037c23 */ /* 0x000fe20008010800 */
[----:B------:R-:W-:-:S02]  /*dff0*/  FSETP.NEU.FTZ.AND P1, PT, R232, -INF , PT ;  /* 0xff800000e800780b */ /* 0x000fc40003f3d000 */
[--C-:B------:R-:W-:Y:S01]  /*e000*/  SHF.R.U32.HI R2, RZ, 0x10, R5.reuse ;  /* 0x00000010ff027819 */ /* 0x100fe20000011605 */
[----:B------:R-:W-:Y:S01]  /*e010*/  FFMA.FTZ R27, R27, UR30, -R22 ;  /* 0x0000001e1b1b7c23 */ /* 0x000fe20008010816 */
[C---:B------:R-:W-:Y:S02]  /*e020*/  LOP3.LUT R6, R5.reuse, 0xffff, RZ, 0xc0, !PT ;  /* 0x0000ffff05067812 */ /* 0x040fe400078ec0ff */
[----:B------:R-:W-:Y:S02]  /*e030*/  LOP3.LUT R14, R5, 0xff, RZ, 0xc0, !PT ;  /* 0x000000ff050e7812 */ /* 0x000fe400078ec0ff */
[----:B------:R-:W-:Y:S01]  /*e040*/  SHF.R.U32.HI R13, RZ, 0x18, R5 ;  /* 0x00000018ff0d7819 */ /* 0x000fe20000011605 */
[----:B------:R-:W-:Y:S01]  /*e050*/  FFMA.FTZ R26, R26, UR30, -R0 ;  /* 0x0000001e1a1a7c23 */ /* 0x000fe20008010800 */
[----:B------:R-:W-:Y:S01]  /*e060*/  FSEL R8, R8, RZ, P1 ;  /* 0x000000ff08087208 */ /* 0x000fe20000800000 */
[----:B------:R1:W-:Y:S01]  /*e070*/  MUFU.EX2 R185, R3 ;  /* 0x0000000300b97308 */ /* 0x0003e20000000800 */
[----:B------:R-:W-:Y:S01]  /*e080*/  LOP3.LUT R5, R2, 0xff, RZ, 0xc0, !PT ;  /* 0x000000ff02057812 */ /* 0x000fe200078ec0ff */
[----:B------:R-:W-:Y:S01]  /*e090*/  FFMA.FTZ R24, R24, UR30, -R21 ;  /* 0x0000001e18187c23 */ /* 0x000fe20008010815 */
[----:B------:R-:W-:-:S02]  /*e0a0*/  LOP3.LUT R2, R17, 0xff, RZ, 0xc0, !PT ;  /* 0x000000ff11027812 */ /* 0x000fc400078ec0ff */
[----:B------:R-:W-:Y:S01]  /*e0b0*/  SHF.R.U32.HI R7, RZ, 0x8, R6 ;  /* 0x00000008ff077819 */ /* 0x000fe20000011606 */
[--C-:B------:R-:W-:Y:S01]  /*e0c0*/  FFMA.FTZ R6, R32, UR30, -R8.reuse ;  /* 0x0000001e20067c23 */ /* 0x100fe20008010808 */
[----:B------:R-:W-:Y:S01]  /*e0d0*/  PRMT R17, R5, 0x5410, R13 ;  /* 0x0000541005117816 */ /* 0x000fe2000000000d */
[----:B------:R2:W-:Y:S01]  /*e0e0*/  MUFU.EX2 R199, R27 ;  /* 0x0000001b00c77308 */ /* 0x0005e20000000800 */
[----:B------:R-:W-:Y:S01]  /*e0f0*/  FFMA.FTZ R5, R35, UR30, -R8 ;  /* 0x0000001e23057c23 */ /* 0x000fe20008010808 */
[----:B------:R-:W-:Y:S01]  /*e100*/  FFMA.FTZ R28, R28, UR30, -R22 ;  /* 0x0000001e1c1c7c23 */ /* 0x000fe20008010816 */
[----:B-1----:R-:W-:-:S05]  /*e110*/  SHF.R.U32.HI R3, RZ, 0x8, R15 ;  /* 0x00000008ff037819 */ /* 0x002fca000001160f */
[----:B------:R1:W-:Y:S01]  /*e120*/  MUFU.EX2 R197, R26 ;  /* 0x0000001a00c57308 */ /* 0x0003e20000000800 */
[----:B------:R-:W-:Y:S01]  /*e130*/  FFMA.FTZ R25, R25, UR30, -R22 ;  /* 0x0000001e19197c23 */ /* 0x000fe20008010816 */
[----:B------:R-:W-:Y:S02]  /*e140*/  PRMT R14, R14, 0x5410, R7 ;  /* 0x000054100e0e7816 */ /* 0x000fe40000000007 */
[----:B--2---:R-:W-:-:S04]  /*e150*/  PRMT R27, R2, 0x5410, R16 ;  /* 0x00005410021b7816 */ /* 0x004fc80000000010 */
[----:B------:R-:W2:Y:S01]  /*e160*/  MUFU.EX2 R206, R24 ;  /* 0x0000001800ce7308 */ /* 0x000ea20000000800 */
[----:B------:R-:W-:Y:S02]  /*e170*/  LOP3.LUT R2, R4, 0xffff, RZ, 0xc0, !PT ;  /* 0x0000ffff04027812 */ /* 0x000fe400078ec0ff */
[--C-:B------:R-:W-:Y:S02]  /*e180*/  SHF.R.U32.HI R7, RZ, 0x18, R4.reuse ;  /* 0x00000018ff077819 */ /* 0x100fe40000011604 */
[----:B-1----:R-:W-:Y:S02]  /*e190*/  PRMT R26, R18, 0x5410, R3 ;  /* 0x00005410121a7816 */ /* 0x002fe40000000003 */
[----:B------:R-:W-:Y:S01]  /*e1a0*/  SHF.R.U32.HI R3, RZ, 0x10, R4 ;  /* 0x00000010ff037819 */ /* 0x000fe20000011604 */
[----:B------:R1:W-:Y:S01]  /*e1b0*/  MUFU.EX2 R184, R6 ;  /* 0x0000000600b87308 */ /* 0x0003e20000000800 */
[----:B------:R-:W-:-:S07]  /*e1c0*/  FFMA.FTZ R23, R23, UR30, -R22 ;  /* 0x0000001e17177c23 */ /* 0x000fce0008010816 */
[----:B------:R3:W-:Y:S01]  /*e1d0*/  MUFU.EX2 R182, R5 ;  /* 0x0000000500b67308 */ /* 0x0007e20000000800 */
[----:B-1----:R-:W-:-:S07]  /*e1e0*/  SHF.R.U32.HI R6, RZ, 0x8, R2 ;  /* 0x00000008ff067819 */ /* 0x002fce0000011602 */
[----:B------:R-:W1:Y:S01]  /*e1f0*/  MUFU.EX2 R198, R28 ;  /* 0x0000001c00c67308 */ /* 0x000e620000000800 */
[----:B------:R-:W-:Y:S02]  /*e200*/  LOP3.LUT R2, R3, 0xff, RZ, 0xc0, !PT ;  /* 0x000000ff03027812 */ /* 0x000fe400078ec0ff */
[----:B---3--:R-:W-:-:S05]  /*e210*/  FSEL R5, R235, RZ, P6 ;  /* 0x000000ffeb057208 */ /* 0x008fca0003000000 */
[----:B------:R3:W-:Y:S01]  /*e220*/  MUFU.EX2 R204, R25 ;  /* 0x0000001900cc7308 */ /* 0x0007e20000000800 */
[----:B------:R-:W-:Y:S01]  /*e230*/  FFMA.FTZ R3, R132, UR30, -R8 ;  /* 0x0000001e84037c23 */ /* 0x000fe20008010808 */
[----:B------:R-:W-:Y:S01]  /*e240*/  FFMA.FTZ R30, R30, UR30, -R0 ;  /* 0x0000001e1e1e7c23 */ /* 0x000fe20008010800 */
[----:B------:R-:W-:-:S05]  /*e250*/  LOP3.LUT R13, R4, 0xff, RZ, 0xc0, !PT ;  /* 0x000000ff040d7812 */ /* 0x000fca00078ec0ff */
[----:B------:R-:W4:Y:S01]  /*e260*/  MUFU.EX2 R205, R23 ;  /* 0x0000001700cd7308 */ /* 0x000f220000000800 */
[----:B------:R-:W-:Y:S02]  /*e270*/  FSEL R4, R234, RZ, P5 ;  /* 0x000000ffea047208 */ /* 0x000fe40002800000 */
[----:B---3--:R-:W-:Y:S01]  /*e280*/  PRMT R25, R2, 0x5410, R7 ;  /* 0x0000541002197816 */ /* 0x008fe20000000007 */
[----:B------:R-:W-:Y:S01]  /*e290*/  FADD.FTZ R7, R135, -R5 ;  /* 0x8000000587077221 */ /* 0x000fe20000010000 */
[----:B------:R-:W-:-:S03]  /*e2a0*/  PRMT R135, R224, 0x7054, R224 ;  /* 0x00007054e0877816 */ /* 0x000fc600000000e0 */
[----:B------:R3:W-:Y:S01]  /*e2b0*/  MUFU.EX2 R180, R3 ;  /* 0x0000000300b47308 */ /* 0x0007e20000000800 */
[----:B--2---:R-:W-:Y:S02]  /*e2c0*/  F2FP.BF16.F32.PACK_AB R2, R206, R207 ;  /* 0x000000cfce02723e */ /* 0x004fe400000010ff */
[----:B------:R-:W-:Y:S02]  /*e2d0*/  HSET2.LE.AND R18, R19, R135, PT ;  /* 0x0000008713127233 */ /* 0x000fe40003803000 */
[----:B------:R-:W-:-:S03]  /*e2e0*/  PRMT R24, R13, 0x5410, R6 ;  /* 0x000054100d187816 */ /* 0x000fc60000000006 */
[----:B------:R-:W2:Y:S01]  /*e2f0*/  MUFU.EX2 R191, R30 ;  /* 0x0000001e00bf7308 */ /* 0x000ea20000000800 */
[----:B------:R-:W-:Y:S01]  /*e300*/  FADD.FTZ R6, R134, -R4 ;  /* 0x8000000486067221 */ /* 0x000fe20000010000 */
[----:B------:R-:W-:Y:S02]  /*e310*/  LOP3.LUT R18, R18, R2, RZ, 0xc0, !PT ;  /* 0x0000000212127212 */ /* 0x000fe400078ec0ff */
[----:B------:R-:W-:Y:S01]  /*e320*/  HSET2.LE.AND R2, R20, R135, PT ;  /* 0x0000008714027233 */ /* 0x000fe20003803000 */
[----:B---3--:R-:W-:-:S04]  /*e330*/  FFMA.FTZ R3, R137, UR30, -R8 ;  /* 0x0000001e89037c23 */ /* 0x008fc80008010808 */
[----:B------:R1:W3:Y:S01]  /*e340*/  MUFU.EX2 R134, R3 ;  /* 0x0000000300867308 */ /* 0x0002e20000000800 */
[----:B------:R-:W-:Y:S02]  /*e350*/  FSEL R4, R232, RZ, P1 ;  /* 0x000000ffe8047208 */ /* 0x000fe40000800000 */
[----:B------:R-:W-:-:S03]  /*e360*/  FSEL R5, R233, RZ, P4 ;  /* 0x000000ffe9057208 */ /* 0x000fc60002000000 */
[----:B------:R-:W-:Y:S01]  /*e370*/  FADD.FTZ R23, R136, -R4 ;  /* 0x8000000488177221 */ /* 0x000fe20000010000 */
[----:B------:R-:W-:Y:S02]  /*e380*/  HSET2.LE.AND R4, R14, R135, PT ;  /* 0x000000870e047233 */ /* 0x000fe40003803000 */
[----:B-1----:R-:W-:-:S04]  /*e390*/  F2FP.BF16.F32.PACK_AB R3, R198, R199 ;  /* 0x000000c7c603723e */ /* 0x002fc800000010ff */
[----:B------:R-:W-:Y:S02]  /*e3a0*/  LOP3.LUT R19, R2, R3, RZ, 0xc0, !PT ;  /* 0x0000000302137212 */ /* 0x000fe400078ec0ff */
[--C-:B------:R-:W-:Y:S02]  /*e3b0*/  HSET2.LE.AND R2, R17, R135.reuse, PT ;  /* 0x0000008711027233 */ /* 0x100fe40003803000 */
[----:B----4-:R-:W-:Y:S01]  /*e3c0*/  F2FP.BF16.F32.PACK_AB R3, R204, R205 ;  /* 0x000000cdcc03723e */ /* 0x010fe200000010ff */
[----:B------:R-:W-:Y:S01]  /*e3d0*/  FADD.FTZ R13, R133, -R5 ;  /* 0x80000005850d7221 */ /* 0x000fe20000010000 */
[----:B------:R-:W-:Y:S02]  /*e3e0*/  F2FP.BF16.F32.PACK_AB R5, R236, R237 ;  /* 0x000000edec05723e */ /* 0x000fe400000010ff */
[----:B------:R-:W-:Y:S02]  /*e3f0*/  LOP3.LUT R17, R2, R3, RZ, 0xc0, !PT ;  /* 0x0000000302117212 */ /* 0x000fe400078ec0ff */
[----:B------:R-:W-:-:S02]  /*e400*/  HSET2.LE.AND R2, R24, R135, PT ;  /* 0x0000008718027233 */ /* 0x000fc40003803000 */
[----:B--2---:R-:W-:Y:S02]  /*e410*/  F2FP.BF16.F32.PACK_AB R3, R191, R197 ;  /* 0x000000c5bf03723e */ /* 0x004fe400000010ff */
[----:B------:R-:W-:Y:S01]  /*e420*/  LOP3.LUT R16, R4, R5, RZ, 0xc0, !PT ;  /* 0x0000000504107212 */ /* 0x000fe200078ec0ff */
[----:B------:R-:W-:Y:S01]  /*e430*/  FFMA.FTZ R29, R29, UR30, -R0 ;  /* 0x0000001e1d1d7c23 */ /* 0x000fe20008010800 */
[----:B------:R-:W-:Y:S01]  /*e440*/  LOP3.LUT R4, R2, R3, RZ, 0xc0, !PT ;  /* 0x0000000302047212 */ /* 0x000fe200078ec0ff */
[----:B------:R-:W-:Y:S01]  /*e450*/  FMUL.FTZ R6, R6, UR30 ;  /* 0x0000001e06067c20 */ /* 0x000fe20008410000 */
[----:B------:R-:W-:Y:S02]  /*e460*/  HSET2.LE.AND R2, R25, R135, PT ;  /* 0x0000008719027233 */ /* 0x000fe40003803000 */
[----:B------:R-:W-:Y:S01]  /*e470*/  F2FP.BF16.F32.PACK_AB R3, R182, R184 ;  /* 0x000000b8b603723e */ /* 0x000fe200000010ff */
[----:B------:R1:W2:Y:S03]  /*e480*/  MUFU.EX2 R186, R29 ;  /* 0x0000001d00ba7308 */ /* 0x0002a60000000800 */
[----:B------:R-:W-:-:S02]  /*e490*/  LOP3.LUT R5, R2, R3, RZ, 0xc0, !PT ;  /* 0x0000000302057212 */ /* 0x000fc400078ec0ff */
[----:B------:R-:W-:-:S03]  /*e4a0*/  HSET2.LE.AND R3, R27, R135, PT ;  /* 0x000000871b037233 */ /* 0x000fc60003803000 */
[----:B------:R4:W-:Y:S01]  /*e4b0*/  MUFU.EX2 R15, R6 ;  /* 0x00000006000f7308 */ /* 0x0009e20000000800 */
[----:B------:R-:W-:Y:S01]  /*e4c0*/  FMUL.FTZ R13, R13, UR30 ;  /* 0x0000001e0d0d7c20 */ /* 0x000fe20008410000 */
[----:B-1----:R-:W1:Y:S01]  /*e4d0*/  LDSM.16.MT88.4 R28, [R209+0xa000] ;  /* 0x00a00000d11c783b */ /* 0x002e620000004200 */
[----:B----4-:R-:W-:-:S03]  /*e4e0*/  HSET2.LE.AND R6, R26, R135, PT ;  /* 0x000000871a067233 */ /* 0x010fc60003803000 */
[----:B------:R-:W4:Y:S02]  /*e4f0*/  LDSM.16.MT88.4 R24, [R211+0xa000] ;  /* 0x00a00000d318783b */ /* 0x000f240000004200 */
[----:B------:R3:W-:Y:S01]  /*e500*/  MUFU.EX2 R14, R13 ;  /* 0x0000000d000e7308 */ /* 0x0007e20000000800 */
[----:B------:R-:W-:-:S07]  /*e510*/  FMUL.FTZ R7, R7, UR30 ;  /* 0x0000001e07077c20 */ /* 0x000fce0008410000 */
[----:B------:R2:W2:Y:S01]  /*e520*/  MUFU.EX2 R20, R7 ;  /* 0x0000000700147308 */ /* 0x0004a20000000800 */
[----:B---3--:R-:W-:-:S07]  /*e530*/  FMUL.FTZ R13, R23, UR30 ;  /* 0x0000001e170d7c20 */ /* 0x008fce0008410000 */
[----:B------:R-:W3:Y:S01]  /*e540*/  MUFU.EX2 R13, R13 ;  /* 0x0000000d000d7308 */ /* 0x000ee20000000800 */
[----:B------:R-:W-:Y:S02]  /*e550*/  F2FP.BF16.F32.PACK_AB R2, R134, R180 ;  /* 0x000000b48602723e */ /* 0x000fe400000010ff */
[----:B--2---:R-:W-:Y:S01]  /*e560*/  F2FP.BF16.F32.PACK_AB R7, R185, R186 ;  /* 0x000000bab907723e */ /* 0x004fe200000010ff */
[-C--:B------:R-:W-:Y:S01]  /*e570*/  FMUL.FTZ R144, R144, R20.reuse ;  /* 0x0000001490907220 */ /* 0x080fe20000410000 */
[----:B------:R-:W-:Y:S01]  /*e580*/  FMUL.FTZ R145, R145, R20 ;  /* 0x0000001491917220 */ /* 0x000fe20000410000 */
[----:B------:R-:W-:Y:S01]  /*e590*/  FMUL.FTZ R146, R146, R15 ;  /* 0x0000000f92927220 */ /* 0x000fe20000410000 */
[----:B------:R-:W-:Y:S01]  /*e5a0*/  LOP3.LUT R6, R6, R7, RZ, 0xc0, !PT ;  /* 0x0000000706067212 */ /* 0x000fe200078ec0ff */
[-C--:B------:R-:W-:Y:S01]  /*e5b0*/  FMUL.FTZ R147, R147, R15.reuse ;  /* 0x0000000f93937220 */ /* 0x080fe20000410000 */
[----:B------:R-:W-:Y:S01]  /*e5c0*/  LOP3.LUT R7, R3, R2, RZ, 0xc0, !PT ;  /* 0x0000000203077212 */ /* 0x000fe200078ec0ff */
[-C--:B------:R-:W-:Y:S01]  /*e5d0*/  FMUL.FTZ R140, R140, R14.reuse ;  /* 0x0000000e8c8c7220 */ /* 0x080fe20000410000 */
[----:B------:R-:W-:Y:S01]  /*e5e0*/  FMUL.FTZ R141, R141, R14 ;  /* 0x0000000e8d8d7220 */ /* 0x000fe20000410000 */
[-C--:B------:R-:W-:Y:S01]  /*e5f0*/  FMUL.FTZ R152, R152, R20.reuse ;  /* 0x0000001498987220 */ /* 0x080fe20000410000 */
[----:B------:R-:W-:Y:S01]  /*e600*/  FMUL.FTZ R153, R153, R20 ;  /* 0x0000001499997220 */ /* 0x000fe20000410000 */
[----:B------:R-:W-:Y:S01]  /*e610*/  FMUL.FTZ R154, R154, R15 ;  /* 0x0000000f9a9a7220 */ /* 0x000fe20000410000 */
[-C--:B------:R-:W-:Y:S01]  /*e620*/  FMUL.FTZ R148, R148, R14.reuse ;  /* 0x0000000e94947220 */ /* 0x080fe20000410000 */
[-C--:B------:R-:W-:Y:S01]  /*e630*/  FMUL.FTZ R149, R149, R14.reuse ;  /* 0x0000000e95957220 */ /* 0x080fe20000410000 */
[-C--:B---3--:R-:W-:Y:S01]  /*e640*/  FMUL.FTZ R142, R142, R13.reuse ;  /* 0x0000000d8e8e7220 */ /* 0x088fe20000410000 */
        /* <DEDUP_REMOVED lines=8> */
[-C--:B-1----:R-:W-:Y:S06]  /*e6d0*/  HMMA.16816.F32.BF16 R32, R16, R28.reuse, R144 ;  /* 0x0000001c1020723c */ /* 0x082fec0000041890 */
[C---:B------:R-:W-:Y:S06]  /*e6e0*/  HMMA.16816.F32.BF16 R140, R4.reuse, R28, R140 ;  /* 0x0000001c048c723c */ /* 0x040fec000004188c */
[-C--:B------:R-:W-:Y:S06]  /*e6f0*/  HMMA.16816.F32.BF16 R148, R4, R30.reuse, R148 ;  /* 0x0000001e0494723c */ /* 0x080fec0000041894 */
[----:B------:R-:W-:Y:S06]  /*e700*/  HMMA.16816.F32.BF16 R216, R16, R30, R152 ;  /* 0x0000001e10d8723c */ /* 0x000fec0000041898 */
[----:B----4-:R-:W-:Y:S01]  /*e710*/  HMMA.16816.F32.BF16 R28, R4, R24, R40 ;  /* 0x00000018041c723c */ /* 0x010fe20000041828 */
        /* <DEDUP_REMOVED lines=10> */
[----:B------:R-:W-:-:S02]  /*e7c0*/  IMAD.MOV.U32 R2, RZ, RZ, R34 ;  /* 0x000000ffff027224 */ /* 0x000fc400078e0022 */
[-C--:B------:R-:W-:Y:S01]  /*e7d0*/  FMUL.FTZ R44, R44, R14.reuse ;  /* 0x0000000e2c2c7220 */ /* 0x080fe20000410000 */
[----:B------:R-:W-:Y:S02]  /*e7e0*/  IMAD.MOV.U32 R133, RZ, RZ, R35 ;  /* 0x000000ffff857224 */ /* 0x000fe400078e0023 */
[----:B------:R-:W-:Y:S01]  /*e7f0*/  FMUL.FTZ R45, R45, R14 ;  /* 0x0000000e2d2d7220 */ /* 0x000fe20000410000 */
[----:B------:R-:W-:Y:S01]  /*e800*/  HMMA.16816.F32.BF16 R32, R16, R24, R36 ;  /* 0x000000181020723c */ /* 0x000fe20000041824 */
[-C--:B------:R-:W-:Y:S01]  /*e810*/  FMUL.FTZ R46, R46, R13.reuse ;  /* 0x0000000d2e2e7220 */ /* 0x080fe20000410000 */
[----:B------:R-:W-:Y:S01]  /*e820*/  FMUL.FTZ R47, R47, R13 ;  /* 0x0000000d2f2f7220 */ /* 0x000fe20000410000 */
[----:B------:R-:W-:Y:S04]  /*e830*/  LDSM.16.MT88.4 R40, [R213+0xb000] ;  /* 0x00b00000d528783b */ /* 0x000fe80000004200 */
[----:B------:R-:W-:Y:S01]  /*e840*/  LDSM.16.MT88.4 R36, [R214+0xa000] ;  /* 0x00a00000d624783b */ /* 0x000fe20000004200 */
[----:B------:R-:W-:Y:S01]  /*e850*/  IMAD.MOV.U32 R153, RZ, RZ, R28 ;  /* 0x000000ffff997224 */ /* 0x000fe200078e001c */
[----:B------:R-:W-:Y:S01]  /*e860*/  MOV R137, R30 ;  /* 0x0000001e00897202 */ /* 0x000fe20000000f00 */
[----:B------:R-:W-:-:S02]  /*e870*/  IMAD.MOV.U32 R152, RZ, RZ, R29 ;  /* 0x000000ffff987224 */ /* 0x000fc400078e001d */
[----:B------:R-:W-:Y:S02]  /*e880*/  IMAD.MOV.U32 R136, RZ, RZ, R31 ;  /* 0x000000ffff887224 */ /* 0x000fe400078e001f */
[----:B------:R-:W-:Y:S10]  /*e890*/  HMMA.16816.F32.BF16 R28, R16, R26, R48 ;  /* 0x0000001a101c723c */ /* 0x000ff40000041830 */
[----:B------:R-:W-:Y:S01]  /*e8a0*/  IMAD.MOV.U32 R176, RZ, RZ, R34 ;  /* 0x000000ffffb07224 */ /* 0x000fe200078e0022 */
[----:B------:R-:W-:Y:S01]  /*e8b0*/  MOV R155, R35 ;  /* 0x00000023009b7202 */ /* 0x000fe20000000f00 */
[----:B------:R-:W-:-:S02]  /*e8c0*/  IMAD.MOV.U32 R132, RZ, RZ, R33 ;  /* 0x000000ffff847224 */ /* 0x000fc400078e0021 */
[----:B------:R-:W-:Y:S02]  /*e8d0*/  IMAD.MOV.U32 R154, RZ, RZ, R32 ;  /* 0x000000ffff9a7224 */ /* 0x000fe400078e0020 */
[----:B------:R-:W-:Y:S08]  /*e8e0*/  LDSM.16.MT88.4 R32, [R211+0xb000] ;  /* 0x00b00000d320783b */ /* 0x000ff00000004200 */
[----:B------:R-:W-:Y:S01]  /*e8f0*/  IMAD.MOV.U32 R51, RZ, RZ, R31 ;  /* 0x000000ffff337224 */ /* 0x000fe200078e001f */
[----:B------:R-:W-:Y:S01]  /*e900*/  MOV R49, R29 ;  /* 0x0000001d00317202 */ /* 0x000fe20000000f00 */
[----:B------:R-:W-:-:S02]  /*e910*/  IMAD.MOV.U32 R50, RZ, RZ, R30 ;  /* 0x000000ffff327224 */ /* 0x000fc400078e001e */
[----:B------:R-:W-:Y:S02]  /*e920*/  IMAD.MOV.U32 R48, RZ, RZ, R28 ;  /* 0x000000ffff307224 */ /* 0x000fe400078e001c */
[----:B------:R-:W1:Y:S01]  /*e930*/  LDSM.16.MT88.4 R28, [R213+0xa000] ;  /* 0x00a00000d51c783b */ /* 0x000e620000004200 */
[C---:B------:R-:W-:Y:S03]  /*e940*/  HMMA.16816.F32.BF16 R228, R4.reuse, R26, R44 ;  /* 0x0000001a04e4723c */ /* 0x040fe6000004182c */
[----:B------:R-:W2:Y:S04]  /*e950*/  LDSM.16.MT88.4 R24, [R209+0xb000] ;  /* 0x00b00000d118783b */ /* 0x000ea80000004200 */
[----:B------:R-:W3:Y:S01]  /*e960*/  LDSM.16.MT88.4 R44, [R214+0xb000] ;  /* 0x00b00000d62c783b */ /* 0x000ee20000004200 */
        /* <DEDUP_REMOVED lines=29> */
[----:B-1----:R-:W-:Y:S01]  /*eb40*/  HMMA.16816.F32.BF16 R72, R4, R28, R72 ;  /* 0x0000001c0448723c */ /* 0x002fe20000041848 */
[-C--:B------:R-:W-:Y:S01]  /*eb50*/  FMUL.FTZ R63, R63, R13.reuse ;  /* 0x0000000d3f3f7220 */ /* 0x080fe20000410000 */
[----:B------:R-:W-:Y:S01]  /*eb60*/  FMUL.FTZ R88, R88, R14 ;  /* 0x0000000e58587220 */ /* 0x000fe20000410000 */
[----:B------:R-:W-:-:S03]  /*eb70*/  FMUL.FTZ R78, R78, R13 ;  /* 0x0000000d4e4e7220 */ /* 0x000fc60000410000 */
[----:B------:R-:W-:Y:S01]  /*eb80*/  HMMA.16816.F32.BF16 R68, R16, R28, R68 ;  /* 0x0000001c1044723c */ /* 0x000fe20000041844 */
[-C--:B------:R-:W-:Y:S01]  /*eb90*/  FMUL.FTZ R79, R79, R13.reuse ;  /* 0x0000000d4f4f7220 */ /* 0x080fe20000410000 */
[-C--:B------:R-:W-:Y:S01]  /*eba0*/  FMUL.FTZ R89, R89, R14.reuse ;  /* 0x0000000e59597220 */ /* 0x080fe20000410000 */
[-C--:B------:R-:W-:Y:S01]  /*ebb0*/  FMUL.FTZ R90, R90, R13.reuse ;  /* 0x0000000d5a5a7220 */ /* 0x080fe20000410000 */
[-C--:B------:R-:W-:Y:S01]  /*ebc0*/  FMUL.FTZ R91, R91, R13.reuse ;  /* 0x0000000d5b5b7220 */ /* 0x080fe20000410000 */
[-C--:B------:R-:W-:Y:S02]  /*ebd0*/  FMUL.FTZ R92, R92, R14.reuse ;  /* 0x0000000e5c5c7220 */ /* 0x080fe40000410000 */
[----:B------:R-:W-:Y:S02]  /*ebe0*/  IMAD.MOV.U32 R28, RZ, RZ, R2 ;  /* 0x000000ffff1c7224 */ /* 0x000fe400078e0002 */
        /* <DEDUP_REMOVED lines=20> */
[----:B------:R-:W-:Y:S01]  /*ed30*/  HMMA.16816.F32.BF16 R144, R4, R42, R128 ;  /* 0x0000002a0490723c */ /* 0x000fe20000041880 */
[-C--:B------:R-:W-:Y:S01]  /*ed40*/  FMUL.FTZ R100, R100, R20.reuse ;  /* 0x0000001464647220 */ /* 0x080fe20000410000 */
[----:B------:R-:W-:Y:S01]  /*ed50*/  FMUL.FTZ R101, R101, R20 ;  /* 0x0000001465657220 */ /* 0x000fe20000410000 */
[----:B------:R-:W-:-:S03]  /*ed60*/  FMUL.FTZ R102, R102, R15 ;  /* 0x0000000f66667220 */ /* 0x000fc60000410000 */
[----:B------:R-:W-:Y:S01]  /*ed70*/  HMMA.16816.F32.BF16 R156, R4, R34, R156 ;  /* 0x00000022049c723c */ /* 0x000fe2000004189c */
[----:B------:R-:W-:Y:S02]  /*ed80*/  IMAD.MOV.U32 R131, RZ, RZ, R176 ;  /* 0x000000ffff837224 */ /* 0x000fe400078e00b0 */
[----:B------:R-:W-:-:S03]  /*ed90*/  FMUL.FTZ R103, R103, R15 ;  /* 0x0000000f67677220 */ /* 0x000fc60000410000 */
[----:B------:R-:W-:Y:S01]  /*eda0*/  HMMA.16816.F32.BF16 R176, R16, R34, R108 ;  /* 0x0000002210b0723c */ /* 0x000fe2000004186c */
[----:B------:R1:W-:Y:S01]  /*edb0*/  MUFU.EX2 R34, R2 ;  /* 0x0000000200227308 */ /* 0x0003e20000000800 */
[----:B------:R-:W-:Y:S01]  /*edc0*/  IMAD.MOV.U32 R129, RZ, RZ, R3 ;  /* 0x000000ffff817224 */ /* 0x000fe200078e0003 */
[----:B------:R-:W-:Y:S01]  /*edd0*/  UIADD3 UR4, UR25, 0x646e171e, URZ ;  /* 0x646e171e19047890 */ /* 0x000fe2000fffe03f */
[-C--:B------:R-:W-:Y:S02]  /*ede0*/  FMUL.FTZ R80, R80, R20.reuse ;  /* 0x0000001450507220 */ /* 0x080fe40000410000 */
[----:B------:R-:W-:Y:S01]  /*edf0*/  HMMA.16816.F32.BF16 R56, R4, R36, R56 ;  /* 0x000000240438723c */ /* 0x000fe20000041838 */
[-C--:B------:R-:W-:Y:S01]  /*ee00*/  FMUL.FTZ R81, R81, R20.reuse ;  /* 0x0000001451517220 */ /* 0x080fe20000410000 */
[-C--:B------:R-:W-:Y:S01]  /*ee10*/  FMUL.FTZ R82, R82, R15.reuse ;  /* 0x0000000f52527220 */ /* 0x080fe20000410000 */
[----:B------:R-:W-:Y:S01]  /*ee20*/  FMUL.FTZ R83, R83, R15 ;  /* 0x0000000f53537220 */ /* 0x000fe20000410000 */
[----:B------:R-:W-:-:S02]  /*ee30*/  FMUL.FTZ R84, R84, R20 ;  /* 0x0000001454547220 */ /* 0x000fc40000410000 */
[----:B------:R-:W-:Y:S01]  /*ee40*/  HMMA.16816.F32.BF16 R60, R4, R38, R60 ;  /* 0x00000026043c723c */ /* 0x000fe2000004183c */
[----:B------:R-:W-:Y:S01]  /*ee50*/  FMUL.FTZ R85, R85, R20 ;  /* 0x0000001455557220 */ /* 0x000fe20000410000 */
[-C--:B------:R-:W-:Y:S01]  /*ee60*/  FMUL.FTZ R86, R86, R15.reuse ;  /* 0x0000000f56567220 */ /* 0x080fe20000410000 */
[----:B------:R-:W-:-:S03]  /*ee70*/  FMUL.FTZ R87, R87, R15 ;  /* 0x0000000f57577220 */ /* 0x000fc60000410000 */
[C---:B------:R-:W-:Y:S01]  /*ee80*/  HMMA.16816.F32.BF16 R76, R4.reuse, R30, R76 ;  /* 0x0000001e044c723c */ /* 0x040fe2000004184c */
[----:B-1----:R-:W-:Y:S01]  /*ee90*/  FFMA.FTZ R2, R174, UR30, -R0 ;  /* 0x0000001eae027c23 */ /* 0x002fe20008010800 */
[----:B------:R-:W-:Y:S01]  /*eea0*/  MOV R130, R132 ;  /* 0x0000008400827202 */ /* 0x000fe20000000f00 */
[-C--:B------:R-:W-:Y:S01]  /*eeb0*/  FMUL.FTZ R96, R96, R20.reuse ;  /* 0x0000001460607220 */ /* 0x080fe20000410000 */
[-C--:B------:R-:W-:Y:S01]  /*eec0*/  FMUL.FTZ R97, R97, R20.reuse ;  /* 0x0000001461617220 */ /* 0x080fe20000410000 */
[----:B------:R1:W4:Y:S01]  /*eed0*/  MUFU.EX2 R35, R2 ;  /* 0x0000000200237308 */ /* 0x0003220000000800 */
[C---:B--2---:R-:W-:Y:S01]  /*eee0*/  HMMA.16816.F32.BF16 R88, R4.reuse, R24, R88 ;  /* 0x000000180458723c */ /* 0x044fe20000041858 */
        /* <DEDUP_REMOVED lines=11> */
[----:B------:R-:W-:Y:S01]  /*efa0*/  HMMA.16816.F32.BF16 R104, R4, R32, R104 ;  /* 0x000000200468723c */ /* 0x000fe20000041868 */
[-C--:B------:R-:W-:Y:S01]  /*efb0*/  FMUL.FTZ R112, R112, R20.reuse ;  /* 0x0000001470707220 */ /* 0x080fe20000410000 */
[----:B------:R-:W-:Y:S01]  /*efc0*/  FMUL.FTZ R113, R113, R20 ;  /* 0x0000001471717220 */ /* 0x000fe20000410000 */
[----:B------:R-:W-:Y:S01]  /*efd0*/  FMUL.FTZ R114, R114, R15 ;  /* 0x0000000f72727220 */ /* 0x000fe20000410000 */
[----:B-1----:R-:W-:-:S04]  /*efe0*/  IMAD.WIDE.U32 R2, R139, -0x2daee0ad, RZ ;  /* 0xd2511f538b027825 */ /* 0x002fc800078e00ff */
[-C--:B------:R-:W-:Y:S01]  /*eff0*/  FMUL.FTZ R115, R115, R15.reuse ;  /* 0x0000000f73737220 */ /* 0x080fe20000410000 */
[C---:B---3--:R-:W-:Y:S01]  /*f000*/  HMMA.16816.F32.BF16 R116, R4.reuse, R44, R116 ;  /* 0x0000002c0474723c */ /* 0x048fe20000041874 */
[-C--:B------:R-:W-:Y:S01]  /*f010*/  FMUL.FTZ R120, R120, R20.reuse ;  /* 0x0000001478787220 */ /* 0x080fe20000410000 */
[----:B------:R-:W-:Y:S01]  /*f020*/  FMUL.FTZ R121, R121, R20 ;  /* 0x0000001479797220 */ /* 0x000fe20000410000 */
[-C--:B------:R-:W-:Y:S01]  /*f030*/  FMUL.FTZ R122, R122, R15.reuse ;  /* 0x0000000f7a7a7220 */ /* 0x080fe20000410000 */
[----:B------:R-:W-:Y:S01]  /*f040*/  FMUL.FTZ R123, R123, R15 ;  /* 0x0000000f7b7b7220 */ /* 0x000fe20000410000 */
[----:B------:R-:W-:Y:S01]  /*f050*/  LDSM.16.MT88.4 R108, [R211+0xb800] ;  /* 0x00b80000d36c783b */ /* 0x000fe20000004200 */
[C---:B------:R-:W-:Y:S06]  /*f060*/  HMMA.16816.F32.BF16 R160, R4.reuse, R46, R160 ;  /* 0x0000002e04a0723c */ /* 0x040fec00000418a0 */
[----:B------:R-:W-:Y:S07]  /*f070*/  HMMA.16816.F32.BF16 R124, R4, R40, R124 ;  /* 0x00000028047c723c */ /* 0x000fee000004187c */
[--C-:B------:R-:W-:Y:S01]  /*f080*/  FFMA.FTZ R4, R173, UR30, -R0.reuse ;  /* 0x0000001ead047c23 */ /* 0x100fe20008010800 */
[----:B------:R-:W-:Y:S01]  /*f090*/  FFMA.FTZ R0, R172, UR30, -R0 ;  /* 0x0000001eac007c23 */ /* 0x000fe20008010800 */
[C---:B------:R-:W-:Y:S02]  /*f0a0*/  HMMA.16816.F32.BF16 R100, R16.reuse, R32, R100 ;  /* 0x000000201064723c */ /* 0x040fe40000041864 */
[----:B------:R1:W-:Y:S04]  /*f0b0*/  MUFU.EX2 R132, R4 ;  /* 0x0000000400847308 */ /* 0x0003e80000000800 */
[C---:B------:R-:W-:Y:S06]  /*f0c0*/  HMMA.16816.F32.BF16 R200, R16.reuse, R30, R80 ;  /* 0x0000001e10c8723c */ /* 0x040fec0000041850 */
[----:B------:R-:W-:Y:S01]  /*f0d0*/  HMMA.16816.F32.BF16 R84, R16, R24, R84 ;  /* 0x000000181054723c */ /* 0x000fe20000041854 */
[----:B------:R2:W-:Y:S01]  /*f0e0*/  MUFU.EX2 R33, R0 ;  /* 0x0000000000217308 */ /* 0x0005e20000000800 */
[--C-:B------:R-:W-:Y:S01]  /*f0f0*/  FFMA.FTZ R5, R189, UR30, -R8.reuse ;  /* 0x0000001ebd057c23 */ /* 0x100fe20008010808 */
[----:B------:R-:W-:Y:S01]  /*f100*/  LDSM.16.MT88.4 R80, [R213+0xa800] ;  /* 0x00a80000d550783b */ /* 0x000fe20000004200 */
[----:B-1----:R-:W-:-:S03]  /*f110*/  FFMA.FTZ R4, R188, UR30, -R8 ;  /* 0x0000001ebc047c23 */ /* 0x002fc60008010808 */
[----:B------:R-:W-:Y:S02]  /*f120*/  LOP3.LUT R24, R2, 0xffff, RZ, 0xc0, !PT ;  /* 0x0000ffff02187812 */ /* 0x000fe400078ec0ff */
[----:B------:R1:W-:Y:S01]  /*f130*/  MUFU.EX2 R31, R4 ;  /* 0x00000004001f7308 */ /* 0x0003e20000000800 */
[----:B------:R-:W-:Y:S02]  /*f140*/  MOV R188, R23 ;  /* 0x0000001700bc7202 */ /* 0x000fe40000000f00 */
[----:B--2---:R-:W-:-:S04]  /*f150*/  LOP3.LUT R0, R3, UR4, R138, 0x96, !PT ;  /* 0x0000000403007c12 */ /* 0x004fc8000f8e968a */
[C---:B------:R-:W-:Y:S02]  /*f160*/  LOP3.LUT R3, R0.reuse, 0xffff, RZ, 0xc0, !PT ;  /* 0x0000ffff00037812 */ /* 0x040fe400078ec0ff */
[----:B------:R-:W-:Y:S02]  /*f170*/  LOP3.LUT R23, R0, 0xff, RZ, 0xc0, !PT ;  /* 0x000000ff00177812 */ /* 0x000fe400078ec0ff */
[--C-:B------:R-:W-:Y:S02]  /*f180*/  SHF.R.U32.HI R7, RZ, 0x18, R0.reuse ;  /* 0x00000018ff077819 */ /* 0x100fe40000011600 */
[----:B-1----:R-:W-:Y:S01]  /*f190*/  SHF.R.U32.HI R4, RZ, 0x10, R0 ;  /* 0x00000010ff047819 */ /* 0x002fe20000011600 */
[----:B------:R-:W-:Y:S01]  /*f1a0*/  FFMA.FTZ R0, R183, UR30, -R8 ;  /* 0x0000001eb7007c23 */ /* 0x000fe20008010808 */
[----:B------:R-:W-:Y:S02]  /*f1b0*/  SHF.R.U32.HI R3, RZ, 0x8, R3 ;  /* 0x00000008ff037819 */ /* 0x000fe40000011603 */
[----:B------:R-:W-:Y:S01]  /*f1c0*/  LOP3.LUT R6, R4, 0xff, RZ, 0xc0, !PT ;  /* 0x000000ff04067812 */ /* 0x000fe200078ec0ff */
[----:B------:R-:W-:Y:S01]  /*f1d0*/  HMMA.16816.F32.BF16 R192, R16, R26, R96 ;  /* 0x0000001a10c0723c */ /* 0x000fe20000041860 */
[--C-:B------:R-:W-:Y:S01]  /*f1e0*/  SHF.R.U32.HI R4, RZ, 0x10, R2.reuse ;  /* 0x00000010ff047819 */ /* 0x100fe20000011602 */
[----:B------:R1:W-:Y:S01]  /*f1f0*/  MUFU.EX2 R32, R0 ;  /* 0x0000000000207308 */ /* 0x0003e20000000800 */
[----:B------:R-:W-:Y:S01]  /*f200*/  SHF.R.U32.HI R25, RZ, 0x18, R2 ;  /* 0x00000018ff197819 */ /* 0x000fe20000011602 */
[----:B------:R-:W-:Y:S01]  /*f210*/  LDSM.16.MT88.4 R96, [R209+0xb800] ;  /* 0x00b80000d160783b */ /* 0x000fe20000004200 */
[----:B------:R-:W-:-:S02]  /*f220*/  PRMT R3, R23, 0x5410, R3 ;  /* 0x0000541017037816 */ /* 0x000fc40000000003 */
[----:B------:R-:W-:Y:S01]  /*f230*/  LOP3.LUT R26, R2, 0xff, RZ, 0xc0, !PT ;  /* 0x000000ff021a7812 */ /* 0x000fe200078ec0ff */
[----:B------:R-:W-:Y:S01]  /*f240*/  FFMA.FTZ R2, R187, UR30, -R8 ;  /* 0x0000001ebb027c23 */ /* 0x000fe20008010808 */
[----:B------:R-:W-:Y:S01]  /*f250*/  MOV R183, R51 ;  /* 0x0000003300b77202 */ /* 0x000fe20000000f00 */
[----:B------:R-:W-:Y:S01]  /*f260*/  IMAD.MOV.U32 R23, RZ, RZ, R50 ;  /* 0x000000ffff177224 */ /* 0x000fe200078e0032 */
[----:B------:R-:W-:Y:S02]  /*f270*/  MOV R8, R48 ;  /* 0x0000003000087202 */ /* 0x000fe40000000f00 */
[----:B-1----:R-:W-:Y:S01]  /*f280*/  PRMT R0, R6, 0x5410, R7 ;  /* 0x0000541006007816 */ /* 0x002fe20000000007 */
[----:B------:R-:W-:Y:S02]  /*f290*/  IMAD.MOV.U32 R7, RZ, RZ, R49 ;  /* 0x000000ffff077224 */ /* 0x000fe400078e0031 */
[----:B------:R-:W1:Y:S01]  /*f2a0*/  LDSM.16.MT88.4 R48, [R211+0xa800] ;  /* 0x00a80000d330783b */ /* 0x000e620000004200 */
[----:B------:R2:W3:Y:S01]  /*f2b0*/  MUFU.EX2 R30, R5 ;  /* 0x00000005001e7308 */ /* 0x0004e20000000800 */
[----:B------:R-:W-:Y:S01]  /*f2c0*/  LOP3.LUT R6, R4, 0xff, RZ, 0xc0, !PT ;  /* 0x000000ff04067812 */ /* 0x000fe200078ec0ff */
[----:B------:R-:W-:Y:S03]  /*f2d0*/  HMMA.16816.F32.BF16 R52, R16, R36, R52 ;  /* 0x000000241034723c */ /* 0x000fe60000041834 */
[----:B------:R-:W-:-:S03]  /*f2e0*/  PRMT R6, R6, 0x5410, R25 ;  /* 0x0000541006067816 */ /* 0x000fc60000000019 */
[----:B------:R3:W3:Y:S01]  /*f2f0*/  MUFU.EX2 R29, R2 ;  /* 0x00000002001d7308 */ /* 0x0006e20000000800 */
[----:B------:R-:W-:Y:S01]  /*f300*/  HMMA.16816.F32.BF16 R224, R16, R38, R64 ;  /* 0x0000002610e0723c */ /* 0x000fe20000041840 */
[----:B------:R-:W-:Y:S01]  /*f310*/  IMAD.MOV.U32 R36, RZ, RZ, R154 ;  /* 0x000000ffff247224 */ /* 0x000fe200078e009a */
[----:B------:R-:W-:Y:S01]  /*f320*/  LDSM.16.MT88.4 R64, [R214+0xa800] ;  /* 0x00a80000d640783b */ /* 0x000fe20000004200 */
[----:B--2---:R-:W-:-:S03]  /*f330*/  SHF.R.U32.HI R5, RZ, 0x8, R24 ;  /* 0x00000008ff057819 */ /* 0x004fc60000011618 */
[C---:B------:R-:W-:Y:S01]  /*f340*/  HMMA.16816.F32.BF16 R112, R16.reuse, R44, R112 ;  /* 0x0000002c1070723c */ /* 0x040fe20000041870 */
[----:B------:R-:W-:Y:S01]  /*f350*/  IMAD.MOV.U32 R39, RZ, RZ, R155 ;  /* 0x000000ffff277224 */ /* 0x000fe200078e009b */
[----:B------:R-:W-:Y:S02]  /*f360*/  PRMT R5, R26, 0x5410, R5 ;  /* 0x000054101a057816 */ /* 0x000fe40000000005 */
[----:B------:R-:W-:Y:S02]  /*f370*/  LDSM.16.MT88.4 R24, [R213+0xb800] ;  /* 0x00b80000d518783b */ /* 0x000fe40000004200 */
[----:B------:R-:W-:Y:S01]  /*f380*/  HMMA.16816.F32.BF16 R172, R16, R46, R120 ;  /* 0x0000002e10ac723c */ /* 0x000fe20000041878 */
[----:B------:R-:W-:Y:S02]  /*f390*/  IMAD.MOV.U32 R44, RZ, RZ, R153 ;  /* 0x000000ffff2c7224 */ /* 0x000fe400078e0099 */
[----:B------:R-:W-:Y:S01]  /*f3a0*/  IMAD.MOV.U32 R45, RZ, RZ, R152 ;  /* 0x000000ffff2d7224 */ /* 0x000fe200078e0098 */
[----:B------:R-:W-:Y:S04]  /*f3b0*/  LDSM.16.MT88.4 R120, [R214+0xb800] ;  /* 0x00b80000d678783b */ /* 0x000fe80000004200 */
[----:B------:R-:W2:Y:S01]  /*f3c0*/  LDSM.16.MT88.4 R152, [R209+0xa800] ;  /* 0x00a80000d198783b */ /* 0x000ea20000004200 */
[----:B------:R-:W-:-:S02]  /*f3d0*/  HSET2.LE.AND R3, R3, R135, PT ;  /* 0x0000008703037233 */ /* 0x000fc40003803000 */
[--C-:B------:R-:W-:Y:S02]  /*f3e0*/  HSET2.LE.AND R4, R0, R135.reuse, PT ;  /* 0x0000008700047233 */ /* 0x100fe40003803000 */
[----:B----4-:R-:W-:Y:S02]  /*f3f0*/  F2FP.BF16.F32.PACK_AB R0, R35, R34 ;  /* 0x000000222300723e */ /* 0x010fe400000010ff */
[----:B---3--:R-:W-:Y:S01]  /*f400*/  F2FP.BF16.F32.PACK_AB R2, R30, R31 ;  /* 0x0000001f1e02723e */ /* 0x008fe200000010ff */
[----:B------:R-:W-:Y:S01]  /*f410*/  IMAD.MOV.U32 R189, RZ, RZ, R129 ;  /* 0x000000ffffbd7224 */ /* 0x000fe200078e0081 */
[----:B------:R-:W-:Y:S02]  /*f420*/  LOP3.LUT R128, R3, R0, RZ, 0xc0, !PT ;  /* 0x0000000003807212 */ /* 0x000fe400078ec0ff */
[----:B------:R-:W-:Y:S02]  /*f430*/  LOP3.LUT R129, R4, R2, RZ, 0xc0, !PT ;  /* 0x0000000204817212 */ /* 0x000fe400078ec0ff */
[----:B------:R-:W-:-:S02]  /*f440*/  HSET2.LE.AND R0, R5, R135, PT ;  /* 0x0000008705007233 */ /* 0x000fc40003803000 */
[----:B------:R-:W-:Y:S01]  /*f450*/  HSET2.LE.AND R3, R6, R135, PT ;  /* 0x0000008706037233 */ /* 0x000fe20003803000 */
[----:B------:R-:W-:Y:S01]  /*f460*/  FMUL.FTZ R164, R164, R20 ;  /* 0x00000014a4a47220 */ /* 0x000fe20000410000 */
[----:B------:R-:W-:Y:S01]  /*f470*/  F2FP.BF16.F32.PACK_AB R2, R33, R132 ;  /* 0x000000842102723e */ /* 0x000fe200000010ff */
[----:B------:R-:W-:Y:S01]  /*f480*/  FMUL.FTZ R165, R165, R20 ;  /* 0x00000014a5a57220 */ /* 0x000fe20000410000 */
[----:B------:R-:W-:Y:S01]  /*f490*/  F2FP.BF16.F32.PACK_AB R4, R29, R32 ;  /* 0x000000201d04723e */ /* 0x000fe200000010ff */
        /* <DEDUP_REMOVED lines=8> */
[----:B------:R-:W-:Y:S01]  /*f520*/  IMAD.MOV.U32 R47, RZ, RZ, R136 ;  /* 0x000000ffff2f7224 */ /* 0x000fe200078e0088 */
[----:B------:R-:W-:-:S02]  /*f530*/  MOV R46, R137 ;  /* 0x00000089002e7202 */ /* 0x000fc40000000f00 */
[----:B------:R-:W-:Y:S01]  /*f540*/  LOP3.LUT R130, R0, R2, RZ, 0xc0, !PT ;  /* 0x0000000200827212 */ /* 0x000fe200078ec0ff */
[----:B------:R-:W-:Y:S01]  /*f550*/  FFMA.FTZ R0, R241, UR30, -R21 ;  /* 0x0000001ef1007c23 */ /* 0x000fe20008010815 */
[----:B------:R-:W-:Y:S01]  /*f560*/  LOP3.LUT R131, R3, R4, RZ, 0xc0, !PT ;  /* 0x0000000403837212 */ /* 0x000fe200078ec0ff */
[----:B------:R-:W-:Y:S01]  /*f570*/  HMMA.16816.F32.BF16 R164, R16, R40, R164 ;  /* 0x0000002810a4723c */ /* 0x000fe200000418a4 */
[----:B------:R-:W-:-:S05]  /*f580*/  LOP3.LUT R2, R181, UR29, R196, 0x96, !PT ;  /* 0x0000001db5027c12 */ /* 0x000fca000f8e96c4 */
[----:B------:R-:W-:Y:S01]  /*f590*/  HMMA.16816.F32.BF16 R136, R16, R42, R168 ;  /* 0x0000002a1088723c */ /* 0x000fe200000418a8 */
[----:B------:R3:W-:Y:S01]  /*f5a0*/  MUFU.EX2 R19, R0 ;  /* 0x0000000000137308 */ /* 0x0007e20000000800 */
[----:B------:R-:W-:-:S04]  /*f5b0*/  IMAD.WIDE.U32 R2, R2, -0x2daee0ad, RZ ;  /* 0xd2511f5302027825 */ /* 0x000fc800078e00ff */
[C---:B-1----:R-:W-:Y:S06]  /*f5c0*/  HMMA.16816.F32.BF16 R40, R128.reuse, R48, R44 ;  /* 0x000000308028723c */ /* 0x042fec000004182c */
[----:B------:R-:W-:Y:S01]  /*f5d0*/  HMMA.16816.F32.BF16 R44, R128, R50, R228 ;  /* 0x00000032802c723c */ /* 0x000fe200000418e4 */
[----:B---3--:R-:W-:-:S06]  /*f5e0*/  FFMA.FTZ R0, R240, UR30, -R21 ;  /* 0x0000001ef0007c23 */ /* 0x008fcc0008010815 */
[----:B------:R-:W-:Y:S02]  /*f5f0*/  IMAD.MOV.U32 R230, RZ, RZ, R23 ;  /* 0x000000ffffe67224 */ /* 0x000fe400078e0017 */
[----:B------:R1:W-:Y:S01]  /*f600*/  MUFU.EX2 R23, R0 ;  /* 0x0000000000177308 */ /* 0x0003e20000000800 */
[----:B------:R-:W-:Y:S01]  /*f610*/  MOV R229, R7 ;  /* 0x0000000700e57202 */ /* 0x000fe20000000f00 */
[--C-:B------:R-:W-:Y:S01]  /*f620*/  FFMA.FTZ R7, R238, UR30, -R21.reuse ;  /* 0x0000001eee077c23 */ /* 0x100fe20008010815 */
[----:B------:R-:W-:Y:S02]  /*f630*/  LOP3.LUT R6, R2, 0xff, RZ, 0xc0, !PT ;  /* 0x000000ff02067812 */ /* 0x000fe400078ec0ff */
[--C-:B------:R-:W-:Y:S02]  /*f640*/  SHF.R.U32.HI R5, RZ, 0x10, R2.reuse ;  /* 0x00000010ff057819 */ /* 0x100fe40000011602 */
[----:B------:R-:W-:Y:S01]  /*f650*/  SHF.R.U32.HI R4, RZ, 0x18, R2 ;  /* 0x00000018ff047819 */ /* 0x000fe20000011602 */
[----:B-1----:R-:W-:-:S04]  /*f660*/  FFMA.FTZ R0, R239, UR30, -R21 ;  /* 0x0000001eef007c23 */ /* 0x002fc80008010815 */
[----:B------:R1:W-:Y:S01]  /*f670*/  MUFU.EX2 R21, R0 ;  /* 0x0000000000157308 */ /* 0x0003e20000000800 */
[C---:B--2---:R-:W-:Y:S06]  /*f680*/  HMMA.16816.F32.BF16 R140, R128.reuse, R152, R140 ;  /* 0x00000098808c723c */ /* 0x044fec000004188c */
[----:B------:R-:W-:Y:S01]  /*f690*/  HMMA.16816.F32.BF16 R148, R128, R154, R148 ;  /* 0x0000009a8094723c */ /* 0x000fe20000041894 */
[----:B-1----:R-:W-:Y:S02]  /*f6a0*/  LOP3.LUT R0, R3, UR4, R190, 0x96, !PT ;  /* 0x0000000403007c12 */ /* 0x002fe4000f8e96be */
[----:B------:R-:W-:-:S03]  /*f6b0*/  LOP3.LUT R3, R2, 0xffff, RZ, 0xc0, !PT ;  /* 0x0000ffff02037812 */ /* 0x000fc600078ec0ff */
[----:B------:R-:W-:Y:S01]  /*f6c0*/  HMMA.16816.F32.BF16 R56, R128, R64, R56 ;  /* 0x000000408038723c */ /* 0x000fe20000041838 */
[----:B------:R-:W-:Y:S01]  /*f6d0*/  SHF.R.U32.HI R2, RZ, 0x8, R3 ;  /* 0x00000008ff027819 */ /* 0x000fe20000011603 */
[----:B------:R-:W-:-:S04]  /*f6e0*/  FFMA.FTZ R3, R242, UR30, -R22 ;  /* 0x0000001ef2037c23 */ /* 0x000fc80008010816 */
[C---:B------:R-:W-:Y:S01]  /*f6f0*/  HMMA.16816.F32.BF16 R60, R128.reuse, R66, R60 ;  /* 0x00000042803c723c */ /* 0x040fe2000004183c */
[----:B------:R-:W-:Y:S01]  /*f700*/  PRMT R16, R6, 0x5410, R2 ;  /* 0x0000541006107816 */ /* 0x000fe20000000002 */
[----:B------:R1:W-:Y:S04]  /*f710*/  MUFU.EX2 R18, R3 ;  /* 0x0000000300127308 */ /* 0x0003e80000000800 */
[----:B------:R-:W-:Y:S01]  /*f720*/  HMMA.16816.F32.BF16 R72, R128, R80, R72 ;  /* 0x000000508048723c */ /* 0x000fe20000041848 */
[----:B------:R-:W-:-:S05]  /*f730*/  LOP3.LUT R2, R5, 0xff, RZ, 0xc0, !PT ;  /* 0x000000ff05027812 */ /* 0x000fca00078ec0ff */
[C---:B------:R-:W-:Y:S06]  /*f740*/  HMMA.16816.F32.BF16 R76, R128.reuse, R82, R76 ;  /* 0x00000052804c723c */ /* 0x040fec000004184c */
[----:B------:R-:W-:Y:S01]  /*f750*/  HMMA.16816.F32.BF16 R88, R128, R96, R88 ;  /* 0x000000608058723c */ /* 0x000fe20000041858 */
[----:B-1----:R-:W-:-:S05]  /*f760*/  FFMA.FTZ R3, R244, UR30, -R22 ;  /* 0x0000001ef4037c23 */ /* 0x002fca0008010816 */
[C---:B------:R-:W-:Y:S06]  /*f770*/  HMMA.16816.F32.BF16 R92, R128.reuse, R98, R92 ;  /* 0x00000062805c723c */ /* 0x040fec000004185c */
[C---:B------:R-:W-:Y:S06]  /*f780*/  HMMA.16816.F32.BF16 R104, R128.reuse, R108, R104 ;  /* 0x0000006c8068723c */ /* 0x040fec0000041868 */
[C---:B------:R-:W-:Y:S06]  /*f790*/  HMMA.16816.F32.BF16 R156, R128.reuse, R110, R156 ;  /* 0x0000006e809c723c */ /* 0x040fec000004189c */
[C---:B------:R-:W-:Y:S06]  /*f7a0*/  HMMA.16816.F32.BF16 R116, R128.reuse, R120, R116 ;  /* 0x000000788074723c */ /* 0x040fec0000041874 */
[C---:B------:R-:W-:Y:S06]  /*f7b0*/  HMMA.16816.F32.BF16 R160, R128.reuse, R122, R160 ;  /* 0x0000007a80a0723c */ /* 0x040fec00000418a0 */
[C---:B------:R-:W-:Y:S06]  /*f7c0*/  HMMA.16816.F32.BF16 R124, R128.reuse, R24, R124 ;  /* 0x00000018807c723c */ /* 0x040fec000004187c */
[----:B------:R-:W-:Y:S01]  /*f7d0*/  HMMA.16816.F32.BF16 R128, R128, R26, R144 ;  /* 0x0000001a8080723c */ /* 0x000fe20000041890 */
[----:B------:R-:W-:-:S06]  /*f7e0*/  IMAD.MOV.U32 R228, RZ, RZ, R8 ;  /* 0x000000ffffe47224 */ /* 0x000fcc00078e0008 */
[----:B------:R-:W-:Y:S02]  /*f7f0*/  IMAD.MOV.U32 R146, RZ, RZ, R28 ;  /* 0x000000ffff927224 */ /* 0x000fe400078e001c */
[----:B------:R1:W2:Y:S01]  /*f800*/  MUFU.EX2 R28, R7 ;  /* 0x00000007001c7308 */ /* 0x0002a20000000800 */
[----:B------:R-:W-:Y:S02]  /*f810*/  PRMT R8, R2, 0x5410, R4 ;  /* 0x0000541002087816 */ /* 0x000fe40000000004 */
[----:B------:R-:W-:-:S05]  /*f820*/  LOP3.LUT R2, R0, 0xffff, RZ, 0xc0, !PT ;  /* 0x0000ffff00027812 */ /* 0x000fca00078ec0ff */
[----:B------:R3:W4:Y:S01]  /*f830*/  MUFU.EX2 R17, R3 ;  /* 0x0000000300117308 */ /* 0x0007220000000800 */
[----:B------:R-:W-:Y:S02]  /*f840*/  SHF.R.U32.HI R6, RZ, 0x18, R0 ;  /* 0x00000018ff067819 */ /* 0x000fe40000011600 */
[----:B------:R-:W-:Y:S01]  /*f850*/  SHF.R.U32.HI R4, RZ, 0x8, R2 ;  /* 0x00000008ff047819 */ /* 0x000fe20000011602 */
[--C-:B------:R-:W-:Y:S01]  /*f860*/  FFMA.FTZ R5, R245, UR30, -R22.reuse ;  /* 0x0000001ef5057c23 */ /* 0x100fe20008010816 */
[----:B------:R-:W-:Y:S01]  /*f870*/  FFMA.FTZ R2, R250, UR30, -R22 ;  /* 0x0000001efa027c23 */ /* 0x000fe20008010816 */
[----:B-1----:R-:W-:Y:S02]  /*f880*/  LOP3.LUT R7, R0, 0xff, RZ, 0xc0, !PT ;  /* 0x000000ff00077812 */ /* 0x002fe400078ec0ff */
[----:B---3--:R-:W-:-:S04]  /*f890*/  SHF.R.U32.HI R3, RZ, 0x10, R0 ;  /* 0x00000010ff037819 */ /* 0x008fc80000011600 */
[----:B------:R-:W-:Y:S02]  /*f8a0*/  LOP3.LUT R0, R3, 0xff, RZ, 0xc0, !PT ;  /* 0x000000ff03007812 */ /* 0x000fe400078ec0ff */
[----:B------:R-:W-:Y:S02]  /*f8b0*/  PRMT R3, R7, 0x5410, R4 ;  /* 0x0000541007037816 */ /* 0x000fe40000000004 */
[----:B------:R-:W-:Y:S01]  /*f8c0*/  PRMT R6, R0, 0x5410, R6 ;  /* 0x0000541000067816 */ /* 0x000fe20000000006 */
[----:B------:R2:W-:Y:S01]  /*f8d0*/  MUFU.EX2 R4, R2 ;  /* 0x0000000200047308 */ /* 0x0005e20000000800 */
[----:B------:R-:W-:-:S07]  /*f8e0*/  HSET2.LE.AND R0, R16, R135, PT ;  /* 0x0000008710007233 */ /* 0x000fce0003803000 */
[----:B------:R-:W1:Y:S01]  /*f8f0*/  MUFU.EX2 R5, R5 ;  /* 0x0000000500057308 */ /* 0x000e620000000800 */
[----:B--2---:R-:W-:-:S04]  /*f900*/  F2FP.BF16.F32.PACK_AB R2, R28, R21 ;  /* 0x000000151c02723e */ /* 0x004fc800000010ff */
[----:B------:R-:W-:Y:S02]  /*f910*/  LOP3.LUT R170, R0, R2, RZ, 0xc0, !PT ;  /* 0x0000000200aa7212 */ /* 0x000fe400078ec0ff */
[----:B------:R-:W-:Y:S02]  /*f920*/  HSET2.LE.AND R0, R8, R135, PT ;  /* 0x0000008708007233 */ /* 0x000fe40003803000 */
[----:B----4-:R-:W-:-:S04]  /*f930*/  F2FP.BF16.F32.PACK_AB R2, R17, R18 ;  /* 0x000000121102723e */ /* 0x010fc800000010ff */
[----:B------:R-:W-:Y:S02]  /*f940*/  LOP3.LUT R171, R0, R2, RZ, 0xc0, !PT ;  /* 0x0000000200ab7212 */ /* 0x000fe400078ec0ff */
[----:B------:R-:W-:Y:S02]  /*f950*/  HSET2.LE.AND R0, R3, R135, PT ;  /* 0x0000008703007233 */ /* 0x000fe40003803000 */
[----:B------:R-:W-:-:S04]  /*f960*/  F2FP.BF16.F32.PACK_AB R2, R23, R19 ;  /* 0x000000131702723e */ /* 0x000fc800000010ff */
[----:B------:R-:W-:Y:S02]  /*f970*/  LOP3.LUT R168, R0, R2, RZ, 0xc0, !PT ;  /* 0x0000000200a87212 */ /* 0x000fe400078ec0ff */
[----:B------:R-:W-:Y:S02]  /*f980*/  HSET2.LE.AND R0, R6, R135, PT ;  /* 0x0000008706007233 */ /* 0x000fe40003803000 */
[----:B-1----:R-:W-:Y:S01]  /*f990*/  F2FP.BF16.F32.PACK_AB R2, R4, R5 ;  /* 0x000000050402723e */ /* 0x002fe200000010ff */
[----:B------:R-:W-:Y:S01]  /*f9a0*/  IMAD.MOV.U32 R145, RZ, RZ, R188 ;  /* 0x000000ffff917224 */ /* 0x000fe200078e00bc */
[----:B------:R-:W-:Y:S02]  /*f9b0*/  MOV R144, R189 ;  /* 0x000000bd00907202 */ /* 0x000fe40000000f00 */
[----:B------:R-:W-:Y:S02]  /*f9c0*/  MOV R147, R133 ;  /* 0x0000008500937202 */ /* 0x000fe40000000f00 */
[----:B------:R-:W-:-:S07]  /*f9d0*/  LOP3.LUT R169, R0, R2, RZ, 0xc0, !PT ;  /* 0x0000000200a97212 */ /* 0x000fce00078ec0ff */
[C---:B------:R-:W-:Y:S06]  /*f9e0*/  HMMA.16816.F32.BF16 R144, R168.reuse, R152, R144 ;  /* 0x00000098a890723c */ /* 0x040fec0000041890 */
[----:B------:R-:W-:Y:S01]  /*f9f0*/  HMMA.16816.F32.BF16 R152, R168, R154, R216 ;  /* 0x0000009aa898723c */ /* 0x000fe200000418d8 */
[----:B------:R1:W5:Y:S04]  /*fa00*/  LDL.LU.64 R218, [R1+0x58] ;  /* 0x0000580001da7983 */ /* 0x0003680000300a00 */
[----:B------:R1:W5:Y:S01]  /*fa10*/  LDL.LU.64 R216, [R1+0x50] ;  /* 0x0000500001d87983 */ /* 0x0003620000300a00 */
[----:B------:R-:W-:Y:S01]  /*fa20*/  FFMA.FTZ R6, R243, R20, R237 ;  /* 0x00000014f3067223 */ /* 0x000fe200000100ed */
[----:B------:R-:W-:Y:S01]  /*fa30*/  FFMA.FTZ R3, R246, R15, R205 ;  /* 0x0000000ff6037223 */ /* 0x000fe200000100cd */
        /* <DEDUP_REMOVED lines=27> */
[----:B------:R-:W-:Y:S02]  /*fbf0*/  FADD.FTZ R0, R32, R0 ;  /* 0x0000000020007221 */ /* 0x000fe40000010000 */
        /* <DEDUP_REMOVED lines=9> */
[----:B------:R-:W-:Y:S01]  /*fc90*/  FADD.FTZ R248, R29, R0 ;  /* 0x000000001df87221 */ /* 0x000fe20000010000 */
[----:B------:R-:W-:-:S04]  /*fca0*/  IMAD.MOV.U32 R134, RZ, RZ, R234 ;  /* 0x000000ffff867224 */ /* 0x000fc800078e00ea */
[----:B------:R-:W-:Y:S01]  /*fcb0*/  HMMA.16816.F32.BF16 R48, R168, R50, R228 ;  /* 0x00000032a830723c */ /* 0x000fe200000418e4 */
[----:B------:R-:W-:-:S05]  /*fcc0*/  IMAD.MOV.U32 R135, RZ, RZ, R235 ;  /* 0x000000ffff877224 */ /* 0x000fca00078e00eb */
[----:B------:R-:W-:Y:S01]  /*fcd0*/  HMMA.16816.F32.BF16 R64, R168, R66, R224 ;  /* 0x00000042a840723c */ /* 0x000fe200000418e0 */
[----:B------:R-:W-:-:S05]  /*fce0*/  IMAD.MOV.U32 R133, RZ, RZ, R233 ;  /* 0x000000ffff857224 */ /* 0x000fca00078e00e9 */
[C---:B------:R-:W-:Y:S06]  /*fcf0*/  HMMA.16816.F32.BF16 R80, R168.reuse, R82, R200 ;  /* 0x00000052a850723c */ /* 0x040fec00000418c8 */
[C---:B------:R-:W-:Y:S06]  /*fd00*/  HMMA.16816.F32.BF16 R96, R168.reuse, R98, R192 ;  /* 0x00000062a860723c */ /* 0x040fec00000418c0 */
[C---:B------:R-:W-:Y:S06]  /*fd10*/  HMMA.16816.F32.BF16 R108, R168.reuse, R110, R176 ;  /* 0x0000006ea86c723c */ /* 0x040fec00000418b0 */
[C---:B------:R-:W-:Y:S06]  /*fd20*/  HMMA.16816.F32.BF16 R120, R168.reuse, R122, R172 ;  /* 0x0000007aa878723c */ /* 0x040fec00000418ac */
[C---:B------:R-:W-:Y:S06]  /*fd30*/  HMMA.16816.F32.BF16 R164, R168.reuse, R24, R164 ;  /* 0x00000018a8a4723c */ /* 0x040fec00000418a4 */
[----:B------:R-:W-:Y:S07]  /*fd40*/  HMMA.16816.F32.BF16 R168, R168, R26, R136 ;  /* 0x0000001aa8a8723c */ /* 0x000fee0000041888 */
[----:B------:R-:W-:Y:S01]  /*fd50*/  MOV R136, R232 ;  /* 0x000000e800887202 */ /* 0x000fe20000000f00 */
[----:B------:R-:W-:-:S01]  /*fd60*/  NOP ;  /* 0x0000000000007918 */ /* 0x000fc20000000000 */
        /* <DEDUP_REMOVED lines=10> */
[----:B------:R-:W-:-:S03]  /*fe10*/  UIADD3 UR6, UR17, -0x5, URZ ;  /* 0xfffffffb11067890 */ /* 0x000fc6000fffe03f */
[----:B------:R-:W4:Y:S01]  /*fe20*/  @!P2 LDC.64 R6, c[0x0][0x220] ;  /* 0x00008800ff06ab82 */ /* 0x000f220000000a00 */
[----:B------:R-:W-:Y:S01]  /*fe30*/  UIMAD UR5, UR4, UR7, UR5 ;  /* 0x00000007040572a4 */ /* 0x000fe2000f8e0205 */
[----:B------:R-:W-:Y:S01]  /*fe40*/  IMAD.U32 R0, RZ, RZ, UR32 ;  /* 0x00000020ff007e24 */ /* 0x000fe2000f8e00ff */
[----:B------:R-:W1:Y:S01]  /*fe50*/  S2R R241, SR_TID.X ;  /* 0x0000000000f17919 */ /* 0x000e620000002100 */
[----:B------:R-:W-:Y:S01]  /*fe60*/  IMAD.U32 R4, RZ, RZ, UR32 ;  /* 0x00000020ff047e24 */ /* 0x000fe2000f8e00ff */
[----:B------:R-:W-:Y:S02]  /*fe70*/  UIADD3 UR5, UR33, UR5, URZ ;  /* 0x0000000521057290 */ /* 0x000fe4000fffe03f */
[----:B------:R-:W-:Y:S01]  /*fe80*/  UISETP.GE.AND UP0, UPT, UR17, 0x6, UPT ;  /* 0x000000061100788c */ /* 0x000fe2000bf06270 */
[----:B------:R-:W4:Y:S03]  /*fe90*/  @!P3 LDC.64 R14, c[0x0][0x220] ;  /* 0x00008800ff0ebb82 */ /* 0x000f260000000a00 */
[----:B------:R-:W-:-:S05]  /*fea0*/  IMAD.U32 R3, RZ, RZ, UR5 ;  /* 0x00000005ff037e24 */ /* 0x000fca000f8e00ff */
[----:B------:R-:W4:Y:S01]  /*feb0*/  @!P2 LDC.64 R18, c[0x0][0x220] ;  /* 0x00008800ff12ab82 */ /* 0x000f220000000a00 */
[----:B------:R-:W-:Y:S01]  /*fec0*/  @P3 STS.128 [R223+0xa000], RZ ;  /* 0x00a000ffdf003388 */ /* 0x000fe20000000c00 */
[----:B-1----:R-:W-:-:S05]  /*fed0*/  IMAD.SHL.U32 R241, R241, 0x2, RZ ;  /* 0x00000002f1f17824 */ /* 0x002fca00078e00ff */
[----:B------:R-:W-:Y:S02]  /*fee0*/  LOP3.LUT R241, R241, 0x6, RZ, 0xc0, !PT ;  /* 0x00000006f1f17812 */ /* 0x000fe400078ec0ff */
[----:B--2---:R-:W-:-:S04]  /*fef0*/  LEA R0, P1, R0, R230, 0x5 ;  /* 0x000000e600007211 */ /* 0x004fc800078228ff */
[----:B------:R-:W-:Y:S02]  /*ff00*/  IADD3 R2, P0, R0, UR19, RZ ;  /* 0x0000001300027c10 */ /* 0x000fe4000ff1e0ff */
[----:B---3--:R-:W-:Y:S02]  /*ff10*/  LEA.HI.X R3, R4, R189, R3, 0x5, P1 ;  /* 0x000000bd04037211 */ /* 0x008fe400008f2c03 */
[C---:B------:R-:W-:Y:S02]  /*ff20*/  @!P3 LEA R16, P5, R0.reuse, R16, 0x1 ;  /* 0x000000100010b211 */ /* 0x040fe400078a08ff */
[----:B----4-:R-:W-:Y:S02]  /*ff30*/  @!P2 LEA R6, P1, R0, R6, 0x1 ;  /* 0x000000060006a211 */ /* 0x010fe400078208ff */
[----:B------:R-:W-:Y:S02]  /*ff40*/  @!P3 LEA R14, P4, R2, R14, 0x1 ;  /* 0x0000000e020eb211 */ /* 0x000fe400078808ff */
        /* <DEDUP_REMOVED lines=8> */
[C-C-:B------:R-:W-:Y:S01]  /*ffd0*/  @!P3 LEA.HI.X R15, R2.reuse, R15, R5.reuse, 0x1, P4 ;  /* 0x0000000f020fb211 */ /* 0x140fe200020f0c05 */
[----:B------:R-:W-:Y:S01]  /*ffe0*/  IMAD.U32 R0, RZ, RZ, UR6 ;  /* 0x00000006ff007e24 */ /* 0x000fe2000f8e00ff */
[----:B------:R-:W-:Y:S01]  /*fff0*/  @!P2 LEA.HI.X R5, R2, R19, R5, 0x1, P0 ;  /* 0x000000130205a211 */ /* 0x000fe200000f0c05 */
[----:B------:R-:W-:Y:S02]  /*10000*/  @P2 STS.128 [R223+0xb000], RZ ;  /* 0x00b000ffdf002388 */ /* 0x000fe40000000c00 */
[----:B------:R-:W-:-:S02]  /*10010*/  IMAD R0, R0, 0x20, R241 ;  /* 0x0000002000007824 */ /* 0x000fc400078e02f1 */
[----:B------:R-:W-:Y:S01]  /*10020*/  @!PT LDS RZ, [RZ] ;  /* 0x00000000fffff984 */ /* 0x000fe20000000800 */
[----:B------:R-:W-:Y:S01]  /*10030*/  @!PT LDS RZ, [RZ] ;  /* 0x00000000fffff984 */ /* 0x000fe20000000800 */
[----:B------:R-:W-:Y:S01]  /*10040*/  @!PT LDS RZ, [RZ] ;  /* 0x00000000fffff984 */ /* 0x000fe20000000800 */
[----:B------:R-:W-:Y:S02]  /*10050*/  @!P2 LDGSTS.E.BYPASS.LTC128B.128 [R223+0xb000], desc[UR20][R6.64+0x80] ;  /* 0x0b00008006dfafae */ /* 0x000fe4000b901d54 */
[C---:B------:R-:W-:Y:S01]  /*10060*/  VIADD R3, R0.reuse, 0x8 ;  /* 0x0000000800037836 */ /* 0x040fe20000000000 */
[CC--:B------:R-:W-:Y:S01]  /*10070*/  ISETP.GE.AND P0, PT, R0.reuse, R9.reuse, PT ;  /* 0x000000090000720c */ /* 0x0c0fe20003f06270 */
[----:B------:R-:W-:Y:S01]  /*10080*/  @P3 STS.128 [R223+0xa800], RZ ;  /* 0x00a800ffdf003388 */ /* 0x000fe20000000c00 */
[----:B------:R-:W-:Y:S02]  /*10090*/  VIADD R2, R0, 0x9 ;  /* 0x0000000900027836 */ /* 0x000fe40000000000 */
[----:B------:R-:W-:Y:S01]  /*100a0*/  ISETP.GE.AND P4, PT, R3, R9, PT ;  /* 0x000000090300720c */ /* 0x000fe20003f86270 */
        /* <DEDUP_REMOVED lines=13> */
[----:B-----5:R-:W-:Y:S04]  /*10180*/  LDSM.16.M88.4 R132, [R219] ;  /* 0x00000000db84783b */ /* 0x020fe80000000200 */
[----:B------:R-:W-:Y:S04]  /*10190*/  LDSM.16.M88.4 R136, [R222] ;  /* 0x00000000de88783b */ /* 0x000fe80000000200 */
[----:B--2---:R-:W2:Y:S04]  /*101a0*/  LDSM.16.M88.4 R4, [R212+0x2000] ;  /* 0x00200000d404783b */ /* 0x004ea80000000200 */
[----:B------:R-:W2:Y:S04]  /*101b0*/  LDSM.16.M88.4 R28, [R212] ;  /* 0x00000000d41c783b */ /* 0x000ea80000000200 */
[----:B------:R-:W-:Y:S04]  /*101c0*/  LDSM.16.M88.4 R180, [R216+0x8000] ;  /* 0x00800000d8b4783b */ /* 0x000fe80000000200 */
[----:B------:R-:W-:Y:S04]  /*101d0*/  LDSM.16.M88.4 R176, [R216+0x8800] ;  /* 0x00880000d8b0783b */ /* 0x000fe80000000200 */
[----:B------:R-:W0:Y:S01]  /*101e0*/  LDGDEPBAR ;  /* 0x00000000000079af */ /* 0x000e220000000000 */
[C---:B-1----:R-:W-:Y:S06]  /*101f0*/  HMMA.16816.F32.BF16 R188, R16.reuse, R24, RZ ;  /* 0x0000001810bc723c */ /* 0x042fec00000418ff */
[C---:B---3--:R-:W-:Y:S06]  /*10200*/  HMMA.16816.F32.BF16 R172, R16.reuse, R32, RZ ;  /* 0x0000002010ac723c */ /* 0x048fec00000418ff */
[C---:B------:R-:W-:Y:S06]  /*10210*/  HMMA.16816.F32.BF16 R184, R16.reuse, R26, RZ ;  /* 0x0000001a10b8723c */ /* 0x040fec00000418ff */
[----:B------:R-:W-:Y:S06]  /*10220*/  HMMA.16816.F32.BF16 R16, R16, R34, RZ ;  /* 0x000000221010723c */ /* 0x000fec00000418ff */
[C---:B----4-:R-:W-:Y:S06]  /*10230*/  HMMA.16816.F32.BF16 R200, R20.reuse, R24, RZ ;  /* 0x0000001814c8723c */ /* 0x050fec00000418ff */
[C---:B------:R-:W-:Y:S01]  /*10240*/  HMMA.16816.F32.BF16 R196, R20.reuse, R26, RZ ;  /* 0x0000001a14c4723c */ /* 0x040fe200000418ff */
[----:B------:R-:W1:Y:S05]  /*10250*/  LDSM.16.M88.4 R24, [R218+0x2000] ;  /* 0x00200000da18783b */ /* 0x000e6a0000000200 */
[C---:B------:R-:W-:Y:S06]  /*10260*/  HMMA.16816.F32.BF16 R192, R20.reuse, R32, RZ ;  /* 0x0000002014c0723c */ /* 0x040fec00000418ff */
[----:B------:R-:W-:Y:S06]  /*10270*/  HMMA.16816.F32.BF16 R204, R20, R34, RZ ;  /* 0x0000002214cc723c */ /* 0x000fec00000418ff */
[C---:B--2---:R-:W-:Y:S06]  /*10280*/  HMMA.16816.F32.BF16 R224, R4.reuse, R132, R188 ;  /* 0x0000008404e0723c */ /* 0x044fec00000418bc */
[C---:B------:R-:W-:Y:S01]  /*10290*/  HMMA.16816.F32.BF16 R188, R4.reuse, R136, R172 ;  /* 0x0000008804bc723c */ /* 0x040fe200000418ac */
[----:B------:R-:W-:Y:S05]  /*102a0*/  LDSM.16.M88.4 R172, [R215] ;  /* 0x00000000d7ac783b */ /* 0x000fea0000000200 */
[C---:B------:R-:W-:Y:S06]  /*102b0*/  HMMA.16816.F32.BF16 R184, R4.reuse, R134, R184 ;  /* 0x0000008604b8723c */ /* 0x040fec00000418b8 */
[----:B------:R-:W-:Y:S01]  /*102c0*/  HMMA.16816.F32.BF16 R20, R4, R138, R16 ;  /* 0x0000008a0414723c */ /* 0x000fe20000041810 */
[----:B------:R-:W2:Y:S04]  /*102d0*/  LDSM.16.M88.4 R16, [R218] ;  /* 0x00000000da10783b */ /* 0x000ea80000000200 */
[----:B------:R-:W3:Y:S01]  /*102e0*/  LDSM.16.M88.4 R4, [R217+0x2000] ;  /* 0x00200000d904783b */ /* 0x000ee20000000200 */
[C---:B------:R-:W-:Y:S06]  /*102f0*/  HMMA.16816.F32.BF16 R32, R28.reuse, R132, R200 ;  /* 0x000000841c20723c */ /* 0x040fec00000418c8 */
[C---:B------:R-:W-:Y:S06]  /*10300*/  HMMA.16816.F32.BF16 R132, R28.reuse, R134, R196 ;  /* 0x000000861c84723c */ /* 0x040fec00000418c4 */
[C---:B------:R-:W-:Y:S06]  /*10310*/  HMMA.16816.F32.BF16 R228, R28.reuse, R136, R192 ;  /* 0x000000881ce4723c */ /* 0x040fec00000418c0 */
[----:B------:R-:W-:Y:S01]  /*10320*/  HMMA.16816.F32.BF16 R136, R28, R138, R204 ;  /* 0x0000008a1c88723c */ /* 0x000fe200000418cc */
[----:B------:R-:W-:Y:S05]  /*10330*/  LDSM.16.M88.4 R28, [R215+0x800] ;  /* 0x00080000d71c783b */ /* 0x000fea0000000200 */
[C---:B-1----:R-:W-:Y:S06]  /*10340*/  HMMA.16816.F32.BF16 R200, R24.reuse, R180, R224 ;  /* 0x000000b418c8723c */ /* 0x042fec00000418e0 */
[C---:B------:R-:W-:Y:S06]  /*10350*/  HMMA.16816.F32.BF16 R204, R24.reuse, R176, R188 ;  /* 0x000000b018cc723c */ /* 0x040fec00000418bc */
[C---:B------:R-:W-:Y:S06]  /*10360*/  HMMA.16816.F32.BF16 R224, R24.reuse, R182, R184 ;  /* 0x000000b618e0723c */ /* 0x040fec00000418b8 */
[----:B------:R-:W-:Y:S01]  /*10370*/  HMMA.16816.F32.BF16 R196, R24, R178, R20 ;  /* 0x000000b218c4723c */ /* 0x000fe20000041814 */
[----:B------:R-:W1:Y:S04]  /*10380*/  LDSM.16.M88.4 R24, [R217] ;  /* 0x00000000d918783b */ /* 0x000e680000000200 */
[----:B------:R-:W-:Y:S01]  /*10390*/  LDSM.16.M88.4 R20, [R210+0x6000] ;  /* 0x00600000d214783b */ /* 0x000fe20000000200 */
[C---:B--2---:R-:W-:Y:S03]  /*103a0*/  HMMA.16816.F32.BF16 R192, R16.reuse, R180, R32 ;  /* 0x000000b410c0723c */ /* 0x044fe60000041820 */
[----:B------:R-:W-:Y:S03]  /*103b0*/  LDSM.16.M88.4 R32, [R208+0x9800] ;  /* 0x00980000d020783b */ /* 0x000fe60000000200 */
[C---:B------:R-:W-:Y:S01]  /*103c0*/  HMMA.16816.F32.BF16 R184, R16.reuse, R182, R132 ;  /* 0x000000b610b8723c */ /* 0x040fe20000041884 */
[----:B------:R-:W-:Y:S05]  /*103d0*/  LDSM.16.M88.4 R132, [R208+0x9000] ;  /* 0x00900000d084783b */ /* 0x000fea0000000200 */
[C---:B------:R-:W-:Y:S06]  /*103e0*/  HMMA.16816.F32.BF16 R180, R16.reuse, R176, R228 ;  /* 0x000000b010b4723c */ /* 0x040fec00000418e4 */
[----:B------:R-:W-:Y:S01]  /*103f0*/  HMMA.16816.F32.BF16 R188, R16, R178, R136 ;  /* 0x000000b210bc723c */ /* 0x000fe20000041888 */
[----:B------:R-:W2:Y:S04]  /*10400*/  LDSM.16.M88.4 R16, [R210+0x4000] ;  /* 0x00400000d210783b */ /* 0x000ea80000000200 */
[----:B------:R-:W-:Y:S01]  /*10410*/  LDSM.16.M88.4 R176, [R221] ;  /* 0x00000000ddb0783b */ /* 0x000fe20000000200 */
[C---:B---3--:R-:W-:Y:S06]  /*10420*/  HMMA.16816.F32.BF16 R200, R4.reuse, R172, R200 ;  /* 0x000000ac04c8723c */ /* 0x048fec00000418c8 */
[----:B------:R-:W-:Y:S06]  /*10430*/  HMMA.16816.F32.BF16 R224, R4, R174, R224 ;  /* 0x000000ae04e0723c */ /* 0x000fec00000418e0 */
[----:B-1----:R-:W-:Y:S06]  /*10440*/  HMMA.16816.F32.BF16 R192, R24, R172, R192 ;  /* 0x000000ac18c0723c */ /* 0x002fec00000418c0 */
[C---:B------:R-:W-:Y:S06]  /*10450*/  HMMA.16816.F32.BF16 R204, R4.reuse, R28, R204 ;  /* 0x0000001c04cc723c */ /* 0x040fec00000418cc */
[----:B------:R-:W-:Y:S01]  /*10460*/  HMMA.16816.F32.BF16 R196, R4, R30, R196 ;  /* 0x0000001e04c4723c */ /* 0x000fe200000418c4 */
[----:B------:R-:W-:Y:S05]  /*10470*/  LDSM.16.M88.4 R4, [R212+0x6000] ;  /* 0x00600000d404783b */ /* 0x000fea0000000200 */
[C---:B------:R-:W-:Y:S01]  /*10480*/  HMMA.16816.F32.BF16 R184, R24.reuse, R174, R184 ;  /* 0x000000ae18b8723c */ /* 0x040fe200000418b8 */
[----:B------:R-:W-:Y:S05]  /*10490*/  LDSM.16.M88.4 R172, [R220] ;  /* 0x00000000dcac783b */ /* 0x000fea0000000200 */
[C---:B------:R-:W-:Y:S06]  /*104a0*/  HMMA.16816.F32.BF16 R136, R24.reuse, R28, R180 ;  /* 0x0000001c1888723c */ /* 0x040fec00000418b4 */
[----:B------:R-:W-:Y:S01]  /*104b0*/  HMMA.16816.F32.BF16 R24, R24, R30, R188 ;  /* 0x0000001e1818723c */ /* 0x000fe200000418bc */
[----:B------:R-:W1:Y:S05]  /*104c0*/  LDSM.16.M88.4 R28, [R212+0x4000] ;  /* 0x00400000d41c783b */ /* 0x000e6a0000000200 */
[-C--:B--2---:R-:W-:Y:S06]  /*104d0*/  HMMA.16816.F32.BF16 R188, R16, R132.reuse, R192 ;  /* 0x0000008410bc723c */ /* 0x084fec00000418c0 */
[C---:B------:R-:W-:Y:S06]  /*104e0*/  HMMA.16816.F32.BF16 R200, R20.reuse, R132, R200 ;  /* 0x0000008414c8723c */ /* 0x040fec00000418c8 */
[C---:B------:R-:W-:Y:S06]  /*104f0*/  HMMA.16816.F32.BF16 R224, R20.reuse, R134, R224 ;  /* 0x0000008614e0723c */ /* 0x040fec00000418e0 */
[C---:B------:R-:W-:Y:S06]  /*10500*/  HMMA.16816.F32.BF16 R204, R20.reuse, R32, R204 ;  /* 0x0000002014cc723c */ /* 0x040fec00000418cc */
[----:B------:R-:W-:Y:S06]  /*10510*/  HMMA.16816.F32.BF16 R196, R20, R34, R196 ;  /* 0x0000002214c4723c */ /* 0x000fec00000418c4 */
[C---:B------:R-:W-:Y:S01]  /*10520*/  HMMA.16816.F32.BF16 R20, R16.reuse, R134, R184 ;  /* 0x000000861014723c */ /* 0x040fe200000418b8 */
[----:B------:R-:W-:Y:S05]  /*10530*/  LDSM.16.M88.4 R132, [R216+0x9800] ;  /* 0x00980000d884783b */ /* 0x000fea0000000200 */
[C---:B------:R-:W-:Y:S01]  /*10540*/  HMMA.16816.F32.BF16 R180, R16.reuse, R32, R136 ;  /* 0x0000002010b4723c */ /* 0x040fe20000041888 */
[----:B------:R-:W-:Y:S05]  /*10550*/  LDSM.16.M88.4 R136, [R216+0x9000] ;  /* 0x00900000d888783b */ /* 0x000fea0000000200 */
[----:B------:R-:W-:Y:S01]  /*10560*/  HMMA.16816.F32.BF16 R32, R16, R34, R24 ;  /* 0x000000221020723c */ /* 0x000fe20000041818 */
[----:B------:R-:W2:Y:S04]  /*10570*/  LDSM.16.M88.4 R24, [R218+0x4000] ;  /* 0x00400000da18783b */ /* 0x000ea80000000200 */
[----:B------:R-:W3:Y:S01]  /*10580*/  LDSM.16.M88.4 R16, [R218+0x6000] ;  /* 0x00600000da10783b */ /* 0x000ee20000000200 */
[-C--:B-1----:R-:W-:Y:S06]  /*10590*/  HMMA.16816.F32.BF16 R184, R28, R176.reuse, R188 ;  /* 0x000000b01cb8723c */ /* 0x082fec00000418bc */
[C---:B------:R-:W-:Y:S06]  /*105a0*/  HMMA.16816.F32.BF16 R200, R4.reuse, R176, R200 ;  /* 0x000000b004c8723c */ /* 0x040fec00000418c8 */
[-C--:B------:R-:W-:Y:S06]  /*105b0*/  HMMA.16816.F32.BF16 R224, R4, R178.reuse, R224 ;  /* 0x000000b204e0723c */ /* 0x080fec00000418e0 */
[----:B------:R-:W-:Y:S01]  /*105c0*/  HMMA.16816.F32.BF16 R176, R28, R178, R20 ;  /* 0x000000b21cb0723c */ /* 0x000fe20000041814 */
[----:B------:R-:W-:Y:S05]  /*105d0*/  LDSM.16.M88.4 R20, [R217+0x6000] ;  /* 0x00600000d914783b */ /* 0x000fea0000000200 */
[C---:B------:R-:W-:Y:S06]  /*105e0*/  HMMA.16816.F32.BF16 R204, R4.reuse, R172, R204 ;  /* 0x000000ac04cc723c */ /* 0x040fec00000418cc */
[----:B------:R-:W-:Y:S01]  /*105f0*/  HMMA.16816.F32.BF16 R192, R4, R174, R196 ;  /* 0x000000ae04c0723c */ /* 0x000fe200000418c4 */
[----:B------:R-:W-:Y:S05]  /*10600*/  LDSM.16.M88.4 R4, [R217+0x4000] ;  /* 0x00400000d904783b */ /* 0x000fea0000000200 */
[C---:B------:R-:W-:Y:S06]  /*10610*/  HMMA.16816.F32.BF16 R180, R28.reuse, R172, R180 ;  /* 0x000000ac1cb4723c */ /* 0x040fec00000418b4 */
[----:B------:R-:W-:Y:S01]  /*10620*/  HMMA.16816.F32.BF16 R172, R28, R174, R32 ;  /* 0x000000ae1cac723c */ /* 0x000fe20000041820 */
[----:B------:R-:W1:Y:S04]  /*10630*/  LDSM.16.M88.4 R28, [R215+0x1000] ;  /* 0x00100000d71c783b */ /* 0x000e680000000200 */
[----:B------:R-:W4:Y:S01]  /*10640*/  LDSM.16.M88.4 R32, [R215+0x1800] ;  /* 0x00180000d720783b */ /* 0x000f220000000200 */
[----:B--2---:R-:W-:Y:S01]  /*10650*/  HMMA.16816.F32.BF16 R184, R24, R136, R184 ;  /* 0x0000008818b8723c */ /* 0x004fe200000418b8 */
[----:B------:R-:W-:-:S05]  /*10660*/  DEPBAR.LE SB0, 0x0 ;  /* 0x000080000000791a */ /* 0x000fca0000000000 */
[C---:B------:R-:W-:Y:S06]  /*10670*/  HMMA.16816.F32.BF16 R176, R24.reuse, R138, R176 ;  /* 0x0000008a18b0723c */ /* 0x040fec00000418b0 */
[C---:B------:R-:W-:Y:S06]  /*10680*/  HMMA.16816.F32.BF16 R180, R24.reuse, R132, R180 ;  /* 0x0000008418b4723c */ /* 0x040fec00000418b4 */
[----:B------:R-:W-:Y:S06]  /*10690*/  HMMA.16816.F32.BF16 R172, R24, R134, R172 ;  /* 0x0000008618ac723c */ /* 0x000fec00000418ac */
[C---:B---3--:R-:W-:Y:S06]  /*106a0*/  HMMA.16816.F32.BF16 R24, R16.reuse, R136, R200 ;  /* 0x000000881018723c */ /* 0x048fec00000418c8 */
[C---:B------:R-:W-:Y:S06]  /*106b0*/  HMMA.16816.F32.BF16 R136, R16.reuse, R138, R224 ;  /* 0x0000008a1088723c */ /* 0x040fec00000418e0 */
[C---:B------:R-:W-:Y:S06]  /*106c0*/  HMMA.16816.F32.BF16 R188, R16.reuse, R132, R204 ;  /* 0x0000008410bc723c */ /* 0x040fec00000418cc */
[----:B------:R-:W-:Y:S06]  /*106d0*/  HMMA.16816.F32.BF16 R192, R16, R134, R192 ;  /* 0x0000008610c0723c */ /* 0x000fec00000418c0 */
[C---:B-1----:R-:W-:Y:S06]  /*106e0*/  HMMA.16816.F32.BF16 R16, R4.reuse, R28, R184 ;  /* 0x0000001c0410723c */ /* 0x042fec00000418b8 */
[----:B------:R-:W-:Y:S06]  /*106f0*/  HMMA.16816.F32.BF16 R176, R4, R30, R176 ;  /* 0x0000001e04b0723c */ /* 0x000fec00000418b0 */
[----:B------:R-:W-:Y:S06]  /*10700*/  HMMA.16816.F32.BF16 R24, R20, R28, R24 ;  /* 0x0000001c1418723c */ /* 0x000fec0000041818 */
[C---:B----4-:R-:W-:Y:S06]  /*10710*/  HMMA.16816.F32.BF16 R180, R4.reuse, R32, R180 ;  /* 0x0000002004b4723c */ /* 0x050fec00000418b4 */
[----:B------:R-:W-:Y:S01]  /*10720*/  HMMA.16816.F32.BF16 R172, R4, R34, R172 ;  /* 0x0000002204ac723c */ /* 0x000fe200000418ac */
[----:B------:R-:W-:-:S05]  /*10730*/  FSEL R14, R16, -INF , !P0 ;  /* 0xff800000100e7808 */ /* 0x000fca0004000000 */
[C---:B------:R-:W-:Y:S01]  /*10740*/  HMMA.16816.F32.BF16 R132, R20.reuse, R30, R136 ;  /* 0x0000001e1484723c */ /* 0x040fe20000041888 */
[----:B------:R-:W-:Y:S01]  /*10750*/  VIADD R4, R0, 0x1 ;  /* 0x0000000100047836 */ /* 0x000fe20000000000 */
[----:B------:R-:W-:Y:S01]  /*10760*/  FSEL R16, R176, -INF , !P4 ;  /* 0xff800000b0107808 */ /* 0x000fe20006000000 */
[----:B------:R-:W-:Y:S01]  /*10770*/  BAR.SYNC.DEFER_BLOCKING 0x0 ;  /* 0x0000000000007b1d */ /* 0x000fe20000010000 */
[-C--:B------:R-:W-:Y:S02]  /*10780*/  ISETP.GE.AND P4, PT, R0, R10.reuse, PT ;  /* 0x0000000a0000720c */ /* 0x080fe40003f86270 */
[C---:B------:R-:W-:Y:S01]  /*10790*/  ISETP.GE.AND P5, PT, R4.reuse, R9, PT ;  /* 0x000000090400720c */ /* 0x040fe20003fa6270 */
[----:B------:R-:W-:Y:S01]  /*107a0*/  HMMA.16816.F32.BF16 R28, R20, R32, R188 ;  /* 0x00000020141c723c */ /* 0x000fe200000418bc */
[----:B------:R-:W-:Y:S02]  /*107b0*/  ISETP.GE.AND P6, PT, R4, R10, PT ;  /* 0x0000000a0400720c */ /* 0x000fe40003fc6270 */
[----:B------:R-:W-:-:S02]  /*107c0*/  FSEL R15, R17, -INF , !P5 ;  /* 0xff800000110f7808 */ /* 0x000fc40006800000 */
[----:B------:R-:W-:Y:S01]  /*107d0*/  ISETP.GE.AND P5, PT, R2, R9, PT ;  /* 0x000000090200720c */ /* 0x000fe20003fa6270 */
[----:B------:R-:W-:Y:S01]  /*107e0*/  HMMA.16816.F32.BF16 R20, R20, R34, R192 ;  /* 0x000000221414723c */ /* 0x000fe200000418c0 */
[----:B------:R-:W-:Y:S02]  /*107f0*/  FSEL R19, R19, -INF , !P6 ;  /* 0xff80000013137808 */ /* 0x000fe40007000000 */
[----:B------:R-:W-:Y:S02]  /*10800*/  FSEL R17, R177, -INF , !P5 ;  /* 0xff800000b1117808 */ /* 0x000fe40006800000 */
[C---:B------:R-:W-:Y:S02]  /*10810*/  ISETP.GE.AND P1, PT, R4.reuse, R11, PT ;  /* 0x0000000b0400720c */ /* 0x040fe40003f26270 */
[----:B------:R-:W-:Y:S01]  /*10820*/  ISETP.GE.AND P0, PT, R4, R12, PT ;  /* 0x0000000c0400720c */ /* 0x000fe20003f06270 */
[----:B------:R-:W-:Y:S01]  /*10830*/  VIADD R4, R0, 0x10 ;  /* 0x0000001000047836 */ /* 0x000fe20000000000 */
[----:B------:R-:W-:-:S02]  /*10840*/  ISETP.GE.AND P5, PT, R3, R10, PT ;  /* 0x0000000a0300720c */ /* 0x000fc40003fa6270 */
[-C--:B------:R-:W-:Y:S02]  /*10850*/  ISETP.GE.AND P6, PT, R0, R11.reuse, PT ;  /* 0x0000000b0000720c */ /* 0x080fe40003fc6270 */
[----:B------:R-:W-:Y:S02]  /*10860*/  FSEL R18, R18, -INF , !P4 ;  /* 0xff80000012127808 */ /* 0x000fe40006000000 */
[----:B------:R-:W-:Y:S02]  /*10870*/  ISETP.GE.AND P4, PT, R2, R10, PT ;  /* 0x0000000a0200720c */ /* 0x000fe40003f86270 */
[----:B------:R-:W-:Y:S02]  /*10880*/  FSEL R32, R178, -INF , !P5 ;  /* 0xff800000b2207808 */ /* 0x000fe40006800000 */
[----:B------:R-:W-:Y:S02]  /*10890*/  FSEL R24, R24, -INF , !P6 ;  /* 0xff80000018187808 */ /* 0x000fe40007000000 */
[----:B------:R-:W-:-:S02]  /*108a0*/  ISETP.GE.AND P5, PT, R3, R11, PT ;  /* 0x0000000b0300720c */ /* 0x000fc40003fa6270 */
[-C--:B------:R-:W-:Y:S01]  /*108b0*/  ISETP.GE.AND P6, PT, R3, R12.reuse, PT ;  /* 0x0000000c0300720c */ /* 0x080fe20003fc6270 */
[----:B------:R-:W-:Y:S01]  /*108c0*/  VIADD R3, R0, 0x11 ;  /* 0x0000001100037836 */ /* 0x000fe20000000000 */
[----:B------:R-:W-:Y:S02]  /*108d0*/  FSEL R34, R27, -INF , !P0 ;  /* 0xff8000001b227808 */ /* 0x000fe40004000000 */
[----:B------:R-:W-:Y:S02]  /*108e0*/  ISETP.GE.AND P0, PT, R4, R9, PT ;  /* 0x000000090400720c */ /* 0x000fe40003f06270 */
[----:B------:R-:W-:Y:S02]  /*108f0*/  FSEL R33, R179, -INF , !P4 ;  /* 0xff800000b3217808 */ /* 0x000fe40006000000 */
[----:B------:R-:W-:Y:S02]  /*10900*/  ISETP.GE.AND P4, PT, R0, R12, PT ;  /* 0x0000000c0000720c */ /* 0x000fe40003f86270 */
[----:B------:R-:W-:-:S02]  /*10910*/  FSEL R191, R180, -INF , !P0 ;  /* 0xff800000b4bf7808 */ /* 0x000fc40004000000 */
[----:B------:R-:W-:Y:S02]  /*10920*/  ISETP.GE.AND P0, PT, R3, R10, PT ;  /* 0x0000000a0300720c */ /* 0x000fe40003f06270 */
[----:B------:R-:W-:Y:S02]  /*10930*/  FSEL R137, R25, -INF , !P1 ;  /* 0xff80000019897808 */ /* 0x000fe40004800000 */
[----:B------:R-:W-:Y:S02]  /*10940*/  FSEL R138, R26, -INF , !P4 ;  /* 0xff8000001a8a7808 */ /* 0x000fe40006000000 */
[CC--:B------:R-:W-:Y:S02]  /*10950*/  ISETP.GE.AND P1, PT, R2.reuse, R11.reuse, PT ;  /* 0x0000000b0200720c */ /* 0x0c0fe40003f26270 */
[----:B------:R-:W-:Y:S01]  /*10960*/  ISETP.GE.AND P4, PT, R2, R12, PT ;  /* 0x0000000c0200720c */ /* 0x000fe20003f86270 */
[C---:B------:R-:W-:Y:S01]  /*10970*/  VIADD R2, R0.reuse, 0x18 ;  /* 0x0000001800027836 */ /* 0x040fe20000000000 */
[----:B------:R-:W-:Y:S01]  /*10980*/  FSEL R203, R183, -INF , !P0 ;  /* 0xff800000b7cb7808 */ /* 0x000fe20004000000 */
[----:B------:R-:W-:Y:S01]  /*10990*/  VIADD R0, R0, 0x19 ;  /* 0x0000001900007836 */ /* 0x000fe20000000000 */
[----:B------:R-:W-:-:S02]  /*109a0*/  ISETP.GE.AND P0, PT, R3, R11, PT ;  /* 0x0000000b0300720c */ /* 0x000fc40003f06270 */
[----:B------:R-:W-:Y:S02]  /*109b0*/  FSEL R25, R132, -INF , !P5 ;  /* 0xff80000084197808 */ /* 0x000fe40006800000 */
[----:B------:R-:W-:Y:S02]  /*109c0*/  FSEL R236, R29, -INF , !P0 ;  /* 0xff8000001dec7808 */ /* 0x000fe40004000000 */
[----:B------:R-:W-:Y:S02]  /*109d0*/  ISETP.GE.AND P0, PT, R0, R11, PT ;  /* 0x0000000b0000720c */ /* 0x000fe40003f06270 */
[----:B------:R-:W-:Y:S02]  /*109e0*/  ISETP.GE.AND P5, PT, R3, R9, PT ;  /* 0x000000090300720c */ /* 0x000fe40003fa6270 */
[----:B------:R-:W-:Y:S02]  /*109f0*/  FSEL R206, R21, -INF , !P0 ;  /* 0xff80000015ce7808 */ /* 0x000fe40004000000 */
[----:B------:R-:W-:-:S02]  /*10a00*/  ISETP.GE.AND P0, PT, R2, R12, PT ;  /* 0x0000000c0200720c */ /* 0x000fc40003f06270 */
[----:B------:R-:W-:Y:S02]  /*10a10*/  FSEL R26, R133, -INF , !P1 ;  /* 0xff800000851a7808 */ /* 0x000fe40004800000 */
[----:B------:R-:W-:Y:S02]  /*10a20*/  FSEL R238, R22, -INF , !P0 ;  /* 0xff80000016ee7808 */ /* 0x000fe40004000000 */
[----:B------:R-:W-:Y:S02]  /*10a30*/  FSEL R35, R135, -INF , !P4 ;  /* 0xff80000087237808 */ /* 0x000fe40006000000 */
[----:B------:R-:W-:Y:S02]  /*10a40*/  FSEL R202, R181, -INF , !P5 ;  /* 0xff800000b5ca7808 */ /* 0x000fe40006800000 */
[----:B------:R-:W-:Y:S02]  /*10a50*/  PLOP3.LUT P0, PT, PT, PT, UP0, 0x80, 0x0 ;  /* 0x000000000000781c */ /* 0x000fe40003f0f008 */
[----:B------:R-:W-:-:S02]  /*10a60*/  ISETP.GE.AND P1, PT, R2, R9, PT ;  /* 0x000000090200720c */ /* 0x000fc40003f26270 */
[C---:B------:R-:W-:Y:S02]  /*10a70*/  ISETP.GE.AND P4, PT, R4.reuse, R10, PT ;  /* 0x0000000a0400720c */ /* 0x040fe40003f86270 */
[----:B------:R-:W-:Y:S02]  /*10a80*/  ISETP.GE.AND P5, PT, R4, R11, PT ;  /* 0x0000000b0400720c */ /* 0x000fe40003fa6270 */
[----:B------:R-:W-:Y:S02]  /*10a90*/  FSEL R204, R182, -INF , !P4 ;  /* 0xff800000b6cc7808 */ /* 0x000fe40006000000 */
[----:B------:R-:W-:Y:S02]  /*10aa0*/  FSEL R200, R172, -INF , !P1 ;  /* 0xff800000acc87808 */ /* 0x000fe40004800000 */
[----:B------:R-:W-:Y:S02]  /*10ab0*/  FSEL R205, R28, -INF , !P5 ;  /* 0xff8000001ccd7808 */ /* 0x000fe40006800000 */
[----:B------:R-:W-:-:S02]  /*10ac0*/  ISETP.GE.AND P4, PT, R4, R12, PT ;  /* 0x0000000c0400720c */ /* 0x000fc40003f86270 */
[----:B------:R-:W-:Y:S02]  /*10ad0*/  ISETP.GE.AND P1, PT, R3, R12, PT ;  /* 0x0000000c0300720c */ /* 0x000fe40003f26270 */
[----:B------:R-:W-:Y:S02]  /*10ae0*/  ISETP.GE.AND P5, PT, R2, R11, PT ;  /* 0x0000000b0200720c */ /* 0x000fe40003fa6270 */
[----:B------:R-:W-:Y:S02]  /*10af0*/  FSEL R27, R134, -INF , !P6 ;  /* 0xff800000861b7808 */ /* 0x000fe40007000000 */
[----:B------:R-:W-:Y:S02]  /*10b00*/  FSEL R207, R20, -INF , !P5 ;  /* 0xff80000014cf7808 */ /* 0x000fe40006800000 */
[----:B------:R-:W-:Y:S02]  /*10b10*/  FSEL R240, R30, -INF , !P4 ;  /* 0xff8000001ef07808 */ /* 0x000fe40006000000 */
[----:B------:R-:W-:-:S02]  /*10b20*/  FSEL R239, R31, -INF , !P1 ;  /* 0xff8000001fef7808 */ /* 0x000fc40004800000 */
[----:B------:R-:W-:Y:S02]  /*10b30*/  ISETP.GE.AND P6, PT, R0, R9, PT ;  /* 0x000000090000720c */ /* 0x000fe40003fc6270 */
[-C--:B------:R-:W-:Y:S02]  /*10b40*/  ISETP.GE.AND P5, PT, R2, R10.reuse, PT ;  /* 0x0000000a0200720c */ /* 0x080fe40003fa6270 */
        /* <DEDUP_REMOVED lines=56> */
.L_x_996:
[----:B------:R-:W-:Y:S05]  /*10ed0*/  BSYNC B0 ;  /* 0x0000000000007941 */ /* 0x000fea0003800000 */
.L_x_995:
[----:B------:R-:W0:Y:S02]  /*10ee0*/  LDGDEPBAR ;  /* 0x00000000000079af */ /* 0x000e240000000000 */
.L_x_994:
[----:B------:R-:W3:Y:S04]  /*10ef0*/  LDL.LU.64 R22, [R1+0x10] ;  /* 0x0000100001167983 */ /* 0x000ee80000300a00 */
[----:B-12---:R-:W2:Y:S01]  /*10f00*/  LDL R5, [R1+0x38] ;  /* 0x0000380001057983 */ /* 0x006ea20000100800 */
[----:B------:R-:W-:Y:S01]  /*10f10*/  FMNMX.FTZ R135, R235, R14, !PT ;  /* 0x0000000eeb877209 */ /* 0x000fe20007810000 */
[----:B------:R-:W-:Y:S01]  /*10f20*/  IMAD.WIDE.U32 R20, R252, -0x326172a9, RZ ;  /* 0xcd9e8d57fc147825 */ /* 0x000fe200078e00ff */
[----:B------:R-:W-:Y:S01]  /*10f30*/  FMNMX.FTZ R0, R234, R18, !PT ;  /* 0x00000012ea007209 */ /* 0x000fe20007810000 */
[----:B------:R-:W-:Y:S01]  /*10f40*/  UIADD3 UR4, UR25, -0x4498517b, URZ ;  /* 0xbb67ae8519047890 */ /* 0x000fe2000fffe03f */
[----:B------:R-:W-:Y:S01]  /*10f50*/  FMNMX.FTZ R135, R15, R135, !PT ;  /* 0x000000870f877209 */ /* 0x000fe20007810000 */
[----:B------:R-:W-:Y:S01]  /*10f60*/  UIADD3 UR7, UR24, -0x61c88647, URZ ;  /* 0x9e3779b918077890 */ /* 0x000fe2000fffe03f */
[----:B------:R-:W-:Y:S01]  /*10f70*/  FMNMX.FTZ R0, R19, R0, !PT ;  /* 0x0000000013007209 */ /* 0x000fe20007810000 */
[----:B------:R-:W-:Y:S01]  /*10f80*/  UIADD3 UR5, UR24, 0x3c6ef372, URZ ;  /* 0x3c6ef37218057890 */ /* 0x000fe2000fffe03f */
[----:B------:R-:W-:Y:S01]  /*10f90*/  FMNMX.FTZ R135, R16, R135, !PT ;  /* 0x0000008710877209 */ /* 0x000fe20007810000 */
[----:B------:R-:W-:Y:S01]  /*10fa0*/  @UP0 UIADD3 UR17, UR17, -0x6, URZ ;  /* 0xfffffffa11110890 */ /* 0x000fe2000fffe03f */
        /* <DEDUP_REMOVED lines=12> */
[----:B------:R-:W1:Y:S03]  /*11070*/  SHFL.BFLY PT, R3, R135, 0x2, 0x1f ;  /* 0x0c401f0087037f89 */ /* 0x000e6600000e0000 */
[----:B------:R-:W-:Y:S01]  /*11080*/  FMNMX.FTZ R2, R137, R2, !PT ;  /* 0x0000000289027209 */ /* 0x000fe20007810000 */
[----:B------:R-:W4:Y:S03]  /*11090*/  SHFL.BFLY PT, R134, R0, 0x2, 0x1f ;  /* 0x0c401f0000867f89 */ /* 0x000f2600000e0000 */
[----:B------:R-:W-:-:S04]  /*110a0*/  FMNMX.FTZ R2, R25, R2, !PT ;  /* 0x0000000219027209 */ /* 0x000fc80007810000 */
[----:B------:R-:W-:-:S04]  /*110b0*/  FMNMX.FTZ R2, R26, R2, !PT ;  /* 0x000000021a027209 */ /* 0x000fc80007810000 */
[----:B------:R-:W-:-:S04]  /*110c0*/  FMNMX.FTZ R2, R205, R2, !PT ;  /* 0x00000002cd027209 */ /* 0x000fc80007810000 */
[----:B------:R-:W-:-:S04]  /*110d0*/  FMNMX.FTZ R2, R236, R2, !PT ;  /* 0x00000002ec027209 */ /* 0x000fc80007810000 */
[----:B------:R-:W-:Y:S02]  /*110e0*/  FMNMX.FTZ R2, R207, R2, !PT ;  /* 0x00000002cf027209 */ /* 0x000fe40007810000 */
[----:B-1----:R-:W-:Y:S02]  /*110f0*/  FMNMX.FTZ R135, R135, R3, !PT ;  /* 0x0000000387877209 */ /* 0x002fe40007810000 */
[----:B------:R-:W-:Y:S02]  /*11100*/  FMNMX.FTZ R3, R232, R138, !PT ;  /* 0x0000008ae8037209 */ /* 0x000fe40007810000 */
[----:B----4-:R-:W-:Y:S01]  /*11110*/  FMNMX.FTZ R134, R0, R134, !PT ;  /* 0x0000008600867209 */ /* 0x010fe20007810000 */
[----:B------:R-:W1:Y:S01]  /*11120*/  SHFL.BFLY PT, R4, R135, 0x1, 0x1f ;  /* 0x0c201f0087047f89 */ /* 0x000e6200000e0000 */
[----:B------:R-:W-:Y:S02]  /*11130*/  FMNMX.FTZ R0, R206, R2, !PT ;  /* 0x00000002ce007209 */ /* 0x000fe40007810000 */
[----:B------:R-:W-:Y:S01]  /*11140*/  FMNMX.FTZ R3, R34, R3, !PT ;  /* 0x0000000322037209 */ /* 0x000fe20007810000 */
[----:B------:R-:W4:Y:S01]  /*11150*/  SHFL.BFLY PT, R7, R134, 0x1, 0x1f ;  /* 0x0c201f0086077f89 */ /* 0x000f2200000e0000 */
[----:B------:R-:W-:-:S02]  /*11160*/  MOV R2, UR25 ;  /* 0x0000001900027c02 */ /* 0x000fc40008000f00 */
[----:B------:R-:W-:Y:S01]  /*11170*/  FMNMX.FTZ R3, R27, R3, !PT ;  /* 0x000000031b037209 */ /* 0x000fe20007810000 */
[----:B------:R-:W5:Y:S03]  /*11180*/  SHFL.BFLY PT, R133, R0, 0x2, 0x1f ;  /* 0x0c401f0000857f89 */ /* 0x000f6600000e0000 */
[----:B------:R-:W-:Y:S02]  /*11190*/  FMNMX.FTZ R3, R35, R3, !PT ;  /* 0x0000000323037209 */ /* 0x000fe40007810000 */
[----:B-1----:R-:W-:Y:S02]  /*111a0*/  FMNMX.FTZ R135, R135, R4, !PT ;  /* 0x0000000487877209 */ /* 0x002fe40007810000 */
[----:B------:R-:W-:Y:S02]  /*111b0*/  LOP3.LUT R4, R21, R251, RZ, 0x3c, !PT ;  /* 0x000000fb15047212 */ /* 0x000fe400078e3cff */
[C---:B------:R-:W-:Y:S01]  /*111c0*/  FSETP.NEU.FTZ.AND P4, PT, R135.reuse, -INF , PT ;  /* 0xff8000008700780b */ /* 0x040fe20003f9d000 */
[----:B------:R-:W-:Y:S01]  /*111d0*/  FMUL.FTZ R13, R135, UR30 ;  /* 0x0000001e870d7c20 */ /* 0x000fe20008410000 */
[----:B----4-:R-:W-:-:S02]  /*111e0*/  FMNMX.FTZ R134, R134, R7, !PT ;  /* 0x0000000786867209 */ /* 0x010fc40007810000 */
[----:B-----5:R-:W-:Y:S02]  /*111f0*/  FMNMX.FTZ R133, R0, R133, !PT ;  /* 0x0000008500857209 */ /* 0x020fe40007810000 */
[----:B------:R-:W-:Y:S01]  /*11200*/  FSEL R13, R13, RZ, P4 ;  /* 0x000000ff0d0d7208 */ /* 0x000fe20002000000 */
[C---:B------:R-:W-:Y:S01]  /*11210*/  FMUL.FTZ R12, R134.reuse, UR30 ;  /* 0x0000001e860c7c20 */ /* 0x040fe20008410000 */
[----:B------:R-:W-:-:S03]  /*11220*/  FSETP.NEU.FTZ.AND P3, PT, R134, -INF , PT ;  /* 0xff8000008600780b */ /* 0x000fc60003f7d000 */
[--C-:B------:R-:W-:Y:S01]  /*11230*/  FFMA.FTZ R15, R15, UR30, -R13.reuse ;  /* 0x0000001e0f0f7c23 */ /* 0x100fe2000801080d */
[--C-:B------:R-:W-:Y:S01]  /*11240*/  FFMA.FTZ R16, R16, UR30, -R13.reuse ;  /* 0x0000001e10107c23 */ /* 0x100fe2000801080d */
[----:B------:R-:W-:Y:S01]  /*11250*/  FFMA.FTZ R14, R14, UR30, -R13 ;  /* 0x0000001e0e0e7c23 */ /* 0x000fe2000801080d */
[----:B------:R-:W-:Y:S01]  /*11260*/  FSEL R12, R12, RZ, P3 ;  /* 0x000000ff0c0c7208 */ /* 0x000fe20001800000 */
[----:B------:R-:W1:Y:S08]  /*11270*/  MUFU.EX2 R172, R15 ;  /* 0x0000000f00ac7308 */ /* 0x000e700000000800 */
[----:B------:R-:W-:Y:S08]  /*11280*/  MUFU.EX2 R29, R16 ;  /* 0x00000010001d7308 */ /* 0x000ff00000000800 */
[----:B------:R4:W-:Y:S01]  /*11290*/  MUFU.EX2 R193, R14 ;  /* 0x0000000e00c17308 */ /* 0x0009e20000000800 */
[----:B---3--:R-:W-:-:S02]  /*112a0*/  MOV R174, R22 ;  /* 0x0000001600ae7202 */ /* 0x008fc40000000f00 */
[----:B------:R-:W3:Y:S01]  /*112b0*/  SHFL.BFLY PT, R22, R133, 0x1, 0x1f ;  /* 0x0c201f0085167f89 */ /* 0x000ee200000e0000 */
[----:B------:R-:W-:Y:S01]  /*112c0*/  MOV R175, R23 ;  /* 0x0000001700af7202 */ /* 0x000fe20000000f00 */
[----:B--2---:R-:W-:-:S04]  /*112d0*/  IMAD.WIDE.U32 R8, R5, -0x2daee0ad, RZ ;  /* 0xd2511f5305087825 */ /* 0x004fc800078e00ff */
[----:B------:R-:W-:Y:S01]  /*112e0*/  IMAD.WIDE.U32 R4, R4, -0x2daee0ad, RZ ;  /* 0xd2511f5304047825 */ /* 0x000fe200078e00ff */
[----:B------:R-:W-:Y:S02]  /*112f0*/  FMNMX.FTZ R4, R240, R3, !PT ;  /* 0x00000003f0047209 */ /* 0x000fe40007810000 */
[----:B------:R-:W-:Y:S02]  /*11300*/  LOP3.LUT R2, R9, UR6, R2, 0x96, !PT ;  /* 0x0000000609027c12 */ /* 0x000fe4000f8e9602 */
[----:B------:R-:W-:Y:S02]  /*11310*/  FMNMX.FTZ R4, R239, R4, !PT ;  /* 0x00000004ef047209 */ /* 0x000fe40007810000 */
[----:B------:R-:W-:Y:S01]  /*11320*/  LOP3.LUT R10, R5, UR4, R8, 0x96, !PT ;  /* 0x00000004050a7c12 */ /* 0x000fe2000f8e9608 */
[----:B------:R-:W-:Y:S01]  /*11330*/  IMAD.WIDE.U32 R2, R2, -0x326172a9, RZ ;  /* 0xcd9e8d5702027825 */ /* 0x000fe200078e00ff */
[----:B------:R-:W-:Y:S02]  /*11340*/  FMNMX.FTZ R6, R238, R4, !PT ;  /* 0x00000004ee067209 */ /* 0x000fe40007810000 */
[----:B------:R-:W-:Y:S01]  /*11350*/  IADD3 R5, R252, 0x4, RZ ;  /* 0x00000004fc057810 */ /* 0x000fe20007ffe0ff */
[----:B------:R-:W-:Y:S01]  /*11360*/  IMAD.WIDE.U32 R10, R10, -0x326172a9, RZ ;  /* 0xcd9e8d570a0a7825 */ /* 0x000fe200078e00ff */
[----:B------:R-:W-:-:S02]  /*11370*/  FMNMX.FTZ R0, R237, R6, !PT ;  /* 0x00000006ed007209 */ /* 0x000fc40007810000 */
[----:B----4-:R-:W-:Y:S01]  /*11380*/  LOP3.LUT R14, R3, UR7, R20, 0x96, !PT ;  /* 0x00000007030e7c12 */ /* 0x010fe2000f8e9614 */
[----:B------:R-:W-:Y:S01]  /*11390*/  IMAD.WIDE.U32 R4, R5, -0x326172a9, RZ ;  /* 0xcd9e8d5705047825 */ /* 0x000fe200078e00ff */
[----:B------:R-:W-:Y:S01]  /*113a0*/  LOP3.LUT R20, R11, UR5, R2, 0x96, !PT ;  /* 0x000000050b147c12 */ /* 0x000fe2000f8e9602 */
[----:B------:R-:W2:Y:S01]  /*113b0*/  SHFL.BFLY PT, R15, R0, 0x2, 0x1f ;  /* 0x0c401f00000f7f89 */ /* 0x000ea200000e0000 */
[----:B---3--:R-:W-:Y:S02]  /*113c0*/  FMNMX.FTZ R133, R133, R22, !PT ;  /* 0x0000001685857209 */ /* 0x008fe40007810000 */
[----:B------:R-:W-:Y:S01]  /*113d0*/  LOP3.LUT R6, R5, R251, RZ, 0x3c, !PT ;  /* 0x000000fb05067212 */ /* 0x000fe200078e3cff */
[----:B------:R-:W-:Y:S01]  /*113e0*/  FFMA.FTZ R5, R17, UR30, -R13 ;  /* 0x0000001e11057c23 */ /* 0x000fe2000801080d */
[----:B------:R-:W-:Y:S01]  /*113f0*/  LOP3.LUT R9, R3, UR7, R4, 0x96, !PT ;  /* 0x0000000703097c12 */ /* 0x000fe2000f8e9604 */
[----:B------:R-:W-:Y:S01]  /*11400*/  FFMA.FTZ R3, R18, UR30, -R12 ;  /* 0x0000001e12037c23 */ /* 0x000fe2000801080c */
[----:B------:R-:W-:Y:S01]  /*11410*/  IMAD.WIDE.U32 R20, R20, -0x2daee0ad, RZ ;  /* 0xd2511f5314147825 */ /* 0x000fe200078e00ff */
[----:B------:R3:W-:Y:S03]  /*11420*/  MUFU.EX2 R31, R5 ;  /* 0x00000005001f7308 */ /* 0x0007e60000000800 */
[C---:B------:R-:W-:Y:S01]  /*11430*/  FMUL.FTZ R18, R133.reuse, UR30 ;  /* 0x0000001e85127c20 */ /* 0x040fe20008410000 */
[----:B------:R-:W-:Y:S01]  /*11440*/  FSETP.NEU.FTZ.AND P2, PT, R133, -INF , PT ;  /* 0xff8000008500780b */ /* 0x000fe20003f5d000 */
[----:B------:R-:W-:-:S03]  /*11450*/  IMAD.WIDE.U32 R6, R6, -0x2daee0ad, RZ ;  /* 0xd2511f5306067825 */ /* 0x000fc600078e00ff */
[----:B------:R-:W-:Y:S02]  /*11460*/  FSEL R18, R18, RZ, P2 ;  /* 0x000000ff12127208 */ /* 0x000fe40001000000 */
[----:B------:R-:W-:Y:S01]  /*11470*/  LOP3.LUT R16, R7, UR4, R8, 0x96, !PT ;  /* 0x0000000407107c12 */ /* 0x000fe2000f8e9608 */
[----:B------:R-:W-:Y:S01]  /*11480*/  UIADD3 UR4, UR25, 0x76cf5d0a, URZ ;  /* 0x76cf5d0a19047890 */ /* 0x000fe2000fffe03f */
[----:B------:R-:W-:Y:S01]  /*11490*/  IMAD.WIDE.U32 R8, R9, -0x2daee0ad, RZ ;  /* 0xd2511f5309087825 */ /* 0x000fe200078e00ff */
[----:B------:R4:W-:Y:S03]  /*114a0*/  MUFU.EX2 R192, R3 ;  /* 0x0000000300c07308 */ /* 0x0009e60000000800 */
[----:B------:R-:W-:Y:S01]  /*114b0*/  IMAD.WIDE.U32 R16, R16, -0x326172a9, RZ ;  /* 0xcd9e8d5710107825 */ /* 0x000fe200078e00ff */
[----:B------:R-:W-:Y:S02]  /*114c0*/  LOP3.LUT R9, R9, UR4, R6, 0x96, !PT ;  /* 0x0000000409097c12 */ /* 0x000fe4000f8e9606 */
[----:B--2---:R-:W-:Y:S01]  /*114d0*/  FMNMX.FTZ R0, R0, R15, !PT ;  /* 0x0000000f00007209 */ /* 0x004fe20007810000 */
[----:B---3--:R-:W-:Y:S01]  /*114e0*/  IMAD.WIDE.U32 R4, R14, -0x2daee0ad, RZ ;  /* 0xd2511f530e047825 */ /* 0x008fe200078e00ff */
[----:B------:R-:W-:-:S03]  /*114f0*/  LOP3.LUT R14, R17, UR5, R2, 0x96, !PT ;  /* 0x00000005110e7c12 */ /* 0x000fc6000f8e9602 */
[----:B------:R-:W-:Y:S01]  /*11500*/  FFMA.FTZ R2, R32, UR30, -R12 ;  /* 0x0000001e20027c23 */ /* 0x000fe2000801080c */
[----:B------:R-:W-:Y:S01]  /*11510*/  UMOV UR5, UR6 ;  /* 0x0000000600057c82 */ /* 0x000fe20008000000 */
[----:B------:R-:W2:Y:S01]  /*11520*/  SHFL.BFLY PT, R136, R0, 0x1, 0x1f ;  /* 0x0c201f0000887f89 */ /* 0x000ea200000e0000 */
[----:B------:R-:W-:Y:S01]  /*11530*/  LOP3.LUT R5, R5, UR4, R174, 0x96, !PT ;  /* 0x0000000405057c12 */ /* 0x000fe2000f8e96ae */
[----:B------:R-:W-:Y:S01]  /*11540*/  IMAD.WIDE.U32 R14, R14, -0x2daee0ad, RZ ;  /* 0xd2511f530e0e7825 */ /* 0x000fe200078e00ff */
[----:B------:R-:W-:Y:S01]  /*11550*/  LOP3.LUT R7, R21, UR22, R4, 0x96, !PT ;  /* 0x0000001615077c12 */ /* 0x000fe2000f8e9604 */
[----:B------:R-:W-:Y:S01]  /*11560*/  MUFU.EX2 R30, R2 ;  /* 0x00000002001e7308 */ /* 0x000fe20000000800 */
[----:B------:R-:W-:Y:S01]  /*11570*/  UIADD3 UR4, UR24, -0x4ab325aa, URZ ;  /* 0xb54cda5618047890 */ /* 0x000fe2000fffe03f */
[----:B----4-:R-:W-:Y:S01]  /*11580*/  FFMA.FTZ R3, R19, UR30, -R12 ;  /* 0x0000001e13037c23 */ /* 0x010fe2000801080c */
[----:B------:R-:W-:Y:S01]  /*11590*/  IMAD.WIDE.U32 R4, R5, -0x326172a9, RZ ;  /* 0xcd9e8d5705047825 */ /* 0x000fe200078e00ff */
[----:B------:R-:W-:-:S03]  /*115a0*/  LOP3.LUT R8, R15, UR22, R8, 0x96, !PT ;  /* 0x000000160f087c12 */ /* 0x000fc6000f8e9608 */
[----:B------:R-:W-:Y:S01]  /*115b0*/  IMAD.WIDE.U32 R178, R7, -0x326172a9, RZ ;  /* 0xcd9e8d5707b27825 */ /* 0x000fe200078e00ff */
[----:B------:R3:W-:Y:S01]  /*115c0*/  MUFU.EX2 R184, R3 ;  /* 0x0000000300b87308 */ /* 0x0007e20000000800 */
[----:B------:R-:W-:Y:S02]  /*115d0*/  LOP3.LUT R6, R5, UR23, R10, 0x96, !PT ;  /* 0x0000001705067c12 */ /* 0x000fe4000f8e960a */
[----:B------:R-:W-:Y:S01]  /*115e0*/  FFMA.FTZ R5, R33, UR30, -R12 ;  /* 0x0000001e21057c23 */ /* 0x000fe2000801080c */
[----:B------:R-:W-:Y:S01]  /*115f0*/  IMAD.WIDE.U32 R188, R8, -0x326172a9, RZ ;  /* 0xcd9e8d5708bc7825 */ /* 0x000fe200078e00ff */
[----:B------:R-:W-:-:S03]  /*11600*/  LOP3.LUT R4, R179, UR12, R4, 0x96, !PT ;  /* 0x0000000cb3047c12 */ /* 0x000fc6000f8e9604 */
[----:B------:R-:W-:Y:S01]  /*11610*/  FFMA.FTZ R8, R24, UR30, -R18 ;  /* 0x0000001e18087c23 */ /* 0x000fe20008010812 */
[----:B------:R-:W-:Y:S01]  /*11620*/  IMAD.WIDE.U32 R6, R6, -0x2daee0ad, RZ ;  /* 0xd2511f5306067825 */ /* 0x000fe200078e00ff */
[----:B------:R4:W-:Y:S03]  /*11630*/  MUFU.EX2 R252, R5 ;  /* 0x0000000500fc7308 */ /* 0x0009e60000000800 */
[----:B------:R-:W-:Y:S01]  /*11640*/  IMAD.WIDE.U32 R180, R4, -0x2daee0ad, RZ ;  /* 0xd2511f5304b47825 */ /* 0x000fe200078e00ff */
[----:B--2---:R-:W-:-:S03]  /*11650*/  FMNMX.FTZ R136, R0, R136, !PT ;  /* 0x0000008800887209 */ /* 0x004fc60007810000 */
[----:B------:R-:W-:Y:S01]  /*11660*/  FFMA.FTZ R0, R25, UR30, -R18 ;  /* 0x0000001e19007c23 */ /* 0x000fe20008010812 */
[----:B------:R-:W-:Y:S01]  /*11670*/  LOP3.LUT R20, R7, UR11, R20, 0x96, !PT ;  /* 0x0000000b07147c12 */ /* 0x000fe2000f8e9614 */
[----:B------:R-:W-:Y:S01]  /*11680*/  FFMA.FTZ R4, R137, UR30, -R18 ;  /* 0x0000001e89047c23 */ /* 0x000fe20008010812 */
[----:B------:R2:W-:Y:S01]  /*11690*/  MUFU.EX2 R251, R8 ;  /* 0x0000000800fb7308 */ /* 0x0005e20000000800 */
[----:B---3--:R-:W-:-:S04]  /*116a0*/  IMAD.WIDE.U32 R2, R9, -0x326172a9, RZ ;  /* 0xcd9e8d5709027825 */ /* 0x008fc800078e00ff */
[C---:B------:R-:W-:Y:S01]  /*116b0*/  FMUL.FTZ R19, R136.reuse, UR30 ;  /* 0x0000001e88137c20 */ /* 0x040fe20008410000 */
[----:B------:R-:W-:Y:S01]  /*116c0*/  FSETP.NEU.FTZ.AND P1, PT, R136, -INF , PT ;  /* 0xff8000008800780b */ /* 0x000fe20003f3d000 */
[----:B------:R-:W-:Y:S01]  /*116d0*/  IMAD.WIDE.U32 R176, R20, -0x326172a9, RZ ;  /* 0xcd9e8d5714b07825 */ /* 0x000fe200078e00ff */
[----:B------:R-:W-:Y:S01]  /*116e0*/  LOP3.LUT R3, R3, UR23, R16, 0x96, !PT ;  /* 0x0000001703037c12 */ /* 0x000fe2000f8e9610 */
[----:B------:R3:W-:Y:S01]  /*116f0*/  MUFU.EX2 R245, R0 ;  /* 0x0000000000f57308 */ /* 0x0007e20000000800 */
[----:B----4-:R-:W-:-:S03]  /*11700*/  LOP3.LUT R5, R189, UR12, R2, 0x96, !PT ;  /* 0x0000000cbd057c12 */ /* 0x010fc6000f8e9602 */
[----:B------:R-:W-:Y:S01]  /*11710*/  IMAD.WIDE.U32 R2, R3, -0x2daee0ad, RZ ;  /* 0xd2511f5303027825 */ /* 0x000fe200078e00ff */
[----:B------:R-:W-:-:S03]  /*11720*/  FSEL R19, R19, RZ, P1 ;  /* 0x000000ff13137208 */ /* 0x000fc60000800000 */
[----:B------:R-:W-:Y:S01]  /*11730*/  IMAD.WIDE.U32 R182, R5, -0x2daee0ad, RZ ;  /* 0xd2511f5305b67825 */ /* 0x000fe200078e00ff */
[----:B------:R-:W-:Y:S01]  /*11740*/  LOP3.LUT R9, R3, UR11, R14, 0x96, !PT ;  /* 0x0000000b03097c12 */ /* 0x000fe2000f8e960e */
[----:B------:R4:W-:Y:S01]  /*11750*/  MUFU.EX2 R250, R4 ;  /* 0x0000000400fa7308 */ /* 0x0009e20000000800 */
[----:B------:R-:W-:Y:S02]  /*11760*/  LOP3.LUT R3, R181, UR10, R6, 0x96, !PT ;  /* 0x0000000ab5037c12 */ /* 0x000fe4000f8e9606 */
[----:B--2---:R-:W-:Y:S02]  /*11770*/  LOP3.LUT R8, R183, UR10, R2, 0x96, !PT ;  /* 0x0000000ab7087c12 */ /* 0x004fe4000f8e9602 */
[----:B------:R-:W-:Y:S01]  /*11780*/  FSEL R5, R134, RZ, P3 ;  /* 0x000000ff86057208 */ /* 0x000fe20001800000 */
[----:B------:R-:W-:Y:S01]  /*11790*/  IMAD.WIDE.U32 R2, R3, -0x326172a9, RZ ;  /* 0xcd9e8d5703027825 */ /* 0x000fe200078e00ff */
[----:B------:R-:W-:-:S03]  /*117a0*/  FSEL R6, R135, RZ, P4 ;  /* 0x000000ff87067208 */ /* 0x000fc60002000000 */
[----:B---3--:R-:W-:Y:S01]  /*117b0*/  FFMA.FTZ R0, R26, UR30, -R18 ;  /* 0x0000001e1a007c23 */ /* 0x008fe20008010812 */
[----:B------:R-:W-:Y:S01]  /*117c0*/  FADD.FTZ R21, R234, -R5 ;  /* 0x80000005ea157221 */ /* 0x000fe20000010000 */
[C---:B------:R-:W-:Y:S02]  /*117d0*/  LOP3.LUT R7, R2.reuse, 0xffff, RZ, 0xc0, !PT ;  /* 0x0000ffff02077812 */ /* 0x040fe400078ec0ff */
[----:B------:R2:W-:Y:S01]  /*117e0*/  MUFU.EX2 R244, R0 ;  /* 0x0000000000f47308 */ /* 0x0005e20000000800 */
[----:B------:R-:W-:Y:S01]  /*117f0*/  LOP3.LUT R14, R2, 0xff, RZ, 0xc0, !PT ;  /* 0x000000ff020e7812 */ /* 0x000fe200078ec0ff */
[----:B------:R-:W-:Y:S01]  /*11800*/  FADD.FTZ R20, R235, -R6 ;  /* 0x80000006eb147221 */ /* 0x000fe20000010000 */
[--C-:B------:R-:W-:Y:S01]  /*11810*/  SHF.R.U32.HI R15, RZ, 0x10, R2.reuse ;  /* 0x00000010ff0f7819 */ /* 0x100fe20000011602 */
[----:B------:R-:W-:Y:S01]  /*11820*/  FFMA.FTZ R6, R27, UR30, -R19 ;  /* 0x0000001e1b067c23 */ /* 0x000fe20008010813 */
[----:B------:R-:W-:Y:S01]  /*11830*/  SHF.R.U32.HI R17, RZ, 0x18, R2 ;  /* 0x00000018ff117819 */ /* 0x000fe20000011602 */
[----:B------:R-:W3:Y:S01]  /*11840*/  LDSM.16.MT88.4 R24, [R209+0xa000] ;  /* 0x00a00000d118783b */ /* 0x000ee20000004200 */
[----:B------:R-:W-:Y:S01]  /*11850*/  FSEL R2, R133, RZ, P2 ;  /* 0x000000ff85027208 */ /* 0x000fe20001000000 */
[----:B------:R5:W-:Y:S01]  /*11860*/  MUFU.EX2 R189, R6 ;  /* 0x0000000600bd7308 */ /* 0x000be20000000800 */
[----:B----4-:R-:W-:-:S02]  /*11870*/  LOP3.LUT R4, R3, UR4, R176, 0x96, !PT ;  /* 0x0000000403047c12 */ /* 0x010fc4000f8e96b0 */
[----:B------:R-:W-:Y:S01]  /*11880*/  FSEL R5, R136, RZ, P1 ;  /* 0x000000ff88057208 */ /* 0x000fe20000800000 */
[----:B------:R-:W-:Y:S01]  /*11890*/  FADD.FTZ R23, R233, -R2 ;  /* 0x80000002e9177221 */ /* 0x000fe20000010000 */
[----:B------:R-:W-:Y:S01]  /*118a0*/  IMAD.WIDE.U32 R2, R8, -0x326172a9, RZ ;  /* 0xcd9e8d5708027825 */ /* 0x000fe200078e00ff */
[----:B------:R-:W-:-:S03]  /*118b0*/  LOP3.LUT R8, R4, 0xff, RZ, 0xc0, !PT ;  /* 0x000000ff04087812 */ /* 0x000fc600078ec0ff */
[----:B------:R-:W-:Y:S01]  /*118c0*/  FADD.FTZ R28, R232, -R5 ;  /* 0x80000005e81c7221 */ /* 0x000fe20000010000 */
[----:B--2---:R-:W-:Y:S01]  /*118d0*/  FFMA.FTZ R0, R138, UR30, -R19 ;  /* 0x0000001e8a007c23 */ /* 0x004fe20008010813 */
[----:B------:R-:W-:Y:S01]  /*118e0*/  IMAD.WIDE.U32 R138, R9, -0x326172a9, RZ ;  /* 0xcd9e8d57098a7825 */ /* 0x000fe200078e00ff */
[C---:B------:R-:W-:Y:S02]  /*118f0*/  LOP3.LUT R9, R2.reuse, 0xffff, RZ, 0xc0, !PT ;  /* 0x0000ffff02097812 */ /* 0x040fe400078ec0ff */
[----:B------:R2:W-:Y:S01]  /*11900*/  MUFU.EX2 R242, R0 ;  /* 0x0000000000f27308 */ /* 0x0005e20000000800 */
[----:B------:R-:W-:Y:S02]  /*11910*/  LOP3.LUT R11, R2, 0xff, RZ, 0xc0, !PT ;  /* 0x000000ff020b7812 */ /* 0x000fe400078ec0ff */
[--C-:B------:R-:W-:Y:S02]  /*11920*/  SHF.R.U32.HI R10, RZ, 0x10, R2.reuse ;  /* 0x00000010ff0a7819 */ /* 0x100fe40000011602 */
[----:B------:R-:W-:-:S02]  /*11930*/  SHF.R.U32.HI R16, RZ, 0x18, R2 ;  /* 0x00000018ff107819 */ /* 0x000fc40000011602 */
[----:B------:R-:W-:Y:S02]  /*11940*/  SHF.R.U32.HI R5, RZ, 0x8, R7 ;  /* 0x00000008ff057819 */ /* 0x000fe40000011607 */
[----:B------:R-:W-:Y:S02]  /*11950*/  LOP3.LUT R2, R4, 0xffff, RZ, 0xc0, !PT ;  /* 0x0000ffff04027812 */ /* 0x000fe400078ec0ff */
[----:B-----5:R-:W-:Y:S02]  /*11960*/  SHF.R.U32.HI R6, RZ, 0x18, R4 ;  /* 0x00000018ff067819 */ /* 0x020fe40000011604 */
[----:B------:R-:W-:Y:S01]  /*11970*/  PRMT R14, R14, 0x5410, R5 ;  /* 0x000054100e0e7816 */ /* 0x000fe20000000005 */
[--C-:B------:R-:W-:Y:S01]  /*11980*/  FFMA.FTZ R5, R35, UR30, -R19.reuse ;  /* 0x0000001e23057c23 */ /* 0x100fe20008010813 */
[----:B------:R-:W-:Y:S01]  /*11990*/  LOP3.LUT R7, R15, 0xff, RZ, 0xc0, !PT ;  /* 0x000000ff0f077812 */ /* 0x000fe200078ec0ff */
[----:B------:R-:W-:Y:S01]  /*119a0*/  FMUL.FTZ R15, R23, UR30 ;  /* 0x0000001e170f7c20 */ /* 0x000fe20008410000 */
[----:B--2---:R-:W-:Y:S01]  /*119b0*/  FFMA.FTZ R0, R34, UR30, -R19 ;  /* 0x0000001e22007c23 */ /* 0x004fe20008010813 */
[----:B------:R-:W-:Y:S01]  /*119c0*/  MUFU.EX2 R183, R5 ;  /* 0x0000000500b77308 */ /* 0x000fe20000000800 */
[----:B------:R-:W-:Y:S01]  /*119d0*/  PRMT R7, R7, 0x5410, R17 ;  /* 0x0000541007077816 */ /* 0x000fe20000000011 */
[----:B------:R-:W-:-:S06]  /*119e0*/  FMUL.FTZ R17, R20, UR30 ;  /* 0x0000001e14117c20 */ /* 0x000fcc0008410000 */
[----:B------:R2:W-:Y:S08]  /*119f0*/  MUFU.EX2 R241, R0 ;  /* 0x0000000000f17308 */ /* 0x0005f00000000800 */
[----:B------:R-:W4:Y:S08]  /*11a00*/  MUFU.EX2 R15, R15 ;  /* 0x0000000f000f7308 */ /* 0x000f300000000800 */
[----:B------:R-:W5:Y:S01]  /*11a10*/  MUFU.EX2 R17, R17 ;  /* 0x0000001100117308 */ /* 0x000f620000000800 */
[----:B--2---:R-:W-:Y:S01]  /*11a20*/  LOP3.LUT R0, R3, UR4, R138, 0x96, !PT ;  /* 0x0000000403007c12 */ /* 0x004fe2000f8e968a */
[----:B------:R-:W-:Y:S01]  /*11a30*/  UIADD3 UR4, UR25, 0x646e171e, URZ ;  /* 0x646e171e19047890 */ /* 0x000fe2000fffe03f */
[----:B-1----:R-:W-:-:S02]  /*11a40*/  MOV R138, R172 ;  /* 0x000000ac008a7202 */ /* 0x002fc40000000f00 */
[----:B------:R-:W1:Y:S01]  /*11a50*/  LDC.U8 R172, c[0x0][0x388] ;  /* 0x0000e200ffac7b82 */ /* 0x000e620000000000 */
[----:B------:R-:W-:Y:S02]  /*11a60*/  SHF.R.U32.HI R3, RZ, 0x10, R4 ;  /* 0x00000010ff037819 */ /* 0x000fe40000011604 */
[----:B------:R-:W-:Y:S01]  /*11a70*/  SHF.R.U32.HI R4, RZ, 0x8, R2 ;  /* 0x00000008ff047819 */ /* 0x000fe20000011602 */
[-C--:B----4-:R-:W-:Y:S01]  /*11a80*/  FMUL.FTZ R140, R140, R15.reuse ;  /* 0x0000000f8c8c7220 */ /* 0x090fe20000410000 */
[----:B------:R-:W-:Y:S01]  /*11a90*/  LOP3.LUT R3, R3, 0xff, RZ, 0xc0, !PT ;  /* 0x000000ff03037812 */ /* 0x000fe200078ec0ff */
[-C--:B------:R-:W-:Y:S01]  /*11aa0*/  FMUL.FTZ R141, R141, R15.reuse ;  /* 0x0000000f8d8d7220 */ /* 0x080fe20000410000 */
[----:B------:R-:W-:Y:S01]  /*11ab0*/  SHF.R.U32.HI R2, RZ, 0x8, R9 ;  /* 0x00000008ff027819 */ /* 0x000fe20000011609 */
[-C--:B------:R-:W-:Y:S01]  /*11ac0*/  FMUL.FTZ R148, R148, R15.reuse ;  /* 0x0000000f94947220 */ /* 0x080fe20000410000 */
[----:B------:R-:W-:Y:S01]  /*11ad0*/  PRMT R9, R8, 0x5410, R4 ;  /* 0x0000541008097816 */ /* 0x000fe20000000004 */
[----:B------:R-:W-:Y:S01]  /*11ae0*/  FMUL.FTZ R149, R149, R15 ;  /* 0x0000000f95957220 */ /* 0x000fe20000410000 */
[----:B------:R-:W-:Y:S01]  /*11af0*/  PRMT R8, R3, 0x5410, R6 ;  /* 0x0000541003087816 */ /* 0x000fe20000000006 */
[-C--:B-----5:R-:W-:Y:S01]  /*11b00*/  FMUL.FTZ R144, R144, R17.reuse ;  /* 0x0000001190907220 */ /* 0x0a0fe20000410000 */
[----:B------:R-:W-:Y:S01]  /*11b10*/  PRMT R22, R11, 0x5410, R2 ;  /* 0x000054100b167816 */ /* 0x000fe20000000002 */
[-C--:B------:R-:W-:Y:S01]  /*11b20*/  FMUL.FTZ R145, R145, R17.reuse ;  /* 0x0000001191917220 */ /* 0x080fe20000410000 */
[----:B------:R-:W-:Y:S01]  /*11b30*/  LOP3.LUT R2, R0, 0xffff, RZ, 0xc0, !PT ;  /* 0x0000ffff00027812 */ /* 0x000fe200078ec0ff */
[-C--:B------:R-:W-:Y:S01]  /*11b40*/  FMUL.FTZ R152, R152, R17.reuse ;  /* 0x0000001198987220 */ /* 0x080fe20000410000 */
[----:B------:R-:W-:Y:S01]  /*11b50*/  LOP3.LUT R6, R0, 0xff, RZ, 0xc0, !PT ;  /* 0x000000ff00067812 */ /* 0x000fe200078ec0ff */
[-C--:B------:R-:W-:Y:S01]  /*11b60*/  FMUL.FTZ R153, R153, R17.reuse ;  /* 0x0000001199997220 */ /* 0x080fe20000410000 */
[--C-:B------:R-:W-:Y:S01]  /*11b70*/  SHF.R.U32.HI R5, RZ, 0x10, R0.reuse ;  /* 0x00000010ff057819 */ /* 0x100fe20000011600 */
[-C--:B------:R-:W-:Y:S01]  /*11b80*/  FMUL.FTZ R36, R36, R17.reuse ;  /* 0x0000001124247220 */ /* 0x080fe20000410000 */
[----:B------:R-:W-:Y:S01]  /*11b90*/  SHF.R.U32.HI R4, RZ, 0x18, R0 ;  /* 0x00000018ff047819 */ /* 0x000fe20000011600 */
[-C--:B------:R-:W-:Y:S01]  /*11ba0*/  FMUL.FTZ R37, R37, R17.reuse ;  /* 0x0000001125257220 */ /* 0x080fe20000410000 */
[----:B------:R-:W-:Y:S01]  /*11bb0*/  LOP3.LUT R3, R10, 0xff, RZ, 0xc0, !PT ;  /* 0x000000ff0a037812 */ /* 0x000fe200078ec0ff */
[----:B------:R-:W-:Y:S01]  /*11bc0*/  FMUL.FTZ R10, R21, UR30 ;  /* 0x0000001e150a7c20 */ /* 0x000fe20008410000 */
[----:B-1----:R-:W-:Y:S01]  /*11bd0*/  PRMT R137, R172, 0x7054, R172 ;  /* 0x00007054ac897816 */ /* 0x002fe200000000ac */
[-C--:B------:R-:W-:Y:S01]  /*11be0*/  FMUL.FTZ R168, R168, R17.reuse ;  /* 0x00000011a8a87220 */ /* 0x080fe20000410000 */
[----:B------:R-:W-:Y:S01]  /*11bf0*/  SHF.R.U32.HI R2, RZ, 0x8, R2 ;  /* 0x00000008ff027819 */ /* 0x000fe20000011602 */
[----:B------:R-:W1:Y:S01]  /*11c00*/  LDSM.16.MT88.4 R172, [R211+0xa000] ;  /* 0x00a00000d3ac783b */ /* 0x000e620000004200 */
[----:B------:R-:W-:Y:S01]  /*11c10*/  PRMT R21, R3, 0x5410, R16 ;  /* 0x0000541003157816 */ /* 0x000fe20000000010 */
[-C--:B------:R-:W-:Y:S01]  /*11c20*/  FMUL.FTZ R169, R169, R17.reuse ;  /* 0x00000011a9a97220 */ /* 0x080fe20000410000 */
[--C-:B------:R-:W-:Y:S01]  /*11c30*/  HSET2.LE.AND R0, R14, R137.reuse, PT ;  /* 0x000000890e007233 */ /* 0x100fe20003803000 */
[----:B------:R-:W-:Y:S01]  /*11c40*/  FMUL.FTZ R14, R28, UR30 ;  /* 0x0000001e1c0e7c20 */ /* 0x000fe20008410000 */
[----:B------:R2:W4:Y:S01]  /*11c50*/  MUFU.EX2 R16, R10 ;  /* 0x0000000a00107308 */ /* 0x0005220000000800 */
[----:B------:R-:W-:Y:S01]  /*11c60*/  LOP3.LUT R3, R5, 0xff, RZ, 0xc0, !PT ;  /* 0x000000ff05037812 */ /* 0x000fe200078ec0ff */
[-C--:B------:R-:W-:Y:S01]  /*11c70*/  FMUL.FTZ R48, R48, R17.reuse ;  /* 0x0000001130307220 */ /* 0x080fe20000410000 */
[--C-:B------:R-:W-:Y:S01]  /*11c80*/  HSET2.LE.AND R5, R8, R137.reuse, PT ;  /* 0x0000008908057233 */ /* 0x100fe20003803000 */
[-C--:B------:R-:W-:Y:S01]  /*11c90*/  FMUL.FTZ R49, R49, R17.reuse ;  /* 0x0000001131317220 */ /* 0x080fe20000410000 */
[----:B------:R-:W-:Y:S01]  /*11ca0*/  PRMT R20, R3, 0x5410, R4 ;  /* 0x0000541003147816 */ /* 0x000fe20000000004 */
[-C--:B------:R-:W-:Y:S01]  /*11cb0*/  FMUL.FTZ R52, R52, R17.reuse ;  /* 0x0000001134347220 */ /* 0x080fe20000410000 */
[--C-:B------:R-:W-:Y:S01]  /*11cc0*/  HSET2.LE.AND R3, R9, R137.reuse, PT ;  /* 0x0000008909037233 */ /* 0x100fe20003803000 */
[----:B------:R-:W5:Y:S01]  /*11cd0*/  MUFU.EX2 R14, R14 ;  /* 0x0000000e000e7308 */ /* 0x000f620000000800 */
[----:B------:R-:W-:Y:S01]  /*11ce0*/  F2FP.BF16.F32.PACK_AB R8, R184, R192 ;  /* 0x000000c0b808723e */ /* 0x000fe200000010ff */
[----:B------:R-:W-:Y:S01]  /*11cf0*/  FMUL.FTZ R53, R53, R17 ;  /* 0x0000001135357220 */ /* 0x000fe20000410000 */
[----:B------:R-:W-:Y:S01]  /*11d00*/  F2FP.BF16.F32.PACK_AB R4, R138, R193 ;  /* 0x000000c18a04723e */ /* 0x000fe200000010ff */
[-C--:B------:R-:W-:Y:S01]  /*11d10*/  FMUL.FTZ R64, R64, R17.reuse ;  /* 0x0000001140407220 */ /* 0x080fe20000410000 */
[----:B------:R-:W-:Y:S01]  /*11d20*/  LOP3.LUT R5, R5, R8, RZ, 0xc0, !PT ;  /* 0x0000000805057212 */ /* 0x000fe200078ec0ff */
[-C--:B------:R-:W-:Y:S01]  /*11d30*/  FMUL.FTZ R65, R65, R17.reuse ;  /* 0x0000001141417220 */ /* 0x080fe20000410000 */
[----:B------:R-:W-:Y:S01]  /*11d40*/  LOP3.LUT R4, R3, R4, RZ, 0xc0, !PT ;  /* 0x0000000403047212 */ /* 0x000fe200078ec0ff */
[----:B------:R-:W-:Y:S01]  /*11d50*/  FMUL.FTZ R68, R68, R17 ;  /* 0x0000001144447220 */ /* 0x000fe20000410000 */
[----:B--2---:R-:W-:Y:S01]  /*11d60*/  PRMT R10, R6, 0x5410, R2 ;  /* 0x00005410060a7816 */ /* 0x004fe20000000002 */
[-C--:B----4-:R-:W-:Y:S01]  /*11d70*/  FMUL.FTZ R146, R146, R16.reuse ;  /* 0x0000001092927220 */ /* 0x090fe20000410000 */
[----:B------:R-:W-:Y:S01]  /*11d80*/  F2FP.BF16.F32.PACK_AB R2, R31, R29 ;  /* 0x0000001d1f02723e */ /* 0x000fe200000010ff */
[-C--:B------:R-:W-:Y:S01]  /*11d90*/  FMUL.FTZ R147, R147, R16.reuse ;  /* 0x0000001093937220 */ /* 0x080fe20000410000 */
[----:B------:R-:W-:Y:S01]  /*11da0*/  F2FP.BF16.F32.PACK_AB R9, R250, R251 ;  /* 0x000000fbfa09723e */ /* 0x000fe200000010ff */
[----:B------:R-:W-:Y:S01]  /*11db0*/  FMUL.FTZ R154, R154, R16 ;  /* 0x000000109a9a7220 */ /* 0x000fe20000410000 */
[----:B------:R-:W-:Y:S01]  /*11dc0*/  LOP3.LUT R6, R0, R2, RZ, 0xc0, !PT ;  /* 0x0000000200067212 */ /* 0x000fe200078ec0ff */
[----:B------:R-:W-:Y:S01]  /*11dd0*/  FMUL.FTZ R155, R155, R16 ;  /* 0x000000109b9b7220 */ /* 0x000fe20000410000 */
[--C-:B------:R-:W-:Y:S01]  /*11de0*/  HSET2.LE.AND R0, R7, R137.reuse, PT ;  /* 0x0000008907007233 */ /* 0x100fe20003803000 */
[----:B-----5:R-:W-:Y:S01]  /*11df0*/  FMUL.FTZ R142, R142, R14 ;  /* 0x0000000e8e8e7220 */ /* 0x020fe20000410000 */
[----:B------:R-:W-:Y:S01]  /*11e00*/  F2FP.BF16.F32.PACK_AB R2, R252, R30 ;  /* 0x0000001efc02723e */ /* 0x000fe200000010ff */
[-C--:B------:R-:W-:Y:S01]  /*11e10*/  FMUL.FTZ R143, R143, R14.reuse ;  /* 0x0000000e8f8f7220 */ /* 0x080fe20000410000 */
[--C-:B------:R-:W-:Y:S01]  /*11e20*/  HSET2.LE.AND R8, R10, R137.reuse, PT ;  /* 0x000000890a087233 */ /* 0x100fe20003803000 */
[----:B------:R-:W-:Y:S01]  /*11e30*/  FMUL.FTZ R150, R150, R14 ;  /* 0x0000000e96967220 */ /* 0x000fe20000410000 */
[----:B------:R-:W-:Y:S01]  /*11e40*/  LOP3.LUT R7, R0, R2, RZ, 0xc0, !PT ;  /* 0x0000000200077212 */ /* 0x000fe200078ec0ff */
[----:B------:R-:W-:Y:S01]  /*11e50*/  FMUL.FTZ R151, R151, R14 ;  /* 0x0000000e97977220 */ /* 0x000fe20000410000 */
[--C-:B------:R-:W-:Y:S01]  /*11e60*/  HSET2.LE.AND R0, R22, R137.reuse, PT ;  /* 0x0000008916007233 */ /* 0x100fe20003803000 */
[-C--:B------:R-:W-:Y:S01]  /*11e70*/  FMUL.FTZ R38, R38, R16.reuse ;  /* 0x0000001026267220 */ /* 0x080fe20000410000 */
[--C-:B------:R-:W-:Y:S01]  /*11e80*/  HSET2.LE.AND R3, R21, R137.reuse, PT ;  /* 0x0000008915037233 */ /* 0x100fe20003803000 */
[-C--:B------:R-:W-:Y:S01]  /*11e90*/  FMUL.FTZ R39, R39, R16.reuse ;  /* 0x0000001027277220 */ /* 0x080fe20000410000 */
[----:B------:R-:W-:Y:S01]  /*11ea0*/  HSET2.LE.AND R20, R20, R137, PT ;  /* 0x0000008914147233 */ /* 0x000fe20003803000 */
[C---:B---3--:R-:W-:Y:S01]  /*11eb0*/  HMMA.16816.F32.BF16 R144, R4.reuse, R24, R144 ;  /* 0x000000180490723c */ /* 0x048fe20000041890 */
[----:B------:R-:W-:Y:S01]  /*11ec0*/  F2FP.BF16.F32.PACK_AB R2, R244, R245 ;  /* 0x000000f5f402723e */ /* 0x000fe200000010ff */
[-C--:B------:R-:W-:Y:S01]  /*11ed0*/  FMUL.FTZ R170, R170, R16.reuse ;  /* 0x00000010aaaa7220 */ /* 0x080fe20000410000 */
[----:B------:R-:W-:Y:S01]  /*11ee0*/  F2FP.BF16.F32.PACK_AB R11, R183, R189 ;  /* 0x000000bdb70b723e */ /* 0x000fe200000010ff */
[----:B------:R-:W-:Y:S01]  /*11ef0*/  FMUL.FTZ R171, R171, R16 ;  /* 0x00000010abab7220 */ /* 0x000fe20000410000 */
[----:B------:R-:W-:Y:S01]  /*11f00*/  F2FP.BF16.F32.PACK_AB R21, R241, R242 ;  /* 0x000000f2f115723e */ /* 0x000fe200000010ff */
[C---:B------:R-:W-:Y:S01]  /*11f10*/  HMMA.16816.F32.BF16 R152, R4.reuse, R26, R152 ;  /* 0x0000001a0498723c */ /* 0x040fe20000041898 */
[----:B------:R-:W-:Y:S01]  /*11f20*/  LOP3.LUT R8, R8, R9, RZ, 0xc0, !PT ;  /* 0x0000000908087212 */ /* 0x000fe200078ec0ff */
[----:B------:R-:W-:Y:S01]  /*11f30*/  FMUL.FTZ R50, R50, R16 ;  /* 0x0000001032327220 */ /* 0x000fe20000410000 */
[----:B------:R-:W-:Y:S01]  /*11f40*/  LOP3.LUT R10, R0, R2, RZ, 0xc0, !PT ;  /* 0x00000002000a7212 */ /* 0x000fe200078ec0ff */
[-C--:B------:R-:W-:Y:S01]  /*11f50*/  FMUL.FTZ R51, R51, R16.reuse ;  /* 0x0000001033337220 */ /* 0x080fe20000410000 */
[----:B------:R-:W-:Y:S01]  /*11f60*/  LOP3.LUT R11, R3, R11, RZ, 0xc0, !PT ;  /* 0x0000000b030b7212 */ /* 0x000fe200078ec0ff */
[----:B-1----:R-:W-:Y:S01]  /*11f70*/  HMMA.16816.F32.BF16 R228, R4, R172, R36 ;  /* 0x000000ac04e4723c */ /* 0x002fe20000041824 */
[----:B------:R-:W-:Y:S01]  /*11f80*/  LOP3.LUT R9, R20, R21, RZ, 0xc0, !PT ;  /* 0x0000001514097212 */ /* 0x000fe200078ec0ff */
[----:B------:R-:W-:Y:S01]  /*11f90*/  LDSM.16.MT88.4 R36, [R214+0xb000] ;  /* 0x00b00000d624783b */ /* 0x000fe20000004200 */
[-C--:B------:R-:W-:Y:S01]  /*11fa0*/  FMUL.FTZ R54, R54, R16.reuse ;  /* 0x0000001036367220 */ /* 0x080fe20000410000 */
[-C--:B------:R-:W-:Y:S01]  /*11fb0*/  FMUL.FTZ R55, R55, R16.reuse ;  /* 0x0000001037377220 */ /* 0x080fe20000410000 */
[-C--:B------:R-:W-:Y:S01]  /*11fc0*/  FMUL.FTZ R69, R69, R17.reuse ;  /* 0x0000001145457220 */ /* 0x080fe20000410000 */
[----:B------:R-:W-:Y:S01]  /*11fd0*/  LDSM.16.MT88.4 R20, [R209+0xb000] ;  /* 0x00b00000d114783b */ /* 0x000fe20000004200 */
[-C--:B------:R-:W-:Y:S01]  /*11fe0*/  FMUL.FTZ R80, R80, R17.reuse ;  /* 0x0000001150507220 */ /* 0x080fe20000410000 */
[C---:B------:R-:W-:Y:S01]  /*11ff0*/  HMMA.16816.F32.BF16 R32, R8.reuse, R24, R140 ;  /* 0x000000180820723c */ /* 0x040fe2000004188c */
[-C--:B------:R-:W-:Y:S01]  /*12000*/  FMUL.FTZ R81, R81, R17.reuse ;  /* 0x0000001151517220 */ /* 0x080fe20000410000 */
[----:B------:R-:W-:Y:S01]  /*12010*/  LDSM.16.MT88.4 R140, [R214+0xa000] ;  /* 0x00a00000d68c783b */ /* 0x000fe20000004200 */
[-C--:B------:R-:W-:Y:S01]  /*12020*/  FMUL.FTZ R66, R66, R16.reuse ;  /* 0x0000001042427220 */ /* 0x080fe20000410000 */
[-C--:B------:R-:W-:Y:S01]  /*12030*/  FMUL.FTZ R67, R67, R16.reuse ;  /* 0x0000001043437220 */ /* 0x080fe20000410000 */
[-C--:B------:R-:W-:Y:S01]  /*12040*/  FMUL.FTZ R70, R70, R16.reuse ;  /* 0x0000001046467220 */ /* 0x080fe20000410000 */
[----:B------:R-:W-:Y:S01]  /*12050*/  HMMA.16816.F32.BF16 R232, R8, R26, R148 ;  /* 0x0000001a08e8723c */ /* 0x000fe20000041894 */
[----:B------:R-:W-:Y:S01]  /*12060*/  LDSM.16.MT88.4 R24, [R213+0xa000] ;  /* 0x00a00000d518783b */ /* 0x000fe20000004200 */
        /* <DEDUP_REMOVED lines=11> */
[----:B------:R-:W1:Y:S01]  /*12120*/  LDSM.16.MT88.4 R28, [R213+0xb000] ;  /* 0x00b00000d51c783b */ /* 0x000e620000004200 */
[----:B------:R-:W-:Y:S01]  /*12130*/  MOV R151, R184 ;  /* 0x000000b800977202 */ /* 0x000fe20000000f00 */
[----:B------:R-:W-:Y:S01]  /*12140*/  FMUL.FTZ R97, R97, R17 ;  /* 0x0000001161617220 */ /* 0x000fe20000410000 */
[-C--:B------:R-:W-:Y:S01]  /*12150*/  FMUL.FTZ R98, R98, R16.reuse ;  /* 0x0000001062627220 */ /* 0x080fe20000410000 */
        /* <DEDUP_REMOVED lines=45> */
[----:B------:R-:W-:Y:S01]  /*12430*/  LOP3.LUT R2, R177, UR29, R178, 0x96, !PT ;  /* 0x0000001db1027c12 */ /* 0x000fe2000f8e96b2 */
[----:B------:R-:W-:Y:S01]  /*12440*/  FMUL.FTZ R47, R47, R14 ;  /* 0x0000000e2f2f7220 */ /* 0x000fe20000410000 */
[----:B------:R-:W-:Y:S01]  /*12450*/  MOV R170, R3 ;  /* 0x0000000300aa7202 */ /* 0x000fe20000000f00 */
[----:B------:R-:W-:Y:S01]  /*12460*/  HMMA.16816.F32.BF16 R64, R4, R142, R64 ;  /* 0x0000008e0440723c */ /* 0x000fe20000041840 */
[----:B------:R-:W-:Y:S01]  /*12470*/  MOV R168, R0 ;  /* 0x0000000000a87202 */ /* 0x000fe20000000f00 */
[----:B------:R-:W-:Y:S01]  /*12480*/  IMAD.WIDE.U32 R2, R2, -0x2daee0ad, RZ ;  /* 0xd2511f5302027825 */ /* 0x000fe200078e00ff */
[----:B------:R-:W-:-:S03]  /*12490*/  MOV R169, R194 ;  /* 0x000000c200a97202 */ /* 0x000fc60000000f00 */
[-C--:B------:R-:W-:Y:S01]  /*124a0*/  FMUL.FTZ R92, R92, R15.reuse ;  /* 0x0000000f5c5c7220 */ /* 0x080fe20000410000 */
[-C--:B------:R-:W-:Y:S01]  /*124b0*/  FMUL.FTZ R93, R93, R15.reuse ;  /* 0x0000000f5d5d7220 */ /* 0x080fe20000410000 */
[C---:B------:R-:W-:Y:S01]  /*124c0*/  HMMA.16816.F32.BF16 R68, R4.reuse, R24, R68 ;  /* 0x000000180444723c */ /* 0x040fe20000041844 */
[----:B------:R-:W-:Y:S01]  /*124d0*/  LOP3.LUT R0, R3, UR4, R180, 0x96, !PT ;  /* 0x0000000403007c12 */ /* 0x000fe2000f8e96b4 */
        /* <DEDUP_REMOVED lines=43> */
[-C--:B------:R-:W-:Y:S01]  /*12790*/  FMUL.FTZ R162, R162, R14.reuse ;  /* 0x0000000ea2a27220 */ /* 0x080fe20000410000 */
[----:B------:R-:W-:-:S02]  /*127a0*/  FMUL.FTZ R163, R163, R14 ;  /* 0x0000000ea3a37220 */ /* 0x000fc40000410000 */
[----:B------:R-:W-:Y:S06]  /*127b0*/  HMMA.16816.F32.BF16 R164, R4, R28, R164 ;  /* 0x0000001c04a4723c */ /* 0x000fec00000418a4 */
[C---:B------:R-:W-:Y:S01]  /*127c0*/  HMMA.16816.F32.BF16 R88, R8.reuse, R20, R88 ;  /* 0x000000140858723c */ /* 0x040fe20000041858 */
[--C-:B------:R-:W-:Y:S01]  /*127d0*/  FFMA.FTZ R4, R191, UR30, -R13.reuse ;  /* 0x0000001ebf047c23 */ /* 0x100fe2000801080d */
[----:B------:R-:W-:Y:S01]  /*127e0*/  LOP3.LUT R5, R2, 0xffff, RZ, 0xc0, !PT ;  /* 0x0000ffff02057812 */ /* 0x000fe200078ec0ff */
[----:B------:R-:W-:Y:S01]  /*127f0*/  FFMA.FTZ R3, R200, UR30, -R13 ;  /* 0x0000001ec8037c23 */ /* 0x000fe2000801080d */
[--C-:B------:R-:W-:Y:S01]  /*12800*/  SHF.R.U32.HI R6, RZ, 0x10, R2.reuse ;  /* 0x00000010ff067819 */ /* 0x100fe20000011602 */
[----:B------:R1:W-:Y:S01]  /*12810*/  MUFU.EX2 R181, R4 ;  /* 0x0000000400b57308 */ /* 0x0003e20000000800 */
[----:B------:R-:W-:Y:S01]  /*12820*/  HMMA.16816.F32.BF16 R56, R8, R140, R56 ;  /* 0x0000008c0838723c */ /* 0x000fe20000041838 */
[----:B------:R-:W-:Y:S01]  /*12830*/  SHF.R.U32.HI R20, RZ, 0x18, R2 ;  /* 0x00000018ff147819 */ /* 0x000fe20000011602 */
[----:B------:R-:W-:Y:S01]  /*12840*/  FFMA.FTZ R21, R203, UR30, -R12 ;  /* 0x0000001ecb157c23 */ /* 0x000fe2000801080c */
[----:B------:R-:W-:-:S02]  /*12850*/  MOV R7, R193 ;  /* 0x000000c100077202 */ /* 0x000fc40000000f00 */
[----:B------:R-:W-:Y:S01]  /*12860*/  LOP3.LUT R6, R6, 0xff, RZ, 0xc0, !PT ;  /* 0x000000ff06067812 */ /* 0x000fe200078ec0ff */
[C---:B------:R-:W-:Y:S01]  /*12870*/  HMMA.16816.F32.BF16 R40, R8.reuse, R172, R40 ;  /* 0x000000ac0828723c */ /* 0x040fe20000041828 */
[----:B------:R2:W-:Y:S01]  /*12880*/  MUFU.EX2 R180, R3 ;  /* 0x0000000300b47308 */ /* 0x0005e20000000800 */
[----:B------:R-:W-:Y:S02]  /*12890*/  MOV R141, R169 ;  /* 0x000000a9008d7202 */ /* 0x000fe40000000f00 */
[----:B------:R-:W3:Y:S01]  /*128a0*/  LDC.U8 R169, c[0x0][0x388] ;  /* 0x0000e200ffa97b82 */ /* 0x000ee20000000000 */
[----:B------:R-:W-:Y:S01]  /*128b0*/  MOV R140, R168 ;  /* 0x000000a8008c7202 */ /* 0x000fe20000000f00 */
[----:B------:R-:W-:Y:S01]  /*128c0*/  HMMA.16816.F32.BF16 R224, R8, R174, R44 ;  /* 0x000000ae08e0723c */ /* 0x000fe2000004182c */
[----:B------:R-:W-:Y:S02]  /*128d0*/  MOV R200, R149 ;  /* 0x0000009500c87202 */ /* 0x000fe40000000f00 */
[----:B------:R-:W-:-:S02]  /*128e0*/  MOV R191, R150 ;  /* 0x0000009600bf7202 */ /* 0x000fc40000000f00 */
[----:B-1----:R-:W-:Y:S01]  /*128f0*/  LOP3.LUT R4, R2, 0xff, RZ, 0xc0, !PT ;  /* 0x000000ff02047812 */ /* 0x002fe200078ec0ff */
[--C-:B------:R-:W-:Y:S01]  /*12900*/  FFMA.FTZ R2, R132, UR30, -R13.reuse ;  /* 0x0000001e84027c23 */ /* 0x100fe2000801080d */
[C---:B------:R-:W-:Y:S01]  /*12910*/  HMMA.16816.F32.BF16 R172, R8.reuse, R22, R92 ;  /* 0x0000001608ac723c */ /* 0x040fe2000004185c */
[----:B------:R-:W-:Y:S01]  /*12920*/  MOV R47, R192 ;  /* 0x000000c0002f7202 */ /* 0x000fe20000000f00 */
[----:B------:R-:W-:Y:S01]  /*12930*/  LDSM.16.MT88.4 R92, [R209+0xb800] ;  /* 0x00b80000d15c783b */ /* 0x000fe20000004200 */
[----:B------:R1:W4:Y:S01]  /*12940*/  MUFU.EX2 R179, R2 ;  /* 0x0000000200b37308 */ /* 0x0003220000000800 */
[--C-:B--2---:R-:W-:Y:S02]  /*12950*/  FFMA.FTZ R3, R190, UR30, -R12.reuse ;  /* 0x0000001ebe037c23 */ /* 0x104fe4000801080c */
[C---:B------:R-:W-:Y:S01]  /*12960*/  HMMA.16816.F32.BF16 R196, R8.reuse, R142, R60 ;  /* 0x0000008e08c4723c */ /* 0x040fe2000004183c */
[----:B------:R-:W-:Y:S01]  /*12970*/  FFMA.FTZ R22, R202, UR30, -R13 ;  /* 0x0000001eca167c23 */ /* 0x000fe2000801080d */
[----:B------:R-:W-:Y:S01]  /*12980*/  FFMA.FTZ R13, R204, UR30, -R12 ;  /* 0x0000001ecc0d7c23 */ /* 0x000fe2000801080c */
[----:B------:R-:W-:Y:S01]  /*12990*/  MOV R204, R138 ;  /* 0x0000008a00cc7202 */ /* 0x000fe20000000f00 */
[----:B------:R-:W-:Y:S01]  /*129a0*/  LDSM.16.MT88.4 R60, [R214+0xa800] ;  /* 0x00a80000d63c783b */ /* 0x000fe20000004200 */
[----:B------:R2:W-:Y:S01]  /*129b0*/  MUFU.EX2 R178, R3 ;  /* 0x0000000300b27308 */ /* 0x0005e20000000800 */
[----:B------:R-:W-:Y:S01]  /*129c0*/  HMMA.16816.F32.BF16 R124, R8, R28, R124 ;  /* 0x0000001c087c723c */ /* 0x000fe2000004187c */
[----:B------:R-:W-:-:S02]  /*129d0*/  MOV R142, R170 ;  /* 0x000000aa008e7202 */ /* 0x000fc40000000f00 */
[----:B------:R-:W-:Y:S02]  /*129e0*/  MOV R143, R171 ;  /* 0x000000ab008f7202 */ /* 0x000fe40000000f00 */
[----:B------:R-:W-:Y:S01]  /*129f0*/  MOV R203, R47 ;  /* 0x0000002f00cb7202 */ /* 0x000fe20000000f00 */
[C---:B------:R-:W-:Y:S01]  /*12a00*/  HMMA.16816.F32.BF16 R28, R8.reuse, R30, R128 ;  /* 0x0000001e081c723c */ /* 0x040fe20000041880 */
[----:B------:R-:W-:Y:S01]  /*12a10*/  MUFU.EX2 R176, R22 ;  /* 0x0000001600b07308 */ /* 0x000fe20000000800 */
[----:B-1----:R-:W-:Y:S01]  /*12a20*/  SHF.R.U32.HI R2, RZ, 0x8, R5 ;  /* 0x00000008ff027819 */ /* 0x002fe20000011605 */
[----:B------:R-:W-:Y:S01]  /*12a30*/  FFMA.FTZ R5, R201, UR30, -R12 ;  /* 0x0000001ec9057c23 */ /* 0x000fe2000801080c */
[----:B------:R-:W-:Y:S01]  /*12a40*/  MOV R201, R7 ;  /* 0x0000000700c97202 */ /* 0x000fe20000000f00 */
[----:B------:R-:W1:Y:S01]  /*12a50*/  LDSM.16.MT88.4 R44, [R211+0xa800] ;  /* 0x00a80000d32c783b */ /* 0x000e620000004200 */
[----:B------:R-:W-:Y:S01]  /*12a60*/  PRMT R2, R4, 0x5410, R2 ;  /* 0x0000541004027816 */ /* 0x000fe20000000002 */
[----:B------:R-:W-:Y:S01]  /*12a70*/  HMMA.16816.F32.BF16 R72, R8, R24, R72 ;  /* 0x000000180848723c */ /* 0x000fe20000041848 */
[C---:B------:R-:W-:Y:S01]  /*12a80*/  LOP3.LUT R12, R0.reuse, 0xff, RZ, 0xc0, !PT ;  /* 0x000000ff000c7812 */ /* 0x040fe200078ec0ff */
[----:B------:R5:W5:Y:S01]  /*12a90*/  MUFU.EX2 R177, R5 ;  /* 0x0000000500b17308 */ /* 0x000b620000000800 */
[----:B--2---:R-:W-:-:S02]  /*12aa0*/  LOP3.LUT R3, R0, 0xffff, RZ, 0xc0, !PT ;  /* 0x0000ffff00037812 */ /* 0x004fc400078ec0ff */
[--C-:B------:R-:W-:Y:S01]  /*12ab0*/  SHF.R.U32.HI R4, RZ, 0x10, R0.reuse ;  /* 0x00000010ff047819 */ /* 0x100fe20000011600 */
[C---:B------:R-:W-:Y:S01]  /*12ac0*/  HMMA.16816.F32.BF16 R192, R8.reuse, R26, R76 ;  /* 0x0000001a08c0723c */ /* 0x040fe2000004184c */
[----:B------:R-:W-:Y:S01]  /*12ad0*/  SHF.R.U32.HI R7, RZ, 0x18, R0 ;  /* 0x00000018ff077819 */ /* 0x000fe20000011600 */
[----:B------:R-:W2:Y:S01]  /*12ae0*/  LDSM.16.MT88.4 R76, [R213+0xa800] ;  /* 0x00a80000d54c783b */ /* 0x000ea20000004200 */
[----:B------:R-:W-:Y:S01]  /*12af0*/  HSET2.LE.AND R2, R2, R137, PT ;  /* 0x0000008902027233 */ /* 0x000fe20003803000 */
[----:B------:R-:W-:Y:S01]  /*12b00*/  MUFU.EX2 R138, R13 ;  /* 0x0000000d008a7308 */ /* 0x000fe20000000800 */
[----:B----4-:R-:W-:Y:S01]  /*12b10*/  F2FP.BF16.F32.PACK_AB R0, R179, R180 ;  /* 0x000000b4b300723e */ /* 0x010fe200000010ff */
[----:B------:R-:W-:Y:S01]  /*12b20*/  HMMA.16816.F32.BF16 R104, R8, R32, R104 ;  /* 0x000000200868723c */ /* 0x000fe20000041868 */
[----:B---3--:R-:W-:Y:S02]  /*12b30*/  PRMT R131, R169, 0x7054, R169 ;  /* 0x00007054a9837816 */ /* 0x008fe400000000a9 */
[----:B------:R-:W-:-:S02]  /*12b40*/  LOP3.LUT R170, R2, R0, RZ, 0xc0, !PT ;  /* 0x0000000002aa7212 */ /* 0x000fc400078ec0ff */
[----:B------:R-:W-:Y:S01]  /*12b50*/  LOP3.LUT R4, R4, 0xff, RZ, 0xc0, !PT ;  /* 0x000000ff04047812 */ /* 0x000fe200078ec0ff */
[C---:B------:R-:W-:Y:S01]  /*12b60*/  HMMA.16816.F32.BF16 R32, R8.reuse, R34, R156 ;  /* 0x000000220820723c */ /* 0x040fe2000004189c */
[----:B-----5:R-:W-:Y:S01]  /*12b70*/  SHF.R.U32.HI R5, RZ, 0x8, R3 ;  /* 0x00000008ff057819 */ /* 0x020fe20000011603 */
[----:B------:R-:W-:Y:S01]  /*12b80*/  LDSM.16.MT88.4 R156, [R211+0xb800] ;  /* 0x00b80000d39c783b */ /* 0x000fe20000004200 */
[----:B------:R-:W-:Y:S01]  /*12b90*/  PRMT R3, R6, 0x5410, R20 ;  /* 0x0000541006037816 */ /* 0x000fe20000000014 */
[----:B------:R-:W-:Y:S01]  /*12ba0*/  FFMA.FTZ R6, R238, UR30, -R19 ;  /* 0x0000001eee067c23 */ /* 0x000fe20008010813 */
[----:B------:R-:W-:Y:S01]  /*12bb0*/  PRMT R5, R12, 0x5410, R5 ;  /* 0x000054100c057816 */ /* 0x000fe20000000005 */
[----:B------:R-:W-:Y:S01]  /*12bc0*/  HMMA.16816.F32.BF16 R116, R8, R36, R116 ;  /* 0x000000240874723c */ /* 0x000fe20000041874 */
[----:B------:R-:W-:Y:S02]  /*12bd0*/  F2FP.BF16.F32.PACK_AB R2, R177, R178 ;  /* 0x000000b2b102723e */ /* 0x000fe400000010ff */
[----:B------:R-:W-:-:S02]  /*12be0*/  HSET2.LE.AND R0, R3, R137, PT ;  /* 0x0000008903007233 */ /* 0x000fc40003803000 */
[----:B------:R-:W3:Y:S01]  /*12bf0*/  MUFU.EX2 R137, R21 ;  /* 0x0000001500897308 */ /* 0x000ee20000000800 */
[----:B------:R-:W-:Y:S01]  /*12c00*/  PRMT R4, R4, 0x5410, R7 ;  /* 0x0000541004047816 */ /* 0x000fe20000000007 */
[----:B------:R-:W-:Y:S01]  /*12c10*/  HMMA.16816.F32.BF16 R24, R8, R38, R160 ;  /* 0x000000260818723c */ /* 0x000fe200000418a0 */
[----:B------:R-:W-:Y:S01]  /*12c20*/  LOP3.LUT R171, R0, R2, RZ, 0xc0, !PT ;  /* 0x0000000200ab7212 */ /* 0x000fe200078ec0ff */
[----:B------:R-:W-:Y:S01]  /*12c30*/  LDSM.16.MT88.4 R160, [R214+0xb800] ;  /* 0x00b80000d6a0783b */ /* 0x000fe20000004200 */
[----:B------:R-:W-:Y:S01]  /*12c40*/  HSET2.LE.AND R0, R5, R131, PT ;  /* 0x0000008305007233 */ /* 0x000fe20003803000 */
[----:B------:R-:W-:Y:S01]  /*12c50*/  FFMA.FTZ R5, R206, UR30, -R18 ;  /* 0x0000001ece057c23 */ /* 0x000fe20008010812 */
[----:B------:R-:W-:Y:S01]  /*12c60*/  F2FP.BF16.F32.PACK_AB R2, R176, R181 ;  /* 0x000000b5b002723e */ /* 0x000fe200000010ff */
[----:B------:R-:W-:Y:S01]  /*12c70*/  MUFU.EX2 R11, R6 ;  /* 0x00000006000b7308 */ /* 0x000fe20000000800 */
[--C-:B------:R-:W-:Y:S01]  /*12c80*/  FFMA.FTZ R9, R240, UR30, -R19.reuse ;  /* 0x0000001ef0097c23 */ /* 0x100fe20008010813 */
[----:B------:R-:W-:Y:S01]  /*12c90*/  FFMA.FTZ R10, R239, UR30, -R19 ;  /* 0x0000001eef0a7c23 */ /* 0x000fe20008010813 */
[----:B------:R-:W-:-:S02]  /*12ca0*/  LOP3.LUT R168, R0, R2, RZ, 0xc0, !PT ;  /* 0x0000000200a87212 */ /* 0x000fc400078ec0ff */
[----:B------:R-:W-:Y:S02]  /*12cb0*/  HSET2.LE.AND R0, R4, R131, PT ;  /* 0x0000008304007233 */ /* 0x000fe40003803000 */
[----:B------:R-:W-:Y:S01]  /*12cc0*/  MOV R202, R148 ;  /* 0x0000009400ca7202 */ /* 0x000fe20000000f00 */
[----:B------:R4:W-:Y:S01]  /*12cd0*/  MUFU.EX2 R13, R5 ;  /* 0x00000005000d7308 */ /* 0x0009e20000000800 */
[----:B---3--:R-:W-:Y:S01]  /*12ce0*/  F2FP.BF16.F32.PACK_AB R2, R137, R138 ;  /* 0x0000008a8902723e */ /* 0x008fe200000010ff */
[----:B------:R-:W-:Y:S01]  /*12cf0*/  LDSM.16.MT88.4 R20, [R213+0xb800] ;  /* 0x00b80000d514783b */ /* 0x000fe20000004200 */
[----:B------:R-:W-:Y:S02]  /*12d00*/  MOV R190, R151 ;  /* 0x0000009700be7202 */ /* 0x000fe40000000f00 */
[----:B------:R-:W-:Y:S01]  /*12d10*/  LOP3.LUT R169, R0, R2, RZ, 0xc0, !PT ;  /* 0x0000000200a97212 */ /* 0x000fe200078ec0ff */
[----:B------:R-:W-:Y:S01]  /*12d20*/  FFMA.FTZ R0, R205, UR30, -R18 ;  /* 0x0000001ecd007c23 */ /* 0x000fe20008010812 */
[----:B------:R-:W-:Y:S01]  /*12d30*/  LOP3.LUT R2, R139, UR29, R188, 0x96, !PT ;  /* 0x0000001d8b027c12 */ /* 0x000fe2000f8e96bc */
[----:B------:R-:W-:Y:S01]  /*12d40*/  MUFU.EX2 R9, R9 ;  /* 0x0000000900097308 */ /* 0x000fe20000000800 */
[----:B------:R-:W3:Y:S03]  /*12d50*/  LDSM.16.MT88.4 R148, [R209+0xa800] ;  /* 0x00a80000d194783b */ /* 0x000ee60000004200 */
[----:B------:R-:W-:Y:S01]  /*12d60*/  IMAD.WIDE.U32 R2, R2, -0x2daee0ad, RZ ;  /* 0xd2511f5302027825 */ /* 0x000fe200078e00ff */
[C---:B-1----:R-:W-:Y:S03]  /*12d70*/  HMMA.16816.F32.BF16 R36, R168.reuse, R44, R228 ;  /* 0x0000002ca824723c */ /* 0x042fe600000418e4 */
[----:B------:R1:W-:Y:S01]  /*12d80*/  MUFU.EX2 R12, R0 ;  /* 0x00000000000c7308 */ /* 0x0003e20000000800 */
[--C-:B------:R-:W-:Y:S01]  /*12d90*/  SHF.R.U32.HI R7, RZ, 0x10, R2.reuse ;  /* 0x00000010ff077819 */ /* 0x100fe20000011602 */
[----:B----4-:R-:W-:Y:S01]  /*12da0*/  FFMA.FTZ R5, R237, UR30, -R19 ;  /* 0x0000001eed057c23 */ /* 0x010fe20008010813 */
[----:B------:R-:W-:Y:S01]  /*12db0*/  LOP3.LUT R8, R2, 0xff, RZ, 0xc0, !PT ;  /* 0x000000ff02087812 */ /* 0x000fe200078ec0ff */
[----:B------:R-:W-:Y:S01]  /*12dc0*/  HMMA.16816.F32.BF16 R48, R168, R46, R48 ;  /* 0x0000002ea830723c */ /* 0x000fe20000041830 */
[----:B------:R-:W-:-:S05]  /*12dd0*/  SHF.R.U32.HI R4, RZ, 0x18, R2 ;  /* 0x00000018ff047819 */ /* 0x000fca0000011602 */
[C---:B------:R-:W-:Y:S06]  /*12de0*/  HMMA.16816.F32.BF16 R52, R168.reuse, R60, R52 ;  /* 0x0000003ca834723c */ /* 0x040fec0000041834 */
[----:B------:R-:W-:Y:S01]  /*12df0*/  HMMA.16816.F32.BF16 R64, R168, R62, R64 ;  /* 0x0000003ea840723c */ /* 0x000fe20000041840 */
[----:B-1----:R-:W-:-:S04]  /*12e00*/  FFMA.FTZ R0, R236, UR30, -R18 ;  /* 0x0000001eec007c23 */ /* 0x002fc80008010812 */
[----:B------:R1:W-:Y:S01]  /*12e10*/  MUFU.EX2 R132, R0 ;  /* 0x0000000000847308 */ /* 0x0003e20000000800 */
[C---:B--2---:R-:W-:Y:S06]  /*12e20*/  HMMA.16816.F32.BF16 R68, R168.reuse, R76, R68 ;  /* 0x0000004ca844723c */ /* 0x044fec0000041844 */
[C---:B------:R-:W-:Y:S06]  /*12e30*/  HMMA.16816.F32.BF16 R80, R168.reuse, R78, R80 ;  /* 0x0000004ea850723c */ /* 0x040fec0000041850 */
[----:B---3--:R-:W-:Y:S01]  /*12e40*/  HMMA.16816.F32.BF16 R144, R168, R148, R144 ;  /* 0x00000094a890723c */ /* 0x008fe20000041890 */
[----:B-1----:R-:W-:-:S05]  /*12e50*/  FFMA.FTZ R0, R207, UR30, -R18 ;  /* 0x0000001ecf007c23 */ /* 0x002fca0008010812 */
[C---:B------:R-:W-:Y:S01]  /*12e60*/  HMMA.16816.F32.BF16 R152, R168.reuse, R150, R152 ;  /* 0x00000096a898723c */ /* 0x040fe20000041898 */
[----:B------:R1:W2:Y:S05]  /*12e70*/  MUFU.EX2 R18, R0 ;  /* 0x0000000000127308 */ /* 0x0002aa0000000800 */
[C---:B------:R-:W-:Y:S06]  /*12e80*/  HMMA.16816.F32.BF16 R84, R168.reuse, R92, R84 ;  /* 0x0000005ca854723c */ /* 0x040fec0000041854 */
[C---:B------:R-:W-:Y:S06]  /*12e90*/  HMMA.16816.F32.BF16 R96, R168.reuse, R94, R96 ;  /* 0x0000005ea860723c */ /* 0x040fec0000041860 */
[----:B------:R-:W-:Y:S01]  /*12ea0*/  HMMA.16816.F32.BF16 R100, R168, R156, R100 ;  /* 0x0000009ca864723c */ /* 0x000fe20000041864 */
[----:B-1----:R-:W-:-:S02]  /*12eb0*/  LOP3.LUT R0, R3, UR4, R182, 0x96, !PT ;  /* 0x0000000403007c12 */ /* 0x002fc4000f8e96b6 */
[----:B------:R-:W-:Y:S02]  /*12ec0*/  LOP3.LUT R3, R2, 0xffff, RZ, 0xc0, !PT ;  /* 0x0000ffff02037812 */ /* 0x000fe400078ec0ff */
[----:B------:R-:W-:Y:S01]  /*12ed0*/  LOP3.LUT R2, R7, 0xff, RZ, 0xc0, !PT ;  /* 0x000000ff07027812 */ /* 0x000fe200078ec0ff */
[C---:B------:R-:W-:Y:S01]  /*12ee0*/  HMMA.16816.F32.BF16 R108, R168.reuse, R158, R108 ;  /* 0x0000009ea86c723c */ /* 0x040fe2000004186c */
[----:B------:R-:W-:Y:S02]  /*12ef0*/  SHF.R.U32.HI R3, RZ, 0x8, R3 ;  /* 0x00000008ff037819 */ /* 0x000fe40000011603 */
[----:B------:R-:W-:Y:S02]  /*12f00*/  PRMT R6, R2, 0x5410, R4 ;  /* 0x0000541002067816 */ /* 0x000fe40000000004 */
[----:B------:R-:W-:Y:S01]  /*12f10*/  LOP3.LUT R2, R0, 0xffff, RZ, 0xc0, !PT ;  /* 0x0000ffff00027812 */ /* 0x000fe200078ec0ff */
[----:B------:R-:W-:Y:S01]  /*12f20*/  HMMA.16816.F32.BF16 R112, R168, R160, R112 ;  /* 0x000000a0a870723c */ /* 0x000fe20000041870 */
[----:B------:R-:W-:-:S02]  /*12f30*/  PRMT R7, R8, 0x5410, R3 ;  /* 0x0000541008077816 */ /* 0x000fc40000000003 */
[----:B------:R-:W-:Y:S01]  /*12f40*/  SHF.R.U32.HI R3, RZ, 0x10, R0 ;  /* 0x00000010ff037819 */ /* 0x000fe20000011600 */
[----:B------:R1:W3:Y:S01]  /*12f50*/  MUFU.EX2 R8, R5 ;  /* 0x0000000500087308 */ /* 0x0002e20000000800 */
[----:B------:R-:W-:Y:S01]  /*12f60*/  LOP3.LUT R4, R0, 0xff, RZ, 0xc0, !PT ;  /* 0x000000ff00047812 */ /* 0x000fe200078ec0ff */
[C---:B------:R-:W-:Y:S06]  /*12f70*/  HMMA.16816.F32.BF16 R120, R168.reuse, R162, R120 ;  /* 0x000000a2a878723c */ /* 0x040fec0000041878 */
[C---:B------:R-:W-:Y:S06]  /*12f80*/  HMMA.16816.F32.BF16 R164, R168.reuse, R20, R164 ;  /* 0x00000014a8a4723c */ /* 0x040fec00000418a4 */
[----:B------:R-:W-:Y:S01]  /*12f90*/  HMMA.16816.F32.BF16 R168, R168, R22, R184 ;  /* 0x00000016a8a8723c */ /* 0x000fe200000418b8 */
[----:B-1----:R-:W-:-:S02]  /*12fa0*/  SHF.R.U32.HI R5, RZ, 0x8, R2 ;  /* 0x00000008ff057819 */ /* 0x002fc40000011602 */
[----:B------:R-:W-:Y:S02]  /*12fb0*/  SHF.R.U32.HI R2, RZ, 0x18, R0 ;  /* 0x00000018ff027819 */ /* 0x000fe40000011600 */
[----:B------:R-:W-:Y:S02]  /*12fc0*/  LOP3.LUT R0, R3, 0xff, RZ, 0xc0, !PT ;  /* 0x000000ff03007812 */ /* 0x000fe400078ec0ff */
[----:B------:R-:W-:Y:S02]  /*12fd0*/  PRMT R4, R4, 0x5410, R5 ;  /* 0x0000541004047816 */ /* 0x000fe40000000005 */
[----:B------:R-:W-:Y:S02]  /*12fe0*/  PRMT R2, R0, 0x5410, R2 ;  /* 0x0000541000027816 */ /* 0x000fe40000000002 */
[--C-:B------:R-:W-:Y:S02]  /*12ff0*/  HSET2.LE.AND R0, R7, R131.reuse, PT ;  /* 0x0000008307007233 */ /* 0x100fe40003803000 */
[----:B------:R-:W1:Y:S01]  /*13000*/  MUFU.EX2 R7, R10 ;  /* 0x0000000a00077308 */ /* 0x000e620000000800 */
[----:B------:R-:W-:-:S02]  /*13010*/  HSET2.LE.AND R5, R2, R131, PT ;  /* 0x0000008302057233 */ /* 0x000fc40003803000 */
[----:B--2---:R-:W-:Y:S02]  /*13020*/  F2FP.BF16.F32.PACK_AB R2, R13, R18 ;  /* 0x000000120d02723e */ /* 0x004fe400000010ff */
[--C-:B------:R-:W-:Y:S02]  /*13030*/  HSET2.LE.AND R3, R6, R131.reuse, PT ;  /* 0x0000008306037233 */ /* 0x100fe40003803000 */
[----:B------:R-:W-:Y:S01]  /*13040*/  LOP3.LUT R130, R0, R2, RZ, 0xc0, !PT ;  /* 0x0000000200827212 */ /* 0x000fe200078ec0ff */
[----:B------:R-:W-:Y:S01]  /*13050*/  FFMA.FTZ R2, R246, R16, R203 ;  /* 0x00000010f6027223 */ /* 0x000fe200000100cb */
[----:B---3--:R-:W-:Y:S02]  /*13060*/  F2FP.BF16.F32.PACK_AB R0, R8, R11 ;  /* 0x0000000b0800723e */ /* 0x008fe400000010ff */
[----:B------:R-:W-:Y:S02]  /*13070*/  HSET2.LE.AND R4, R4, R131, PT ;  /* 0x0000008304047233 */ /* 0x000fe40003803000 */
[----:B------:R-:W-:Y:S01]  /*13080*/  LOP3.LUT R131, R3, R0, RZ, 0xc0, !PT ;  /* 0x0000000003837212 */ /* 0x000fe200078ec0ff */
[----:B------:R-:W-:Y:S01]  /*13090*/  FFMA.FTZ R3, R247, R15, R251 ;  /* 0x0000000ff7037223 */ /* 0x000fe200000100fb */
[----:B------:R-:W-:-:S04]  /*130a0*/  F2FP.BF16.F32.PACK_AB R0, R132, R12 ;  /* 0x0000000c8400723e */ /* 0x000fc800000010ff */
[----:B------:R-:W-:Y:S01]  /*130b0*/  LOP3.LUT R128, R4, R0, RZ, 0xc0, !PT ;  /* 0x0000000004807212 */ /* 0x000fe200078ec0ff */
[----:B------:R-:W-:Y:S01]  /*130c0*/  FFMA.FTZ R4, R243, R17, R201 ;  /* 0x00000011f3047223 */ /* 0x000fe200000100c9 */
[----:B-1----:R-:W-:-:S04]  /*130d0*/  F2FP.BF16.F32.PACK_AB R0, R7, R9 ;  /* 0x000000090700723e */ /* 0x002fc800000010ff */
[----:B------:R-:W-:Y:S01]  /*130e0*/  LOP3.LUT R129, R5, R0, RZ, 0xc0, !PT ;  /* 0x0000000005817212 */ /* 0x000fe200078ec0ff */
        /* <DEDUP_REMOVED lines=30> */
[----:B------:R-:W-:-:S03]  /*132d0*/  FADD.FTZ R248, R8, R0 ;  /* 0x0000000008f87221 */ /* 0x000fc60000010000 */
        /* <DEDUP_REMOVED lines=15> */
[----:B------:R-:W-:-:S15]  /*133d0*/  @P0 BRA `(.L_x_997) ;  /* 0x0000000000040947 */ /* 0x000fde0003800000 */
.L_x_984:
[----:B------:R-:W-:-:S12]  /*133e0*/  UIADD3 UR17, UR5, -0x1, URZ ;  /* 0xffffffff05117890 */ /* 0x000fd8000fffe03f */
.L_x_997:
[----:B------:R-:W-:-:S13]  /*133f0*/  ISETP.LE.AND P0, PT, RZ, UR17, PT ;  /* 0x00000011ff007c0c */ /* 0x000fda000bf03270 */
[----:B------:R-:W-:Y:S05]  /*13400*/  @!P0 BRA `(.L_x_998) ;  /* 0x00000030001c8947 */ /* 0x000fea0003800000 */
[----:B------:R-:W2:Y:S01]  /*13410*/  LDL.64 R6, [R1+0x18] ;  /* 0x0000180001067983 */ /* 0x000ea20000100a00 */
[----:B------:R-:W-:Y:S01]  /*13420*/  ULDC UR4, c[0x0][0x2d0] ;  /* 0x0000b40000047ab9 */ /* 0x000fe20000000800 */
[----:B------:R-:W1:Y:S01]  /*13430*/  LDC.U8 R3, c[0x0][0x388] ;  /* 0x0000e200ff037b82 */ /* 0x000e620000000000 */
[----:B------:R-:W-:Y:S01]  /*13440*/  IMAD.MOV.U32 R137, RZ, RZ, R136 ;  /* 0x000000ffff897224 */ /* 0x000fe200078e0088 */
[----:B------:R-:W3:Y:S01]  /*13450*/  LDL.LU R0, [R1+0x30] ;  /* 0x0000300001007983 */ /* 0x000ee20000300800 */
[----:B------:R-:W-:Y:S01]  /*13460*/  MOV R138, R133 ;  /* 0x00000085008a7202 */ /* 0x000fe20000000f00 */
[----:B------:R-:W-:Y:S01]  /*13470*/  ULDC UR30, c[0x0][0x2d0] ;  /* 0x0000b400001e7ab9 */ /* 0x000fe20000000800 */
[----:B------:R-:W-:Y:S01]  /*13480*/  ULDC.64 UR6, c[0x0][0x248] ;  /* 0x0000920000067ab9 */ /* 0x000fe20000000a00 */
[----:B------:R-:W4:Y:S04]  /*13490*/  LDL.LU R4, [R1+0x34] ;  /* 0x0000340001047983 */ /* 0x000f280000300800 */
[----:B------:R-:W4:Y:S01]  /*134a0*/  LDL.LU R2, [R1+0x38] ;  /* 0x0000380001027983 */ /* 0x000f220000300800 */
[----:B-1----:R-:W-:-:S02]  /*134b0*/  PRMT R242, R3, 0x7054, R3 ;  /* 0x0000705403f27816 */ /* 0x002fc40000000003 */
[----:B------:R-:W-:Y:S02]  /*134c0*/  MOV R3, R134 ;  /* 0x0000008600037202 */ /* 0x000fe40000000f00 */
[----:B--2---:R-:W-:Y:S01]  /*134d0*/  ISETP.GE.AND P3, PT, R6, UR4, PT ;  /* 0x0000000406007c0c */ /* 0x004fe2000bf66270 */
[----:B------:R-:W-:Y:S01]  /*134e0*/  ULDC UR4, c[0x0][0x2ec] ;  /* 0x0000bb0000047ab9 */ /* 0x000fe20000000800 */
[C---:B---3--:R-:W-:Y:S01]  /*134f0*/  IADD3 R244, R0.reuse, 0x4, RZ ;  /* 0x0000000400f47810 */ /* 0x048fe20007ffe0ff */
[----:B------:R-:W-:Y:S01]  /*13500*/  IMAD.WIDE.U32 R250, R0, -0x326172a9, RZ ;  /* 0xcd9e8d5700fa7825 */ /* 0x000fe200078e00ff */
[----:B------:R-:W-:-:S03]  /*13510*/  MOV R0, R135 ;  /* 0x0000008700007202 */ /* 0x000fc60000000f00 */
[----:B------:R-:W-:Y:S01]  /*13520*/  IMAD.WIDE.U32 R244, R244, -0x326172a9, RZ ;  /* 0xcd9e8d57f4f47825 */ /* 0x000fe200078e00ff */
[----:B----4-:R-:W-:-:S05]  /*13530*/  LOP3.LUT R232, R251, R4, RZ, 0x3c, !PT ;  /* 0x00000004fbe87212 */ /* 0x010fca00078e3cff */
[----:B------:R-:W1:Y:S01]  /*13540*/  @!P3 LDC.64 R8, c[0x0][0x220] ;  /* 0x00008800ff08bb82 */ /* 0x000e620000000a00 */
[----:B------:R-:W-:Y:S01]  /*13550*/  LOP3.LUT R236, R245, R4, RZ, 0x3c, !PT ;  /* 0x00000004f5ec7212 */ /* 0x000fe200078e3cff */
[----:B------:R-:W-:-:S06]  /*13560*/  IMAD.WIDE.U32 R224, R2, -0x2daee0ad, RZ ;  /* 0xd2511f5302e07825 */ /* 0x000fcc00078e00ff */
[----:B------:R-:W2:Y:S01]  /*13570*/  @!P3 LDC.64 R6, c[0x0][0x220] ;  /* 0x00008800ff06bb82 */ /* 0x000ea20000000a00 */
[----:B-1----:R-:W-:Y:S04]  /*13580*/  @!P3 STL.64 [R1+0x10], R8 ;  /* 0x000010080100b387 */ /* 0x002fe80000100a00 */
[----:B--2---:R1:W-:Y:S04]  /*13590*/  @!P3 STL.64 [R1+0x8], R6 ;  /* 0x000008060100b387 */ /* 0x0043e80000100a00 */
[----:B-1----:R-:W2:Y:S04]  /*135a0*/  LDL.LU.64 R6, [R1+0x40] ;  /* 0x0000400001067983 */ /* 0x002ea80000300a00 */
[----:B------:R-:W2:Y:S01]  /*135b0*/  LDL.LU.64 R4, [R1+0x48] ;  /* 0x0000480001047983 */ /* 0x000ea20000300a00 */
[----:B------:R-:W-:-:S04]  /*135c0*/  IMAD.WIDE.U32 R232, R232, -0x2daee0ad, RZ ;  /* 0xd2511f53e8e87825 */ /* 0x000fc800078e00ff */
[----:B------:R-:W-:-:S04]  /*135d0*/  IMAD.WIDE.U32 R236, R236, -0x2daee0ad, RZ ;  /* 0xd2511f53ecec7825 */ /* 0x000fc800078e00ff */
[----:B--2---:R-:W-:-:S05]  /*135e0*/  IMAD.MOV.U32 R5, RZ, RZ, R7 ;  /* 0x000000ffff057224 */ /* 0x004fca00078e0007 */
[----:B------:R1:W-:Y:S01]  /*135f0*/  STL.64 [R1], R4 ;  /* 0x0000000401007387 */ /* 0x0003e20000100a00 */
[----:B------:R-:W-:Y:S05]  /*13600*/  BRA `(.L_x_999) ;  /* 0x0000000000c47947 */ /* 0x000fea0003800000 */
.L_x_1001:
        /* <DEDUP_REMOVED lines=15> */
[----:B------:R-:W4:Y:S01]  /*13700*/  @!P2 LDC.64 R178, c[0x0][0x218] ;  /* 0x00008600ffb2ab82 */ /* 0x000f220000000a00 */
[----:B--2---:R-:W-:Y:S04]  /*13710*/  LEA R2, P1, R2, R228, 0x5 ;  /* 0x000000e402027211 */ /* 0x004fe800078228ff */
[----:B-1----:R-:W-:Y:S02]  /*13720*/  @!P3 LEA R176, P6, R2, R176, 0x1 ;  /* 0x000000b002b0b211 */ /* 0x002fe400078c08ff */
[----:B---3--:R-:W-:Y:S02]  /*13730*/  LEA.HI.X R133, R134, R227, R133, 0x5, P1 ;  /* 0x000000e386857211 */ /* 0x008fe400008f2c85 */
        /* <DEDUP_REMOVED lines=8> */
[C---:B----4-:R-:W-:Y:S01]  /*137c0*/  @!P3 LEA R174, P5, R132.reuse, R174, 0x1 ;  /* 0x000000ae84aeb211 */ /* 0x050fe200078a08ff */
[----:B------:R1:W-:Y:S01]  /*137d0*/  @P2 STS.128 [R223+0x9000], RZ ;  /* 0x009000ffdf002388 */ /* 0x0003e20000000c00 */
[----:B------:R-:W-:Y:S02]  /*137e0*/  IADD3.X R135, R133, UR13, RZ, P0, !PT ;  /* 0x0000000d85877c10 */ /* 0x000fe400087fe4ff */
[C---:B------:R-:W-:Y:S01]  /*137f0*/  @!P2 LEA R134, P0, R132.reuse, R178, 0x1 ;  /* 0x000000b28486a211 */ /* 0x040fe200078008ff */
[----:B------:R-:W-:Y:S01]  /*13800*/  @!PT LDS RZ, [RZ] ;  /* 0x00000000fffff984 */ /* 0x000fe20000000800 */
[----:B------:R-:W-:Y:S01]  /*13810*/  @!PT LDS RZ, [RZ] ;  /* 0x00000000fffff984 */ /* 0x000fe20000000800 */
[----:B------:R-:W-:Y:S01]  /*13820*/  @!PT LDS RZ, [RZ] ;  /* 0x00000000fffff984 */ /* 0x000fe20000000800 */
[----:B------:R1:W-:Y:S01]  /*13830*/  @!P2 LDGSTS.E.BYPASS.LTC128B.128 [R223+0x9000], desc[UR20][R172.64+0x80] ;  /* 0x09000080acdfafae */ /* 0x0003e2000b901d54 */
[C-C-:B------:R-:W-:Y:S02]  /*13840*/  @!P3 LEA.HI.X R175, R132.reuse, R175, R135.reuse, 0x1, P5 ;  /* 0x000000af84afb211 */ /* 0x140fe400028f0c87 */
        /* <DEDUP_REMOVED lines=13> */
.L_x_999:
[----:B------:R-:W2:Y:S01]  /*13920*/  LDL.64 R10, [R1] ;  /* 0x00000000010a7983 */ /* 0x000ea20000100a00 */
[----:B------:R-:W-:Y:S01]  /*13930*/  ISETP.GE.AND P2, PT, R249, UR30, PT ;  /* 0x0000001ef9007c0c */ /* 0x000fe2000bf46270 */
[----:B------:R-:W-:Y:S04]  /*13940*/  DEPBAR.LE SB0, 0x0 ;  /* 0x000080000000791a */ /* 0x000fe80000000000 */
[----:B------:R-:W3:Y:S01]  /*13950*/  LDL R7, [R1+0x10] ;  /* 0x0000100001077983 */ /* 0x000ee20000100800 */
[----:B------:R-:W-:Y:S01]  /*13960*/  USHF.R.S32.HI UR8, URZ, 0x1f, UR17 ;  /* 0x0000001f3f087899 */ /* 0x000fe20008011411 */
[----:B-1----:R-:W-:Y:S01]  /*13970*/  IMAD.U32 R4, RZ, RZ, UR17 ;  /* 0x00000011ff047e24 */ /* 0x002fe2000f8e00ff */
[----:B------:R-:W-:Y:S01]  /*13980*/  UIMAD UR5, UR27, UR17, URZ ;  /* 0x000000111b0572a4 */ /* 0x000fe2000f8e023f */
[----:B------:R-:W4:Y:S03]  /*13990*/  LDL R17, [R1+0x14] ;  /* 0x0000140001117983 */ /* 0x000f260000100800 */
[----:B------:R-:W-:Y:S01]  /*139a0*/  UIMAD UR5, UR8, UR28, UR5 ;  /* 0x0000001c080572a4 */ /* 0x000fe2000f8e0205 */
[----:B------:R-:W4:Y:S01]  /*139b0*/  LDL R6, [R1+0x8] ;  /* 0x0000080001067983 */ /* 0x000f220000100800 */
[----:B------:R-:W1:Y:S03]  /*139c0*/  @!P2 LDC.64 R8, c[0x0][0x220] ;  /* 0x00008800ff08ab82 */ /* 0x000e660000000a00 */
[----:B------:R-:W4:Y:S05]  /*139d0*/  LDL R16, [R1+0xc] ;  /* 0x00000c0001107983 */ /* 0x000f2a0000100800 */
[----:B------:R-:W4:Y:S08]  /*139e0*/  @!P2 LDC.64 R14, c[0x0][0x220] ;  /* 0x00008800ff0eab82 */ /* 0x000f300000000a00 */
[----:B------:R-:W-:Y:S06]  /*139f0*/  BAR.SYNC.DEFER_BLOCKING 0x0 ;  /* 0x0000000000007b1d */ /* 0x000fec0000010000 */
[----:B------:R-:W-:Y:S01]  /*13a00*/  @P3 STS.128 [R223+0xa000], RZ ;  /* 0x00a000ffdf003388 */ /* 0x000fe20000000c00 */
[----:B--2---:R-:W-:Y:S04]  /*13a10*/  IMAD.WIDE.U32 R4, R4, UR28, R10 ;  /* 0x0000001c04047c25 */ /* 0x004fe8000f8e000a */
[----:B------:R-:W-:Y:S01]  /*13a20*/  VIADD R5, R5, UR5 ;  /* 0x0000000505057c36 */ /* 0x000fe20008000000 */
[C---:B-1----:R-:W-:Y:S02]  /*13a30*/  @!P2 LEA R8, P1, R4.reuse, R8, 0x1 ;  /* 0x000000080408a211 */ /* 0x042fe400078208ff */
[C---:B---3--:R-:W-:Y:S02]  /*13a40*/  @!P3 LEA R12, P5, R4.reuse, R7, 0x1 ;  /* 0x00000007040cb211 */ /* 0x048fe400078a08ff */
[C-C-:B------:R-:W-:Y:S02]  /*13a50*/  @!P2 LEA.HI.X R9, R4.reuse, R9, R5.reuse, 0x1, P1 ;  /* 0x000000090409a211 */ /* 0x140fe400008f0c05 */
[C---:B----4-:R-:W-:Y:S02]  /*13a60*/  @!P3 LEA.HI.X R13, R4.reuse, R17, R5, 0x1, P5 ;  /* 0x00000011040db211 */ /* 0x050fe400028f0c05 */
[----:B------:R-:W-:Y:S03]  /*13a70*/  IADD3 R2, P0, R4, UR19, RZ ;  /* 0x0000001304027c10 */ /* 0x000fe6000ff1e0ff */
[----:B------:R-:W-:Y:S01]  /*13a80*/  @!PT LDS RZ, [RZ] ;  /* 0x00000000fffff984 */ /* 0x000fe20000000800 */
[----:B------:R-:W-:Y:S01]  /*13a90*/  @!PT LDS RZ, [RZ] ;  /* 0x00000000fffff984 */ /* 0x000fe20000000800 */
[----:B------:R-:W-:Y:S01]  /*13aa0*/  @!PT LDS RZ, [RZ] ;  /* 0x00000000fffff984 */ /* 0x000fe20000000800 */
[----:B------:R-:W-:Y:S01]  /*13ab0*/  @!P3 LDGSTS.E.BYPASS.LTC128B.128 [R223+0xa000], desc[UR20][R12.64] ;  /* 0x0a0000000cdfbfae */ /* 0x000fe2000b901d54 */
[C---:B------:R-:W-:Y:S02]  /*13ac0*/  @!P3 LEA R10, P4, R2.reuse, R6, 0x1 ;  /* 0x00000006020ab211 */ /* 0x040fe400078808ff */
[----:B------:R-:W-:Y:S01]  /*13ad0*/  IADD3.X R7, R5, UR18, RZ, P0, !PT ;  /* 0x0000001205077c10 */ /* 0x000fe200087fe4ff */
[----:B------:R-:W-:Y:S01]  /*13ae0*/  @P2 STS.128 [R223+0xb000], RZ ;  /* 0x00b000ffdf002388 */ /* 0x000fe20000000c00 */
[C---:B------:R-:W-:Y:S02]  /*13af0*/  @!P2 LEA R6, P0, R2.reuse, R14, 0x1 ;  /* 0x0000000e0206a211 */ /* 0x040fe400078008ff */
[C-C-:B------:R-:W-:Y:S01]  /*13b00*/  @!P3 LEA.HI.X R11, R2.reuse, R16, R7.reuse, 0x1, P4 ;  /* 0x00000010020bb211 */ /* 0x140fe200020f0c07 */
[----:B------:R-:W-:Y:S01]  /*13b10*/  @!PT LDS RZ, [RZ] ;  /* 0x00000000fffff984 */ /* 0x000fe20000000800 */
[----:B------:R-:W-:Y:S01]  /*13b20*/  @!PT LDS RZ, [RZ] ;  /* 0x00000000fffff984 */ /* 0x000fe20000000800 */
[----:B------:R-:W-:Y:S01]  /*13b30*/  @!PT LDS RZ, [RZ] ;  /* 0x00000000fffff984 */ /* 0x000fe20000000800 */
[----:B------:R-:W-:Y:S01]  /*13b40*/  @!P2 LDGSTS.E.BYPASS.LTC128B.128 [R223+0xb000], desc[UR20][R8.64+0x80] ;  /* 0x0b00008008dfafae */ /* 0x000fe2000b901d54 */
[----:B------:R-:W-:Y:S02]  /*13b50*/  @!P2 LEA.HI.X R7, R2, R15, R7, 0x1, P0 ;  /* 0x0000000f0207a211 */ /* 0x000fe400000f0c07 */
[----:B------:R-:W-:Y:S01]  /*13b60*/  ISETP.LT.AND P4, PT, RZ, UR17, PT ;  /* 0x00000011ff007c0c */ /* 0x000fe2000bf81270 */
        /* <DEDUP_REMOVED lines=11> */
[----:B------:R-:W1:Y:S04]  /*13c20*/  LDSM.16.M88.4 R16, [R208+0x8000] ;  /* 0x00800000d010783b */ /* 0x000e680000000200 */
[----:B------:R-:W2:Y:S04]  /*13c30*/  LDSM.16.M88.4 R28, [R210+0x2000] ;  /* 0x00200000d21c783b */ /* 0x000ea80000000200 */
[----:B------:R-:W3:Y:S04]  /*13c40*/  LDSM.16.M88.4 R132, [R208+0x8800] ;  /* 0x00880000d084783b */ /* 0x000ee80000000200 */
[----:B------:R-:W0:Y:S04]  /*13c50*/  LDGDEPBAR ;  /* 0x00000000000079af */ /* 0x000e280000000000 */
[----:B------:R-:W-:Y:S04]  /*13c60*/  LDSM.16.M88.4 R172, [R212] ;  /* 0x00000000d4ac783b */ /* 0x000fe80000000200 */
[----:B-----5:R-:W4:Y:S04]  /*13c70*/  LDSM.16.M88.4 R176, [R219] ;  /* 0x00000000dbb0783b */ /* 0x020f280000000200 */
[----:B------:R-:W4:Y:S04]  /*13c80*/  LDSM.16.M88.4 R180, [R212+0x2000] ;  /* 0x00200000d4b4783b */ /* 0x000f280000000200 */
[----:B------:R-:W4:Y:S04]  /*13c90*/  LDSM.16.M88.4 R184, [R222] ;  /* 0x00000000deb8783b */ /* 0x000f280000000200 */
[----:B------:R-:W-:Y:S04]  /*13ca0*/  LDSM.16.M88.4 R188, [R218] ;  /* 0x00000000dabc783b */ /* 0x000fe80000000200 */
[----:B------:R-:W4:Y:S01]  /*13cb0*/  LDSM.16.M88.4 R192, [R216+0x8000] ;  /* 0x00800000d8c0783b */ /* 0x000f220000000200 */
[-C--:B-1----:R-:W-:Y:S03]  /*13cc0*/  HMMA.16816.F32.BF16 R4, R32, R16.reuse, RZ ;  /* 0x000000102004723c */ /* 0x082fe600000418ff */
[----:B------:R-:W1:Y:S04]  /*13cd0*/  LDSM.16.M88.4 R196, [R218+0x2000] ;  /* 0x00200000dac4783b */ /* 0x000e680000000200 */
[----:B------:R-:W-:Y:S01]  /*13ce0*/  LDSM.16.M88.4 R200, [R215] ;  /* 0x00000000d7c8783b */ /* 0x000fe20000000200 */
[C---:B--2---:R-:W-:Y:S03]  /*13cf0*/  HMMA.16816.F32.BF16 R8, R28.reuse, R16, RZ ;  /* 0x000000101c08723c */ /* 0x044fe600000418ff */
[----:B------:R-:W-:Y:S03]  /*13d00*/  LDSM.16.M88.4 R204, [R217+0x2000] ;  /* 0x00200000d9cc783b */ /* 0x000fe60000000200 */
[-C--:B------:R-:W-:Y:S06]  /*13d10*/  HMMA.16816.F32.BF16 R12, R28, R18.reuse, RZ ;  /* 0x000000121c0c723c */ /* 0x080fec00000418ff */
[C---:B------:R-:W-:Y:S06]  /*13d20*/  HMMA.16816.F32.BF16 R16, R32.reuse, R18, RZ ;  /* 0x000000122010723c */ /* 0x040fec00000418ff */
[-C--:B---3--:R-:W-:Y:S06]  /*13d30*/  HMMA.16816.F32.BF16 R20, R32, R132.reuse, RZ ;  /* 0x000000842014723c */ /* 0x088fec00000418ff */
[C---:B------:R-:W-:Y:S06]  /*13d40*/  HMMA.16816.F32.BF16 R24, R28.reuse, R132, RZ ;  /* 0x000000841c18723c */ /* 0x040fec00000418ff */
[-C--:B------:R-:W-:Y:S06]  /*13d50*/  HMMA.16816.F32.BF16 R28, R28, R134.reuse, RZ ;  /* 0x000000861c1c723c */ /* 0x080fec00000418ff */
[----:B------:R-:W-:Y:S01]  /*13d60*/  HMMA.16816.F32.BF16 R32, R32, R134, RZ ;  /* 0x000000862020723c */ /* 0x000fe200000418ff */
[----:B------:R-:W2:Y:S05]  /*13d70*/  LDSM.16.M88.4 R132, [R216+0x8800] ;  /* 0x00880000d884783b */ /* 0x000eaa0000000200 */
[-C--:B----4-:R-:W-:Y:S06]  /*13d80*/  HMMA.16816.F32.BF16 R4, R172, R176.reuse, R4 ;  /* 0x000000b0ac04723c */ /* 0x090fec0000041804 */
[C---:B------:R-:W-:Y:S06]  /*13d90*/  HMMA.16816.F32.BF16 R8, R180.reuse, R176, R8 ;  /* 0x000000b0b408723c */ /* 0x040fec0000041808 */
[-C--:B------:R-:W-:Y:S06]  /*13da0*/  HMMA.16816.F32.BF16 R12, R180, R178.reuse, R12 ;  /* 0x000000b2b40c723c */ /* 0x080fec000004180c */
[C---:B------:R-:W-:Y:S01]  /*13db0*/  HMMA.16816.F32.BF16 R16, R172.reuse, R178, R16 ;  /* 0x000000b2ac10723c */ /* 0x040fe20000041810 */
[----:B------:R-:W3:Y:S05]  /*13dc0*/  LDSM.16.M88.4 R176, [R217] ;  /* 0x00000000d9b0783b */ /* 0x000eea0000000200 */
[-C--:B------:R-:W-:Y:S06]  /*13dd0*/  HMMA.16816.F32.BF16 R20, R172, R184.reuse, R20 ;  /* 0x000000b8ac14723c */ /* 0x080fec0000041814 */
[C---:B------:R-:W-:Y:S06]  /*13de0*/  HMMA.16816.F32.BF16 R24, R180.reuse, R184, R24 ;  /* 0x000000b8b418723c */ /* 0x040fec0000041818 */
[-C--:B------:R-:W-:Y:S01]  /*13df0*/  HMMA.16816.F32.BF16 R28, R180, R186.reuse, R28 ;  /* 0x000000bab41c723c */ /* 0x080fe2000004181c */
[----:B------:R-:W-:Y:S05]  /*13e00*/  LDSM.16.M88.4 R180, [R210+0x4000] ;  /* 0x00400000d2b4783b */ /* 0x000fea0000000200 */
[----:B------:R-:W-:Y:S01]  /*13e10*/  HMMA.16816.F32.BF16 R32, R172, R186, R32 ;  /* 0x000000baac20723c */ /* 0x000fe20000041820 */
[----:B------:R-:W4:Y:S04]  /*13e20*/  LDSM.16.M88.4 R172, [R215+0x800] ;  /* 0x00080000d7ac783b */ /* 0x000f280000000200 */
[----:B------:R-:W4:Y:S01]  /*13e30*/  LDSM.16.M88.4 R184, [R208+0x9000] ;  /* 0x00900000d0b8783b */ /* 0x000f220000000200 */
[-C--:B------:R-:W-:Y:S06]  /*13e40*/  HMMA.16816.F32.BF16 R4, R188, R192.reuse, R4 ;  /* 0x000000c0bc04723c */ /* 0x080fec0000041804 */
[C---:B-1----:R-:W-:Y:S06]  /*13e50*/  HMMA.16816.F32.BF16 R8, R196.reuse, R192, R8 ;  /* 0x000000c0c408723c */ /* 0x042fec0000041808 */
[-C--:B------:R-:W-:Y:S06]  /*13e60*/  HMMA.16816.F32.BF16 R12, R196, R194.reuse, R12 ;  /* 0x000000c2c40c723c */ /* 0x080fec000004180c */
[C---:B------:R-:W-:Y:S01]  /*13e70*/  HMMA.16816.F32.BF16 R16, R188.reuse, R194, R16 ;  /* 0x000000c2bc10723c */ /* 0x040fe20000041810 */
[----:B------:R-:W1:Y:S05]  /*13e80*/  LDSM.16.M88.4 R192, [R210+0x6000] ;  /* 0x00600000d2c0783b */ /* 0x000e6a0000000200 */
[-C--:B--2---:R-:W-:Y:S06]  /*13e90*/  HMMA.16816.F32.BF16 R20, R188, R132.reuse, R20 ;  /* 0x00000084bc14723c */ /* 0x084fec0000041814 */
[C---:B------:R-:W-:Y:S06]  /*13ea0*/  HMMA.16816.F32.BF16 R24, R196.reuse, R132, R24 ;  /* 0x00000084c418723c */ /* 0x040fec0000041818 */
[-C--:B------:R-:W-:Y:S01]  /*13eb0*/  HMMA.16816.F32.BF16 R28, R196, R134.reuse, R28 ;  /* 0x00000086c41c723c */ /* 0x080fe2000004181c */
[----:B------:R-:W-:Y:S05]  /*13ec0*/  LDSM.16.M88.4 R196, [R221] ;  /* 0x00000000ddc4783b */ /* 0x000fea0000000200 */
[----:B------:R-:W-:Y:S01]  /*13ed0*/  HMMA.16816.F32.BF16 R32, R188, R134, R32 ;  /* 0x00000086bc20723c */ /* 0x000fe20000041820 */
[----:B------:R-:W2:Y:S04]  /*13ee0*/  LDSM.16.M88.4 R132, [R208+0x9800] ;  /* 0x00980000d084783b */ /* 0x000ea80000000200 */
[----:B------:R-:W2:Y:S01]  /*13ef0*/  LDSM.16.M88.4 R188, [R212+0x4000] ;  /* 0x00400000d4bc783b */ /* 0x000ea20000000200 */
[-C--:B---3--:R-:W-:Y:S06]  /*13f00*/  HMMA.16816.F32.BF16 R4, R176, R200.reuse, R4 ;  /* 0x000000c8b004723c */ /* 0x088fec0000041804 */
[C---:B------:R-:W-:Y:S06]  /*13f10*/  HMMA.16816.F32.BF16 R8, R204.reuse, R200, R8 ;  /* 0x000000c8cc08723c */ /* 0x040fec0000041808 */
[-C--:B------:R-:W-:Y:S06]  /*13f20*/  HMMA.16816.F32.BF16 R12, R204, R202.reuse, R12 ;  /* 0x000000cacc0c723c */ /* 0x080fec000004180c */
[C---:B------:R-:W-:Y:S01]  /*13f30*/  HMMA.16816.F32.BF16 R16, R176.reuse, R202, R16 ;  /* 0x000000cab010723c */ /* 0x040fe20000041810 */
[----:B------:R-:W3:Y:S05]  /*13f40*/  LDSM.16.M88.4 R200, [R212+0x6000] ;  /* 0x00600000d4c8783b */ /* 0x000eea0000000200 */
[-C--:B----4-:R-:W-:Y:S06]  /*13f50*/  HMMA.16816.F32.BF16 R20, R176, R172.reuse, R20 ;  /* 0x000000acb014723c */ /* 0x090fec0000041814 */
[C---:B------:R-:W-:Y:S06]  /*13f60*/  HMMA.16816.F32.BF16 R24, R204.reuse, R172, R24 ;  /* 0x000000accc18723c */ /* 0x040fec0000041818 */
[-C--:B------:R-:W-:Y:S01]  /*13f70*/  HMMA.16816.F32.BF16 R28, R204, R174.reuse, R28 ;  /* 0x000000aecc1c723c */ /* 0x080fe2000004181c */
[----:B------:R-:W-:Y:S05]  /*13f80*/  LDSM.16.M88.4 R204, [R218+0x6000] ;  /* 0x00600000dacc783b */ /* 0x000fea0000000200 */
[----:B------:R-:W-:Y:S01]  /*13f90*/  HMMA.16816.F32.BF16 R32, R176, R174, R32 ;  /* 0x000000aeb020723c */ /* 0x000fe20000041820 */
[----:B------:R-:W4:Y:S04]  /*13fa0*/  LDSM.16.M88.4 R172, [R220] ;  /* 0x00000000dcac783b */ /* 0x000f280000000200 */
[----:B------:R-:W-:Y:S01]  /*13fb0*/  LDSM.16.M88.4 R176, [R218+0x4000] ;  /* 0x00400000dab0783b */ /* 0x000fe20000000200 */
        /* <DEDUP_REMOVED lines=8> */
[----:B------:R-:W-:Y:S05]  /*14040*/  LDSM.16.M88.4 R192, [R215+0x1000] ;  /* 0x00100000d7c0783b */ /* 0x000fea0000000200 */
[----:B------:R-:W-:Y:S01]  /*14050*/  HMMA.16816.F32.BF16 R32, R180, R134, R32 ;  /* 0x00000086b420723c */ /* 0x000fe20000041820 */
[----:B------:R-:W2:Y:S04]  /*14060*/  LDSM.16.M88.4 R132, [R216+0x9800] ;  /* 0x00980000d884783b */ /* 0x000ea80000000200 */
[----:B------:R-:W2:Y:S01]  /*14070*/  LDSM.16.M88.4 R180, [R217+0x4000] ;  /* 0x00400000d9b4783b */ /* 0x000ea20000000200 */
[-C--:B------:R-:W-:Y:S06]  /*14080*/  HMMA.16816.F32.BF16 R4, R188, R196.reuse, R4 ;  /* 0x000000c4bc04723c */ /* 0x080fec0000041804 */
[C---:B---3--:R-:W-:Y:S06]  /*14090*/  HMMA.16816.F32.BF16 R8, R200.reuse, R196, R8 ;  /* 0x000000c4c808723c */ /* 0x048fec0000041808 */
[-C--:B------:R-:W-:Y:S06]  /*140a0*/  HMMA.16816.F32.BF16 R12, R200, R198.reuse, R12 ;  /* 0x000000c6c80c723c */ /* 0x080fec000004180c */
[C---:B------:R-:W-:Y:S01]  /*140b0*/  HMMA.16816.F32.BF16 R16, R188.reuse, R198, R16 ;  /* 0x000000c6bc10723c */ /* 0x040fe20000041810 */
[----:B------:R-:W3:Y:S05]  /*140c0*/  LDSM.16.M88.4 R196, [R217+0x6000] ;  /* 0x00600000d9c4783b */ /* 0x000eea0000000200 */
[-C--:B----4-:R-:W-:Y:S06]  /*140d0*/  HMMA.16816.F32.BF16 R20, R188, R172.reuse, R20 ;  /* 0x000000acbc14723c */ /* 0x090fec0000041814 */
[C---:B------:R-:W-:Y:S06]  /*140e0*/  HMMA.16816.F32.BF16 R24, R200.reuse, R172, R24 ;  /* 0x000000acc818723c */ /* 0x040fec0000041818 */
[-C--:B------:R-:W-:Y:S06]  /*140f0*/  HMMA.16816.F32.BF16 R28, R200, R174.reuse, R28 ;  /* 0x000000aec81c723c */ /* 0x080fec000004181c */
[----:B------:R-:W-:Y:S01]  /*14100*/  HMMA.16816.F32.BF16 R32, R188, R174, R32 ;  /* 0x000000aebc20723c */ /* 0x000fe20000041820 */
[----:B------:R-:W4:Y:S01]  /*14110*/  LDSM.16.M88.4 R172, [R215+0x1800] ;  /* 0x00180000d7ac783b */ /* 0x000f220000000200 */
[----:B------:R-:W-:Y:S04]  /*14120*/  DEPBAR.LE SB0, 0x0 ;  /* 0x000080000000791a */ /* 0x000fe80000000000 */
[-C--:B-1----:R-:W-:Y:S01]  /*14130*/  HMMA.16816.F32.BF16 R4, R176, R184.reuse, R4 ;  /* 0x000000b8b004723c */ /* 0x082fe20000041804 */
[----:B------:R-:W-:Y:S05]  /*14140*/  BAR.SYNC.DEFER_BLOCKING 0x0 ;  /* 0x0000000000007b1d */ /* 0x000fea0000010000 */
[C---:B------:R-:W-:Y:S06]  /*14150*/  HMMA.16816.F32.BF16 R8, R204.reuse, R184, R8 ;  /* 0x000000b8cc08723c */ /* 0x040fec0000041808 */
[-C--:B------:R-:W-:Y:S06]  /*14160*/  HMMA.16816.F32.BF16 R12, R204, R186.reuse, R12 ;  /* 0x000000bacc0c723c */ /* 0x080fec000004180c */
[C---:B------:R-:W-:Y:S06]  /*14170*/  HMMA.16816.F32.BF16 R16, R176.reuse, R186, R16 ;  /* 0x000000bab010723c */ /* 0x040fec0000041810 */
[-C--:B--2---:R-:W-:Y:S06]  /*14180*/  HMMA.16816.F32.BF16 R20, R176, R132.reuse, R20 ;  /* 0x00000084b014723c */ /* 0x084fec0000041814 */
[C---:B------:R-:W-:Y:S06]  /*14190*/  HMMA.16816.F32.BF16 R24, R204.reuse, R132, R24 ;  /* 0x00000084cc18723c */ /* 0x040fec0000041818 */
[-C--:B------:R-:W-:Y:S06]  /*141a0*/  HMMA.16816.F32.BF16 R28, R204, R134.reuse, R28 ;  /* 0x00000086cc1c723c */ /* 0x080fec000004181c */
[----:B------:R-:W-:Y:S06]  /*141b0*/  HMMA.16816.F32.BF16 R32, R176, R134, R32 ;  /* 0x00000086b020723c */ /* 0x000fec0000041820 */
[-C--:B------:R-:W-:Y:S06]  /*141c0*/  HMMA.16816.F32.BF16 R4, R180, R192.reuse, R4 ;  /* 0x000000c0b404723c */ /* 0x080fec0000041804 */
[C---:B---3--:R-:W-:Y:S06]  /*141d0*/  HMMA.16816.F32.BF16 R8, R196.reuse, R192, R8 ;  /* 0x000000c0c408723c */ /* 0x048fec0000041808 */
[-C--:B------:R-:W-:Y:S06]  /*141e0*/  HMMA.16816.F32.BF16 R12, R196, R194.reuse, R12 ;  /* 0x000000c2c40c723c */ /* 0x080fec000004180c */
[C---:B------:R-:W-:Y:S06]  /*141f0*/  HMMA.16816.F32.BF16 R16, R180.reuse, R194, R16 ;  /* 0x000000c2b410723c */ /* 0x040fec0000041810 */
[----:B------:R-:W-:Y:S01]  /*14200*/  FMNMX.FTZ R136, R4, R0, !PT ;  /* 0x0000000004887209 */ /* 0x000fe20007810000 */
[-C--:B----4-:R-:W-:Y:S04]  /*14210*/  HMMA.16816.F32.BF16 R20, R180, R172.reuse, R20 ;  /* 0x000000acb414723c */ /* 0x090fe80000041814 */
[----:B------:R-:W-:Y:S02]  /*14220*/  FMNMX.FTZ R2, R6, R3, !PT ;  /* 0x0000000306027209 */ /* 0x000fe40007810000 */
[----:B------:R-:W-:Y:S01]  /*14230*/  FMNMX.FTZ R136, R5, R136, !PT ;  /* 0x0000008805887209 */ /* 0x000fe20007810000 */
[C---:B------:R-:W-:Y:S04]  /*14240*/  HMMA.16816.F32.BF16 R24, R196.reuse, R172, R24 ;  /* 0x000000acc418723c */ /* 0x040fe80000041818 */
[----:B------:R-:W-:Y:S02]  /*14250*/  FMNMX.FTZ R2, R7, R2, !PT ;  /* 0x0000000207027209 */ /* 0x000fe40007810000 */
[----:B------:R-:W-:Y:S01]  /*14260*/  FMNMX.FTZ R139, R8, R138, !PT ;  /* 0x0000008a088b7209 */ /* 0x000fe20007810000 */
[-C--:B------:R-:W-:Y:S04]  /*14270*/  HMMA.16816.F32.BF16 R28, R196, R174.reuse, R28 ;  /* 0x000000aec41c723c */ /* 0x080fe8000004181c */
        /* <DEDUP_REMOVED lines=8> */
[----:B------:R-:W-:Y:S09]  /*14300*/  FMNMX.FTZ R2, R23, R2, !PT ;  /* 0x0000000217027209 */ /* 0x000ff20007810000 */
[----:B------:R-:W-:Y:S02]  /*14310*/  FMNMX.FTZ R136, R32, R136, !PT ;  /* 0x0000008820887209 */ /* 0x000fe40007810000 */
[----:B------:R-:W-:Y:S02]  /*14320*/  FMNMX.FTZ R180, R34, R2, !PT ;  /* 0x0000000222b47209 */ /* 0x000fe40007810000 */
[----:B------:R-:W-:Y:S01]  /*14330*/  FMNMX.FTZ R136, R33, R136, !PT ;  /* 0x0000008821887209 */ /* 0x000fe20007810000 */
[----:B------:R-:W-:Y:S06]  /*14340*/  @P4 BRA `(.L_x_1001) ;  /* 0xfffffff000b04947 */ /* 0x000fec000383ffff */
.L_x_1000:
[----:B-1----:R-:W1:Y:S01]  /*14350*/  SHFL.BFLY PT, R135, R136, 0x2, 0x1f ;  /* 0x0c401f0088877f89 */ /* 0x002e6200000e0000 */
[----:B------:R-:W-:Y:S01]  /*14360*/  FMNMX.FTZ R2, R35, R180, !PT ;  /* 0x000000b423027209 */ /* 0x000fe20007810000 */
[----:B------:R-:W-:Y:S01]  /*14370*/  UIADD3 UR5, UR25, -0x4498517b, URZ ;  /* 0xbb67ae8519057890 */ /* 0x000fe2000fffe03f */
[----:B------:R-:W-:Y:S01]  /*14380*/  FMNMX.FTZ R132, R9, R139, !PT ;  /* 0x0000008b09847209 */ /* 0x000fe20007810000 */
[----:B------:R-:W-:Y:S04]  /*14390*/  UIADD3 UR9, UR24, 0x3c6ef372, URZ ;  /* 0x3c6ef37218097890 */ /* 0x000fe8000fffe03f */
[----:B------:R-:W-:Y:S01]  /*143a0*/  LDSM.16.MT88.4 R184, [R211+0xa000] ;  /* 0x00a00000d3b8783b */ /* 0x000fe20000004200 */
[----:B------:R-:W-:Y:S01]  /*143b0*/  UIADD3 UR8, UR24, -0x61c88647, URZ ;  /* 0x9e3779b918087890 */ /* 0x000fe2000fffe03f */
[----:B------:R-:W-:Y:S04]  /*143c0*/  FMNMX.FTZ R132, R12, R132, !PT ;  /* 0x000000840c847209 */ /* 0x000fe80007810000 */
[----:B------:R-:W-:Y:S02]  /*143d0*/  FMNMX.FTZ R132, R13, R132, !PT ;  /* 0x000000840d847209 */ /* 0x000fe40007810000 */
[----:B------:R-:W2:Y:S02]  /*143e0*/  SHFL.BFLY PT, R133, R2, 0x2, 0x1f ;  /* 0x0c401f0002857f89 */ /* 0x000ea400000e0000 */
[----:B------:R-:W-:Y:S04]  /*143f0*/  FMNMX.FTZ R132, R24, R132, !PT ;  /* 0x0000008418847209 */ /* 0x000fe80007810000 */
[----:B------:R-:W-:Y:S04]  /*14400*/  FMNMX.FTZ R132, R25, R132, !PT ;  /* 0x0000008419847209 */ /* 0x000fe80007810000 */
[----:B------:R-:W-:Y:S04]  /*14410*/  FMNMX.FTZ R132, R28, R132, !PT ;  /* 0x000000841c847209 */ /* 0x000fe80007810000 */
[----:B------:R-:W-:Y:S05]  /*14420*/  FMNMX.FTZ R132, R29, R132, !PT ;  /* 0x000000841d847209 */ /* 0x000fea0007810000 */
[----:B------:R-:W3:Y:S01]  /*14430*/  SHFL.BFLY PT, R139, R132, 0x2, 0x1f ;  /* 0x0c401f00848b7f89 */ /* 0x000ee200000e0000 */
[----:B-1----:R-:W-:Y:S02]  /*14440*/  FMNMX.FTZ R135, R136, R135, !PT ;  /* 0x0000008788877209 */ /* 0x002fe40007810000 */
[----:B--2---:R-:W-:Y:S05]  /*14450*/  FMNMX.FTZ R2, R2, R133, !PT ;  /* 0x0000008502027209 */ /* 0x004fea0007810000 */
[----:B------:R-:W1:Y:S01]  /*14460*/  SHFL.BFLY PT, R134, R135, 0x1, 0x1f ;  /* 0x0c201f0087867f89 */ /* 0x000e6200000e0000 */
[----:B------:R-:W-:Y:S07]  /*14470*/  FMNMX.FTZ R133, R10, R137, !PT ;  /* 0x000000890a857209 */ /* 0x000fee0007810000 */
[----:B------:R-:W2:Y:S01]  /*14480*/  SHFL.BFLY PT, R172, R2, 0x1, 0x1f ;  /* 0x0c201f0002ac7f89 */ /* 0x000ea200000e0000 */
[----:B------:R-:W-:Y:S04]  /*14490*/  FMNMX.FTZ R133, R11, R133, !PT ;  /* 0x000000850b857209 */ /* 0x000fe80007810000 */
[----:B------:R-:W-:Y:S04]  /*144a0*/  FMNMX.FTZ R136, R14, R133, !PT ;  /* 0x000000850e887209 */ /* 0x000fe80007810000 */
[----:B------:R-:W-:Y:S04]  /*144b0*/  FMNMX.FTZ R136, R15, R136, !PT ;  /* 0x000000880f887209 */ /* 0x000fe80007810000 */
[----:B------:R-:W-:Y:S02]  /*144c0*/  FMNMX.FTZ R136, R26, R136, !PT ;  /* 0x000000881a887209 */ /* 0x000fe40007810000 */
[----:B---3--:R-:W-:Y:S02]  /*144d0*/  FMNMX.FTZ R133, R132, R139, !PT ;  /* 0x0000008b84857209 */ /* 0x008fe40007810000 */
[----:B-1----:R-:W-:Y:S02]  /*144e0*/  FMNMX.FTZ R135, R135, R134, !PT ;  /* 0x0000008687877209 */ /* 0x002fe40007810000 */
[----:B--2---:R-:W-:Y:S03]  /*144f0*/  FMNMX.FTZ R134, R2, R172, !PT ;  /* 0x000000ac02867209 */ /* 0x004fe60007810000 */
[C---:B------:R-:W-:Y:S01]  /*14500*/  FADD.FTZ R0, -R135.reuse, R0 ;  /* 0x0000000087007221 */ /* 0x040fe20000010100 */
[C---:B------:R-:W-:Y:S01]  /*14510*/  FMUL.FTZ R188, R135.reuse, UR4 ;  /* 0x0000000487bc7c20 */ /* 0x040fe20008410000 */
[----:B------:R-:W-:Y:S02]  /*14520*/  FSETP.NEU.FTZ.AND P0, PT, R135, -INF , PT ;  /* 0xff8000008700780b */ /* 0x000fe40003f1d000 */
[----:B------:R-:W-:Y:S01]  /*14530*/  FMUL.FTZ R2, R0, UR4 ;  /* 0x0000000400027c20 */ /* 0x000fe20008410000 */
[----:B------:R-:W-:Y:S01]  /*14540*/  FADD.FTZ R0, -R134, R3 ;  /* 0x0000000386007221 */ /* 0x000fe20000010100 */
[----:B------:R-:W-:Y:S01]  /*14550*/  FSEL R188, R188, RZ, P0 ;  /* 0x000000ffbcbc7208 */ /* 0x000fe20000000000 */
[----:B------:R-:W-:Y:S01]  /*14560*/  FMUL.FTZ R189, R134, UR4 ;  /* 0x0000000486bd7c20 */ /* 0x000fe20008410000 */
[----:B------:R1:W2:Y:S01]  /*14570*/  MUFU.EX2 R132, R2 ;  /* 0x0000000200847308 */ /* 0x0002a20000000800 */
[----:B------:R-:W-:Y:S01]  /*14580*/  FMUL.FTZ R3, R0, UR4 ;  /* 0x0000000400037c20 */ /* 0x000fe20008410000 */
[----:B------:R-:W-:Y:S01]  /*14590*/  FSETP.NEU.FTZ.AND P0, PT, R134, -INF , PT ;  /* 0xff8000008600780b */ /* 0x000fe20003f1d000 */
[----:B------:R-:W-:Y:S01]  /*145a0*/  FFMA.FTZ R16, R16, UR4, -R188 ;  /* 0x0000000410107c23 */ /* 0x000fe200080108bc */
[----:B------:R-:W-:Y:S01]  /*145b0*/  LOP3.LUT R172, R233, UR5, R224, 0x96, !PT ;  /* 0x00000005e9ac7c12 */ /* 0x000fe2000f8e96e0 */
[--C-:B------:R-:W-:Y:S01]  /*145c0*/  FFMA.FTZ R17, R17, UR4, -R188.reuse ;  /* 0x0000000411117c23 */ /* 0x100fe200080108bc */
[----:B------:R-:W-:Y:S01]  /*145d0*/  FSEL R189, R189, RZ, P0 ;  /* 0x000000ffbdbd7208 */ /* 0x000fe20000000000 */
[--C-:B------:R-:W-:Y:S03]  /*145e0*/  FFMA.FTZ R4, R4, UR4, -R188.reuse ;  /* 0x0000000404047c23 */ /* 0x100fe600080108bc */
[----:B------:R3:W-:Y:S01]  /*145f0*/  MUFU.EX2 R240, R16 ;  /* 0x0000001000f07308 */ /* 0x0007e20000000800 */
[----:B------:R-:W-:Y:S04]  /*14600*/  IMAD.WIDE.U32 R172, R172, -0x326172a9, RZ ;  /* 0xcd9e8d57acac7825 */ /* 0x000fe800078e00ff */
[----:B------:R-:W-:Y:S01]  /*14610*/  FFMA.FTZ R32, R32, UR4, -R188 ;  /* 0x0000000420207c23 */ /* 0x000fe200080108bc */
[--C-:B------:R-:W-:Y:S01]  /*14620*/  FFMA.FTZ R139, R18, UR4, -R189.reuse ;  /* 0x00000004128b7c23 */ /* 0x100fe200080108bd */
[--C-:B------:R-:W-:Y:S01]  /*14630*/  FFMA.FTZ R19, R19, UR4, -R189.reuse ;  /* 0x0000000413137c23 */ /* 0x100fe200080108bd */
[--C-:B------:R-:W-:Y:S01]  /*14640*/  FFMA.FTZ R6, R6, UR4, -R189.reuse ;  /* 0x0000000406067c23 */ /* 0x100fe200080108bd */
[----:B------:R-:W-:Y:S01]  /*14650*/  FFMA.FTZ R7, R7, UR4, -R189 ;  /* 0x0000000407077c23 */ /* 0x000fe200080108bd */
[----:B------:R4:W-:Y:S01]  /*14660*/  MUFU.EX2 R241, R17 ;  /* 0x0000001100f17308 */ /* 0x0009e20000000800 */
[----:B-1----:R-:W-:Y:S01]  /*14670*/  FMNMX.FTZ R2, R27, R136, !PT ;  /* 0x000000881b027209 */ /* 0x002fe20007810000 */
[C---:B--2---:R-:W-:Y:S01]  /*14680*/  FMUL.FTZ R36, R132.reuse, R36 ;  /* 0x0000002484247220 */ /* 0x044fe20000410000 */
[----:B------:R-:W-:Y:S01]  /*14690*/  MOV R136, UR25 ;  /* 0x0000001900887c02 */ /* 0x000fe20008000f00 */
[----:B------:R-:W-:Y:S01]  /*146a0*/  FMUL.FTZ R37, R132, R37 ;  /* 0x0000002584257220 */ /* 0x000fe20000410000 */
[----:B------:R-:W-:Y:S01]  /*146b0*/  FMNMX.FTZ R0, R30, R2, !PT ;  /* 0x000000021e007209 */ /* 0x000fe20007810000 */
[C---:B------:R-:W-:Y:S01]  /*146c0*/  FMUL.FTZ R48, R132.reuse, R48 ;  /* 0x0000003084307220 */ /* 0x040fe20000410000 */
[----:B------:R-:W-:Y:S03]  /*146d0*/  LOP3.LUT R2, R225, UR17, R136, 0x96, !PT ;  /* 0x00000011e1027c12 */ /* 0x000fe6000f8e9688 */
[----:B------:R1:W-:Y:S01]  /*146e0*/  MUFU.EX2 R239, R139 ;  /* 0x0000008b00ef7308 */ /* 0x0003e20000000800 */
[----:B------:R-:W-:Y:S01]  /*146f0*/  FMNMX.FTZ R0, R31, R0, !PT ;  /* 0x000000001f007209 */ /* 0x000fe20007810000 */
[----:B------:R-:W-:Y:S01]  /*14700*/  FMUL.FTZ R49, R132, R49 ;  /* 0x0000003184317220 */ /* 0x000fe20000410000 */
[----:B---3--:R-:W-:Y:S01]  /*14710*/  LOP3.LUT R16, R237, UR5, R224, 0x96, !PT ;  /* 0x00000005ed107c12 */ /* 0x008fe2000f8e96e0 */
[----:B------:R-:W-:Y:S01]  /*14720*/  IMAD.WIDE.U32 R174, R2, -0x326172a9, RZ ;  /* 0xcd9e8d5702ae7825 */ /* 0x000fe200078e00ff */
[----:B------:R-:W-:Y:S01]  /*14730*/  UIADD3 UR5, UR25, 0x76cf5d0a, URZ ;  /* 0x76cf5d0a19057890 */ /* 0x000fe2000fffe03f */
[----:B------:R-:W2:Y:S02]  /*14740*/  SHFL.BFLY PT, R2, R0, 0x2, 0x1f ;  /* 0x0c401f0000027f89 */ /* 0x000ea400000e0000 */
[----:B------:R-:W-:Y:S02]  /*14750*/  FMUL.FTZ R52, R132, R52 ;  /* 0x0000003484347220 */ /* 0x000fe40000410000 */
[----:B------:R3:W-:Y:S01]  /*14760*/  MUFU.EX2 R238, R19 ;  /* 0x0000001300ee7308 */ /* 0x0007e20000000800 */
[----:B------:R-:W-:Y:S01]  /*14770*/  LOP3.LUT R176, R173, UR9, R174, 0x96, !PT ;  /* 0x00000009adb07c12 */ /* 0x000fe2000f8e96ae */
[----:B------:R-:W-:Y:S02]  /*14780*/  IMAD.WIDE.U32 R178, R16, -0x326172a9, RZ ;  /* 0xcd9e8d5710b27825 */ /* 0x000fe400078e00ff */
[----:B------:R-:W5:Y:S01]  /*14790*/  SHFL.BFLY PT, R173, R133, 0x1, 0x1f ;  /* 0x0c201f0085ad7f89 */ /* 0x000f6200000e0000 */
[----:B------:R-:W-:Y:S01]  /*147a0*/  UIADD3 UR17, UR17, -0x1, URZ ;  /* 0xffffffff11117890 */ /* 0x000fe2000fffe03f */
[C---:B------:R-:W-:Y:S01]  /*147b0*/  LOP3.LUT R136, R175.reuse, UR8, R250, 0x96, !PT ;  /* 0x00000008af887c12 */ /* 0x040fe2000f8e96fa */
[----:B------:R-:W-:Y:S01]  /*147c0*/  IMAD.WIDE.U32 R176, R176, -0x2daee0ad, RZ ;  /* 0xd2511f53b0b07825 */ /* 0x000fe200078e00ff */
[----:B------:R-:W-:Y:S02]  /*147d0*/  LOP3.LUT R18, R175, UR8, R244, 0x96, !PT ;  /* 0x00000008af127c12 */ /* 0x000fe4000f8e96f4 */
[----:B------:R5:W-:Y:S01]  /*147e0*/  MUFU.EX2 R235, R4 ;  /* 0x0000000400eb7308 */ /* 0x000be20000000800 */
[----:B------:R-:W-:Y:S01]  /*147f0*/  LOP3.LUT R174, R179, UR9, R174, 0x96, !PT ;  /* 0x00000009b3ae7c12 */ /* 0x000fe2000f8e96ae */
[----:B----4-:R-:W-:Y:S04]  /*14800*/  IMAD.WIDE.U32 R16, R136, -0x2daee0ad, RZ ;  /* 0xd2511f5388107825 */ /* 0x010fe800078e00ff */
[C---:B------:R-:W-:Y:S01]  /*14810*/  FMUL.FTZ R53, R132.reuse, R53 ;  /* 0x0000003584357220 */ /* 0x040fe20000410000 */
[----:B------:R-:W-:Y:S01]  /*14820*/  FMUL.FTZ R64, R132, R64 ;  /* 0x0000004084407220 */ /* 0x000fe20000410000 */
[----:B------:R-:W-:Y:S01]  /*14830*/  IMAD.WIDE.U32 R174, R174, -0x2daee0ad, RZ ;  /* 0xd2511f53aeae7825 */ /* 0x000fe200078e00ff */
[----:B------:R-:W-:Y:S01]  /*14840*/  LOP3.LUT R136, R17, UR5, R232, 0x96, !PT ;  /* 0x0000000511887c12 */ /* 0x000fe2000f8e96e8 */
[----:B------:R-:W-:Y:S01]  /*14850*/  MUFU.EX2 R231, R6 ;  /* 0x0000000600e77308 */ /* 0x000fe20000000800 */
[----:B-1----:R-:W-:Y:S01]  /*14860*/  LOP3.LUT R139, R177, UR22, R16, 0x96, !PT ;  /* 0x00000016b18b7c12 */ /* 0x002fe2000f8e9610 */
[----:B------:R-:W-:Y:S04]  /*14870*/  IMAD.WIDE.U32 R16, R18, -0x2daee0ad, RZ ;  /* 0xd2511f5312107825 */ /* 0x000fe800078e00ff */
[C---:B------:R-:W-:Y:S01]  /*14880*/  FMUL.FTZ R65, R132.reuse, R65 ;  /* 0x0000004184417220 */ /* 0x040fe20000410000 */
[----:B------:R-:W-:Y:S01]  /*14890*/  FMUL.FTZ R68, R132, R68 ;  /* 0x0000004484447220 */ /* 0x000fe20000410000 */
[----:B--2---:R-:W-:Y:S01]  /*148a0*/  FMNMX.FTZ R0, R0, R2, !PT ;  /* 0x0000000200007209 */ /* 0x004fe20007810000 */
[----:B---3--:R-:W-:Y:S01]  /*148b0*/  IMAD.WIDE.U32 R18, R136, -0x326172a9, RZ ;  /* 0xcd9e8d5788127825 */ /* 0x008fe200078e00ff */
[----:B------:R-:W-:Y:S01]  /*148c0*/  LOP3.LUT R17, R17, UR5, R236, 0x96, !PT ;  /* 0x0000000511117c12 */ /* 0x000fe2000f8e96ec */
[----:B------:R1:W-:Y:S01]  /*148d0*/  MUFU.EX2 R230, R7 ;  /* 0x0000000700e67308 */ /* 0x0003e20000000800 */
[----:B------:R-:W-:Y:S01]  /*148e0*/  LOP3.LUT R136, R175, UR22, R16, 0x96, !PT ;  /* 0x00000016af887c12 */ /* 0x000fe2000f8e9610 */
[----:B------:R-:W2:Y:S01]  /*148f0*/  SHFL.BFLY PT, R2, R0, 0x1, 0x1f ;  /* 0x0c201f0000027f89 */ /* 0x000ea200000e0000 */
[----:B------:R-:W-:Y:S01]  /*14900*/  IMAD.WIDE.U32 R198, R139, -0x326172a9, RZ ;  /* 0xcd9e8d578bc67825 */ /* 0x000fe200078e00ff */
[----:B-----5:R-:W-:Y:S01]  /*14910*/  FMNMX.FTZ R133, R133, R173, !PT ;  /* 0x000000ad85857209 */ /* 0x020fe20007810000 */
[----:B------:R-:W-:Y:S01]  /*14920*/  UIADD3 UR5, UR24, -0x4ab325aa, URZ ;  /* 0xb54cda5618057890 */ /* 0x000fe2000fffe03f */
[----:B------:R-:W-:Y:S01]  /*14930*/  LOP3.LUT R172, R19, UR23, R172, 0x96, !PT ;  /* 0x0000001713ac7c12 */ /* 0x000fe2000f8e96ac */
[----:B------:R-:W-:Y:S01]  /*14940*/  IMAD.WIDE.U32 R16, R17, -0x326172a9, RZ ;  /* 0xcd9e8d5711107825 */ /* 0x000fe200078e00ff */
[----:B------:R-:W-:Y:S02]  /*14950*/  LOP3.LUT R19, R199, UR12, R18, 0x96, !PT ;  /* 0x0000000cc7137c12 */ /* 0x000fe4000f8e9612 */
[----:B------:R-:W3:Y:S01]  /*14960*/  MUFU.EX2 R3, R3 ;  /* 0x0000000300037308 */ /* 0x000ee20000000800 */
[C---:B------:R-:W-:Y:S01]  /*14970*/  FMUL.FTZ R190, R133.reuse, UR4 ;  /* 0x0000000485be7c20 */ /* 0x040fe20008410000 */
[----:B------:R-:W-:Y:S01]  /*14980*/  FSETP.NEU.FTZ.AND P0, PT, R133, -INF , PT ;  /* 0xff8000008500780b */ /* 0x000fe20003f1d000 */
[----:B------:R-:W-:Y:S04]  /*14990*/  IMAD.WIDE.U32 R196, R136, -0x326172a9, RZ ;  /* 0xcd9e8d5788c47825 */ /* 0x000fe800078e00ff */
[----:B------:R-:W-:Y:S01]  /*149a0*/  FFMA.FTZ R18, R5, UR4, -R188 ;  /* 0x0000000405127c23 */ /* 0x000fe200080108bc */
[----:B------:R-:W-:Y:S01]  /*149b0*/  LOP3.LUT R136, R17, UR23, R178, 0x96, !PT ;  /* 0x0000001711887c12 */ /* 0x000fe2000f8e96b2 */
[----:B------:R-:W-:Y:S01]  /*149c0*/  IMAD.WIDE.U32 R4, R172, -0x2daee0ad, RZ ;  /* 0xd2511f53ac047825 */ /* 0x000fe200078e00ff */
[----:B------:R-:W-:Y:S01]  /*149d0*/  FSEL R190, R190, RZ, P0 ;  /* 0x000000ffbebe7208 */ /* 0x000fe20000000000 */
[----:B------:R4:W5:Y:S01]  /*149e0*/  MUFU.EX2 R234, R18 ;  /* 0x0000001200ea7308 */ /* 0x0009620000000800 */
[----:B------:R-:W-:Y:S01]  /*149f0*/  LOP3.LUT R17, R197, UR12, R16, 0x96, !PT ;  /* 0x0000000cc5117c12 */ /* 0x000fe2000f8e9610 */
[----:B------:R-:W-:Y:S01]  /*14a00*/  IMAD.WIDE.U32 R200, R19, -0x2daee0ad, RZ ;  /* 0xd2511f5313c87825 */ /* 0x000fe200078e00ff */
[----:B------:R-:W-:Y:S03]  /*14a10*/  LOP3.LUT R176, R5, UR11, R176, 0x96, !PT ;  /* 0x0000000b05b07c12 */ /* 0x000fe6000f8e96b0 */
[--C-:B------:R-:W-:Y:S01]  /*14a20*/  FFMA.FTZ R8, R8, UR4, -R190.reuse ;  /* 0x0000000408087c23 */ /* 0x100fe200080108be */
[----:B------:R-:W-:Y:S01]  /*14a30*/  FFMA.FTZ R9, R9, UR4, -R190 ;  /* 0x0000000409097c23 */ /* 0x000fe200080108be */
[----:B------:R-:W-:Y:S01]  /*14a40*/  LOP3.LUT R16, R201, UR10, R4, 0x96, !PT ;  /* 0x0000000ac9107c12 */ /* 0x000fe2000f8e9604 */
[----:B------:R-:W-:Y:S01]  /*14a50*/  IMAD.WIDE.U32 R4, R136, -0x2daee0ad, RZ ;  /* 0xd2511f5388047825 */ /* 0x000fe200078e00ff */
[----:B--2---:R-:W-:Y:S01]  /*14a60*/  FMNMX.FTZ R136, R0, R2, !PT ;  /* 0x0000000200887209 */ /* 0x004fe20007810000 */
[----:B------:R-:W-:Y:S02]  /*14a70*/  MUFU.EX2 R228, R8 ;  /* 0x0000000800e47308 */ /* 0x000fe40000000800 */
[----:B------:R-:W-:Y:S01]  /*14a80*/  FFMA.FTZ R12, R12, UR4, -R190 ;  /* 0x000000040c0c7c23 */ /* 0x000fe200080108be */
[----:B------:R-:W-:Y:S01]  /*14a90*/  IMAD.WIDE.U32 R202, R17, -0x2daee0ad, RZ ;  /* 0xd2511f5311ca7825 */ /* 0x000fe200078e00ff */
[C---:B------:R-:W-:Y:S03]  /*14aa0*/  FSETP.NEU.FTZ.AND P0, PT, R136.reuse, -INF , PT ;  /* 0xff8000008800780b */ /* 0x040fe60003f1d000 */
[----:B------:R-:W-:Y:S01]  /*14ab0*/  FMUL.FTZ R191, R136, UR4 ;  /* 0x0000000488bf7c20 */ /* 0x000fe20008410000 */
[----:B-1----:R-:W-:Y:S01]  /*14ac0*/  IMAD.WIDE.U32 R6, R16, -0x326172a9, RZ ;  /* 0xcd9e8d5710067825 */ /* 0x002fe200078e00ff */
[----:B------:R-:W-:Y:S01]  /*14ad0*/  LOP3.LUT R4, R203, UR10, R4, 0x96, !PT ;  /* 0x0000000acb047c12 */ /* 0x000fe2000f8e9604 */
[----:B------:R1:W-:Y:S01]  /*14ae0*/  MUFU.EX2 R229, R9 ;  /* 0x0000000900e57308 */ /* 0x0003e20000000800 */
[----:B------:R-:W-:Y:S01]  /*14af0*/  LOP3.LUT R174, R5, UR11, R174, 0x96, !PT ;  /* 0x0000000b05ae7c12 */ /* 0x000fe2000f8e96ae */
[----:B------:R-:W-:Y:S01]  /*14b00*/  IMAD.WIDE.U32 R194, R176, -0x326172a9, RZ ;  /* 0xcd9e8d57b0c27825 */ /* 0x000fe200078e00ff */
[----:B------:R-:W-:Y:S01]  /*14b10*/  FSEL R191, R191, RZ, P0 ;  /* 0x000000ffbfbf7208 */ /* 0x000fe20000000000 */
[----:B------:R-:W2:Y:S01]  /*14b20*/  LDSM.16.MT88.4 R176, [R209+0xa000] ;  /* 0x00a00000d1b0783b */ /* 0x000ea20000004200 */
[----:B------:R-:W-:Y:S01]  /*14b30*/  LOP3.LUT R0, R6, 0xffff, RZ, 0xc0, !PT ;  /* 0x0000ffff06007812 */ /* 0x000fe200078ec0ff */
[----:B------:R-:W-:Y:S01]  /*14b40*/  IMAD.WIDE.U32 R4, R4, -0x326172a9, RZ ;  /* 0xcd9e8d5704047825 */ /* 0x000fe200078e00ff */
[--C-:B------:R-:W-:Y:S03]  /*14b50*/  SHF.R.U32.HI R16, RZ, 0x10, R6.reuse ;  /* 0x00000010ff107819 */ /* 0x100fe60000011606 */
[----:B------:R-:W-:Y:S01]  /*14b60*/  MUFU.EX2 R207, R12 ;  /* 0x0000000c00cf7308 */ /* 0x000fe20000000800 */
[--C-:B------:R-:W-:Y:S01]  /*14b70*/  FFMA.FTZ R10, R10, UR4, -R191.reuse ;  /* 0x000000040a0a7c23 */ /* 0x100fe200080108bf */
[----:B------:R-:W-:Y:S01]  /*14b80*/  IMAD.WIDE.U32 R192, R174, -0x326172a9, RZ ;  /* 0xcd9e8d57aec07825 */ /* 0x000fe200078e00ff */
[----:B----4-:R-:W-:Y:S02]  /*14b90*/  LOP3.LUT R18, R6, 0xff, RZ, 0xc0, !PT ;  /* 0x000000ff06127812 */ /* 0x010fe400078ec0ff */
[----:B------:R-:W-:Y:S01]  /*14ba0*/  SHF.R.U32.HI R17, RZ, 0x18, R6 ;  /* 0x00000018ff117819 */ /* 0x000fe20000011606 */
[--C-:B------:R-:W-:Y:S01]  /*14bb0*/  FFMA.FTZ R11, R11, UR4, -R191.reuse ;  /* 0x000000040b0b7c23 */ /* 0x100fe200080108bf */
[----:B------:R-:W-:Y:S03]  /*14bc0*/  LOP3.LUT R6, R7, UR5, R194, 0x96, !PT ;  /* 0x0000000507067c12 */ /* 0x000fe6000f8e96c2 */
[----:B------:R4:W-:Y:S01]  /*14bd0*/  MUFU.EX2 R227, R10 ;  /* 0x0000000a00e37308 */ /* 0x0009e20000000800 */
[----:B------:R-:W-:Y:S01]  /*14be0*/  SHF.R.U32.HI R2, RZ, 0x10, R4 ;  /* 0x00000010ff027819 */ /* 0x000fe20000011604 */
[----:B------:R-:W-:Y:S01]  /*14bf0*/  FFMA.FTZ R13, R13, UR4, -R190 ;  /* 0x000000040d0d7c23 */ /* 0x000fe200080108be */
[----:B------:R-:W-:Y:S01]  /*14c00*/  SHF.R.U32.HI R7, RZ, 0x8, R0 ;  /* 0x00000008ff077819 */ /* 0x000fe20000011600 */
[--C-:B------:R-:W-:Y:S01]  /*14c10*/  FFMA.FTZ R14, R14, UR4, -R191.reuse ;  /* 0x000000040e0e7c23 */ /* 0x100fe200080108bf */
[----:B------:R-:W-:Y:S01]  /*14c20*/  LOP3.LUT R0, R16, 0xff, RZ, 0xc0, !PT ;  /* 0x000000ff10007812 */ /* 0x000fe200078ec0ff */
[----:B------:R-:W-:Y:S01]  /*14c30*/  FFMA.FTZ R15, R15, UR4, -R191 ;  /* 0x000000040f0f7c23 */ /* 0x000fe200080108bf */
[----:B-1----:R-:W-:Y:S03]  /*14c40*/  SHF.R.U32.HI R9, RZ, 0x18, R4 ;  /* 0x00000018ff097819 */ /* 0x002fe60000011604 */
[----:B------:R-:W-:Y:S01]  /*14c50*/  MUFU.EX2 R226, R11 ;  /* 0x0000000b00e27308 */ /* 0x000fe20000000800 */
[----:B------:R-:W-:Y:S01]  /*14c60*/  LOP3.LUT R8, R4, 0xffff, RZ, 0xc0, !PT ;  /* 0x0000ffff04087812 */ /* 0x000fe200078ec0ff */
[----:B------:R-:W-:Y:S01]  /*14c70*/  FMUL.FTZ R16, R132, R152 ;  /* 0x0000009884107220 */ /* 0x000fe20000410000 */
[----:B------:R-:W-:Y:S01]  /*14c80*/  LOP3.LUT R19, R4, 0xff, RZ, 0xc0, !PT ;  /* 0x000000ff04137812 */ /* 0x000fe200078ec0ff */
[----:B---3--:R-:W-:Y:S01]  /*14c90*/  FMUL.FTZ R38, R3, R38 ;  /* 0x0000002603267220 */ /* 0x008fe20000410000 */
[----:B------:R-:W-:Y:S01]  /*14ca0*/  LOP3.LUT R4, R5, UR5, R192, 0x96, !PT ;  /* 0x0000000505047c12 */ /* 0x000fe2000f8e96c0 */
[C---:B------:R-:W-:Y:S01]  /*14cb0*/  FMUL.FTZ R39, R3.reuse, R39 ;  /* 0x0000002703277220 */ /* 0x040fe20000410000 */
[----:B------:R-:W-:Y:S03]  /*14cc0*/  LOP3.LUT R5, R2, 0xff, RZ, 0xc0, !PT ;  /* 0x000000ff02057812 */ /* 0x000fe600078ec0ff */
[----:B------:R-:W-:Y:S01]  /*14cd0*/  MUFU.EX2 R206, R13 ;  /* 0x0000000d00ce7308 */ /* 0x000fe20000000800 */
[----:B------:R-:W-:Y:S01]  /*14ce0*/  PRMT R17, R0, 0x5410, R17 ;  /* 0x0000541000117816 */ /* 0x000fe20000000011 */
[C---:B------:R-:W-:Y:S01]  /*14cf0*/  FMUL.FTZ R50, R3.reuse, R50 ;  /* 0x0000003203327220 */ /* 0x040fe20000410000 */
[----:B------:R-:W-:Y:S01]  /*14d00*/  LOP3.LUT R2, R6, 0xffff, RZ, 0xc0, !PT ;  /* 0x0000ffff06027812 */ /* 0x000fe200078ec0ff */
[C---:B------:R-:W-:Y:S01]  /*14d10*/  FMUL.FTZ R51, R3.reuse, R51 ;  /* 0x0000003303337220 */ /* 0x040fe20000410000 */
[----:B------:R-:W-:Y:S01]  /*14d20*/  SHF.R.U32.HI R0, RZ, 0x10, R6 ;  /* 0x00000010ff007819 */ /* 0x000fe20000011606 */
[C---:B------:R-:W-:Y:S01]  /*14d30*/  FMUL.FTZ R54, R3.reuse, R54 ;  /* 0x0000003603367220 */ /* 0x040fe20000410000 */
[----:B------:R-:W-:Y:S03]  /*14d40*/  PRMT R18, R18, 0x5410, R7 ;  /* 0x0000541012127816 */ /* 0x000fe60000000007 */
[----:B------:R-:W-:Y:S01]  /*14d50*/  MUFU.EX2 R205, R14 ;  /* 0x0000000e00cd7308 */ /* 0x000fe20000000800 */
[----:B------:R-:W-:Y:S01]  /*14d60*/  SHF.R.U32.HI R8, RZ, 0x8, R8 ;  /* 0x00000008ff087819 */ /* 0x000fe20000011608 */
[C---:B------:R-:W-:Y:S01]  /*14d70*/  FMUL.FTZ R55, R3.reuse, R55 ;  /* 0x0000003703377220 */ /* 0x040fe20000410000 */
[----:B------:R-:W-:Y:S01]  /*14d80*/  LOP3.LUT R7, R6, 0xff, RZ, 0xc0, !PT ;  /* 0x000000ff06077812 */ /* 0x000fe200078ec0ff */
[C---:B------:R-:W-:Y:S01]  /*14d90*/  FMUL.FTZ R66, R3.reuse, R66 ;  /* 0x0000004203427220 */ /* 0x040fe20000410000 */
[----:B------:R-:W-:Y:S01]  /*14da0*/  SHF.R.U32.HI R2, RZ, 0x8, R2 ;  /* 0x00000008ff027819 */ /* 0x000fe20000011602 */
[----:B------:R-:W-:Y:S01]  /*14db0*/  FMUL.FTZ R67, R3, R67 ;  /* 0x0000004303437220 */ /* 0x000fe20000410000 */
[----:B------:R-:W-:Y:S03]  /*14dc0*/  SHF.R.U32.HI R6, RZ, 0x18, R6 ;  /* 0x00000018ff067819 */ /* 0x000fe60000011606 */
[----:B------:R-:W-:Y:S01]  /*14dd0*/  MUFU.EX2 R204, R15 ;  /* 0x0000000f00cc7308 */ /* 0x000fe20000000800 */
[----:B------:R-:W-:Y:S01]  /*14de0*/  LOP3.LUT R0, R0, 0xff, RZ, 0xc0, !PT ;  /* 0x000000ff00007812 */ /* 0x000fe200078ec0ff */
[----:B------:R-:W-:Y:S01]  /*14df0*/  FMUL.FTZ R69, R132, R69 ;  /* 0x0000004584457220 */ /* 0x000fe20000410000 */
[----:B------:R-:W-:Y:S01]  /*14e00*/  PRMT R19, R19, 0x5410, R8 ;  /* 0x0000541013137816 */ /* 0x000fe20000000008 */
[----:B------:R-:W-:Y:S01]  /*14e10*/  FMUL.FTZ R70, R3, R70 ;  /* 0x0000004603467220 */ /* 0x000fe20000410000 */
[----:B------:R-:W-:Y:S01]  /*14e20*/  PRMT R8, R7, 0x5410, R2 ;  /* 0x0000541007087816 */ /* 0x000fe20000000002 */
[C---:B------:R-:W-:Y:S01]  /*14e30*/  FMUL.FTZ R71, R3.reuse, R71 ;  /* 0x0000004703477220 */ /* 0x040fe20000410000 */
[----:B------:R-:W-:Y:S01]  /*14e40*/  PRMT R7, R0, 0x5410, R6 ;  /* 0x0000541000077816 */ /* 0x000fe20000000006 */
[----:B------:R-:W-:Y:S01]  /*14e50*/  FMUL.FTZ R80, R132, R80 ;  /* 0x0000005084507220 */ /* 0x000fe20000410000 */
[----:B------:R-:W-:Y:S01]  /*14e60*/  LOP3.LUT R0, R4, 0xffff, RZ, 0xc0, !PT ;  /* 0x0000ffff04007812 */ /* 0x000fe200078ec0ff */
[----:B------:R-:W-:Y:S01]  /*14e70*/  FMUL.FTZ R81, R132, R81 ;  /* 0x0000005184517220 */ /* 0x000fe20000410000 */
[--C-:B------:R-:W-:Y:S01]  /*14e80*/  SHF.R.U32.HI R2, RZ, 0x10, R4.reuse ;  /* 0x00000010ff027819 */ /* 0x100fe20000011604 */
[----:B------:R-:W-:Y:S01]  /*14e90*/  FMUL.FTZ R82, R3, R82 ;  /* 0x0000005203527220 */ /* 0x000fe20000410000 */
[----:B----4-:R-:W-:Y:S01]  /*14ea0*/  PRMT R10, R5, 0x5410, R9 ;  /* 0x00005410050a7816 */ /* 0x010fe20000000009 */
[C---:B------:R-:W-:Y:S01]  /*14eb0*/  FMUL.FTZ R83, R3.reuse, R83 ;  /* 0x0000005303537220 */ /* 0x040fe20000410000 */
[----:B------:R-:W-:Y:S01]  /*14ec0*/  LOP3.LUT R6, R4, 0xff, RZ, 0xc0, !PT ;  /* 0x000000ff04067812 */ /* 0x000fe200078ec0ff */
[C---:B------:R-:W-:Y:S01]  /*14ed0*/  FMUL.FTZ R84, R132.reuse, R84 ;  /* 0x0000005484547220 */ /* 0x040fe20000410000 */
[----:B------:R-:W-:Y:S01]  /*14ee0*/  SHF.R.U32.HI R5, RZ, 0x18, R4 ;  /* 0x00000018ff057819 */ /* 0x000fe20000011604 */
[----:B------:R-:W-:Y:S01]  /*14ef0*/  FMUL.FTZ R85, R132, R85 ;  /* 0x0000005584557220 */ /* 0x000fe20000410000 */
[--C-:B------:R-:W-:Y:S01]  /*14f00*/  HSET2.LE.AND R174, R18, R242.reuse, PT ;  /* 0x000000f212ae7233 */ /* 0x100fe20003803000 */
[C---:B------:R-:W-:Y:S01]  /*14f10*/  FMUL.FTZ R18, R3.reuse, R154 ;  /* 0x0000009a03127220 */ /* 0x040fe20000410000 */
[----:B------:R-:W-:Y:S01]  /*14f20*/  SHF.R.U32.HI R4, RZ, 0x8, R0 ;  /* 0x00000008ff047819 */ /* 0x000fe20000011600 */
[----:B------:R-:W-:Y:S01]  /*14f30*/  FMUL.FTZ R86, R3, R86 ;  /* 0x0000005603567220 */ /* 0x000fe20000410000 */
[----:B------:R-:W-:Y:S01]  /*14f40*/  F2FP.BF16.F32.PACK_AB R0, R241, R240 ;  /* 0x000000f0f100723e */ /* 0x000fe200000010ff */
[----:B------:R-:W-:Y:S01]  /*14f50*/  FMUL.FTZ R87, R3, R87 ;  /* 0x0000005703577220 */ /* 0x000fe20000410000 */
[----:B------:R-:W-:Y:S01]  /*14f60*/  LOP3.LUT R2, R2, 0xff, RZ, 0xc0, !PT ;  /* 0x000000ff02027812 */ /* 0x000fe200078ec0ff */
[----:B------:R-:W-:Y:S01]  /*14f70*/  FFMA.FTZ R33, R33, UR4, -R188 ;  /* 0x0000000421217c23 */ /* 0x000fe200080108bc */
[----:B------:R-:W-:Y:S01]  /*14f80*/  LOP3.LUT R174, R174, R0, RZ, 0xc0, !PT ;  /* 0x00000000aeae7212 */ /* 0x000fe200078ec0ff */
[----:B------:R-:W-:Y:S01]  /*14f90*/  FADD.FTZ R0, -R136, R137 ;  /* 0x0000008988007221 */ /* 0x000fe20000010100 */
[----:B------:R-:W-:Y:S01]  /*14fa0*/  PRMT R181, R2, 0x5410, R5 ;  /* 0x0000541002b57816 */ /* 0x000fe20000000005 */
[----:B------:R-:W-:Y:S01]  /*14fb0*/  FADD.FTZ R2, -R133, R138 ;  /* 0x0000008a85027221 */ /* 0x000fe20000010100 */
[----:B------:R-:W-:Y:S01]  /*14fc0*/  PRMT R9, R6, 0x5410, R4 ;  /* 0x0000541006097816 */ /* 0x000fe20000000004 */
[----:B------:R-:W-:Y:S01]  /*14fd0*/  FMUL.FTZ R0, R0, UR4 ;  /* 0x0000000400007c20 */ /* 0x000fe20008410000 */
[--C-:B------:R-:W-:Y:S01]  /*14fe0*/  HSET2.LE.AND R4, R17, R242.reuse, PT ;  /* 0x000000f211047233 */ /* 0x100fe20003803000 */
[----:B------:R-:W-:Y:S01]  /*14ff0*/  FMUL.FTZ R2, R2, UR4 ;  /* 0x0000000402027c20 */ /* 0x000fe20008410000 */
[--C-:B------:R-:W-:Y:S01]  /*15000*/  HSET2.LE.AND R6, R7, R242.reuse, PT ;  /* 0x000000f207067233 */ /* 0x100fe20003803000 */
[----:B------:R-:W-:Y:S01]  /*15010*/  FMUL.FTZ R17, R132, R153 ;  /* 0x0000009984117220 */ /* 0x000fe20000410000 */
[--C-:B------:R-:W-:Y:S01]  /*15020*/  HSET2.LE.AND R5, R8, R242.reuse, PT ;  /* 0x000000f208057233 */ /* 0x100fe20003803000 */
[----:B------:R-:W1:Y:S01]  /*15030*/  MUFU.EX2 R0, R0 ;  /* 0x0000000000007308 */ /* 0x000e620000000800 */
[----:B------:R-:W-:Y:S01]  /*15040*/  F2FP.BF16.F32.PACK_AB R175, R238, R239 ;  /* 0x000000efeeaf723e */ /* 0x000fe200000010ff */
[----:B------:R-:W-:Y:S01]  /*15050*/  FMUL.FTZ R96, R132, R96 ;  /* 0x0000006084607220 */ /* 0x000fe20000410000 */
[----:B------:R-:W-:Y:S01]  /*15060*/  F2FP.BF16.F32.PACK_AB R173, R230, R231 ;  /* 0x000000e7e6ad723e */ /* 0x000fe200000010ff */
[----:B------:R-:W-:Y:S01]  /*15070*/  FMUL.FTZ R97, R132, R97 ;  /* 0x0000006184617220 */ /* 0x000fe20000410000 */
[----:B-----5:R-:W-:Y:S01]  /*15080*/  F2FP.BF16.F32.PACK_AB R172, R234, R235 ;  /* 0x000000ebeaac723e */ /* 0x020fe200000010ff */
[C---:B------:R-:W-:Y:S01]  /*15090*/  FMUL.FTZ R98, R3.reuse, R98 ;  /* 0x0000006203627220 */ /* 0x040fe20000410000 */
[----:B------:R-:W-:Y:S03]  /*150a0*/  LOP3.LUT R175, R4, R175, RZ, 0xc0, !PT ;  /* 0x000000af04af7212 */ /* 0x000fe600078ec0ff */
[----:B------:R-:W3:Y:S01]  /*150b0*/  MUFU.EX2 R2, R2 ;  /* 0x0000000200027308 */ /* 0x000ee20000000800 */
[----:B------:R-:W-:Y:S01]  /*150c0*/  LOP3.LUT R173, R6, R173, RZ, 0xc0, !PT ;  /* 0x000000ad06ad7212 */ /* 0x000fe200078ec0ff */
[----:B------:R-:W-:Y:S01]  /*150d0*/  FMUL.FTZ R99, R3, R99 ;  /* 0x0000006303637220 */ /* 0x000fe20000410000 */
[----:B------:R-:W-:Y:S01]  /*150e0*/  LOP3.LUT R172, R5, R172, RZ, 0xc0, !PT ;  /* 0x000000ac05ac7212 */ /* 0x000fe200078ec0ff */
[----:B------:R-:W-:Y:S01]  /*150f0*/  FMUL.FTZ R100, R132, R100 ;  /* 0x0000006484647220 */ /* 0x000fe20000410000 */
[--C-:B------:R-:W-:Y:S01]  /*15100*/  HSET2.LE.AND R6, R19, R242.reuse, PT ;  /* 0x000000f213067233 */ /* 0x100fe20003803000 */
[----:B------:R-:W-:Y:S01]  /*15110*/  FMUL.FTZ R19, R3, R155 ;  /* 0x0000009b03137220 */ /* 0x000fe20000410000 */
[--C-:B------:R-:W-:Y:S03]  /*15120*/  HSET2.LE.AND R7, R10, R242.reuse, PT ;  /* 0x000000f20a077233 */ /* 0x100fe60003803000 */
[----:B------:R4:W-:Y:S01]  /*15130*/  MUFU.EX2 R203, R32 ;  /* 0x0000002000cb7308 */ /* 0x0009e20000000800 */
[--C-:B------:R-:W-:Y:S01]  /*15140*/  HSET2.LE.AND R4, R9, R242.reuse, PT ;  /* 0x000000f209047233 */ /* 0x100fe20003803000 */
[C---:B-1----:R-:W-:Y:S01]  /*15150*/  FMUL.FTZ R10, R0.reuse, R142 ;  /* 0x0000008e000a7220 */ /* 0x042fe20000410000 */
[--C-:B------:R-:W-:Y:S01]  /*15160*/  HSET2.LE.AND R181, R181, R242.reuse, PT ;  /* 0x000000f2b5b57233 */ /* 0x100fe20003803000 */
[C---:B------:R-:W-:Y:S01]  /*15170*/  FMUL.FTZ R11, R0.reuse, R143 ;  /* 0x0000008f000b7220 */ /* 0x040fe20000410000 */
[----:B------:R-:W-:Y:S01]  /*15180*/  F2FP.BF16.F32.PACK_AB R180, R229, R228 ;  /* 0x000000e4e5b4723e */ /* 0x000fe200000010ff */
[----:B------:R-:W-:Y:S01]  /*15190*/  FMUL.FTZ R14, R0, R150 ;  /* 0x00000096000e7220 */ /* 0x000fe20000410000 */
[----:B------:R-:W-:Y:S01]  /*151a0*/  F2FP.BF16.F32.PACK_AB R5, R226, R227 ;  /* 0x000000e3e205723e */ /* 0x000fe200000010ff */
[----:B------:R-:W-:Y:S01]  /*151b0*/  FMUL.FTZ R15, R0, R151 ;  /* 0x00000097000f7220 */ /* 0x000fe20000410000 */
[----:B------:R-:W-:Y:S01]  /*151c0*/  F2FP.BF16.F32.PACK_AB R182, R206, R207 ;  /* 0x000000cfceb6723e */ /* 0x000fe200000010ff */
[----:B---3--:R-:W-:Y:S01]  /*151d0*/  FMUL.FTZ R8, R2, R140 ;  /* 0x0000008c02087220 */ /* 0x008fe20000410000 */
[----:B------:R-:W-:Y:S01]  /*151e0*/  F2FP.BF16.F32.PACK_AB R183, R204, R205 ;  /* 0x000000cdccb7723e */ /* 0x000fe200000010ff */
[----:B------:R-:W-:Y:S01]  /*151f0*/  FMUL.FTZ R9, R2, R141 ;  /* 0x0000008d02097220 */ /* 0x000fe20000410000 */
[----:B------:R-:W-:Y:S01]  /*15200*/  LOP3.LUT R180, R4, R180, RZ, 0xc0, !PT ;  /* 0x000000b404b47212 */ /* 0x000fe200078ec0ff */
[C---:B------:R-:W-:Y:S01]  /*15210*/  FMUL.FTZ R4, R132.reuse, R144 ;  /* 0x0000009084047220 */ /* 0x040fe20000410000 */
[----:B------:R-:W-:Y:S01]  /*15220*/  LOP3.LUT R181, R181, R5, RZ, 0xc0, !PT ;  /* 0x00000005b5b57212 */ /* 0x000fe200078ec0ff */
[----:B------:R-:W-:Y:S01]  /*15230*/  FMUL.FTZ R5, R132, R145 ;  /* 0x0000009184057220 */ /* 0x000fe20000410000 */
[----:B------:R-:W-:Y:S01]  /*15240*/  LOP3.LUT R182, R6, R182, RZ, 0xc0, !PT ;  /* 0x000000b606b67212 */ /* 0x000fe200078ec0ff */
[----:B------:R-:W-:Y:S01]  /*15250*/  FMUL.FTZ R6, R3, R146 ;  /* 0x0000009203067220 */ /* 0x000fe20000410000 */
[----:B------:R-:W-:Y:S01]  /*15260*/  LOP3.LUT R183, R7, R183, RZ, 0xc0, !PT ;  /* 0x000000b707b77212 */ /* 0x000fe200078ec0ff */
[----:B------:R-:W-:Y:S01]  /*15270*/  FMUL.FTZ R7, R3, R147 ;  /* 0x0000009303077220 */ /* 0x000fe20000410000 */
[----:B------:R-:W1:Y:S01]  /*15280*/  LDSM.16.MT88.4 R140, [R214+0xa000] ;  /* 0x00a00000d68c783b */ /* 0x000e620000004200 */
[C---:B------:R-:W-:Y:S01]  /*15290*/  FMUL.FTZ R12, R2.reuse, R148 ;  /* 0x00000094020c7220 */ /* 0x040fe20000410000 */
[C---:B------:R-:W-:Y:S01]  /*152a0*/  FMUL.FTZ R13, R2.reuse, R149 ;  /* 0x00000095020d7220 */ /* 0x040fe20000410000 */
[C---:B----4-:R-:W-:Y:S01]  /*152b0*/  FMUL.FTZ R32, R2.reuse, R156 ;  /* 0x0000009c02207220 */ /* 0x050fe20000410000 */
[C---:B------:R-:W-:Y:S01]  /*152c0*/  FMUL.FTZ R40, R2.reuse, R40 ;  /* 0x0000002802287220 */ /* 0x040fe20000410000 */
[----:B------:R-:W-:Y:S01]  /*152d0*/  FMUL.FTZ R41, R2, R41 ;  /* 0x0000002902297220 */ /* 0x000fe20000410000 */
[-C--:B--2---:R-:W-:Y:S01]  /*152e0*/  HMMA.16816.F32.BF16 R4, R172, R176.reuse, R4 ;  /* 0x000000b0ac04723c */ /* 0x084fe20000041804 */
[----:B------:R-:W-:Y:S01]  /*152f0*/  UIADD3 UR5, UR25, 0x646e171e, URZ ;  /* 0x646e171e19057890 */ /* 0x000fe2000fffe03f */
[----:B------:R-:W2:Y:S03]  /*15300*/  LDSM.16.MT88.4 R144, [R213+0xa000] ;  /* 0x00a00000d590783b */ /* 0x000ea60000004200 */
[C---:B------:R-:W-:Y:S01]  /*15310*/  FMUL.FTZ R42, R0.reuse, R42 ;  /* 0x0000002a002a7220 */ /* 0x040fe20000410000 */
[C---:B------:R-:W-:Y:S04]  /*15320*/  HMMA.16816.F32.BF16 R8, R180.reuse, R176, R8 ;  /* 0x000000b0b408723c */ /* 0x040fe80000041808 */
[----:B------:R-:W3:Y:S01]  /*15330*/  LDSM.16.MT88.4 R148, [R209+0xb000] ;  /* 0x00b00000d194783b */ /* 0x000ee20000004200 */
[----:B------:R-:W-:Y:S01]  /*15340*/  FMUL.FTZ R43, R0, R43 ;  /* 0x0000002b002b7220 */ /* 0x000fe20000410000 */
[-C--:B------:R-:W-:Y:S05]  /*15350*/  HMMA.16816.F32.BF16 R12, R180, R178.reuse, R12 ;  /* 0x000000b2b40c723c */ /* 0x080fea000004180c */
[C---:B------:R-:W-:Y:S01]  /*15360*/  FMUL.FTZ R44, R2.reuse, R44 ;  /* 0x0000002c022c7220 */ /* 0x040fe20000410000 */
[C---:B------:R-:W-:Y:S05]  /*15370*/  HMMA.16816.F32.BF16 R16, R172.reuse, R178, R16 ;  /* 0x000000b2ac10723c */ /* 0x040fea0000041810 */
[----:B------:R-:W-:Y:S01]  /*15380*/  FMUL.FTZ R45, R2, R45 ;  /* 0x0000002d022d7220 */ /* 0x000fe20000410000 */
[-C--:B------:R-:W-:Y:S05]  /*15390*/  HMMA.16816.F32.BF16 R36, R172, R184.reuse, R36 ;  /* 0x000000b8ac24723c */ /* 0x080fea0000041824 */
[C---:B------:R-:W-:Y:S01]  /*153a0*/  FMUL.FTZ R46, R0.reuse, R46 ;  /* 0x0000002e002e7220 */ /* 0x040fe20000410000 */
[C---:B------:R-:W-:Y:S05]  /*153b0*/  HMMA.16816.F32.BF16 R40, R180.reuse, R184, R40 ;  /* 0x000000b8b428723c */ /* 0x040fea0000041828 */
[----:B------:R-:W-:Y:S01]  /*153c0*/  FMUL.FTZ R47, R0, R47 ;  /* 0x0000002f002f7220 */ /* 0x000fe20000410000 */
[C---:B------:R-:W-:Y:S01]  /*153d0*/  FMUL.FTZ R56, R2.reuse, R56 ;  /* 0x0000003802387220 */ /* 0x040fe20000410000 */
[----:B------:R-:W-:Y:S01]  /*153e0*/  FMUL.FTZ R57, R2, R57 ;  /* 0x0000003902397220 */ /* 0x000fe20000410000 */
[C---:B------:R-:W-:Y:S03]  /*153f0*/  FMUL.FTZ R58, R0.reuse, R58 ;  /* 0x0000003a003a7220 */ /* 0x040fe60000410000 */
[----:B------:R-:W-:Y:S01]  /*15400*/  FMUL.FTZ R59, R0, R59 ;  /* 0x0000003b003b7220 */ /* 0x000fe20000410000 */
[-C--:B------:R-:W-:Y:S03]  /*15410*/  HMMA.16816.F32.BF16 R44, R180, R186.reuse, R44 ;  /* 0x000000bab42c723c */ /* 0x080fe6000004182c */
[C---:B------:R-:W-:Y:S01]  /*15420*/  FMUL.FTZ R60, R2.reuse, R60 ;  /* 0x0000003c023c7220 */ /* 0x040fe20000410000 */
[----:B------:R-:W-:Y:S01]  /*15430*/  FMUL.FTZ R61, R2, R61 ;  /* 0x0000003d023d7220 */ /* 0x000fe20000410000 */
[C---:B------:R-:W-:Y:S01]  /*15440*/  FMUL.FTZ R62, R0.reuse, R62 ;  /* 0x0000003e003e7220 */ /* 0x040fe20000410000 */
[C---:B------:R-:W-:Y:S05]  /*15450*/  HMMA.16816.F32.BF16 R48, R172.reuse, R186, R48 ;  /* 0x000000baac30723c */ /* 0x040fea0000041830 */
[----:B------:R-:W-:Y:S01]  /*15460*/  FMUL.FTZ R63, R0, R63 ;  /* 0x0000003f003f7220 */ /* 0x000fe20000410000 */
[-C--:B-1----:R-:W-:Y:S05]  /*15470*/  HMMA.16816.F32.BF16 R52, R172, R140.reuse, R52 ;  /* 0x0000008cac34723c */ /* 0x082fea0000041834 */
[C---:B------:R-:W-:Y:S01]  /*15480*/  FMUL.FTZ R72, R2.reuse, R72 ;  /* 0x0000004802487220 */ /* 0x040fe20000410000 */
[C---:B------:R-:W-:Y:S05]  /*15490*/  HMMA.16816.F32.BF16 R56, R180.reuse, R140, R56 ;  /* 0x0000008cb438723c */ /* 0x040fea0000041838 */
[----:B------:R-:W-:Y:S01]  /*154a0*/  FMUL.FTZ R73, R2, R73 ;  /* 0x0000004902497220 */ /* 0x000fe20000410000 */
[-C--:B------:R-:W-:Y:S05]  /*154b0*/  HMMA.16816.F32.BF16 R60, R180, R142.reuse, R60 ;  /* 0x0000008eb43c723c */ /* 0x080fea000004183c */
[C---:B------:R-:W-:Y:S01]  /*154c0*/  FMUL.FTZ R74, R0.reuse, R74 ;  /* 0x0000004a004a7220 */ /* 0x040fe20000410000 */
[C---:B------:R-:W-:Y:S01]  /*154d0*/  HMMA.16816.F32.BF16 R64, R172.reuse, R142, R64 ;  /* 0x0000008eac40723c */ /* 0x040fe20000041840 */
[----:B------:R-:W1:Y:S04]  /*154e0*/  LDSM.16.MT88.4 R140, [R211+0xb000] ;  /* 0x00b00000d38c783b */ /* 0x000e680000004200 */
[----:B------:R-:W-:Y:S01]  /*154f0*/  FMUL.FTZ R75, R0, R75 ;  /* 0x0000004b004b7220 */ /* 0x000fe20000410000 */
[-C--:B--2---:R-:W-:Y:S05]  /*15500*/  HMMA.16816.F32.BF16 R68, R172, R144.reuse, R68 ;  /* 0x00000090ac44723c */ /* 0x084fea0000041844 */
[C---:B------:R-:W-:Y:S01]  /*15510*/  FMUL.FTZ R76, R2.reuse, R76 ;  /* 0x0000004c024c7220 */ /* 0x040fe20000410000 */
[C---:B------:R-:W-:Y:S05]  /*15520*/  HMMA.16816.F32.BF16 R72, R180.reuse, R144, R72 ;  /* 0x00000090b448723c */ /* 0x040fea0000041848 */
[----:B------:R-:W-:Y:S01]  /*15530*/  FMUL.FTZ R77, R2, R77 ;  /* 0x0000004d024d7220 */ /* 0x000fe20000410000 */
[C---:B------:R-:W-:Y:S01]  /*15540*/  FMUL.FTZ R78, R0.reuse, R78 ;  /* 0x0000004e004e7220 */ /* 0x040fe20000410000 */
[----:B------:R-:W-:Y:S01]  /*15550*/  FMUL.FTZ R79, R0, R79 ;  /* 0x0000004f004f7220 */ /* 0x000fe20000410000 */
[C---:B------:R-:W-:Y:S03]  /*15560*/  FMUL.FTZ R88, R2.reuse, R88 ;  /* 0x0000005802587220 */ /* 0x040fe60000410000 */
[----:B------:R-:W-:Y:S01]  /*15570*/  FMUL.FTZ R89, R2, R89 ;  /* 0x0000005902597220 */ /* 0x000fe20000410000 */
[C---:B------:R-:W-:Y:S01]  /*15580*/  FMUL.FTZ R90, R0.reuse, R90 ;  /* 0x0000005a005a7220 */ /* 0x040fe20000410000 */
[----:B------:R-:W-:Y:S01]  /*15590*/  FMUL.FTZ R91, R0, R91 ;  /* 0x0000005b005b7220 */ /* 0x000fe20000410000 */
[-C--:B------:R-:W-:Y:S03]  /*155a0*/  HMMA.16816.F32.BF16 R76, R180, R146.reuse, R76 ;  /* 0x00000092b44c723c */ /* 0x080fe6000004184c */
[C---:B------:R-:W-:Y:S01]  /*155b0*/  FMUL.FTZ R92, R2.reuse, R92 ;  /* 0x0000005c025c7220 */ /* 0x040fe20000410000 */
[----:B------:R-:W-:Y:S01]  /*155c0*/  FMUL.FTZ R93, R2, R93 ;  /* 0x0000005d025d7220 */ /* 0x000fe20000410000 */
[C---:B------:R-:W-:Y:S01]  /*155d0*/  FMUL.FTZ R94, R0.reuse, R94 ;  /* 0x0000005e005e7220 */ /* 0x040fe20000410000 */
[C---:B------:R-:W-:Y:S01]  /*155e0*/  HMMA.16816.F32.BF16 R80, R172.reuse, R146, R80 ;  /* 0x00000092ac50723c */ /* 0x040fe20000041850 */
[----:B------:R-:W2:Y:S04]  /*155f0*/  LDSM.16.MT88.4 R144, [R214+0xb000] ;  /* 0x00b00000d690783b */ /* 0x000ea80000004200 */
[----:B------:R-:W-:Y:S01]  /*15600*/  FMUL.FTZ R95, R0, R95 ;  /* 0x0000005f005f7220 */ /* 0x000fe20000410000 */
[-C--:B---3--:R-:W-:Y:S05]  /*15610*/  HMMA.16816.F32.BF16 R84, R172, R148.reuse, R84 ;  /* 0x00000094ac54723c */ /* 0x088fea0000041854 */
[----:B------:R-:W-:Y:S01]  /*15620*/  LOP3.LUT R138, R195, UR29, R198, 0x96, !PT ;  /* 0x0000001dc38a7c12 */ /* 0x000fe2000f8e96c6 */
[C---:B------:R-:W-:Y:S05]  /*15630*/  HMMA.16816.F32.BF16 R88, R180.reuse, R148, R88 ;  /* 0x00000094b458723c */ /* 0x040fea0000041858 */
[----:B------:R-:W-:Y:S01]  /*15640*/  IMAD.WIDE.U32 R138, R138, -0x2daee0ad, RZ ;  /* 0xd2511f538a8a7825 */ /* 0x000fe200078e00ff */
[-C--:B------:R-:W-:Y:S05]  /*15650*/  HMMA.16816.F32.BF16 R92, R180, R150.reuse, R92 ;  /* 0x00000096b45c723c */ /* 0x080fea000004185c */
[----:B------:R-:W-:Y:S01]  /*15660*/  LOP3.LUT R137, R193, UR29, R196, 0x96, !PT ;  /* 0x0000001dc1897c12 */ /* 0x000fe2000f8e96c4 */
[C---:B------:R-:W-:Y:S05]  /*15670*/  HMMA.16816.F32.BF16 R96, R172.reuse, R150, R96 ;  /* 0x00000096ac60723c */ /* 0x040fea0000041860 */
[----:B------:R-:W-:Y:S01]  /*15680*/  LOP3.LUT R153, R138, 0xffff, RZ, 0xc0, !PT ;  /* 0x0000ffff8a997812 */ /* 0x000fe200078ec0ff */
[----:B------:R-:W-:Y:S01]  /*15690*/  FFMA.FTZ R20, R20, UR4, -R188 ;  /* 0x0000000414147c23 */ /* 0x000fe200080108bc */
[----:B------:R-:W-:Y:S01]  /*156a0*/  SHF.R.U32.HI R155, RZ, 0x10, R138 ;  /* 0x00000010ff9b7819 */ /* 0x000fe2000001168a */
[----:B------:R-:W-:Y:S02]  /*156b0*/  FMUL.FTZ R101, R132, R101 ;  /* 0x0000006584657220 */ /* 0x000fe40000410000 */
[----:B------:R-:W-:Y:S01]  /*156c0*/  MUFU.EX2 R198, R20 ;  /* 0x0000001400c67308 */ /* 0x000fe20000000800 */
[----:B------:R-:W-:Y:S01]  /*156d0*/  LOP3.LUT R154, R138, 0xff, RZ, 0xc0, !PT ;  /* 0x000000ff8a9a7812 */ /* 0x000fe200078ec0ff */
[----:B------:R-:W-:Y:S01]  /*156e0*/  FMUL.FTZ R102, R3, R102 ;  /* 0x0000006603667220 */ /* 0x000fe20000410000 */
[----:B------:R-:W-:Y:S01]  /*156f0*/  LOP3.LUT R148, R139, UR5, R200, 0x96, !PT ;  /* 0x000000058b947c12 */ /* 0x000fe2000f8e96c8 */
[----:B------:R-:W-:Y:S01]  /*15700*/  FMUL.FTZ R103, R3, R103 ;  /* 0x0000006703677220 */ /* 0x000fe20000410000 */
[----:B------:R-:W-:Y:S01]  /*15710*/  SHF.R.U32.HI R176, RZ, 0x18, R138 ;  /* 0x00000018ffb07819 */ /* 0x000fe2000001168a */
[----:B------:R-:W-:Y:S04]  /*15720*/  IMAD.WIDE.U32 R138, R137, -0x2daee0ad, RZ ;  /* 0xd2511f53898a7825 */ /* 0x000fe800078e00ff */
[C---:B------:R-:W-:Y:S01]  /*15730*/  FMUL.FTZ R104, R2.reuse, R104 ;  /* 0x0000006802687220 */ /* 0x040fe20000410000 */
[----:B------:R-:W-:Y:S01]  /*15740*/  FMUL.FTZ R105, R2, R105 ;  /* 0x0000006902697220 */ /* 0x000fe20000410000 */
[C---:B------:R-:W-:Y:S01]  /*15750*/  FMUL.FTZ R106, R0.reuse, R106 ;  /* 0x0000006a006a7220 */ /* 0x040fe20000410000 */
[-C--:B-1----:R-:W-:Y:S03]  /*15760*/  HMMA.16816.F32.BF16 R100, R172, R140.reuse, R100 ;  /* 0x0000008cac64723c */ /* 0x082fe60000041864 */
[----:B------:R-:W-:Y:S01]  /*15770*/  LOP3.LUT R137, R139, UR5, R202, 0x96, !PT ;  /* 0x000000058b897c12 */ /* 0x000fe2000f8e96ca */
[----:B------:R-:W-:Y:S01]  /*15780*/  FMUL.FTZ R107, R0, R107 ;  /* 0x0000006b006b7220 */ /* 0x000fe20000410000 */
[----:B------:R1:W3:Y:S01]  /*15790*/  MUFU.EX2 R202, R33 ;  /* 0x0000002100ca7308 */ /* 0x0002e20000000800 */
[--C-:B------:R-:W-:Y:S01]  /*157a0*/  FFMA.FTZ R149, R34, UR4, -R189.reuse ;  /* 0x0000000422957c23 */ /* 0x100fe200080108bd */
[--C-:B------:R-:W-:Y:S01]  /*157b0*/  FFMA.FTZ R150, R35, UR4, -R189.reuse ;  /* 0x0000000423967c23 */ /* 0x100fe200080108bd */
[C---:B------:R-:W-:Y:S03]  /*157c0*/  FMUL.FTZ R34, R0.reuse, R158 ;  /* 0x0000009e00227220 */ /* 0x040fe60000410000 */
[C---:B------:R-:W-:Y:S04]  /*157d0*/  HMMA.16816.F32.BF16 R104, R180.reuse, R140, R104 ;  /* 0x0000008cb468723c */ /* 0x040fe80000041868 */
[----:B------:R4:W-:Y:S01]  /*157e0*/  MUFU.EX2 R200, R150 ;  /* 0x0000009600c87308 */ /* 0x0009e20000000800 */
[----:B------:R-:W-:Y:S01]  /*157f0*/  FMUL.FTZ R35, R0, R159 ;  /* 0x0000009f00237220 */ /* 0x000fe20000410000 */
[----:B------:R-:W-:Y:S01]  /*15800*/  SHF.R.U32.HI R151, RZ, 0x10, R138 ;  /* 0x00000010ff977819 */ /* 0x000fe2000001168a */
[C---:B------:R-:W-:Y:S01]  /*15810*/  FMUL.FTZ R108, R132.reuse, R108 ;  /* 0x0000006c846c7220 */ /* 0x040fe20000410000 */
[----:B------:R-:W-:Y:S03]  /*15820*/  FMUL.FTZ R109, R132, R109 ;  /* 0x0000006d846d7220 */ /* 0x000fe60000410000 */
[C---:B------:R-:W-:Y:S03]  /*15830*/  FMUL.FTZ R110, R3.reuse, R110 ;  /* 0x0000006e036e7220 */ /* 0x040fe60000410000 */
[----:B------:R-:W5:Y:S01]  /*15840*/  MUFU.EX2 R201, R149 ;  /* 0x0000009500c97308 */ /* 0x000f620000000800 */
[----:B-1----:R-:W-:Y:S01]  /*15850*/  FMUL.FTZ R33, R2, R157 ;  /* 0x0000009d02217220 */ /* 0x002fe20000410000 */
[----:B------:R-:W-:Y:S01]  /*15860*/  FMUL.FTZ R111, R3, R111 ;  /* 0x0000006f036f7220 */ /* 0x000fe20000410000 */
[----:B------:R-:W-:Y:S01]  /*15870*/  LDSM.16.MT88.4 R156, [R211+0xa800] ;  /* 0x00a80000d39c783b */ /* 0x000fe20000004200 */
[----:B------:R-:W-:Y:S01]  /*15880*/  LOP3.LUT R141, R138, 0xffff, RZ, 0xc0, !PT ;  /* 0x0000ffff8a8d7812 */ /* 0x000fe200078ec0ff */
[----:B------:R-:W-:Y:S01]  /*15890*/  FFMA.FTZ R188, R21, UR4, -R188 ;  /* 0x0000000415bc7c23 */ /* 0x000fe200080108bc */
[----:B------:R-:W-:Y:S01]  /*158a0*/  SHF.R.U32.HI R140, RZ, 0x18, R138 ;  /* 0x00000018ff8c7819 */ /* 0x000fe2000001168a */
[--C-:B------:R-:W-:Y:S01]  /*158b0*/  FFMA.FTZ R22, R22, UR4, -R189.reuse ;  /* 0x0000000416167c23 */ /* 0x100fe200080108bd */
[-C--:B------:R-:W-:Y:S02]  /*158c0*/  HMMA.16816.F32.BF16 R32, R180, R142.reuse, R32 ;  /* 0x0000008eb420723c */ /* 0x080fe40000041820 */
[----:B------:R-:W1:Y:S01]  /*158d0*/  MUFU.EX2 R199, R188 ;  /* 0x000000bc00c77308 */ /* 0x000e620000000800 */
[----:B------:R-:W-:Y:S01]  /*158e0*/  LOP3.LUT R20, R151, 0xff, RZ, 0xc0, !PT ;  /* 0x000000ff97147812 */ /* 0x000fe200078ec0ff */
[----:B------:R-:W-:Y:S01]  /*158f0*/  FFMA.FTZ R189, R23, UR4, -R189 ;  /* 0x0000000417bd7c23 */ /* 0x000fe200080108bd */
[----:B------:R-:W-:Y:S01]  /*15900*/  SHF.R.U32.HI R21, RZ, 0x8, R141 ;  /* 0x00000008ff157819 */ /* 0x000fe2000001168d */
[C---:B------:R-:W-:Y:S06]  /*15910*/  HMMA.16816.F32.BF16 R108, R172.reuse, R142, R108 ;  /* 0x0000008eac6c723c */ /* 0x040fec000004186c */
[----:B------:R3:W-:Y:S01]  /*15920*/  MUFU.EX2 R196, R22 ;  /* 0x0000001600c47308 */ /* 0x0007e20000000800 */
[----:B------:R-:W-:Y:S01]  /*15930*/  PRMT R185, R20, 0x5410, R140 ;  /* 0x0000541014b97816 */ /* 0x000fe2000000008c */
[--C-:B------:R-:W-:Y:S03]  /*15940*/  FFMA.FTZ R28, R28, UR4, -R190.reuse ;  /* 0x000000041c1c7c23 */ /* 0x100fe600080108be */
[----:B------:R-:W-:Y:S01]  /*15950*/  LOP3.LUT R152, R138, 0xff, RZ, 0xc0, !PT ;  /* 0x000000ff8a987812 */ /* 0x000fe200078ec0ff */
[----:B------:R-:W5:Y:S01]  /*15960*/  LDSM.16.MT88.4 R140, [R213+0xb000] ;  /* 0x00b00000d58c783b */ /* 0x000f620000004200 */
[----:B------:R-:W-:Y:S03]  /*15970*/  SHF.R.U32.HI R139, RZ, 0x8, R153 ;  /* 0x00000008ff8b7819 */ /* 0x000fe60000011699 */
[----:B------:R-:W1:Y:S01]  /*15980*/  MUFU.EX2 R197, R189 ;  /* 0x000000bd00c57308 */ /* 0x000e620000000800 */
[----:B------:R-:W-:Y:S01]  /*15990*/  LOP3.LUT R138, R155, 0xff, RZ, 0xc0, !PT ;  /* 0x000000ff9b8a7812 */ /* 0x000fe200078ec0ff */
[----:B------:R-:W-:Y:S01]  /*159a0*/  FFMA.FTZ R24, R24, UR4, -R190 ;  /* 0x0000000418187c23 */ /* 0x000fe200080108be */
[----:B------:R-:W-:Y:S01]  /*159b0*/  LOP3.LUT R20, R148, 0xffff, RZ, 0xc0, !PT ;  /* 0x0000ffff94147812 */ /* 0x000fe200078ec0ff */
[----:B------:R-:W-:Y:S01]  /*159c0*/  FMUL.FTZ R112, R132, R112 ;  /* 0x0000007084707220 */ /* 0x000fe20000410000 */
[----:B------:R-:W-:Y:S01]  /*159d0*/  PRMT R154, R154, 0x5410, R139 ;  /* 0x000054109a9a7816 */ /* 0x000fe2000000008b */
[----:B------:R-:W-:Y:S01]  /*159e0*/  FMUL.FTZ R113, R132, R113 ;  /* 0x0000007184717220 */ /* 0x000fe20000410000 */
[----:B------:R-:W-:Y:S03]  /*159f0*/  PRMT R151, R138, 0x5410, R176 ;  /* 0x000054108a977816 */ /* 0x000fe600000000b0 */
[----:B------:R1:W-:Y:S01]  /*15a00*/  MUFU.EX2 R189, R28 ;  /* 0x0000001c00bd7308 */ /* 0x0003e20000000800 */
[----:B------:R-:W-:Y:S01]  /*15a10*/  SHF.R.U32.HI R138, RZ, 0x8, R20 ;  /* 0x00000008ff8a7819 */ /* 0x000fe20000011614 */
[C---:B------:R-:W-:Y:S01]  /*15a20*/  FMUL.FTZ R114, R3.reuse, R114 ;  /* 0x0000007203727220 */ /* 0x040fe20000410000 */
[----:B------:R-:W-:Y:S01]  /*15a30*/  LOP3.LUT R139, R148, 0xff, RZ, 0xc0, !PT ;  /* 0x000000ff948b7812 */ /* 0x000fe200078ec0ff */
[----:B------:R-:W-:Y:S01]  /*15a40*/  FMUL.FTZ R115, R3, R115 ;  /* 0x0000007303737220 */ /* 0x000fe20000410000 */
[----:B------:R-:W-:Y:S01]  /*15a50*/  FFMA.FTZ R26, R26, UR4, -R191 ;  /* 0x000000041a1a7c23 */ /* 0x000fe200080108bf */
[C---:B------:R-:W-:Y:S01]  /*15a60*/  FMUL.FTZ R116, R2.reuse, R116 ;  /* 0x0000007402747220 */ /* 0x040fe20000410000 */
[----:B----4-:R-:W-:Y:S01]  /*15a70*/  PRMT R150, R139, 0x5410, R138 ;  /* 0x000054108b967816 */ /* 0x010fe2000000008a */
[----:B------:R-:W-:Y:S02]  /*15a80*/  FFMA.FTZ R138, R25, UR4, -R190 ;  /* 0x00000004198a7c23 */ /* 0x000fe400080108be */
[----:B------:R4:W-:Y:S01]  /*15a90*/  MUFU.EX2 R195, R24 ;  /* 0x0000001800c37308 */ /* 0x0009e20000000800 */
[----:B------:R-:W-:Y:S01]  /*15aa0*/  FMUL.FTZ R117, R2, R117 ;  /* 0x0000007502757220 */ /* 0x000fe20000410000 */
[-C--:B--2---:R-:W-:Y:S03]  /*15ab0*/  HMMA.16816.F32.BF16 R112, R172, R144.reuse, R112 ;  /* 0x00000090ac70723c */ /* 0x084fe60000041870 */
[C---:B------:R-:W-:Y:S01]  /*15ac0*/  FMUL.FTZ R118, R0.reuse, R118 ;  /* 0x0000007600767220 */ /* 0x040fe20000410000 */
[----:B------:R-:W-:Y:S01]  /*15ad0*/  FMUL.FTZ R119, R0, R119 ;  /* 0x0000007700777220 */ /* 0x000fe20000410000 */
[----:B------:R-:W-:Y:S03]  /*15ae0*/  PRMT R184, R152, 0x5410, R21 ;  /* 0x0000541098b87816 */ /* 0x000fe60000000015 */
[----:B------:R-:W2:Y:S03]  /*15af0*/  MUFU.EX2 R194, R138 ;  /* 0x0000008a00c27308 */ /* 0x000ea60000000800 */
[C---:B------:R-:W-:Y:S01]  /*15b00*/  FMUL.FTZ R20, R2.reuse, R160 ;  /* 0x000000a002147220 */ /* 0x040fe20000410000 */
[----:B------:R-:W-:Y:S01]  /*15b10*/  FMUL.FTZ R21, R2, R161 ;  /* 0x000000a102157220 */ /* 0x000fe20000410000 */
[C---:B------:R-:W-:Y:S05]  /*15b20*/  HMMA.16816.F32.BF16 R116, R180.reuse, R144, R116 ;  /* 0x00000090b474723c */ /* 0x040fea0000041874 */
[----:B------:R5:W-:Y:S01]  /*15b30*/  MUFU.EX2 R192, R26 ;  /* 0x0000001a00c07308 */ /* 0x000be20000000800 */
[C---:B---3--:R-:W-:Y:S01]  /*15b40*/  FMUL.FTZ R22, R0.reuse, R162 ;  /* 0x000000a200167220 */ /* 0x048fe20000410000 */
[----:B------:R-:W-:Y:S01]  /*15b50*/  FMUL.FTZ R23, R0, R163 ;  /* 0x000000a300177220 */ /* 0x000fe20000410000 */
[--C-:B-1----:R-:W-:Y:S03]  /*15b60*/  HSET2.LE.AND R28, R154, R242.reuse, PT ;  /* 0x000000f29a1c7233 */ /* 0x102fe60003803000 */
[C---:B------:R-:W-:Y:S01]  /*15b70*/  FMUL.FTZ R120, R132.reuse, R120 ;  /* 0x0000007884787220 */ /* 0x040fe20000410000 */
[----:B------:R-:W1:Y:S01]  /*15b80*/  LDSM.16.MT88.4 R152, [R209+0xa800] ;  /* 0x00a80000d198783b */ /* 0x000e620000004200 */
[----:B------:R-:W-:Y:S01]  /*15b90*/  FMUL.FTZ R121, R132, R121 ;  /* 0x0000007984797220 */ /* 0x000fe20000410000 */
[-C--:B------:R-:W-:Y:S03]  /*15ba0*/  HMMA.16816.F32.BF16 R20, R180, R146.reuse, R20 ;  /* 0x00000092b414723c */ /* 0x080fe60000041814 */
[C---:B------:R-:W-:Y:S01]  /*15bb0*/  FMUL.FTZ R122, R3.reuse, R122 ;  /* 0x0000007a037a7220 */ /* 0x040fe20000410000 */
[----:B------:R-:W-:Y:S01]  /*15bc0*/  FMUL.FTZ R123, R3, R123 ;  /* 0x0000007b037b7220 */ /* 0x000fe20000410000 */
[----:B------:R-:W-:Y:S01]  /*15bd0*/  SHF.R.U32.HI R25, RZ, 0x10, R148 ;  /* 0x00000010ff197819 */ /* 0x000fe20000011694 */
[--C-:B------:R-:W-:Y:S01]  /*15be0*/  FFMA.FTZ R30, R30, UR4, -R191.reuse ;  /* 0x000000041e1e7c23 */ /* 0x100fe200080108bf */
[----:B----4-:R-:W-:Y:S01]  /*15bf0*/  LOP3.LUT R24, R137, 0xffff, RZ, 0xc0, !PT ;  /* 0x0000ffff89187812 */ /* 0x010fe200078ec0ff */
[----:B------:R-:W-:Y:S01]  /*15c00*/  FFMA.FTZ R149, R27, UR4, -R191 ;  /* 0x000000041b957c23 */ /* 0x000fe200080108bf */
[----:B------:R-:W3:Y:S01]  /*15c10*/  LDSM.16.MT88.4 R160, [R214+0xa800] ;  /* 0x00a80000d6a0783b */ /* 0x000ee20000004200 */
[----:B------:R4:W-:Y:S01]  /*15c20*/  MUFU.EX2 R188, R30 ;  /* 0x0000001e00bc7308 */ /* 0x0009e20000000800 */
[C---:B------:R-:W-:Y:S04]  /*15c30*/  HMMA.16816.F32.BF16 R120, R172.reuse, R146, R120 ;  /* 0x00000092ac78723c */ /* 0x040fe80000041878 */
[----:B------:R-:W-:Y:S01]  /*15c40*/  LOP3.LUT R145, R137, 0xff, RZ, 0xc0, !PT ;  /* 0x000000ff89917812 */ /* 0x000fe200078ec0ff */
[C---:B-----5:R-:W-:Y:S01]  /*15c50*/  FMUL.FTZ R26, R3.reuse, R166 ;  /* 0x000000a6031a7220 */ /* 0x060fe20000410000 */
[--C-:B------:R-:W-:Y:S01]  /*15c60*/  SHF.R.U32.HI R138, RZ, 0x10, R137.reuse ;  /* 0x00000010ff8a7819 */ /* 0x100fe20000011689 */
[----:B------:R-:W-:Y:S01]  /*15c70*/  FMUL.FTZ R27, R3, R167 ;  /* 0x000000a7031b7220 */ /* 0x000fe20000410000 */
[----:B------:R-:W-:Y:S01]  /*15c80*/  SHF.R.U32.HI R144, RZ, 0x18, R137 ;  /* 0x00000018ff907819 */ /* 0x000fe20000011689 */
[----:B------:R-:W5:Y:S02]  /*15c90*/  MUFU.EX2 R193, R149 ;  /* 0x0000009500c17308 */ /* 0x000f640000000800 */
[----:B------:R-:W-:Y:S01]  /*15ca0*/  LOP3.LUT R139, R25, 0xff, RZ, 0xc0, !PT ;  /* 0x000000ff198b7812 */ /* 0x000fe200078ec0ff */
[C---:B------:R-:W-:Y:S01]  /*15cb0*/  FMUL.FTZ R25, R132.reuse, R165 ;  /* 0x000000a584197220 */ /* 0x040fe20000410000 */
[----:B------:R-:W-:Y:S01]  /*15cc0*/  SHF.R.U32.HI R137, RZ, 0x8, R24 ;  /* 0x00000008ff897819 */ /* 0x000fe20000011618 */
[----:B------:R-:W-:Y:S01]  /*15cd0*/  FMUL.FTZ R24, R132, R164 ;  /* 0x000000a484187220 */ /* 0x000fe20000410000 */
[----:B------:R-:W-:Y:S01]  /*15ce0*/  FFMA.FTZ R191, R31, UR4, -R191 ;  /* 0x000000041fbf7c23 */ /* 0x000fe200080108bf */
[----:B------:R-:W-:Y:S01]  /*15cf0*/  FFMA.FTZ R190, R29, UR4, -R190 ;  /* 0x000000041dbe7c23 */ /* 0x000fe200080108be */
[C---:B------:R-:W-:Y:S01]  /*15d00*/  FMUL.FTZ R124, R2.reuse, R124 ;  /* 0x0000007c027c7220 */ /* 0x040fe20000410000 */
[----:B------:R-:W-:Y:S01]  /*15d10*/  FMUL.FTZ R125, R2, R125 ;  /* 0x0000007d027d7220 */ /* 0x000fe20000410000 */
[C---:B------:R-:W-:Y:S01]  /*15d20*/  FMUL.FTZ R126, R0.reuse, R126 ;  /* 0x0000007e007e7220 */ /* 0x040fe20000410000 */
[----:B------:R-:W-:Y:S01]  /*15d30*/  FMUL.FTZ R127, R0, R127 ;  /* 0x0000007f007f7220 */ /* 0x000fe20000410000 */
[-C--:B------:R-:W-:Y:S01]  /*15d40*/  HMMA.16816.F32.BF16 R24, R172, R140.reuse, R24 ;  /* 0x0000008cac18723c */ /* 0x080fe20000041818 */
[----:B------:R-:W3:Y:S01]  /*15d50*/  MUFU.EX2 R190, R190 ;  /* 0x000000be00be7308 */ /* 0x000ee20000000800 */
[----:B------:R-:W3:Y:S01]  /*15d60*/  LDSM.16.MT88.4 R164, [R213+0xa800] ;  /* 0x00a80000d5a4783b */ /* 0x000ee20000004200 */
[----:B------:R-:W-:Y:S01]  /*15d70*/  SHF.R.U32.HI R148, RZ, 0x18, R148 ;  /* 0x00000018ff947819 */ /* 0x000fe20000011694 */
[C---:B------:R-:W-:Y:S01]  /*15d80*/  FMUL.FTZ R128, R2.reuse, R128 ;  /* 0x0000008002807220 */ /* 0x040fe20000410000 */
[----:B------:R-:W-:Y:S01]  /*15d90*/  FMUL.FTZ R129, R2, R129 ;  /* 0x0000008102817220 */ /* 0x000fe20000410000 */
[C---:B------:R-:W-:Y:S05]  /*15da0*/  HMMA.16816.F32.BF16 R124, R180.reuse, R140, R124 ;  /* 0x0000008cb47c723c */ /* 0x040fea000004187c */
[----:B------:R-:W3:Y:S01]  /*15db0*/  MUFU.EX2 R191, R191 ;  /* 0x000000bf00bf7308 */ /* 0x000ee20000000800 */
[C---:B------:R-:W-:Y:S01]  /*15dc0*/  FMUL.FTZ R130, R0.reuse, R130 ;  /* 0x0000008200827220 */ /* 0x040fe20000410000 */
[----:B------:R-:W-:Y:S01]  /*15dd0*/  FMUL.FTZ R131, R0, R131 ;  /* 0x0000008300837220 */ /* 0x000fe20000410000 */
[--C-:B------:R-:W-:Y:S03]  /*15de0*/  HSET2.LE.AND R29, R151, R242.reuse, PT ;  /* 0x000000f2971d7233 */ /* 0x100fe60003803000 */
[C---:B----4-:R-:W-:Y:S01]  /*15df0*/  FMUL.FTZ R30, R3.reuse, R170 ;  /* 0x000000aa031e7220 */ /* 0x050fe20000410000 */
[----:B------:R-:W-:Y:S01]  /*15e00*/  F2FP.BF16.F32.PACK_AB R178, R202, R203 ;  /* 0x000000cbcab2723e */ /* 0x000fe200000010ff */
[C---:B------:R-:W-:Y:S01]  /*15e10*/  FMUL.FTZ R31, R3.reuse, R171 ;  /* 0x000000ab031f7220 */ /* 0x040fe20000410000 */
[-C--:B------:R-:W-:Y:S01]  /*15e20*/  HMMA.16816.F32.BF16 R128, R180, R142.reuse, R128 ;  /* 0x0000008eb480723c */ /* 0x080fe20000041880 */
[----:B------:R-:W-:Y:S02]  /*15e30*/  LDSM.16.MT88.4 R180, [R211+0xb800] ;  /* 0x00b80000d3b4783b */ /* 0x000fe40000004200 */
[----:B------:R-:W-:Y:S01]  /*15e40*/  F2FP.BF16.F32.PACK_AB R179, R200, R201 ;  /* 0x000000c9c8b3723e */ /* 0x000fe200000010ff */
[----:B------:R-:W-:Y:S01]  /*15e50*/  FFMA.FTZ R3, R3, R246, R231 ;  /* 0x000000f603037223 */ /* 0x000fe200000100e7 */
[----:B------:R-:W-:Y:S01]  /*15e60*/  LOP3.LUT R138, R138, 0xff, RZ, 0xc0, !PT ;  /* 0x000000ff8a8a7812 */ /* 0x000fe200078ec0ff */
[----:B------:R-:W-:Y:S01]  /*15e70*/  FFMA.FTZ R2, R2, R247, R228 ;  /* 0x000000f702027223 */ /* 0x000fe200000100e4 */
[----:B------:R-:W-:Y:S01]  /*15e80*/  PRMT R148, R139, 0x5410, R148 ;  /* 0x000054108b947816 */ /* 0x000fe20000000094 */
[----:B------:R-:W-:Y:S03]  /*15e90*/  FFMA.FTZ R0, R0, R248, R227 ;  /* 0x000000f800007223 */ /* 0x000fe600000100e3 */
[----:B------:R-:W-:Y:S01]  /*15ea0*/  PRMT R139, R145, 0x5410, R137 ;  /* 0x00005410918b7816 */ /* 0x000fe20000000089 */
[----:B------:R-:W-:Y:S01]  /*15eb0*/  FADD.FTZ R3, R230, R3 ;  /* 0x00000003e6037221 */ /* 0x000fe20000010000 */
[----:B------:R-:W-:Y:S01]  /*15ec0*/  LOP3.LUT R178, R28, R178, RZ, 0xc0, !PT ;  /* 0x000000b21cb27212 */ /* 0x000fe200078ec0ff */
[C---:B------:R-:W-:Y:S01]  /*15ed0*/  FMUL.FTZ R28, R132.reuse, R168 ;  /* 0x000000a8841c7220 */ /* 0x040fe20000410000 */
[----:B------:R-:W-:Y:S01]  /*15ee0*/  LOP3.LUT R179, R29, R179, RZ, 0xc0, !PT ;  /* 0x000000b31db37212 */ /* 0x000fe200078ec0ff */
[----:B------:R-:W-:Y:S01]  /*15ef0*/  FMUL.FTZ R29, R132, R169 ;  /* 0x000000a9841d7220 */ /* 0x000fe20000410000 */
[----:B------:R-:W-:Y:S01]  /*15f00*/  PRMT R144, R138, 0x5410, R144 ;  /* 0x000054108a907816 */ /* 0x000fe20000000090 */
[----:B------:R-:W-:Y:S01]  /*15f10*/  FFMA.FTZ R132, R132, R243, R235 ;  /* 0x000000f384847223 */ /* 0x000fe200000100eb */
[--C-:B------:R-:W-:Y:S01]  /*15f20*/  HSET2.LE.AND R137, R150, R242.reuse, PT ;  /* 0x000000f296897233 */ /* 0x100fe20003803000 */
[----:B------:R-:W-:Y:S01]  /*15f30*/  FADD.FTZ R0, R226, R0 ;  /* 0x00000000e2007221 */ /* 0x000fe20000010000 */
[--C-:B------:R-:W-:Y:S01]  /*15f40*/  HSET2.LE.AND R138, R148, R242.reuse, PT ;  /* 0x000000f2948a7233 */ /* 0x100fe20003803000 */
[----:B------:R-:W-:Y:S01]  /*15f50*/  FADD.FTZ R132, R234, R132 ;  /* 0x00000084ea847221 */ /* 0x000fe20000010000 */
[----:B------:R-:W-:Y:S01]  /*15f60*/  HMMA.16816.F32.BF16 R28, R172, R142, R28 ;  /* 0x0000008eac1c723c */ /* 0x000fe2000004181c */
[----:B------:R-:W4:Y:S03]  /*15f70*/  LDSM.16.MT88.4 R172, [R209+0xb800] ;  /* 0x00b80000d1ac783b */ /* 0x000f260000004200 */
[----:B------:R-:W-:Y:S01]  /*15f80*/  F2FP.BF16.F32.PACK_AB R176, R199, R198 ;  /* 0x000000c6c7b0723e */ /* 0x000fe200000010ff */
[----:B------:R-:W-:Y:S01]  /*15f90*/  FADD.FTZ R3, R239, R3 ;  /* 0x00000003ef037221 */ /* 0x000fe20000010000 */
[----:B------:R-:W-:Y:S01]  /*15fa0*/  F2FP.BF16.F32.PACK_AB R177, R197, R196 ;  /* 0x000000c4c5b1723e */ /* 0x000fe200000010ff */
[----:B------:R-:W-:Y:S01]  /*15fb0*/  FADD.FTZ R0, R205, R0 ;  /* 0x00000000cd007221 */ /* 0x000fe20000010000 */
[--C-:B------:R-:W-:Y:S03]  /*15fc0*/  HSET2.LE.AND R139, R139, R242.reuse, PT ;  /* 0x000000f28b8b7233 */ /* 0x100fe60003803000 */
[----:B--2---:R-:W-:Y:S01]  /*15fd0*/  F2FP.BF16.F32.PACK_AB R168, R194, R195 ;  /* 0x000000c3c2a8723e */ /* 0x004fe200000010ff */
[----:B------:R-:W-:Y:S01]  /*15fe0*/  FADD.FTZ R3, R238, R3 ;  /* 0x00000003ee037221 */ /* 0x000fe20000010000 */
[----:B------:R-:W-:Y:S02]  /*15ff0*/  LOP3.LUT R176, R137, R176, RZ, 0xc0, !PT ;  /* 0x000000b089b07212 */ /* 0x000fe400078ec0ff */
[----:B------:R-:W-:Y:S02]  /*16000*/  LOP3.LUT R177, R138, R177, RZ, 0xc0, !PT ;  /* 0x000000b18ab17212 */ /* 0x000fe400078ec0ff */
[--C-:B------:R-:W-:Y:S02]  /*16010*/  HSET2.LE.AND R170, R184, R242.reuse, PT ;  /* 0x000000f2b8aa7233 */ /* 0x100fe40003803000 */
[--C-:B------:R-:W-:Y:S02]  /*16020*/  HSET2.LE.AND R171, R185, R242.reuse, PT ;  /* 0x000000f2b9ab7233 */ /* 0x100fe40003803000 */
[----:B------:R-:W-:Y:S01]  /*16030*/  HSET2.LE.AND R169, R144, R242, PT ;  /* 0x000000f290a97233 */ /* 0x000fe20003803000 */
[----:B------:R-:W2:Y:S01]  /*16040*/  LDSM.16.MT88.4 R184, [R214+0xb800] ;  /* 0x00b80000d6b8783b */ /* 0x000ea20000004200 */
[-C--:B-1----:R-:W-:Y:S05]  /*16050*/  HMMA.16816.F32.BF16 R144, R176, R152.reuse, R4 ;  /* 0x00000098b090723c */ /* 0x082fea0000041804 */
[----:B------:R-:W-:Y:S02]  /*16060*/  LOP3.LUT R168, R139, R168, RZ, 0xc0, !PT ;  /* 0x000000a88ba87212 */ /* 0x000fe400078ec0ff */
[----:B-----5:R-:W-:Y:S01]  /*16070*/  F2FP.BF16.F32.PACK_AB R137, R193, R192 ;  /* 0x000000c0c189723e */ /* 0x020fe200000010ff */
[----:B------:R-:W1:Y:S03]  /*16080*/  LDSM.16.MT88.4 R4, [R213+0xb800] ;  /* 0x00b80000d504783b */ /* 0x000e660000004200 */
[----:B---3--:R-:W-:Y:S02]  /*16090*/  F2FP.BF16.F32.PACK_AB R138, R190, R189 ;  /* 0x000000bdbe8a723e */ /* 0x008fe400000010ff */
[----:B------:R-:W-:Y:S02]  /*160a0*/  F2FP.BF16.F32.PACK_AB R139, R191, R188 ;  /* 0x000000bcbf8b723e */ /* 0x000fe400000010ff */
[----:B------:R-:W-:Y:S02]  /*160b0*/  LOP3.LUT R169, R169, R137, RZ, 0xc0, !PT ;  /* 0x00000089a9a97212 */ /* 0x000fe400078ec0ff */
[----:B------:R-:W-:Y:S02]  /*160c0*/  LOP3.LUT R170, R170, R138, RZ, 0xc0, !PT ;  /* 0x0000008aaaaa7212 */ /* 0x000fe400078ec0ff */
[----:B------:R-:W-:Y:S02]  /*160d0*/  LOP3.LUT R171, R171, R139, RZ, 0xc0, !PT ;  /* 0x0000008babab7212 */ /* 0x000fe400078ec0ff */
[----:B------:R-:W-:Y:S02]  /*160e0*/  MOV R137, R136 ;  /* 0x0000008800897202 */ /* 0x000fe40000000f00 */
[----:B------:R-:W-:Y:S03]  /*160f0*/  MOV R138, R133 ;  /* 0x00000085008a7202 */ /* 0x000fe60000000f00 */
[C---:B------:R-:W-:Y:S06]  /*16100*/  HMMA.16816.F32.BF16 R140, R168.reuse, R152, R8 ;  /* 0x00000098a88c723c */ /* 0x040fec0000041808 */
        /* <DEDUP_REMOVED lines=8> */
[-C--:B------:R-:W-:Y:S06]  /*16190*/  HMMA.16816.F32.BF16 R44, R168, R158.reuse, R44 ;  /* 0x0000009ea82c723c */ /* 0x080fec000004182c */
[C---:B------:R-:W-:Y:S06]  /*161a0*/  HMMA.16816.F32.BF16 R48, R176.reuse, R158, R48 ;  /* 0x0000009eb030723c */ /* 0x040fec0000041830 */
        /* <DEDUP_REMOVED lines=8> */
[-C--:B----4-:R-:W-:Y:S06]  /*16230*/  HMMA.16816.F32.BF16 R84, R176, R172.reuse, R84 ;  /* 0x000000acb054723c */ /* 0x090fec0000041854 */
[C---:B------:R-:W-:Y:S06]  /*16240*/  HMMA.16816.F32.BF16 R88, R168.reuse, R172, R88 ;  /* 0x000000aca858723c */ /* 0x040fec0000041858 */
[-C--:B------:R-:W-:Y:S06]  /*16250*/  HMMA.16816.F32.BF16 R92, R168, R174.reuse, R92 ;  /* 0x000000aea85c723c */ /* 0x080fec000004185c */
[C---:B------:R-:W-:Y:S06]  /*16260*/  HMMA.16816.F32.BF16 R96, R176.reuse, R174, R96 ;  /* 0x000000aeb060723c */ /* 0x040fec0000041860 */
[-C--:B------:R-:W-:Y:S06]  /*16270*/  HMMA.16816.F32.BF16 R100, R176, R180.reuse, R100 ;  /* 0x000000b4b064723c */ /* 0x080fec0000041864 */
[C---:B------:R-:W-:Y:S06]  /*16280*/  HMMA.16816.F32.BF16 R104, R168.reuse, R180, R104 ;  /* 0x000000b4a868723c */ /* 0x040fec0000041868 */
[-C--:B------:R-:W-:Y:S06]  /*16290*/  HMMA.16816.F32.BF16 R156, R168, R182.reuse, R32 ;  /* 0x000000b6a89c723c */ /* 0x080fec0000041820 */
[C---:B------:R-:W-:Y:S06]  /*162a0*/  HMMA.16816.F32.BF16 R108, R176.reuse, R182, R108 ;  /* 0x000000b6b06c723c */ /* 0x040fec000004186c */
[-C--:B--2---:R-:W-:Y:S06]  /*162b0*/  HMMA.16816.F32.BF16 R112, R176, R184.reuse, R112 ;  /* 0x000000b8b070723c */ /* 0x084fec0000041870 */
[C---:B------:R-:W-:Y:S06]  /*162c0*/  HMMA.16816.F32.BF16 R116, R168.reuse, R184, R116 ;  /* 0x000000b8a874723c */ /* 0x040fec0000041874 */
[-C--:B------:R-:W-:Y:S06]  /*162d0*/  HMMA.16816.F32.BF16 R160, R168, R186.reuse, R20 ;  /* 0x000000baa8a0723c */ /* 0x080fec0000041814 */
[C---:B------:R-:W-:Y:S06]  /*162e0*/  HMMA.16816.F32.BF16 R120, R176.reuse, R186, R120 ;  /* 0x000000bab078723c */ /* 0x040fec0000041878 */
[-C--:B-1----:R-:W-:Y:S06]  /*162f0*/  HMMA.16816.F32.BF16 R164, R176, R4.reuse, R24 ;  /* 0x00000004b0a4723c */ /* 0x082fec0000041818 */
[C---:B------:R-:W-:Y:S06]  /*16300*/  HMMA.16816.F32.BF16 R124, R168.reuse, R4, R124 ;  /* 0x00000004a87c723c */ /* 0x040fec000004187c */
[-C--:B------:R-:W-:Y:S05]  /*16310*/  HMMA.16816.F32.BF16 R128, R168, R6.reuse, R128 ;  /* 0x00000006a880723c */ /* 0x080fea0000041880 */
        /* <DEDUP_REMOVED lines=19> */
[----:B------:R-:W-:Y:S01]  /*16450*/  MOV R0, R135 ;  /* 0x0000008700007202 */ /* 0x000fe20000000f00 */
[----:B------:R-:W-:Y:S01]  /*16460*/  FADD.FTZ R247, R190, R2 ;  /* 0x00000002bef77221 */ /* 0x000fe20000010000 */
[----:B------:R-:W-:Y:S06]  /*16470*/  @P4 BRA `(.L_x_999) ;  /* 0xffffffd400284947 */ /* 0x000fec000383ffff */
.L_x_998:
[----:B------:R-:W1:Y:S01]  /*16480*/  SHFL.BFLY PT, R2, R243, 0x2, 0x1f ;  /* 0x0c401f00f3027f89 */ /* 0x000e6200000e0000 */
[----:B------:R-:W-:Y:S01]  /*16490*/  ULDC UR4, c[0x0][0x38c] ;  /* 0x0000e30000047ab9 */ /* 0x000fe20000000800 */
[----:B------:R-:W-:Y:S01]  /*164a0*/  UMOV UR5, 0x400 ;  /* 0x0000040000057882 */ /* 0x000fe20000000000 */
[----:B------:R-:W-:Y:S01]  /*164b0*/  UISETP.NE.AND UP0, UPT, UR15, -0x1, UPT ;  /* 0xffffffff0f00788c */ /* 0x000fe2000bf05270 */
[----:B------:R-:W2:Y:S04]  /*164c0*/  SHFL.BFLY PT, R0, R246, 0x2, 0x1f ;  /* 0x0c401f00f6007f89 */ /* 0x000ea800000e0000 */
[----:B------:R-:W3:Y:S04]  /*164d0*/  SHFL.BFLY PT, R5, R247, 0x2, 0x1f ;  /* 0x0c401f00f7057f89 */ /* 0x000ee800000e0000 */
[----:B------:R-:W-:Y:S01]  /*164e0*/  SHFL.BFLY PT, R4, R248, 0x2, 0x1f ;  /* 0x0c401f00f8047f89 */ /* 0x000fe200000e0000 */
[----:B------:R-:W4:Y:S01]  /*164f0*/  S2R R175, SR_TID.X ;  /* 0x0000000000af7919 */ /* 0x000f220000002100 */
[----:B-1----:R-:W-:Y:S01]  /*16500*/  FADD.FTZ R2, R2, R243 ;  /* 0x000000f302027221 */ /* 0x002fe20000010000 */
[----:B--2---:R-:W-:-:S04]  /*16510*/  FADD.FTZ R0, R0, R246 ;  /* 0x000000f600007221 */ /* 0x004fc80000010000 */
[----:B------:R-:W1:Y:S01]  /*16520*/  SHFL.BFLY PT, R132, R2, 0x1, 0x1f ;  /* 0x0c201f0002847f89 */ /* 0x000e6200000e0000 */
[----:B---3--:R-:W-:-:S03]  /*16530*/  FADD.FTZ R5, R5, R247 ;  /* 0x000000f705057221 */ /* 0x008fc60000010000 */
[----:B------:R-:W2:Y:S04]  /*16540*/  SHFL.BFLY PT, R3, R0, 0x1, 0x1f ;  /* 0x0c201f0000037f89 */ /* 0x000ea800000e0000 */
[----:B------:R-:W3:Y:S01]  /*16550*/  SHFL.BFLY PT, R6, R5, 0x1, 0x1f ;  /* 0x0c201f0005067f89 */ /* 0x000ee200000e0000 */
[----:B----4-:R-:W-:-:S04]  /*16560*/  SHF.R.S32.HI R174, RZ, 0x1f, R175 ;  /* 0x0000001fffae7819 */ /* 0x010fc800000114af */
[-C--:B------:R-:W-:Y:S01]  /*16570*/  LEA.HI R8, R174, R175.reuse, RZ, 0x2 ;  /* 0x000000afae087211 */ /* 0x080fe200078f10ff */
[----:B-1----:R-:W-:Y:S01]  /*16580*/  FADD.FTZ R132, R2, R132 ;  /* 0x0000008402847221 */ /* 0x002fe20000010000 */
[----:B------:R-:W-:Y:S01]  /*16590*/  FADD.FTZ R2, R4, R248 ;  /* 0x000000f804027221 */ /* 0x000fe20000010000 */
[----:B------:R-:W-:Y:S01]  /*165a0*/  LEA.HI R174, R174, R175, RZ, 0x5 ;  /* 0x000000afaeae7211 */ /* 0x000fe200078f28ff */
[----:B--2---:R-:W-:Y:S02]  /*165b0*/  FADD.FTZ R137, R0, R3 ;  /* 0x0000000300897221 */ /* 0x004fe40000010000 */
[----:B------:R-:W-:Y:S01]  /*165c0*/  FSETP.NE.FTZ.AND P6, PT, R132, RZ, PT ;  /* 0x000000ff8400720b */ /* 0x000fe20003fd5000 */
[----:B------:R-:W1:Y:S01]  /*165d0*/  SHFL.BFLY PT, R7, R2, 0x1, 0x1f ;  /* 0x0c201f0002077f89 */ /* 0x000e6200000e0000 */
[----:B------:R-:W-:Y:S01]  /*165e0*/  MOV R0, 0x3f800000 ;  /* 0x3f80000000007802 */ /* 0x000fe20000000f00 */
[----:B---3--:R-:W-:Y:S01]  /*165f0*/  FADD.FTZ R138, R5, R6 ;  /* 0x00000006058a7221 */ /* 0x008fe20000010000 */
[----:B------:R-:W-:-:S02]  /*16600*/  LOP3.LUT R5, R8, 0x3ffffffc, RZ, 0xc0, !PT ;  /* 0x3ffffffc08057812 */ /* 0x000fc400078ec0ff */
[----:B------:R-:W-:Y:S02]  /*16610*/  FSETP.NE.FTZ.AND P0, PT, R137, RZ, PT ;  /* 0x000000ff8900720b */ /* 0x000fe40003f15000 */
[----:B------:R-:W-:Y:S02]  /*16620*/  FSETP.NE.FTZ.AND P5, PT, R138, RZ, PT ;  /* 0x000000ff8a00720b */ /* 0x000fe40003fb5000 */
[----:B------:R-:W-:Y:S02]  /*16630*/  SHF.R.S32.HI R6, RZ, 0x5, R174 ;  /* 0x00000005ff067819 */ /* 0x000fe400000114ae */
[----:B------:R-:W-:Y:S01]  /*16640*/  IADD3 R5, -R5, R175, RZ ;  /* 0x000000af05057210 */ /* 0x000fe20007ffe1ff */
[----:B------:R-:W2:Y:S01]  /*16650*/  @P6 MUFU.RCP R0, R132 ;  /* 0x0000008400006308 */ /* 0x000ea20000001000 */
[----:B------:R-:W-:Y:S02]  /*16660*/  MOV R4, 0x3f800000 ;  /* 0x3f80000000047802 */ /* 0x000fe40000000f00 */
[----:B------:R-:W-:-:S02]  /*16670*/  LEA R172, R6, R5, 0x9 ;  /* 0x0000000506ac7211 */ /* 0x000fc400078e48ff */
[--C-:B------:R-:W-:Y:S02]  /*16680*/  SHF.R.S32.HI R3, RZ, 0x2, R8.reuse ;  /* 0x00000002ff037819 */ /* 0x100fe40000011408 */
[----:B------:R-:W-:Y:S01]  /*16690*/  SHF.R.S32.HI R25, RZ, 0x1f, R8 ;  /* 0x0000001fff197819 */ /* 0x000fe20000011408 */
[----:B------:R-:W3:Y:S01]  /*166a0*/  @P0 MUFU.RCP R4, R137 ;  /* 0x0000008900040308 */ /* 0x000ee20000001000 */
[----:B------:R-:W-:Y:S02]  /*166b0*/  P2R R173, PR, RZ, 0x40 ;  /* 0x00000040ffad7803 */ /* 0x000fe40000000000 */
[----:B------:R-:W-:Y:S01]  /*166c0*/  LEA.HI R25, R25, R3, RZ, 0x3 ;  /* 0x0000000319197211 */ /* 0x000fe200078f18ff */
[----:B-1----:R-:W-:Y:S01]  /*166d0*/  FADD.FTZ R139, R2, R7 ;  /* 0x00000007028b7221 */ /* 0x002fe20000010000 */
[----:B------:R-:W-:Y:S02]  /*166e0*/  MOV R2, 0x3f800000 ;  /* 0x3f80000000027802 */ /* 0x000fe40000000f00 */
[----:B------:R-:W-:-:S02]  /*166f0*/  LOP3.LUT R25, R25, 0xfffffff8, RZ, 0xc0, !PT ;  /* 0xfffffff819197812 */ /* 0x000fc400078ec0ff */
[----:B------:R-:W-:Y:S01]  /*16700*/  FSETP.NE.FTZ.AND P4, PT, R139, RZ, PT ;  /* 0x000000ff8b00720b */ /* 0x000fe20003f95000 */
[----:B--2---:R-:W-:Y:S01]  /*16710*/  FMUL.FTZ R0, R0, UR4 ;  /* 0x0000000400007c20 */ /* 0x004fe20008410000 */
[----:B------:R-:W1:Y:S01]  /*16720*/  @P5 MUFU.RCP R2, R138 ;  /* 0x0000008a00025308 */ /* 0x000e620000001000 */
[----:B------:R-:W-:Y:S02]  /*16730*/  IADD3 R25, R3, -R25, RZ ;  /* 0x8000001903197210 */ /* 0x000fe40007ffe0ff */
        /* <DEDUP_REMOVED lines=33> */
[----:B---3--:R-:W-:Y:S01]  /*16950*/  FMUL.FTZ R3, R4, UR4 ;  /* 0x0000000404037c20 */ /* 0x008fe20008410000 */
[----:B-1----:R-:W-:Y:S01]  /*16960*/  FMUL.FTZ R2, R2, UR4 ;  /* 0x0000000402027c20 */ /* 0x002fe20008410000 */
[----:B------:R-:W-:-:S02]  /*16970*/  R2P PR, R25, 0x6 ;  /* 0x0000000619007804 */ /* 0x000fc40000000000 */
[----:B------:R-:W-:Y:S01]  /*16980*/  FMUL.FTZ R146, R3, R146 ;  /* 0x0000009203927220 */ /* 0x000fe20000410000 */
        /* <DEDUP_REMOVED lines=17> */
[----:B-1----:R-:W-:Y:S01]  /*16aa0*/  FMUL.FTZ R0, R0, UR4 ;  /* 0x0000000400007c20 */ /* 0x002fe20008410000 */
[----:B------:R-:W1:Y:S01]  /*16ab0*/  S2UR UR4, SR_CgaCtaId ;  /* 0x00000000000479c3 */ /* 0x000e620000008800 */
        /* <DEDUP_REMOVED lines=34> */
[C---:B------:R-:W-:Y:S01]  /*16ce0*/  SHF.L.U32 R0, R25.reuse, 0x6, RZ ;  /* 0x0000000619007819 */ /* 0x040fe200000006ff */
        /* <DEDUP_REMOVED lines=14> */
[----:B------:R-:W-:Y:S01]  /*16dd0*/  LOP3.LUT R0, R0, 0x1c0, RZ, 0xc0, !PT ;  /* 0x000001c000007812 */ /* 0x000fe200078ec0ff */
[----:B-1----:R-:W-:Y:S01]  /*16de0*/  ULEA UR4, UR4, UR5, 0x18 ;  /* 0x0000000504047291 */ /* 0x002fe2000f8ec03f */
[----:B------:R-:W-:Y:S01]  /*16df0*/  LOP3.LUT R2, R25, 0x1, RZ, 0xc0, !PT ;  /* 0x0000000119027812 */ /* 0x000fe200078ec0ff */
[C---:B------:R-:W-:Y:S01]  /*16e00*/  FMUL.FTZ R4, R3.reuse, R147 ;  /* 0x0000009303047220 */ /* 0x040fe20000410000 */
[----:B------:R-:W-:Y:S01]  /*16e10*/  LEA.HI R0, R0, R0, RZ, 0x1d ;  /* 0x0000000000007211 */ /* 0x000fe200078fe8ff */
[C---:B------:R-:W-:Y:S01]  /*16e20*/  FMUL.FTZ R54, R3.reuse, R54 ;  /* 0x0000003603367220 */ /* 0x040fe20000410000 */
[----:B------:R-:W-:Y:S01]  /*16e30*/  ISETP.NE.U32.AND P3, PT, R2, 0x1, PT ;  /* 0x000000010200780c */ /* 0x000fe20003f65070 */
[C---:B------:R-:W-:Y:S01]  /*16e40*/  FMUL.FTZ R20, R3.reuse, R55 ;  /* 0x0000003703147220 */ /* 0x040fe20000410000 */
[----:B------:R-:W-:Y:S01]  /*16e50*/  LEA R0, R172, R0, 0x1 ;  /* 0x00000000ac007211 */ /* 0x000fe200078e08ff */
[C---:B------:R-:W-:Y:S01]  /*16e60*/  FMUL.FTZ R154, R3.reuse, R154 ;  /* 0x0000009a039a7220 */ /* 0x040fe20000410000 */
[C---:B------:R-:W-:Y:S01]  /*16e70*/  FMUL.FTZ R6, R3.reuse, R155 ;  /* 0x0000009b03067220 */ /* 0x040fe20000410000 */
[C---:B------:R-:W-:Y:S01]  /*16e80*/  FMUL.FTZ R38, R3.reuse, R38 ;  /* 0x0000002603267220 */ /* 0x040fe20000410000 */
[----:B------:R-:W-:Y:S01]  /*16e90*/  LEA R0, R0, UR4, 0x1 ;  /* 0x0000000400007c11 */ /* 0x000fe2000f8e08ff */
        /* <DEDUP_REMOVED lines=26> */
[----:B------:R-:W-:Y:S01]  /*17040*/  @UP0 ULDC.64 UR4, c[0x0][0x298] ;  /* 0x0000a60000040ab9 */ /* 0x000fe20000000a00 */
[----:B------:R-:W-:Y:S01]  /*17050*/  F2FP.BF16.F32.PACK_AB R4, R4, R146 ;  /* 0x000000920404723e */ /* 0x000fe200000010ff */
[----:B------:R-:W-:Y:S01]  /*17060*/  @UP0 UIMAD.WIDE.U32 UR8, UR15, UR4, URZ ;  /* 0x000000040f0802a5 */ /* 0x000fe2000f8e003f */
[C---:B------:R-:W-:Y:S01]  /*17070*/  IADD3 R2, R0.reuse, -0x10, RZ ;  /* 0xfffffff000027810 */ /* 0x040fe20007ffe0ff */
[----:B------:R1:W-:Y:S01]  /*17080*/  STS [R0], R5 ;  /* 0x0000000500007388 */ /* 0x0003e20000000800 */
[----:B------:R-:W-:Y:S01]  /*17090*/  F2FP.BF16.F32.PACK_AB R3, R153, R152 ;  /* 0x000000989903723e */ /* 0x000fe200000010ff */
[----:B------:R-:W-:Y:S01]  /*170a0*/  @UP0 UIMAD UR6, UR15, UR5, UR9 ;  /* 0x000000050f0602a4 */ /* 0x000fe2000f8e0209 */
[----:B------:R-:W-:Y:S01]  /*170b0*/  @P3 IADD3 R2, R0, 0x10, RZ ;  /* 0x0000001000023810 */ /* 0x000fe20007ffe0ff */
[----:B------:R-:W-:Y:S01]  /*170c0*/  STS [R0+0x400], R4 ;  /* 0x0004000400007388 */ /* 0x000fe20000000800 */
[----:B------:R-:W-:-:S02]  /*170d0*/  F2FP.BF16.F32.PACK_AB R20, R20, R54 ;  /* 0x000000361414723e */ /* 0x000fc400000010ff */
[----:B------:R-:W-:Y:S01]  /*170e0*/  MOV R54, 0x20 ;  /* 0x0000002000367802 */ /* 0x000fe20000000f00 */
[----:B------:R2:W-:Y:S01]  /*170f0*/  STS [R2], R3 ;  /* 0x0000000302007388 */ /* 0x0005e20000000800 */
[----:B------:R-:W-:Y:S02]  /*17100*/  F2FP.BF16.F32.PACK_AB R6, R6, R154 ;  /* 0x0000009a0606723e */ /* 0x000fe400000010ff */
[----:B------:R-:W-:Y:S02]  /*17110*/  F2FP.BF16.F32.PACK_AB R8, R8, R140 ;  /* 0x0000008c0808723e */ /* 0x000fe400000010ff */
[----:B------:R-:W-:Y:S01]  /*17120*/  F2FP.BF16.F32.PACK_AB R7, R7, R142 ;  /* 0x0000008e0707723e */ /* 0x000fe200000010ff */
[----:B------:R-:W-:Y:S01]  /*17130*/  STS [R2+0x400], R6 ;  /* 0x0004000602007388 */ /* 0x000fe20000000800 */
[----:B------:R-:W-:Y:S02]  /*17140*/  F2FP.BF16.F32.PACK_AB R9, R9, R148 ;  /* 0x000000940909723e */ /* 0x000fe400000010ff */
[----:B------:R-:W-:Y:S01]  /*17150*/  F2FP.BF16.F32.PACK_AB R12, R12, R150 ;  /* 0x000000960c0c723e */ /* 0x000fe200000010ff */
[----:B------:R3:W-:Y:S01]  /*17160*/  STS [R0+0x2000], R8 ;  /* 0x0020000800007388 */ /* 0x0007e20000000800 */
[----:B------:R-:W-:-:S02]  /*17170*/  F2FP.BF16.F32.PACK_AB R11, R11, R14 ;  /* 0x0000000e0b0b723e */ /* 0x000fc400000010ff */
[----:B------:R-:W-:Y:S01]  /*17180*/  F2FP.BF16.F32.PACK_AB R10, R10, R38 ;  /* 0x000000260a0a723e */ /* 0x000fe200000010ff */
[----:B------:R4:W-:Y:S01]  /*17190*/  STS [R0+0x2400], R7 ;  /* 0x0024000700007388 */ /* 0x0009e20000000800 */
[----:B------:R-:W-:Y:S02]  /*171a0*/  F2FP.BF16.F32.PACK_AB R15, R15, R13 ;  /* 0x0000000d0f0f723e */ /* 0x000fe400000010ff */
[----:B-1----:R-:W-:Y:S01]  /*171b0*/  MOV R5, 0x40 ;  /* 0x0000004000057802 */ /* 0x002fe20000000f00 */
[----:B------:R-:W-:Y:S01]  /*171c0*/  STS [R2+0x2000], R9 ;  /* 0x0020000902007388 */ /* 0x000fe20000000800 */
[----:B------:R-:W-:Y:S02]  /*171d0*/  F2FP.BF16.F32.PACK_AB R14, R18, R21 ;  /* 0x00000015120e723e */ /* 0x000fe400000010ff */
[----:B------:R-:W-:Y:S01]  /*171e0*/  SEL R5, R5, 0xffffffc0, !P2 ;  /* 0xffffffc005057807 */ /* 0x000fe20005000000 */
[----:B------:R-:W-:Y:S01]  /*171f0*/  STS [R2+0x2400], R12 ;  /* 0x0024000c02007388 */ /* 0x000fe20000000800 */
[----:B------:R-:W-:-:S02]  /*17200*/  F2FP.BF16.F32.PACK_AB R13, R51, R50 ;  /* 0x00000032330d723e */ /* 0x000fc400000010ff */
[----:B--2---:R-:W-:Y:S02]  /*17210*/  SEL R3, R54, 0xffffffe0, !P1 ;  /* 0xffffffe036037807 */ /* 0x004fe40004800000 */
[----:B------:R-:W-:Y:S02]  /*17220*/  F2FP.BF16.F32.PACK_AB R16, R16, R42 ;  /* 0x0000002a1010723e */ /* 0x000fe400000010ff */
[----:B------:R-:W-:Y:S02]  /*17230*/  IADD3 R4, R0, R3, RZ ;  /* 0x0000000300047210 */ /* 0x000fe40007ffe0ff */
[----:B------:R-:W-:Y:S02]  /*17240*/  IADD3 R3, R3, R2, RZ ;  /* 0x0000000203037210 */ /* 0x000fe40007ffe0ff */
[----:B------:R-:W-:Y:S01]  /*17250*/  F2FP.BF16.F32.PACK_AB R23, R23, R17 ;  /* 0x000000111717723e */ /* 0x000fe200000010ff */
[----:B------:R-:W-:Y:S01]  /*17260*/  STS [R4], R11 ;  /* 0x0000000b04007388 */ /* 0x000fe20000000800 */
[----:B------:R-:W-:-:S02]  /*17270*/  F2FP.BF16.F32.PACK_AB R22, R22, R46 ;  /* 0x0000002e1616723e */ /* 0x000fc400000010ff */
[----:B------:R-:W-:Y:S01]  /*17280*/  F2FP.BF16.F32.PACK_AB R21, R27, R31 ;  /* 0x0000001f1b15723e */ /* 0x000fe200000010ff */
[----:B------:R-:W-:Y:S01]  /*17290*/  STS [R4+0x400], R10 ;  /* 0x0004000a04007388 */ /* 0x000fe20000000800 */
[----:B---3--:R-:W-:Y:S02]  /*172a0*/  IADD3 R8, R0, R5, RZ ;  /* 0x0000000500087210 */ /* 0x008fe40007ffe0ff */
[----:B------:R-:W-:Y:S01]  /*172b0*/  F2FP.BF16.F32.PACK_AB R18, R65, R64 ;  /* 0x000000404112723e */ /* 0x000fe200000010ff */
[----:B------:R-:W-:Y:S01]  /*172c0*/  STS [R3], R14 ;  /* 0x0000000e03007388 */ /* 0x000fe20000000800 */
[----:B------:R-:W-:Y:S02]  /*172d0*/  F2FP.BF16.F32.PACK_AB R17, R67, R66 ;  /* 0x000000424311723e */ /* 0x000fe400000010ff */
[----:B----4-:R-:W-:Y:S01]  /*172e0*/  IADD3 R7, R5, R2, RZ ;  /* 0x0000000205077210 */ /* 0x010fe20007ffe0ff */
[----:B------:R-:W-:Y:S01]  /*172f0*/  STS [R3+0x400], R13 ;  /* 0x0004000d03007388 */ /* 0x000fe20000000800 */
[----:B------:R-:W-:-:S02]  /*17300*/  F2FP.BF16.F32.PACK_AB R19, R19, R56 ;  /* 0x000000381313723e */ /* 0x000fc400000010ff */
[----:B------:R-:W-:Y:S01]  /*17310*/  F2FP.BF16.F32.PACK_AB R24, R24, R58 ;  /* 0x0000003a1818723e */ /* 0x000fe200000010ff */
[----:B------:R1:W-:Y:S01]  /*17320*/  STS [R4+0x2000], R15 ;  /* 0x0020000f04007388 */ /* 0x0003e20000000800 */
[----:B------:R-:W-:Y:S02]  /*17330*/  F2FP.BF16.F32.PACK_AB R53, R53, R60 ;  /* 0x0000003c3535723e */ /* 0x000fe400000010ff */
[----:B------:R-:W-:Y:S01]  /*17340*/  F2FP.BF16.F32.PACK_AB R52, R52, R62 ;  /* 0x0000003e3434723e */ /* 0x000fe200000010ff */
[----:B------:R-:W-:Y:S01]  /*17350*/  STS [R4+0x2400], R16 ;  /* 0x0024001004007388 */ /* 0x000fe20000000800 */
[----:B------:R-:W-:Y:S02]  /*17360*/  F2FP.BF16.F32.PACK_AB R51, R69, R68 ;  /* 0x000000444533723e */ /* 0x000fe400000010ff */
[----:B------:R-:W-:Y:S01]  /*17370*/  F2FP.BF16.F32.PACK_AB R50, R71, R70 ;  /* 0x000000464732723e */ /* 0x000fe200000010ff */
[----:B------:R-:W-:Y:S01]  /*17380*/  STS [R3+0x2000], R23 ;  /* 0x0020001703007388 */ /* 0x000fe20000000800 */
[----:B------:R-:W-:-:S02]  /*17390*/  IADD3 R6, R4, R5, RZ ;  /* 0x0000000504067210 */ /* 0x000fc40007ffe0ff */
[----:B------:R-:W-:Y:S01]  /*173a0*/  F2FP.BF16.F32.PACK_AB R47, R81, R80 ;  /* 0x00000050512f723e */ /* 0x000fe200000010ff */
[----:B------:R-:W-:Y:S01]  /*173b0*/  STS [R3+0x2400], R22 ;  /* 0x0024001603007388 */ /* 0x000fe20000000800 */
[----:B------:R-:W-:Y:S02]  /*173c0*/  F2FP.BF16.F32.PACK_AB R46, R83, R82 ;  /* 0x00000052532e723e */ /* 0x000fe400000010ff */
[----:B------:R-:W-:Y:S01]  /*173d0*/  IADD3 R5, R3, R5, RZ ;  /* 0x0000000503057210 */ /* 0x000fe20007ffe0ff */
[----:B------:R-:W-:Y:S01]  /*173e0*/  STS [R8], R21 ;  /* 0x0000001508007388 */ /* 0x000fe20000000800 */
[----:B------:R-:W-:Y:S02]  /*173f0*/  F2FP.BF16.F32.PACK_AB R49, R49, R72 ;  /* 0x000000483131723e */ /* 0x000fe400000010ff */
[----:B------:R-:W-:Y:S01]  /*17400*/  F2FP.BF16.F32.PACK_AB R48, R48, R74 ;  /* 0x0000004a3030723e */ /* 0x000fe200000010ff */
[----:B------:R-:W-:Y:S01]  /*17410*/  STS [R8+0x400], R20 ;  /* 0x0004001408007388 */ /* 0x000fe20000000800 */
[----:B------:R-:W-:-:S02]  /*17420*/  F2FP.BF16.F32.PACK_AB R45, R45, R76 ;  /* 0x0000004c2d2d723e */ /* 0x000fc400000010ff */
[----:B------:R-:W-:Y:S01]  /*17430*/  F2FP.BF16.F32.PACK_AB R44, R44, R78 ;  /* 0x0000004e2c2c723e */ /* 0x000fe200000010ff */
[----:B------:R-:W-:Y:S01]  /*17440*/  STS [R7], R18 ;  /* 0x0000001207007388 */ /* 0x000fe20000000800 */
[----:B------:R-:W-:Y:S02]  /*17450*/  F2FP.BF16.F32.PACK_AB R43, R85, R84 ;  /* 0x00000054552b723e */ /* 0x000fe400000010ff */
[----:B------:R-:W-:Y:S01]  /*17460*/  F2FP.BF16.F32.PACK_AB R42, R87, R86 ;  /* 0x00000056572a723e */ /* 0x000fe200000010ff */
[----:B------:R2:W-:Y:S01]  /*17470*/  STS [R7+0x400], R17 ;  /* 0x0004001107007388 */ /* 0x0005e20000000800 */
        /* <DEDUP_REMOVED lines=25> */
[----:B------:R-:W-:Y:S01]  /*17610*/  PLOP3.LUT P1, PT, PT, PT, UP0, 0x80, 0x0 ;  /* 0x000000000000781c */ /* 0x000fe20003f2f008 */
[----:B------:R-:W-:Y:S01]  /*17620*/  STS [R6+0x2000], R49 ;  /* 0x0020003106007388 */ /* 0x000fe20000000800 */
[----:B-1----:R-:W-:Y:S02]  /*17630*/  F2FP.BF16.F32.PACK_AB R15, R117, R116 ;  /* 0x00000074750f723e */ /* 0x002fe400000010ff */
        /* <DEDUP_REMOVED lines=9> */
[----:B--2---:R-:W-:Y:S01]  /*176d0*/  F2FP.BF16.F32.PACK_AB R17, R129, R128 ;  /* 0x000000808111723e */ /* 0x004fe200000010ff */
[----:B------:R-:W-:Y:S01]  /*176e0*/  STS [R0+0x4000], R43 ;  /* 0x0040002b00007388 */ /* 0x000fe20000000800 */
[----:B------:R-:W-:-:S03]  /*176f0*/  F2FP.BF16.F32.PACK_AB R16, R131, R130 ;  /* 0x000000828310723e */ /* 0x000fc600000010ff */
[----:B------:R-:W-:Y:S04]  /*17700*/  STS [R0+0x4400], R42 ;  /* 0x0044002a00007388 */ /* 0x000fe80000000800 */
[----:B------:R-:W-:Y:S04]  /*17710*/  STS [R2+0x4000], R39 ;  /* 0x0040002702007388 */ /* 0x000fe80000000800 */
[----:B------:R-:W-:Y:S04]  /*17720*/  STS [R2+0x4400], R38 ;  /* 0x0044002602007388 */ /* 0x000fe80000000800 */
        /* <DEDUP_REMOVED lines=8> */
[----:B-1----:R-:W-:-:S03]  /*177b0*/  F2FP.BF16.F32.PACK_AB R0, R171, R170 ;  /* 0x000000aaab00723e */ /* 0x002fc600000010ff */
[----:B------:R-:W-:Y:S04]  /*177c0*/  STS [R4+0x6000], R33 ;  /* 0x0060002104007388 */ /* 0x000fe80000000800 */
[----:B------:R1:W-:Y:S01]  /*177d0*/  STS [R4+0x6400], R32 ;  /* 0x0064002004007388 */ /* 0x0003e20000000800 */
[----:B--2---:R-:W-:-:S03]  /*177e0*/  F2FP.BF16.F32.PACK_AB R2, R169, R168 ;  /* 0x000000a8a902723e */ /* 0x004fc600000010ff */
[----:B------:R-:W-:Y:S04]  /*177f0*/  STS [R3+0x6000], R29 ;  /* 0x0060001d03007388 */ /* 0x000fe80000000800 */
[----:B------:R2:W-:Y:S04]  /*17800*/  STS [R3+0x6400], R28 ;  /* 0x0064001c03007388 */ /* 0x0005e80000000800 */
[----:B------:R3:W-:Y:S04]  /*17810*/  STS [R8+0x4000], R27 ;  /* 0x0040001b08007388 */ /* 0x0007e80000000800 */
[----:B------:R3:W-:Y:S01]  /*17820*/  STS [R8+0x4400], R26 ;  /* 0x0044001a08007388 */ /* 0x0007e20000000800 */
[----:B------:R-:W4:Y:S03]  /*17830*/  S2R R18, SR_TID.X ;  /* 0x0000000000127919 */ /* 0x000f260000002100 */
[----:B------:R3:W-:Y:S01]  /*17840*/  STS [R7+0x4000], R25 ;  /* 0x0040001907007388 */ /* 0x0007e20000000800 */
[----:B-1----:R-:W-:-:S02]  /*17850*/  F2FP.BF16.F32.PACK_AB R4, R125, R124 ;  /* 0x0000007c7d04723e */ /* 0x002fc400000010ff */
[----:B--2---:R-:W-:Y:S01]  /*17860*/  F2FP.BF16.F32.PACK_AB R3, R127, R126 ;  /* 0x0000007e7f03723e */ /* 0x004fe200000010ff */
        /* <DEDUP_REMOVED lines=8> */
.L_x_1002:
[----:B------:R-:W-:Y:S01]  /*178f0*/  ULDC.U8 UR4, c[0x0][0x3d9] ;  /* 0x0000f64000047ab9 */ /* 0x000fe20000000000 */
[----:B------:R-:W-:Y:S01]  /*17900*/  STS [R7+0x4400], R13 ;  /* 0x0044000d07007388 */ /* 0x000fe20000000800 */
[----:B------:R-:W-:Y:S01]  /*17910*/  ISETP.NE.AND P2, PT, RZ, UR4, PT ;  /* 0x00000004ff007c0c */ /* 0x000fe2000bf45270 */
[----:B------:R-:W-:Y:S02]  /*17920*/  ULDC.U8 UR7, c[0x0][0x3d8] ;  /* 0x0000f60000077ab9 */ /* 0x000fe40000000000 */
[----:B------:R1:W-:Y:S01]  /*17930*/  STS [R8+0x6000], R15 ;  /* 0x0060000f08007388 */ /* 0x0003e20000000800 */
[----:B------:R-:W-:-:S03]  /*17940*/  ISETP.NE.AND P3, PT, RZ, UR7, PT ;  /* 0x00000007ff007c0c */ /* 0x000fc6000bf65270 */
[----:B------:R3:W-:Y:S01]  /*17950*/  STS [R8+0x6400], R14 ;  /* 0x0064000e08007388 */ /* 0x0007e20000000800 */
[----:B------:R-:W-:-:S03]  /*17960*/  ISETP.EQ.AND P3, PT, RZ, UR4, P3 ;  /* 0x00000004ff007c0c */ /* 0x000fc60009f62270 */
[----:B------:R-:W-:Y:S04]  /*17970*/  STS [R7+0x6000], R12 ;  /* 0x0060000c07007388 */ /* 0x000fe80000000800 */
[----:B------:R2:W-:Y:S04]  /*17980*/  STS [R7+0x6400], R11 ;  /* 0x0064000b07007388 */ /* 0x0005e80000000800 */
[----:B------:R4:W-:Y:S02]  /*17990*/  STS [R6+0x4000], R10 ;  /* 0x0040000a06007388 */ /* 0x0009e40000000800 */
[----:B------:R-:W-:-:S02]  /*179a0*/  @!P3 PLOP3.LUT P1, PT, PT, PT, PT, 0x8, 0x0 ;  /* 0x000000000000b81c */ /* 0x000fc40003f2e170 */
[----:B------:R4:W-:Y:S04]  /*179b0*/  STS [R6+0x4400], R9 ;  /* 0x0044000906007388 */ /* 0x0009e80000000800 */
[----:B------:R-:W-:Y:S01]  /*179c0*/  STS [R5+0x4000], R2 ;  /* 0x0040000205007388 */ /* 0x000fe20000000800 */
[----:B-1----:R-:W1:Y:S03]  /*179d0*/  @P6 LDC R15, c[0x0][0x2e8] ;  /* 0x0000ba00ff0f6b82 */ /* 0x002e660000000800 */
[----:B------:R4:W-:Y:S01]  /*179e0*/  STS [R5+0x4400], R0 ;  /* 0x0044000005007388 */ /* 0x0009e20000000800 */
[----:B---3--:R3:W1:Y:S03]  /*179f0*/  @P0 MUFU.LG2 R8, R137 ;  /* 0x0000008900080308 */ /* 0x0086660000000c00 */
[----:B------:R3:W-:Y:S04]  /*17a00*/  STS [R6+0x6400], R3 ;  /* 0x0064000306007388 */ /* 0x0007e80000000800 */
[----:B------:R3:W-:Y:S01]  /*17a10*/  STS [R6+0x6000], R4 ;  /* 0x0060000406007388 */ /* 0x0007e20000000800 */
[----:B--2---:R-:W2:Y:S03]  /*17a20*/  @P0 LDC R11, c[0x0][0x2e8] ;  /* 0x0000ba00ff0b0b82 */ /* 0x004ea60000000800 */
[----:B------:R-:W-:Y:S01]  /*17a30*/  STS [R5+0x6000], R17 ;  /* 0x0060001105007388 */ /* 0x000fe20000000800 */
[----:B----4-:R-:W-:-:S03]  /*17a40*/  SHF.R.S32.HI R10, RZ, 0x1f, R18 ;  /* 0x0000001fff0a7819 */ /* 0x010fc60000011412 */
[----:B------:R4:W-:Y:S01]  /*17a50*/  STS [R5+0x6400], R16 ;  /* 0x0064001005007388 */ /* 0x0009e20000000800 */
[----:B------:R-:W-:Y:S01]  /*17a60*/  LEA.HI R10, R10, R18, RZ, 0x3 ;  /* 0x000000120a0a7211 */ /* 0x000fe200078f18ff */
[----:B------:R1:W1:Y:S01]  /*17a70*/  @P6 MUFU.LG2 R9, R132 ;  /* 0x0000008400096308 */ /* 0x0002620000000c00 */
[----:B------:R-:W1:Y:S02]  /*17a80*/  S2R R7, SR_CTAID.Y ;  /* 0x0000000000077919 */ /* 0x000e640000002600 */
[----:B------:R-:W-:Y:S01]  /*17a90*/  SHF.R.S32.HI R10, RZ, 0x3, R10 ;  /* 0x00000003ff0a7819 */ /* 0x000fe2000001140a */
[----:B------:R-:W1:Y:S01]  /*17aa0*/  S2R R28, SR_CTAID.Z ;  /* 0x00000000001c7919 */ /* 0x000e620000002700 */
[----:B------:R-:W-:Y:S01]  /*17ab0*/  LOP3.LUT R0, R174, 0xffffffe0, RZ, 0xc0, !PT ;  /* 0xffffffe0ae007812 */ /* 0x000fe200078ec0ff */
[----:B------:R-:W1:Y:S01]  /*17ac0*/  S2R R20, SR_CTAID.X ;  /* 0x0000000000147919 */ /* 0x000e620000002500 */
[----:B---3--:R-:W3:Y:S03]  /*17ad0*/  @P2 LDC.64 R2, c[0x0][0x2c0] ;  /* 0x0000b000ff022b82 */ /* 0x008ee60000000a00 */
[----:B------:R-:W-:-:S02]  /*17ae0*/  IMAD.IADD R0, R175, 0x1, -R0 ;  /* 0x00000001af007824 */ /* 0x000fc400078e0a00 */
[----:B------:R-:W-:-:S03]  /*17af0*/  VIADD R6, R10, 0x10 ;  /* 0x000000100a067836 */ /* 0x000fc60000000000 */
[----:B------:R-:W-:Y:S01]  /*17b00*/  LOP3.LUT P6, RZ, R0, 0x3, RZ, 0xc0, !PT ;  /* 0x0000000300ff7812 */ /* 0x000fe200078cc0ff */
[----:B------:R-:W-:Y:S01]  /*17b10*/  @P2 IMAD.MOV.U32 R4, RZ, RZ, 0x1 ;  /* 0x00000001ff042424 */ /* 0x000fe200078e00ff */
[----:B----4-:R-:W4:Y:S01]  /*17b20*/  @P2 LDC R5, c[0x0][0x2c0] ;  /* 0x0000b000ff052b82 */ /* 0x010f220000000800 */
[----:B------:R1:W1:Y:S01]  /*17b30*/  @P5 MUFU.LG2 R16, R138 ;  /* 0x0000008a00105308 */ /* 0x0002620000000c00 */
[----:B---3--:R-:W-:Y:S01]  /*17b40*/  @P2 IMAD R0, R3, R2, RZ ;  /* 0x0000000203002224 */ /* 0x008fe200078e02ff */
[----:B------:R-:W-:Y:S01]  /*17b50*/  @!P3 CS2R R2, SRZ ;  /* 0x000000000002b805 */ /* 0x000fe2000001ff00 */
[----:B-12---:R-:W-:Y:S07]  /*17b60*/  @!P3 BRA `(.L_x_1003) ;  /* 0x000000000020b947 */ /* 0x006fee0003800000 */
[----:B------:R-:W1:Y:S01]  /*17b70*/  S2UR UR4, SR_CTAID.Y ;  /* 0x00000000000479c3 */ /* 0x000e620000002600 */
[----:B------:R-:W-:Y:S01]  /*17b80*/  ULDC UR5, c[0x0][0x2c4] ;  /* 0x0000b10000057ab9 */ /* 0x000fe20000000800 */
[----:B------:R-:W-:Y:S01]  /*17b90*/  PLOP3.LUT P1, PT, PT, PT, PT, 0x80, 0x0 ;  /* 0x000000000000781c */ /* 0x000fe20003f2f070 */
[----:B-1----:R-:W-:-:S04]  /*17ba0*/  UIMAD UR4, UR4, UR5, URZ ;  /* 0x00000005040472a4 */ /* 0x002fc8000f8e023f */
[----:B------:R-:W-:-:S04]  /*17bb0*/  USEL UR15, UR4, UR15, !UP0 ;  /* 0x0000000f040f7287 */ /* 0x000fc8000c000000 */
[----:B------:R-:W-:Y:S02]  /*17bc0*/  USHF.R.S32.HI UR4, URZ, 0x1f, UR15 ;  /* 0x0000001f3f047899 */ /* 0x000fe4000801140f */
[----:B------:R-:W-:-:S04]  /*17bd0*/  IMAD.U32 R2, RZ, RZ, UR15 ;  /* 0x0000000fff027e24 */ /* 0x000fc8000f8e00ff */
[----:B------:R-:W-:Y:S02]  /*17be0*/  MOV R3, UR4 ;  /* 0x0000000400037c02 */ /* 0x000fe40008000f00 */
.L_x_1003:
[----:B------:R-:W-:Y:S05]  /*17bf0*/  @P2 BRA `(.L_x_1004) ;  /* 0x0000000000182947 */ /* 0x000fea0003800000 */
[----:B------:R-:W1:Y:S01]  /*17c00*/  LDC R0, c[0x0][0x2c4] ;  /* 0x0000b100ff007b82 */ /* 0x000e620000000800 */
[----:B------:R-:W-:Y:S02]  /*17c10*/  ISETP.NE.AND P2, PT, RZ, UR7, PT ;  /* 0x00000007ff007c0c */ /* 0x000fe4000bf45270 */
[----:B----4-:R-:W-:-:S05]  /*17c20*/  MOV R5, 0x1 ;  /* 0x0000000100057802 */ /* 0x010fca0000000f00 */
[----:B------:R-:W2:Y:S08]  /*17c30*/  LDC R4, c[0x0][0x270] ;  /* 0x00009c00ff047b82 */ /* 0x000eb00000000800 */
[----:B-1----:R-:W2:Y:S02]  /*17c40*/  @P2 LDC R0, c[0x0][0x2e4] ;  /* 0x0000b900ff002b82 */ /* 0x002ea40000000800 */
[----:B--2---:R-:W-:-:S07]  /*17c50*/  IMAD R4, R0, R4, RZ ;  /* 0x0000000400047224 */ /* 0x004fce00078e02ff */
.L_x_1004:
[----:B------:R-:W-:Y:S01]  /*17c60*/  BAR.SYNC.DEFER_BLOCKING 0x0 ;  /* 0x0000000000007b1d */ /* 0x000fe20000010000 */
[----:B------:R-:W-:Y:S01]  /*17c70*/  ISETP.NE.AND P2, PT, R173, RZ, PT ;  /* 0x000000ffad00720c */ /* 0x000fe20003f45270 */
[----:B------:R-:W-:Y:S01]  /*17c80*/  IMAD R4, R7, R4, RZ ;  /* 0x0000000407047224 */ /* 0x000fe200078e02ff */
[----:B------:R-:W-:Y:S01]  /*17c90*/  ISETP.GE.AND P3, PT, R6, UR14, PT ;  /* 0x0000000e06007c0c */ /* 0x000fe2000bf66270 */
[C---:B------:R-:W-:Y:S01]  /*17ca0*/  VIADD R6, R10.reuse, 0x30 ;  /* 0x000000300a067836 */ /* 0x040fe20000000000 */
[----:B------:R-:W-:-:S03]  /*17cb0*/  IADD3 R7, R10, 0x20, RZ ;  /* 0x000000200a077810 */ /* 0x000fc60007ffe0ff */
[----:B------:R-:W1:Y:S01]  /*17cc0*/  @P5 LDC R14, c[0x0][0x2e8] ;  /* 0x0000ba00ff0e5b82 */ /* 0x000e620000000800 */
[----:B------:R-:W2:Y:S01]  /*17cd0*/  @P4 MUFU.LG2 R12, R139 ;  /* 0x0000008b000c4308 */ /* 0x000ea20000000c00 */
[----:B------:R-:W-:Y:S01]  /*17ce0*/  SEL R4, R4, RZ, !P1 ;  /* 0x000000ff04047207 */ /* 0x000fe20004800000 */
[----:B------:R-:W-:Y:S01]  /*17cf0*/  @P0 FMUL.FTZ R8, R8, 0.69314718246459960938 ;  /* 0x3f31721808080820 */ /* 0x000fe20000410000 */
[----:B------:R-:W-:Y:S01]  /*17d00*/  ISETP.GE.AND P1, PT, R6, UR14, PT ;  /* 0x0000000e06007c0c */ /* 0x000fe2000bf26270 */
[----:B----4-:R-:W-:Y:S01]  /*17d10*/  IMAD R6, R20, R5, RZ ;  /* 0x0000000514067224 */ /* 0x010fe200078e02ff */
[----:B------:R-:W-:Y:S01]  /*17d20*/  MOV R22, 0x7f800000 ;  /* 0x7f80000000167802 */ /* 0x000fe20000000f00 */
[----:B------:R-:W-:Y:S01]  /*17d30*/  IMAD.MOV.U32 R23, RZ, RZ, 0x7f800000 ;  /* 0x7f800000ff177424 */ /* 0x000fe200078e00ff */
[----:B------:R-:W3:Y:S01]  /*17d40*/  @P4 LDC R13, c[0x0][0x2e8] ;  /* 0x0000ba00ff0d4b82 */ /* 0x000ee20000000800 */
[----:B------:R-:W-:Y:S01]  /*17d50*/  @P2 FMUL.FTZ R9, R9, 0.69314718246459960938 ;  /* 0x3f31721809092820 */ /* 0x000fe20000410000 */
[----:B------:R-:W-:-:S02]  /*17d60*/  IMAD R0, R28, R0, R4 ;  /* 0x000000001c007224 */ /* 0x000fc400078e0204 */
[----:B------:R-:W-:Y:S01]  /*17d70*/  @P0 FFMA.FTZ R23, R134, R11, R8 ;  /* 0x0000000b86170223 */ /* 0x000fe20000010008 */
[----:B------:R-:W-:Y:S01]  /*17d80*/  IADD3 R4, R10, 0x40, RZ ;  /* 0x000000400a047810 */ /* 0x000fe20007ffe0ff */
[----:B------:R-:W-:Y:S01]  /*17d90*/  @P2 FFMA.FTZ R22, R135, R15, R9 ;  /* 0x0000000f87162223 */ /* 0x000fe20000010009 */
[----:B------:R-:W-:Y:S01]  /*17da0*/  ISETP.GE.AND P2, PT, R7, UR14, PT ;  /* 0x0000000e07007c0c */ /* 0x000fe2000bf46270 */
[----:B------:R-:W-:Y:S01]  /*17db0*/  @P5 FMUL.FTZ R8, R16, 0.69314718246459960938 ;  /* 0x3f31721810085820 */ /* 0x000fe20000410000 */
[----:B------:R-:W-:Y:S01]  /*17dc0*/  SHF.L.U32 R6, R6, 0x7, RZ ;  /* 0x0000000706067819 */ /* 0x000fe200000006ff */
[----:B------:R-:W-:Y:S01]  /*17dd0*/  IMAD.MOV.U32 R20, RZ, RZ, 0x7f800000 ;  /* 0x7f800000ff147424 */ /* 0x000fe200078e00ff */
[----:B------:R4:W4:Y:S01]  /*17de0*/  LDS.128 R24, [R223+0x3800] ;  /* 0x00380000df187984 */ /* 0x0009220000000c00 */
[----:B--2---:R-:W-:Y:S01]  /*17df0*/  @P4 FMUL.FTZ R7, R12, 0.69314718246459960938 ;  /* 0x3f3172180c074820 */ /* 0x004fe20000410000 */
[----:B------:R-:W-:Y:S01]  /*17e00*/  MOV R19, 0x7f800000 ;  /* 0x7f80000000137802 */ /* 0x000fe20000000f00 */
[----:B------:R-:W-:Y:S01]  /*17e10*/  BSSY B0, `(.L_x_1005) ;  /* 0x000003f000007945 */ /* 0x000fe20003800000 */
[----:B------:R-:W-:Y:S01]  /*17e20*/  ISETP.GE.AND P0, PT, R4, UR14, PT ;  /* 0x0000000e04007c0c */ /* 0x000fe2000bf06270 */
[----:B-1----:R-:W-:Y:S01]  /*17e30*/  @P5 FFMA.FTZ R19, R133, R14, R8 ;  /* 0x0000000e85135223 */ /* 0x002fe20000010008 */
[----:B------:R-:W-:Y:S01]  /*17e40*/  SHF.R.S32.HI R4, RZ, 0x1f, R6 ;  /* 0x0000001fff047819 */ /* 0x000fe20000011406 */
[----:B---3--:R-:W-:Y:S01]  /*17e50*/  @P4 FFMA.FTZ R20, R136, R13, R7 ;  /* 0x0000000d88144223 */ /* 0x008fe20000010007 */
[----:B------:R-:W-:-:S02]  /*17e60*/  IADD3 R6, P5, P4, R6, R2, R0 ;  /* 0x0000000206067210 */ /* 0x000fc40007cbe000 */
[----:B------:R-:W-:-:S04]  /*17e70*/  SHF.R.S32.HI R0, RZ, 0x1f, R0 ;  /* 0x0000001fff007819 */ /* 0x000fc80000011400 */
[----:B------:R-:W-:Y:S01]  /*17e80*/  IADD3.X R4, R4, R3, R0, P5, P4 ;  /* 0x0000000304047210 */ /* 0x000fe20002fe8400 */
[----:B----4-:R-:W-:Y:S06]  /*17e90*/  @P6 BRA `(.L_x_1006) ;  /* 0x0000000000d86947 */ /* 0x010fec0003800000 */
        /* <DEDUP_REMOVED lines=54> */
.L_x_1006:
[----:B------:R-:W-:Y:S05]  /*18200*/  BSYNC B0 ;  /* 0x0000000000007941 */ /* 0x000fea0003800000 */
.L_x_1005:
[----:B------:R-:W3:Y:S01]  /*18210*/  LDL.64 R30, [R1+0x18] ;  /* 0x00001800011e7983 */ /* 0x000ee20000100a00 */
[----:B------:R-:W-:Y:S01]  /*18220*/  VIADD R0, R10, 0x50 ;  /* 0x000000500a007836 */ /* 0x000fe20000000000 */
[----:B--2---:R-:W-:Y:S01]  /*18230*/  SHF.R.S32.HI R4, RZ, 0x1f, R28 ;  /* 0x0000001fff047819 */ /* 0x004fe2000001141c */
[----:B------:R-:W-:Y:S01]  /*18240*/  ULDC.64 UR4, c[0x0][0x2a0] ;  /* 0x0000a80000047ab9 */ /* 0x000fe20000000a00 */
[----:B------:R1:W2:Y:S01]  /*18250*/  LDS.128 R20, [R223] ;  /* 0x00000000df147984 */ /* 0x0002a20000000c00 */
[--C-:B------:R-:W-:Y:S01]  /*18260*/  SHF.R.S32.HI R11, RZ, 0x1f, R10.reuse ;  /* 0x0000001fff0b7819 */ /* 0x100fe2000001140a */
[----:B------:R-:W-:Y:S01]  /*18270*/  IMAD.U32 R6, RZ, RZ, UR16 ;  /* 0x00000010ff067e24 */ /* 0x000fe2000f8e00ff */
[----:B------:R-:W-:Y:S01]  /*18280*/  ISETP.GE.AND P5, PT, R0, UR14, PT ;  /* 0x0000000e00007c0c */ /* 0x000fe2000bfa6270 */
[----:B------:R1:W4:Y:S01]  /*18290*/  LDS.128 R16, [R223+0x4000] ;  /* 0x00400000df107984 */ /* 0x0003220000000c00 */
[----:B------:R-:W-:Y:S01]  /*182a0*/  IMAD R0, R4, UR4, RZ ;  /* 0x0000000404007c24 */ /* 0x000fe2000f8e02ff */
[----:B------:R-:W-:Y:S01]  /*182b0*/  BSSY B0, `(.L_x_1007) ;  /* 0x0000019000007945 */ /* 0x000fe20003800000 */
[----:B------:R-:W-:Y:S01]  /*182c0*/  IMAD.WIDE R6, R6, 0x80, R10 ;  /* 0x0000008006067825 */ /* 0x000fe200078e020a */
[----:B------:R-:W-:-:S03]  /*182d0*/  IADD3 R14, R10, 0x60, RZ ;  /* 0x000000600a0e7810 */ /* 0x000fc60007ffe0ff */
[----:B------:R-:W-:Y:S01]  /*182e0*/  IMAD R0, R28, UR5, R0 ;  /* 0x000000051c007c24 */ /* 0x000fe2000f8e0200 */
[----:B---3--:R-:W-:Y:S02]  /*182f0*/  SHF.R.S32.HI R3, RZ, 0x1f, R30 ;  /* 0x0000001fff037819 */ /* 0x008fe4000001141e */
[----:B------:R-:W-:-:S04]  /*18300*/  IADD3 R2, P4, R30, UR8, RZ ;  /* 0x000000081e027c10 */ /* 0x000fc8000ff9e0ff */
[----:B------:R-:W-:Y:S02]  /*18310*/  IADD3.X R3, R3, UR6, RZ, P4, !PT ;  /* 0x0000000603037c10 */ /* 0x000fe4000a7fe4ff */
[----:B------:R-:W-:Y:S01]  /*18320*/  ISETP.GE.AND P4, PT, R10, UR14, PT ;  /* 0x0000000e0a007c0c */ /* 0x000fe2000bf86270 */
[----:B------:R-:W-:-:S04]  /*18330*/  IMAD.WIDE.U32 R12, R28, UR4, R2 ;  /* 0x000000041c0c7c25 */ /* 0x000fc8000f8e0002 */
[----:B------:R-:W-:-:S08]  /*18340*/  IMAD.IADD R9, R13, 0x1, R0 ;  /* 0x000000010d097824 */ /* 0x000fd000078e0200 */
[----:B-12-4-:R-:W-:Y:S05]  /*18350*/  @P4 BRA `(.L_x_1008) ;  /* 0x0000000000384947 */ /* 0x016fea0003800000 */
        /* <DEDUP_REMOVED lines=11> */
[----:B------:R-:W-:-:S09]  /*18410*/  ISETP.GE.AND P4, PT, R249, UR4, PT ;  /* 0x00000004f9007c0c */ /* 0x000fd2000bf86270 */
[----:B------:R1:W-:Y:S04]  /*18420*/  @!P6 STG.E.128 desc[UR20][R2.64], R20 ;  /* 0x000000140200e986 */ /* 0x0003e8000c101d14 */
[----:B------:R1:W-:Y:S02]  /*18430*/  @!P4 STG.E.128 desc[UR20][R2.64+0x80], R16 ;  /* 0x000080100200c986 */ /* 0x0003e4000c101d14 */
.L_x_1008:
[----:B------:R-:W-:Y:S05]  /*18440*/  BSYNC B0 ;  /* 0x0000000000007941 */ /* 0x000fea0003800000 */
.L_x_1007:
[----:B-1----:R1:W2:Y:S01]  /*18450*/  LDS.128 R20, [R223+0x800] ;  /* 0x00080000df147984 */ /* 0x0022a20000000c00 */
[----:B------:R-:W-:Y:S01]  /*18460*/  BSSY B0, `(.L_x_1009) ;  /* 0x0000016000007945 */ /* 0x000fe20003800000 */
[----:B------:R-:W-:Y:S02]  /*18470*/  ISETP.GE.AND P4, PT, R14, UR14, PT ;  /* 0x0000000e0e007c0c */ /* 0x000fe4000bf86270 */
[----:B------:R1:W3:Y:S01]  /*18480*/  LDS.128 R16, [R223+0x4800] ;  /* 0x00480000df107984 */ /* 0x0002e20000000c00 */
        /* <DEDUP_REMOVED lines=17> */
[----:B--2---:R4:W-:Y:S04]  /*185a0*/  @!P6 STG.E.128 desc[UR20][R2.64], R20 ;  /* 0x000000140200e986 */ /* 0x0049e8000c101d14 */
[----:B---3--:R4:W-:Y:S02]  /*185b0*/  @!P3 STG.E.128 desc[UR20][R2.64+0x80], R16 ;  /* 0x000080100200b986 */ /* 0x0089e4000c101d14 */
.L_x_1010:
[----:B------:R-:W-:Y:S05]  /*185c0*/  BSYNC B0 ;  /* 0x0000000000007941 */ /* 0x000fea0003800000 */
.L_x_1009:
[----:B--2-4-:R2:W4:Y:S01]  /*185d0*/  LDS.128 R20, [R223+0x1000] ;  /* 0x00100000df147984 */ /* 0x0145220000000c00 */
[----:B------:R-:W-:Y:S01]  /*185e0*/  BSSY B0, `(.L_x_1011) ;  /* 0x0000015000007945 */ /* 0x000fe20003800000 */
[----:B------:R-:W-:Y:S02]  /*185f0*/  ISETP.GE.AND P3, PT, R10, UR14, PT ;  /* 0x0000000e0a007c0c */ /* 0x000fe4000bf66270 */
[----:B---3--:R2:W3:Y:S01]  /*18600*/  LDS.128 R16, [R223+0x5000] ;  /* 0x00500000df107984 */ /* 0x0084e20000000c00 */
        /* <DEDUP_REMOVED lines=16> */
[----:B----4-:R4:W-:Y:S04]  /*18710*/  @!P6 STG.E.128 desc[UR20][R2.64], R20 ;  /* 0x000000140200e986 */ /* 0x0109e8000c101d14 */
[----:B---3--:R4:W-:Y:S02]  /*18720*/  @!P2 STG.E.128 desc[UR20][R2.64+0x80], R16 ;  /* 0x000080100200a986 */ /* 0x0089e4000c101d14 */
.L_x_1012:
[----:B------:R-:W-:Y:S05]  /*18730*/  BSYNC B0 ;  /* 0x0000000000007941 */ /* 0x000fea0003800000 */
.L_x_1011:
[----:B----4-:R4:W1:Y:S01]  /*18740*/  LDS.128 R20, [R223+0x1800] ;  /* 0x00180000df147984 */ /* 0x0108620000000c00 */
[----:B------:R-:W-:Y:S03]  /*18750*/  BSSY B0, `(.L_x_1013) ;  /* 0x0000014000007945 */ /* 0x000fe60003800000 */
[----:B---3--:R4:W3:Y:S01]  /*18760*/  LDS.128 R16, [R223+0x5800] ;  /* 0x00580000df107984 */ /* 0x0088e20000000c00 */
[----:B------:R-:W-:Y:S05]  /*18770*/  @P1 BRA `(.L_x_1014) ;  /* 0x0000000000441947 */ /* 0x000fea0003800000 */
[----:B------:R-:W-:Y:S01]  /*18780*/  IADD3 R0, P1, R6, 0x30, RZ ;  /* 0x0000003006007810 */ /* 0x000fe20007f3e0ff */
[----:B------:R-:W-:Y:S01]  /*18790*/  ULDC.64 UR4, c[0x0][0x298] ;  /* 0x0000a60000047ab9 */ /* 0x000fe20000000a00 */
[----:B------:R-:W-:Y:S01]  /*187a0*/  MOV R3, R9 ;  /* 0x0000000900037202 */ /* 0x000fe20000000f00 */
[----:B------:R-:W-:Y:S02]  /*187b0*/  ULDC UR6, c[0x0][0x2d0] ;  /* 0x0000b40000067ab9 */ /* 0x000fe40000000800 */
[----:B------:R-:W-:Y:S01]  /*187c0*/  IMAD.X R2, RZ, RZ, R7, P1 ;  /* 0x000000ffff027224 */ /* 0x000fe200008e0607 */
[----:B------:R-:W-:Y:S02]  /*187d0*/  ISETP.GE.AND P2, PT, R30, UR6, PT ;  /* 0x000000061e007c0c */ /* 0x000fe4000bf46270 */
[----:B------:R-:W-:Y:S01]  /*187e0*/  ISETP.GE.AND P1, PT, R249, UR6, PT ;  /* 0x00000006f9007c0c */ /* 0x000fe2000bf26270 */
        /* <DEDUP_REMOVED lines=9> */
[----:B---3--:R1:W-:Y:S02]  /*18880*/  @!P1 STG.E.128 desc[UR20][R2.64+0x80], R16 ;  /* 0x0000801002009986 */ /* 0x0083e4000c101d14 */
.L_x_1014:
[----:B------:R-:W-:Y:S05]  /*18890*/  BSYNC B0 ;  /* 0x0000000000007941 */ /* 0x000fea0003800000 */
.L_x_1013:
[----:B-1----:R1:W1:Y:S01]  /*188a0*/  LDS.128 R20, [R223+0x2000] ;  /* 0x00200000df147984 */ /* 0x0022620000000c00 */
[----:B------:R-:W-:Y:S03]  /*188b0*/  BSSY B0, `(.L_x_1015) ;  /* 0x0000014000007945 */ /* 0x000fe60003800000 */
[----:B---3--:R3:W1:Y:S01]  /*188c0*/  LDS.128 R16, [R223+0x6000] ;  /* 0x00600000df107984 */ /* 0x0086620000000c00 */
        /* <DEDUP_REMOVED lines=18> */
.L_x_1016:
[----:B------:R-:W-:Y:S05]  /*189f0*/  BSYNC B0 ;  /* 0x0000000000007941 */ /* 0x000fea0003800000 */
.L_x_1015:
        /* <DEDUP_REMOVED lines=21> */
.L_x_1018:
[----:B------:R-:W-:Y:S05]  /*18b50*/  BSYNC B0 ;  /* 0x0000000000007941 */ /* 0x000fea0003800000 */
.L_x_1017:
        /* <DEDUP_REMOVED lines=21> */
.L_x_1020:
[----:B------:R-:W-:Y:S05]  /*18cb0*/  BSYNC B0 ;  /* 0x0000000000007941 */ /* 0x000fea0003800000 */
.L_x_1019:
        /* <DEDUP_REMOVED lines=21> */
.L_x_954:
[----:B------:R-:W-:Y:S01]  /*18e10*/  ULDC.U8 UR6, c[0x0][0x3d9] ;  /* 0x0000f64000067ab9 */ /* 0x000fe20000000000 */
[----:B------:R-:W-:Y:S01]  /*18e20*/  UISETP.NE.AND UP0, UPT, UR15, -0x1, UPT ;  /* 0xffffffff0f00788c */ /* 0x000fe2000bf05270 */
[----:B------:R-:W-:Y:S01]  /*18e30*/  LEA.HI R8, R13, R101, RZ, 0x3 ;  /* 0x000000650d087211 */ /* 0x000fe200078f18ff */
[----:B------:R-:W-:Y:S01]  /*18e40*/  UISETP.NE.AND UP3, UPT, UR6, URZ, UPT ;  /* 0x0000003f0600728c */ /* 0x000fe2000bf65270 */
[----:B------:R-:W-:Y:S01]  /*18e50*/  IMAD.U32 R6, RZ, RZ, UR16 ;  /* 0x00000010ff067e24 */ /* 0x000fe2000f8e00ff */
[----:B------:R-:W-:Y:S01]  /*18e60*/  UIADD3 UR23, -UR19, UR23, URZ ;  /* 0x0000001713177290 */ /* 0x000fe2000fffe13f */
[----:B------:R-:W-:Y:S01]  /*18e70*/  LOP3.LUT R0, R8, 0xfffffff8, RZ, 0xc0, !PT ;  /* 0xfffffff808007812 */ /* 0x000fe200078ec0ff */
[----:B------:R-:W-:Y:S01]  /*18e80*/  BSSY B0, `(.L_x_1021) ;  /* 0x000004e000007945 */ /* 0x000fe20003800000 */
[----:B------:R-:W-:-:S03]  /*18e90*/  SHF.R.S32.HI R8, RZ, 0x3, R8 ;  /* 0x00000003ff087819 */ /* 0x000fc60000011408 */
[----:B------:R-:W-:Y:S01]  /*18ea0*/  IMAD.IADD R0, R101, 0x1, -R0 ;  /* 0x0000000165007824 */ /* 0x000fe200078e0a00 */
[----:B------:R-:W-:Y:S01]  /*18eb0*/  @!UP0 USHF.R.S32.HI UR14, URZ, 0x1f, UR11 ;  /* 0x0000001f3f0e8899 */ /* 0x000fe2000801140b */
[----:B------:R-:W-:Y:S01]  /*18ec0*/  ISETP.GE.AND P4, PT, R8, UR23, PT ;  /* 0x0000001708007c0c */ /* 0x000fe2000bf86270 */
[----:B------:R-:W-:Y:S01]  /*18ed0*/  @UP3 ULDC.64 UR4, c[0x0][0x2c0] ;  /* 0x0000b00000043ab9 */ /* 0x000fe20000000a00 */
[----:B------:R-:W-:Y:S01]  /*18ee0*/  @UP0 ULDC.64 UR8, c[0x0][0x298] ;  /* 0x0000a60000080ab9 */ /* 0x000fe20000000a00 */
[----:B------:R-:W-:Y:S01]  /*18ef0*/  @UP3 UIMAD UR10, UR5, UR4, URZ ;  /* 0x00000004050a32a4 */ /* 0x000fe2000f8e023f */
[----:B------:R-:W-:Y:S01]  /*18f00*/  IMAD.SHL.U32 R14, R0, 0x8, RZ ;  /* 0x00000008000e7824 */ /* 0x000fe200078e00ff */
[----:B------:R-:W-:Y:S01]  /*18f10*/  @UP0 UIMAD.WIDE.U32 UR12, UR15, UR8, URZ ;  /* 0x000000080f0c02a5 */ /* 0x000fe2000f8e003f */
[--C-:B------:R-:W-:Y:S01]  /*18f20*/  SHF.R.S32.HI R9, RZ, 0x1f, R8.reuse ;  /* 0x0000001fff097819 */ /* 0x100fe20000011408 */
[----:B------:R-:W-:Y:S01]  /*18f30*/  @!UP0 ULDC.64 UR4, c[0x0][0x290] ;  /* 0x0000a40000048ab9 */ /* 0x000fe20000000a00 */
[----:B------:R-:W-:Y:S01]  /*18f40*/  USHF.R.S32.HI UR8, URZ, 0x1f, UR26 ;  /* 0x0000001f3f087899 */ /* 0x000fe2000801141a */
[C---:B------:R-:W-:Y:S01]  /*18f50*/  VIADD R17, R8.reuse, 0x10 ;  /* 0x0000001008117836 */ /* 0x040fe20000000000 */
[----:B------:R-:W-:Y:S01]  /*18f60*/  @!UP0 UIMAD UR14, UR14, UR4, URZ ;  /* 0x000000040e0e82a4 */ /* 0x000fe2000f8e023f */
[C---:B------:R-:W-:Y:S01]  /*18f70*/  VIADD R20, R8.reuse, 0x30 ;  /* 0x0000003008147836 */ /* 0x040fe20000000000 */
[----:B------:R-:W-:Y:S01]  /*18f80*/  @!UP0 UIMAD.WIDE.U32 UR24, UR11, UR4, URZ ;  /* 0x000000040b1882a5 */ /* 0x000fe2000f8e003f */
[----:B------:R-:W-:Y:S01]  /*18f90*/  IADD3 R18, R8, 0x20, RZ ;  /* 0x0000002008127810 */ /* 0x000fe20007ffe0ff */
[----:B------:R-:W-:Y:S01]  /*18fa0*/  @!UP0 UIMAD UR14, UR11, UR5, UR14 ;  /* 0x000000050b0e82a4 */ /* 0x000fe2000f8e020e */
[----:B------:R-:W-:Y:S01]  /*18fb0*/  ISETP.NE.AND P1, PT, R0, RZ, PT ;  /* 0x000000ff0000720c */ /* 0x000fe20003f25270 */
[----:B------:R-:W-:Y:S01]  /*18fc0*/  @UP0 UIMAD UR9, UR15, UR9, UR13 ;  /* 0x000000090f0902a4 */ /* 0x000fe2000f8e020d */
[----:B------:R-:W-:Y:S01]  /*18fd0*/  ISETP.GE.AND P3, PT, R18, UR23, PT ;  /* 0x0000001712007c0c */ /* 0x000fe2000bf66270 */
[----:B------:R-:W-:Y:S01]  /*18fe0*/  @!UP0 UIADD3 UR9, UR25, UR14, URZ ;  /* 0x0000000e19098290 */ /* 0x000fe2000fffe03f */
[----:B------:R-:W-:Y:S01]  /*18ff0*/  ISETP.GE.AND P2, PT, R20, UR23, PT ;  /* 0x0000001714007c0c */ /* 0x000fe2000bf46270 */
[----:B------:R-:W-:Y:S01]  /*19000*/  ULDC.U8 UR13, c[0x0][0x3d8] ;  /* 0x0000f600000d7ab9 */ /* 0x000fe20000000000 */
[----:B------:R-:W-:Y:S01]  /*19010*/  @!UP0 UMOV UR12, UR24 ;  /* 0x00000018000c8c82 */ /* 0x000fe20008000000 */
[----:B------:R-:W-:Y:S01]  /*19020*/  UISETP.NE.AND UP0, UPT, UR13, URZ, !UP3 ;  /* 0x0000003f0d00728c */ /* 0x000fe2000df05270 */
[----:B------:R-:W-:Y:S01]  /*19030*/  IADD3 R2, P0, R14, UR12, RZ ;  /* 0x0000000c0e027c10 */ /* 0x000fe2000ff1e0ff */
[----:B------:R-:W-:Y:S01]  /*19040*/  UISETP.NE.AND UP2, UPT, UR13, URZ, UPT ;  /* 0x0000003f0d00728c */ /* 0x000fe2000bf45270 */
[----:B------:R-:W-:Y:S01]  /*19050*/  IMAD.WIDE R6, R6, 0x80, R8 ;  /* 0x0000008006067825 */ /* 0x000fe200078e0208 */
[----:B------:R-:W-:Y:S01]  /*19060*/  ULDC.64 UR4, c[0x0][0x2a0] ;  /* 0x0000a80000047ab9 */ /* 0x000fe20000000a00 */
[----:B------:R-:W-:Y:S01]  /*19070*/  LEA.HI.X.SX32 R3, R14, UR9, 0x1, P0 ;  /* 0x000000090e037c11 */ /* 0x000fe200080f0eff */
[----:B------:R-:W-:Y:S01]  /*19080*/  UISETP.EQ.AND UP2, UPT, UR6, URZ, UP2 ;  /* 0x0000003f0600728c */ /* 0x000fe20009742270 */
[----:B------:R-:W-:Y:S01]  /*19090*/  IMAD.U32 R12, RZ, RZ, UR4 ;  /* 0x00000004ff0c7e24 */ /* 0x000fe2000f8e00ff */
[----:B------:R-:W-:Y:S01]  /*190a0*/  UIMAD UR8, UR8, UR4, URZ ;  /* 0x00000004080872a4 */ /* 0x000fe2000f8e023f */
[----:B------:R-:W-:Y:S01]  /*190b0*/  ISETP.GE.AND P0, PT, R17, UR23, PT ;  /* 0x0000001711007c0c */ /* 0x000fe2000bf06270 */
[----:B------:R-:W-:Y:S01]  /*190c0*/  UISETP.NE.OR UP1, UPT, UR15, -0x1, !UP2 ;  /* 0xffffffff0f00788c */ /* 0x000fe2000d725670 */
[----:B------:R-:W-:Y:S01]  /*190d0*/  IMAD.WIDE.U32 R12, R12, UR26, R2 ;  /* 0x0000001a0c0c7c25 */ /* 0x000fe2000f8e0002 */
[----:B------:R-:W-:Y:S01]  /*190e0*/  @!UP3 ULDC UR4, c[0x0][0x2c4] ;  /* 0x0000b1000004bab9 */ /* 0x000fe20000000800 */
[----:B------:R-:W-:Y:S01]  /*190f0*/  @UP0 ULDC UR4, c[0x0][0x2e4] ;  /* 0x0000b90000040ab9 */ /* 0x000fe20000000800 */
[----:B------:R-:W-:Y:S01]  /*19100*/  @UP3 UMOV UR9, 0x1 ;  /* 0x0000000100093882 */ /* 0x000fe20000000000 */
[----:B------:R-:W-:Y:S01]  /*19110*/  @!UP3 UIMAD UR9, UR4, UR7, URZ ;  /* 0x000000070409b2a4 */ /* 0x000fe2000f8e023f */
[----:B------:R-:W-:Y:S01]  /*19120*/  VIADD R22, R8, 0x40 ;  /* 0x0000004008167836 */ /* 0x000fe20000000000 */
[----:B------:R-:W-:Y:S01]  /*19130*/  UIMAD UR5, UR26, UR5, UR8 ;  /* 0x000000051a0572a4 */ /* 0x000fe2000f8e0208 */
[----:B------:R-:W-:Y:S01]  /*19140*/  IADD3 R15, R14, 0x40, RZ ;  /* 0x000000400e0f7810 */ /* 0x000fe20007ffe0ff */
[----:B------:R-:W-:Y:S01]  /*19150*/  UIMAD UR9, UR11, UR9, URZ ;  /* 0x000000090b0972a4 */ /* 0x000fe2000f8e023f */
[----:B------:R-:W-:Y:S01]  /*19160*/  @UP2 ULDC UR8, c[0x0][0x2c4] ;  /* 0x0000b10000082ab9 */ /* 0x000fe20000000800 */
[----:B------:R-:W-:Y:S01]  /*19170*/  @UP3 ULDC UR6, c[0x0][0x2c0] ;  /* 0x0000b00000063ab9 */ /* 0x000fe20000000800 */
[----:B------:R-:W-:Y:S01]  /*19180*/  @!UP1 UIMAD UR15, UR11, UR8, URZ ;  /* 0x000000080b0f92a4 */ /* 0x000fe2000f8e023f */
[----:B------:R-:W-:Y:S01]  /*19190*/  VIADD R11, R13, UR5 ;  /* 0x000000050d0b7c36 */ /* 0x000fe20008000000 */
[----:B------:R-:W-:Y:S01]  /*191a0*/  USEL UR9, UR9, URZ, !UP2 ;  /* 0x0000003f09097287 */ /* 0x000fe2000d000000 */
[----:B------:R-:W-:Y:S01]  /*191b0*/  @!UP3 UMOV UR6, 0x1 ;  /* 0x000000010006b882 */ /* 0x000fe20000000000 */
[----:B------:R-:W-:Y:S01]  /*191c0*/  @!UP3 UMOV UR10, UR4 ;  /* 0x00000004000abc82 */ /* 0x000fe20008000000 */
[----:B------:R-:W-:-:S02]  /*191d0*/  UIMAD UR8, UR19, UR6, URZ ;  /* 0x00000006130872a4 */ /* 0x000fc4000f8e023f */
[----:B------:R-:W-:Y:S01]  /*191e0*/  UIMAD UR10, UR26, UR10, UR9 ;  /* 0x0000000a1a0a72a4 */ /* 0x000fe2000f8e0209 */
[----:B------:R-:W-:Y:S01]  /*191f0*/  @!UP2 UMOV UR12, URZ ;  /* 0x0000003f000cac82 */ /* 0x000fe20008000000 */
[----:B------:R-:W-:Y:S01]  /*19200*/  @UP2 UMOV UR12, UR15 ;  /* 0x0000000f000c2c82 */ /* 0x000fe20008000000 */
[----:B------:R-:W-:Y:S01]  /*19210*/  @!UP2 UMOV UR13, URZ ;  /* 0x0000003f000dac82 */ /* 0x000fe20008000000 */
[----:B------:R-:W-:Y:S02]  /*19220*/  USHF.R.S32.HI UR7, URZ, 0x1f, UR8 ;  /* 0x0000001f3f077899 */ /* 0x000fe40008011408 */
[----:B------:R-:W-:Y:S02]  /*19230*/  @UP2 USHF.R.S32.HI UR13, URZ, 0x1f, UR15 ;  /* 0x0000001f3f0d2899 */ /* 0x000fe4000801140f */
        /* <DEDUP_REMOVED lines=18> */
.L_x_1022:
[----:B------:R-:W-:Y:S05]  /*19360*/  BSYNC B0 ;  /* 0x0000000000007941 */ /* 0x000fea0003800000 */
.L_x_1021:
        /* <DEDUP_REMOVED lines=9> */
[----:B--2---:R-:W-:Y:S01]  /*19400*/  IMAD.X R2, RZ, RZ, R7, P0 ;  /* 0x000000ffff027224 */ /* 0x004fe200000e0607 */
        /* <DEDUP_REMOVED lines=11> */
.L_x_1024:
[----:B------:R-:W-:Y:S05]  /*194c0*/  BSYNC B0 ;  /* 0x0000000000007941 */ /* 0x000fea0003800000 */
.L_x_1023:
        /* <DEDUP_REMOVED lines=9> */
[----:B--23--:R-:W-:Y:S01]  /*19560*/  IMAD.X R2, RZ, RZ, R7, P3 ;  /* 0x000000ffff027224 */ /* 0x00cfe200018e0607 */
        /* <DEDUP_REMOVED lines=11> */
.L_x_1026:
[----:B------:R-:W-:Y:S05]  /*19620*/  BSYNC B0 ;  /* 0x0000000000007941 */ /* 0x000fea0003800000 */
.L_x_1025:
        /* <DEDUP_REMOVED lines=9> */
[----:B--234-:R-:W-:Y:S01]  /*196c0*/  IMAD.X R2, RZ, RZ, R7, P2 ;  /* 0x000000ffff027224 */ /* 0x01cfe200010e0607 */
        /* <DEDUP_REMOVED lines=11> */
.L_x_1028:
[----:B------:R-:W-:Y:S05]  /*19780*/  BSYNC B0 ;  /* 0x0000000000007941 */ /* 0x000fea0003800000 */
.L_x_1027:
        /* <DEDUP_REMOVED lines=20> */
.L_x_1030:
[----:B------:R-:W-:Y:S05]  /*198d0*/  BSYNC B0 ;  /* 0x0000000000007941 */ /* 0x000fea0003800000 */
.L_x_1029:
        /* <DEDUP_REMOVED lines=20> */
.L_x_1032:
[----:B------:R-:W-:Y:S05]  /*19a20*/  BSYNC B0 ;  /* 0x0000000000007941 */ /* 0x000fea0003800000 */
.L_x_1031:
        /* <DEDUP_REMOVED lines=20> */
.L_x_1034:
[----:B------:R-:W-:Y:S05]  /*19b70*/  BSYNC B0 ;  /* 0x0000000000007941 */ /* 0x000fea0003800000 */
.L_x_1033:
[----:B------:R-:W-:Y:S01]  /*19b80*/  BSSY B0, `(.L_x_1035) ;  /* 0x0000014000007945 */ /* 0x000fe20003800000 */
[----:B------:R-:W-:-:S03]  /*19b90*/  ISETP.GE.OR P6, PT, R18, UR23, P1 ;  /* 0x0000001712007c0c */ /* 0x000fc60008fc6670 */
[----:B------:R-:W-:Y:S10]  /*19ba0*/  @P2 BRA `(.L_x_1036) ;  /* 0x0000000000442947 */ /* 0x000ff40003800000 */
[----:B------:R-:W-:Y:S01]  /*19bb0*/  IADD3 R0, P2, R6, 0x70, RZ ;  /* 0x0000007006007810 */ /* 0x000fe20007f5e0ff */
[----:B------:R-:W-:Y:S01]  /*19bc0*/  ULDC.64 UR4, c[0x0][0x298] ;  /* 0x0000a60000047ab9 */ /* 0x000fe20000000a00 */
[----:B--234-:R-:W-:Y:S01]  /*19bd0*/  MOV R3, R11 ;  /* 0x0000000b00037202 */ /* 0x01cfe20000000f00 */
        /* <DEDUP_REMOVED lines=14> */
.L_x_1036:
[----:B------:R-:W-:Y:S05]  /*19cc0*/  BSYNC B0 ;  /* 0x0000000000007941 */ /* 0x000fea0003800000 */
.L_x_1035:
[----:B------:R-:W-:Y:S04]  /*19cd0*/  BSSY B0, `(.L_x_1037) ;  /* 0x000000a000007945 */ /* 0x000fe80003800000 */
[----:B------:R-:W-:Y:S05]  /*19ce0*/  @P5 BRA `(.L_x_1038) ;  /* 0x0000000000205947 */ /* 0x000fea0003800000 */
[----:B------:R-:W-:Y:S01]  /*19cf0*/  IMAD R0, R8, UR6, RZ ;  /* 0x0000000608007c24 */ /* 0x000fe2000f8e02ff */
[----:B------:R-:W-:-:S04]  /*19d00*/  ULDC.64 UR4, c[0x0][0x2b0] ;  /* 0x0000ac0000047ab9 */ /* 0x000fc80000000a00 */
[----:B--234-:R-:W-:-:S04]  /*19d10*/  IADD3 R3, P2, R0, UR8, RZ ;  /* 0x0000000800037c10 */ /* 0x01cfc8000ff5e0ff */
[----:B------:R-:W-:Y:S02]  /*19d20*/  LEA.HI.X.SX32 R0, R0, UR7, 0x1, P2 ;  /* 0x0000000700007c11 */ /* 0x000fe400090f0eff */
[----:B------:R-:W-:-:S04]  /*19d30*/  LEA R2, P2, R3, UR4, 0x2 ;  /* 0x0000000403027c11 */ /* 0x000fc8000f8410ff */
[----:B------:R-:W-:Y:S01]  /*19d40*/  LEA.HI.X R3, R3, UR5, R0, 0x2, P2 ;  /* 0x0000000503037c11 */ /* 0x000fe200090f1400 */
[----:B------:R-:W-:-:S05]  /*19d50*/  IMAD.MOV.U32 R0, RZ, RZ, 0x7f800000 ;  /* 0x7f800000ff007424 */ /* 0x000fca00078e00ff */
[----:B------:R2:W-:Y:S03]  /*19d60*/  STG.E desc[UR20][R2.64], R0 ;  /* 0x0000000002007986 */ /* 0x0005e6000c101914 */
.L_x_1038:
[----:B------:R-:W-:Y:S05]  /*19d70*/  BSYNC B0 ;  /* 0x0000000000007941 */ /* 0x000fea0003800000 */
.L_x_1037:
[----:B------:R-:W-:Y:S01]  /*19d80*/  BSSY B0, `(.L_x_1039) ;  /* 0x000000f000007945 */ /* 0x000fe20003800000 */
[----:B------:R-:W-:Y:S02]  /*19d90*/  ISETP.GE.OR P5, PT, R20, UR23, P1 ;  /* 0x0000001714007c0c */ /* 0x000fe40008fa6670 */
[----:B------:R-:W-:Y:S02]  /*19da0*/  ISETP.GE.OR P4, PT, R22, UR23, P1 ;  /* 0x0000001716007c0c */ /* 0x000fe40008f86670 */
[----:B------:R-:W-:Y:S02]  /*19db0*/  ISETP.GE.OR P3, PT, R21, UR23, P1 ;  /* 0x0000001715007c0c */ /* 0x000fe40008f66670 */
[----:B------:R-:W-:Y:S02]  /*19dc0*/  ISETP.GE.OR P2, PT, R19, UR23, P1 ;  /* 0x0000001713007c0c */ /* 0x000fe40008f46670 */
[----:B------:R-:W-:Y:S01]  /*19dd0*/  ISETP.GE.OR P1, PT, R16, UR23, P1 ;  /* 0x0000001710007c0c */ /* 0x000fe20008f26670 */
[----:B------:R-:W-:-:S12]  /*19de0*/  @P0 BRA `(.L_x_1040) ;  /* 0x0000000000200947 */ /* 0x000fd80003800000 */
[----:B--2---:R-:W-:Y:S01]  /*19df0*/  IMAD R0, R17, UR6, RZ ;  /* 0x0000000611007c24 */ /* 0x004fe2000f8e02ff */
[----:B------:R-:W-:-:S04]  /*19e00*/  ULDC.64 UR4, c[0x0][0x2b0] ;  /* 0x0000ac0000047ab9 */ /* 0x000fc80000000a00 */
[----:B---34-:R-:W-:-:S04]  /*19e10*/  IADD3 R3, P0, R0, UR8, RZ ;  /* 0x0000000800037c10 */ /* 0x018fc8000ff1e0ff */
[----:B------:R-:W-:Y:S02]  /*19e20*/  LEA.HI.X.SX32 R0, R0, UR7, 0x1, P0 ;  /* 0x0000000700007c11 */ /* 0x000fe400080f0eff */
[----:B------:R-:W-:-:S04]  /*19e30*/  LEA R2, P0, R3, UR4, 0x2 ;  /* 0x0000000403027c11 */ /* 0x000fc8000f8010ff */
[----:B------:R-:W-:Y:S01]  /*19e40*/  LEA.HI.X R3, R3, UR5, R0, 0x2, P0 ;  /* 0x0000000503037c11 */ /* 0x000fe200080f1400 */
[----:B------:R-:W-:-:S05]  /*19e50*/  IMAD.MOV.U32 R0, RZ, RZ, 0x7f800000 ;  /* 0x7f800000ff007424 */ /* 0x000fca00078e00ff */
[----:B------:R2:W-:Y:S03]  /*19e60*/  STG.E desc[UR20][R2.64], R0 ;  /* 0x0000000002007986 */ /* 0x0005e6000c101914 */
.L_x_1040:
[----:B------:R-:W-:Y:S05]  /*19e70*/  BSYNC B0 ;  /* 0x0000000000007941 */ /* 0x000fea0003800000 */
.L_x_1039:
[----:B------:R-:W-:Y:S04]  /*19e80*/  BSSY B0, `(.L_x_1041) ;  /* 0x000000a000007945 */ /* 0x000fe80003800000 */
[----:B------:R-:W-:Y:S05]  /*19e90*/  @P6 BRA `(.L_x_1042) ;  /* 0x0000000000206947 */ /* 0x000fea0003800000 */
        /* <DEDUP_REMOVED lines=8> */
.L_x_1042:
[----:B------:R-:W-:Y:S05]  /*19f20*/  BSYNC B0 ;  /* 0x0000000000007941 */ /* 0x000fea0003800000 */
.L_x_1041:
        /* <DEDUP_REMOVED lines=10> */
.L_x_1044:
[----:B------:R-:W-:Y:S05]  /*19fd0*/  BSYNC B0 ;  /* 0x0000000000007941 */ /* 0x000fea0003800000 */
.L_x_1043:
        /* <DEDUP_REMOVED lines=10> */
.L_x_1046:
[----:B------:R-:W-:Y:S05]  /*1a080*/  BSYNC B0 ;  /* 0x0000000000007941 */ /* 0x000fea0003800000 */
.L_x_1045:
        /* <DEDUP_REMOVED lines=10> */
.L_x_1048:
[----:B------:R-:W-:Y:S05]  /*1a130*/  BSYNC B0 ;  /* 0x0000000000007941 */ /* 0x000fea0003800000 */
.L_x_1047:
        /* <DEDUP_REMOVED lines=10> */
.L_x_1050:
[----:B------:R-:W-:Y:S05]  /*1a1e0*/  BSYNC B0 ;  /* 0x0000000000007941 */ /* 0x000fea0003800000 */
.L_x_1049:
[----:B------:R-:W-:Y:S05]  /*1a1f0*/  @P1 EXIT ;  /* 0x000000000000194d */ /* 0x000fea0003800000 */
[----:B--2---:R-:W-:Y:S01]  /*1a200*/  IMAD R0, R16, UR6, RZ ;  /* 0x0000000610007c24 */ /* 0x004fe2000f8e02ff */
[----:B------:R-:W-:-:S04]  /*1a210*/  ULDC.64 UR4, c[0x0][0x2b0] ;  /* 0x0000ac0000047ab9 */ /* 0x000fc80000000a00 */
[----:B---34-:R-:W-:-:S04]  /*1a220*/  IADD3 R3, P0, R0, UR8, RZ ;  /* 0x0000000800037c10 */ /* 0x018fc8000ff1e0ff */
[----:B------:R-:W-:Y:S02]  /*1a230*/  LEA.HI.X.SX32 R0, R0, UR7, 0x1, P0 ;  /* 0x0000000700007c11 */ /* 0x000fe400080f0eff */
[----:B------:R-:W-:-:S04]  /*1a240*/  LEA R2, P0, R3, UR4, 0x2 ;  /* 0x0000000403027c11 */ /* 0x000fc8000f8010ff */
[----:B------:R-:W-:Y:S01]  /*1a250*/  LEA.HI.X R3, R3, UR5, R0, 0x2, P0 ;  /* 0x0000000503037c11 */ /* 0x000fe200080f1400 */
[----:B------:R-:W-:-:S05]  /*1a260*/  IMAD.MOV.U32 R0, RZ, RZ, 0x7f800000 ;  /* 0x7f800000ff007424 */ /* 0x000fca00078e00ff */
[----:B------:R-:W-:Y:S01]  /*1a270*/  STG.E desc[UR20][R2.64], R0 ;  /* 0x0000000002007986 */ /* 0x000fe2000c101914 */
[----:B------:R-:W-:Y:S05]  /*1a280*/  EXIT ;  /* 0x000000000000794d */ /* 0x000fea0003800000 */
.L_x_1051:
        /* <DEDUP_REMOVED lines=15> */
.L_x_1753:


//--------------------- .text._ZN5flash16flash_fwd_kernelI23Flash_fwd_kernel_traitsILi128ELi128ELi32ELi4ELb0ELb0EN7cutlass10bfloat16_tE19Flash_kernel_traitsILi128ELi128ELi32ELi4ES3_EELb1ELb1ELb0ELb0ELb1ELb1ELb0ELb0EEEvNS_16Flash_fwd_paramsE --------------------------
	.section	.text._ZN5flash16flash_fwd_kernelI23Flash_fwd_kernel_traitsILi128ELi128ELi32ELi4ELb0ELb0EN7cutlass10bfloat16_tE19Flash_kernel_traitsILi128ELi128ELi32ELi4ES3_EELb1ELb1ELb0ELb0ELb1ELb1ELb0ELb0EEEvNS_16Flash_fwd_paramsE,"ax",@progbits
	.align	128
        .global         _ZN5flash16flash_fwd_kernelI23Flash_fwd_kernel_traitsILi128ELi128ELi32ELi4ELb0ELb0EN7cutlass10bfloat16_tE19Flash_kernel_traitsILi128ELi128ELi32ELi4ES3_EELb1ELb1ELb0ELb0ELb1ELb1ELb0ELb0EEEvNS_16Flash_fwd_paramsE
        .type           _ZN5flash16flash_fwd_kernelI23Flash_fwd_kernel_traitsILi128ELi128ELi32ELi4ELb0ELb0EN7cutlass10bfloat16_tE19Flash_kernel_traitsILi128ELi128ELi32ELi4ES3_EELb1ELb1ELb0ELb0ELb1ELb1ELb0ELb0EEEvNS_16Flash_fwd_paramsE,@function
        .size           _ZN5flash16flash_fwd_kernelI23Flash_fwd_kernel_traitsILi128ELi128ELi32ELi4ELb0ELb0EN7cutlass10bfloat16_tE19Flash_kernel_traitsILi128ELi128ELi32ELi4ES3_EELb1ELb1ELb0ELb0ELb1ELb1ELb0ELb0EEEvNS_16Flash_fwd_paramsE,(.L_x_1754 - _ZN5flash16flash_fwd_kernelI23Flash_fwd_kernel_traitsILi128ELi128ELi32ELi4ELb0ELb0EN7cutlass10bfloat16_tE19Flash_kernel_traitsILi128ELi128ELi32ELi4ES3_EELb1ELb1ELb0ELb0ELb1ELb1ELb0ELb0EEEvNS_16Flash_fwd_paramsE)
        .other          _ZN5flash16flash_fwd_kernelI23Flash_fwd_kernel_traitsILi128ELi128ELi32ELi4ELb0ELb0EN7cutlass10bfloat16_tE19Flash_kernel_traitsILi128ELi128ELi32ELi4ES3_EELb1ELb1ELb0ELb0ELb1ELb1ELb0ELb0EEEvNS_16Flash_fwd_paramsE,@"STO_CUDA_ENTRY STV_DEFAULT"
_ZN5flash16flash_fwd_kernelI23Flash_fwd_kernel_traitsILi128ELi128ELi32ELi4ELb0ELb0EN7cutlass10bfloat16_tE19Flash_kernel_traitsILi128ELi128ELi32ELi4ES3_EELb1ELb1ELb0ELb0ELb1ELb1ELb0ELb0EEEvNS_16Flash_fwd_paramsE:
.text._ZN5flash16flash_fwd_kernelI23Flash_fwd_kernel_traitsILi128ELi128ELi32ELi4ELb0ELb0EN7cutlass10bfloat16_tE19Flash_kernel_traitsILi128ELi128ELi32ELi4ES3_EELb1ELb1ELb0ELb0ELb1ELb1ELb0ELb0EEEvNS_16Flash_fwd_paramsE:
        /* <DEDUP_REMOVED lines=11> */
[----:B------:R-:W-:Y:S01]  /*00b0*/  ULDC UR25, c[0x0][0x2c4] ;  /* 0x0000b10000197ab9 */ /* 0x000fe20000000800 */
[----:B-1----:R-:W-:-:S04]  /*00c0*/  VIADD R1, R1, 0xffffffa8 ;  /* 0xffffffa801017836 */ /* 0x002fc80000000000 */
[----:B------:R2:W5:Y:S01]  /*00d0*/  @P3 LDG.E.64 R4, desc[UR20][R2.64] ;  /* 0x0000001402043981 */ /* 0x000562000c1e1b00 */
[----:B------:R-:W-:Y:S08]  /*00e0*/  S2UR UR18, SR_CTAID.X ;  /* 0x00000000001279c3 */ /* 0x000ff00000002500 */
[----:B------:R-:W-:Y:S08]  /*00f0*/  S2UR UR16, SR_CTAID.Y ;  /* 0x00000000001079c3 */ /* 0x000ff00000002600 */
[----:B------:R-:W1:Y:S01]  /*0100*/  S2UR UR14, SR_CTAID.Z ;  /* 0x00000000000e79c3 */ /* 0x000e620000002700 */
[----:B--2---:R-:W-:Y:S01]  /*0110*/  @P3 IMAD.MOV.U32 R2, RZ, RZ, R8 ;  /* 0x000000ffff023224 */ /* 0x004fe200078e0008 */
[----:B---3--:R-:W-:-:S06]  /*0120*/  @P3 MOV R3, R9 ;  /* 0x0000000900033202 */ /* 0x008fcc0000000f00 */
[----:B------:R-:W2:Y:S01]  /*0130*/  @P3 LDC R0, c[0x0][0x3b0] ;  /* 0x0000ec00ff003b82 */ /* 0x000ea20000000800 */
[----:B------:R-:W2:Y:S01]  /*0140*/  @P3 LDG.E.64 R2, desc[UR20][R2.64] ;  /* 0x0000001402023981 */ /* 0x000ea2000c1e1b00 */
[----:B------:R-:W-:-:S04]  /*0150*/  UISETP.NE.U32.AND UP0, UPT, UR6, URZ, UPT ;  /* 0x0000003f0600728c */ /* 0x000fc8000bf05070 */
[----:B------:R-:W-:Y:S02]  /*0160*/  UISETP.NE.AND.EX UP0, UPT, UR7, URZ, UPT, UP0 ;  /* 0x0000003f0700728c */ /* 0x000fe4000bf05300 */
[----:B-1----:R-:W-:-:S04]  /*0170*/  ULOP3.LUT UR4, UR14, UR18, UR16, 0xfe, !UPT ;  /* 0x000000120e047292 */ /* 0x002fc8000f8efe10 */
[----:B------:R-:W-:Y:S02]  /*0180*/  PLOP3.LUT P1, PT, PT, PT, UP0, 0x80, 0x0 ;  /* 0x000000000000781c */ /* 0x000fe40003f2f008 */
[----:B----4-:R-:W-:Y:S01]  /*0190*/  LOP3.LUT P4, RZ, R92, UR4, RZ, 0xfc, !PT ;  /* 0x000000045cff7c12 */ /* 0x010fe2000f88fcff */
[----:B------:R-:W-:Y:S02]  /*01a0*/  ULDC.64 UR4, c[0x0][0x308] ;  /* 0x0000c20000047ab9 */ /* 0x000fe40000000a00 */
[----:B------:R-:W-:Y:S01]  /*01b0*/  @UP0 ULDC.64 UR6, c[0x0][0x300] ;  /* 0x0000c00000060ab9 */ /* 0x000fe20000000a00 */
[----:B------:R-:W-:Y:S02]  /*01c0*/  UISETP.NE.U32.AND UP2, UPT, UR4, URZ, UPT ;  /* 0x0000003f0400728c */ /* 0x000fe4000bf45070 */
[----:B------:R-:W-:Y:S02]  /*01d0*/  @UP0 UIMAD.WIDE UR6, UR16, 0x4, UR6 ;  /* 0x00000004100608a5 */ /* 0x000fe4000f8e0206 */
[----:B------:R-:W-:-:S04]  /*01e0*/  UISETP.NE.AND.EX UP2, UPT, UR5, URZ, UPT, UP2 ;  /* 0x0000003f0500728c */ /* 0x000fc8000bf45320 */
[----:B------:R-:W-:Y:S01]  /*01f0*/  MOV R6, UR6 ;  /* 0x0000000600067c02 */ /* 0x000fe20008000f00 */
[----:B------:R-:W-:Y:S01]  /*0200*/  IMAD.U32 R7, RZ, RZ, UR7 ;  /* 0x00000007ff077e24 */ /* 0x000fe2000f8e00ff */
[----:B------:R-:W1:Y:S01]  /*0210*/  @!P4 LDC.64 R10, c[0x0][0x3b8] ;  /* 0x0000ee00ff0acb82 */ /* 0x000e620000000a00 */
[----:B------:R-:W-:-:S04]  /*0220*/  PLOP3.LUT P0, PT, PT, PT, UP2, 0x80, 0x0 ;  /* 0x000000000000781c */ /* 0x000fc80003f0f028 */
[----:B------:R-:W-:Y:S02]  /*0230*/  @UP2 ULDC.64 UR4, c[0x0][0x308] ;  /* 0x0000c20000042ab9 */ /* 0x000fe40000000a00 */
[----:B------:R-:W-:Y:S01]  /*0240*/  @UP2 UIMAD.WIDE UR4, UR16, 0x4, UR4 ;  /* 0x00000004100428a5 */ /* 0x000fe2000f8e0204 */
[----:B-----5:R-:W-:Y:S02]  /*0250*/  @P3 R2UR UR22, R4 ;  /* 0x00000000041632ca */ /* 0x020fe400000e0000 */
[----:B------:R-:W-:-:S11]  /*0260*/  @P3 R2UR UR23, R5 ;  /* 0x00000000051732ca */ /* 0x000fd600000e0000 */
[----:B------:R-:W-:Y:S02]  /*0270*/  IMAD.U32 R4, RZ, RZ, UR22 ;  /* 0x00000016ff047e24 */ /* 0x000fe4000f8e00ff */
[----:B------:R-:W-:-:S05]  /*0280*/  IMAD.U32 R5, RZ, RZ, UR23 ;  /* 0x00000017ff057e24 */ /* 0x000fca000f8e00ff */
[----:B-1----:R1:W-:Y:S01]  /*0290*/  @!P4 STG.E.64 desc[UR20][R10.64], R4 ;  /* 0x000000040a00c986 */ /* 0x0023e2000c101b14 */
[----:B--2---:R-:W-:Y:S01]  /*02a0*/  @P3 IADD3 R8, P2, R2, R0, RZ ;  /* 0x0000000002083210 */ /* 0x004fe20007f5e0ff */
[----:B------:R-:W-:-:S04]  /*02b0*/  IMAD.U32 R2, RZ, RZ, UR4 ;  /* 0x00000004ff027e24 */ /* 0x000fc8000f8e00ff */
[----:B------:R-:W-:Y:S02]  /*02c0*/  @P3 IMAD.X R9, RZ, RZ, R3, P2 ;  /* 0x000000ffff093224 */ /* 0x000fe400010e0603 */
[----:B------:R-:W-:Y:S01]  /*02d0*/  IMAD.U32 R3, RZ, RZ, UR5 ;  /* 0x00000005ff037e24 */ /* 0x000fe2000f8e00ff */
[----:B------:R-:W-:Y:S01]  /*02e0*/  USHF.L.U32 UR26, UR18, 0x7, URZ ;  /* 0x00000007121a7899 */ /* 0x000fe2000800063f */
[----:B------:R-:W-:Y:S01]  /*02f0*/  UMOV UR7, URZ ;  /* 0x0000003f00077c82 */ /* 0x000fe20008000000 */
[----:B------:R-:W-:Y:S01]  /*0300*/  @!UP2 ULDC.64 UR4, c[0x0][0x318] ;  /* 0x0000c6000004aab9 */ /* 0x000fe20000000a00 */
[----:B-1----:R-:W-:Y:S01]  /*0310*/  @!P4 MOV R4, R8 ;  /* 0x000000080004c202 */ /* 0x002fe20000000f00 */
[----:B------:R-:W-:-:S05]  /*0320*/  @!P4 IMAD.MOV.U32 R5, RZ, RZ, R9 ;  /* 0x000000ffff05c224 */ /* 0x000fca00078e0009 */
[----:B------:R1:W-:Y:S04]  /*0330*/  @!P4 STG.E.64 desc[UR20][R10.64+0x8], R4 ;  /* 0x000008040a00c986 */ /* 0x0003e8000c101b14 */
[----:B------:R-:W2:Y:S04]  /*0340*/  @P1 LDG.E R6, desc[UR20][R6.64] ;  /* 0x0000001406061981 */ /* 0x000ea8000c1e1900 */
[----:B------:R-:W3:Y:S01]  /*0350*/  @P0 LDG.E R0, desc[UR20][R2.64] ;  /* 0x0000001402000981 */ /* 0x000ee2000c1e1900 */
[----:B------:R-:W-:Y:S02]  /*0360*/  UISETP.GE.AND UP1, UPT, UR26, UR25, UPT ;  /* 0x000000191a00728c */ /* 0x000fe4000bf26270 */
[----:B------:R-:W-:-:S04]  /*0370*/  @!UP2 UISETP.NE.U32.AND UP0, UPT, UR4, URZ, UPT ;  /* 0x0000003f0400a28c */ /* 0x000fc8000bf05070 */
[----:B------:R-:W-:-:S03]  /*0380*/  @!UP2 UISETP.NE.AND.EX UP0, UPT, UR5, URZ, UPT, UP0 ;  /* 0x0000003f0500a28c */ /* 0x000fc6000bf05300 */
[----:B------:R-:W-:Y:S02]  /*0390*/  @!UP2 ULDC.64 UR4, c[0x0][0x2c8] ;  /* 0x0000b2000004aab9 */ /* 0x000fe40000000a00 */
[----:B------:R-:W-:Y:S01]  /*03a0*/  @!UP2 USEL UR5, UR5, URZ, UP0 ;  /* 0x0000003f0505a287 */ /* 0x000fe20008000000 */
[----:B--2---:R-:W-:Y:S02]  /*03b0*/  @P1 R2UR UR7, R6 ;  /* 0x00000000060712ca */ /* 0x004fe400000e0000 */
[----:B---3--:R-:W-:Y:S02]  /*03c0*/  @P0 R2UR UR19, R0 ;  /* 0x00000000001302ca */ /* 0x008fe400000e0000 */
[----:B------:R-:W-:-:S11]  /*03d0*/  PLOP3.LUT P0, PT, PT, PT, UP1, 0x80, 0x0 ;  /* 0x000000000000781c */ /* 0x000fd60003f0f018 */
[----:B------:R-:W-:Y:S02]  /*03e0*/  @UP2 UIADD3 UR19, UR19, -UR7, URZ ;  /* 0x8000000713132290 */ /* 0x000fe4000fffe03f */
[----:B------:R-:W-:Y:S01]  /*03f0*/  @!UP2 UIADD3 UR19, UR5, UR4, -UR7 ;  /* 0x000000040513a290 */ /* 0x000fe2000fffe807 */
[----:B-1----:R-:W-:Y:S11]  /*0400*/  @P0 EXIT ;  /* 0x000000000000094d */ /* 0x002ff60003800000 */
[----:B------:R-:W-:Y:S01]  /*0410*/  UIADD3 UR5, UR26, 0x9f, URZ ;  /* 0x0000009f1a057890 */ /* 0x000fe2000fffe03f */
[----:B------:R-:W-:Y:S01]  /*0420*/  SHF.R.S32.HI R10, RZ, 0x1f, R92 ;  /* 0x0000001fff0a7819 */ /* 0x000fe2000001145c */
[----:B------:R-:W-:Y:S01]  /*0430*/  ULDC UR24, c[0x0][0x398] ;  /* 0x0000e60000187ab9 */ /* 0x000fe20000000800 */
[----:B------:R-:W-:Y:S02]  /*0440*/  UIADD3 UR8, UR19, 0x1f, URZ ;  /* 0x0000001f13087890 */ /* 0x000fe4000fffe03f */
[----:B------:R-:W-:Y:S01]  /*0450*/  UIADD3 UR5, UR19, -UR25, UR5 ;  /* 0x8000001913057290 */ /* 0x000fe2000fffe005 */
[----:B------:R-:W-:Y:S01]  /*0460*/  LEA.HI R20, R10, R92, RZ, 0x5 ;  /* 0x0000005c0a147211 */ /* 0x000fe200078f28ff */
[----:B------:R-:W-:Y:S02]  /*0470*/  USHF.R.S32.HI UR6, URZ, 0x1f, UR8 ;  /* 0x0000001f3f067899 */ /* 0x000fe40008011408 */
[----:B------:R-:W-:Y:S01]  /*0480*/  UIADD3 UR5, UR5, UR24, URZ ;  /* 0x0000001805057290 */ /* 0x000fe2000fffe03f */
[----:B------:R-:W-:Y:S01]  /*0490*/  LOP3.LUT R0, R20, 0xffffffe0, RZ, 0xc0, !PT ;  /* 0xffffffe014007812 */ /* 0x000fe200078ec0ff */
[----:B------:R-:W-:-:S02]  /*04a0*/  ULEA.HI UR6, UR6, UR8, URZ, 0x5 ;  /* 0x0000000806067291 */ /* 0x000fc4000f8f283f */
[----:B------:R-:W-:Y:S02]  /*04b0*/  USHF.R.S32.HI UR4, URZ, 0x1f, UR5 ;  /* 0x0000001f3f047899 */ /* 0x000fe40008011405 */
[----:B------:R-:W-:Y:S02]  /*04c0*/  IMAD.IADD R88, R92, 0x1, -R0 ;  /* 0x000000015c587824 */ /* 0x000fe400078e0a00 */
[----:B------:R-:W-:Y:S02]  /*04d0*/  ULEA.HI UR4, UR4, UR5, URZ, 0x5 ;  /* 0x0000000504047291 */ /* 0x000fe4000f8f283f */
[----:B------:R-:W-:Y:S01]  /*04e0*/  USHF.R.S32.HI UR5, URZ, 0x5, UR6 ;  /* 0x000000053f057899 */ /* 0x000fe20008011406 */
[----:B------:R-:W-:Y:S01]  /*04f0*/  SHF.R.S32.HI R0, RZ, 0x1f, R88 ;  /* 0x0000001fff007819 */ /* 0x000fe20000011458 */
[----:B------:R-:W-:Y:S01]  /*0500*/  USHF.R.S32.HI UR32, URZ, 0x5, UR4 ;  /* 0x000000053f207899 */ /* 0x000fe20008011404 */
[----:B------:R-:W-:-:S03]  /*0510*/  ULDC UR6, c[0x0][0x270] ;  /* 0x00009c0000067ab9 */ /* 0x000fc60000000800 */
[----:B------:R-:W-:Y:S02]  /*0520*/  UISETP.LT.AND UP0, UPT, UR5, UR32, UPT ;  /* 0x000000200500728c */ /* 0x000fe4000bf01270 */
[----:B------:R-:W-:Y:S02]  /*0530*/  UIMAD UR4, UR16, UR6, UR14 ;  /* 0x00000006100472a4 */ /* 0x000fe4000f8e020e */
[----:B------:R-:W-:Y:S02]  /*0540*/  USEL UR32, UR5, UR32, UP0 ;  /* 0x0000002005207287 */ /* 0x000fe40008000000 */
[----:B------:R-:W-:Y:S02]  /*0550*/  USHF.L.U32 UR5, UR4, 0x5, URZ ;  /* 0x0000000504057899 */ /* 0x000fe4000800063f */
[----:B------:R-:W-:Y:S02]  /*0560*/  UISETP.GE.AND UP0, UPT, UR32, 0x1, UPT ;  /* 0x000000012000788c */ /* 0x000fe4000bf06270 */
[----:B------:R-:W-:-:S02]  /*0570*/  USHF.R.S32.HI UR4, URZ, 0x1f, UR5 ;  /* 0x0000001f3f047899 */ /* 0x000fc40008011405 */
[----:B------:R-:W-:Y:S02]  /*0580*/  IADD3 R95, P2, P1, R8, UR5, R88 ;  /* 0x00000005085f7c10 */ /* 0x000fe4000f95e058 */
[----:B------:R-:W-:Y:S02]  /*0590*/  PLOP3.LUT P0, PT, PT, PT, UP0, 0x80, 0x0 ;  /* 0x000000000000781c */ /* 0x000fe40003f0f008 */
[----:B------:R-:W-:Y:S01]  /*05a0*/  IADD3.X R91, R9, UR4, R0, P2, P1 ;  /* 0x00000004095b7c10 */ /* 0x000fe200097e2400 */
[----:B------:R1:W-:Y:S10]  /*05b0*/  STL [R1+0x20], R95 ;  /* 0x0000205f01007387 */ /* 0x0003f40000100800 */
[----:B------:R-:W-:Y:S05]  /*05c0*/  @!P0 BRA `(.L_x_1052) ;  /* 0x0000012000dc8947 */ /* 0x000fea0003800000 */
[----:B------:R-:W2:Y:S01]  /*05d0*/  LDC R22, c[0x0][0x278] ;  /* 0x00009e00ff167b82 */ /* 0x000ea20000000800 */
[CC--:B------:R-:W-:Y:S01]  /*05e0*/  LEA.HI R19, R10.reuse, R92.reuse, RZ, 0x3 ;  /* 0x0000005c0a137211 */ /* 0x0c0fe200078f18ff */
[----:B------:R-:W-:Y:S01]  /*05f0*/  IMAD.U32 R16, RZ, RZ, UR18 ;  /* 0x00000012ff107e24 */ /* 0x000fe2000f8e00ff */
[----:B------:R-:W-:Y:S01]  /*0600*/  LEA.HI R7, R10, R92, RZ, 0x4 ;  /* 0x0000005c0a077211 */ /* 0x000fe200078f20ff */
[----:B------:R-:W-:Y:S01]  /*0610*/  IMAD.U32 R3, RZ, RZ, UR7 ;  /* 0x00000007ff037e24 */ /* 0x000fe2000f8e00ff */
[----:B------:R-:W-:Y:S01]  /*0620*/  SHF.R.S32.HI R4, RZ, 0x3, R19 ;  /* 0x00000003ff047819 */ /* 0x000fe20000011413 */
[----:B------:R-:W3:Y:S01]  /*0630*/  S2R R23, SR_CTAID.Z ;  /* 0x0000000000177919 */ /* 0x000ee20000002700 */
[----:B------:R-:W-:Y:S01]  /*0640*/  SHF.R.S32.HI R12, RZ, 0x4, R7 ;  /* 0x00000004ff0c7819 */ /* 0x000fe20000011407 */
[----:B------:R-:W-:Y:S01]  /*0650*/  ULDC.64 UR8, c[0x0][0x250] ;  /* 0x0000940000087ab9 */ /* 0x000fe20000000a00 */
[--C-:B------:R-:W-:Y:S01]  /*0660*/  SHF.R.S32.HI R5, RZ, 0x1f, R4.reuse ;  /* 0x0000001fff057819 */ /* 0x100fe20000011404 */
[----:B------:R-:W-:Y:S01]  /*0670*/  USHF.R.S32.HI UR15, URZ, 0x1f, UR16 ;  /* 0x0000001f3f0f7899 */ /* 0x000fe20008011410 */
[----:B------:R-:W-:Y:S01]  /*0680*/  IADD3 R8, P0, R4, UR7, RZ ;  /* 0x0000000704087c10 */ /* 0x000fe2000ff1e0ff */
[----:B------:R-:W-:Y:S01]  /*0690*/  ULDC.64 UR10, c[0x0][0x248] ;  /* 0x00009200000a7ab9 */ /* 0x000fe20000000a00 */
[----:B------:R-:W-:Y:S01]  /*06a0*/  LEA.HI R13, R7, R12, RZ, 0x1 ;  /* 0x0000000c070d7211 */ /* 0x000fe200078f08ff */
[----:B------:R-:W-:Y:S01]  /*06b0*/  IMAD.WIDE R16, R16, 0x80, R4 ;  /* 0x0000008010107825 */ /* 0x000fe200078e0204 */
[----:B------:R-:W-:Y:S01]  /*06c0*/  LEA.HI.X.SX32 R6, R3, R5, 0x1, P0 ;  /* 0x0000000503067211 */ /* 0x000fe200000f0eff */
[----:B------:R-:W-:Y:S01]  /*06d0*/  ULDC.64 UR4, c[0x0][0x228] ;  /* 0x00008a0000047ab9 */ /* 0x000fe20000000a00 */
[----:B------:R-:W-:Y:S01]  /*06e0*/  LEA.HI R3, R10, R92, RZ, 0x6 ;  /* 0x0000005c0a037211 */ /* 0x000fe200078f30ff */
[----:B------:R-:W-:Y:S01]  /*06f0*/  UIMAD UR6, UR15, UR4, URZ ;  /* 0x000000040f0672a4 */ /* 0x000fe2000f8e023f */
[----:B------:R-:W4:Y:S01]  /*0700*/  S2UR UR17, SR_CgaCtaId ;  /* 0x00000000001179c3 */ /* 0x000f220000008800 */
[----:B------:R-:W-:Y:S01]  /*0710*/  USHF.R.S32.HI UR12, URZ, 0x1f, UR14 ;  /* 0x0000001f3f0c7899 */ /* 0x000fe2000801140e */
[----:B------:R-:W-:Y:S01]  /*0720*/  SHF.R.S32.HI R93, RZ, 0x5, R20 ;  /* 0x00000005ff5d7819 */ /* 0x000fe20000011414 */
[----:B------:R-:W-:Y:S01]  /*0730*/  IMAD.SHL.U32 R3, R3, 0x8, RZ ;  /* 0x0000000803037824 */ /* 0x000fe200078e00ff */
[----:B------:R-:W-:Y:S01]  /*0740*/  UIMAD UR5, UR16, UR5, UR6 ;  /* 0x00000005100572a4 */ /* 0x000fe2000f8e0206 */
[----:B--2---:R-:W-:Y:S01]  /*0750*/  IABS R0, R22 ;  /* 0x0000001600007213 */ /* 0x004fe20000000000 */
[----:B------:R-:W-:Y:S01]  /*0760*/  UIADD3 UR27, UR32, -0x1, URZ ;  /* 0xffffffff201b7890 */ /* 0x000fe2000fffe03f */
[----:B------:R-:W-:Y:S01]  /*0770*/  IMAD.WIDE.U32 R238, R95, -0x2daee0ad, RZ ;  /* 0xd2511f535fee7825 */ /* 0x000fe200078e00ff */
[----:B------:R-:W-:Y:S01]  /*0780*/  ULDC.64 UR6, c[0x0][0x230] ;  /* 0x00008c0000067ab9 */ /* 0x000fe20000000a00 */
[----:B------:R-:W-:-:S02]  /*0790*/  UISETP.NE.AND UP0, UPT, UR32, 0x1, UPT ;  /* 0x000000012000788c */ /* 0x000fc4000bf05270 */
[----:B------:R-:W-:Y:S01]  /*07a0*/  IMAD.MOV.U32 R21, RZ, RZ, R0 ;  /* 0x000000ffff157224 */ /* 0x000fe200078e0000 */
[----:B------:R-:W-:Y:S01]  /*07b0*/  LOP3.LUT R0, R19, 0xfffffff8, RZ, 0xc0, !PT ;  /* 0xfffffff813007812 */ /* 0x000fe200078ec0ff */
[----:B------:R-:W-:Y:S02]  /*07c0*/  USHF.R.S32.HI UR30, URZ, 0x1f, UR27 ;  /* 0x0000001f3f1e7899 */ /* 0x000fe4000801141b */
[----:B------:R-:W2:Y:S01]  /*07d0*/  I2F.RP R9, R21 ;  /* 0x0000001500097306 */ /* 0x000ea20000209400 */
[----:B------:R-:W-:Y:S01]  /*07e0*/  UIMAD.WIDE.U32 UR34, UR27, UR8, URZ ;  /* 0x000000081b2272a5 */ /* 0x000fe2000f8e003f */
[----:B------:R-:W-:Y:S02]  /*07f0*/  IMAD.IADD R29, R92, 0x1, -R0 ;  /* 0x000000015c1d7824 */ /* 0x000fe400078e0a00 */
[----:B------:R-:W-:Y:S02]  /*0800*/  IMAD.SHL.U32 R0, R4, 0x40, RZ ;  /* 0x0000004004007824 */ /* 0x000fe400078e00ff */
[----:B------:R-:W-:-:S03]  /*0810*/  IMAD.SHL.U32 R2, R29, 0x8, RZ ;  /* 0x000000081d027824 */ /* 0x000fc600078e00ff */
[----:B------:R-:W-:-:S04]  /*0820*/  LOP3.LUT R0, R0, 0x1c0, RZ, 0xc0, !PT ;  /* 0x000001c000007812 */ /* 0x000fc800078ec0ff */
[----:B------:R-:W-:Y:S01]  /*0830*/  SHF.R.U32.HI R11, RZ, 0x3, R0 ;  /* 0x00000003ff0b7819 */ /* 0x000fe20000011600 */
[----:B--2---:R-:W2:Y:S01]  /*0840*/  MUFU.RCP R9, R9 ;  /* 0x0000000900097308 */ /* 0x004ea20000001000 */
[----:B------:R-:W-:-:S04]  /*0850*/  LOP3.LUT R0, R0, 0x38, R2, 0xf8, !PT ;  /* 0x0000003800007812 */ /* 0x000fc800078ef802 */
[----:B------:R-:W-:Y:S02]  /*0860*/  LOP3.LUT R4, R0, R11, RZ, 0x3c, !PT ;  /* 0x0000000b00047212 */ /* 0x000fe400078e3cff */
[----:B------:R-:W-:Y:S01]  /*0870*/  LOP3.LUT R0, R13, 0xfffffffe, RZ, 0xc0, !PT ;  /* 0xfffffffe0d007812 */ /* 0x000fe200078ec0ff */
[----:B------:R-:W-:Y:S01]  /*0880*/  IMAD.SHL.U32 R13, R29, 0x40, RZ ;  /* 0x000000401d0d7824 */ /* 0x000fe200078e00ff */
[----:B------:R-:W-:Y:S02]  /*0890*/  LOP3.LUT R223, R4, 0x7ffffe00, R3, 0xf8, !PT ;  /* 0x7ffffe0004df7812 */ /* 0x000fe400078ef803 */
[----:B------:R-:W-:Y:S01]  /*08a0*/  SHF.R.S32.HI R3, RZ, 0x1f, R2 ;  /* 0x0000001fff037819 */ /* 0x000fe20000011402 */
[----:B------:R-:W-:Y:S01]  /*08b0*/  IMAD.IADD R18, R12, 0x1, -R0 ;  /* 0x000000010c127824 */ /* 0x000fe200078e0a00 */
[----:B------:R-:W-:Y:S01]  /*08c0*/  LOP3.LUT R0, R7, 0xfffffff0, RZ, 0xc0, !PT ;  /* 0xfffffff007007812 */ /* 0x000fe200078ec0ff */
[----:B------:R-:W-:Y:S01]  /*08d0*/  IMAD.U32 R7, RZ, RZ, UR4 ;  /* 0x00000004ff077e24 */ /* 0x000fe2000f8e00ff */
[----:B------:R-:W-:Y:S01]  /*08e0*/  LOP3.LUT R13, R13, 0x1c0, RZ, 0xc0, !PT ;  /* 0x000001c00d0d7812 */ /* 0x000fe200078ec0ff */
[----:B------:R-:W-:-:S04]  /*08f0*/  IMAD.WIDE.U32 R10, R8, UR10, R2 ;  /* 0x0000000a080a7c25 */ /* 0x000fc8000f8e0002 */
[----:B------:R-:W-:Y:S02]  /*0900*/  IMAD.IADD R12, R92, 0x1, -R0 ;  /* 0x000000015c0c7824 */ /* 0x000fe400078e0a00 */
[----:B--2---:R-:W-:Y:S02]  /*0910*/  VIADD R4, R9, 0xffffffe ;  /* 0x0ffffffe09047836 */ /* 0x004fe40000000000 */
[----:B------:R-:W-:Y:S01]  /*0920*/  IMAD R0, R6, UR8, RZ ;  /* 0x0000000806007c24 */ /* 0x000fe2000f8e02ff */
[----:B------:R-:W-:Y:S01]  /*0930*/  SHF.R.S32.HI R9, RZ, 0x1f, R12 ;  /* 0x0000001fff097819 */ /* 0x000fe2000001140c */
[----:B------:R2:W5:Y:S01]  /*0940*/  F2I.FTZ.U32.TRUNC.NTZ R5, R4 ;  /* 0x0000000400057305 */ /* 0x000562000021f000 */
[----:B------:R-:W-:Y:S02]  /*0950*/  IMAD.SHL.U32 R92, R92, 0x2, RZ ;  /* 0x000000025c5c7824 */ /* 0x000fe400078e00ff */
[----:B------:R-:W-:Y:S01]  /*0960*/  LEA.HI R15, R9, R12, RZ, 0x3 ;  /* 0x0000000c090f7211 */ /* 0x000fe200078f18ff */
[----:B------:R-:W-:-:S02]  /*0970*/  IMAD R14, R8, UR9, R0 ;  /* 0x00000009080e7c24 */ /* 0x000fc4000f8e0200 */
[----:B------:R-:W-:Y:S02]  /*0980*/  LOP3.LUT R251, R92, 0x6, RZ, 0xc0, !PT ;  /* 0x000000065cfb7812 */ /* 0x000fe400078ec0ff */
[----:B------:R-:W-:-:S05]  /*0990*/  LOP3.LUT R0, R15, 0xfffffff8, RZ, 0xc0, !PT ;  /* 0xfffffff80f007812 */ /* 0x000fca00078ec0ff */
[----:B------:R-:W-:Y:S02]  /*09a0*/  IMAD.IADD R30, R12, 0x1, -R0 ;  /* 0x000000010c1e7824 */ /* 0x000fe400078e0a00 */
[----:B--2---:R-:W-:Y:S02]  /*09b0*/  IMAD R4, R6, UR10, RZ ;  /* 0x0000000a06047c24 */ /* 0x004fe4000f8e02ff */
[----:B------:R-:W-:-:S04]  /*09c0*/  IMAD.WIDE.U32 R6, R7, UR16, R2 ;  /* 0x0000001007067c25 */ /* 0x000fc8000f8e0002 */
[C---:B------:R-:W-:Y:S02]  /*09d0*/  IMAD R4, R8.reuse, UR11, R4 ;  /* 0x0000000b08047c24 */ /* 0x040fe4000f8e0204 */
[----:B------:R-:W-:Y:S01]  /*09e0*/  IMAD.WIDE.U32 R8, R8, UR8, R2 ;  /* 0x0000000808087c25 */ /* 0x000fe2000f8e0002 */
[----:B------:R-:W-:Y:S02]  /*09f0*/  LOP3.LUT R2, R13, 0x8, R19, 0xf8, !PT ;  /* 0x000000080d027812 */ /* 0x000fe400078ef813 */
[----:B------:R-:W-:Y:S01]  /*0a00*/  SHF.R.U32.HI R13, RZ, 0x3, R13 ;  /* 0x00000003ff0d7819 */ /* 0x000fe2000001160d */
[----:B-----5:R-:W-:Y:S02]  /*0a10*/  IMAD.MOV R0, RZ, RZ, -R5 ;  /* 0x000000ffff007224 */ /* 0x020fe400078e0a05 */
[----:B------:R-:W-:Y:S01]  /*0a20*/  VIADD R3, R7, UR5 ;  /* 0x0000000507037c36 */ /* 0x000fe20008000000 */
[----:B------:R-:W-:Y:S01]  /*0a30*/  LOP3.LUT R13, R2, R13, RZ, 0x3c, !PT ;  /* 0x0000000d020d7212 */ /* 0x000fe200078e3cff */
[----:B------:R-:W-:Y:S01]  /*0a40*/  IMAD.IADD R7, R11, 0x1, R4 ;  /* 0x000000010b077824 */ /* 0x000fe200078e0204 */
[----:B------:R-:W-:Y:S01]  /*0a50*/  ULDC.64 UR4, c[0x0][0x258] ;  /* 0x0000960000047ab9 */ /* 0x000fe20000000a00 */
[----:B------:R-:W-:Y:S01]  /*0a60*/  IMAD.MOV.U32 R2, RZ, RZ, R6 ;  /* 0x000000ffff027224 */ /* 0x000fe200078e0006 */
[----:B------:R-:W-:Y:S01]  /*0a70*/  UIMAD UR12, UR12, UR4, URZ ;  /* 0x000000040c0c72a4 */ /* 0x000fe2000f8e023f */
[----:B------:R-:W-:Y:S01]  /*0a80*/  IMAD.MOV.U32 R6, RZ, RZ, R10 ;  /* 0x000000ffff067224 */ /* 0x000fe200078e000a */
[----:B---3--:R-:W-:Y:S01]  /*0a90*/  IABS R10, R23 ;  /* 0x00000017000a7213 */ /* 0x008fe20000000000 */
[----:B------:R-:W-:Y:S01]  /*0aa0*/  IMAD R0, R0, R21, RZ ;  /* 0x0000001500007224 */ /* 0x000fe200078e02ff */
[----:B------:R-:W-:Y:S01]  /*0ab0*/  UIMAD UR12, UR14, UR5, UR12 ;  /* 0x000000050e0c72a4 */ /* 0x000fe2000f8e020c */
[----:B------:R-:W-:-:S02]  /*0ac0*/  IMAD.MOV.U32 R4, RZ, RZ, RZ ;  /* 0x000000ffff047224 */ /* 0x000fc400078e00ff */
[----:B------:R-:W-:Y:S02]  /*0ad0*/  IMAD.IADD R9, R9, 0x1, R14 ;  /* 0x0000000109097824 */ /* 0x000fe400078e020e */
[----:B------:R-:W-:-:S04]  /*0ae0*/  IMAD.HI.U32 R4, R5, R0, R4 ;  /* 0x0000000005047227 */ /* 0x000fc800078e0004 */
[----:B------:R-:W-:Y:S02]  /*0af0*/  IMAD.MOV.U32 R5, RZ, RZ, R10 ;  /* 0x000000ffff057224 */ /* 0x000fe400078e000a */
[----:B------:R-:W-:Y:S01]  /*0b00*/  IMAD.U32 R0, RZ, RZ, UR4 ;  /* 0x00000004ff007e24 */ /* 0x000fe2000f8e00ff */
[----:B------:R-:W-:Y:S01]  /*0b10*/  ULDC.64 UR4, c[0x0][0x238] ;  /* 0x00008e0000047ab9 */ /* 0x000fe20000000a00 */
[----:B------:R-:W-:-:S04]  /*0b20*/  IMAD.HI.U32 R12, R4, R5, RZ ;  /* 0x00000005040c7227 */ /* 0x000fc800078e00ff */
[----:B------:R-:W-:-:S04]  /*0b30*/  IMAD.WIDE.U32 R2, R0, UR14, R2 ;  /* 0x0000000e00027c25 */ /* 0x000fc8000f8e0002 */
[----:B------:R-:W-:Y:S02]  /*0b40*/  IMAD.MOV R0, RZ, RZ, -R12 ;  /* 0x000000ffff007224 */ /* 0x000fe400078e0a0c */
[----:B------:R-:W-:Y:S01]  /*0b50*/  IMAD.U32 R4, RZ, RZ, UR6 ;  /* 0x00000006ff047e24 */ /* 0x000fe2000f8e00ff */
[----:B------:R-:W-:Y:S01]  /*0b60*/  UIMAD UR6, UR15, UR6, URZ ;  /* 0x000000060f0672a4 */ /* 0x000fe2000f8e023f */
[C---:B------:R-:W-:Y:S02]  /*0b70*/  IMAD R0, R21.reuse, R0, R5 ;  /* 0x0000000015007224 */ /* 0x040fe400078e0205 */
[----:B------:R-:W-:Y:S01]  /*0b80*/  IMAD.WIDE.U32 R6, R4, UR16, R6 ;  /* 0x0000001004067c25 */ /* 0x000fe2000f8e0006 */
[----:B------:R-:W-:Y:S02]  /*0b90*/  UIMAD UR7, UR16, UR7, UR6 ;  /* 0x00000007100772a4 */ /* 0x000fe4000f8e0206 */
[----:B------:R-:W-:Y:S01]  /*0ba0*/  ISETP.GT.U32.AND P2, PT, R21, R0, PT ;  /* 0x000000001500720c */ /* 0x000fe20003f44070 */
[----:B------:R-:W-:Y:S01]  /*0bb0*/  IMAD.U32 R4, RZ, RZ, UR4 ;  /* 0x00000004ff047e24 */ /* 0x000fe2000f8e00ff */
[----:B------:R-:W-:Y:S01]  /*0bc0*/  UIMAD UR4, UR15, UR4, URZ ;  /* 0x000000040f0472a4 */ /* 0x000fe2000f8e023f */
[----:B------:R-:W-:Y:S01]  /*0bd0*/  VIADD R3, R3, UR12 ;  /* 0x0000000c03037c36 */ /* 0x000fe20008000000 */
[----:B------:R-:W-:Y:S01]  /*0be0*/  ULDC.64 UR12, c[0x0][0x240] ;  /* 0x00009000000c7ab9 */ /* 0x000fe20000000a00 */
[----:B------:R-:W-:Y:S01]  /*0bf0*/  IMAD.WIDE.U32 R8, R4, UR16, R8 ;  /* 0x0000001004087c25 */ /* 0x000fe2000f8e0008 */
[----:B------:R-:W-:-:S02]  /*0c00*/  UIMAD UR16, UR16, UR5, UR4 ;  /* 0x00000005101072a4 */ /* 0x000fc4000f8e0204 */
[----:B------:R-:W-:Y:S01]  /*0c10*/  USHF.L.U32 UR4, UR12, 0x5, URZ ;  /* 0x000000050c047899 */ /* 0x000fe2000800063f */
[----:B------:R-:W-:Y:S01]  /*0c20*/  IMAD R4, R17, UR12, RZ ;  /* 0x0000000c11047c24 */ /* 0x000fe2000f8e02ff */
[----:B------:R-:W-:Y:S01]  /*0c30*/  USHF.L.U64.HI UR29, UR12, 0x5, UR13 ;  /* 0x000000050c1d7899 */ /* 0x000fe2000801020d */
[C---:B------:R-:W-:Y:S01]  /*0c40*/  IMAD.WIDE.U32 R2, R16.reuse, UR12, R2 ;  /* 0x0000000c10027c25 */ /* 0x040fe2000f8e0002 */
[----:B------:R-:W-:Y:S02]  /*0c50*/  UMOV UR5, 0x400 ;  /* 0x0000040000057882 */ /* 0x000fe40000000000 */
[----:B----4-:R-:W-:Y:S01]  /*0c60*/  ULEA UR5, UR17, UR5, 0x18 ;  /* 0x0000000511057291 */ /* 0x010fe2000f8ec03f */
[----:B------:R-:W-:Y:S01]  /*0c70*/  IMAD R4, R16, UR13, R4 ;  /* 0x0000000d10047c24 */ /* 0x000fe2000f8e0204 */
[----:B------:R-:W-:Y:S01]  /*0c80*/  USHF.L.U32 UR17, UR10, 0x5, URZ ;  /* 0x000000050a117899 */ /* 0x000fe2000800063f */
[----:B------:R-:W-:Y:S01]  /*0c90*/  VIADD R11, R7, UR7 ;  /* 0x00000007070b7c36 */ /* 0x000fe20008000000 */
[----:B------:R-:W-:Y:S01]  /*0ca0*/  ULDC.64 UR6, c[0x0][0x210] ;  /* 0x0000840000067ab9 */ /* 0x000fe20000000a00 */
[----:B------:R-:W-:Y:S01]  /*0cb0*/  IMAD.MOV.U32 R10, RZ, RZ, R6 ;  /* 0x000000ffff0a7224 */ /* 0x000fe200078e0006 */
[----:B------:R-:W-:Y:S01]  /*0cc0*/  LEA R6, P0, R2, UR6, 0x1 ;  /* 0x0000000602067c11 */ /* 0x000fe2000f8008ff */
[----:B------:R-:W-:Y:S01]  /*0cd0*/  IMAD.IADD R3, R3, 0x1, R4 ;  /* 0x0000000103037824 */ /* 0x000fe200078e0204 */
[----:B------:R-:W-:Y:S01]  /*0ce0*/  LEA R223, R223, UR5, 0x1 ;  /* 0x00000005dfdf7c11 */ /* 0x000fe2000f8e08ff */
[----:B------:R-:W-:Y:S01]  /*0cf0*/  @!P2 IMAD.IADD R0, R0, 0x1, -R21 ;  /* 0x000000010000a824 */ /* 0x000fe200078e0a15 */
[----:B------:R-:W-:Y:S01]  /*0d00*/  ULDC.64 UR12, c[0x0][0x268] ;  /* 0x00009a00000c7ab9 */ /* 0x000fe20000000a00 */
[----:B------:R-:W-:Y:S01]  /*0d10*/  @!P2 VIADD R12, R12, 0x1 ;  /* 0x000000010c0ca836 */ /* 0x000fe20000000000 */
[----:B------:R-:W-:Y:S01]  /*0d20*/  LEA.HI.X R7, R2, UR7, R3, 0x1, P0 ;  /* 0x0000000702077c11 */ /* 0x000fe200080f0c03 */
[----:B------:R-:W-:Y:S01]  /*0d30*/  VIADD R9, R9, UR16 ;  /* 0x0000001009097c36 */ /* 0x000fe20008000000 */
[----:B------:R-:W-:Y:S01]  /*0d40*/  IADD3 R4, P0, R6, UR4, RZ ;  /* 0x0000000406047c10 */ /* 0x000fe2000ff1e0ff */
[----:B------:R-:W-:Y:S01]  /*0d50*/  USHF.L.U64.HI UR16, UR10, 0x5, UR11 ;  /* 0x000000050a107899 */ /* 0x000fe2000801020b */
[----:B------:R-:W-:Y:S01]  /*0d60*/  ISETP.GE.U32.AND P3, PT, R0, R21, PT ;  /* 0x000000150000720c */ /* 0x000fe20003f66070 */
[----:B------:R-:W-:Y:S01]  /*0d70*/  @!PT LDS RZ, [RZ] ;  /* 0x00000000fffff984 */ /* 0x000fe20000000800 */
[----:B------:R-:W-:Y:S01]  /*0d80*/  @!PT LDS RZ, [RZ] ;  /* 0x00000000fffff984 */ /* 0x000fe20000000800 */
[----:B------:R-:W-:Y:S01]  /*0d90*/  @!PT LDS RZ, [RZ] ;  /* 0x00000000fffff984 */ /* 0x000fe20000000800 */
[----:B------:R-:W-:Y:S01]  /*0da0*/  LDGSTS.E.BYPASS.LTC128B.128 [R223], desc[UR20][R6.64] ;  /* 0x0000000006df7fae */ /* 0x000fe2000b901d54 */
[----:B------:R-:W-:Y:S01]  /*0db0*/  IADD3.X R5, R7, UR29, RZ, P0, !PT ;  /* 0x0000001d07057c10 */ /* 0x000fe200087fe4ff */
[----:B------:R-:W-:Y:S01]  /*0dc0*/  UIMAD UR28, UR16, UR27, URZ ;  /* 0x0000001b101c72a4 */ /* 0x000fe2000f8e023f */
[----:B------:R-:W-:Y:S01]  /*0dd0*/  LOP3.LUT R0, R22, UR14, RZ, 0x3c, !PT ;  /* 0x0000000e16007c12 */ /* 0x000fe2000f8e3cff */
[----:B------:R2:W-:Y:S01]  /*0de0*/  LDGSTS.E.BYPASS.LTC128B.128 [R223+0x4000], desc[UR20][R6.64+0x80] ;  /* 0x0400008006df7fae */ /* 0x0005e2000b901d54 */
[----:B------:R-:W-:Y:S01]  /*0df0*/  IADD3 R2, P0, R4, UR4, RZ ;  /* 0x0000000404027c10 */ /* 0x000fe2000ff1e0ff */
[----:B------:R-:W-:Y:S01]  /*0e00*/  ULDC.64 UR14, c[0x0][0x260] ;  /* 0x00009800000e7ab9 */ /* 0x000fe20000000a00 */
[----:B------:R-:W-:Y:S01]  /*0e10*/  ISETP.GE.AND P1, PT, R0, RZ, PT ;  /* 0x000000ff0000720c */ /* 0x000fe20003f26270 */
[----:B------:R-:W-:Y:S01]  /*0e20*/  LDGSTS.E.BYPASS.LTC128B.128 [R223+0x800], desc[UR20][R4.64] ;  /* 0x0080000004df7fae */ /* 0x000fe2000b901d54 */
[----:B------:R-:W-:Y:S01]  /*0e30*/  IADD3.X R3, R5, UR29, RZ, P0, !PT ;  /* 0x0000001d05037c10 */ /* 0x000fe200087fe4ff */
[----:B------:R-:W-:Y:S01]  /*0e40*/  UIMAD UR28, UR30, UR17, UR28 ;  /* 0x000000111e1c72a4 */ /* 0x000fe2000f8e021c */
[----:B------:R-:W-:Y:S01]  /*0e50*/  ISETP.NE.AND P0, PT, R22, RZ, PT ;  /* 0x000000ff1600720c */ /* 0x000fe20003f05270 */
[----:B------:R-:W-:Y:S01]  /*0e60*/  @P3 VIADD R12, R12, 0x1 ;  /* 0x000000010c0c3836 */ /* 0x000fe20000000000 */
[----:B------:R3:W-:Y:S01]  /*0e70*/  LDGSTS.E.BYPASS.LTC128B.128 [R223+0x4800], desc[UR20][R4.64+0x80] ;  /* 0x0480008004df7fae */ /* 0x0007e2000b901d54 */
[----:B------:R-:W-:-:S02]  /*0e80*/  ULDC.64 UR6, c[0x0][0x218] ;  /* 0x0000860000067ab9 */ /* 0x000fc40000000a00 */
[----:B------:R-:W-:Y:S01]  /*0e90*/  IMAD.MOV.U32 R0, RZ, RZ, R12 ;  /* 0x000000ffff007224 */ /* 0x000fe200078e000c */
[----:B------:R-:W-:Y:S03]  /*0ea0*/  LDGSTS.E.BYPASS.LTC128B.128 [R223+0x1000], desc[UR20][R2.64] ;  /* 0x0100000002df7fae */ /* 0x000fe6000b901d54 */
[----:B------:R-:W-:Y:S01]  /*0eb0*/  @!P1 IMAD.MOV R0, RZ, RZ, -R0 ;  /* 0x000000ffff009224 */ /* 0x000fe200078e0a00 */
[----:B------:R4:W-:Y:S03]  /*0ec0*/  LDGSTS.E.BYPASS.LTC128B.128 [R223+0x5000], desc[UR20][R2.64+0x80] ;  /* 0x0500008002df7fae */ /* 0x0009e6000b901d54 */
[----:B------:R-:W-:-:S04]  /*0ed0*/  @!P0 LOP3.LUT R0, RZ, R22, RZ, 0x33, !PT ;  /* 0x00000016ff008212 */ /* 0x000fc800078e33ff */
[----:B------:R-:W-:Y:S01]  /*0ee0*/  SHF.R.S32.HI R12, RZ, 0x1f, R0 ;  /* 0x0000001fff0c7819 */ /* 0x000fe20000011400 */
[----:B------:R-:W-:-:S04]  /*0ef0*/  IMAD.WIDE.U32 R24, R0, UR14, R10 ;  /* 0x0000000e00187c25 */ /* 0x000fc8000f8e000a */
[----:B--2---:R-:W-:Y:S01]  /*0f00*/  IMAD R6, R12, UR14, RZ ;  /* 0x0000000e0c067c24 */ /* 0x004fe2000f8e02ff */
[----:B------:R-:W-:Y:S01]  /*0f10*/  UIMAD UR14, UR30, UR8, URZ ;  /* 0x000000081e0e72a4 */ /* 0x000fe2000f8e023f */
[----:B------:R-:W-:Y:S01]  /*0f20*/  IMAD.MOV.U32 R96, RZ, RZ, R24 ;  /* 0x000000ffff607224 */ /* 0x000fe200078e0018 */
[----:B------:R-:W-:Y:S01]  /*0f30*/  STL.64 [R1+0x18], R24 ;  /* 0x0000181801007387 */ /* 0x000fe20000100a00 */
[C---:B------:R-:W-:Y:S01]  /*0f40*/  IMAD R6, R0.reuse, UR15, R6 ;  /* 0x0000000f00067c24 */ /* 0x040fe2000f8e0206 */
[----:B------:R-:W-:Y:S01]  /*0f50*/  UIMAD UR14, UR27, UR9, UR14 ;  /* 0x000000091b0e72a4 */ /* 0x000fe2000f8e020e */
[----:B------:R-:W-:Y:S01]  /*0f60*/  IMAD.WIDE.U32 R16, R0, UR12, R8 ;  /* 0x0000000c00107c25 */ /* 0x000fe2000f8e0008 */
[----:B---3--:R-:W-:Y:S02]  /*0f70*/  IADD3 R4, P2, R2, UR4, RZ ;  /* 0x0000000402047c10 */ /* 0x008fe4000ff5e0ff */
[----:B------:R-:W-:Y:S01]  /*0f80*/  UIADD3 UR14, UR35, UR14, URZ ;  /* 0x0000000e230e7290 */ /* 0x000fe2000fffe03f */
[----:B------:R-:W-:Y:S01]  /*0f90*/  IMAD.IADD R97, R25, 0x1, R6 ;  /* 0x0000000119617824 */ /* 0x000fe200078e0206 */
[----:B------:R-:W-:Y:S01]  /*0fa0*/  IADD3.X R5, R3, UR29, RZ, P2, !PT ;  /* 0x0000001d03057c10 */ /* 0x000fe200097fe4ff */
[----:B------:R-:W-:-:S02]  /*0fb0*/  IMAD.U32 R8, RZ, RZ, UR34 ;  /* 0x00000022ff087e24 */ /* 0x000fc4000f8e00ff */
[----:B------:R-:W-:Y:S01]  /*0fc0*/  IMAD.U32 R9, RZ, RZ, UR35 ;  /* 0x00000023ff097e24 */ /* 0x000fe2000f8e00ff */
[----:B----4-:R-:W-:Y:S01]  /*0fd0*/  IADD3 R2, P1, R4, UR4, RZ ;  /* 0x0000000404027c10 */ /* 0x010fe2000ff3e0ff */
[----:B------:R-:W-:Y:S03]  /*0fe0*/  LDGSTS.E.BYPASS.LTC128B.128 [R223+0x1800], desc[UR20][R4.64] ;  /* 0x0180000004df7fae */ /* 0x000fe6000b901d54 */
[----:B------:R-:W-:Y:S01]  /*0ff0*/  IADD3.X R3, R5, UR29, RZ, P1, !PT ;  /* 0x0000001d05037c10 */ /* 0x000fe20008ffe4ff */
[----:B------:R2:W-:Y:S04]  /*1000*/  LDGSTS.E.BYPASS.LTC128B.128 [R223+0x5800], desc[UR20][R4.64+0x80] ;  /* 0x0580008004df7fae */ /* 0x0005e8000b901d54 */
[----:B------:R-:W-:Y:S04]  /*1010*/  LDGSTS.E.BYPASS.LTC128B.128 [R223+0x2000], desc[UR20][R2.64] ;  /* 0x0200000002df7fae */ /* 0x000fe8000b901d54 */
[----:B------:R3:W-:Y:S04]  /*1020*/  LDGSTS.E.BYPASS.LTC128B.128 [R223+0x6000], desc[UR20][R2.64+0x80] ;  /* 0x0600008002df7fae */ /* 0x0007e8000b901d54 */
[----:B------:R-:W-:Y:S04]  /*1030*/  STL.64 [R1+0x10], R96 ;  /* 0x0000106001007387 */ /* 0x000fe80000100a00 */
[----:B------:R-:W-:Y:S01]  /*1040*/  STL.64 [R1+0x48], R16 ;  /* 0x0000481001007387 */ /* 0x000fe20000100a00 */
[----:B--2---:R-:W-:-:S04]  /*1050*/  IADD3 R4, P0, R2, UR4, RZ ;  /* 0x0000000402047c10 */ /* 0x004fc8000ff1e0ff */
[----:B------:R-:W-:Y:S02]  /*1060*/  IADD3.X R5, R3, UR29, RZ, P0, !PT ;  /* 0x0000001d03057c10 */ /* 0x000fe400087fe4ff */
[----:B---3--:R-:W-:-:S03]  /*1070*/  IADD3 R2, P0, R4, UR4, RZ ;  /* 0x0000000404027c10 */ /* 0x008fc6000ff1e0ff */
[----:B------:R-:W-:Y:S01]  /*1080*/  LDGSTS.E.BYPASS.LTC128B.128 [R223+0x2800], desc[UR20][R4.64] ;  /* 0x0280000004df7fae */ /* 0x000fe2000b901d54 */
[----:B------:R-:W-:-:S03]  /*1090*/  IADD3.X R3, R5, UR29, RZ, P0, !PT ;  /* 0x0000001d05037c10 */ /* 0x000fc600087fe4ff */
[----:B------:R2:W-:Y:S01]  /*10a0*/  LDGSTS.E.BYPASS.LTC128B.128 [R223+0x6800], desc[UR20][R4.64+0x80] ;  /* 0x0680008004df7fae */ /* 0x0005e2000b901d54 */
[----:B------:R-:W-:Y:S01]  /*10b0*/  IADD3 R6, P0, R2, UR4, RZ ;  /* 0x0000000402067c10 */ /* 0x000fe2000ff1e0ff */
[----:B------:R-:W-:Y:S02]  /*10c0*/  UIADD3 UR4, UR5, 0x8000, URZ ;  /* 0x0000800005047890 */ /* 0x000fe4000fffe03f */
[----:B------:R-:W-:Y:S01]  /*10d0*/  LDGSTS.E.BYPASS.LTC128B.128 [R223+0x3000], desc[UR20][R2.64] ;  /* 0x0300000002df7fae */ /* 0x000fe2000b901d54 */
[----:B------:R-:W-:-:S03]  /*10e0*/  IADD3.X R7, R3, UR29, RZ, P0, !PT ;  /* 0x0000001d03077c10 */ /* 0x000fc600087fe4ff */
[----:B------:R3:W-:Y:S04]  /*10f0*/  LDGSTS.E.BYPASS.LTC128B.128 [R223+0x7000], desc[UR20][R2.64+0x80] ;  /* 0x0700008002df7fae */ /* 0x0007e8000b901d54 */
[----:B------:R-:W-:Y:S04]  /*1100*/  LDGSTS.E.BYPASS.LTC128B.128 [R223+0x3800], desc[UR20][R6.64] ;  /* 0x0380000006df7fae */ /* 0x000fe8000b901d54 */
[----:B------:R-:W-:Y:S01]  /*1110*/  LDGSTS.E.BYPASS.LTC128B.128 [R223+0x7800], desc[UR20][R6.64+0x80] ;  /* 0x0780008006df7fae */ /* 0x000fe2000b901d54 */
[----:B--2---:R-:W-:-:S04]  /*1120*/  IMAD.U32 R4, RZ, RZ, UR27 ;  /* 0x0000001bff047e24 */ /* 0x004fc8000f8e00ff */
[----:B------:R-:W-:-:S04]  /*1130*/  IMAD.WIDE.U32 R4, R4, UR17, R96 ;  /* 0x0000001104047c25 */ /* 0x000fc8000f8e0060 */
[----:B---3--:R-:W-:Y:S01]  /*1140*/  IMAD R3, R12, UR12, RZ ;  /* 0x0000000c0c037c24 */ /* 0x008fe2000f8e02ff */
[----:B------:R-:W-:Y:S01]  /*1150*/  LEA R2, P0, R4, UR6, 0x1 ;  /* 0x0000000604027c11 */ /* 0x000fe2000f8008ff */
[----:B------:R-:W-:Y:S01]  /*1160*/  VIADD R10, R5, UR28 ;  /* 0x0000001c050a7c36 */ /* 0x000fe20008000000 */
[----:B------:R-:W-:Y:S01]  /*1170*/  USHF.L.U64.HI UR12, UR8, 0x5, UR9 ;  /* 0x00000005080c7899 */ /* 0x000fe20008010209 */
[----:B------:R-:W-:Y:S01]  /*1180*/  IMAD R5, R0, UR13, R3 ;  /* 0x0000000d00057c24 */ /* 0x000fe2000f8e0203 */
[----:B------:R-:W-:Y:S01]  /*1190*/  USHF.L.U32 UR13, UR8, 0x5, URZ ;  /* 0x00000005080d7899 */ /* 0x000fe2000800063f */
[----:B------:R-:W-:Y:S01]  /*11a0*/  IMAD.U32 R0, RZ, RZ, UR14 ;  /* 0x0000000eff007e24 */ /* 0x000fe2000f8e00ff */
[----:B------:R-:W-:Y:S01]  /*11b0*/  LEA.HI.X R3, R4, UR7, R10, 0x1, P0 ;  /* 0x0000000704037c11 */ /* 0x000fe200080f0c0a */
[----:B------:R-:W-:Y:S01]  /*11c0*/  IMAD.IADD R11, R17, 0x1, R5 ;  /* 0x00000001110b7824 */ /* 0x000fe200078e0205 */
[----:B------:R-:W-:Y:S01]  /*11d0*/  IADD3 R4, P1, R2, UR17, RZ ;  /* 0x0000001102047c10 */ /* 0x000fe2000ff3e0ff */
[----:B------:R-:W-:Y:S01]  /*11e0*/  ULDC.64 UR14, c[0x0][0x220] ;  /* 0x00008800000e7ab9 */ /* 0x000fe20000000a00 */
[----:B------:R-:W-:Y:S01]  /*11f0*/  LEA R9, P0, R8, R16, 0x5 ;  /* 0x0000001008097211 */ /* 0x000fe200078028ff */
[----:B------:R-:W-:Y:S01]  /*1200*/  LDGSTS.E.BYPASS.LTC128B.128 [R223+0x8000], desc[UR20][R2.64] ;  /* 0x0800000002df7fae */ /* 0x000fe2000b901d54 */
[----:B------:R-:W-:-:S02]  /*1210*/  IADD3.X R5, R3, UR16, RZ, P1, !PT ;  /* 0x0000001003057c10 */ /* 0x000fc40008ffe4ff */
[----:B------:R-:W-:Y:S01]  /*1220*/  LEA.HI.X R8, R8, R11, R0, 0x5, P0 ;  /* 0x0000000b08087211 */ /* 0x000fe200000f2c00 */
[----:B------:R2:W-:Y:S01]  /*1230*/  LDGSTS.E.BYPASS.LTC128B.128 [R223+0x9000], desc[UR20][R2.64+0x80] ;  /* 0x0900008002df7fae */ /* 0x0005e2000b901d54 */
[C---:B------:R-:W-:Y:S01]  /*1240*/  IMAD.SHL.U32 R0, R30.reuse, 0x40, RZ ;  /* 0x000000401e007824 */ /* 0x040fe200078e00ff */
[C---:B------:R-:W-:Y:S02]  /*1250*/  LEA R240, P0, R9.reuse, UR14, 0x1 ;  /* 0x0000000e09f07c11 */ /* 0x040fe4000f8008ff */
[----:B------:R-:W-:Y:S01]  /*1260*/  LDGSTS.E.BYPASS.LTC128B.128 [R223+0x8800], desc[UR20][R4.64] ;  /* 0x0880000004df7fae */ /* 0x000fe2000b901d54 */
[----:B------:R-:W-:Y:S02]  /*1270*/  LOP3.LUT P1, RZ, R30, 0x2, RZ, 0xc0, !PT ;  /* 0x000000021eff7812 */ /* 0x000fe4000782c0ff */
[----:B------:R-:W-:Y:S01]  /*1280*/  LOP3.LUT R0, R0, 0x1c0, RZ, 0xc0, !PT ;  /* 0x000001c000007812 */ /* 0x000fe200078ec0ff */
[----:B------:R3:W-:Y:S01]  /*1290*/  LDGSTS.E.BYPASS.LTC128B.128 [R223+0x9800], desc[UR20][R4.64+0x80] ;  /* 0x0980008004df7fae */ /* 0x0007e2000b901d54 */
[----:B------:R-:W-:-:S03]  /*12a0*/  LEA.HI.X R241, R9, UR15, R8, 0x1, P0 ;  /* 0x0000000f09f17c11 */ /* 0x000fc600080f0c08 */
[----:B------:R-:W0:Y:S04]  /*12b0*/  LDGDEPBAR ;  /* 0x00000000000079af */ /* 0x000e280000000000 */
[----:B------:R-:W-:Y:S01]  /*12c0*/  STL [R1+0x24], R11 ;  /* 0x0000240b01007387 */ /* 0x000fe20000100800 */
[----:B--2---:R-:W-:Y:S02]  /*12d0*/  IMAD.SHL.U32 R2, R18, 0x8, RZ ;  /* 0x0000000812027824 */ /* 0x004fe400078e00ff */
[----:B------:R-:W-:-:S03]  /*12e0*/  IMAD.SHL.U32 R3, R15, 0x40, RZ ;  /* 0x000000400f037824 */ /* 0x000fc600078e00ff */
[----:B------:R-:W-:Y:S02]  /*12f0*/  LOP3.LUT R2, R0, 0x8, R2, 0xf8, !PT ;  /* 0x0000000800027812 */ /* 0x000fe400078ef802 */
[----:B------:R-:W-:Y:S01]  /*1300*/  SHF.R.U32.HI R0, RZ, 0x3, R0 ;  /* 0x00000003ff007819 */ /* 0x000fe20000011600 */
[----:B------:R-:W-:-:S04]  /*1310*/  DEPBAR.LE SB0, 0x0 ;  /* 0x000080000000791a */ /* 0x000fc80000000000 */
[----:B------:R-:W-:Y:S01]  /*1320*/  BAR.SYNC.DEFER_BLOCKING 0x0 ;  /* 0x0000000000007b1d */ /* 0x000fe20000010000 */
[----:B------:R-:W-:Y:S01]  /*1330*/  LOP3.LUT R90, R3, 0xfffffe00, RZ, 0xc0, !PT ;  /* 0xfffffe00035a7812 */ /* 0x000fe200078ec0ff */
[----:B------:R-:W-:Y:S01]  /*1340*/  IMAD.MOV.U32 R3, RZ, RZ, 0x20 ;  /* 0x00000020ff037424 */ /* 0x000fe200078e00ff */
[----:B------:R-:W-:Y:S01]  /*1350*/  LOP3.LUT R89, R2, R0, RZ, 0x3c, !PT ;  /* 0x0000000002597212 */ /* 0x000fe200078e3cff */
[----:B------:R-:W-:Y:S01]  /*1360*/  IMAD R0, R18, 0x200, R13 ;  /* 0x0000020012007824 */ /* 0x000fe200078e020d */
[----:B---3--:R-:W-:Y:S01]  /*1370*/  IADD3 R4, P0, R240, UR13, RZ ;  /* 0x0000000df0047c10 */ /* 0x008fe2000ff1e0ff */
[----:B------:R-:W-:Y:S01]  /*1380*/  IMAD R2, R93, 0x400, R90 ;  /* 0x000004005d027824 */ /* 0x000fe200078e025a */
[----:B------:R-:W-:Y:S02]  /*1390*/  SEL R3, R3, 0xffffffe0, !P1 ;  /* 0xffffffe003037807 */ /* 0x000fe40004800000 */
[----:B------:R-:W-:Y:S01]  /*13a0*/  IADD3.X R5, R241, UR12, RZ, P0, !PT ;  /* 0x0000000cf1057c10 */ /* 0x000fe200087fe4ff */
[----:B------:R-:W-:Y:S01]  /*13b0*/  IMAD.IADD R2, R2, 0x1, R89 ;  /* 0x0000000102027824 */ /* 0x000fe200078e0259 */
[----:B------:R-:W-:-:S02]  /*13c0*/  LEA R28, R0, UR5, 0x1 ;  /* 0x00000005001c7c11 */ /* 0x000fc4000f8e08ff */
[----:B------:R-:W-:Y:S02]  /*13d0*/  LOP3.LUT P0, RZ, R29, 0x2, RZ, 0xc0, !PT ;  /* 0x000000021dff7812 */ /* 0x000fe4000780c0ff */
[----:B------:R-:W-:Y:S01]  /*13e0*/  LEA R209, R2, UR5, 0x1 ;  /* 0x0000000502d17c11 */ /* 0x000fe2000f8e08ff */
[----:B------:R-:W-:Y:S01]  /*13f0*/  IMAD.MOV.U32 R2, RZ, RZ, 0x40 ;  /* 0x00000040ff027424 */ /* 0x000fe200078e00ff */
[----:B------:R-:W-:Y:S01]  /*1400*/  LEA R218, R0, UR4, 0x1 ;  /* 0x0000000400da7c11 */ /* 0x000fe2000f8e08ff */
[----:B------:R-:W-:Y:S01]  /*1410*/  UMOV UR4, UR27 ;  /* 0x0000001b00047c82 */ /* 0x000fe20008000000 */
[----:B------:R-:W-:Y:S01]  /*1420*/  LOP3.LUT P1, RZ, R30, 0x4, RZ, 0xc0, !PT ;  /* 0x000000041eff7812 */ /* 0x000fe2000782c0ff */
[----:B------:R-:W-:Y:S02]  /*1430*/  IMAD.IADD R211, R209, 0x1, R3 ;  /* 0x00000001d1d37824 */ /* 0x000fe400078e0203 */
[----:B------:R-:W-:Y:S01]  /*1440*/  VIADD R219, R218, 0x20 ;  /* 0x00000020dadb7836 */ /* 0x000fe20000000000 */
[----:B------:R-:W-:Y:S01]  /*1450*/  SEL R0, R2, 0xffffffc0, !P1 ;  /* 0xffffffc002007807 */ /* 0x000fe20004800000 */
[----:B------:R-:W-:Y:S01]  /*1460*/  @!PT LDS RZ, [RZ] ;  /* 0x00000000fffff984 */ /* 0x000fe20000000800 */
[----:B------:R-:W-:Y:S01]  /*1470*/  @!PT LDS RZ, [RZ] ;  /* 0x00000000fffff984 */ /* 0x000fe20000000800 */
[----:B------:R-:W-:Y:S01]  /*1480*/  @!PT LDS RZ, [RZ] ;  /* 0x00000000fffff984 */ /* 0x000fe20000000800 */
[----:B------:R-:W-:Y:S02]  /*1490*/  LDGSTS.E.BYPASS.LTC128B.128 [R223+0xa000], desc[UR20][R240.64] ;  /* 0x0a000000f0df7fae */ /* 0x000fe4000b901d54 */
[----:B------:R-:W-:Y:S01]  /*14a0*/  @P0 VIADD R219, R218, 0xffffffe0 ;  /* 0xffffffe0dadb0836 */ /* 0x000fe20000000000 */
[----:B------:R-:W-:Y:S01]  /*14b0*/  LOP3.LUT P0, RZ, R29, 0x4, RZ, 0xc0, !PT ;  /* 0x000000041dff7812 */ /* 0x000fe2000780c0ff */
[----:B------:R-:W-:Y:S01]  /*14c0*/  LDGSTS.E.BYPASS.LTC128B.128 [R223+0xb000], desc[UR20][R240.64+0x80] ;  /* 0x0b000080f0df7fae */ /* 0x000fe2000b901d54 */
[----:B------:R-:W-:-:S02]  /*14d0*/  IMAD.IADD R217, R209, 0x1, R0 ;  /* 0x00000001d1d97824 */ /* 0x000fc400078e0200 */
[----:B------:R-:W-:Y:S01]  /*14e0*/  SEL R2, R2, 0xffffffc0, !P0 ;  /* 0xffffffc002027807 */ /* 0x000fe20004000000 */
[----:B------:R-:W-:Y:S01]  /*14f0*/  LDGSTS.E.BYPASS.LTC128B.128 [R223+0xa800], desc[UR20][R4.64] ;  /* 0x0a80000004df7fae */ /* 0x000fe2000b901d54 */
[----:B------:R-:W-:-:S03]  /*1500*/  IMAD.IADD R215, R211, 0x1, R0 ;  /* 0x00000001d3d77824 */ /* 0x000fc600078e0200 */
[----:B------:R2:W-:Y:S01]  /*1510*/  LDGSTS.E.BYPASS.LTC128B.128 [R223+0xb800], desc[UR20][R4.64+0x80] ;  /* 0x0b80008004df7fae */ /* 0x0005e2000b901d54 */
[----:B------:R-:W-:Y:S02]  /*1520*/  IMAD.IADD R216, R218, 0x1, R2 ;  /* 0x00000001dad87824 */ /* 0x000fe400078e0202 */
[----:B------:R-:W-:Y:S01]  /*1530*/  IMAD.IADD R214, R2, 0x1, R219 ;  /* 0x0000000102d67824 */ /* 0x000fe200078e02db */
[----:B------:R-:W-:Y:S01]  /*1540*/  LDSM.16.M88.4 R8, [R209+0x2000] ;  /* 0x00200000d108783b */ /* 0x000fe20000000200 */
[----:B------:R-:W-:-:S03]  /*1550*/  SHF.R.S32.HI R2, RZ, 0x1f, R88 ;  /* 0x0000001fff027819 */ /* 0x000fc60000011458 */
[----:B------:R-:W3:Y:S01]  /*1560*/  LDSM.16.M88.4 R24, [R28+0x8800] ;  /* 0x008800001c18783b */ /* 0x000ee20000000200 */
[----:B------:R-:W-:-:S03]  /*1570*/  LEA.HI R2, R2, R88, RZ, 0x2 ;  /* 0x0000005802027211 */ /* 0x000fc600078f10ff */
[----:B------:R-:W4:Y:S01]  /*1580*/  LDSM.16.M88.4 R20, [R28+0x8000] ;  /* 0x008000001c14783b */ /* 0x000f220000000200 */
[----:B------:R-:W-:-:S03]  /*1590*/  SHF.R.S32.HI R2, RZ, 0x2, R2 ;  /* 0x00000002ff027819 */ /* 0x000fc60000011402 */
[----:B------:R-:W5:Y:S04]  /*15a0*/  LDSM.16.M88.4 R12, [R209] ;  /* 0x00000000d10c783b */ /* 0x000f680000000200 */
[----:B------:R-:W-:Y:S04]  /*15b0*/  LDSM.16.M88.4 R40, [R219+0x800] ;  /* 0x00080000db28783b */ /* 0x000fe80000000200 */
[----:B------:R-:W-:Y:S04]  /*15c0*/  LDSM.16.M88.4 R32, [R219] ;  /* 0x00000000db20783b */ /* 0x000fe80000000200 */
[----:B--2---:R-:W2:Y:S04]  /*15d0*/  LDSM.16.M88.4 R4, [R211+0x2000] ;  /* 0x00200000d304783b */ /* 0x004ea80000000200 */
[----:B------:R-:W1:Y:S04]  /*15e0*/  LDSM.16.M88.4 R16, [R211] ;  /* 0x00000000d310783b */ /* 0x000e680000000200 */
[----:B------:R-:W-:Y:S04]  /*15f0*/  LDSM.16.M88.4 R36, [R216] ;  /* 0x00000000d824783b */ /* 0x000fe80000000200 */
[----:B------:R-:W-:Y:S04]  /*1600*/  LDSM.16.M88.4 R64, [R216+0x800] ;  /* 0x00080000d840783b */ /* 0x000fe80000000200 */
[----:B------:R-:W0:Y:S01]  /*1610*/  LDGDEPBAR ;  /* 0x00000000000079af */ /* 0x000e220000000000 */
[C---:B---3--:R-:W-:Y:S06]  /*1620*/  HMMA.16816.F32.BF16 R52, R8.reuse, R24, RZ ;  /* 0x000000180834723c */ /* 0x048fec00000418ff */
[C---:B----4-:R-:W-:Y:S06]  /*1630*/  HMMA.16816.F32.BF16 R56, R8.reuse, R20, RZ ;  /* 0x000000140838723c */ /* 0x050fec00000418ff */
[C---:B------:R-:W-:Y:S06]  /*1640*/  HMMA.16816.F32.BF16 R48, R8.reuse, R22, RZ ;  /* 0x000000160830723c */ /* 0x040fec00000418ff */
[----:B------:R-:W-:Y:S01]  /*1650*/  HMMA.16816.F32.BF16 R44, R8, R26, RZ ;  /* 0x0000001a082c723c */ /* 0x000fe200000418ff */
[----:B------:R-:W3:Y:S05]  /*1660*/  LDSM.16.M88.4 R8, [R217+0x2000] ;  /* 0x00200000d908783b */ /* 0x000eea0000000200 */
[C---:B-----5:R-:W-:Y:S06]  /*1670*/  HMMA.16816.F32.BF16 R68, R12.reuse, R20, RZ ;  /* 0x000000140c44723c */ /* 0x060fec00000418ff */
[C---:B------:R-:W-:Y:S01]  /*1680*/  HMMA.16816.F32.BF16 R60, R12.reuse, R22, RZ ;  /* 0x000000160c3c723c */ /* 0x040fe200000418ff */
[----:B------:R-:W4:Y:S05]  /*1690*/  LDSM.16.M88.4 R20, [R217] ;  /* 0x00000000d914783b */ /* 0x000f2a0000000200 */
[C---:B------:R-:W-:Y:S06]  /*16a0*/  HMMA.16816.F32.BF16 R72, R12.reuse, R24, RZ ;  /* 0x000000180c48723c */ /* 0x040fec00000418ff */
[----:B------:R-:W-:Y:S01]  /*16b0*/  HMMA.16816.F32.BF16 R84, R12, R26, RZ ;  /* 0x0000001a0c54723c */ /* 0x000fe200000418ff */
[----:B------:R-:W-:Y:S05]  /*16c0*/  LDSM.16.M88.4 R24, [R215] ;  /* 0x00000000d718783b */ /* 0x000fea0000000200 */
[C---:B--2---:R-:W-:Y:S06]  /*16d0*/  HMMA.16816.F32.BF16 R76, R4.reuse, R40, R52 ;  /* 0x00000028044c723c */ /* 0x044fec0000041834 */
[C---:B------:R-:W-:Y:S01]  /*16e0*/  HMMA.16816.F32.BF16 R80, R4.reuse, R32, R56 ;  /* 0x000000200450723c */ /* 0x040fe20000041838 */
[----:B------:R-:W-:Y:S05]  /*16f0*/  LDSM.16.M88.4 R56, [R214+0x800] ;  /* 0x00080000d638783b */ /* 0x000fea0000000200 */
[C---:B------:R-:W-:Y:S06]  /*1700*/  HMMA.16816.F32.BF16 R52, R4.reuse, R34, R48 ;  /* 0x000000220434723c */ /* 0x040fec0000041830 */
[----:B------:R-:W-:Y:S01]  /*1710*/  HMMA.16816.F32.BF16 R48, R4, R42, R44 ;  /* 0x0000002a0430723c */ /* 0x000fe2000004182c */
[----:B------:R-:W-:Y:S05]  /*1720*/  LDSM.16.M88.4 R4, [R215+0x2000] ;  /* 0x00200000d704783b */ /* 0x000fea0000000200 */
[C---:B-1----:R-:W-:Y:S06]  /*1730*/  HMMA.16816.F32.BF16 R44, R16.reuse, R32, R68 ;  /* 0x00000020102c723c */ /* 0x042fec0000041844 */
[C---:B------:R-:W-:Y:S01]  /*1740*/  HMMA.16816.F32.BF16 R12, R16.reuse, R34, R60 ;  /* 0x00000022100c723c */ /* 0x040fe2000004183c */
[----:B------:R-:W1:Y:S05]  /*1750*/  LDSM.16.M88.4 R32, [R214] ;  /* 0x00000000d620783b */ /* 0x000e6a0000000200 */
[C---:B------:R-:W-:Y:S06]  /*1760*/  HMMA.16816.F32.BF16 R68, R16.reuse, R40, R72 ;  /* 0x000000281044723c */ /* 0x040fec0000041848 */
[----:B------:R-:W-:Y:S06]  /*1770*/  HMMA.16816.F32.BF16 R60, R16, R42, R84 ;  /* 0x0000002a103c723c */ /* 0x000fec0000041854 */
[C---:B---3--:R-:W-:Y:S06]  /*1780*/  HMMA.16816.F32.BF16 R72, R8.reuse, R36, R80 ;  /* 0x000000240848723c */ /* 0x048fec0000041850 */
[C---:B------:R-:W-:Y:S06]  /*1790*/  HMMA.16816.F32.BF16 R40, R8.reuse, R38, R52 ;  /* 0x000000260828723c */ /* 0x040fec0000041834 */
[C---:B------:R-:W-:Y:S06]  /*17a0*/  HMMA.16816.F32.BF16 R76, R8.reuse, R64, R76 ;  /* 0x00000040084c723c */ /* 0x040fec000004184c */
[----:B------:R-:W-:Y:S01]  /*17b0*/  HMMA.16816.F32.BF16 R52, R8, R66, R48 ;  /* 0x000000420834723c */ /* 0x000fe20000041830 */
[----:B------:R-:W-:Y:S04]  /*17c0*/  LDSM.16.M88.4 R8, [R209+0x6000] ;  /* 0x00600000d108783b */ /* 0x000fe80000000200 */
[----:B------:R-:W-:Y:S01]  /*17d0*/  LDSM.16.M88.4 R48, [R28+0x9800] ;  /* 0x009800001c30783b */ /* 0x000fe20000000200 */
[C---:B----4-:R-:W-:Y:S06]  /*17e0*/  HMMA.16816.F32.BF16 R44, R20.reuse, R36, R44 ;  /* 0x00000024142c723c */ /* 0x050fec000004182c */
[C---:B------:R-:W-:Y:S01]  /*17f0*/  HMMA.16816.F32.BF16 R16, R20.reuse, R38, R12 ;  /* 0x000000261410723c */ /* 0x040fe2000004180c */
[----:B------:R2:W3:Y:S04]  /*1800*/  LDSM.16.M88.4 R36, [R28+0x9000] ;  /* 0x009000001c24783b */ /* 0x0004e80000000200 */
[----:B------:R-:W4:Y:S01]  /*1810*/  LDSM.16.M88.4 R12, [R209+0x4000] ;  /* 0x00400000d10c783b */ /* 0x000f220000000200 */
[C---:B------:R-:W-:Y:S06]  /*1820*/  HMMA.16816.F32.BF16 R80, R20.reuse, R64, R68 ;  /* 0x000000401450723c */ /* 0x040fec0000041844 */
[----:B------:R-:W-:Y:S01]  /*1830*/  HMMA.16816.F32.BF16 R60, R20, R66, R60 ;  /* 0x00000042143c723c */ /* 0x000fe2000004183c */
[----:B------:R-:W-:Y:S05]  /*1840*/  LDSM.16.M88.4 R20, [R211+0x4000] ;  /* 0x00400000d314783b */ /* 0x000fea0000000200 */
[C---:B-1----:R-:W-:Y:S06]  /*1850*/  HMMA.16816.F32.BF16 R68, R4.reuse, R32, R72 ;  /* 0x000000200444723c */ /* 0x042fec0000041848 */
[C---:B------:R-:W-:Y:S01]  /*1860*/  HMMA.16816.F32.BF16 R64, R4.reuse, R34, R40 ;  /* 0x000000220440723c */ /* 0x040fe20000041828 */
[----:B------:R-:W-:Y:S05]  /*1870*/  LDSM.16.M88.4 R40, [R219+0x1000] ;  /* 0x00100000db28783b */ /* 0x000fea0000000200 */
[C---:B------:R-:W-:Y:S06]  /*1880*/  HMMA.16816.F32.BF16 R72, R4.reuse, R56, R76 ;  /* 0x000000380448723c */ /* 0x040fec000004184c */
[----:B------:R-:W-:Y:S01]  /*1890*/  HMMA.16816.F32.BF16 R52, R4, R58, R52 ;  /* 0x0000003a0434723c */ /* 0x000fe20000041834 */
[----:B------:R-:W1:Y:S05]  /*18a0*/  LDSM.16.M88.4 R4, [R211+0x6000] ;  /* 0x00600000d304783b */ /* 0x000e6a0000000200 */
[C---:B--2---:R-:W-:Y:S01]  /*18b0*/  HMMA.16816.F32.BF16 R28, R24.reuse, R32, R44 ;  /* 0x00000020181c723c */ /* 0x044fe2000004182c */
[----:B------:R-:W2:Y:S05]  /*18c0*/  LDSM.16.M88.4 R44, [R219+0x1800] ;  /* 0x00180000db2c783b */ /* 0x000eaa0000000200 */
[C---:B------:R-:W-:Y:S06]  /*18d0*/  HMMA.16816.F32.BF16 R80, R24.reuse, R56, R80 ;  /* 0x000000381850723c */ /* 0x040fec0000041850 */
[C---:B------:R-:W-:Y:S01]  /*18e0*/  HMMA.16816.F32.BF16 R76, R24.reuse, R34, R16 ;  /* 0x00000022184c723c */ /* 0x040fe20000041810 */
[----:B------:R-:W-:Y:S04]  /*18f0*/  LDSM.16.M88.4 R16, [R217+0x6000] ;  /* 0x00600000d910783b */ /* 0x000fe80000000200 */
[----:B------:R-:W5:Y:S01]  /*1900*/  LDSM.16.M88.4 R32, [R216+0x1000] ;  /* 0x00100000d820783b */ /* 0x000f620000000200 */
[----:B------:R-:W-:Y:S06]  /*1910*/  HMMA.16816.F32.BF16 R56, R24, R58, R60 ;  /* 0x0000003a1838723c */ /* 0x000fec000004183c */
[C---:B---3--:R-:W-:Y:S06]  /*1920*/  HMMA.16816.F32.BF16 R68, R8.reuse, R36, R68 ;  /* 0x000000240844723c */ /* 0x048fec0000041844 */
[C---:B------:R-:W-:Y:S06]  /*1930*/  HMMA.16816.F32.BF16 R64, R8.reuse, R38, R64 ;  /* 0x000000260840723c */ /* 0x040fec0000041840 */
[C---:B------:R-:W-:Y:S06]  /*1940*/  HMMA.16816.F32.BF16 R60, R8.reuse, R48, R72 ;  /* 0x00000030083c723c */ /* 0x040fec0000041848 */
[----:B------:R-:W-:Y:S06]  /*1950*/  HMMA.16816.F32.BF16 R24, R8, R50, R52 ;  /* 0x000000320818723c */ /* 0x000fec0000041834 */
[C---:B----4-:R-:W-:Y:S01]  /*1960*/  HMMA.16816.F32.BF16 R8, R12.reuse, R36, R28 ;  /* 0x000000240c08723c */ /* 0x050fe2000004181c */
[----:B------:R-:W3:Y:S05]  /*1970*/  LDSM.16.M88.4 R28, [R216+0x1800] ;  /* 0x00180000d81c783b */ /* 0x000eea0000000200 */
[C---:B------:R-:W-:Y:S06]  /*1980*/  HMMA.16816.F32.BF16 R80, R12.reuse, R48, R80 ;  /* 0x000000300c50723c */ /* 0x040fec0000041850 */
[C---:B------:R-:W-:Y:S01]  /*1990*/  HMMA.16816.F32.BF16 R52, R12.reuse, R38, R76 ;  /* 0x000000260c34723c */ /* 0x040fe2000004184c */
[----:B------:R-:W-:Y:S05]  /*19a0*/  LDSM.16.M88.4 R36, [R214+0x1800] ;  /* 0x00180000d624783b */ /* 0x000fea0000000200 */
[----:B------:R-:W-:Y:S01]  /*19b0*/  HMMA.16816.F32.BF16 R56, R12, R50, R56 ;  /* 0x000000320c38723c */ /* 0x000fe20000041838 */
[----:B------:R-:W4:Y:S05]  /*19c0*/  LDSM.16.M88.4 R12, [R217+0x4000] ;  /* 0x00400000d90c783b */ /* 0x000f2a0000000200 */
[C---:B-1----:R-:W-:Y:S06]  /*19d0*/  HMMA.16816.F32.BF16 R76, R4.reuse, R40, R68 ;  /* 0x00000028044c723c */ /* 0x042fec0000041844 */
[C---:B------:R-:W-:Y:S06]  /*19e0*/  HMMA.16816.F32.BF16 R72, R4.reuse, R42, R64 ;  /* 0x0000002a0448723c */ /* 0x040fec0000041840 */
[C---:B--2---:R-:W-:Y:S06]  /*19f0*/  HMMA.16816.F32.BF16 R68, R4.reuse, R44, R60 ;  /* 0x0000002c0444723c */ /* 0x044fec000004183c */
[----:B------:R-:W-:Y:S01]  /*1a00*/  HMMA.16816.F32.BF16 R64, R4, R46, R24 ;  /* 0x0000002e0440723c */ /* 0x000fe20000041818 */
[----:B------:R-:W-:Y:S04]  /*1a10*/  LDSM.16.M88.4 R4, [R215+0x6000] ;  /* 0x00600000d704783b */ /* 0x000fe80000000200 */
[----:B------:R-:W1:Y:S01]  /*1a20*/  LDSM.16.M88.4 R24, [R214+0x1000] ;  /* 0x00100000d618783b */ /* 0x000e620000000200 */
[C---:B------:R-:W-:Y:S06]  /*1a30*/  HMMA.16816.F32.BF16 R48, R20.reuse, R44, R80 ;  /* 0x0000002c1430723c */ /* 0x040fec0000041850 */
[----:B------:R-:W-:Y:S01]  /*1a40*/  HMMA.16816.F32.BF16 R60, R20, R40, R8 ;  /* 0x00000028143c723c */ /* 0x000fe20000041808 */
[----:B------:R-:W2:Y:S01]  /*1a50*/  LDSM.16.M88.4 R8, [R215+0x4000] ;  /* 0x00400000d708783b */ /* 0x000ea20000000200 */
[----:B------:R-:W-:-:S04]  /*1a60*/  DEPBAR.LE SB0, 0x0 ;  /* 0x000080000000791a */ /* 0x000fc80000000000 */
[C---:B------:R-:W-:Y:S06]  /*1a70*/  HMMA.16816.F32.BF16 R52, R20.reuse, R42, R52 ;  /* 0x0000002a1434723c */ /* 0x040fec0000041834 */
[----:B------:R-:W-:Y:S06]  /*1a80*/  HMMA.16816.F32.BF16 R20, R20, R46, R56 ;  /* 0x0000002e1414723c */ /* 0x000fec0000041838 */
[C---:B-----5:R-:W-:Y:S06]  /*1a90*/  HMMA.16816.F32.BF16 R40, R16.reuse, R32, R76 ;  /* 0x000000201028723c */ /* 0x060fec000004184c */
[C---:B------:R-:W-:Y:S06]  /*1aa0*/  HMMA.16816.F32.BF16 R44, R16.reuse, R34, R72 ;  /* 0x00000022102c723c */ /* 0x040fec0000041848 */
[C---:B---3--:R-:W-:Y:S06]  /*1ab0*/  HMMA.16816.F32.BF16 R68, R16.reuse, R28, R68 ;  /* 0x0000001c1044723c */ /* 0x048fec0000041844 */
[----:B------:R-:W-:Y:S06]  /*1ac0*/  HMMA.16816.F32.BF16 R56, R16, R30, R64 ;  /* 0x0000001e1038723c */ /* 0x000fec0000041840 */
[C---:B----4-:R-:W-:Y:S06]  /*1ad0*/  HMMA.16816.F32.BF16 R16, R12.reuse, R28, R48 ;  /* 0x0000001c0c10723c */ /* 0x050fec0000041830 */
[C---:B------:R-:W-:Y:S06]  /*1ae0*/  HMMA.16816.F32.BF16 R60, R12.reuse, R32, R60 ;  /* 0x000000200c3c723c */ /* 0x040fec000004183c */
[C---:B------:R-:W-:Y:S06]  /*1af0*/  HMMA.16816.F32.BF16 R52, R12.reuse, R34, R52 ;  /* 0x000000220c34723c */ /* 0x040fec0000041834 */
[----:B------:R-:W-:Y:S06]  /*1b00*/  HMMA.16816.F32.BF16 R32, R12, R30, R20 ;  /* 0x0000001e0c20723c */ /* 0x000fec0000041814 */
[----:B-1----:R-:W-:Y:S01]  /*1b10*/  HMMA.16816.F32.BF16 R28, R4, R24, R40 ;  /* 0x00000018041c723c */ /* 0x002fe20000041828 */
[----:B------:R-:W-:-:S02]  /*1b20*/  IMAD.U32 R21, RZ, RZ, UR19 ;  /* 0x00000013ff157e24 */ /* 0x000fc4000f8e00ff */
[----:B------:R-:W-:-:S03]  /*1b30*/  IMAD.U32 R20, RZ, RZ, UR23 ;  /* 0x00000017ff147e24 */ /* 0x000fc6000f8e00ff */
[C---:B------:R-:W-:Y:S06]  /*1b40*/  HMMA.16816.F32.BF16 R44, R4.reuse, R26, R44 ;  /* 0x0000001a042c723c */ /* 0x040fec000004182c */
[C---:B------:R-:W-:Y:S06]  /*1b50*/  HMMA.16816.F32.BF16 R40, R4.reuse, R36, R68 ;  /* 0x000000240428723c */ /* 0x040fec0000041844 */
[----:B------:R-:W-:Y:S06]  /*1b60*/  HMMA.16816.F32.BF16 R48, R4, R38, R56 ;  /* 0x000000260430723c */ /* 0x000fec0000041838 */
[----:B--2---:R-:W-:Y:S01]  /*1b70*/  HMMA.16816.F32.BF16 R56, R8, R36, R16 ;  /* 0x000000240838723c */ /* 0x004fe20000041810 */
[----:B------:R-:W-:Y:S01]  /*1b80*/  LEA R4, R93, UR26, 0x4 ;  /* 0x0000001a5d047c11 */ /* 0x000fe2000f8e20ff */
[----:B------:R-:W-:-:S03]  /*1b90*/  IMAD.U32 R5, RZ, RZ, UR25 ;  /* 0x00000019ff057e24 */ /* 0x000fc6000f8e00ff */
[----:B------:R-:W-:Y:S01]  /*1ba0*/  IADD3 R4, R4, 0x1, R2 ;  /* 0x0000000104047810 */ /* 0x000fe20007ffe002 */
[----:B------:R-:W-:Y:S01]  /*1bb0*/  IMAD.U32 R2, RZ, RZ, UR4 ;  /* 0x00000004ff027e24 */ /* 0x000fe2000f8e00ff */
[----:B------:R-:W-:Y:S02]  /*1bc0*/  HMMA.16816.F32.BF16 R60, R8, R24, R60 ;  /* 0x00000018083c723c */ /* 0x000fe4000004183c */
[----:B------:R-:W-:Y:S01]  /*1bd0*/  IADD3 R4, -R5, UR19, R4 ;  /* 0x0000001305047c10 */ /* 0x000fe2000fffe104 */
[----:B------:R-:W-:-:S03]  /*1be0*/  IMAD R2, R2, 0x20, R251 ;  /* 0x0000002002027824 */ /* 0x000fc600078e02fb */
[C---:B------:R-:W-:Y:S01]  /*1bf0*/  HMMA.16816.F32.BF16 R52, R8.reuse, R26, R52 ;  /* 0x0000001a0834723c */ /* 0x040fe20000041834 */
[----:B------:R-:W-:Y:S02]  /*1c00*/  VIADD R13, R4, UR24 ;  /* 0x00000018040d7c36 */ /* 0x000fe40008000000 */
[C---:B------:R-:W-:Y:S02]  /*1c10*/  VIADD R16, R2.reuse, 0x1 ;  /* 0x0000000102107836 */ /* 0x040fe40000000000 */
[----:B------:R-:W-:Y:S01]  /*1c20*/  VIADD R6, R2, 0x11 ;  /* 0x0000001102067836 */ /* 0x000fe20000000000 */
[C-C-:B------:R-:W-:Y:S01]  /*1c30*/  VIADDMNMX R15, R13.reuse, 0x48, R21.reuse, PT ;  /* 0x000000480d0f7846 */ /* 0x140fe20003800115 */
[----:B------:R-:W-:Y:S01]  /*1c40*/  HMMA.16816.F32.BF16 R64, R8, R38, R32 ;  /* 0x000000260840723c */ /* 0x000fe20000041820 */
[----:B------:R-:W-:Y:S01]  /*1c50*/  VIADDMNMX R14, R13, 0x40, R21, PT ;  /* 0x000000400d0e7846 */ /* 0x000fe20003800115 */
[----:B------:R-:W-:Y:S01]  /*1c60*/  IMAD.U32 R4, RZ, RZ, UR18 ;  /* 0x00000012ff047e24 */ /* 0x000fe2000f8e00ff */
[-C--:B------:R-:W-:Y:S01]  /*1c70*/  ISETP.GE.AND P0, PT, R16, R15.reuse, PT ;  /* 0x0000000f1000720c */ /* 0x080fe20003f06270 */
[C---:B------:R-:W-:Y:S01]  /*1c80*/  VIADD R7, R2.reuse, 0x10 ;  /* 0x0000001002077836 */ /* 0x040fe20000000000 */
[-C--:B------:R-:W-:Y:S01]  /*1c90*/  ISETP.GE.AND P3, PT, R2, R14.reuse, PT ;  /* 0x0000000e0200720c */ /* 0x080fe20003f66270 */
[----:B------:R-:W-:Y:S01]  /*1ca0*/  IMAD R94, R4, 0x8, R93 ;  /* 0x00000008045e7824 */ /* 0x000fe200078e025d */
[----:B------:R-:W-:Y:S01]  /*1cb0*/  ISETP.GE.AND P2, PT, R16, R14, PT ;  /* 0x0000000e1000720c */ /* 0x000fe20003f46270 */
[C---:B------:R-:W-:Y:S01]  /*1cc0*/  VIADD R8, R2.reuse, 0x9 ;  /* 0x0000000902087836 */ /* 0x040fe20000000000 */
[----:B------:R-:W-:Y:S01]  /*1cd0*/  FSEL R34, R31, -INF , !P0 ;  /* 0xff8000001f227808 */ /* 0x000fe20004000000 */
[----:B------:R-:W-:Y:S01]  /*1ce0*/  VIADD R9, R2, 0x8 ;  /* 0x0000000802097836 */ /* 0x000fe20000000000 */
[----:B------:R-:W-:Y:S01]  /*1cf0*/  FSEL R25, R28, -INF , !P3 ;  /* 0xff8000001c197808 */ /* 0x000fe20005800000 */
[----:B------:R-:W-:Y:S01]  /*1d00*/  VIADD R22, R2, 0x19 ;  /* 0x0000001902167836 */ /* 0x000fe20000000000 */
[----:B------:R-:W-:Y:S01]  /*1d10*/  BAR.SYNC.DEFER_BLOCKING 0x0 ;  /* 0x0000000000007b1d */ /* 0x000fe20000010000 */
[----:B------:R-:W-:Y:S01]  /*1d20*/  ISETP.GE.AND P0, PT, R8, R15, PT ;  /* 0x0000000f0800720c */ /* 0x000fe20003f06270 */
[----:B------:R-:W-:Y:S01]  /*1d30*/  VIADD R12, R2, 0x18 ;  /* 0x00000018020c7836 */ /* 0x000fe20000000000 */
[----:B------:R-:W-:-:S02]  /*1d40*/  FSEL R26, R29, -INF , !P2 ;  /* 0xff8000001d1a7808 */ /* 0x000fc40005000000 */
[-C--:B------:R-:W-:Y:S02]  /*1d50*/  ISETP.GE.AND P3, PT, R9, R14.reuse, PT ;  /* 0x0000000e0900720c */ /* 0x080fe40003f66270 */
[----:B------:R-:W-:Y:S01]  /*1d60*/  FSEL R31, R47, -INF , !P0 ;  /* 0xff8000002f1f7808 */ /* 0x000fe20004000000 */
[----:B------:R1:W-:Y:S01]  /*1d70*/  STL [R1+0x40], R94 ;  /* 0x0000405e01007387 */ /* 0x0003e20000100800 */
[----:B------:R-:W-:Y:S02]  /*1d80*/  ISETP.GE.AND P0, PT, R6, R15, PT ;  /* 0x0000000f0600720c */ /* 0x000fe40003f06270 */
[----:B------:R-:W-:Y:S02]  /*1d90*/  ISETP.GE.AND P2, PT, R8, R14, PT ;  /* 0x0000000e0800720c */ /* 0x000fe40003f46270 */
[----:B------:R-:W-:Y:S02]  /*1da0*/  FSEL R28, R44, -INF , !P3 ;  /* 0xff8000002c1c7808 */ /* 0x000fe40005800000 */
[----:B------:R-:W-:-:S02]  /*1db0*/  FMNMX.FTZ R4, R25, R26, !PT ;  /* 0x0000001a19047209 */ /* 0x000fc40007810000 */
[-C--:B------:R-:W-:Y:S02]  /*1dc0*/  ISETP.GE.AND P1, PT, R2, R15.reuse, PT ;  /* 0x0000000f0200720c */ /* 0x080fe40003f26270 */
[----:B------:R-:W-:Y:S02]  /*1dd0*/  FSEL R47, R43, -INF , !P0 ;  /* 0xff8000002b2f7808 */ /* 0x000fe40004000000 */
[----:B------:R-:W-:Y:S02]  /*1de0*/  FSEL R27, R45, -INF , !P2 ;  /* 0xff8000002d1b7808 */ /* 0x000fe40005000000 */
[----:B------:R-:W-:Y:S02]  /*1df0*/  ISETP.GE.AND P3, PT, R7, R14, PT ;  /* 0x0000000e0700720c */ /* 0x000fe40003f66270 */
[----:B------:R-:W-:Y:S02]  /*1e00*/  FMNMX.FTZ R4, R28, R4, !PT ;  /* 0x000000041c047209 */ /* 0x000fe40007810000 */
[----:B------:R-:W-:-:S02]  /*1e10*/  ISETP.GE.AND P0, PT, R22, R15, PT ;  /* 0x0000000f1600720c */ /* 0x000fc40003f06270 */
[----:B------:R-:W-:Y:S02]  /*1e20*/  FSEL R30, R30, -INF , !P1 ;  /* 0xff8000001e1e7808 */ /* 0x000fe40004800000 */
[----:B------:R-:W-:Y:S02]  /*1e30*/  ISETP.GE.AND P1, PT, R9, R15, PT ;  /* 0x0000000f0900720c */ /* 0x000fe40003f26270 */
[----:B------:R-:W-:Y:S02]  /*1e40*/  ISETP.GE.AND P2, PT, R6, R14, PT ;  /* 0x0000000e0600720c */ /* 0x000fe40003f46270 */
[----:B------:R-:W-:Y:S02]  /*1e50*/  FSEL R35, R40, -INF , !P3 ;  /* 0xff80000028237808 */ /* 0x000fe40005800000 */
[----:B------:R-:W-:Y:S02]  /*1e60*/  FMNMX.FTZ R5, R27, R4, !PT ;  /* 0x000000041b057209 */ /* 0x000fe40007810000 */
[----:B------:R-:W-:-:S02]  /*1e70*/  FSEL R51, R51, -INF , !P0 ;  /* 0xff80000033337808 */ /* 0x000fc40004000000 */
[----:B------:R-:W-:Y:S02]  /*1e80*/  PLOP3.LUT P0, PT, PT, PT, UP0, 0x80, 0x0 ;  /* 0x000000000000781c */ /* 0x000fe40003f0f008 */
[----:B------:R-:W-:Y:S02]  /*1e90*/  FSEL R29, R46, -INF , !P1 ;  /* 0xff8000002e1d7808 */ /* 0x000fe40004800000 */
[----:B------:R-:W-:Y:S02]  /*1ea0*/  FSEL R36, R41, -INF , !P2 ;  /* 0xff80000029247808 */ /* 0x000fe40005000000 */
[----:B------:R-:W-:Y:S02]  /*1eb0*/  ISETP.GE.AND P3, PT, R12, R14, PT ;  /* 0x0000000e0c00720c */ /* 0x000fe40003f66270 */
[----:B------:R-:W-:Y:S02]  /*1ec0*/  FMNMX.FTZ R4, R30, R34, !PT ;  /* 0x000000221e047209 */ /* 0x000fe40007810000 */
[----:B------:R-:W-:-:S02]  /*1ed0*/  FMNMX.FTZ R5, R35, R5, !PT ;  /* 0x0000000523057209 */ /* 0x000fc40007810000 */
[----:B------:R-:W-:Y:S02]  /*1ee0*/  ISETP.GE.AND P1, PT, R7, R15, PT ;  /* 0x0000000f0700720c */ /* 0x000fe40003f26270 */
[----:B------:R-:W-:Y:S02]  /*1ef0*/  ISETP.GE.AND P2, PT, R22, R14, PT ;  /* 0x0000000e1600720c */ /* 0x000fe40003f46270 */
[----:B------:R-:W-:Y:S02]  /*1f00*/  FSEL R37, R48, -INF , !P3 ;  /* 0xff80000030257808 */ /* 0x000fe40005800000 */
[----:B------:R-:W-:Y:S02]  /*1f10*/  FMNMX.FTZ R4, R29, R4, !PT ;  /* 0x000000041d047209 */ /* 0x000fe40007810000 */
[----:B------:R-:W-:Y:S02]  /*1f20*/  FMNMX.FTZ R5, R36, R5, !PT ;  /* 0x0000000524057209 */ /* 0x000fe40007810000 */
[----:B------:R-:W-:-:S02]  /*1f30*/  FSEL R45, R42, -INF , !P1 ;  /* 0xff8000002a2d7808 */ /* 0x000fc40004800000 */
[----:B------:R-:W-:Y:S02]  /*1f40*/  ISETP.GE.AND P1, PT, R12, R15, PT ;  /* 0x0000000f0c00720c */ /* 0x000fe40003f26270 */
[----:B------:R-:W-:Y:S02]  /*1f50*/  FSEL R39, R49, -INF , !P2 ;  /* 0xff80000031277808 */ /* 0x000fe40005000000 */
[----:B------:R-:W-:Y:S02]  /*1f60*/  FMNMX.FTZ R4, R31, R4, !PT ;  /* 0x000000041f047209 */ /* 0x000fe40007810000 */
[----:B------:R-:W-:Y:S02]  /*1f70*/  FMNMX.FTZ R5, R37, R5, !PT ;  /* 0x0000000525057209 */ /* 0x000fe40007810000 */
[----:B------:R-:W-:Y:S02]  /*1f80*/  FSEL R50, R50, -INF , !P1 ;  /* 0xff80000032327808 */ /* 0x000fe40004800000 */
[----:B------:R-:W-:-:S02]  /*1f90*/  FMNMX.FTZ R19, R45, R4, !PT ;  /* 0x000000042d137209 */ /* 0x000fc40007810000 */
[----:B------:R-:W-:Y:S01]  /*1fa0*/  FMNMX.FTZ R17, R39, R5, !PT ;  /* 0x0000000527117209 */ /* 0x000fe20007810000 */
[----:B-1----:R-:W-:Y:S06]  /*1fb0*/  @!P0 BRA `(.L_x_1053) ;  /* 0x00000000005c8947 */ /* 0x002fec0003800000 */
[----:B------:R-:W-:-:S04]  /*1fc0*/  UIADD3 UR24, UR32, -0x2, URZ ;  /* 0xfffffffe20187890 */ /* 0x000fc8000fffe03f */
[----:B------:R-:W-:Y:S02]  /*1fd0*/  USHF.R.S32.HI UR15, URZ, 0x1f, UR24 ;  /* 0x0000001f3f0f7899 */ /* 0x000fe40008011418 */
[----:B------:R-:W-:Y:S01]  /*1fe0*/  UIMAD UR14, UR16, UR24, URZ ;  /* 0x00000018100e72a4 */ /* 0x000fe2000f8e023f */
[----:B------:R-:W-:Y:S01]  /*1ff0*/  IMAD.U32 R4, RZ, RZ, UR24 ;  /* 0x00000018ff047e24 */ /* 0x000fe2000f8e00ff */
[----:B------:R-:W-:Y:S02]  /*2000*/  USHF.L.U32 UR24, UR10, 0x4, URZ ;  /* 0x000000040a187899 */ /* 0x000fe4000800063f */
[----:B------:R-:W-:Y:S01]  /*2010*/  UIMAD UR14, UR15, UR17, UR14 ;  /* 0x000000110f0e72a4 */ /* 0x000fe2000f8e020e */
[----:B------:R-:W-:Y:S01]  /*2020*/  IMAD.WIDE.U32 R10, R4, UR17, R96 ;  /* 0x00000011040a7c25 */ /* 0x000fe2000f8e0060 */
[----:B------:R-:W-:-:S04]  /*2030*/  USHF.L.U64.HI UR15, UR10, 0x4, UR11 ;  /* 0x000000040a0f7899 */ /* 0x000fc8000801020b */
[----:B------:R-:W-:Y:S01]  /*2040*/  VIADD R5, R11, UR14 ;  /* 0x0000000e0b057c36 */ /* 0x000fe20008000000 */
[C---:B------:R-:W-:Y:S01]  /*2050*/  LEA R4, P0, R10.reuse, UR6, 0x1 ;  /* 0x000000060a047c11 */ /* 0x040fe2000f8008ff */
[----:B------:R-:W-:Y:S01]  /*2060*/  IMAD.U32 R18, RZ, RZ, UR15 ;  /* 0x0000000fff127e24 */ /* 0x000fe2000f8e00ff */
[----:B------:R-:W-:Y:S02]  /*2070*/  MOV R11, UR24 ;  /* 0x00000018000b7c02 */ /* 0x000fe40008000f00 */
[----:B------:R-:W-:Y:S02]  /*2080*/  LEA.HI.X R5, R10, UR7, R5, 0x1, P0 ;  /* 0x000000070a057c11 */ /* 0x000fe400080f0c05 */
[----:B------:R-:W-:-:S03]  /*2090*/  LEA R10, P0, R11, R4, 0x1 ;  /* 0x000000040b0a7211 */ /* 0x000fc600078008ff */
[----:B------:R-:W-:Y:S01]  /*20a0*/  @!PT LDS RZ, [RZ] ;  /* 0x00000000fffff984 */ /* 0x000fe20000000800 */
[----:B------:R-:W-:Y:S01]  /*20b0*/  @!PT LDS RZ, [RZ] ;  /* 0x00000000fffff984 */ /* 0x000fe20000000800 */
[----:B------:R-:W-:Y:S01]  /*20c0*/  @!PT LDS RZ, [RZ] ;  /* 0x00000000fffff984 */ /* 0x000fe20000000800 */
[----:B------:R1:W-:Y:S01]  /*20d0*/  LDGSTS.E.BYPASS.LTC128B.128 [R223+0x8000], desc[UR20][R4.64] ;  /* 0x0800000004df7fae */ /* 0x0003e2000b901d54 */
[----:B------:R-:W-:-:S03]  /*20e0*/  LEA.HI.X R11, R11, R5, R18, 0x1, P0 ;  /* 0x000000050b0b7211 */ /* 0x000fc600000f0c12 */
[----:B------:R1:W-:Y:S04]  /*20f0*/  LDGSTS.E.BYPASS.LTC128B.128 [R223+0x9000], desc[UR20][R4.64+0x80] ;  /* 0x0900008004df7fae */ /* 0x0003e8000b901d54 */
[----:B------:R1:W-:Y:S04]  /*2100*/  LDGSTS.E.BYPASS.LTC128B.128 [R223+0x8800], desc[UR20][R10.64] ;  /* 0x088000000adf7fae */ /* 0x0003e8000b901d54 */
[----:B------:R1:W-:Y:S04]  /*2110*/  LDGSTS.E.BYPASS.LTC128B.128 [R223+0x9800], desc[UR20][R10.64+0x80] ;  /* 0x098000800adf7fae */ /* 0x0003e8000b901d54 */
[----:B------:R-:W0:Y:S02]  /*2120*/  LDGDEPBAR ;  /* 0x00000000000079af */ /* 0x000e240000000000 */
.L_x_1053:
[----:B------:R-:W2:Y:S01]  /*2130*/  SHFL.BFLY PT, R23, R17, 0x2, 0x1f ;  /* 0x0c401f0011177f89 */ /* 0x000ea200000e0000 */
[----:B-1----:R-:W-:Y:S01]  /*2140*/  VIADD R10, R94, 0x4 ;  /* 0x000000045e0a7836 */ /* 0x002fe20000000000 */
[----:B------:R-:W-:Y:S01]  /*2150*/  LOP3.LUT R5, R239, UR4, R20, 0x96, !PT ;  /* 0x00000004ef057c12 */ /* 0x000fe2000f8e9614 */
[----:B------:R-:W-:Y:S01]  /*2160*/  UIADD3 UR30, UR22, -0x61c88647, URZ ;  /* 0x9e3779b9161e7890 */ /* 0x000fe2000fffe03f */
[----:B------:R-:W-:Y:S01]  /*2170*/  FMNMX.FTZ R4, R47, R19, !PT ;  /* 0x000000132f047209 */ /* 0x000fe20007810000 */
[----:B------:R-:W-:Y:S01]  /*2180*/  UIADD3 UR27, UR23, 0x76cf5d0a, URZ ;  /* 0x76cf5d0a171b7890 */ /* 0x000fe2000fffe03f */
[----:B------:R-:W-:Y:S01]  /*2190*/  LOP3.LUT R42, R91, UR22, RZ, 0x3c, !PT ;  /* 0x000000165b2a7c12 */ /* 0x000fe2000f8e3cff */
[----:B------:R1:W-:Y:S01]  /*21a0*/  STL [R1+0x50], R10 ;  /* 0x0000500a01007387 */ /* 0x0003e20000100800 */
[----:B------:R-:W-:Y:S01]  /*21b0*/  IMAD.WIDE.U32 R32, R5, -0x326172a9, RZ ;  /* 0xcd9e8d5705207825 */ /* 0x000fe200078e00ff */
[----:B------:R-:W-:Y:S01]  /*21c0*/  FMNMX.FTZ R4, R50, R4, !PT ;  /* 0x0000000432047209 */ /* 0x000fe20007810000 */
[----:B------:R-:W-:Y:S01]  /*21d0*/  UIADD3 UR29, UR23, -0x4498517b, URZ ;  /* 0xbb67ae85171d7890 */ /* 0x000fe2000fffe03f */
[----:B------:R-:W-:Y:S01]  /*21e0*/  STL [R1+0x44], R42 ;  /* 0x0000442a01007387 */ /* 0x000fe20000100800 */
[----:B------:R-:W-:Y:S01]  /*21f0*/  UIADD3 UR28, UR22, 0x3c6ef372, URZ ;  /* 0x3c6ef372161c7890 */ /* 0x000fe2000fffe03f */
[----:B------:R-:W-:Y:S01]  /*2200*/  FMNMX.FTZ R20, R51, R4, !PT ;  /* 0x0000000433147209 */ /* 0x000fe20007810000 */
[----:B------:R-:W-:Y:S01]  /*2210*/  UIADD3 UR25, UR23, 0x32370b8f, URZ ;  /* 0x32370b8f17197890 */ /* 0x000fe2000fffe03f */
[----:B------:R-:W-:Y:S01]  /*2220*/  IMAD.WIDE.U32 R40, R94, -0x326172a9, RZ ;  /* 0xcd9e8d575e287825 */ /* 0x000fe200078e00ff */
[----:B------:R-:W-:Y:S01]  /*2230*/  ULDC UR33, c[0x0][0x2ec] ;  /* 0x0000bb0000217ab9 */ /* 0x000fe20000000800 */
[----:B------:R-:W-:Y:S01]  /*2240*/  UIADD3 UR26, UR22, -0x255992d5, URZ ;  /* 0xdaa66d2b161a7890 */ /* 0x000fe2000fffe03f */
[----:B------:R-:W3:Y:S01]  /*2250*/  SHFL.BFLY PT, R24, R20, 0x2, 0x1f ;  /* 0x0c401f0014187f89 */ /* 0x000ee200000e0000 */
[----:B------:R-:W-:-:S02]  /*2260*/  UIADD3 UR24, UR22, 0x78dde6e4, URZ ;  /* 0x78dde6e416187890 */ /* 0x000fc4000fffe03f */
[----:B------:R-:W-:Y:S02]  /*2270*/  UIADD3 UR14, UR23, -0x56f99767, URZ ;  /* 0xa9066899170e7890 */ /* 0x000fe4000fffe03f */
[----:B------:R-:W-:Y:S02]  /*2280*/  UIADD3 UR15, UR22, 0x1715609d, URZ ;  /* 0x1715609d160f7890 */ /* 0x000fe4000fffe03f */
[----:B------:R-:W-:Y:S02]  /*2290*/  UIADD3 UR31, UR22, -0x4ab325aa, URZ ;  /* 0xb54cda56161f7890 */ /* 0x000fe4000fffe03f */
[----:B------:R-:W-:Y:S01]  /*22a0*/  UISETP.GE.AND UP0, UPT, UR32, 0x2, UPT ;  /* 0x000000022000788c */ /* 0x000fe2000bf06270 */
[----:B------:R-:W-:Y:S01]  /*22b0*/  ULDC UR36, c[0x0][0x250] ;  /* 0x0000940000247ab9 */ /* 0x000fe20000000800 */
[----:B------:R-:W-:Y:S01]  /*22c0*/  USHF.L.U64.HI UR34, UR8, 0x4, UR9 ;  /* 0x0000000408227899 */ /* 0x000fe20008010209 */
[----:B-1----:R-:W-:Y:S01]  /*22d0*/  IMAD.WIDE.U32 R10, R10, -0x326172a9, RZ ;  /* 0xcd9e8d570a0a7825 */ /* 0x002fe200078e00ff */
[----:B------:R-:W-:-:S04]  /*22e0*/  USHF.L.U32 UR35, UR36, 0x4, URZ ;  /* 0x0000000424237899 */ /* 0x000fc8000800063f */
[----:B------:R1:W-:Y:S01]  /*22f0*/  STL.64 [R1+0x30], R10 ;  /* 0x0000300a01007387 */ /* 0x0003e20000100a00 */
[----:B------:R-:W-:-:S03]  /*2300*/  LOP3.LUT R242, R11, R42, RZ, 0x3c, !PT ;  /* 0x0000002a0bf27212 */ /* 0x000fc600078e3cff */
[----:B------:R-:W-:Y:S02]  /*2310*/  STL.64 [R1+0x38], R40 ;  /* 0x0000382801007387 */ /* 0x000fe40000100a00 */
[----:B------:R-:W-:-:S05]  /*2320*/  IMAD.WIDE.U32 R4, R242, -0x2daee0ad, RZ ;  /* 0xd2511f53f2047825 */ /* 0x000fca00078e00ff */
[----:B------:R-:W-:Y:S02]  /*2330*/  LOP3.LUT R5, R5, UR29, R238, 0x96, !PT ;  /* 0x0000001d05057c12 */ /* 0x000fe4000f8e96ee */
[----:B-1----:R-:W-:Y:S02]  /*2340*/  LOP3.LUT R10, R33, UR30, R10, 0x96, !PT ;  /* 0x0000001e210a7c12 */ /* 0x002fe4000f8e960a */
[----:B------:R-:W-:Y:S02]  /*2350*/  VIADDMNMX R11, R13, 0x8, R21, PT ;  /* 0x000000080d0b7846 */ /* 0x000fe40003800115 */
[----:B------:R-:W-:Y:S01]  /*2360*/  LOP3.LUT R33, R33, UR30, R40, 0x96, !PT ;  /* 0x0000001e21217c12 */ /* 0x000fe2000f8e9628 */
[----:B------:R-:W-:Y:S01]  /*2370*/  IMAD.WIDE.U32 R18, R10, -0x2daee0ad, RZ ;  /* 0xd2511f530a127825 */ /* 0x000fe200078e00ff */
[----:B------:R-:W-:Y:S01]  /*2380*/  VIMNMX R10, R13, UR19, PT ;  /* 0x000000130d0a7c48 */ /* 0x000fe2000bfe0100 */
[----:B------:R-:W-:Y:S01]  /*2390*/  UIADD3 UR19, UR23, -0x126145ec, URZ ;  /* 0xed9eba1417137890 */ /* 0x000fe2000fffe03f */
[----:B------:R-:W-:-:S02]  /*23a0*/  ISETP.GE.AND P4, PT, R8, R11, PT ;  /* 0x0000000b0800720c */ /* 0x000fc40003f86270 */
[----:B------:R-:W-:Y:S02]  /*23b0*/  LOP3.LUT R19, R19, UR27, R4, 0x96, !PT ;  /* 0x0000001b13137c12 */ /* 0x000fe4000f8e9604 */
[----:B--2---:R-:W-:Y:S02]  /*23c0*/  FMNMX.FTZ R4, R17, R23, !PT ;  /* 0x0000001711047209 */ /* 0x004fe40007810000 */
[-C--:B------:R-:W-:Y:S02]  /*23d0*/  ISETP.GE.AND P2, PT, R8, R10.reuse, PT ;  /* 0x0000000a0800720c */ /* 0x080fe40003f46270 */
[CC--:B------:R-:W-:Y:S01]  /*23e0*/  ISETP.GE.AND P3, PT, R16.reuse, R10.reuse, PT ;  /* 0x0000000a1000720c */ /* 0x0c0fe20003f66270 */
[----:B------:R-:W1:Y:S01]  /*23f0*/  SHFL.BFLY PT, R8, R4, 0x1, 0x1f ;  /* 0x0c201f0004087f89 */ /* 0x000e6200000e0000 */
[----:B------:R-:W-:Y:S01]  /*2400*/  ISETP.GE.AND P1, PT, R16, R11, PT ;  /* 0x0000000b1000720c */ /* 0x000fe20003f26270 */
[----:B------:R-:W-:Y:S01]  /*2410*/  IMAD.WIDE.U32 R16, R5, -0x326172a9, RZ ;  /* 0xcd9e8d5705107825 */ /* 0x000fe200078e00ff */
[----:B------:R-:W-:-:S02]  /*2420*/  ISETP.GE.AND P6, PT, R9, R10, PT ;  /* 0x0000000a0900720c */ /* 0x000fc40003fc6270 */
[----:B------:R-:W-:Y:S02]  /*2430*/  FSEL R44, R61, -INF , !P3 ;  /* 0xff8000003d2c7808 */ /* 0x000fe40005800000 */
[C---:B------:R-:W-:Y:S02]  /*2440*/  ISETP.GE.AND P0, PT, R7.reuse, R10, PT ;  /* 0x0000000a0700720c */ /* 0x040fe40003f06270 */
[----:B------:R-:W-:Y:S02]  /*2450*/  ISETP.GE.AND P3, PT, R7, R11, PT ;  /* 0x0000000b0700720c */ /* 0x000fe40003f66270 */
[----:B------:R-:W-:Y:S02]  /*2460*/  LOP3.LUT R5, R17, UR28, R32, 0x96, !PT ;  /* 0x0000001c11057c12 */ /* 0x000fe4000f8e9620 */
[----:B---3--:R-:W-:Y:S02]  /*2470*/  FMNMX.FTZ R7, R20, R24, !PT ;  /* 0x0000001814077209 */ /* 0x008fe40007810000 */
[----:B------:R-:W-:Y:S01]  /*2480*/  FSEL R46, R52, -INF , !P6 ;  /* 0xff800000342e7808 */ /* 0x000fe20007000000 */
[----:B------:R-:W-:Y:S01]  /*2490*/  IMAD.WIDE.U32 R20, R5, -0x2daee0ad, RZ ;  /* 0xd2511f5305147825 */ /* 0x000fe200078e00ff */
[----:B------:R-:W-:Y:S01]  /*24a0*/  ISETP.GE.AND P6, PT, R2, R10, PT ;  /* 0x0000000a0200720c */ /* 0x000fe20003fc6270 */
[----:B------:R-:W2:Y:S01]  /*24b0*/  SHFL.BFLY PT, R13, R7, 0x1, 0x1f ;  /* 0x0c201f00070d7f89 */ /* 0x000ea200000e0000 */
[----:B------:R-:W-:-:S02]  /*24c0*/  FSEL R220, R56, -INF , !P0 ;  /* 0xff80000038dc7808 */ /* 0x000fc40004000000 */
[----:B------:R-:W-:Y:S02]  /*24d0*/  FSEL R38, R60, -INF , !P6 ;  /* 0xff8000003c267808 */ /* 0x000fe40007000000 */
[-C--:B------:R-:W-:Y:S02]  /*24e0*/  ISETP.GE.AND P6, PT, R2, R11.reuse, PT ;  /* 0x0000000b0200720c */ /* 0x080fe40003fc6270 */
[----:B------:R-:W-:Y:S02]  /*24f0*/  LOP3.LUT R2, R21, UR25, R18, 0x96, !PT ;  /* 0x0000001915027c12 */ /* 0x000fe4000f8e9612 */
[----:B-1----:R-:W-:Y:S01]  /*2500*/  FMNMX.FTZ R133, R4, R8, !PT ;  /* 0x0000000804857209 */ /* 0x002fe20007810000 */
[----:B------:R-:W-:Y:S01]  /*2510*/  IMAD.WIDE.U32 R4, R19, -0x326172a9, RZ ;  /* 0xcd9e8d5713047825 */ /* 0x000fe200078e00ff */
[----:B------:R-:W-:Y:S02]  /*2520*/  ISETP.GE.AND P5, PT, R9, R11, PT ;  /* 0x0000000b0900720c */ /* 0x000fe40003fa6270 */
[----:B------:R-:W-:Y:S01]  /*2530*/  FSETP.NEU.FTZ.AND P0, PT, R133, -INF , PT ;  /* 0xff8000008500780b */ /* 0x000fe20003f1d000 */
[----:B------:R-:W-:-:S04]  /*2540*/  IMAD.WIDE.U32 R18, R2, -0x326172a9, RZ ;  /* 0xcd9e8d5702127825 */ /* 0x000fc800078e00ff */
[----:B------:R-:W-:Y:S01]  /*2550*/  FMUL.FTZ R2, R133, UR33 ;  /* 0x0000002185027c20 */ /* 0x000fe20008410000 */
[----:B------:R-:W-:Y:S02]  /*2560*/  LOP3.LUT R5, R5, UR26, R16, 0x96, !PT ;  /* 0x0000001a05057c12 */ /* 0x000fe4000f8e9610 */
[----:B------:R-:W-:Y:S02]  /*2570*/  FSEL R92, R63, -INF , !P1 ;  /* 0xff8000003f5c7808 */ /* 0x000fe40004800000 */
[----:B------:R-:W-:Y:S02]  /*2580*/  FSEL R8, R2, RZ, P0 ;  /* 0x000000ff02087208 */ /* 0x000fe40000000000 */
[----:B------:R-:W-:Y:S02]  /*2590*/  FSEL R48, R53, -INF , !P2 ;  /* 0xff80000035307808 */ /* 0x000fe40005000000 */
[C---:B------:R-:W-:Y:S01]  /*25a0*/  ISETP.GE.AND P1, PT, R6.reuse, R10, PT ;  /* 0x0000000a0600720c */ /* 0x040fe20003f26270 */
[----:B------:R-:W-:Y:S01]  /*25b0*/  FFMA.FTZ R2, R25, UR33, -R8 ;  /* 0x0000002119027c23 */ /* 0x000fe20008010808 */
[----:B------:R-:W-:-:S02]  /*25c0*/  ISETP.GE.AND P2, PT, R6, R11, PT ;  /* 0x0000000b0600720c */ /* 0x000fc40003f46270 */
[----:B------:R-:W-:Y:S01]  /*25d0*/  LOP3.LUT R9, R41, R42, RZ, 0x3c, !PT ;  /* 0x0000002a29097212 */ /* 0x000fe200078e3cff */
[----:B------:R1:W-:Y:S01]  /*25e0*/  MUFU.EX2 R250, R2 ;  /* 0x0000000200fa7308 */ /* 0x0003e20000000800 */
[----:B------:R-:W-:Y:S01]  /*25f0*/  LOP3.LUT R6, R19, UR24, R4, 0x96, !PT ;  /* 0x0000001813067c12 */ /* 0x000fe2000f8e9604 */
[----:B------:R-:W-:Y:S01]  /*2600*/  IMAD.WIDE.U32 R4, R5, -0x2daee0ad, RZ ;  /* 0xd2511f5305047825 */ /* 0x000fe200078e00ff */
[----:B--2---:R-:W-:Y:S02]  /*2610*/  FMNMX.FTZ R134, R7, R13, !PT ;  /* 0x0000000d07867209 */ /* 0x004fe40007810000 */
[----:B------:R-:W-:Y:S01]  /*2620*/  FSEL R49, R62, -INF , !P6 ;  /* 0xff8000003e317808 */ /* 0x000fe20007000000 */
[----:B------:R-:W-:Y:S01]  /*2630*/  IMAD.WIDE.U32 R94, R9, -0x2daee0ad, RZ ;  /* 0xd2511f53095e7825 */ /* 0x000fe200078e00ff */
[----:B------:R-:W-:-:S03]  /*2640*/  FSETP.NEU.FTZ.AND P0, PT, R134, -INF , PT ;  /* 0xff8000008600780b */ /* 0x000fc60003f1d000 */
[----:B------:R-:W-:Y:S01]  /*2650*/  FMUL.FTZ R9, R134, UR33 ;  /* 0x0000002186097c20 */ /* 0x000fe20008410000 */
[----:B------:R-:W-:Y:S01]  /*2660*/  FSEL R221, R57, -INF , !P1 ;  /* 0xff80000039dd7808 */ /* 0x000fe20004800000 */
[----:B------:R-:W-:Y:S01]  /*2670*/  IMAD.WIDE.U32 R24, R6, -0x2daee0ad, RZ ;  /* 0xd2511f5306187825 */ /* 0x000fe200078e00ff */
[----:B------:R-:W-:Y:S01]  /*2680*/  LOP3.LUT R6, R5, UR19, R20, 0x96, !PT ;  /* 0x0000001305067c12 */ /* 0x000fe2000f8e9614 */
[----:B------:R-:W-:Y:S01]  /*2690*/  STL.64 [R1+0x28], R94 ;  /* 0x0000285e01007387 */ /* 0x000fe20000100a00 */
[----:B------:R-:W2:Y:S01]  /*26a0*/  LDC.U8 R20, c[0x0][0x388] ;  /* 0x0000e200ff147b82 */ /* 0x000ea20000000000 */
[----:B------:R-:W-:Y:S02]  /*26b0*/  LOP3.LUT R7, R95, UR29, R238, 0x96, !PT ;  /* 0x0000001d5f077c12 */ /* 0x000fe4000f8e96ee */
[----:B------:R-:W-:Y:S01]  /*26c0*/  LOP3.LUT R4, R25, UR14, R4, 0x96, !PT ;  /* 0x0000000e19047c12 */ /* 0x000fe2000f8e9604 */
[----:B-1----:R-:W-:Y:S01]  /*26d0*/  FFMA.FTZ R2, R26, UR33, -R8 ;  /* 0x000000211a027c23 */ /* 0x002fe20008010808 */
[C---:B------:R-:W-:Y:S01]  /*26e0*/  ISETP.GE.AND P6, PT, R12.reuse, R10, PT ;  /* 0x0000000a0c00720c */ /* 0x040fe20003fc6270 */
[----:B------:R-:W-:Y:S01]  /*26f0*/  IMAD.WIDE.U32 R244, R7, -0x326172a9, RZ ;  /* 0xcd9e8d5707f47825 */ /* 0x000fe200078e00ff */
[----:B------:R-:W-:Y:S01]  /*2700*/  ISETP.GE.AND P1, PT, R12, R11, PT ;  /* 0x0000000b0c00720c */ /* 0x000fe20003f26270 */
[----:B------:R1:W-:Y:S01]  /*2710*/  MUFU.EX2 R249, R2 ;  /* 0x0000000200f97308 */ /* 0x0003e20000000800 */
[----:B------:R-:W-:Y:S01]  /*2720*/  FSEL R9, R9, RZ, P0 ;  /* 0x000000ff09097208 */ /* 0x000fe20000000000 */
[----:B------:R-:W-:-:S04]  /*2730*/  IMAD.WIDE.U32 R6, R6, -0x326172a9, RZ ;  /* 0xcd9e8d5706067825 */ /* 0x000fc800078e00ff */
[----:B------:R-:W-:Y:S01]  /*2740*/  FFMA.FTZ R12, R27, UR33, -R8 ;  /* 0x000000211b0c7c23 */ /* 0x000fe20008010808 */
[----:B------:R-:W-:Y:S01]  /*2750*/  FSEL R139, R64, -INF , !P6 ;  /* 0xff800000408b7808 */ /* 0x000fe20007000000 */
[----:B------:R-:W-:Y:S01]  /*2760*/  IMAD.WIDE.U32 R4, R4, -0x326172a9, RZ ;  /* 0xcd9e8d5704047825 */ /* 0x000fe200078e00ff */
[----:B------:R-:W-:Y:S01]  /*2770*/  LOP3.LUT R18, R7, UR15, R18, 0x96, !PT ;  /* 0x0000000f07127c12 */ /* 0x000fe2000f8e9612 */
[----:B------:R3:W-:Y:S02]  /*2780*/  MUFU.EX2 R243, R12 ;  /* 0x0000000c00f37308 */ /* 0x0007e40000000800 */
[----:B------:R-:W-:Y:S01]  /*2790*/  FFMA.FTZ R7, R30, UR33, -R9 ;  /* 0x000000211e077c23 */ /* 0x000fe20008010809 */
[----:B------:R-:W-:Y:S02]  /*27a0*/  ISETP.GE.AND P6, PT, R22, R10, PT ;  /* 0x0000000a1600720c */ /* 0x000fe40003fc6270 */
[----:B------:R-:W-:Y:S02]  /*27b0*/  LOP3.LUT R6, R5, UR31, R6, 0x96, !PT ;  /* 0x0000001f05067c12 */ /* 0x000fe4000f8e9606 */
[----:B------:R-:W-:Y:S01]  /*27c0*/  LOP3.LUT R5, R4, 0xffff, RZ, 0xc0, !PT ;  /* 0x0000ffff04057812 */ /* 0x000fe200078ec0ff */
[----:B------:R4:W-:Y:S01]  /*27d0*/  MUFU.EX2 R236, R7 ;  /* 0x0000000700ec7308 */ /* 0x0009e20000000800 */
[----:B-1----:R-:W-:Y:S01]  /*27e0*/  FFMA.FTZ R2, R28, UR33, -R8 ;  /* 0x000000211c027c23 */ /* 0x002fe20008010808 */
[----:B------:R-:W-:Y:S01]  /*27f0*/  LOP3.LUT R17, R4, 0xff, RZ, 0xc0, !PT ;  /* 0x000000ff04117812 */ /* 0x000fe200078ec0ff */
[----:B--2---:R-:W-:Y:S01]  /*2800*/  IMAD R222, R20, 0x10000, R20 ;  /* 0x0001000014de7824 */ /* 0x004fe200078e0214 */
[----:B------:R-:W-:-:S02]  /*2810*/  SHF.R.U32.HI R5, RZ, 0x8, R5 ;  /* 0x00000008ff057819 */ /* 0x000fc40000011605 */
[--C-:B------:R-:W-:Y:S02]  /*2820*/  SHF.R.U32.HI R16, RZ, 0x18, R4.reuse ;  /* 0x00000018ff107819 */ /* 0x100fe40000011604 */
[----:B------:R1:W2:Y:S01]  /*2830*/  MUFU.EX2 R248, R2 ;  /* 0x0000000200f87308 */ /* 0x0002a20000000800 */
[----:B---3--:R-:W-:Y:S02]  /*2840*/  SHF.R.U32.HI R12, RZ, 0x10, R4 ;  /* 0x00000010ff0c7819 */ /* 0x008fe40000011604 */
[C---:B------:R-:W-:Y:S02]  /*2850*/  LOP3.LUT R4, R6.reuse, 0xffff, RZ, 0xc0, !PT ;  /* 0x0000ffff06047812 */ /* 0x040fe400078ec0ff */
[----:B------:R-:W-:Y:S02]  /*2860*/  PRMT R5, R17, 0x5410, R5 ;  /* 0x0000541011057816 */ /* 0x000fe40000000005 */
[----:B------:R-:W-:Y:S01]  /*2870*/  LOP3.LUT R13, R6, 0xff, RZ, 0xc0, !PT ;  /* 0x000000ff060d7812 */ /* 0x000fe200078ec0ff */
[----:B----4-:R-:W-:Y:S01]  /*2880*/  FFMA.FTZ R7, R29, UR33, -R9 ;  /* 0x000000211d077c23 */ /* 0x010fe20008010809 */
[----:B------:R-:W-:-:S02]  /*2890*/  SHF.R.U32.HI R4, RZ, 0x8, R4 ;  /* 0x00000008ff047819 */ /* 0x000fc40000011604 */
[----:B------:R-:W-:Y:S01]  /*28a0*/  LOP3.LUT R12, R12, 0xff, RZ, 0xc0, !PT ;  /* 0x000000ff0c0c7812 */ /* 0x000fe200078ec0ff */
[----:B------:R3:W-:Y:S01]  /*28b0*/  MUFU.EX2 R237, R7 ;  /* 0x0000000700ed7308 */ /* 0x0007e20000000800 */
[----:B------:R-:W-:Y:S02]  /*28c0*/  PRMT R13, R13, 0x5410, R4 ;  /* 0x000054100d0d7816 */ /* 0x000fe40000000004 */
[----:B------:R-:W-:Y:S02]  /*28d0*/  FMNMX.FTZ R4, R38, R44, !PT ;  /* 0x0000002c26047209 */ /* 0x000fe40007810000 */
[----:B-1----:R-:W-:Y:S02]  /*28e0*/  LOP3.LUT R2, R89, R90, RZ, 0xfc, !PT ;  /* 0x0000005a59027212 */ /* 0x002fe400078efcff */
[----:B------:R-:W-:Y:S02]  /*28f0*/  FSEL R132, R65, -INF , !P6 ;  /* 0xff80000041847808 */ /* 0x000fe40007000000 */
[----:B------:R-:W-:Y:S01]  /*2900*/  LEA R208, R2, UR5, 0x1 ;  /* 0x0000000502d07c11 */ /* 0x000fe2000f8e08ff */
[----:B------:R-:W-:Y:S01]  /*2910*/  FFMA.FTZ R2, R31, UR33, -R9 ;  /* 0x000000211f027c23 */ /* 0x000fe20008010809 */
[----:B------:R-:W-:Y:S01]  /*2920*/  FSEL R26, R54, -INF , !P5 ;  /* 0xff800000361a7808 */ /* 0x000fe20006800000 */
[----:B------:R-:W-:Y:S01]  /*2930*/  UIADD3 UR5, UR23, 0x646e171e, URZ ;  /* 0x646e171e17057890 */ /* 0x000fe2000fffe03f */
[----:B------:R-:W-:Y:S01]  /*2940*/  FSEL R27, R55, -INF , !P4 ;  /* 0xff800000371b7808 */ /* 0x000fe20006000000 */
[--C-:B------:R-:W-:Y:S01]  /*2950*/  IMAD.IADD R210, R3, 0x1, R208.reuse ;  /* 0x0000000103d27824 */ /* 0x100fe200078e02d0 */
[----:B------:R1:W-:Y:S01]  /*2960*/  MUFU.EX2 R235, R2 ;  /* 0x0000000200eb7308 */ /* 0x0003e20000000800 */
[----:B------:R-:W-:Y:S01]  /*2970*/  IMAD.IADD R213, R0, 0x1, R208 ;  /* 0x0000000100d57824 */ /* 0x000fe200078e02d0 */
[----:B---3--:R-:W-:Y:S01]  /*2980*/  PRMT R7, R12, 0x5410, R16 ;  /* 0x000054100c077816 */ /* 0x008fe20000000010 */
[----:B------:R-:W-:Y:S01]  /*2990*/  IMAD.IADD R212, R0, 0x1, R210 ;  /* 0x0000000100d47824 */ /* 0x000fe200078e02d2 */
[--C-:B------:R-:W-:Y:S01]  /*29a0*/  SHF.R.U32.HI R0, RZ, 0x10, R6.reuse ;  /* 0x00000010ff007819 */ /* 0x100fe20000011606 */
[----:B------:R-:W3:Y:S01]  /*29b0*/  LDSM.16.MT88.4 R68, [R208+0xa000] ;  /* 0x00a00000d044783b */ /* 0x000ee20000004200 */
[----:B------:R-:W-:-:S02]  /*29c0*/  SHF.R.U32.HI R6, RZ, 0x18, R6 ;  /* 0x00000018ff067819 */ /* 0x000fc40000011606 */
[----:B------:R-:W-:Y:S01]  /*29d0*/  LOP3.LUT R3, R0, 0xff, RZ, 0xc0, !PT ;  /* 0x000000ff00037812 */ /* 0x000fe200078ec0ff */
[----:B------:R-:W4:Y:S01]  /*29e0*/  LDSM.16.MT88.4 R128, [R210+0xa000] ;  /* 0x00a00000d280783b */ /* 0x000f220000004200 */
[--C-:B------:R-:W-:Y:S02]  /*29f0*/  HSET2.LE.AND R0, R5, R222.reuse, PT ;  /* 0x000000de05007233 */ /* 0x100fe40003803000 */
[----:B------:R-:W-:Y:S01]  /*2a00*/  PRMT R5, R3, 0x5410, R6 ;  /* 0x0000541003057816 */ /* 0x000fe20000000006 */
[----:B------:R-:W-:Y:S01]  /*2a10*/  LDSM.16.MT88.4 R120, [R213+0xa000] ;  /* 0x00a00000d578783b */ /* 0x000fe20000004200 */
[--C-:B------:R-:W-:Y:S02]  /*2a20*/  HSET2.LE.AND R3, R13, R222.reuse, PT ;  /* 0x000000de0d037233 */ /* 0x100fe40003803000 */
[----:B------:R-:W-:Y:S01]  /*2a30*/  FSEL R137, R58, -INF , !P3 ;  /* 0xff8000003a897808 */ /* 0x000fe20005800000 */
[----:B-1----:R-:W-:Y:S01]  /*2a40*/  FFMA.FTZ R2, R34, UR33, -R9 ;  /* 0x0000002122027c23 */ /* 0x002fe20008010809 */
[----:B------:R-:W-:Y:S01]  /*2a50*/  HSET2.LE.AND R5, R5, R222, PT ;  /* 0x000000de05057233 */ /* 0x000fe20003803000 */
[----:B------:R-:W-:Y:S01]  /*2a60*/  LDSM.16.MT88.4 R84, [R212+0xa000] ;  /* 0x00a00000d454783b */ /* 0x000fe20000004200 */
[----:B------:R-:W-:Y:S01]  /*2a70*/  FSEL R138, R59, -INF , !P2 ;  /* 0xff8000003b8a7808 */ /* 0x000fe20005000000 */
[----:B------:R2:W1:Y:S01]  /*2a80*/  MUFU.EX2 R234, R2 ;  /* 0x0000000200ea7308 */ /* 0x0004620000000800 */
[----:B------:R-:W-:Y:S01]  /*2a90*/  LOP3.LUT R93, R245, UR28, R32, 0x96, !PT ;  /* 0x0000001cf55d7c12 */ /* 0x000fe2000f8e9620 */
[----:B------:R-:W-:Y:S01]  /*2aa0*/  LDSM.16.MT88.4 R100, [R208+0xb000] ;  /* 0x00b00000d064783b */ /* 0x000fe20000004200 */
[----:B------:R-:W-:-:S02]  /*2ab0*/  ISETP.GE.AND P0, PT, R22, R11, PT ;  /* 0x0000000b1600720c */ /* 0x000fc40003f06270 */
[----:B------:R-:W-:Y:S01]  /*2ac0*/  FSEL R32, R66, -INF , !P1 ;  /* 0xff80000042207808 */ /* 0x000fe20004800000 */
[----:B------:R-:W-:Y:S01]  /*2ad0*/  LDSM.16.MT88.4 R108, [R210+0xb000] ;  /* 0x00b00000d26c783b */ /* 0x000fe20000004200 */
[----:B------:R-:W-:-:S03]  /*2ae0*/  FSEL R34, R67, -INF , !P0 ;  /* 0xff80000043227808 */ /* 0x000fc60004000000 */
[----:B------:R-:W-:Y:S04]  /*2af0*/  LDSM.16.MT88.4 R96, [R213+0xb000] ;  /* 0x00b00000d560783b */ /* 0x000fe80000004200 */
[----:B------:R-:W-:Y:S01]  /*2b00*/  LDSM.16.MT88.4 R80, [R212+0xb000] ;  /* 0x00b00000d450783b */ /* 0x000fe20000004200 */
[----:B--2---:R-:W-:-:S03]  /*2b10*/  F2FP.BF16.F32.PACK_AB R2, R243, R248 ;  /* 0x000000f8f302723e */ /* 0x004fc600000010ff */
[----:B------:R-:W-:Y:S01]  /*2b20*/  LDSM.16.MT88.4 R152, [R208+0xa800] ;  /* 0x00a80000d098783b */ /* 0x000fe20000004200 */
[----:B-1----:R-:W-:Y:S02]  /*2b30*/  F2FP.BF16.F32.PACK_AB R12, R234, R236 ;  /* 0x000000ecea0c723e */ /* 0x002fe400000010ff */
[----:B------:R-:W-:Y:S01]  /*2b40*/  LOP3.LUT R6, R0, R2, RZ, 0xc0, !PT ;  /* 0x0000000200067212 */ /* 0x000fe200078ec0ff */
[----:B------:R-:W-:Y:S01]  /*2b50*/  LDSM.16.MT88.4 R172, [R210+0xa800] ;  /* 0x00a80000d2ac783b */ /* 0x000fe20000004200 */
[----:B------:R-:W-:Y:S02]  /*2b60*/  FMNMX.FTZ R2, R46, R4, !PT ;  /* 0x000000042e027209 */ /* 0x000fe40007810000 */
[----:B------:R-:W-:Y:S01]  /*2b70*/  HSET2.LE.AND R0, R7, R222, PT ;  /* 0x000000de07007233 */ /* 0x000fe20003803000 */
[----:B------:R-:W-:Y:S01]  /*2b80*/  LDSM.16.MT88.4 R64, [R213+0xa800] ;  /* 0x00a80000d540783b */ /* 0x000fe20000004200 */
[----:B------:R-:W-:Y:S02]  /*2b90*/  FMNMX.FTZ R13, R48, R2, !PT ;  /* 0x00000002300d7209 */ /* 0x000fe40007810000 */
[----:B------:R-:W-:Y:S01]  /*2ba0*/  F2FP.BF16.F32.PACK_AB R2, R235, R237 ;  /* 0x000000edeb02723e */ /* 0x000fe200000010ff */
[----:B------:R-:W-:Y:S01]  /*2bb0*/  LDSM.16.MT88.4 R180, [R212+0xa800] ;  /* 0x00a80000d4b4783b */ /* 0x000fe20000004200 */
[----:B------:R-:W-:-:S02]  /*2bc0*/  LOP3.LUT R5, R5, R12, RZ, 0xc0, !PT ;  /* 0x0000000c05057212 */ /* 0x000fc400078ec0ff */
[----:B------:R-:W-:Y:S01]  /*2bd0*/  LOP3.LUT R7, R0, R2, RZ, 0xc0, !PT ;  /* 0x0000000200077212 */ /* 0x000fe200078ec0ff */
[----:B------:R-:W-:Y:S01]  /*2be0*/  LDSM.16.MT88.4 R176, [R208+0xb800] ;  /* 0x00b80000d0b0783b */ /* 0x000fe20000004200 */
[----:B------:R-:W-:Y:S02]  /*2bf0*/  FMNMX.FTZ R0, R220, R13, !PT ;  /* 0x0000000ddc007209 */ /* 0x000fe40007810000 */
[----:B------:R-:W-:Y:S01]  /*2c00*/  FMNMX.FTZ R13, R49, R92, !PT ;  /* 0x0000005c310d7209 */ /* 0x000fe20007810000 */
[----:B------:R-:W-:Y:S01]  /*2c10*/  LDSM.16.MT88.4 R188, [R210+0xb800] ;  /* 0x00b80000d2bc783b */ /* 0x000fe20000004200 */
[----:B------:R-:W-:Y:S02]  /*2c20*/  FMNMX.FTZ R0, R221, R0, !PT ;  /* 0x00000000dd007209 */ /* 0x000fe40007810000 */
[----:B------:R-:W-:Y:S01]  /*2c30*/  FMNMX.FTZ R16, R26, R13, !PT ;  /* 0x0000000d1a107209 */ /* 0x000fe20007810000 */
[----:B------:R-:W-:Y:S01]  /*2c40*/  FFMA.FTZ R13, R35, UR33, -R8 ;  /* 0x00000021230d7c23 */ /* 0x000fe20008010808 */
[----:B------:R-:W-:Y:S01]  /*2c50*/  FMNMX.FTZ R0, R139, R0, !PT ;  /* 0x000000008b007209 */ /* 0x000fe20007810000 */
[----:B------:R-:W-:Y:S01]  /*2c60*/  LDSM.16.MT88.4 R200, [R213+0xb800] ;  /* 0x00b80000d5c8783b */ /* 0x000fe20000004200 */
[----:B------:R-:W-:Y:S01]  /*2c70*/  F2FP.BF16.F32.PACK_AB R4, R249, R250 ;  /* 0x000000faf904723e */ /* 0x000fe200000010ff */
[----:B------:R1:W-:Y:S01]  /*2c80*/  MUFU.EX2 R233, R13 ;  /* 0x0000000d00e97308 */ /* 0x0003e20000000800 */
[----:B------:R-:W-:Y:S01]  /*2c90*/  FMNMX.FTZ R12, R132, R0, !PT ;  /* 0x00000000840c7209 */ /* 0x000fe20007810000 */
[----:B------:R-:W-:Y:S01]  /*2ca0*/  LDSM.16.MT88.4 R196, [R212+0xb800] ;  /* 0x00b80000d4c4783b */ /* 0x000fe20000004200 */
[----:B------:R-:W-:-:S02]  /*2cb0*/  FMNMX.FTZ R16, R27, R16, !PT ;  /* 0x000000101b107209 */ /* 0x000fc40007810000 */
[----:B------:R-:W-:Y:S01]  /*2cc0*/  LOP3.LUT R4, R3, R4, RZ, 0xc0, !PT ;  /* 0x0000000403047212 */ /* 0x000fe200078ec0ff */
[----:B------:R-:W2:Y:S01]  /*2cd0*/  SHFL.BFLY PT, R17, R12, 0x2, 0x1f ;  /* 0x0c401f000c117f89 */ /* 0x000ea200000e0000 */
[----:B------:R-:W-:Y:S01]  /*2ce0*/  IMAD.WIDE.U32 R2, R18, -0x2daee0ad, RZ ;  /* 0xd2511f5312027825 */ /* 0x000fe200078e00ff */
[----:B------:R-:W-:-:S04]  /*2cf0*/  FMNMX.FTZ R16, R137, R16, !PT ;  /* 0x0000001089107209 */ /* 0x000fc80007810000 */
[----:B------:R-:W-:Y:S01]  /*2d00*/  LOP3.LUT R0, R3, UR5, R24, 0x96, !PT ;  /* 0x0000000503007c12 */ /* 0x000fe2000f8e9618 */
[C---:B---3--:R-:W-:Y:S01]  /*2d10*/  HMMA.16816.F32.BF16 R140, R4.reuse, R68, RZ ;  /* 0x00000044048c723c */ /* 0x048fe200000418ff */
[----:B------:R-:W-:Y:S02]  /*2d20*/  FMNMX.FTZ R16, R138, R16, !PT ;  /* 0x000000108a107209 */ /* 0x000fe40007810000 */
[----:B------:R-:W-:Y:S01]  /*2d30*/  LOP3.LUT R20, R2, 0xffff, RZ, 0xc0, !PT ;  /* 0x0000ffff02147812 */ /* 0x000fe200078ec0ff */
[--C-:B-1----:R-:W-:Y:S01]  /*2d40*/  FFMA.FTZ R13, R36, UR33, -R8.reuse ;  /* 0x00000021240d7c23 */ /* 0x102fe20008010808 */
[----:B------:R-:W-:Y:S01]  /*2d50*/  LOP3.LUT R25, R2, 0xff, RZ, 0xc0, !PT ;  /* 0x000000ff02197812 */ /* 0x000fe200078ec0ff */
[----:B------:R-:W-:Y:S01]  /*2d60*/  FFMA.FTZ R3, R37, UR33, -R8 ;  /* 0x0000002125037c23 */ /* 0x000fe20008010808 */
[--C-:B------:R-:W-:Y:S01]  /*2d70*/  SHF.R.U32.HI R21, RZ, 0x10, R2.reuse ;  /* 0x00000010ff157819 */ /* 0x100fe20000011602 */
[----:B------:R1:W3:Y:S01]  /*2d80*/  MUFU.EX2 R231, R13 ;  /* 0x0000000d00e77308 */ /* 0x0002e20000000800 */
[----:B------:R-:W-:Y:S01]  /*2d90*/  SHF.R.U32.HI R24, RZ, 0x18, R2 ;  /* 0x00000018ff187819 */ /* 0x000fe20000011602 */
[----:B------:R-:W-:Y:S01]  /*2da0*/  FFMA.FTZ R8, R39, UR33, -R8 ;  /* 0x0000002127087c23 */ /* 0x000fe20008010808 */
[----:B------:R-:W-:Y:S01]  /*2db0*/  LOP3.LUT R19, R0, 0xff, RZ, 0xc0, !PT ;  /* 0x000000ff00137812 */ /* 0x000fe200078ec0ff */
[----:B----4-:R-:W-:Y:S01]  /*2dc0*/  HMMA.16816.F32.BF16 R40, R4, R128, RZ ;  /* 0x000000800428723c */ /* 0x010fe200000418ff */
[----:B------:R-:W-:-:S03]  /*2dd0*/  SHF.R.U32.HI R18, RZ, 0x18, R0 ;  /* 0x00000018ff127819 */ /* 0x000fc60000011600 */
[----:B------:R4:W-:Y:S01]  /*2de0*/  MUFU.EX2 R247, R3 ;  /* 0x0000000300f77308 */ /* 0x0009e20000000800 */
[----:B--2---:R-:W-:Y:S01]  /*2df0*/  FMNMX.FTZ R2, R12, R17, !PT ;  /* 0x000000110c027209 */ /* 0x004fe20007810000 */
[C---:B------:R-:W-:Y:S01]  /*2e00*/  HMMA.16816.F32.BF16 R56, R4.reuse, R120, RZ ;  /* 0x000000780438723c */ /* 0x040fe200000418ff */
[----:B------:R-:W-:Y:S02]  /*2e10*/  LOP3.LUT R12, R0, 0xffff, RZ, 0xc0, !PT ;  /* 0x0000ffff000c7812 */ /* 0x000fe400078ec0ff */
[----:B------:R-:W-:Y:S01]  /*2e20*/  SHF.R.U32.HI R17, RZ, 0x8, R20 ;  /* 0x00000008ff117819 */ /* 0x000fe20000011614 */
[----:B------:R-:W2:Y:S02]  /*2e30*/  SHFL.BFLY PT, R23, R2, 0x1, 0x1f ;  /* 0x0c201f0002177f89 */ /* 0x000ea400000e0000 */
[----:B------:R5:W-:Y:S01]  /*2e40*/  MUFU.EX2 R232, R8 ;  /* 0x0000000800e87308 */ /* 0x000be20000000800 */
[----:B-1----:R-:W-:Y:S01]  /*2e50*/  FMNMX.FTZ R13, R32, R16, !PT ;  /* 0x00000010200d7209 */ /* 0x002fe20007810000 */
[----:B------:R-:W-:Y:S01]  /*2e60*/  HMMA.16816.F32.BF16 R72, R4, R84, RZ ;  /* 0x000000540448723c */ /* 0x000fe200000418ff */
[----:B------:R-:W-:-:S02]  /*2e70*/  SHF.R.U32.HI R16, RZ, 0x10, R0 ;  /* 0x00000010ff107819 */ /* 0x000fc40000011600 */
[----:B------:R-:W-:Y:S02]  /*2e80*/  PRMT R17, R25, 0x5410, R17 ;  /* 0x0000541019117816 */ /* 0x000fe40000000011 */
[----:B------:R-:W-:Y:S01]  /*2e90*/  LOP3.LUT R0, R16, 0xff, RZ, 0xc0, !PT ;  /* 0x000000ff10007812 */ /* 0x000fe200078ec0ff */
[----:B------:R-:W-:Y:S01]  /*2ea0*/  HMMA.16816.F32.BF16 R88, R4, R100, RZ ;  /* 0x000000640458723c */ /* 0x000fe200000418ff */
[----:B----4-:R-:W-:Y:S02]  /*2eb0*/  FMNMX.FTZ R3, R34, R13, !PT ;  /* 0x0000000d22037209 */ /* 0x010fe40007810000 */
[----:B------:R-:W-:-:S03]  /*2ec0*/  LOP3.LUT R13, R21, 0xff, RZ, 0xc0, !PT ;  /* 0x000000ff150d7812 */ /* 0x000fc600078ec0ff */
[----:B------:R-:W1:Y:S01]  /*2ed0*/  SHFL.BFLY PT, R22, R3, 0x2, 0x1f ;  /* 0x0c401f0003167f89 */ /* 0x000e6200000e0000 */
[----:B------:R-:W-:Y:S01]  /*2ee0*/  PRMT R16, R13, 0x5410, R24 ;  /* 0x000054100d107816 */ /* 0x000fe20000000018 */
[----:B------:R-:W-:Y:S01]  /*2ef0*/  HMMA.16816.F32.BF16 R104, R4, R108, RZ ;  /* 0x0000006c0468723c */ /* 0x000fe200000418ff */
[----:B-----5:R-:W-:-:S04]  /*2f00*/  FFMA.FTZ R8, R45, UR33, -R9 ;  /* 0x000000212d087c23 */ /* 0x020fc80008010809 */
[----:B------:R4:W-:Y:S01]  /*2f10*/  MUFU.EX2 R230, R8 ;  /* 0x0000000800e67308 */ /* 0x0009e20000000800 */
[----:B--2---:R-:W-:Y:S01]  /*2f20*/  FMNMX.FTZ R136, R2, R23, !PT ;  /* 0x0000001702887209 */ /* 0x004fe20007810000 */
[----:B------:R-:W-:Y:S01]  /*2f30*/  FFMA.FTZ R2, R51, UR33, -R9 ;  /* 0x0000002133027c23 */ /* 0x000fe20008010809 */
[----:B------:R-:W-:Y:S02]  /*2f40*/  HMMA.16816.F32.BF16 R112, R4, R96, RZ ;  /* 0x000000600470723c */ /* 0x000fe400000418ff */
[----:B------:R-:W-:-:S03]  /*2f50*/  FSETP.NEU.FTZ.AND P0, PT, R136, -INF , PT ;  /* 0xff8000008800780b */ /* 0x000fc60003f1d000 */
[----:B------:R3:W-:Y:S01]  /*2f60*/  MUFU.EX2 R246, R2 ;  /* 0x0000000200f67308 */ /* 0x0007e20000000800 */
[C---:B------:R-:W-:Y:S06]  /*2f70*/  HMMA.16816.F32.BF16 R164, R4.reuse, R80, RZ ;  /* 0x0000005004a4723c */ /* 0x040fec00000418ff */
[----:B------:R-:W-:Y:S01]  /*2f80*/  HMMA.16816.F32.BF16 R148, R4, R70, RZ ;  /* 0x000000460494723c */ /* 0x000fe200000418ff */
[----:B----4-:R-:W-:Y:S01]  /*2f90*/  SHF.R.U32.HI R8, RZ, 0x8, R12 ;  /* 0x00000008ff087819 */ /* 0x010fe2000001160c */
[----:B------:R-:W-:Y:S01]  /*2fa0*/  FFMA.FTZ R12, R47, UR33, -R9 ;  /* 0x000000212f0c7c23 */ /* 0x000fe20008010809 */
[----:B-1----:R-:W-:-:S03]  /*2fb0*/  FMNMX.FTZ R13, R3, R22, !PT ;  /* 0x00000016030d7209 */ /* 0x002fc60007810000 */
[----:B------:R-:W-:Y:S01]  /*2fc0*/  HMMA.16816.F32.BF16 R28, R4, R130, RZ ;  /* 0x00000082041c723c */ /* 0x000fe200000418ff */
[----:B------:R1:W2:Y:S01]  /*2fd0*/  MUFU.EX2 R229, R12 ;  /* 0x0000000c00e57308 */ /* 0x0002a20000000800 */
[----:B---3--:R-:W-:-:S04]  /*2fe0*/  F2FP.BF16.F32.PACK_AB R2, R231, R233 ;  /* 0x000000e9e702723e */ /* 0x008fc800000010ff */
[C---:B------:R-:W-:Y:S06]  /*2ff0*/  HMMA.16816.F32.BF16 R60, R4.reuse, R122, RZ ;  /* 0x0000007a043c723c */ /* 0x040fec00000418ff */
[----:B------:R-:W-:Y:S01]  /*3000*/  HMMA.16816.F32.BF16 R76, R4, R86, RZ ;  /* 0x00000056044c723c */ /* 0x000fe200000418ff */
[----:B-1----:R-:W-:-:S05]  /*3010*/  PRMT R12, R19, 0x5410, R8 ;  /* 0x00005410130c7816 */ /* 0x002fca0000000008 */
[C---:B------:R-:W-:Y:S01]  /*3020*/  HMMA.16816.F32.BF16 R52, R4.reuse, R102, RZ ;  /* 0x000000660434723c */ /* 0x040fe200000418ff */
[----:B------:R-:W-:Y:S01]  /*3030*/  PRMT R8, R0, 0x5410, R18 ;  /* 0x0000541000087816 */ /* 0x000fe20000000012 */
[----:B------:R-:W-:Y:S01]  /*3040*/  FFMA.FTZ R0, R50, UR33, -R9 ;  /* 0x0000002132007c23 */ /* 0x000fe20008010809 */
[--C-:B------:R-:W-:Y:S01]  /*3050*/  HSET2.LE.AND R9, R17, R222.reuse, PT ;  /* 0x000000de11097233 */ /* 0x100fe20003803000 */
[----:B------:R-:W-:Y:S02]  /*3060*/  IMAD.WIDE.U32 R18, R93, -0x2daee0ad, RZ ;  /* 0xd2511f535d127825 */ /* 0x000fe400078e00ff */
[----:B------:R1:W3:Y:S01]  /*3070*/  MUFU.EX2 R228, R0 ;  /* 0x0000000000e47308 */ /* 0x0002e20000000800 */
[----:B------:R-:W-:Y:S01]  /*3080*/  HSET2.LE.AND R3, R8, R222, PT ;  /* 0x000000de08037233 */ /* 0x000fe20003803000 */
[----:B------:R-:W-:Y:S01]  /*3090*/  HMMA.16816.F32.BF16 R156, R4, R110, RZ ;  /* 0x0000006e049c723c */ /* 0x000fe200000418ff */
[----:B--2---:R-:W-:-:S04]  /*30a0*/  F2FP.BF16.F32.PACK_AB R8, R229, R230 ;  /* 0x000000e6e508723e */ /* 0x004fc800000010ff */
[----:B------:R-:W-:Y:S01]  /*30b0*/  LOP3.LUT R125, R3, R8, RZ, 0xc0, !PT ;  /* 0x00000008037d7212 */ /* 0x000fe200078ec0ff */
[----:B------:R-:W-:Y:S01]  /*30c0*/  FMUL.FTZ R3, R136, UR33 ;  /* 0x0000002188037c20 */ /* 0x000fe20008410000 */
[----:B------:R-:W2:Y:S01]  /*30d0*/  SHFL.BFLY PT, R8, R13, 0x1, 0x1f ;  /* 0x0c201f000d087f89 */ /* 0x000ea200000e0000 */
[----:B------:R-:W-:Y:S03]  /*30e0*/  HMMA.16816.F32.BF16 R116, R4, R98, RZ ;  /* 0x000000620474723c */ /* 0x000fe600000418ff */
[----:B------:R-:W-:-:S03]  /*30f0*/  FSEL R3, R3, RZ, P0 ;  /* 0x000000ff03037208 */ /* 0x000fc60000000000 */
[----:B------:R-:W-:Y:S01]  /*3100*/  HMMA.16816.F32.BF16 R144, R4, R82, RZ ;  /* 0x000000520490723c */ /* 0x000fe200000418ff */
[----:B-1----:R-:W-:Y:S02]  /*3110*/  HSET2.LE.AND R0, R12, R222, PT ;  /* 0x000000de0c007233 */ /* 0x002fe40003803000 */
[----:B------:R-:W-:-:S03]  /*3120*/  F2FP.BF16.F32.PACK_AB R12, R232, R247 ;  /* 0x000000f7e80c723e */ /* 0x000fc600000010ff */
[----:B------:R-:W-:Y:S01]  /*3130*/  LOP3.LUT R124, R0, R2, RZ, 0xc0, !PT ;  /* 0x00000002007c7212 */ /* 0x000fe200078ec0ff */
[--C-:B------:R-:W-:Y:S01]  /*3140*/  FFMA.FTZ R4, R44, UR33, -R3.reuse ;  /* 0x000000212c047c23 */ /* 0x100fe20008010803 */
[----:B------:R-:W-:Y:S01]  /*3150*/  HSET2.LE.AND R0, R16, R222, PT ;  /* 0x000000de10007233 */ /* 0x000fe20003803000 */
[----:B------:R-:W-:Y:S01]  /*3160*/  IMAD.WIDE.U32 R16, R33, -0x2daee0ad, RZ ;  /* 0xd2511f5321107825 */ /* 0x000fe200078e00ff */
[----:B---3--:R-:W-:Y:S01]  /*3170*/  F2FP.BF16.F32.PACK_AB R2, R246, R228 ;  /* 0x000000e4f602723e */ /* 0x008fe200000010ff */
[----:B------:R-:W-:Y:S01]  /*3180*/  MUFU.EX2 R33, R4 ;  /* 0x0000000400217308 */ /* 0x000fe20000000800 */
[----:B------:R-:W-:Y:S02]  /*3190*/  LOP3.LUT R126, R9, R12, RZ, 0xc0, !PT ;  /* 0x0000000c097e7212 */ /* 0x000fe400078ec0ff */
[----:B------:R-:W-:Y:S01]  /*31a0*/  LOP3.LUT R127, R0, R2, RZ, 0xc0, !PT ;  /* 0x00000002007f7212 */ /* 0x000fe200078ec0ff */
[----:B------:R-:W-:Y:S01]  /*31b0*/  FFMA.FTZ R0, R38, UR33, -R3 ;  /* 0x0000002126007c23 */ /* 0x000fe20008010803 */
[----:B------:R-:W-:-:S02]  /*31c0*/  LOP3.LUT R2, R17, UR27, R94, 0x96, !PT ;  /* 0x0000001b11027c12 */ /* 0x000fc4000f8e965e */
[----:B--2---:R-:W-:Y:S01]  /*31d0*/  FMNMX.FTZ R135, R13, R8, !PT ;  /* 0x000000080d877209 */ /* 0x004fe20007810000 */
[----:B------:R1:W-:Y:S02]  /*31e0*/  MUFU.EX2 R35, R0 ;  /* 0x0000000000237308 */ /* 0x0003e40000000800 */
[----:B------:R-:W-:Y:S01]  /*31f0*/  IMAD.WIDE.U32 R6, R2, -0x326172a9, RZ ;  /* 0xcd9e8d5702067825 */ /* 0x000fe200078e00ff */
[----:B------:R-:W-:Y:S01]  /*3200*/  FSETP.NEU.FTZ.AND P0, PT, R135, -INF , PT ;  /* 0xff8000008700780b */ /* 0x000fe20003f1d000 */
[----:B------:R-:W-:Y:S03]  /*3210*/  HMMA.16816.F32.BF16 R140, R124, R152, R140 ;  /* 0x000000987c8c723c */ /* 0x000fe6000004188c */
[----:B------:R-:W-:-:S03]  /*3220*/  LOP3.LUT R2, R7, UR26, R244, 0x96, !PT ;  /* 0x0000001a07027c12 */ /* 0x000fc6000f8e96f4 */
[C---:B------:R-:W-:Y:S06]  /*3230*/  HMMA.16816.F32.BF16 R40, R124.reuse, R172, R40 ;  /* 0x000000ac7c28723c */ /* 0x040fec0000041828 */
[----:B------:R-:W-:Y:S01]  /*3240*/  HMMA.16816.F32.BF16 R56, R124, R64, R56 ;  /* 0x000000407c38723c */ /* 0x000fe20000041838 */
[----:B-1----:R-:W-:-:S05]  /*3250*/  LOP3.LUT R0, R19, UR25, R16, 0x96, !PT ;  /* 0x0000001913007c12 */ /* 0x002fca000f8e9610 */
[----:B------:R-:W-:-:S04]  /*3260*/  IMAD.WIDE.U32 R160, R0, -0x326172a9, RZ ;  /* 0xcd9e8d5700a07825 */ /* 0x000fc800078e00ff */
[----:B------:R-:W-:Y:S01]  /*3270*/  FFMA.FTZ R0, R46, UR33, -R3 ;  /* 0x000000212e007c23 */ /* 0x000fe20008010803 */
[----:B------:R-:W-:Y:S03]  /*3280*/  HMMA.16816.F32.BF16 R72, R124, R180, R72 ;  /* 0x000000b47c48723c */ /* 0x000fe60000041848 */
[----:B------:R1:W-:Y:S01]  /*3290*/  MUFU.EX2 R25, R0 ;  /* 0x0000000000197308 */ /* 0x0003e20000000800 */
[----:B------:R-:W-:Y:S01]  /*32a0*/  LOP3.LUT R4, R161, UR24, R6, 0x96, !PT ;  /* 0x00000018a1047c12 */ /* 0x000fe2000f8e9606 */
[----:B------:R-:W-:-:S04]  /*32b0*/  IMAD.WIDE.U32 R6, R2, -0x2daee0ad, RZ ;  /* 0xd2511f5302067825 */ /* 0x000fc800078e00ff */
[----:B------:R-:W-:Y:S01]  /*32c0*/  FFMA.FTZ R2, R48, UR33, -R3 ;  /* 0x0000002130027c23 */ /* 0x000fe20008010803 */
[C---:B------:R-:W-:Y:S01]  /*32d0*/  HMMA.16816.F32.BF16 R88, R124.reuse, R176, R88 ;  /* 0x000000b07c58723c */ /* 0x040fe20000041858 */
[----:B------:R-:W-:Y:S02]  /*32e0*/  IMAD.WIDE.U32 R16, R4, -0x2daee0ad, RZ ;  /* 0xd2511f5304107825 */ /* 0x000fe400078e00ff */
[----:B------:R2:W3:Y:S03]  /*32f0*/  MUFU.EX2 R24, R2 ;  /* 0x0000000200187308 */ /* 0x0004e60000000800 */
[C---:B------:R-:W-:Y:S06]  /*3300*/  HMMA.16816.F32.BF16 R104, R124.reuse, R188, R104 ;  /* 0x000000bc7c68723c */ /* 0x040fec0000041868 */
[----:B------:R-:W-:Y:S01]  /*3310*/  HMMA.16816.F32.BF16 R112, R124, R200, R112 ;  /* 0x000000c87c70723c */ /* 0x000fe20000041870 */
[----:B-1----:R-:W-:-:S05]  /*3320*/  FMUL.FTZ R0, R135, UR33 ;  /* 0x0000002187007c20 */ /* 0x002fca0008410000 */
[----:B------:R-:W-:Y:S01]  /*3330*/  FSEL R0, R0, RZ, P0 ;  /* 0x000000ff00007208 */ /* 0x000fe20000000000 */
[C---:B------:R-:W-:Y:S01]  /*3340*/  HMMA.16816.F32.BF16 R164, R124.reuse, R196, R164 ;  /* 0x000000c47ca4723c */ /* 0x040fe200000418a4 */
[----:B------:R-:W-:Y:S02]  /*3350*/  PLOP3.LUT P0, PT, PT, PT, UP0, 0x80, 0x0 ;  /* 0x000000000000781c */ /* 0x000fe40003f0f008 */
[----:B--2---:R-:W-:Y:S01]  /*3360*/  LOP3.LUT R2, R17, UR14, R6, 0x96, !PT ;  /* 0x0000000e11027c12 */ /* 0x004fe2000f8e9606 */
[----:B------:R-:W-:Y:S01]  /*3370*/  FFMA.FTZ R4, R49, UR33, -R0 ;  /* 0x0000002131047c23 */ /* 0x000fe20008010800 */
[----:B------:R-:W-:Y:S01]  /*3380*/  LOP3.LUT R6, R7, UR19, R18, 0x96, !PT ;  /* 0x0000001307067c12 */ /* 0x000fe2000f8e9612 */
[----:B------:R-:W-:Y:S02]  /*3390*/  HMMA.16816.F32.BF16 R148, R124, R154, R148 ;  /* 0x0000009a7c94723c */ /* 0x000fe40000041894 */
[----:B------:R1:W-:Y:S02]  /*33a0*/  MUFU.EX2 R23, R4 ;  /* 0x0000000400177308 */ /* 0x0003e40000000800 */
[----:B------:R-:W-:-:S02]  /*33b0*/  IMAD.WIDE.U32 R12, R6, -0x326172a9, RZ ;  /* 0xcd9e8d57060c7825 */ /* 0x000fc400078e00ff */
[C---:B------:R-:W-:Y:S06]  /*33c0*/  HMMA.16816.F32.BF16 R44, R124.reuse, R174, R28 ;  /* 0x000000ae7c2c723c */ /* 0x040fec000004181c */
[C---:B------:R-:W-:Y:S06]  /*33d0*/  HMMA.16816.F32.BF16 R60, R124.reuse, R66, R60 ;  /* 0x000000427c3c723c */ /* 0x040fec000004183c */
[----:B------:R-:W-:Y:S01]  /*33e0*/  HMMA.16816.F32.BF16 R76, R124, R182, R76 ;  /* 0x000000b67c4c723c */ /* 0x000fe2000004184c */
[----:B-1----:R-:W-:-:S04]  /*33f0*/  IMAD.WIDE.U32 R4, R2, -0x326172a9, RZ ;  /* 0xcd9e8d5702047825 */ /* 0x002fc800078e00ff */
[----:B------:R-:W-:-:S04]  /*3400*/  FFMA.FTZ R2, R26, UR33, -R0 ;  /* 0x000000211a027c23 */ /* 0x000fc80008010800 */
[----:B------:R1:W-:Y:S01]  /*3410*/  MUFU.EX2 R22, R2 ;  /* 0x0000000200167308 */ /* 0x0003e20000000800 */
[C---:B------:R-:W-:Y:S01]  /*3420*/  LOP3.LUT R6, R4.reuse, 0xffff, RZ, 0xc0, !PT ;  /* 0x0000ffff04067812 */ /* 0x040fe200078ec0ff */
[C---:B------:R-:W-:Y:S01]  /*3430*/  HMMA.16816.F32.BF16 R156, R124.reuse, R190, R156 ;  /* 0x000000be7c9c723c */ /* 0x040fe2000004189c */
[----:B------:R-:W-:Y:S02]  /*3440*/  LOP3.LUT R8, R4, 0xff, RZ, 0xc0, !PT ;  /* 0x000000ff04087812 */ /* 0x000fe400078ec0ff */
[----:B------:R-:W-:Y:S02]  /*3450*/  SHF.R.U32.HI R9, RZ, 0x18, R4 ;  /* 0x00000018ff097819 */ /* 0x000fe40000011604 */
[----:B------:R-:W-:Y:S01]  /*3460*/  SHF.R.U32.HI R6, RZ, 0x8, R6 ;  /* 0x00000008ff067819 */ /* 0x000fe20000011606 */
[----:B------:R-:W-:Y:S03]  /*3470*/  HMMA.16816.F32.BF16 R116, R124, R202, R116 ;  /* 0x000000ca7c74723c */ /* 0x000fe60000041874 */
[----:B------:R-:W-:-:S02]  /*3480*/  PRMT R6, R8, 0x5410, R6 ;  /* 0x0000541008067816 */ /* 0x000fc40000000006 */
[----:B-1----:R-:W-:Y:S01]  /*3490*/  SHF.R.U32.HI R2, RZ, 0x10, R4 ;  /* 0x00000010ff027819 */ /* 0x002fe20000011604 */
[----:B------:R-:W-:-:S03]  /*34a0*/  FFMA.FTZ R4, R27, UR33, -R0 ;  /* 0x000000211b047c23 */ /* 0x000fc60008010800 */
[----:B------:R-:W-:Y:S01]  /*34b0*/  LOP3.LUT R7, R2, 0xff, RZ, 0xc0, !PT ;  /* 0x000000ff02077812 */ /* 0x000fe200078ec0ff */
[----:B------:R1:W2:Y:S01]  /*34c0*/  MUFU.EX2 R21, R4 ;  /* 0x0000000400157308 */ /* 0x0002a20000000800 */
[----:B------:R-:W-:Y:S01]  /*34d0*/  LOP3.LUT R2, R5, UR31, R12, 0x96, !PT ;  /* 0x0000001f05027c12 */ /* 0x000fe2000f8e960c */
[----:B------:R-:W-:Y:S01]  /*34e0*/  FFMA.FTZ R5, R92, UR33, -R0 ;  /* 0x000000215c057c23 */ /* 0x000fe20008010800 */
[----:B------:R-:W-:Y:S01]  /*34f0*/  PRMT R9, R7, 0x5410, R9 ;  /* 0x0000541007097816 */ /* 0x000fe20000000009 */
[C---:B------:R-:W-:Y:S01]  /*3500*/  HMMA.16816.F32.BF16 R92, R124.reuse, R178, R52 ;  /* 0x000000b27c5c723c */ /* 0x040fe20000041834 */
[----:B------:R-:W-:Y:S02]  /*3510*/  SHF.R.U32.HI R7, RZ, 0x10, R2 ;  /* 0x00000010ff077819 */ /* 0x000fe40000011602 */
[C---:B------:R-:W-:Y:S01]  /*3520*/  LOP3.LUT R8, R2.reuse, 0xff, RZ, 0xc0, !PT ;  /* 0x000000ff02087812 */ /* 0x040fe200078ec0ff */
[----:B------:R4:W5:Y:S01]  /*3530*/  MUFU.EX2 R20, R5 ;  /* 0x0000000500147308 */ /* 0x0009620000000800 */
[----:B------:R-:W-:Y:S01]  /*3540*/  LOP3.LUT R7, R7, 0xff, RZ, 0xc0, !PT ;  /* 0x000000ff07077812 */ /* 0x000fe200078ec0ff */
[----:B------:R-:W-:Y:S01]  /*3550*/  HMMA.16816.F32.BF16 R124, R124, R198, R144 ;  /* 0x000000c67c7c723c */ /* 0x000fe20000041890 */
[----:B-1----:R-:W-:-:S04]  /*3560*/  LOP3.LUT R4, R2, 0xffff, RZ, 0xc0, !PT ;  /* 0x0000ffff02047812 */ /* 0x002fc800078ec0ff */
[----:B------:R-:W-:Y:S02]  /*3570*/  SHF.R.U32.HI R4, RZ, 0x8, R4 ;  /* 0x00000008ff047819 */ /* 0x000fe40000011604 */
[----:B----4-:R-:W-:Y:S02]  /*3580*/  SHF.R.U32.HI R5, RZ, 0x18, R2 ;  /* 0x00000018ff057819 */ /* 0x010fe40000011602 */
[----:B------:R-:W-:Y:S02]  /*3590*/  HSET2.LE.AND R2, R6, R222, PT ;  /* 0x000000de06027233 */ /* 0x000fe40003803000 */
[----:B------:R-:W-:Y:S02]  /*35a0*/  PRMT R4, R8, 0x5410, R4 ;  /* 0x0000541008047816 */ /* 0x000fe40000000004 */
[----:B---3--:R-:W-:Y:S02]  /*35b0*/  F2FP.BF16.F32.PACK_AB R6, R24, R25 ;  /* 0x000000191806723e */ /* 0x008fe400000010ff */
[----:B------:R-:W-:-:S02]  /*35c0*/  PRMT R8, R7, 0x5410, R5 ;  /* 0x0000541007087816 */ /* 0x000fc40000000005 */
[----:B------:R-:W-:Y:S02]  /*35d0*/  LOP3.LUT R6, R2, R6, RZ, 0xc0, !PT ;  /* 0x0000000602067212 */ /* 0x000fe400078ec0ff */
[--C-:B------:R-:W-:Y:S02]  /*35e0*/  HSET2.LE.AND R4, R4, R222.reuse, PT ;  /* 0x000000de04047233 */ /* 0x100fe40003803000 */
[--C-:B------:R-:W-:Y:S02]  /*35f0*/  HSET2.LE.AND R2, R9, R222.reuse, PT ;  /* 0x000000de09027233 */ /* 0x100fe40003803000 */
[----:B------:R-:W-:Y:S02]  /*3600*/  F2FP.BF16.F32.PACK_AB R5, R33, R35 ;  /* 0x000000232105723e */ /* 0x000fe400000010ff */
[----:B------:R-:W-:Y:S02]  /*3610*/  HSET2.LE.AND R8, R8, R222, PT ;  /* 0x000000de08087233 */ /* 0x000fe40003803000 */
[----:B--2---:R-:W-:-:S02]  /*3620*/  F2FP.BF16.F32.PACK_AB R7, R21, R22 ;  /* 0x000000161507723e */ /* 0x004fc400000010ff */
[----:B-----5:R-:W-:Y:S02]  /*3630*/  F2FP.BF16.F32.PACK_AB R9, R20, R23 ;  /* 0x000000171409723e */ /* 0x020fe400000010ff */
[----:B------:R-:W-:Y:S02]  /*3640*/  LOP3.LUT R4, R4, R5, RZ, 0xc0, !PT ;  /* 0x0000000504047212 */ /* 0x000fe400078ec0ff */
[----:B------:R-:W-:Y:S01]  /*3650*/  LOP3.LUT R7, R2, R7, RZ, 0xc0, !PT ;  /* 0x0000000702077212 */ /* 0x000fe200078ec0ff */
[----:B------:R-:W-:Y:S01]  /*3660*/  FFMA.FTZ R2, R220, UR33, -R3 ;  /* 0x00000021dc027c23 */ /* 0x000fe20008010803 */
[----:B------:R-:W-:Y:S01]  /*3670*/  LOP3.LUT R5, R8, R9, RZ, 0xc0, !PT ;  /* 0x0000000908057212 */ /* 0x000fe200078ec0ff */
[----:B------:R-:W-:Y:S01]  /*3680*/  VIADD R220, R219, 0x1800 ;  /* 0x00001800dbdc7836 */ /* 0x000fe20000000000 */
[----:B------:R-:W-:Y:S01]  /*3690*/  LOP3.LUT R8, R13, UR15, R160, 0x96, !PT ;  /* 0x0000000f0d087c12 */ /* 0x000fe2000f8e96a0 */
[----:B------:R1:W-:Y:S04]  /*36a0*/  MUFU.EX2 R18, R2 ;  /* 0x0000000200127308 */ /* 0x0003e80000000800 */
[C---:B------:R-:W-:Y:S06]  /*36b0*/  HMMA.16816.F32.BF16 R144, R4.reuse, R68, RZ ;  /* 0x000000440490723c */ /* 0x040fec00000418ff */
        /* <DEDUP_REMOVED lines=14> */
[----:B------:R-:W-:Y:S07]  /*37a0*/  HMMA.16816.F32.BF16 R224, R4, R82, RZ ;  /* 0x0000005204e0723c */ /* 0x000fee00000418ff */
[----:B------:R-:W-:-:S04]  /*37b0*/  IMAD.WIDE.U32 R4, R8, -0x2daee0ad, RZ ;  /* 0xd2511f5308047825 */ /* 0x000fc800078e00ff */
[--C-:B------:R-:W-:Y:S01]  /*37c0*/  FFMA.FTZ R6, R221, UR33, -R3.reuse ;  /* 0x00000021dd067c23 */ /* 0x100fe20008010803 */
[----:B------:R-:W-:Y:S01]  /*37d0*/  VIADD R221, R219, 0x1000 ;  /* 0x00001000dbdd7836 */ /* 0x000fe20000000000 */
[----:B-1----:R-:W-:Y:S02]  /*37e0*/  LOP3.LUT R2, R5, UR5, R16, 0x96, !PT ;  /* 0x0000000505027c12 */ /* 0x002fe4000f8e9610 */
[----:B------:R1:W-:Y:S01]  /*37f0*/  MUFU.EX2 R19, R6 ;  /* 0x0000000600137308 */ /* 0x0003e20000000800 */
[C---:B------:R-:W-:Y:S02]  /*3800*/  LOP3.LUT R5, R4.reuse, 0xffff, RZ, 0xc0, !PT ;  /* 0x0000ffff04057812 */ /* 0x040fe400078ec0ff */
[----:B------:R-:W-:Y:S02]  /*3810*/  LOP3.LUT R9, R4, 0xff, RZ, 0xc0, !PT ;  /* 0x000000ff04097812 */ /* 0x000fe400078ec0ff */
[--C-:B------:R-:W-:Y:S02]  /*3820*/  SHF.R.U32.HI R8, RZ, 0x10, R4.reuse ;  /* 0x00000010ff087819 */ /* 0x100fe40000011604 */
[----:B------:R-:W-:Y:S01]  /*3830*/  SHF.R.U32.HI R7, RZ, 0x18, R4 ;  /* 0x00000018ff077819 */ /* 0x000fe20000011604 */
[----:B------:R-:W-:-:S04]  /*3840*/  FFMA.FTZ R4, R139, UR33, -R3 ;  /* 0x000000218b047c23 */ /* 0x000fc80008010803 */
[----:B------:R2:W-:Y:S01]  /*3850*/  MUFU.EX2 R17, R4 ;  /* 0x0000000400117308 */ /* 0x0005e20000000800 */
[----:B-1----:R-:W-:Y:S02]  /*3860*/  SHF.R.U32.HI R6, RZ, 0x8, R5 ;  /* 0x00000008ff067819 */ /* 0x002fe40000011605 */
[----:B------:R-:W-:Y:S02]  /*3870*/  LOP3.LUT R5, R8, 0xff, RZ, 0xc0, !PT ;  /* 0x000000ff08057812 */ /* 0x000fe400078ec0ff */
[----:B------:R-:W-:Y:S02]  /*3880*/  PRMT R9, R9, 0x5410, R6 ;  /* 0x0000541009097816 */ /* 0x000fe40000000006 */
[----:B------:R-:W-:Y:S01]  /*3890*/  PRMT R7, R5, 0x5410, R7 ;  /* 0x0000541005077816 */ /* 0x000fe20000000007 */
[----:B------:R-:W-:-:S04]  /*38a0*/  FFMA.FTZ R5, R32, UR33, -R0 ;  /* 0x0000002120057c23 */ /* 0x000fc80008010800 */
[----:B------:R-:W-:Y:S01]  /*38b0*/  MUFU.EX2 R13, R5 ;  /* 0x00000005000d7308 */ /* 0x000fe20000000800 */
[----:B--2---:R-:W-:Y:S01]  /*38c0*/  FFMA.FTZ R4, R132, UR33, -R3 ;  /* 0x0000002184047c23 */ /* 0x004fe20008010803 */
[----:B------:R-:W-:-:S06]  /*38d0*/  LOP3.LUT R3, R2, 0xffff, RZ, 0xc0, !PT ;  /* 0x0000ffff02037812 */ /* 0x000fcc00078ec0ff */
[----:B------:R1:W2:Y:S02]  /*38e0*/  MUFU.EX2 R16, R4 ;  /* 0x0000000400107308 */ /* 0x0002a40000000800 */
[----:B-1----:R-:W-:Y:S02]  /*38f0*/  SHF.R.U32.HI R4, RZ, 0x8, R3 ;  /* 0x00000008ff047819 */ /* 0x002fe40000011603 */
[----:B------:R-:W-:-:S04]  /*3900*/  LOP3.LUT R3, R2, 0xff, RZ, 0xc0, !PT ;  /* 0x000000ff02037812 */ /* 0x000fc800078ec0ff */
[----:B------:R-:W-:Y:S01]  /*3910*/  PRMT R6, R3, 0x5410, R4 ;  /* 0x0000541003067816 */ /* 0x000fe20000000004 */
[----:B------:R-:W-:Y:S01]  /*3920*/  FFMA.FTZ R3, R34, UR33, -R0 ;  /* 0x0000002122037c23 */ /* 0x000fe20008010800 */
[----:B------:R-:W-:-:S03]  /*3930*/  SHF.R.U32.HI R4, RZ, 0x10, R2 ;  /* 0x00000010ff047819 */ /* 0x000fc60000011602 */
[----:B------:R1:W3:Y:S02]  /*3940*/  MUFU.EX2 R12, R3 ;  /* 0x00000003000c7308 */ /* 0x0002e40000000800 */
[----:B-1----:R-:W-:Y:S02]  /*3950*/  SHF.R.U32.HI R3, RZ, 0x18, R2 ;  /* 0x00000018ff037819 */ /* 0x002fe40000011602 */
[----:B------:R-:W-:Y:S01]  /*3960*/  LOP3.LUT R2, R4, 0xff, RZ, 0xc0, !PT ;  /* 0x000000ff04027812 */ /* 0x000fe200078ec0ff */
[----:B------:R-:W-:-:S03]  /*3970*/  FFMA.FTZ R4, R137, UR33, -R0 ;  /* 0x0000002189047c23 */ /* 0x000fc60008010800 */
[----:B------:R-:W-:Y:S01]  /*3980*/  PRMT R5, R2, 0x5410, R3 ;  /* 0x0000541002057816 */ /* 0x000fe20000000003 */
[----:B------:R-:W-:Y:S01]  /*3990*/  FFMA.FTZ R2, R138, UR33, -R0 ;  /* 0x000000218a027c23 */ /* 0x000fe20008010800 */
[----:B------:R1:W-:Y:S01]  /*39a0*/  MUFU.EX2 R8, R4 ;  /* 0x0000000400087308 */ /* 0x0003e20000000800 */
[--C-:B------:R-:W-:Y:S02]  /*39b0*/  HSET2.LE.AND R0, R9, R222.reuse, PT ;  /* 0x000000de09007233 */ /* 0x100fe40003803000 */
[--C-:B------:R-:W-:Y:S02]  /*39c0*/  HSET2.LE.AND R3, R7, R222.reuse, PT ;  /* 0x000000de07037233 */ /* 0x100fe40003803000 */
[--C-:B------:R-:W-:Y:S02]  /*39d0*/  HSET2.LE.AND R5, R5, R222.reuse, PT ;  /* 0x000000de05057233 */ /* 0x100fe40003803000 */
[----:B-1----:R-:W-:Y:S01]  /*39e0*/  HSET2.LE.AND R4, R6, R222, PT ;  /* 0x000000de06047233 */ /* 0x002fe20003803000 */
[----:B------:R-:W-:Y:S01]  /*39f0*/  VIADD R222, R219, 0x800 ;  /* 0x00000800dbde7836 */ /* 0x000fe20000000000 */
[----:B------:R2:W1:Y:S02]  /*3a00*/  MUFU.EX2 R6, R2 ;  /* 0x0000000200067308 */ /* 0x0004640000000800 */
[----:B--2---:R-:W-:-:S04]  /*3a10*/  F2FP.BF16.F32.PACK_AB R2, R16, R17 ;  /* 0x000000111002723e */ /* 0x004fc800000010ff */
[----:B------:R-:W-:Y:S01]  /*3a20*/  LOP3.LUT R130, R0, R2, RZ, 0xc0, !PT ;  /* 0x0000000200827212 */ /* 0x000fe200078ec0ff */
[----:B------:R-:W-:Y:S01]  /*3a30*/  FADD.FTZ R2, R35, R33 ;  /* 0x0000002123027221 */ /* 0x000fe20000010000 */
[----:B---3--:R-:W-:-:S03]  /*3a40*/  F2FP.BF16.F32.PACK_AB R0, R12, R13 ;  /* 0x0000000d0c00723e */ /* 0x008fc600000010ff */
        /* <DEDUP_REMOVED lines=8> */
[----:B-1----:R-:W-:Y:S01]  /*3ad0*/  F2FP.BF16.F32.PACK_AB R0, R6, R8 ;  /* 0x000000080600723e */ /* 0x002fe200000010ff */
[----:B------:R-:W-:-:S02]  /*3ae0*/  FADD.FTZ R3, R243, R3 ;  /* 0x00000003f3037221 */ /* 0x000fc40000010000 */
[----:B------:R-:W-:Y:S01]  /*3af0*/  FADD.FTZ R4, R19, R2 ;  /* 0x0000000213047221 */ /* 0x000fe20000010000 */
[----:B------:R-:W-:Y:S01]  /*3b00*/  LOP3.LUT R129, R5, R0, RZ, 0xc0, !PT ;  /* 0x0000000005817212 */ /* 0x000fe200078ec0ff */
        /* <DEDUP_REMOVED lines=18> */
[----:B------:R-:W-:Y:S01]  /*3c30*/  HMMA.16816.F32.BF16 R64, R128, R66, R120 ;  /* 0x000000428040723c */ /* 0x000fe20000041878 */
[----:B------:R-:W-:Y:S01]  /*3c40*/  FADD.FTZ R13, R13, R2 ;  /* 0x000000020d0d7221 */ /* 0x000fe20000010000 */
[----:B------:R-:W-:-:S03]  /*3c50*/  FADD.FTZ R0, R228, R0 ;  /* 0x00000000e4007221 */ /* 0x000fc60000010000 */
[----:B------:R-:W-:Y:S01]  /*3c60*/  FADD.FTZ R248, R12, R13 ;  /* 0x0000000d0cf87221 */ /* 0x000fe20000010000 */
        /* <DEDUP_REMOVED lines=16> */
[----:B------:R-:W-:-:S04]  /*3d70*/  DEPBAR.LE SB0, 0x0 ;  /* 0x000080000000791a */ /* 0x000fc80000000000 */
[----:B------:R-:W-:Y:S01]  /*3d80*/  IMAD.U32 R3, RZ, RZ, UR35 ;  /* 0x00000023ff037e24 */ /* 0x000fe2000f8e00ff */
[----:B------:R-:W-:Y:S01]  /*3d90*/  USHF.L.U32 UR8, UR36, 0x6, URZ ;  /* 0x0000000624087899 */ /* 0x000fe2000800063f */
[----:B------:R-:W-:Y:S01]  /*3da0*/  IMAD.U32 R4, RZ, RZ, UR35 ;  /* 0x00000023ff047e24 */ /* 0x000fe2000f8e00ff */
[----:B------:R-:W-:Y:S01]  /*3db0*/  USHF.L.U64.HI UR36, UR36, 0x6, UR9 ;  /* 0x0000000624247899 */ /* 0x000fe20008010209 */
[----:B------:R-:W-:Y:S01]  /*3dc0*/  IMAD.U32 R0, RZ, RZ, UR34 ;  /* 0x00000022ff007e24 */ /* 0x000fe2000f8e00ff */
[----:B------:R-:W-:Y:S01]  /*3dd0*/  BAR.SYNC.DEFER_BLOCKING 0x0 ;  /* 0x0000000000007b1d */ /* 0x000fe20000010000 */
[----:B------:R-:W-:Y:S01]  /*3de0*/  LEA R3, P0, R3, R240, 0x1 ;  /* 0x000000f003037211 */ /* 0x000fe200078008ff */
[----:B------:R-:W-:Y:S01]  /*3df0*/  UIADD3 UR4, UR32, -0x2, URZ ;  /* 0xfffffffe20047890 */ /* 0x000fe2000fffe03f */
[----:B------:R-:W-:Y:S01]  /*3e00*/  IADD3 R2, P1, R240, -UR8, RZ ;  /* 0x80000008f0027c10 */ /* 0x000fe2000ff3e0ff */
[----:B------:R-:W-:Y:S01]  /*3e10*/  UISETP.NE.AND UP0, UPT, UR32, 0x2, UPT ;  /* 0x000000022000788c */ /* 0x000fe2000bf05270 */
[----:B------:R-:W-:-:S02]  /*3e20*/  LEA.HI.X R0, R4, R241, R0, 0x1, P0 ;  /* 0x000000f104007211 */ /* 0x000fc400000f0c00 */
[----:B------:R-:W-:Y:S02]  /*3e30*/  IADD3 R236, P0, R3, -UR8, RZ ;  /* 0x8000000803ec7c10 */ /* 0x000fe4000ff1e0ff */
[----:B------:R-:W-:Y:S02]  /*3e40*/  IADD3.X R3, R241, ~UR36, RZ, P1, !PT ;  /* 0x80000024f1037c10 */ /* 0x000fe40008ffe4ff */
[----:B------:R-:W-:Y:S01]  /*3e50*/  IADD3.X R237, R0, ~UR36, RZ, P0, !PT ;  /* 0x8000002400ed7c10 */ /* 0x000fe200087fe4ff */
[----:B------:R-:W-:-:S04]  /*3e60*/  IMAD.U32 R0, RZ, RZ, UR4 ;  /* 0x00000004ff007e24 */ /* 0x000fc8000f8e00ff */
[----:B------:R-:W-:-:S04]  /*3e70*/  IMAD R0, R0, 0x20, R251 ;  /* 0x0000002000007824 */ /* 0x000fc800078e02fb */
[C---:B------:R-:W-:Y:S01]  /*3e80*/  VIADD R9, R0.reuse, 0x18 ;  /* 0x0000001800097836 */ /* 0x040fe20000000000 */
[C---:B------:R-:W-:Y:S01]  /*3e90*/  ISETP.GE.AND P0, PT, R0.reuse, R10, PT ;  /* 0x0000000a0000720c */ /* 0x040fe20003f06270 */
[C---:B------:R-:W-:Y:S01]  /*3ea0*/  VIADD R12, R0.reuse, 0x11 ;  /* 0x00000011000c7836 */ /* 0x040fe20000000000 */
[----:B------:R-:W-:Y:S01]  /*3eb0*/  @!PT LDS RZ, [RZ] ;  /* 0x00000000fffff984 */ /* 0x000fe20000000800 */
[----:B------:R-:W-:Y:S01]  /*3ec0*/  @!PT LDS RZ, [RZ] ;  /* 0x00000000fffff984 */ /* 0x000fe20000000800 */
[----:B------:R-:W-:Y:S01]  /*3ed0*/  @!PT LDS RZ, [RZ] ;  /* 0x00000000fffff984 */ /* 0x000fe20000000800 */
[----:B------:R-:W-:Y:S01]  /*3ee0*/  LDGSTS.E.BYPASS.LTC128B.128 [R223+0xa000], desc[UR20][R2.64] ;  /* 0x0a00000002df7fae */ /* 0x000fe2000b901d54 */
[----:B------:R-:W-:-:S03]  /*3ef0*/  VIADD R8, R0, 0x19 ;  /* 0x0000001900087836 */ /* 0x000fc60000000000 */
[----:B------:R1:W-:Y:S04]  /*3f00*/  LDGSTS.E.BYPASS.LTC128B.128 [R223+0xb000], desc[UR20][R2.64+0x80] ;  /* 0x0b00008002df7fae */ /* 0x0003e8000b901d54 */
[----:B------:R2:W-:Y:S04]  /*3f10*/  LDGSTS.E.BYPASS.LTC128B.128 [R223+0xa800], desc[UR20][R236.64] ;  /* 0x0a800000ecdf7fae */ /* 0x0005e8000b901d54 */
[----:B------:R2:W-:Y:S04]  /*3f20*/  LDGSTS.E.BYPASS.LTC128B.128 [R223+0xb800], desc[UR20][R236.64+0x80] ;  /* 0x0b800080ecdf7fae */ /* 0x0005e8000b901d54 */
[----:B------:R-:W-:Y:S04]  /*3f30*/  LDSM.16.M88.4 R20, [R209] ;  /* 0x00000000d114783b */ /* 0x000fe80000000200 */
[----:B------:R-:W3:Y:S04]  /*3f40*/  LDSM.16.M88.4 R32, [R218] ;  /* 0x00000000da20783b */ /* 0x000ee80000000200 */
[----:B------:R-:W4:Y:S04]  /*3f50*/  LDSM.16.M88.4 R28, [R218+0x800] ;  /* 0x00080000da1c783b */ /* 0x000f280000000200 */
[----:B------:R-:W5:Y:S04]  /*3f60*/  LDSM.16.M88.4 R16, [R209+0x2000] ;  /* 0x00200000d110783b */ /* 0x000f680000000200 */
[----:B------:R-:W-:Y:S04]  /*3f70*/  LDSM.16.M88.4 R4, [R211] ;  /* 0x00000000d304783b */ /* 0x000fe80000000200 */
[----:B------:R-:W1:Y:S04]  /*3f80*/  LDSM.16.M88.4 R172, [R219] ;  /* 0x00000000dbac783b */ /* 0x000e680000000200 */
[----:B------:R-:W2:Y:S04]  /*3f90*/  LDSM.16.M88.4 R176, [R222] ;  /* 0x00000000deb0783b */ /* 0x000ea80000000200 */
[----:B------:R-:W2:Y:S04]  /*3fa0*/  LDSM.16.M88.4 R24, [R211+0x2000] ;  /* 0x00200000d318783b */ /* 0x000ea80000000200 */
[----:B------:R-:W0:Y:S01]  /*3fb0*/  LDGDEPBAR ;  /* 0x00000000000079af */ /* 0x000e220000000000 */
[C---:B---3--:R-:W-:Y:S06]  /*3fc0*/  HMMA.16816.F32.BF16 R196, R20.reuse, R32, RZ ;  /* 0x0000002014c4723c */ /* 0x048fec00000418ff */
[C---:B----4-:R-:W-:Y:S06]  /*3fd0*/  HMMA.16816.F32.BF16 R188, R20.reuse, R28, RZ ;  /* 0x0000001c14bc723c */ /* 0x050fec00000418ff */
[C---:B------:R-:W-:Y:S06]  /*3fe0*/  HMMA.16816.F32.BF16 R192, R20.reuse, R34, RZ ;  /* 0x0000002214c0723c */ /* 0x040fec00000418ff */
[----:B------:R-:W-:Y:S06]  /*3ff0*/  HMMA.16816.F32.BF16 R184, R20, R30, RZ ;  /* 0x0000001e14b8723c */ /* 0x000fec00000418ff */
[C---:B-----5:R-:W-:Y:S06]  /*4000*/  HMMA.16816.F32.BF16 R180, R16.reuse, R32, RZ ;  /* 0x0000002010b4723c */ /* 0x060fec00000418ff */
[C---:B------:R-:W-:Y:S06]  /*4010*/  HMMA.16816.F32.BF16 R20, R16.reuse, R28, RZ ;  /* 0x0000001c1014723c */ /* 0x040fec00000418ff */
[C---:B------:R-:W-:Y:S01]  /*4020*/  HMMA.16816.F32.BF16 R200, R16.reuse, R34, RZ ;  /* 0x0000002210c8723c */ /* 0x040fe200000418ff */
[----:B------:R-:W-:Y:S05]  /*4030*/  LDSM.16.M88.4 R32, [R216] ;  /* 0x00000000d820783b */ /* 0x000fea0000000200 */
[----:B------:R-:W-:Y:S01]  /*4040*/  HMMA.16816.F32.BF16 R204, R16, R30, RZ ;  /* 0x0000001e10cc723c */ /* 0x000fe200000418ff */
[----:B------:R-:W-:Y:S04]  /*4050*/  LDSM.16.M88.4 R16, [R217] ;  /* 0x00000000d910783b */ /* 0x000fe80000000200 */
[----:B------:R-:W3:Y:S01]  /*4060*/  LDSM.16.M88.4 R28, [R216+0x800] ;  /* 0x00080000d81c783b */ /* 0x000ee20000000200 */
[C---:B-1----:R-:W-:Y:S06]  /*4070*/  HMMA.16816.F32.BF16 R232, R4.reuse, R172, R196 ;  /* 0x000000ac04e8723c */ /* 0x042fec00000418c4 */
[C---:B--2---:R-:W-:Y:S06]  /*4080*/  HMMA.16816.F32.BF16 R196, R4.reuse, R176, R188 ;  /* 0x000000b004c4723c */ /* 0x044fec00000418bc */
[C---:B------:R-:W-:Y:S06]  /*4090*/  HMMA.16816.F32.BF16 R228, R4.reuse, R174, R192 ;  /* 0x000000ae04e4723c */ /* 0x040fec00000418c0 */
[----:B------:R-:W-:Y:S01]  /*40a0*/  HMMA.16816.F32.BF16 R224, R4, R178, R184 ;  /* 0x000000b204e0723c */ /* 0x000fe200000418b8 */
[----:B------:R-:W1:Y:S05]  /*40b0*/  LDSM.16.M88.4 R4, [R217+0x2000] ;  /* 0x00200000d904783b */ /* 0x000e6a0000000200 */
[C---:B------:R-:W-:Y:S06]  /*40c0*/  HMMA.16816.F32.BF16 R192, R24.reuse, R172, R180 ;  /* 0x000000ac18c0723c */ /* 0x040fec00000418b4 */
[C---:B------:R-:W-:Y:S01]  /*40d0*/  HMMA.16816.F32.BF16 R188, R24.reuse, R176, R20 ;  /* 0x000000b018bc723c */ /* 0x040fe20000041814 */
[----:B------:R-:W-:Y:S05]  /*40e0*/  LDSM.16.M88.4 R20, [R215] ;  /* 0x00000000d714783b */ /* 0x000fea0000000200 */
[C---:B------:R-:W-:Y:S01]  /*40f0*/  HMMA.16816.F32.BF16 R180, R24.reuse, R174, R200 ;  /* 0x000000ae18b4723c */ /* 0x040fe200000418c8 */
[----:B------:R-:W-:Y:S05]  /*4100*/  LDSM.16.M88.4 R172, [R214] ;  /* 0x00000000d6ac783b */ /* 0x000fea0000000200 */
[----:B------:R-:W-:Y:S01]  /*4110*/  HMMA.16816.F32.BF16 R176, R24, R178, R204 ;  /* 0x000000b218b0723c */ /* 0x000fe200000418cc */
[----:B------:R-:W2:Y:S05]  /*4120*/  LDSM.16.M88.4 R24, [R214+0x800] ;  /* 0x00080000d618783b */ /* 0x000eaa0000000200 */
[C---:B---3--:R-:W-:Y:S06]  /*4130*/  HMMA.16816.F32.BF16 R200, R16.reuse, R28, R196 ;  /* 0x0000001c10c8723c */ /* 0x048fec00000418c4 */
[C---:B------:R-:W-:Y:S06]  /*4140*/  HMMA.16816.F32.BF16 R184, R16.reuse, R32, R232 ;  /* 0x0000002010b8723c */ /* 0x040fec00000418e8 */
[C---:B------:R-:W-:Y:S06]  /*4150*/  HMMA.16816.F32.BF16 R196, R16.reuse, R34, R228 ;  /* 0x0000002210c4723c */ /* 0x040fec00000418e4 */
[----:B------:R-:W-:Y:S06]  /*4160*/  HMMA.16816.F32.BF16 R16, R16, R30, R224 ;  /* 0x0000001e1010723c */ /* 0x000fec00000418e0 */
[C---:B-1----:R-:W-:Y:S06]  /*4170*/  HMMA.16816.F32.BF16 R228, R4.reuse, R34, R180 ;  /* 0x0000002204e4723c */ /* 0x042fec00000418b4 */
[C---:B------:R-:W-:Y:S01]  /*4180*/  HMMA.16816.F32.BF16 R232, R4.reuse, R32, R192 ;  /* 0x0000002004e8723c */ /* 0x040fe200000418c0 */
[----:B------:R-:W-:Y:S05]  /*4190*/  LDSM.16.M88.4 R32, [R218+0x1000] ;  /* 0x00100000da20783b */ /* 0x000fea0000000200 */
[C---:B------:R-:W-:Y:S06]  /*41a0*/  HMMA.16816.F32.BF16 R224, R4.reuse, R28, R188 ;  /* 0x0000001c04e0723c */ /* 0x040fec00000418bc */
[----:B------:R-:W-:Y:S01]  /*41b0*/  HMMA.16816.F32.BF16 R180, R4, R30, R176 ;  /* 0x0000001e04b4723c */ /* 0x000fe200000418b0 */
[----:B------:R-:W1:Y:S04]  /*41c0*/  LDSM.16.M88.4 R4, [R215+0x2000] ;  /* 0x00200000d704783b */ /* 0x000e680000000200 */
[----:B------:R-:W-:Y:S01]  /*41d0*/  LDSM.16.M88.4 R28, [R218+0x1800] ;  /* 0x00180000da1c783b */ /* 0x000fe20000000200 */
[C---:B--2---:R-:W-:Y:S03]  /*41e0*/  HMMA.16816.F32.BF16 R176, R20.reuse, R26, R16 ;  /* 0x0000001a14b0723c */ /* 0x044fe60000041810 */
[----:B------:R-:W2:Y:S03]  /*41f0*/  LDSM.16.M88.4 R16, [R209+0x4000] ;  /* 0x00400000d110783b */ /* 0x000ea60000000200 */
[C---:B------:R-:W-:Y:S06]  /*4200*/  HMMA.16816.F32.BF16 R192, R20.reuse, R172, R184 ;  /* 0x000000ac14c0723c */ /* 0x040fec00000418b8 */
[C---:B------:R-:W-:Y:S06]  /*4210*/  HMMA.16816.F32.BF16 R188, R20.reuse, R174, R196 ;  /* 0x000000ae14bc723c */ /* 0x040fec00000418c4 */
[----:B------:R-:W-:Y:S01]  /*4220*/  HMMA.16816.F32.BF16 R184, R20, R24, R200 ;  /* 0x0000001814b8723c */ /* 0x000fe200000418c8 */
[----:B------:R-:W-:Y:S05]  /*4230*/  LDSM.16.M88.4 R20, [R211+0x4000] ;  /* 0x00400000d314783b */ /* 0x000fea0000000200 */
[C---:B-1----:R-:W-:Y:S06]  /*4240*/  HMMA.16816.F32.BF16 R232, R4.reuse, R172, R232 ;  /* 0x000000ac04e8723c */ /* 0x042fec00000418e8 */
[C---:B------:R-:W-:Y:S01]  /*4250*/  HMMA.16816.F32.BF16 R228, R4.reuse, R174, R228 ;  /* 0x000000ae04e4723c */ /* 0x040fe200000418e4 */
[----:B------:R-:W-:Y:S05]  /*4260*/  LDSM.16.M88.4 R172, [R220] ;  /* 0x00000000dcac783b */ /* 0x000fea0000000200 */
[C---:B------:R-:W-:Y:S06]  /*4270*/  HMMA.16816.F32.BF16 R224, R4.reuse, R24, R224 ;  /* 0x0000001804e0723c */ /* 0x040fec00000418e0 */
[----:B------:R-:W-:Y:S01]  /*4280*/  HMMA.16816.F32.BF16 R180, R4, R26, R180 ;  /* 0x0000001a04b4723c */ /* 0x000fe200000418b4 */
[----:B------:R-:W1:Y:S04]  /*4290*/  LDSM.16.M88.4 R4, [R209+0x6000] ;  /* 0x00600000d104783b */ /* 0x000e680000000200 */
[----:B------:R-:W3:Y:S01]  /*42a0*/  LDSM.16.M88.4 R24, [R221] ;  /* 0x00000000dd18783b */ /* 0x000ee20000000200 */
[C---:B--2---:R-:W-:Y:S06]  /*42b0*/  HMMA.16816.F32.BF16 R176, R16.reuse, R30, R176 ;  /* 0x0000001e10b0723c */ /* 0x044fec00000418b0 */
[C---:B------:R-:W-:Y:S06]  /*42c0*/  HMMA.16816.F32.BF16 R204, R16.reuse, R32, R192 ;  /* 0x0000002010cc723c */ /* 0x040fec00000418c0 */
[C---:B------:R-:W-:Y:S06]  /*42d0*/  HMMA.16816.F32.BF16 R200, R16.reuse, R34, R188 ;  /* 0x0000002210c8723c */ /* 0x040fec00000418bc */
[-C--:B------:R-:W-:Y:S01]  /*42e0*/  HMMA.16816.F32.BF16 R196, R16, R28.reuse, R184 ;  /* 0x0000001c10c4723c */ /* 0x080fe200000418b8 */
[----:B------:R-:W2:Y:S05]  /*42f0*/  LDSM.16.M88.4 R16, [R211+0x6000] ;  /* 0x00600000d310783b */ /* 0x000eaa0000000200 */
[C---:B-1----:R-:W-:Y:S06]  /*4300*/  HMMA.16816.F32.BF16 R224, R4.reuse, R28, R224 ;  /* 0x0000001c04e0723c */ /* 0x042fec00000418e0 */
[C---:B------:R-:W-:Y:S06]  /*4310*/  HMMA.16816.F32.BF16 R192, R4.reuse, R30, R180 ;  /* 0x0000001e04c0723c */ /* 0x040fec00000418b4 */
[C---:B------:R-:W-:Y:S06]  /*4320*/  HMMA.16816.F32.BF16 R232, R4.reuse, R32, R232 ;  /* 0x0000002004e8723c */ /* 0x040fec00000418e8 */
[----:B------:R-:W-:Y:S01]  /*4330*/  HMMA.16816.F32.BF16 R228, R4, R34, R228 ;  /* 0x0000002204e4723c */ /* 0x000fe200000418e4 */
[----:B------:R-:W-:Y:S04]  /*4340*/  LDSM.16.M88.4 R4, [R217+0x4000] ;  /* 0x00400000d904783b */ /* 0x000fe80000000200 */
[----:B------:R-:W-:Y:S01]  /*4350*/  LDSM.16.M88.4 R32, [R216+0x1800] ;  /* 0x00180000d820783b */ /* 0x000fe20000000200 */
[C---:B------:R-:W-:Y:S03]  /*4360*/  HMMA.16816.F32.BF16 R28, R20.reuse, R174, R176 ;  /* 0x000000ae141c723c */ /* 0x040fe600000418b0 */
[----:B------:R-:W1:Y:S03]  /*4370*/  LDSM.16.M88.4 R176, [R216+0x1000] ;  /* 0x00100000d8b0783b */ /* 0x000e660000000200 */
[C---:B---3--:R-:W-:Y:S06]  /*4380*/  HMMA.16816.F32.BF16 R188, R20.reuse, R24, R204 ;  /* 0x0000001814bc723c */ /* 0x048fec00000418cc */
[C---:B------:R-:W-:Y:S06]  /*4390*/  HMMA.16816.F32.BF16 R184, R20.reuse, R26, R200 ;  /* 0x0000001a14b8723c */ /* 0x040fec00000418c8 */
[----:B------:R-:W-:Y:S01]  /*43a0*/  HMMA.16816.F32.BF16 R180, R20, R172, R196 ;  /* 0x000000ac14b4723c */ /* 0x000fe200000418c4 */
[----:B------:R-:W3:Y:S05]  /*43b0*/  LDSM.16.M88.4 R20, [R217+0x6000] ;  /* 0x00600000d914783b */ /* 0x000eea0000000200 */
[C---:B--2---:R-:W-:Y:S06]  /*43c0*/  HMMA.16816.F32.BF16 R200, R16.reuse, R174, R192 ;  /* 0x000000ae10c8723c */ /* 0x044fec00000418c0 */
[C---:B------:R-:W-:Y:S06]  /*43d0*/  HMMA.16816.F32.BF16 R232, R16.reuse, R24, R232 ;  /* 0x0000001810e8723c */ /* 0x040fec00000418e8 */
[C---:B------:R-:W-:Y:S01]  /*43e0*/  HMMA.16816.F32.BF16 R228, R16.reuse, R26, R228 ;  /* 0x0000001a10e4723c */ /* 0x040fe200000418e4 */
[----:B------:R-:W-:Y:S05]  /*43f0*/  LDSM.16.M88.4 R24, [R214+0x1000] ;  /* 0x00100000d618783b */ /* 0x000fea0000000200 */
[----:B------:R-:W-:Y:S01]  /*4400*/  HMMA.16816.F32.BF16 R224, R16, R172, R224 ;  /* 0x000000ac10e0723c */ /* 0x000fe200000418e0 */
[----:B------:R-:W-:Y:S05]  /*4410*/  LDSM.16.M88.4 R16, [R215+0x6000] ;  /* 0x00600000d710783b */ /* 0x000fea0000000200 */
[C---:B-1----:R-:W-:Y:S06]  /*4420*/  HMMA.16816.F32.BF16 R196, R4.reuse, R176, R188 ;  /* 0x000000b004c4723c */ /* 0x042fec00000418bc */
[C---:B------:R-:W-:Y:S06]  /*4430*/  HMMA.16816.F32.BF16 R192, R4.reuse, R178, R184 ;  /* 0x000000b204c0723c */ /* 0x040fec00000418b8 */
[C---:B------:R-:W-:Y:S06]  /*4440*/  HMMA.16816.F32.BF16 R188, R4.reuse, R32, R180 ;  /* 0x0000002004bc723c */ /* 0x040fec00000418b4 */
[----:B------:R-:W-:Y:S01]  /*4450*/  HMMA.16816.F32.BF16 R184, R4, R34, R28 ;  /* 0x0000002204b8723c */ /* 0x000fe2000004181c */
[----:B------:R-:W1:Y:S04]  /*4460*/  LDSM.16.M88.4 R4, [R215+0x4000] ;  /* 0x00400000d704783b */ /* 0x000e680000000200 */
[----:B------:R-:W2:Y:S01]  /*4470*/  LDSM.16.M88.4 R28, [R214+0x1800] ;  /* 0x00180000d61c783b */ /* 0x000ea20000000200 */
[----:B---3--:R-:W-:Y:S01]  /*4480*/  HMMA.16816.F32.BF16 R172, R20, R32, R224 ;  /* 0x0000002014ac723c */ /* 0x008fe200000418e0 */
[----:B------:R-:W-:-:S05]  /*4490*/  DEPBAR.LE SB0, 0x0 ;  /* 0x000080000000791a */ /* 0x000fca0000000000 */
[C---:B------:R-:W-:Y:S06]  /*44a0*/  HMMA.16816.F32.BF16 R200, R20.reuse, R34, R200 ;  /* 0x0000002214c8723c */ /* 0x040fec00000418c8 */
[C---:B------:R-:W-:Y:S06]  /*44b0*/  HMMA.16816.F32.BF16 R180, R20.reuse, R176, R232 ;  /* 0x000000b014b4723c */ /* 0x040fec00000418e8 */
[----:B------:R-:W-:Y:S06]  /*44c0*/  HMMA.16816.F32.BF16 R176, R20, R178, R228 ;  /* 0x000000b214b0723c */ /* 0x000fec00000418e4 */
[C---:B-1----:R-:W-:Y:S06]  /*44d0*/  HMMA.16816.F32.BF16 R32, R4.reuse, R24, R196 ;  /* 0x000000180420723c */ /* 0x042fec00000418c4 */
[C---:B------:R-:W-:Y:S06]  /*44e0*/  HMMA.16816.F32.BF16 R192, R4.reuse, R26, R192 ;  /* 0x0000001a04c0723c */ /* 0x040fec00000418c0 */
[C---:B--2---:R-:W-:Y:S06]  /*44f0*/  HMMA.16816.F32.BF16 R188, R4.reuse, R28, R188 ;  /* 0x0000001c04bc723c */ /* 0x044fec00000418bc */
[----:B------:R-:W-:Y:S06]  /*4500*/  HMMA.16816.F32.BF16 R184, R4, R30, R184 ;  /* 0x0000001e04b8723c */ /* 0x000fec00000418b8 */
[----:B------:R-:W-:Y:S01]  /*4510*/  FSEL R20, R32, -INF , !P0 ;  /* 0xff80000020147808 */ /* 0x000fe20004000000 */
[C---:B------:R-:W-:Y:S01]  /*4520*/  VIADD R7, R0.reuse, 0x1 ;  /* 0x0000000100077836 */ /* 0x040fe20000000000 */
[C---:B------:R-:W-:Y:S01]  /*4530*/  HMMA.16816.F32.BF16 R180, R16.reuse, R24, R180 ;  /* 0x0000001810b4723c */ /* 0x040fe200000418b4 */
[----:B------:R-:W-:Y:S01]  /*4540*/  VIADD R6, R0, 0x8 ;  /* 0x0000000800067836 */ /* 0x000fe20000000000 */
[----:B------:R-:W-:Y:S01]  /*4550*/  FMNMX.FTZ R2, R136, R20, !PT ;  /* 0x0000001488027209 */ /* 0x000fe20007810000 */
[C---:B------:R-:W-:Y:S01]  /*4560*/  VIADD R4, R0.reuse, 0x10 ;  /* 0x0000001000047836 */ /* 0x040fe20000000000 */
[----:B------:R-:W-:Y:S01]  /*4570*/  BAR.SYNC.DEFER_BLOCKING 0x0 ;  /* 0x0000000000007b1d */ /* 0x000fe20000010000 */
[-C--:B------:R-:W-:Y:S01]  /*4580*/  ISETP.GE.AND P1, PT, R7, R10.reuse, PT ;  /* 0x0000000a0700720c */ /* 0x080fe20003f26270 */
[----:B------:R-:W-:Y:S01]  /*4590*/  VIADD R5, R0, 0x9 ;  /* 0x0000000900057836 */ /* 0x000fe20000000000 */
[----:B------:R-:W-:Y:S01]  /*45a0*/  ISETP.GE.AND P0, PT, R6, R10, PT ;  /* 0x0000000a0600720c */ /* 0x000fe20003f06270 */
[----:B------:R-:W-:Y:S01]  /*45b0*/  HMMA.16816.F32.BF16 R196, R16, R26, R176 ;  /* 0x0000001a10c4723c */ /* 0x000fe200000418b0 */
[----:B------:R-:W-:-:S02]  /*45c0*/  FSEL R22, R33, -INF , !P1 ;  /* 0xff80000021167808 */ /* 0x000fc40004800000 */
[----:B------:R-:W-:Y:S02]  /*45d0*/  FSEL R25, R192, -INF , !P0 ;  /* 0xff800000c0197808 */ /* 0x000fe40004000000 */
[-C--:B------:R-:W-:Y:S01]  /*45e0*/  ISETP.GE.AND P0, PT, R4, R10.reuse, PT ;  /* 0x0000000a0400720c */ /* 0x080fe20003f06270 */
[C---:B------:R-:W-:Y:S01]  /*45f0*/  HMMA.16816.F32.BF16 R176, R16.reuse, R28, R172 ;  /* 0x0000001c10b0723c */ /* 0x040fe200000418ac */
[----:B------:R-:W-:Y:S02]  /*4600*/  ISETP.GE.AND P1, PT, R5, R10, PT ;  /* 0x0000000a0500720c */ /* 0x000fe40003f26270 */
[----:B------:R-:W-:Y:S02]  /*4610*/  FMNMX.FTZ R2, R22, R2, !PT ;  /* 0x0000000216027209 */ /* 0x000fe40007810000 */
[----:B------:R-:W-:Y:S01]  /*4620*/  FSEL R252, R188, -INF , !P0 ;  /* 0xff800000bcfc7808 */ /* 0x000fe20004000000 */
[----:B------:R-:W-:Y:S01]  /*4630*/  HMMA.16816.F32.BF16 R172, R16, R30, R200 ;  /* 0x0000001e10ac723c */ /* 0x000fe200000418c8 */
[----:B------:R-:W-:-:S02]  /*4640*/  FSEL R32, R193, -INF , !P1 ;  /* 0xff800000c1207808 */ /* 0x000fc40004800000 */
[----:B------:R-:W-:Y:S02]  /*4650*/  FMNMX.FTZ R2, R25, R2, !PT ;  /* 0x0000000219027209 */ /* 0x000fe40007810000 */
[-C--:B------:R-:W-:Y:S02]  /*4660*/  ISETP.GE.AND P0, PT, R9, R10.reuse, PT ;  /* 0x0000000a0900720c */ /* 0x080fe40003f06270 */
[----:B------:R-:W-:Y:S02]  /*4670*/  ISETP.GE.AND P1, PT, R12, R10, PT ;  /* 0x0000000a0c00720c */ /* 0x000fe40003f26270 */
[----:B------:R-:W-:Y:S02]  /*4680*/  FMNMX.FTZ R2, R32, R2, !PT ;  /* 0x0000000220027209 */ /* 0x000fe40007810000 */
[----:B------:R-:W-:Y:S02]  /*4690*/  FSEL R228, R184, -INF , !P0 ;  /* 0xff800000b8e47808 */ /* 0x000fe40004000000 */
[----:B------:R-:W-:-:S02]  /*46a0*/  PLOP3.LUT P0, PT, PT, PT, UP0, 0x80, 0x0 ;  /* 0x000000000000781c */ /* 0x000fc40003f0f008 */
[----:B------:R-:W-:Y:S02]  /*46b0*/  FSEL R229, R189, -INF , !P1 ;  /* 0xff800000bde57808 */ /* 0x000fe40004800000 */
[----:B------:R-:W-:Y:S02]  /*46c0*/  FMNMX.FTZ R2, R252, R2, !PT ;  /* 0x00000002fc027209 */ /* 0x000fe40007810000 */
[----:B------:R-:W-:Y:S02]  /*46d0*/  ISETP.GE.AND P1, PT, R8, R10, PT ;  /* 0x0000000a0800720c */ /* 0x000fe40003f26270 */
[----:B------:R-:W-:Y:S02]  /*46e0*/  FMNMX.FTZ R2, R229, R2, !PT ;  /* 0x00000002e5027209 */ /* 0x000fe40007810000 */
[----:B------:R-:W-:Y:S02]  /*46f0*/  FSEL R192, R185, -INF , !P1 ;  /* 0xff800000b9c07808 */ /* 0x000fe40004800000 */
        /* <DEDUP_REMOVED lines=14> */
[----:B--2---:R-:W-:-:S04]  /*47e0*/  LEA R3, P0, R3, R250, 0x5 ;  /* 0x000000fa03037211 */ /* 0x004fc800078028ff */
[----:B------:R-:W-:Y:S02]  /*47f0*/  LEA R2, P1, R3, UR6, 0x1 ;  /* 0x0000000603027c11 */ /* 0x000fe4000f8208ff */
[----:B---3--:R-:W-:Y:S02]  /*4800*/  LEA.HI.X R17, R17, R139, R16, 0x5, P0 ;  /* 0x0000008b11117211 */ /* 0x008fe400000f2c10 */
[----:B------:R-:W-:Y:S02]  /*4810*/  IADD3 R16, P0, R2, UR17, RZ ;  /* 0x0000001102107c10 */ /* 0x000fe4000ff1e0ff */
[----:B------:R-:W-:-:S04]  /*4820*/  LEA.HI.X R3, R3, UR7, R17, 0x1, P1 ;  /* 0x0000000703037c11 */ /* 0x000fc800088f0c11 */
[----:B------:R-:W-:Y:S01]  /*4830*/  IADD3.X R17, R3, UR16, RZ, P0, !PT ;  /* 0x0000001003117c10 */ /* 0x000fe200087fe4ff */
[----:B------:R-:W-:Y:S01]  /*4840*/  @!PT LDS RZ, [RZ] ;  /* 0x00000000fffff984 */ /* 0x000fe20000000800 */
[----:B------:R-:W-:Y:S01]  /*4850*/  @!PT LDS RZ, [RZ] ;  /* 0x00000000fffff984 */ /* 0x000fe20000000800 */
[----:B------:R-:W-:Y:S01]  /*4860*/  @!PT LDS RZ, [RZ] ;  /* 0x00000000fffff984 */ /* 0x000fe20000000800 */
[----:B------:R1:W-:Y:S04]  /*4870*/  LDGSTS.E.BYPASS.LTC128B.128 [R223+0x8000], desc[UR20][R2.64] ;  /* 0x0800000002df7fae */ /* 0x0003e8000b901d54 */
[----:B------:R1:W-:Y:S04]  /*4880*/  LDGSTS.E.BYPASS.LTC128B.128 [R223+0x9000], desc[UR20][R2.64+0x80] ;  /* 0x0900008002df7fae */ /* 0x0003e8000b901d54 */
[----:B------:R1:W-:Y:S04]  /*4890*/  LDGSTS.E.BYPASS.LTC128B.128 [R223+0x8800], desc[UR20][R16.64] ;  /* 0x0880000010df7fae */ /* 0x0003e8000b901d54 */
[----:B------:R1:W-:Y:S04]  /*48a0*/  LDGSTS.E.BYPASS.LTC128B.128 [R223+0x9800], desc[UR20][R16.64+0x80] ;  /* 0x0980008010df7fae */ /* 0x0003e8000b901d54 */
[----:B------:R-:W0:Y:S02]  /*48b0*/  LDGDEPBAR ;  /* 0x00000000000079af */ /* 0x000e240000000000 */
.L_x_1055:
[----:B------:R-:W2:Y:S04]  /*48c0*/  LDL.LU.64 R138, [R1+0x28] ;  /* 0x00002800018a7983 */ /* 0x000ea80000300a00 */
[----:B------:R-:W3:Y:S04]  /*48d0*/  LDL.LU.64 R188, [R1+0x30] ;  /* 0x0000300001bc7983 */ /* 0x000ee80000300a00 */
[----:B------:R-:W4:Y:S01]  /*48e0*/  LDL.LU.64 R184, [R1+0x38] ;  /* 0x0000380001b87983 */ /* 0x000f220000300a00 */
[-C--:B------:R-:W-:Y:S01]  /*48f0*/  ISETP.GE.AND P1, PT, R0, R11.reuse, PT ;  /* 0x0000000b0000720c */ /* 0x080fe20003f26270 */
[----:B------:R-:W-:Y:S01]  /*4900*/  IMAD.WIDE.U32 R18, R242, -0x2daee0ad, RZ ;  /* 0xd2511f53f2127825 */ /* 0x000fe200078e00ff */
[----:B------:R-:W-:Y:S01]  /*4910*/  ISETP.GE.AND P0, PT, R7, R11, PT ;  /* 0x0000000b0700720c */ /* 0x000fe20003f06270 */
[----:B-1----:R-:W1:Y:S01]  /*4920*/  SHFL.BFLY PT, R3, R13, 0x2, 0x1f ;  /* 0x0c401f000d037f89 */ /* 0x002e6200000e0000 */
[----:B------:R-:W-:Y:S01]  /*4930*/  FSEL R17, R34, -INF , !P1 ;  /* 0xff80000022117808 */ /* 0x000fe20004800000 */
[----:B------:R-:W-:Y:S01]  /*4940*/  UISETP.GE.AND UP0, UPT, UR32, 0x3, UPT ;  /* 0x000000032000788c */ /* 0x000fe2000bf06270 */
[----:B------:R-:W-:-:S02]  /*4950*/  FSEL R24, R35, -INF , !P0 ;  /* 0xff80000023187808 */ /* 0x000fc40004000000 */
[----:B------:R-:W-:Y:S02]  /*4960*/  ISETP.GE.AND P1, PT, R6, R11, PT ;  /* 0x0000000b0600720c */ /* 0x000fe40003f26270 */
[----:B------:R-:W-:Y:S02]  /*4970*/  FMNMX.FTZ R2, R135, R17, !PT ;  /* 0x0000001187027209 */ /* 0x000fe40007810000 */
        /* <DEDUP_REMOVED lines=10> */
[-C--:B------:R-:W-:Y:S02]  /*4a20*/  ISETP.GE.AND P1, PT, R9, R11.reuse, PT ;  /* 0x0000000b0900720c */ /* 0x080fe40003f26270 */
[----:B------:R-:W-:Y:S01]  /*4a30*/  FSEL R207, R191, -INF , !P2 ;  /* 0xff800000bfcf7808 */ /* 0x000fe20005000000 */
[----:B------:R-:W-:Y:S01]  /*4a40*/  SHFL.BFLY PT, R23, R13, 0x1, 0x1f ;  /* 0x0c201f000d177f89 */ /* 0x000fe200000e0000 */
[----:B------:R-:W-:Y:S01]  /*4a50*/  FMNMX.FTZ R3, R206, R2, !PT ;  /* 0x00000002ce037209 */ /* 0x000fe20007810000 */
[----:B------:R-:W-:Y:S01]  /*4a60*/  IMAD.U32 R2, RZ, RZ, UR23 ;  /* 0x00000017ff027e24 */ /* 0x000fe2000f8e00ff */
[----:B------:R-:W-:Y:S02]  /*4a70*/  ISETP.GE.AND P0, PT, R8, R11, PT ;  /* 0x0000000b0800720c */ /* 0x000fe40003f06270 */
[----:B------:R-:W-:Y:S02]  /*4a80*/  FSEL R250, R186, -INF , !P1 ;  /* 0xff800000bafa7808 */ /* 0x000fe40004800000 */
[----:B------:R-:W-:-:S02]  /*4a90*/  FMNMX.FTZ R3, R207, R3, !PT ;  /* 0x00000003cf037209 */ /* 0x000fc40007810000 */
[----:B------:R-:W-:Y:S02]  /*4aa0*/  FSEL R251, R187, -INF , !P0 ;  /* 0xff800000bbfb7808 */ /* 0x000fe40004000000 */
[----:B------:R-:W-:Y:S02]  /*4ab0*/  FMNMX.FTZ R3, R250, R3, !PT ;  /* 0x00000003fa037209 */ /* 0x000fe40007810000 */
[-C--:B------:R-:W-:Y:S02]  /*4ac0*/  ISETP.GE.AND P1, PT, R0, R14.reuse, PT ;  /* 0x0000000e0000720c */ /* 0x080fe40003f26270 */
[----:B------:R-:W-:Y:S02]  /*4ad0*/  FMNMX.FTZ R3, R251, R3, !PT ;  /* 0x00000003fb037209 */ /* 0x000fe40007810000 */
[----:B------:R-:W-:Y:S02]  /*4ae0*/  ISETP.GE.AND P0, PT, R7, R14, PT ;  /* 0x0000000e0700720c */ /* 0x000fe40003f06270 */
[----:B------:R-:W-:Y:S01]  /*4af0*/  FSEL R21, R180, -INF , !P1 ;  /* 0xff800000b4157808 */ /* 0x000fe20004800000 */
[----:B------:R-:W1:Y:S01]  /*4b00*/  SHFL.BFLY PT, R16, R3, 0x2, 0x1f ;  /* 0x0c401f0003107f89 */ /* 0x000e6200000e0000 */
[----:B------:R-:W-:-:S02]  /*4b10*/  LOP3.LUT R35, R239, UR4, R2, 0x96, !PT ;  /* 0x00000004ef237c12 */ /* 0x000fc4000f8e9602 */
[-C--:B------:R-:W-:Y:S02]  /*4b20*/  ISETP.GE.AND P2, PT, R6, R14.reuse, PT ;  /* 0x0000000e0600720c */ /* 0x080fe40003f46270 */
[----:B------:R-:W-:Y:S02]  /*4b30*/  FSEL R30, R181, -INF , !P0 ;  /* 0xff800000b51e7808 */ /* 0x000fe40004000000 */
        /* <DEDUP_REMOVED lines=8> */
[----:B------:R-:W-:Y:S02]  /*4bc0*/  FSEL R176, R176, -INF , !P0 ;  /* 0xff800000b0b07808 */ /* 0x000fe40004000000 */
[----:B------:R-:W-:-:S02]  /*4bd0*/  FMNMX.FTZ R2, R33, R2, !PT ;  /* 0x0000000221027209 */ /* 0x000fc40007810000 */
[----:B------:R-:W-:Y:S02]  /*4be0*/  ISETP.GE.AND P0, PT, R0, R15, PT ;  /* 0x0000000f0000720c */ /* 0x000fe40003f06270 */
[----:B------:R-:W-:Y:S02]  /*4bf0*/  ISETP.GE.AND P1, PT, R9, R14, PT ;  /* 0x0000000e0900720c */ /* 0x000fe40003f26270 */
[----:B------:R-:W-:Y:S02]  /*4c00*/  FSEL R177, R177, -INF , !P2 ;  /* 0xff800000b1b17808 */ /* 0x000fe40005000000 */
[----:B------:R-:W-:Y:S02]  /*4c10*/  FMNMX.FTZ R2, R176, R2, !PT ;  /* 0x00000002b0027209 */ /* 0x000fe40007810000 */
[----:B------:R-:W-:Y:S02]  /*4c20*/  LOP3.LUT R132, R19, UR29, R238, 0x96, !PT ;  /* 0x0000001d13847c12 */ /* 0x000fe4000f8e96ee */
[----:B------:R-:W-:-:S02]  /*4c30*/  FSEL R19, R182, -INF , !P0 ;  /* 0xff800000b6137808 */ /* 0x000fc40004000000 */
[-C--:B------:R-:W-:Y:S02]  /*4c40*/  ISETP.GE.AND P2, PT, R7, R15.reuse, PT ;  /* 0x0000000f0700720c */ /* 0x080fe40003f46270 */
[----:B------:R-:W-:Y:S02]  /*4c50*/  ISETP.GE.AND P3, PT, R8, R14, PT ;  /* 0x0000000e0800720c */ /* 0x000fe40003f66270 */
[----:B------:R-:W-:Y:S02]  /*4c60*/  FSEL R172, R172, -INF , !P1 ;  /* 0xff800000acac7808 */ /* 0x000fe40004800000 */
[----:B------:R-:W-:Y:S02]  /*4c70*/  FMNMX.FTZ R2, R177, R2, !PT ;  /* 0x00000002b1027209 */ /* 0x000fe40007810000 */
[----:B------:R-:W-:Y:S02]  /*4c80*/  ISETP.GE.AND P0, PT, R5, R15, PT ;  /* 0x0000000f0500720c */ /* 0x000fe40003f06270 */
[----:B------:R-:W-:-:S02]  /*4c90*/  FMNMX.FTZ R5, R134, R19, !PT ;  /* 0x0000001386057209 */ /* 0x000fc40007810000 */
[----:B------:R-:W-:Y:S02]  /*4ca0*/  FSEL R31, R183, -INF , !P2 ;  /* 0xff800000b71f7808 */ /* 0x000fe40005000000 */
[----:B-1----:R-:W-:Y:S02]  /*4cb0*/  FMNMX.FTZ R0, R3, R16, !PT ;  /* 0x0000001003007209 */ /* 0x002fe40007810000 */
[----:B------:R-:W-:Y:S02]  /*4cc0*/  FSEL R173, R173, -INF , !P3 ;  /* 0xff800000adad7808 */ /* 0x000fe40005800000 */
[----:B------:R-:W-:Y:S02]  /*4cd0*/  FMNMX.FTZ R2, R172, R2, !PT ;  /* 0x00000002ac027209 */ /* 0x000fe40007810000 */
[----:B------:R-:W-:Y:S02]  /*4ce0*/  ISETP.GE.AND P1, PT, R6, R15, PT ;  /* 0x0000000f0600720c */ /* 0x000fe40003f26270 */
[----:B------:R-:W-:-:S02]  /*4cf0*/  FMNMX.FTZ R3, R31, R5, !PT ;  /* 0x000000051f037209 */ /* 0x000fc40007810000 */
[----:B------:R-:W-:Y:S01]  /*4d00*/  FMNMX.FTZ R2, R173, R2, !PT ;  /* 0x00000002ad027209 */ /* 0x000fe20007810000 */
[----:B------:R-:W1:Y:S01]  /*4d10*/  SHFL.BFLY PT, R5, R0, 0x1, 0x1f ;  /* 0x0c201f0000057f89 */ /* 0x000e6200000e0000 */
[----:B------:R-:W-:Y:S02]  /*4d20*/  FSEL R29, R198, -INF , !P1 ;  /* 0xff800000c61d7808 */ /* 0x000fe40004800000 */
[----:B------:R-:W-:Y:S01]  /*4d30*/  ISETP.GE.AND P2, PT, R4, R15, PT ;  /* 0x0000000f0400720c */ /* 0x000fe20003f46270 */
[----:B------:R-:W5:Y:S01]  /*4d40*/  SHFL.BFLY PT, R16, R2, 0x2, 0x1f ;  /* 0x0c401f0002107f89 */ /* 0x000f6200000e0000 */
[----:B------:R-:W-:Y:S02]  /*4d50*/  FSEL R26, R199, -INF , !P0 ;  /* 0xff800000c71a7808 */ /* 0x000fe40004000000 */
[----:B------:R-:W-:Y:S02]  /*4d60*/  FMNMX.FTZ R3, R29, R3, !PT ;  /* 0x000000031d037209 */ /* 0x000fe40007810000 */
[----:B------:R-:W-:-:S02]  /*4d70*/  FMNMX.FTZ R243, R13, R23, !PT ;  /* 0x000000170df37209 */ /* 0x000fc40007810000 */
[----:B------:R-:W-:Y:S01]  /*4d80*/  ISETP.GE.AND P1, PT, R12, R15, PT ;  /* 0x0000000f0c00720c */ /* 0x000fe20003f26270 */
[----:B------:R-:W-:Y:S01]  /*4d90*/  IMAD.WIDE.U32 R12, R35, -0x326172a9, RZ ;  /* 0xcd9e8d57230c7825 */ /* 0x000fe200078e00ff */
[----:B------:R-:W-:-:S03]  /*4da0*/  FSEL R137, R178, -INF , !P2 ;  /* 0xff800000b2897808 */ /* 0x000fc60005000000 */
[----:B------:R-:W-:Y:S01]  /*4db0*/  FMUL.FTZ R23, R243, UR33 ;  /* 0x00000021f3177c20 */ /* 0x000fe20008410000 */
[----:B------:R-:W-:Y:S02]  /*4dc0*/  FMNMX.FTZ R3, R26, R3, !PT ;  /* 0x000000031a037209 */ /* 0x000fe40007810000 */
[----:B------:R-:W-:Y:S02]  /*4dd0*/  ISETP.GE.AND P0, PT, R9, R15, PT ;  /* 0x0000000f0900720c */ /* 0x000fe40003f06270 */
[----:B------:R-:W-:Y:S02]  /*4de0*/  FSEL R179, R179, -INF , !P1 ;  /* 0xff800000b3b37808 */ /* 0x000fe40004800000 */
[----:B------:R-:W-:Y:S02]  /*4df0*/  FMNMX.FTZ R3, R137, R3, !PT ;  /* 0x0000000389037209 */ /* 0x000fe40007810000 */
[----:B------:R-:W-:Y:S02]  /*4e00*/  FSETP.NEU.FTZ.AND P3, PT, R243, -INF , PT ;  /* 0xff800000f300780b */ /* 0x000fe40003f7d000 */
[----:B------:R-:W-:-:S02]  /*4e10*/  ISETP.GE.AND P1, PT, R8, R15, PT ;  /* 0x0000000f0800720c */ /* 0x000fc40003f26270 */
[----:B------:R-:W-:Y:S02]  /*4e20*/  FSEL R180, R174, -INF , !P0 ;  /* 0xff800000aeb47808 */ /* 0x000fe40004000000 */
[----:B------:R-:W-:Y:S02]  /*4e30*/  FMNMX.FTZ R3, R179, R3, !PT ;  /* 0x00000003b3037209 */ /* 0x000fe40007810000 */
[----:B------:R-:W-:Y:S02]  /*4e40*/  FSEL R23, R23, RZ, P3 ;  /* 0x000000ff17177208 */ /* 0x000fe40001800000 */
[----:B------:R-:W-:Y:S02]  /*4e50*/  FSEL R178, R175, -INF , !P1 ;  /* 0xff800000afb27808 */ /* 0x000fe40004800000 */
[----:B------:R-:W-:Y:S01]  /*4e60*/  FMNMX.FTZ R3, R180, R3, !PT ;  /* 0x00000003b4037209 */ /* 0x000fe20007810000 */
[--C-:B------:R-:W-:Y:S01]  /*4e70*/  FFMA.FTZ R20, R20, UR33, -R23.reuse ;  /* 0x0000002114147c23 */ /* 0x100fe20008010817 */
[----:B-1----:R-:W-:Y:S01]  /*4e80*/  FMNMX.FTZ R242, R0, R5, !PT ;  /* 0x0000000500f27209 */ /* 0x002fe20007810000 */
[----:B------:R-:W-:Y:S01]  /*4e90*/  FFMA.FTZ R22, R22, UR33, -R23 ;  /* 0x0000002116167c23 */ /* 0x000fe20008010817 */
[----:B------:R-:W-:Y:S01]  /*4ea0*/  FMNMX.FTZ R0, R178, R3, !PT ;  /* 0x00000003b2007209 */ /* 0x000fe20007810000 */
[----:B------:R1:W-:Y:S01]  /*4eb0*/  MUFU.EX2 R193, R20 ;  /* 0x0000001400c17308 */ /* 0x0003e20000000800 */
[----:B-----5:R-:W-:Y:S01]  /*4ec0*/  FMNMX.FTZ R16, R2, R16, !PT ;  /* 0x0000001002107209 */ /* 0x020fe20007810000 */
[----:B------:R-:W-:Y:S01]  /*4ed0*/  IMAD.WIDE.U32 R2, R132, -0x326172a9, RZ ;  /* 0xcd9e8d5784027825 */ /* 0x000fe200078e00ff */
[----:B------:R-:W-:-:S03]  /*4ee0*/  FSETP.NEU.FTZ.AND P2, PT, R242, -INF , PT ;  /* 0xff800000f200780b */ /* 0x000fc60003f5d000 */
[--C-:B------:R-:W-:Y:S01]  /*4ef0*/  FFMA.FTZ R25, R25, UR33, -R23.reuse ;  /* 0x0000002119197c23 */ /* 0x100fe20008010817 */
[----:B------:R-:W-:Y:S01]  /*4f00*/  LOP3.LUT R6, R245, UR28, R12, 0x96, !PT ;  /* 0x0000001cf5067c12 */ /* 0x000fe2000f8e960c */
[----:B------:R-:W5:Y:S01]  /*4f10*/  SHFL.BFLY PT, R35, R16, 0x1, 0x1f ;  /* 0x0c201f0010237f89 */ /* 0x000f6200000e0000 */
[----:B------:R-:W-:Y:S01]  /*4f20*/  FFMA.FTZ R32, R32, UR33, -R23 ;  /* 0x0000002120207c23 */ /* 0x000fe20008010817 */
[----:B------:R5:W2:Y:S02]  /*4f30*/  MUFU.EX2 R187, R22 ;  /* 0x0000001600bb7308 */ /* 0x000aa40000000800 */
[----:B------:R-:W-:-:S06]  /*4f40*/  IMAD.WIDE.U32 R6, R6, -0x2daee0ad, RZ ;  /* 0xd2511f5306067825 */ /* 0x000fcc00078e00ff */
[----:B------:R-:W-:Y:S01]  /*4f50*/  MUFU.EX2 R194, R25 ;  /* 0x0000001900c27308 */ /* 0x000fe20000000800 */
[----:B-1----:R-:W1:Y:S01]  /*4f60*/  SHFL.BFLY PT, R20, R0, 0x2, 0x1f ;  /* 0x0c401f0000147f89 */ /* 0x002e6200000e0000 */
[----:B-----5:R-:W-:-:S05]  /*4f70*/  FMUL.FTZ R22, R242, UR33 ;  /* 0x00000021f2167c20 */ /* 0x020fca0008410000 */
[----:B------:R-:W-:Y:S02]  /*4f80*/  FSEL R22, R22, RZ, P2 ;  /* 0x000000ff16167208 */ /* 0x000fe40001000000 */
[----:B------:R-:W-:-:S03]  /*4f90*/  FMNMX.FTZ R239, R16, R35, !PT ;  /* 0x0000002310ef7209 */ /* 0x000fc60007810000 */
[--C-:B------:R-:W-:Y:S01]  /*4fa0*/  FFMA.FTZ R24, R24, UR33, -R22.reuse ;  /* 0x0000002118187c23 */ /* 0x100fe20008010816 */
[--C-:B------:R-:W-:Y:S01]  /*4fb0*/  FFMA.FTZ R17, R17, UR33, -R22.reuse ;  /* 0x0000002111117c23 */ /* 0x100fe20008010816 */
[----:B------:R-:W-:Y:S01]  /*4fc0*/  FSETP.NEU.FTZ.AND P1, PT, R239, -INF , PT ;  /* 0xff800000ef00780b */ /* 0x000fe20003f3d000 */
[--C-:B------:R-:W-:Y:S01]  /*4fd0*/  FFMA.FTZ R28, R28, UR33, -R22.reuse ;  /* 0x000000211c1c7c23 */ /* 0x100fe20008010816 */
[----:B------:R5:W-:Y:S01]  /*4fe0*/  MUFU.EX2 R204, R24 ;  /* 0x0000001800cc7308 */ /* 0x000be20000000800 */
[----:B------:R-:W-:-:S07]  /*4ff0*/  FFMA.FTZ R27, R27, UR33, -R22 ;  /* 0x000000211b1b7c23 */ /* 0x000fce0008010816 */
[----:B------:R5:W5:Y:S08]  /*5000*/  MUFU.EX2 R205, R17 ;  /* 0x0000001100cd7308 */ /* 0x000b700000000800 */
[----:B------:R-:W-:Y:S08]  /*5010*/  MUFU.EX2 R199, R28 ;  /* 0x0000001c00c77308 */ /* 0x000ff00000000800 */
[----:B------:R-:W-:Y:S01]  /*5020*/  MUFU.EX2 R198, R27 ;  /* 0x0000001b00c67308 */ /* 0x000fe20000000800 */
[----:B---3--:R-:W-:-:S02]  /*5030*/  LOP3.LUT R5, R13, UR30, R188, 0x96, !PT ;  /* 0x0000001e0d057c12 */ /* 0x008fc4000f8e96bc */
[----:B----4-:R-:W-:Y:S01]  /*5040*/  LOP3.LUT R4, R13, UR30, R184, 0x96, !PT ;  /* 0x0000001e0d047c12 */ /* 0x010fe2000f8e96b8 */
[----:B------:R-:W3:Y:S04]  /*5050*/  LDC.U8 R185, c[0x0][0x388] ;  /* 0x0000e200ffb97b82 */ /* 0x000ee80000000000 */
[----:B------:R-:W-:Y:S01]  /*5060*/  MUFU.EX2 R184, R32 ;  /* 0x0000002000b87308 */ /* 0x000fe20000000800 */
[----:B------:R-:W-:Y:S01]  /*5070*/  IMAD.WIDE.U32 R8, R4, -0x2daee0ad, RZ ;  /* 0xd2511f5304087825 */ /* 0x000fe200078e00ff */
[----:B------:R-:W-:-:S03]  /*5080*/  LOP3.LUT R4, R3, UR28, R12, 0x96, !PT ;  /* 0x0000001c03047c12 */ /* 0x000fc6000f8e960c */
[----:B------:R-:W-:Y:S01]  /*5090*/  IMAD.WIDE.U32 R12, R5, -0x2daee0ad, RZ ;  /* 0xd2511f53050c7825 */ /* 0x000fe200078e00ff */
[----:B--2---:R-:W-:Y:S02]  /*50a0*/  LOP3.LUT R3, R9, UR27, R138, 0x96, !PT ;  /* 0x0000001b09037c12 */ /* 0x004fe4000f8e968a */
[----:B------:R-:W-:Y:S01]  /*50b0*/  LOP3.LUT R8, R7, UR25, R8, 0x96, !PT ;  /* 0x0000001907087c12 */ /* 0x000fe2000f8e9608 */
[----:B------:R-:W-:Y:S01]  /*50c0*/  IMAD.WIDE.U32 R4, R4, -0x2daee0ad, RZ ;  /* 0xd2511f5304047825 */ /* 0x000fe200078e00ff */
[----:B------:R-:W-:Y:S02]  /*50d0*/  LOP3.LUT R18, R13, UR27, R18, 0x96, !PT ;  /* 0x0000001b0d127c12 */ /* 0x000fe4000f8e9612 */
[----:B-1----:R-:W-:Y:S01]  /*50e0*/  FMNMX.FTZ R7, R0, R20, !PT ;  /* 0x0000001400077209 */ /* 0x002fe20007810000 */
[----:B------:R-:W-:Y:S01]  /*50f0*/  IMAD.WIDE.U32 R138, R3, -0x326172a9, RZ ;  /* 0xcd9e8d57038a7825 */ /* 0x000fe200078e00ff */
[----:B------:R-:W-:-:S03]  /*5100*/  LOP3.LUT R12, R5, UR25, R12, 0x96, !PT ;  /* 0x00000019050c7c12 */ /* 0x000fc6000f8e960c */
[----:B-----5:R-:W-:Y:S01]  /*5110*/  IMAD.WIDE.U32 R24, R18, -0x326172a9, RZ ;  /* 0xcd9e8d5712187825 */ /* 0x020fe200078e00ff */
[----:B------:R-:W-:-:S03]  /*5120*/  LOP3.LUT R17, R139, UR26, R244, 0x96, !PT ;  /* 0x0000001a8b117c12 */ /* 0x000fc6000f8e96f4 */
[----:B------:R-:W-:Y:S01]  /*5130*/  IMAD.WIDE.U32 R12, R12, -0x326172a9, RZ ;  /* 0xcd9e8d570c0c7825 */ /* 0x000fe200078e00ff */
[----:B------:R-:W-:Y:S02]  /*5140*/  LOP3.LUT R2, R25, UR26, R2, 0x96, !PT ;  /* 0x0000001a19027c12 */ /* 0x000fe4000f8e9602 */
[----:B---3--:R-:W-:Y:S01]  /*5150*/  PRMT R245, R185, 0x7054, R185 ;  /* 0x00007054b9f57816 */ /* 0x008fe200000000b9 */
[----:B------:R-:W-:Y:S01]  /*5160*/  IMAD.WIDE.U32 R8, R8, -0x326172a9, RZ ;  /* 0xcd9e8d5708087825 */ /* 0x000fe200078e00ff */
[----:B------:R-:W-:Y:S02]  /*5170*/  LOP3.LUT R0, R13, UR24, R24, 0x96, !PT ;  /* 0x000000180d007c12 */ /* 0x000fe4000f8e9618 */
[----:B------:R-:W1:Y:S01]  /*5180*/  SHFL.BFLY PT, R13, R7, 0x1, 0x1f ;  /* 0x0c201f00070d7f89 */ /* 0x000e6200000e0000 */
[----:B------:R-:W-:Y:S01]  /*5190*/  IMAD.WIDE.U32 R16, R17, -0x2daee0ad, RZ ;  /* 0xd2511f5311107825 */ /* 0x000fe200078e00ff */
[----:B------:R-:W-:-:S03]  /*51a0*/  LOP3.LUT R3, R9, UR24, R138, 0x96, !PT ;  /* 0x0000001809037c12 */ /* 0x000fc6000f8e968a */
[----:B------:R-:W-:Y:S01]  /*51b0*/  FMUL.FTZ R9, R239, UR33 ;  /* 0x00000021ef097c20 */ /* 0x000fe20008410000 */
[----:B------:R-:W-:Y:S01]  /*51c0*/  IMAD.WIDE.U32 R138, R0, -0x2daee0ad, RZ ;  /* 0xd2511f53008a7825 */ /* 0x000fe200078e00ff */
[----:B------:R-:W-:-:S03]  /*51d0*/  LOP3.LUT R17, R17, UR19, R6, 0x96, !PT ;  /* 0x0000001311117c12 */ /* 0x000fc6000f8e9606 */
[----:B------:R-:W-:Y:S01]  /*51e0*/  FSEL R9, R9, RZ, P1 ;  /* 0x000000ff09097208 */ /* 0x000fe20000800000 */
[----:B------:R-:W-:-:S04]  /*51f0*/  IMAD.WIDE.U32 R182, R3, -0x2daee0ad, RZ ;  /* 0xd2511f5303b67825 */ /* 0x000fc800078e00ff */
[----:B------:R-:W-:-:S04]  /*5200*/  IMAD.WIDE.U32 R2, R2, -0x2daee0ad, RZ ;  /* 0xd2511f5302027825 */ /* 0x000fc800078e00ff */
[--C-:B------:R-:W-:Y:S01]  /*5210*/  FFMA.FTZ R21, R21, UR33, -R9.reuse ;  /* 0x0000002115157c23 */ /* 0x100fe20008010809 */
[----:B------:R-:W-:Y:S01]  /*5220*/  LOP3.LUT R0, R183, UR14, R16, 0x96, !PT ;  /* 0x0000000eb7007c12 */ /* 0x000fe2000f8e9610 */
[----:B------:R-:W-:Y:S01]  /*5230*/  FFMA.FTZ R30, R30, UR33, -R9 ;  /* 0x000000211e1e7c23 */ /* 0x000fe20008010809 */
[----:B------:R-:W-:Y:S01]  /*5240*/  IMAD.WIDE.U32 R16, R17, -0x326172a9, RZ ;  /* 0xcd9e8d5711107825 */ /* 0x000fe200078e00ff */
[----:B------:R-:W-:Y:S01]  /*5250*/  LOP3.LUT R20, R3, UR19, R4, 0x96, !PT ;  /* 0x0000001303147c12 */ /* 0x000fe2000f8e9604 */
[----:B------:R2:W-:Y:S01]  /*5260*/  MUFU.EX2 R197, R21 ;  /* 0x0000001500c57308 */ /* 0x0005e20000000800 */
[----:B------:R-:W-:Y:S01]  /*5270*/  LOP3.LUT R4, R139, UR14, R2, 0x96, !PT ;  /* 0x0000000e8b047c12 */ /* 0x000fe2000f8e9602 */
[----:B------:R-:W-:Y:S01]  /*5280*/  IMAD.WIDE.U32 R2, R0, -0x326172a9, RZ ;  /* 0xcd9e8d5700027825 */ /* 0x000fe200078e00ff */
[----:B------:R-:W-:-:S03]  /*5290*/  LOP3.LUT R244, R17, UR15, R8, 0x96, !PT ;  /* 0x0000000f11f47c12 */ /* 0x000fc6000f8e9608 */
[--C-:B------:R-:W-:Y:S01]  /*52a0*/  FFMA.FTZ R34, R34, UR33, -R9.reuse ;  /* 0x0000002122227c23 */ /* 0x100fe20008010809 */
[----:B-1----:R-:W-:Y:S01]  /*52b0*/  FMNMX.FTZ R238, R7, R13, !PT ;  /* 0x0000000d07ee7209 */ /* 0x002fe20007810000 */
[----:B------:R-:W-:Y:S01]  /*52c0*/  IMAD.WIDE.U32 R4, R4, -0x326172a9, RZ ;  /* 0xcd9e8d5704047825 */ /* 0x000fe200078e00ff */
[----:B------:R-:W-:Y:S01]  /*52d0*/  LOP3.LUT R6, R3, UR31, R16, 0x96, !PT ;  /* 0x0000001f03067c12 */ /* 0x000fe2000f8e9610 */
[----:B------:R1:W-:Y:S01]  /*52e0*/  MUFU.EX2 R196, R30 ;  /* 0x0000001e00c47308 */ /* 0x0003e20000000800 */
[----:B------:R-:W-:Y:S01]  /*52f0*/  LOP3.LUT R3, R2, 0xffff, RZ, 0xc0, !PT ;  /* 0x0000ffff02037812 */ /* 0x000fe200078ec0ff */
[----:B------:R-:W-:Y:S01]  /*5300*/  FMUL.FTZ R8, R238, UR33 ;  /* 0x00000021ee087c20 */ /* 0x000fe20008410000 */
[----:B------:R-:W-:Y:S01]  /*5310*/  LOP3.LUT R17, R2, 0xff, RZ, 0xc0, !PT ;  /* 0x000000ff02117812 */ /* 0x000fe200078ec0ff */
[----:B------:R-:W-:Y:S01]  /*5320*/  FFMA.FTZ R33, R33, UR33, -R9 ;  /* 0x0000002121217c23 */ /* 0x000fe20008010809 */
[----:B------:R-:W-:Y:S02]  /*5330*/  SHF.R.U32.HI R13, RZ, 0x10, R2 ;  /* 0x00000010ff0d7819 */ /* 0x000fe40000011602 */
[----:B------:R-:W-:Y:S01]  /*5340*/  LOP3.LUT R7, R4, 0xff, RZ, 0xc0, !PT ;  /* 0x000000ff04077812 */ /* 0x000fe200078ec0ff */
[----:B------:R-:W-:Y:S01]  /*5350*/  MUFU.EX2 R191, R34 ;  /* 0x0000002200bf7308 */ /* 0x000fe20000000800 */
[----:B--2---:R-:W-:Y:S01]  /*5360*/  IMAD.WIDE.U32 R20, R20, -0x326172a9, RZ ;  /* 0xcd9e8d5714147825 */ /* 0x004fe200078e00ff */
[----:B------:R-:W-:-:S02]  /*5370*/  SHF.R.U32.HI R16, RZ, 0x10, R4 ;  /* 0x00000010ff107819 */ /* 0x000fc40000011604 */
[----:B------:R-:W-:Y:S02]  /*5380*/  FSETP.NEU.FTZ.AND P0, PT, R238, -INF , PT ;  /* 0xff800000ee00780b */ /* 0x000fe40003f1d000 */
[----:B------:R-:W-:Y:S02]  /*5390*/  LOP3.LUT R139, R21, UR15, R12, 0x96, !PT ;  /* 0x0000000f158b7c12 */ /* 0x000fe4000f8e960c */
[----:B------:R-:W-:Y:S01]  /*53a0*/  SHF.R.U32.HI R12, RZ, 0x18, R2 ;  /* 0x00000018ff0c7819 */ /* 0x000fe20000011602 */
[----:B------:R-:W-:Y:S01]  /*53b0*/  MUFU.EX2 R190, R33 ;  /* 0x0000002100be7308 */ /* 0x000fe20000000800 */
[----:B------:R-:W-:Y:S02]  /*53c0*/  LOP3.LUT R2, R4, 0xffff, RZ, 0xc0, !PT ;  /* 0x0000ffff04027812 */ /* 0x000fe400078ec0ff */
[----:B------:R-:W-:Y:S02]  /*53d0*/  LOP3.LUT R0, R5, UR31, R20, 0x96, !PT ;  /* 0x0000001f05007c12 */ /* 0x000fe4000f8e9614 */
[----:B------:R-:W-:-:S02]  /*53e0*/  SHF.R.U32.HI R2, RZ, 0x8, R2 ;  /* 0x00000008ff027819 */ /* 0x000fc40000011602 */
[----:B------:R-:W-:Y:S02]  /*53f0*/  SHF.R.U32.HI R5, RZ, 0x8, R3 ;  /* 0x00000008ff057819 */ /* 0x000fe40000011603 */
[----:B------:R-:W-:Y:S02]  /*5400*/  LOP3.LUT R3, R13, 0xff, RZ, 0xc0, !PT ;  /* 0x000000ff0d037812 */ /* 0x000fe400078ec0ff */
[----:B------:R-:W-:Y:S02]  /*5410*/  PRMT R32, R7, 0x5410, R2 ;  /* 0x0000541007207816 */ /* 0x000fe40000000002 */
[----:B------:R-:W-:Y:S02]  /*5420*/  SHF.R.U32.HI R13, RZ, 0x18, R4 ;  /* 0x00000018ff0d7819 */ /* 0x000fe40000011604 */
[----:B------:R-:W-:Y:S02]  /*5430*/  SHF.R.U32.HI R2, RZ, 0x10, R6 ;  /* 0x00000010ff027819 */ /* 0x000fe40000011606 */
[----:B------:R-:W-:-:S02]  /*5440*/  LOP3.LUT R4, R6, 0xffff, RZ, 0xc0, !PT ;  /* 0x0000ffff06047812 */ /* 0x000fc400078ec0ff */
[----:B------:R-:W-:Y:S02]  /*5450*/  PRMT R18, R3, 0x5410, R12 ;  /* 0x0000541003127816 */ /* 0x000fe4000000000c */
[----:B------:R-:W-:Y:S02]  /*5460*/  LOP3.LUT R3, R2, 0xff, RZ, 0xc0, !PT ;  /* 0x000000ff02037812 */ /* 0x000fe400078ec0ff */
[----:B------:R-:W-:Y:S02]  /*5470*/  LOP3.LUT R7, R6, 0xff, RZ, 0xc0, !PT ;  /* 0x000000ff06077812 */ /* 0x000fe400078ec0ff */
[----:B------:R-:W-:Y:S02]  /*5480*/  SHF.R.U32.HI R4, RZ, 0x8, R4 ;  /* 0x00000008ff047819 */ /* 0x000fe40000011604 */
[----:B------:R-:W-:Y:S02]  /*5490*/  FSEL R2, R243, RZ, P3 ;  /* 0x000000fff3027208 */ /* 0x000fe40001800000 */
[----:B-1----:R-:W-:-:S02]  /*54a0*/  PRMT R30, R17, 0x5410, R5 ;  /* 0x00005410111e7816 */ /* 0x002fc40000000005 */
[----:B------:R-:W-:Y:S02]  /*54b0*/  LOP3.LUT R5, R16, 0xff, RZ, 0xc0, !PT ;  /* 0x000000ff10057812 */ /* 0x000fe400078ec0ff */
[----:B------:R-:W-:Y:S02]  /*54c0*/  SHF.R.U32.HI R6, RZ, 0x18, R6 ;  /* 0x00000018ff067819 */ /* 0x000fe40000011606 */
[----:B------:R-:W-:Y:S01]  /*54d0*/  PRMT R16, R7, 0x5410, R4 ;  /* 0x0000541007107816 */ /* 0x000fe20000000004 */
[----:B------:R-:W-:Y:S01]  /*54e0*/  FADD.FTZ R7, R136, -R2 ;  /* 0x8000000288077221 */ /* 0x000fe20000010000 */
[----:B------:R-:W-:Y:S02]  /*54f0*/  LOP3.LUT R2, R0, 0xffff, RZ, 0xc0, !PT ;  /* 0x0000ffff00027812 */ /* 0x000fe400078ec0ff */
[----:B------:R-:W-:Y:S01]  /*5500*/  PRMT R28, R5, 0x5410, R13 ;  /* 0x00005410051c7816 */ /* 0x000fe2000000000d */
[----:B------:R-:W-:Y:S01]  /*5510*/  FMUL.FTZ R7, R7, UR33 ;  /* 0x0000002107077c20 */ /* 0x000fe20008410000 */
[----:B------:R-:W-:-:S02]  /*5520*/  PRMT R13, R3, 0x5410, R6 ;  /* 0x00005410030d7816 */ /* 0x000fc40000000006 */
[----:B------:R-:W-:Y:S01]  /*5530*/  SHF.R.U32.HI R3, RZ, 0x10, R0 ;  /* 0x00000010ff037819 */ /* 0x000fe20000011600 */
[----:B------:R1:W2:Y:S01]  /*5540*/  MUFU.EX2 R21, R7 ;  /* 0x0000000700157308 */ /* 0x0002a20000000800 */
[----:B------:R-:W-:Y:S02]  /*5550*/  FSEL R8, R8, RZ, P0 ;  /* 0x000000ff08087208 */ /* 0x000fe40000000000 */
[----:B------:R-:W-:Y:S02]  /*5560*/  SHF.R.U32.HI R4, RZ, 0x8, R2 ;  /* 0x00000008ff047819 */ /* 0x000fe40000011602 */
[----:B------:R-:W-:Y:S01]  /*5570*/  FSEL R2, R242, RZ, P2 ;  /* 0x000000fff2027208 */ /* 0x000fe20001000000 */
[----:B------:R-:W-:Y:S01]  /*5580*/  FFMA.FTZ R19, R19, UR33, -R8 ;  /* 0x0000002113137c23 */ /* 0x000fe20008010808 */
[----:B------:R-:W-:Y:S01]  /*5590*/  SHF.R.U32.HI R5, RZ, 0x18, R0 ;  /* 0x00000018ff057819 */ /* 0x000fe20000011600 */
[----:B------:R-:W-:Y:S01]  /*55a0*/  FFMA.FTZ R31, R31, UR33, -R8 ;  /* 0x000000211f1f7c23 */ /* 0x000fe20008010808 */
[----:B------:R-:W-:Y:S01]  /*55b0*/  LOP3.LUT R3, R3, 0xff, RZ, 0xc0, !PT ;  /* 0x000000ff03037812 */ /* 0x000fe200078ec0ff */
[----:B------:R-:W-:Y:S01]  /*55c0*/  FADD.FTZ R2, R135, -R2 ;  /* 0x8000000287027221 */ /* 0x000fe20000010000 */
[----:B------:R-:W-:Y:S01]  /*55d0*/  LOP3.LUT R6, R0, 0xff, RZ, 0xc0, !PT ;  /* 0x000000ff00067812 */ /* 0x000fe200078ec0ff */
[----:B------:R-:W-:Y:S01]  /*55e0*/  MUFU.EX2 R189, R19 ;  /* 0x0000001300bd7308 */ /* 0x000fe20000000800 */
[----:B------:R-:W-:Y:S01]  /*55f0*/  FSEL R0, R239, RZ, P1 ;  /* 0x000000ffef007208 */ /* 0x000fe20000800000 */
[----:B------:R-:W-:Y:S01]  /*5600*/  FMUL.FTZ R20, R2, UR33 ;  /* 0x0000002102147c20 */ /* 0x000fe20008410000 */
[----:B------:R-:W-:Y:S01]  /*5610*/  PRMT R12, R3, 0x5410, R5 ;  /* 0x00005410030c7816 */ /* 0x000fe20000000005 */
[----:B------:R-:W-:Y:S01]  /*5620*/  FFMA.FTZ R26, R26, UR33, -R8 ;  /* 0x000000211a1a7c23 */ /* 0x000fe20008010808 */
[----:B------:R-:W-:Y:S01]  /*5630*/  FSEL R3, R238, RZ, P0 ;  /* 0x000000ffee037208 */ /* 0x000fe20000000000 */
[----:B------:R-:W-:Y:S01]  /*5640*/  FADD.FTZ R2, R133, -R0 ;  /* 0x8000000085027221 */ /* 0x000fe20000010000 */
[--C-:B------:R-:W-:Y:S01]  /*5650*/  HSET2.LE.AND R0, R16, R245.reuse, PT ;  /* 0x000000f510007233 */ /* 0x100fe20003803000 */
[----:B------:R-:W3:Y:S01]  /*5660*/  MUFU.EX2 R188, R31 ;  /* 0x0000001f00bc7308 */ /* 0x000ee20000000800 */
[----:B------:R-:W-:Y:S01]  /*5670*/  PRMT R4, R6, 0x5410, R4 ;  /* 0x0000541006047816 */ /* 0x000fe20000000004 */
[----:B-1----:R-:W-:Y:S01]  /*5680*/  FADD.FTZ R7, R134, -R3 ;  /* 0x8000000386077221 */ /* 0x002fe20000010000 */
[--C-:B------:R-:W-:Y:S01]  /*5690*/  HSET2.LE.AND R3, R13, R245.reuse, PT ;  /* 0x000000f50d037233 */ /* 0x100fe20003803000 */
[----:B------:R-:W-:Y:S01]  /*56a0*/  FMUL.FTZ R13, R2, UR33 ;  /* 0x00000021020d7c20 */ /* 0x000fe20008410000 */
[----:B------:R-:W-:Y:S01]  /*56b0*/  F2FP.BF16.F32.PACK_AB R2, R187, R193 ;  /* 0x000000c1bb02723e */ /* 0x000fe200000010ff */
[----:B------:R-:W-:Y:S01]  /*56c0*/  FFMA.FTZ R29, R29, UR33, -R8 ;  /* 0x000000211d1d7c23 */ /* 0x000fe20008010808 */
[--C-:B------:R-:W-:Y:S01]  /*56d0*/  HSET2.LE.AND R5, R4, R245.reuse, PT ;  /* 0x000000f504057233 */ /* 0x100fe20003803000 */
[----:B------:R1:W-:Y:S01]  /*56e0*/  MUFU.EX2 R181, R26 ;  /* 0x0000001a00b57308 */ /* 0x0003e20000000800 */
[----:B------:R-:W-:Y:S01]  /*56f0*/  LOP3.LUT R16, R0, R2, RZ, 0xc0, !PT ;  /* 0x0000000200107212 */ /* 0x000fe200078ec0ff */
[----:B------:R-:W-:Y:S01]  /*5700*/  FMUL.FTZ R2, R7, UR33 ;  /* 0x0000002107027c20 */ /* 0x000fe20008410000 */
[----:B------:R-:W-:Y:S01]  /*5710*/  F2FP.BF16.F32.PACK_AB R4, R204, R205 ;  /* 0x000000cdcc04723e */ /* 0x000fe200000010ff */
[-C--:B--2---:R-:W-:Y:S01]  /*5720*/  FMUL.FTZ R144, R144, R21.reuse ;  /* 0x0000001590907220 */ /* 0x084fe20000410000 */
[--C-:B------:R-:W-:Y:S01]  /*5730*/  HSET2.LE.AND R0, R12, R245.reuse, PT ;  /* 0x000000f50c007233 */ /* 0x100fe20003803000 */
[----:B------:R-:W-:Y:S01]  /*5740*/  FMUL.FTZ R145, R145, R21 ;  /* 0x0000001591917220 */ /* 0x000fe20000410000 */
[----:B------:R-:W-:Y:S01]  /*5750*/  F2FP.BF16.F32.PACK_AB R6, R196, R197 ;  /* 0x000000c5c406723e */ /* 0x000fe200000010ff */
[----:B------:R3:W2:Y:S01]  /*5760*/  MUFU.EX2 R12, R2 ;  /* 0x00000002000c7308 */ /* 0x0006a20000000800 */
[----:B------:R-:W-:Y:S01]  /*5770*/  LOP3.LUT R17, R3, R4, RZ, 0xc0, !PT ;  /* 0x0000000403117212 */ /* 0x000fe200078ec0ff */
[-C--:B------:R-:W-:Y:S01]  /*5780*/  FMUL.FTZ R152, R152, R21.reuse ;  /* 0x0000001598987220 */ /* 0x080fe20000410000 */
[----:B------:R-:W-:Y:S01]  /*5790*/  LOP3.LUT R4, R5, R6, RZ, 0xc0, !PT ;  /* 0x0000000605047212 */ /* 0x000fe200078ec0ff */
[-C--:B------:R-:W-:Y:S01]  /*57a0*/  FMUL.FTZ R153, R153, R21.reuse ;  /* 0x0000001599997220 */ /* 0x080fe20000410000 */
[--C-:B------:R-:W-:Y:S01]  /*57b0*/  HSET2.LE.AND R3, R30, R245.reuse, PT ;  /* 0x000000f51e037233 */ /* 0x100fe20003803000 */
[-C--:B------:R-:W-:Y:S01]  /*57c0*/  FMUL.FTZ R36, R36, R21.reuse ;  /* 0x0000001524247220 */ /* 0x080fe20000410000 */
[--C-:B------:R-:W-:Y:S01]  /*57d0*/  HSET2.LE.AND R7, R18, R245.reuse, PT ;  /* 0x000000f512077233 */ /* 0x100fe20003803000 */
[----:B------:R-:W4:Y:S01]  /*57e0*/  MUFU.EX2 R183, R29 ;  /* 0x0000001d00b77308 */ /* 0x000f220000000800 */
[----:B-1----:R-:W1:Y:S01]  /*57f0*/  LDSM.16.MT88.4 R24, [R208+0xa000] ;  /* 0x00a00000d018783b */ /* 0x002e620000004200 */
[----:B------:R-:W-:Y:S01]  /*5800*/  F2FP.BF16.F32.PACK_AB R6, R184, R194 ;  /* 0x000000c2b806723e */ /* 0x000fe200000010ff */
[----:B------:R-:W-:Y:S01]  /*5810*/  FMUL.FTZ R37, R37, R21 ;  /* 0x0000001525257220 */ /* 0x000fe20000410000 */
[----:B------:R-:W-:Y:S01]  /*5820*/  F2FP.BF16.F32.PACK_AB R19, R198, R199 ;  /* 0x000000c7c613723e */ /* 0x000fe200000010ff */
[----:B------:R-:W-:Y:S01]  /*5830*/  LDSM.16.MT88.4 R132, [R213+0xa000] ;  /* 0x00a00000d584783b */ /* 0x000fe20000004200 */
[----:B------:R-:W-:Y:S01]  /*5840*/  LOP3.LUT R18, R3, R6, RZ, 0xc0, !PT ;  /* 0x0000000603127212 */ /* 0x000fe200078ec0ff */
[----:B------:R-:W-:Y:S01]  /*5850*/  FMUL.FTZ R48, R48, R21 ;  /* 0x0000001530307220 */ /* 0x000fe20000410000 */
[----:B------:R-:W5:Y:S01]  /*5860*/  MUFU.EX2 R20, R20 ;  /* 0x0000001400147308 */ /* 0x000f620000000800 */
[----:B---3--:R-:W-:Y:S01]  /*5870*/  F2FP.BF16.F32.PACK_AB R2, R188, R189 ;  /* 0x000000bdbc02723e */ /* 0x008fe200000010ff */
[-C--:B--2---:R-:W-:Y:S01]  /*5880*/  FMUL.FTZ R142, R142, R12.reuse ;  /* 0x0000000c8e8e7220 */ /* 0x084fe20000410000 */
[----:B------:R-:W-:Y:S01]  /*5890*/  LOP3.LUT R19, R7, R19, RZ, 0xc0, !PT ;  /* 0x0000001307137212 */ /* 0x000fe200078ec0ff */
[----:B------:R-:W-:Y:S01]  /*58a0*/  FMUL.FTZ R143, R143, R12 ;  /* 0x0000000c8f8f7220 */ /* 0x000fe20000410000 */
[----:B------:R-:W-:Y:S01]  /*58b0*/  LOP3.LUT R5, R0, R2, RZ, 0xc0, !PT ;  /* 0x0000000200057212 */ /* 0x000fe200078ec0ff */
[-C--:B------:R-:W-:Y:S01]  /*58c0*/  FMUL.FTZ R150, R150, R12.reuse ;  /* 0x0000000c96967220 */ /* 0x080fe20000410000 */
[--C-:B------:R-:W-:Y:S01]  /*58d0*/  HSET2.LE.AND R0, R32, R245.reuse, PT ;  /* 0x000000f520007233 */ /* 0x100fe20003803000 */
[----:B------:R-:W2:Y:S01]  /*58e0*/  MUFU.EX2 R13, R13 ;  /* 0x0000000d000d7308 */ /* 0x000ea20000000800 */
[----:B------:R-:W3:Y:S01]  /*58f0*/  LDSM.16.MT88.4 R32, [R210+0xa000] ;  /* 0x00a00000d220783b */ /* 0x000ee20000004200 */
[----:B------:R-:W-:Y:S01]  /*5900*/  HSET2.LE.AND R3, R28, R245, PT ;  /* 0x000000f51c037233 */ /* 0x000fe20003803000 */
[-C--:B------:R-:W-:Y:S01]  /*5910*/  FMUL.FTZ R151, R151, R12.reuse ;  /* 0x0000000c97977220 */ /* 0x080fe20000410000 */
[----:B------:R-:W-:Y:S01]  /*5920*/  F2FP.BF16.F32.PACK_AB R2, R190, R191 ;  /* 0x000000bfbe02723e */ /* 0x000fe200000010ff */
[-C--:B------:R-:W-:Y:S01]  /*5930*/  FMUL.FTZ R42, R42, R12.reuse ;  /* 0x0000000c2a2a7220 */ /* 0x080fe20000410000 */
[----:B----4-:R-:W-:Y:S01]  /*5940*/  F2FP.BF16.F32.PACK_AB R7, R181, R183 ;  /* 0x000000b7b507723e */ /* 0x010fe200000010ff */
[----:B------:R-:W-:Y:S01]  /*5950*/  FMUL.FTZ R43, R43, R12 ;  /* 0x0000000c2b2b7220 */ /* 0x000fe20000410000 */
[----:B------:R-:W-:Y:S01]  /*5960*/  LOP3.LUT R6, R0, R2, RZ, 0xc0, !PT ;  /* 0x0000000200067212 */ /* 0x000fe200078ec0ff */
[-C--:B-----5:R-:W-:Y:S01]  /*5970*/  FMUL.FTZ R146, R146, R20.reuse ;  /* 0x0000001492927220 */ /* 0x0a0fe20000410000 */
[-C--:B------:R-:W-:Y:S01]  /*5980*/  FMUL.FTZ R147, R147, R20.reuse ;  /* 0x0000001493937220 */ /* 0x080fe20000410000 */
[----:B------:R-:W-:Y:S01]  /*5990*/  LOP3.LUT R7, R3, R7, RZ, 0xc0, !PT ;  /* 0x0000000703077212 */ /* 0x000fe200078ec0ff */
[-C--:B------:R-:W-:Y:S01]  /*59a0*/  FMUL.FTZ R154, R154, R20.reuse ;  /* 0x000000149a9a7220 */ /* 0x080fe20000410000 */
[-C--:B------:R-:W-:Y:S01]  /*59b0*/  FMUL.FTZ R155, R155, R20.reuse ;  /* 0x000000149b9b7220 */ /* 0x080fe20000410000 */
[-C--:B------:R-:W-:Y:S01]  /*59c0*/  FMUL.FTZ R38, R38, R20.reuse ;  /* 0x0000001426267220 */ /* 0x080fe20000410000 */
[----:B------:R-:W-:Y:S01]  /*59d0*/  FMUL.FTZ R39, R39, R20 ;  /* 0x0000001427277220 */ /* 0x000fe20000410000 */
[-C--:B------:R-:W-:Y:S01]  /*59e0*/  FMUL.FTZ R46, R46, R12.reuse ;  /* 0x0000000c2e2e7220 */ /* 0x080fe20000410000 */
        /* <DEDUP_REMOVED lines=8> */
[-C--:B-1----:R-:W-:Y:S01]  /*5a70*/  HMMA.16816.F32.BF16 R200, R16, R24.reuse, R144 ;  /* 0x0000001810c8723c */ /* 0x082fe20000041890 */
        /* <DEDUP_REMOVED lines=23> */
[-C--:B---3--:R-:W-:Y:S01]  /*5bf0*/  HMMA.16816.F32.BF16 R24, R16, R32.reuse, R36 ;  /* 0x000000201018723c */ /* 0x088fe20000041824 */
[----:B------:R-:W-:Y:S01]  /*5c00*/  LDSM.16.MT88.4 R36, [R212+0xb000] ;  /* 0x00b00000d424783b */ /* 0x000fe20000004200 */
[-C--:B------:R-:W-:Y:S01]  /*5c10*/  FMUL.FTZ R91, R91, R12.reuse ;  /* 0x0000000c5b5b7220 */ /* 0x080fe20000410000 */
[-C--:B------:R-:W-:Y:S01]  /*5c20*/  FMUL.FTZ R92, R92, R13.reuse ;  /* 0x0000000d5c5c7220 */ /* 0x080fe20000410000 */
[-C--:B------:R-:W-:Y:S01]  /*5c30*/  FMUL.FTZ R93, R93, R13.reuse ;  /* 0x0000000d5d5d7220 */ /* 0x080fe20000410000 */
[-C--:B------:R-:W-:Y:S01]  /*5c40*/  FMUL.FTZ R94, R94, R12.reuse ;  /* 0x0000000c5e5e7220 */ /* 0x080fe20000410000 */
[C---:B------:R-:W-:Y:S01]  /*5c50*/  HMMA.16816.F32.BF16 R232, R4.reuse, R32, R40 ;  /* 0x0000002004e8723c */ /* 0x040fe20000041828 */
[----:B------:R-:W-:Y:S01]  /*5c60*/  LDSM.16.MT88.4 R40, [R210+0xb000] ;  /* 0x00b00000d228783b */ /* 0x000fe20000004200 */
[-C--:B------:R-:W-:Y:S01]  /*5c70*/  FMUL.FTZ R95, R95, R12.reuse ;  /* 0x0000000c5f5f7220 */ /* 0x080fe20000410000 */
[-C--:B------:R-:W-:Y:S01]  /*5c80*/  FMUL.FTZ R104, R104, R13.reuse ;  /* 0x0000000d68687220 */ /* 0x080fe20000410000 */
[-C--:B------:R-:W-:Y:S01]  /*5c90*/  FMUL.FTZ R105, R105, R13.reuse ;  /* 0x0000000d69697220 */ /* 0x080fe20000410000 */
[-C--:B------:R-:W-:Y:S01]  /*5ca0*/  FMUL.FTZ R106, R106, R12.reuse ;  /* 0x0000000c6a6a7220 */ /* 0x080fe20000410000 */
[----:B------:R-:W-:Y:S01]  /*5cb0*/  HMMA.16816.F32.BF16 R224, R4, R34, R44 ;  /* 0x0000002204e0723c */ /* 0x000fe2000004182c */
[----:B------:R-:W-:Y:S01]  /*5cc0*/  LDSM.16.MT88.4 R44, [R213+0xb000] ;  /* 0x00b00000d52c783b */ /* 0x000fe20000004200 */
[----:B------:R-:W-:Y:S01]  /*5cd0*/  FMUL.FTZ R107, R107, R12 ;  /* 0x0000000c6b6b7220 */ /* 0x000fe20000410000 */
[-C--:B------:R-:W-:Y:S01]  /*5ce0*/  FMUL.FTZ R156, R156, R13.reuse ;  /* 0x0000000d9c9c7220 */ /* 0x080fe20000410000 */
[-C--:B------:R-:W-:Y:S01]  /*5cf0*/  FMUL.FTZ R157, R157, R13.reuse ;  /* 0x0000000d9d9d7220 */ /* 0x080fe20000410000 */
[----:B------:R-:W-:Y:S01]  /*5d00*/  FMUL.FTZ R112, R112, R13 ;  /* 0x0000000d70707220 */ /* 0x000fe20000410000 */
[----:B------:R-:W-:Y:S01]  /*5d10*/  MOV R175, R30 ;  /* 0x0000001e00af7202 */ /* 0x000fe20000000f00 */
[----:B------:R-:W-:Y:S01]  /*5d20*/  IMAD.MOV.U32 R174, RZ, RZ, R31 ;  /* 0x000000ffffae7224 */ /* 0x000fe200078e001f */
[----:B------:R-:W-:Y:S01]  /*5d30*/  MOV R136, R29 ;  /* 0x0000001d00887202 */ /* 0x000fe20000000f00 */
[----:B------:R-:W-:-:S02]  /*5d40*/  IMAD.MOV.U32 R152, RZ, RZ, R28 ;  /* 0x000000ffff987224 */ /* 0x000fc400078e001c */
[-C--:B------:R-:W-:Y:S01]  /*5d50*/  FMUL.FTZ R158, R158, R12.reuse ;  /* 0x0000000c9e9e7220 */ /* 0x080fe20000410000 */
[----:B------:R-:W1:Y:S01]  /*5d60*/  LDSM.16.MT88.4 R28, [R212+0xa000] ;  /* 0x00a00000d41c783b */ /* 0x000e620000004200 */
[----:B------:R-:W-:Y:S01]  /*5d70*/  IMAD.MOV.U32 R186, RZ, RZ, R24 ;  /* 0x000000ffffba7224 */ /* 0x000fe200078e0018 */
[----:B------:R-:W-:Y:S01]  /*5d80*/  MOV R155, R25 ;  /* 0x00000019009b7202 */ /* 0x000fe20000000f00 */
[----:B------:R-:W-:Y:S01]  /*5d90*/  IMAD.MOV.U32 R154, RZ, RZ, R26 ;  /* 0x000000ffff9a7224 */ /* 0x000fe200078e001a */
        /* <DEDUP_REMOVED lines=21> */
[----:B------:R-:W-:Y:S01]  /*5ef0*/  IMAD.MOV.U32 R0, RZ, RZ, R203 ;  /* 0x000000ffff007224 */ /* 0x000fe200078e00cb */
[----:B------:R-:W-:Y:S01]  /*5f00*/  MOV R3, R201 ;  /* 0x000000c900037202 */ /* 0x000fe20000000f00 */
[----:B------:R-:W-:Y:S01]  /*5f10*/  IMAD.MOV.U32 R2, RZ, RZ, R202 ;  /* 0x000000ffff027224 */ /* 0x000fe200078e00ca */
        /* <DEDUP_REMOVED lines=11> */
[----:B------:R-:W-:Y:S01]  /*5fd0*/  FMUL.FTZ R85, R85, R21 ;  /* 0x0000001555557220 */ /* 0x000fe20000410000 */
[----:B-1----:R-:W-:Y:S01]  /*5fe0*/  HMMA.16816.F32.BF16 R72, R4, R28, R72 ;  /* 0x0000001c0448723c */ /* 0x002fe20000041848 */
[-C--:B------:R-:W-:Y:S01]  /*5ff0*/  FMUL.FTZ R86, R86, R20.reuse ;  /* 0x0000001456567220 */ /* 0x080fe20000410000 */
[----:B------:R-:W-:Y:S01]  /*6000*/  FMUL.FTZ R87, R87, R20 ;  /* 0x0000001457577220 */ /* 0x000fe20000410000 */
[----:B------:R-:W-:-:S02]  /*6010*/  IMAD.MOV.U32 R185, RZ, RZ, R200 ;  /* 0x000000ffffb97224 */ /* 0x000fc400078e00c8 */
[-C--:B------:R-:W-:Y:S01]  /*6020*/  FMUL.FTZ R80, R80, R21.reuse ;  /* 0x0000001550507220 */ /* 0x080fe20000410000 */
[----:B------:R-:W-:Y:S01]  /*6030*/  IMAD.MOV.U32 R32, RZ, RZ, R194 ;  /* 0x000000ffff207224 */ /* 0x000fe200078e00c2 */
        /* <DEDUP_REMOVED lines=39> */
[----:B------:R-:W-:Y:S01]  /*62b0*/  FMUL.FTZ R129, R129, R21 ;  /* 0x0000001581817220 */ /* 0x000fe20000410000 */
[-C--:B------:R-:W-:Y:S01]  /*62c0*/  FMUL.FTZ R130, R130, R20.reuse ;  /* 0x0000001482827220 */ /* 0x080fe20000410000 */
[----:B------:R-:W-:Y:S01]  /*62d0*/  FMUL.FTZ R131, R131, R20 ;  /* 0x0000001483837220 */ /* 0x000fe20000410000 */
[----:B------:R-:W-:Y:S01]  /*62e0*/  HMMA.16816.F32.BF16 R164, R4, R36, R164 ;  /* 0x0000002404a4723c */ /* 0x000fe200000418a4 */
[----:B------:R-:W-:-:S05]  /*62f0*/  PLOP3.LUT P0, PT, PT, PT, UP0, 0x80, 0x0 ;  /* 0x000000000000781c */ /* 0x000fca0003f0f008 */
[----:B------:R-:W-:Y:S06]  /*6300*/  HMMA.16816.F32.BF16 R144, R4, R38, R124 ;  /* 0x000000260490723c */ /* 0x000fec000004187c */
[C---:B------:R-:W-:Y:S01]  /*6310*/  HMMA.16816.F32.BF16 R200, R16.reuse, R134, R64 ;  /* 0x0000008610c8723c */ /* 0x040fe20000041840 */
[----:B------:R-:W-:Y:S01]  /*6320*/  MOV R127, R229 ;  /* 0x000000e5007f7202 */ /* 0x000fe20000000f00 */
[----:B------:R-:W-:Y:S01]  /*6330*/  IMAD.MOV.U32 R5, RZ, RZ, R228 ;  /* 0x000000ffff057224 */ /* 0x000fe200078e00e4 */
[----:B------:R-:W-:Y:S01]  /*6340*/  MOV R7, R187 ;  /* 0x000000bb00077202 */ /* 0x000fe20000000f00 */
[----:B------:R-:W-:Y:S01]  /*6350*/  IMAD.MOV.U32 R125, RZ, RZ, R155 ;  /* 0x000000ffff7d7224 */ /* 0x000fe200078e009b */
[----:B------:R-:W-:Y:S01]  /*6360*/  MOV R155, R3 ;  /* 0x00000003009b7202 */ /* 0x000fe20000000f00 */
[----:B------:R-:W-:Y:S01]  /*6370*/  HMMA.16816.F32.BF16 R228, R16, R34, R48 ;  /* 0x0000002210e4723c */ /* 0x000fe20000041830 */
[----:B------:R-:W-:-:S02]  /*6380*/  IMAD.MOV.U32 R126, RZ, RZ, R2 ;  /* 0x000000ffff7e7224 */ /* 0x000fc400078e0002 */
[----:B------:R-:W-:Y:S01]  /*6390*/  FFMA.FTZ R4, R177, UR33, -R9 ;  /* 0x00000021b1047c23 */ /* 0x000fe20008010809 */
[----:B------:R-:W-:Y:S01]  /*63a0*/  IMAD.WIDE.U32 R2, R139, -0x2daee0ad, RZ ;  /* 0xd2511f538b027825 */ /* 0x000fe200078e00ff */
[----:B------:R-:W-:Y:S01]  /*63b0*/  MOV R124, R186 ;  /* 0x000000ba007c7202 */ /* 0x000fe20000000f00 */
[C---:B------:R-:W-:Y:S02]  /*63c0*/  HMMA.16816.F32.BF16 R52, R16.reuse, R132, R52 ;  /* 0x000000841034723c */ /* 0x040fe40000041834 */
[----:B------:R-:W-:Y:S01]  /*63d0*/  IMAD.MOV.U32 R51, RZ, RZ, R153 ;  /* 0x000000ffff337224 */ /* 0x000fe200078e0099 */
[----:B------:R-:W-:Y:S01]  /*63e0*/  MOV R49, R192 ;  /* 0x000000c000317202 */ /* 0x000fe20000000f00 */
[----:B------:R-:W-:Y:S01]  /*63f0*/  IMAD.MOV.U32 R67, RZ, RZ, R32 ;  /* 0x000000ffff437224 */ /* 0x000fe200078e0020 */
[----:B------:R-:W-:Y:S01]  /*6400*/  MOV R153, R0 ;  /* 0x0000000000997202 */ /* 0x000fe20000000f00 */
[----:B------:R-:W-:Y:S01]  /*6410*/  FFMA.FTZ R0, R176, UR33, -R9 ;  /* 0x00000021b0007c23 */ /* 0x000fe20008010809 */
[C---:B------:R-:W-:Y:S01]  /*6420*/  HMMA.16816.F32.BF16 R84, R16.reuse, R24, R84 ;  /* 0x000000181054723c */ /* 0x040fe20000041854 */
[----:B------:R-:W-:Y:S01]  /*6430*/  IMAD.MOV.U32 R66, RZ, RZ, R49 ;  /* 0x000000ffff427224 */ /* 0x000fe200078e0031 */
[----:B------:R-:W-:Y:S01]  /*6440*/  MOV R49, R5 ;  /* 0x0000000500317202 */ /* 0x000fe20000000f00 */
[----:B------:R1:W-:Y:S01]  /*6450*/  MUFU.EX2 R33, R0 ;  /* 0x0000000000217308 */ /* 0x0003e20000000800 */
[----:B------:R-:W-:Y:S01]  /*6460*/  MOV R132, R7 ;  /* 0x0000000700847202 */ /* 0x000fe20000000f00 */
[----:B------:R-:W-:Y:S01]  /*6470*/  IMAD.MOV.U32 R48, RZ, RZ, R184 ;  /* 0x000000ffff307224 */ /* 0x000fe200078e00b8 */
[----:B------:R-:W-:Y:S01]  /*6480*/  LOP3.LUT R5, R2, 0xff, RZ, 0xc0, !PT ;  /* 0x000000ff02057812 */ /* 0x000fe200078ec0ff */
[----:B------:R-:W-:Y:S01]  /*6490*/  IMAD.MOV.U32 R6, RZ, RZ, R193 ;  /* 0x000000ffff067224 */ /* 0x000fe200078e00c1 */
[--C-:B------:R-:W-:Y:S01]  /*64a0*/  SHF.R.U32.HI R7, RZ, 0x10, R2.reuse ;  /* 0x00000010ff077819 */ /* 0x100fe20000011602 */
[C---:B------:R-:W-:Y:S01]  /*64b0*/  HMMA.16816.F32.BF16 R192, R16.reuse, R30, R80 ;  /* 0x0000001e10c0723c */ /* 0x040fe20000041850 */
[----:B------:R-:W-:Y:S01]  /*64c0*/  SHF.R.U32.HI R25, RZ, 0x18, R2 ;  /* 0x00000018ff197819 */ /* 0x000fe20000011602 */
[----:B------:R2:W3:Y:S01]  /*64d0*/  MUFU.EX2 R35, R4 ;  /* 0x0000000400237308 */ /* 0x0004e20000000800 */
[----:B------:R-:W-:Y:S01]  /*64e0*/  MOV R177, R48 ;  /* 0x0000003000b17202 */ /* 0x000fe20000000f00 */
[----:B------:R-:W-:Y:S01]  /*64f0*/  IMAD.MOV.U32 R48, RZ, RZ, R6 ;  /* 0x000000ffff307224 */ /* 0x000fe200078e0006 */
[----:B------:R-:W-:Y:S01]  /*6500*/  MOV R50, R154 ;  /* 0x0000009a00327202 */ /* 0x000fe20000000f00 */
[----:B------:R-:W-:Y:S01]  /*6510*/  HMMA.16816.F32.BF16 R160, R16, R44, R160 ;  /* 0x0000002c10a0723c */ /* 0x000fe200000418a0 */
[----:B------:R-:W-:-:S02]  /*6520*/  IMAD.MOV.U32 R65, RZ, RZ, R51 ;  /* 0x000000ffff417224 */ /* 0x000fc400078e0033 */
[----:B------:R-:W-:Y:S01]  /*6530*/  FFMA.FTZ R6, R173, UR33, -R9 ;  /* 0x00000021ad067c23 */ /* 0x000fe20008010809 */
[----:B------:R-:W-:Y:S01]  /*6540*/  MOV R64, R50 ;  /* 0x0000003200407202 */ /* 0x000fe20000000f00 */
[----:B------:R-:W-:Y:S01]  /*6550*/  IMAD.MOV.U32 R154, RZ, RZ, R185 ;  /* 0x000000ffff9a7224 */ /* 0x000fe200078e00b9 */
[----:B-1----:R-:W-:Y:S01]  /*6560*/  LOP3.LUT R0, R3, UR5, R138, 0x96, !PT ;  /* 0x0000000503007c12 */ /* 0x002fe2000f8e968a */
[----:B------:R1:W-:Y:S01]  /*6570*/  MUFU.EX2 R31, R6 ;  /* 0x00000006001f7308 */ /* 0x0003e20000000800 */
[----:B------:R-:W-:Y:S01]  /*6580*/  LOP3.LUT R3, R2, 0xffff, RZ, 0xc0, !PT ;  /* 0x0000ffff02037812 */ /* 0x000fe200078ec0ff */
[----:B------:R-:W-:Y:S01]  /*6590*/  FFMA.FTZ R2, R172, UR33, -R9 ;  /* 0x00000021ac027c23 */ /* 0x000fe20008010809 */
[----:B------:R-:W-:Y:S01]  /*65a0*/  MOV R45, R48 ;  /* 0x00000030002d7202 */ /* 0x000fe20000000f00 */
[----:B------:R-:W-:Y:S01]  /*65b0*/  HMMA.16816.F32.BF16 R68, R16, R28, R68 ;  /* 0x0000001c1044723c */ /* 0x000fe20000041844 */
[----:B------:R-:W-:Y:S01]  /*65c0*/  SHF.R.U32.HI R3, RZ, 0x8, R3 ;  /* 0x00000008ff037819 */ /* 0x000fe20000011603 */
[----:B------:R-:W-:-:S02]  /*65d0*/  IMAD.MOV.U32 R83, RZ, RZ, R125 ;  /* 0x000000ffff537224 */ /* 0x000fc400078e007d */
[----:B--2---:R-:W-:Y:S01]  /*65e0*/  FFMA.FTZ R4, R179, UR33, -R8 ;  /* 0x00000021b3047c23 */ /* 0x004fe20008010808 */
[----:B------:R2:W-:Y:S01]  /*65f0*/  MUFU.EX2 R34, R2 ;  /* 0x0000000200227308 */ /* 0x0005e20000000800 */
[----:B------:R-:W-:Y:S01]  /*6600*/  PRMT R24, R5, 0x5410, R3 ;  /* 0x0000541005187816 */ /* 0x000fe20000000003 */
[C---:B------:R-:W-:Y:S01]  /*6610*/  HMMA.16816.F32.BF16 R184, R16.reuse, R26, R96 ;  /* 0x0000001a10b8723c */ /* 0x040fe20000041860 */
[C---:B------:R-:W-:Y:S01]  /*6620*/  LOP3.LUT R3, R0.reuse, 0xffff, RZ, 0xc0, !PT ;  /* 0x0000ffff00037812 */ /* 0x040fe200078ec0ff */
[----:B------:R-:W-:Y:S01]  /*6630*/  IMAD.MOV.U32 R81, RZ, RZ, R153 ;  /* 0x000000ffff517224 */ /* 0x000fe200078e0099 */
[----:B------:R-:W-:Y:S01]  /*6640*/  LOP3.LUT R5, R0, 0xff, RZ, 0xc0, !PT ;  /* 0x000000ff00057812 */ /* 0x000fe200078ec0ff */
[----:B------:R-:W-:Y:S01]  /*6650*/  IMAD.MOV.U32 R9, RZ, RZ, R174 ;  /* 0x000000ffff097224 */ /* 0x000fe200078e00ae */
[----:B------:R-:W-:Y:S01]  /*6660*/  SHF.R.U32.HI R3, RZ, 0x8, R3 ;  /* 0x00000008ff037819 */ /* 0x000fe20000011603 */
[----:B------:R3:W-:Y:S01]  /*6670*/  MUFU.EX2 R30, R4 ;  /* 0x00000004001e7308 */ /* 0x0007e20000000800 */
[----:B------:R-:W-:Y:S01]  /*6680*/  MOV R133, R175 ;  /* 0x000000af00857202 */ /* 0x000fe20000000f00 */
[----:B-1----:R-:W-:Y:S01]  /*6690*/  FFMA.FTZ R6, R178, UR33, -R8 ;  /* 0x00000021b2067c23 */ /* 0x002fe20008010808 */
[----:B------:R-:W-:Y:S01]  /*66a0*/  MOV R179, R66 ;  /* 0x0000004200b37202 */ /* 0x000fe20000000f00 */
[----:B------:R-:W-:Y:S01]  /*66b0*/  IMAD.MOV.U32 R99, RZ, RZ, R155 ;  /* 0x000000ffff637224 */ /* 0x000fe200078e009b */
[----:B------:R-:W-:Y:S01]  /*66c0*/  PRMT R3, R5, 0x5410, R3 ;  /* 0x0000541005037816 */ /* 0x000fe20000000003 */
[----:B------:R-:W-:Y:S01]  /*66d0*/  IMAD.MOV.U32 R97, RZ, RZ, R136 ;  /* 0x000000ffff617224 */ /* 0x000fe200078e0088 */
[----:B------:R-:W-:Y:S01]  /*66e0*/  MOV R66, R124 ;  /* 0x0000007c00427202 */ /* 0x000fe20000000f00 */
[----:B------:R-:W-:Y:S01]  /*66f0*/  MUFU.EX2 R28, R6 ;  /* 0x00000006001c7308 */ /* 0x000fe20000000800 */
[----:B--2---:R-:W-:Y:S01]  /*6700*/  FFMA.FTZ R2, R137, UR33, -R8 ;  /* 0x0000002189027c23 */ /* 0x004fe20008010808 */
[----:B------:R-:W-:Y:S01]  /*6710*/  MOV R80, R126 ;  /* 0x0000007e00507202 */ /* 0x000fe20000000f00 */
[----:B------:R-:W-:Y:S01]  /*6720*/  HMMA.16816.F32.BF16 R100, R16, R40, R100 ;  /* 0x000000281064723c */ /* 0x000fe20000041864 */
[----:B------:R-:W-:Y:S01]  /*6730*/  MOV R82, R154 ;  /* 0x0000009a00527202 */ /* 0x000fe20000000f00 */
[----:B------:R-:W-:Y:S01]  /*6740*/  IMAD.MOV.U32 R176, RZ, RZ, R127 ;  /* 0x000000ffffb07224 */ /* 0x000fe200078e007f */
[----:B------:R-:W-:-:S02]  /*6750*/  MOV R98, R152 ;  /* 0x0000009800627202 */ /* 0x000fc40000000f00 */
[----:B------:R1:W2:Y:S01]  /*6760*/  MUFU.EX2 R32, R2 ;  /* 0x0000000200207308 */ /* 0x0002a20000000800 */
[----:B------:R-:W-:Y:S01]  /*6770*/  LOP3.LUT R5, R7, 0xff, RZ, 0xc0, !PT ;  /* 0x000000ff07057812 */ /* 0x000fe200078ec0ff */
[C---:B------:R-:W-:Y:S01]  /*6780*/  HMMA.16816.F32.BF16 R172, R16.reuse, R42, R108 ;  /* 0x0000002a10ac723c */ /* 0x040fe2000004186c */
[----:B------:R-:W-:Y:S01]  /*6790*/  MOV R178, R132 ;  /* 0x0000008400b27202 */ /* 0x000fe20000000f00 */
[----:B------:R-:W-:Y:S01]  /*67a0*/  LDSM.16.MT88.4 R152, [R208+0xa800] ;  /* 0x00a80000d098783b */ /* 0x000fe20000004200 */
[----:B------:R-:W-:Y:S02]  /*67b0*/  PRMT R5, R5, 0x5410, R25 ;  /* 0x0000541005057816 */ /* 0x000fe40000000019 */
[----:B------:R-:W-:Y:S01]  /*67c0*/  HSET2.LE.AND R3, R3, R245, PT ;  /* 0x000000f503037233 */ /* 0x000fe20003803000 */
[----:B------:R-:W-:Y:S01]  /*67d0*/  HMMA.16816.F32.BF16 R136, R16, R46, R120 ;  /* 0x0000002e1088723c */ /* 0x000fe20000041878 */
[----:B------:R-:W-:Y:S01]  /*67e0*/  LDSM.16.MT88.4 R108, [R210+0xb800] ;  /* 0x00b80000d26c783b */ /* 0x000fe20000004200 */
[----:B---3--:R-:W-:-:S03]  /*67f0*/  F2FP.BF16.F32.PACK_AB R4, R35, R33 ;  /* 0x000000212304723e */ /* 0x008fc600000010ff */
[----:B------:R-:W-:Y:S01]  /*6800*/  LDSM.16.MT88.4 R120, [R213+0xb800] ;  /* 0x00b80000d578783b */ /* 0x000fe20000004200 */
[----:B------:R-:W-:Y:S01]  /*6810*/  HMMA.16816.F32.BF16 R168, R16, R36, R168 ;  /* 0x0000002410a8723c */ /* 0x000fe200000418a8 */
[----:B------:R-:W-:Y:S01]  /*6820*/  LOP3.LUT R124, R3, R4, RZ, 0xc0, !PT ;  /* 0x00000004037c7212 */ /* 0x000fe200078ec0ff */
[----:B------:R-:W-:Y:S01]  /*6830*/  FFMA.FTZ R4, R176, UR33, -R23 ;  /* 0x00000021b0047c23 */ /* 0x000fe20008010817 */
[--C-:B-1----:R-:W-:Y:S02]  /*6840*/  SHF.R.U32.HI R2, RZ, 0x10, R0.reuse ;  /* 0x00000010ff027819 */ /* 0x102fe40000011600 */
[----:B------:R-:W-:Y:S01]  /*6850*/  SHF.R.U32.HI R0, RZ, 0x18, R0 ;  /* 0x00000018ff007819 */ /* 0x000fe20000011600 */
[----:B------:R-:W-:Y:S01]  /*6860*/  MUFU.EX2 R176, R4 ;  /* 0x0000000400b07308 */ /* 0x000fe20000000800 */
[----:B------:R-:W-:Y:S01]  /*6870*/  LOP3.LUT R2, R2, 0xff, RZ, 0xc0, !PT ;  /* 0x000000ff02027812 */ /* 0x000fe200078ec0ff */
[----:B------:R-:W-:Y:S01]  /*6880*/  IMAD.MOV.U32 R36, RZ, RZ, R66 ;  /* 0x000000ffff247224 */ /* 0x000fe200078e0042 */
[----:B------:R-:W-:-:S02]  /*6890*/  MOV R37, R83 ;  /* 0x0000005300257202 */ /* 0x000fc40000000f00 */
[----:B------:R-:W-:Y:S01]  /*68a0*/  PRMT R2, R2, 0x5410, R0 ;  /* 0x0000541002027816 */ /* 0x000fe20000000000 */
[----:B------:R-:W-:Y:S01]  /*68b0*/  FFMA.FTZ R0, R180, UR33, -R8 ;  /* 0x00000021b4007c23 */ /* 0x000fe20008010808 */
[----:B------:R-:W-:Y:S02]  /*68c0*/  IMAD.MOV.U32 R180, RZ, RZ, R67 ;  /* 0x000000ffffb47224 */ /* 0x000fe400078e0043 */
[----:B------:R-:W-:Y:S01]  /*68d0*/  IMAD.MOV.U32 R67, RZ, RZ, R49 ;  /* 0x000000ffff437224 */ /* 0x000fe200078e0031 */
[----:B------:R1:W3:Y:S01]  /*68e0*/  MUFU.EX2 R29, R0 ;  /* 0x00000000001d7308 */ /* 0x0002e20000000800 */
[----:B------:R-:W4:Y:S01]  /*68f0*/  LDSM.16.MT88.4 R48, [R210+0xa800] ;  /* 0x00a80000d230783b */ /* 0x000f220000004200 */
[----:B------:R-:W-:Y:S02]  /*6900*/  IMAD.MOV.U32 R8, RZ, RZ, R133 ;  /* 0x000000ffff087224 */ /* 0x000fe400078e0085 */
[----:B------:R-:W-:Y:S07]  /*6910*/  HMMA.16816.F32.BF16 R132, R16, R38, R128 ;  /* 0x000000261084723c */ /* 0x000fee0000041880 */
[----:B------:R-:W-:Y:S01]  /*6920*/  MOV R131, R97 ;  /* 0x0000006100837202 */ /* 0x000fe20000000f00 */
[----:B------:R-:W-:Y:S01]  /*6930*/  IMAD.MOV.U32 R130, RZ, RZ, R98 ;  /* 0x000000ffff827224 */ /* 0x000fe200078e0062 */
[----:B------:R-:W-:Y:S01]  /*6940*/  MOV R18, R99 ;  /* 0x0000006300127202 */ /* 0x000fe20000000f00 */
[----:B------:R-:W-:Y:S01]  /*6950*/  IMAD.MOV.U32 R128, RZ, RZ, R80 ;  /* 0x000000ffff807224 */ /* 0x000fe200078e0050 */
[----:B------:R-:W-:Y:S01]  /*6960*/  MOV R129, R81 ;  /* 0x0000005100817202 */ /* 0x000fe20000000f00 */
[----:B------:R-:W-:Y:S01]  /*6970*/  IMAD.MOV.U32 R17, RZ, RZ, R82 ;  /* 0x000000ffff117224 */ /* 0x000fe200078e0052 */
[----:B-1----:R-:W-:Y:S01]  /*6980*/  HSET2.LE.AND R0, R2, R245, PT ;  /* 0x000000f502007233 */ /* 0x002fe20003803000 */
[----:B------:R-:W-:Y:S01]  /*6990*/  IMAD.MOV.U32 R38, RZ, RZ, R64 ;  /* 0x000000ffff267224 */ /* 0x000fe200078e0040 */
[----:B--2---:R-:W-:Y:S01]  /*69a0*/  F2FP.BF16.F32.PACK_AB R2, R30, R32 ;  /* 0x000000201e02723e */ /* 0x004fe200000010ff */
[----:B------:R-:W-:Y:S01]  /*69b0*/  LDSM.16.MT88.4 R80, [R212+0xa800] ;  /* 0x00a80000d450783b */ /* 0x000fe20000004200 */
[----:B------:R-:W-:-:S02]  /*69c0*/  MOV R39, R65 ;  /* 0x0000004100277202 */ /* 0x000fc40000000f00 */
[----:B------:R-:W-:Y:S01]  /*69d0*/  LOP3.LUT R125, R0, R2, RZ, 0xc0, !PT ;  /* 0x00000002007d7212 */ /* 0x000fe200078ec0ff */
[----:B------:R-:W-:Y:S01]  /*69e0*/  LDSM.16.MT88.4 R96, [R208+0xb800] ;  /* 0x00b80000d060783b */ /* 0x000fe20000004200 */
[----:B------:R-:W-:Y:S02]  /*69f0*/  HSET2.LE.AND R0, R24, R245, PT ;  /* 0x000000f518007233 */ /* 0x000fe40003803000 */
[----:B------:R-:W-:Y:S01]  /*6a00*/  MOV R19, R67 ;  /* 0x0000004300137202 */ /* 0x000fe20000000f00 */
[----:B------:R-:W-:Y:S01]  /*6a10*/  LDSM.16.MT88.4 R24, [R212+0xb800] ;  /* 0x00b80000d418783b */ /* 0x000fe20000004200 */
[----:B------:R-:W-:-:S03]  /*6a20*/  F2FP.BF16.F32.PACK_AB R2, R31, R34 ;  /* 0x000000221f02723e */ /* 0x000fc600000010ff */
[----:B------:R-:W1:Y:S01]  /*6a30*/  LDSM.16.MT88.4 R64, [R213+0xa800] ;  /* 0x00a80000d540783b */ /* 0x000e620000004200 */
[----:B------:R-:W-:Y:S02]  /*6a40*/  LOP3.LUT R126, R0, R2, RZ, 0xc0, !PT ;  /* 0x00000002007e7212 */ /* 0x000fe400078ec0ff */
[----:B------:R-:W-:Y:S02]  /*6a50*/  HSET2.LE.AND R0, R5, R245, PT ;  /* 0x000000f505007233 */ /* 0x000fe40003803000 */
[----:B---3--:R-:W-:-:S04]  /*6a60*/  F2FP.BF16.F32.PACK_AB R2, R28, R29 ;  /* 0x0000001d1c02723e */ /* 0x008fc800000010ff */
[----:B------:R-:W-:Y:S01]  /*6a70*/  LOP3.LUT R127, R0, R2, RZ, 0xc0, !PT ;  /* 0x00000002007f7212 */ /* 0x000fe200078ec0ff */
[----:B------:R-:W-:Y:S01]  /*6a80*/  FFMA.FTZ R0, R252, UR33, -R23 ;  /* 0x00000021fc007c23 */ /* 0x000fe20008010817 */
[----:B------:R-:W-:-:S05]  /*6a90*/  IMAD.WIDE.U32 R2, R244, -0x2daee0ad, RZ ;  /* 0xd2511f53f4027825 */ /* 0x000fca00078e00ff */
[C---:B----4-:R-:W-:Y:S01]  /*6aa0*/  HMMA.16816.F32.BF16 R40, R124.reuse, R48, R232 ;  /* 0x000000307c28723c */ /* 0x050fe200000418e8 */
[--C-:B------:R-:W-:Y:S02]  /*6ab0*/  SHF.R.U32.HI R6, RZ, 0x10, R2.reuse ;  /* 0x00000010ff067819 */ /* 0x100fe40000011602 */
[C---:B------:R-:W-:Y:S02]  /*6ac0*/  LOP3.LUT R7, R2.reuse, 0xff, RZ, 0xc0, !PT ;  /* 0x000000ff02077812 */ /* 0x040fe400078ec0ff */
[----:B------:R-:W-:Y:S01]  /*6ad0*/  SHF.R.U32.HI R5, RZ, 0x18, R2 ;  /* 0x00000018ff057819 */ /* 0x000fe20000011602 */
[C---:B------:R-:W-:Y:S01]  /*6ae0*/  HMMA.16816.F32.BF16 R140, R124.reuse, R152, R140 ;  /* 0x000000987c8c723c */ /* 0x040fe2000004188c */
[----:B------:R-:W-:Y:S01]  /*6af0*/  IMAD.MOV.U32 R234, RZ, RZ, R179 ;  /* 0x000000ffffea7224 */ /* 0x000fe200078e00b3 */
[----:B------:R-:W-:Y:S02]  /*6b00*/  MOV R179, R177 ;  /* 0x000000b100b37202 */ /* 0x000fe40000000f00 */
[----:B------:R2:W3:Y:S01]  /*6b10*/  MUFU.EX2 R177, R0 ;  /* 0x0000000000b17308 */ /* 0x0004e20000000800 */
[----:B------:R-:W-:Y:S01]  /*6b20*/  MOV R235, R45 ;  /* 0x0000002d00eb7202 */ /* 0x000fe20000000f00 */
[C---:B------:R-:W-:Y:S06]  /*6b30*/  HMMA.16816.F32.BF16 R148, R124.reuse, R154, R148 ;  /* 0x0000009a7c94723c */ /* 0x040fec0000041894 */
[C---:B------:R-:W-:Y:S06]  /*6b40*/  HMMA.16816.F32.BF16 R44, R124.reuse, R50, R224 ;  /* 0x000000327c2c723c */ /* 0x040fec00000418e0 */
[C---:B-1----:R-:W-:Y:S01]  /*6b50*/  HMMA.16816.F32.BF16 R56, R124.reuse, R64, R56 ;  /* 0x000000407c38723c */ /* 0x042fe20000041838 */
[----:B------:R-:W-:Y:S01]  /*6b60*/  MOV R227, R9 ;  /* 0x0000000900e37202 */ /* 0x000fe20000000f00 */
[----:B------:R-:W-:Y:S01]  /*6b70*/  IMAD.MOV.U32 R226, RZ, RZ, R8 ;  /* 0x000000ffffe27224 */ /* 0x000fe200078e0008 */
[----:B--2---:R-:W-:Y:S01]  /*6b80*/  LOP3.LUT R0, R3, UR5, R182, 0x96, !PT ;  /* 0x0000000503007c12 */ /* 0x004fe2000f8e96b6 */
[----:B------:R-:W-:Y:S01]  /*6b90*/  IMAD.MOV.U32 R224, RZ, RZ, R130 ;  /* 0x000000ffffe07224 */ /* 0x000fe200078e0082 */
[----:B------:R-:W-:Y:S01]  /*6ba0*/  LOP3.LUT R3, R2, 0xffff, RZ, 0xc0, !PT ;  /* 0x0000ffff02037812 */ /* 0x000fe200078ec0ff */
[----:B------:R-:W-:Y:S01]  /*6bb0*/  FFMA.FTZ R2, R19, UR33, -R23 ;  /* 0x0000002113027c23 */ /* 0x000fe20008010817 */
[----:B------:R-:W-:Y:S01]  /*6bc0*/  HMMA.16816.F32.BF16 R60, R124, R66, R60 ;  /* 0x000000427c3c723c */ /* 0x000fe2000004183c */
[----:B------:R-:W-:-:S02]  /*6bd0*/  MOV R225, R131 ;  /* 0x0000008300e17202 */ /* 0x000fc40000000f00 */
[----:B------:R-:W-:Y:S01]  /*6be0*/  SHF.R.U32.HI R4, RZ, 0x8, R3 ;  /* 0x00000008ff047819 */ /* 0x000fe20000011603 */
[----:B------:R1:W-:Y:S01]  /*6bf0*/  MUFU.EX2 R19, R2 ;  /* 0x0000000200137308 */ /* 0x0003e20000000800 */
[----:B------:R-:W-:Y:S01]  /*6c00*/  LOP3.LUT R3, R6, 0xff, RZ, 0xc0, !PT ;  /* 0x000000ff06037812 */ /* 0x000fe200078ec0ff */
[C---:B------:R-:W-:Y:S01]  /*6c10*/  HMMA.16816.F32.BF16 R72, R124.reuse, R80, R72 ;  /* 0x000000507c48723c */ /* 0x040fe20000041848 */
[----:B------:R-:W-:Y:S01]  /*6c20*/  PRMT R16, R7, 0x5410, R4 ;  /* 0x0000541007107816 */ /* 0x000fe20000000004 */
[----:B------:R-:W-:Y:S01]  /*6c30*/  FFMA.FTZ R4, R206, UR33, -R22 ;  /* 0x00000021ce047c23 */ /* 0x000fe20008010816 */
[----:B------:R-:W-:Y:S01]  /*6c40*/  PRMT R5, R3, 0x5410, R5 ;  /* 0x0000541003057816 */ /* 0x000fe20000000005 */
[----:B------:R-:W-:Y:S02]  /*6c50*/  FFMA.FTZ R3, R234, UR33, -R23 ;  /* 0x00000021ea037c23 */ /* 0x000fe40008010817 */
[----:B------:R-:W-:Y:S02]  /*6c60*/  HMMA.16816.F32.BF16 R76, R124, R82, R76 ;  /* 0x000000527c4c723c */ /* 0x000fe4000004184c */
[----:B------:R-:W-:-:S04]  /*6c70*/  HSET2.LE.AND R5, R5, R245, PT ;  /* 0x000000f505057233 */ /* 0x000fc80003803000 */
[----:B------:R-:W-:Y:S01]  /*6c80*/  HMMA.16816.F32.BF16 R88, R124, R96, R88 ;  /* 0x000000607c58723c */ /* 0x000fe20000041858 */
[----:B-1----:R-:W-:-:S05]  /*6c90*/  LOP3.LUT R2, R0, 0xffff, RZ, 0xc0, !PT ;  /* 0x0000ffff00027812 */ /* 0x002fca00078ec0ff */
[C---:B------:R-:W-:Y:S06]  /*6ca0*/  HMMA.16816.F32.BF16 R92, R124.reuse, R98, R92 ;  /* 0x000000627c5c723c */ /* 0x040fec000004185c */
[C---:B------:R-:W-:Y:S06]  /*6cb0*/  HMMA.16816.F32.BF16 R104, R124.reuse, R108, R104 ;  /* 0x0000006c7c68723c */ /* 0x040fec0000041868 */
[C---:B------:R-:W-:Y:S06]  /*6cc0*/  HMMA.16816.F32.BF16 R156, R124.reuse, R110, R156 ;  /* 0x0000006e7c9c723c */ /* 0x040fec000004189c */
[C---:B------:R-:W-:Y:S06]  /*6cd0*/  HMMA.16816.F32.BF16 R112, R124.reuse, R120, R112 ;  /* 0x000000787c70723c */ /* 0x040fec0000041870 */
[C---:B------:R-:W-:Y:S06]  /*6ce0*/  HMMA.16816.F32.BF16 R116, R124.reuse, R122, R116 ;  /* 0x0000007a7c74723c */ /* 0x040fec0000041874 */
[C---:B------:R-:W-:Y:S06]  /*6cf0*/  HMMA.16816.F32.BF16 R164, R124.reuse, R24, R164 ;  /* 0x000000187ca4723c */ /* 0x040fec00000418a4 */
[----:B------:R-:W-:Y:S07]  /*6d00*/  HMMA.16816.F32.BF16 R124, R124, R26, R144 ;  /* 0x0000001a7c7c723c */ /* 0x000fee0000041890 */
[----:B------:R-:W-:Y:S01]  /*6d10*/  MOV R145, R18 ;  /* 0x0000001200917202 */ /* 0x000fe20000000f00 */
[----:B------:R-:W-:Y:S01]  /*6d20*/  IMAD.MOV.U32 R144, RZ, RZ, R17 ;  /* 0x000000ffff907224 */ /* 0x000fe200078e0011 */
[----:B------:R1:W-:Y:S01]  /*6d30*/  MUFU.EX2 R18, R3 ;  /* 0x0000000300127308 */ /* 0x0003e20000000800 */
[----:B------:R-:W-:Y:S01]  /*6d40*/  IMAD.MOV.U32 R146, RZ, RZ, R128 ;  /* 0x000000ffff927224 */ /* 0x000fe200078e0080 */
[----:B------:R-:W-:-:S06]  /*6d50*/  MOV R147, R129 ;  /* 0x0000008100937202 */ /* 0x000fcc0000000f00 */
[----:B------:R2:W-:Y:S01]  /*6d60*/  MUFU.EX2 R17, R4 ;  /* 0x0000000400117308 */ /* 0x0005e20000000800 */
[----:B-1----:R-:W-:Y:S02]  /*6d70*/  SHF.R.U32.HI R3, RZ, 0x8, R2 ;  /* 0x00000008ff037819 */ /* 0x002fe40000011602 */
[----:B------:R-:W-:-:S04]  /*6d80*/  LOP3.LUT R2, R0, 0xff, RZ, 0xc0, !PT ;  /* 0x000000ff00027812 */ /* 0x000fc800078ec0ff */
[----:B------:R-:W-:Y:S01]  /*6d90*/  PRMT R7, R2, 0x5410, R3 ;  /* 0x0000541002077816 */ /* 0x000fe20000000003 */
[----:B------:R-:W-:Y:S01]  /*6da0*/  FFMA.FTZ R2, R207, UR33, -R22 ;  /* 0x00000021cf027c23 */ /* 0x000fe20008010816 */
[--C-:B------:R-:W-:Y:S02]  /*6db0*/  SHF.R.U32.HI R3, RZ, 0x10, R0.reuse ;  /* 0x00000010ff037819 */ /* 0x100fe40000011600 */
[----:B--2---:R-:W-:Y:S01]  /*6dc0*/  HSET2.LE.AND R4, R16, R245, PT ;  /* 0x000000f510047233 */ /* 0x004fe20003803000 */
[----:B------:R1:W2:Y:S02]  /*6dd0*/  MUFU.EX2 R9, R2 ;  /* 0x0000000200097308 */ /* 0x0002a40000000800 */
[----:B-1----:R-:W-:Y:S02]  /*6de0*/  SHF.R.U32.HI R2, RZ, 0x18, R0 ;  /* 0x00000018ff027819 */ /* 0x002fe40000011600 */
[----:B------:R-:W-:Y:S01]  /*6df0*/  LOP3.LUT R0, R3, 0xff, RZ, 0xc0, !PT ;  /* 0x000000ff03007812 */ /* 0x000fe200078ec0ff */
[----:B------:R-:W-:-:S03]  /*6e00*/  FFMA.FTZ R3, R250, UR33, -R22 ;  /* 0x00000021fa037c23 */ /* 0x000fc60008010816 */
[----:B------:R-:W-:Y:S01]  /*6e10*/  PRMT R6, R0, 0x5410, R2 ;  /* 0x0000541000067816 */ /* 0x000fe20000000002 */
[----:B------:R-:W-:Y:S01]  /*6e20*/  FFMA.FTZ R2, R251, UR33, -R22 ;  /* 0x00000021fb027c23 */ /* 0x000fe20008010816 */
[----:B------:R1:W-:Y:S01]  /*6e30*/  MUFU.EX2 R8, R3 ;  /* 0x0000000300087308 */ /* 0x0003e20000000800 */
[--C-:B------:R-:W-:Y:S02]  /*6e40*/  HSET2.LE.AND R0, R7, R245.reuse, PT ;  /* 0x000000f507007233 */ /* 0x100fe40003803000 */
[----:B-1----:R-:W-:-:S05]  /*6e50*/  HSET2.LE.AND R3, R6, R245, PT ;  /* 0x000000f506037233 */ /* 0x002fca0003803000 */
[----:B------:R3:W1:Y:S02]  /*6e60*/  MUFU.EX2 R6, R2 ;  /* 0x0000000200067308 */ /* 0x0006640000000800 */
[----:B---3--:R-:W-:-:S04]  /*6e70*/  F2FP.BF16.F32.PACK_AB R2, R176, R177 ;  /* 0x000000b1b002723e */ /* 0x008fc800000010ff */
[----:B------:R-:W-:Y:S01]  /*6e80*/  LOP3.LUT R128, R0, R2, RZ, 0xc0, !PT ;  /* 0x0000000200807212 */ /* 0x000fe200078ec0ff */
[----:B------:R-:W-:Y:S01]  /*6e90*/  FFMA.FTZ R2, R247, R13, R197 ;  /* 0x0000000df7027223 */ /* 0x000fe200000100c5 */
[----:B--2---:R-:W-:-:S03]  /*6ea0*/  F2FP.BF16.F32.PACK_AB R0, R9, R17 ;  /* 0x000000110900723e */ /* 0x004fc600000010ff */
[----:B------:R-:W-:Y:S01]  /*6eb0*/  FADD.FTZ R2, R196, R2 ;  /* 0x00000002c4027221 */ /* 0x000fe20000010000 */
[----:B------:R-:W-:Y:S01]  /*6ec0*/  LOP3.LUT R129, R3, R0, RZ, 0xc0, !PT ;  /* 0x0000000003817212 */ /* 0x000fe200078ec0ff */
[----:B------:R-:W-:Y:S01]  /*6ed0*/  FFMA.FTZ R3, R248, R20, R205 ;  /* 0x00000014f8037223 */ /* 0x000fe200000100cd */
[----:B------:R-:W-:Y:S01]  /*6ee0*/  F2FP.BF16.F32.PACK_AB R0, R18, R19 ;  /* 0x000000131200723e */ /* 0x000fe200000010ff */
[----:B------:R-:W-:-:S03]  /*6ef0*/  FADD.FTZ R2, R191, R2 ;  /* 0x00000002bf027221 */ /* 0x000fc60000010000 */
[----:B------:R-:W-:Y:S01]  /*6f00*/  LOP3.LUT R130, R4, R0, RZ, 0xc0, !PT ;  /* 0x0000000004827212 */ /* 0x000fe200078ec0ff */
[----:B------:R-:W-:Y:S01]  /*6f10*/  FFMA.FTZ R4, R249, R21, R235 ;  /* 0x00000015f9047223 */ /* 0x000fe200000100eb */
[----:B-1----:R-:W-:Y:S01]  /*6f20*/  F2FP.BF16.F32.PACK_AB R0, R6, R8 ;  /* 0x000000080600723e */ /* 0x002fe200000010ff */
[----:B------:R-:W-:Y:S02]  /*6f30*/  FADD.FTZ R2, R190, R2 ;  /* 0x00000002be027221 */ /* 0x000fe40000010000 */
[----:B------:R-:W-:Y:S01]  /*6f40*/  FADD.FTZ R249, R178, R4 ;  /* 0x00000004b2f97221 */ /* 0x000fe20000010000 */
        /* <DEDUP_REMOVED lines=27> */
[----:B------:R-:W-:-:S03]  /*7100*/  FADD.FTZ R248, R6, R8 ;  /* 0x0000000806f87221 */ /* 0x000fc60000010000 */
        /* <DEDUP_REMOVED lines=14> */
[----:B------:R-:W-:Y:S07]  /*71f0*/  HMMA.16816.F32.BF16 R128, R128, R26, R132 ;  /* 0x0000001a8080723c */ /* 0x000fee0000041884 */
[----:B------:R-:W-:Y:S01]  /*7200*/  IMAD.MOV.U32 R135, RZ, RZ, R242 ;  /* 0x000000ffff877224 */ /* 0x000fe200078e00f2 */
[----:B------:R-:W-:Y:S01]  /*7210*/  MOV R133, R239 ;  /* 0x000000ef00857202 */ /* 0x000fe20000000f00 */
[----:B------:R-:W-:Y:S01]  /*7220*/  IMAD.MOV.U32 R134, RZ, RZ, R238 ;  /* 0x000000ffff867224 */ /* 0x000fe200078e00ee */
[----:B------:R-:W-:-:S14]  /*7230*/  @!P0 BRA `(.L_x_1054) ;  /* 0x0000006800608947 */ /* 0x000fdc0003800000 */
[----:B------:R-:W2:Y:S01]  /*7240*/  LDL R251, [R1+0x20] ;  /* 0x0000200001fb7983 */ /* 0x000ea20000100800 */
[----:B------:R-:W-:-:S04]  /*7250*/  DEPBAR.LE SB0, 0x0 ;  /* 0x000080000000791a */ /* 0x000fc80000000000 */
[----:B------:R-:W3:Y:S04]  /*7260*/  LDL R250, [R1+0x40] ;  /* 0x0000400001fa7983 */ /* 0x000ee80000100800 */
[----:B------:R-:W4:Y:S04]  /*7270*/  LDL R244, [R1+0x50] ;  /* 0x0000500001f47983 */ /* 0x000f280000100800 */
[----:B------:R-:W5:Y:S01]  /*7280*/  LDL R252, [R1+0x44] ;  /* 0x0000440001fc7983 */ /* 0x000f620000100800 */
[----:B------:R-:W-:Y:S01]  /*7290*/  IADD3 R3, P3, R240, -UR8, RZ ;  /* 0x80000008f0037c10 */ /* 0x000fe2000ff7e0ff */
[----:B------:R-:W-:-:S02]  /*72a0*/  IMAD.U32 R4, RZ, RZ, UR8 ;  /* 0x00000008ff047e24 */ /* 0x000fc4000f8e00ff */
[----:B------:R-:W-:Y:S01]  /*72b0*/  IMAD.U32 R2, RZ, RZ, UR8 ;  /* 0x00000008ff027e24 */ /* 0x000fe2000f8e00ff */
[----:B------:R-:W-:Y:S02]  /*72c0*/  IADD3.X R0, R241, ~UR36, RZ, P3, !PT ;  /* 0x80000024f1007c10 */ /* 0x000fe40009ffe4ff */
[C---:B------:R-:W-:Y:S02]  /*72d0*/  IADD3 R232, P5, R3.reuse, -UR8, RZ ;  /* 0x8000000803e87c10 */ /* 0x040fe4000ffbe0ff */
[----:B------:R-:W-:Y:S02]  /*72e0*/  IADD3 R4, P4, P3, R3, 0x80, -R4 ;  /* 0x0000008003047810 */ /* 0x000fe40007b9e804 */
[C---:B------:R-:W-:Y:S02]  /*72f0*/  IADD3 R234, P2, R236.reuse, -UR8, RZ ;  /* 0x80000008ecea7c10 */ /* 0x040fe4000ff5e0ff */
[----:B------:R-:W-:Y:S02]  /*7300*/  IADD3 R2, P1, P0, R236, 0x80, -R2 ;  /* 0x00000080ec027810 */ /* 0x000fe4000783e802 */
[C---:B------:R-:W-:Y:S01]  /*7310*/  IADD3.X R233, R0.reuse, ~UR36, RZ, P5, !PT ;  /* 0x8000002400e97c10 */ /* 0x040fe2000affe4ff */
[----:B------:R-:W-:Y:S01]  /*7320*/  BAR.SYNC.DEFER_BLOCKING 0x0 ;  /* 0x0000000000007b1d */ /* 0x000fe20000010000 */
[----:B------:R-:W-:-:S02]  /*7330*/  IADD3.X R5, R0, ~UR36, RZ, P4, P3 ;  /* 0x8000002400057c10 */ /* 0x000fc4000a7e64ff */
[C---:B------:R-:W-:Y:S02]  /*7340*/  IADD3.X R235, R237.reuse, ~UR36, RZ, P2, !PT ;  /* 0x80000024edeb7c10 */ /* 0x040fe400097fe4ff */
[----:B------:R-:W-:Y:S01]  /*7350*/  IADD3.X R3, R237, ~UR36, RZ, P1, P0 ;  /* 0x80000024ed037c10 */ /* 0x000fe20008fe04ff */
[----:B------:R-:W-:Y:S01]  /*7360*/  @!PT LDS RZ, [RZ] ;  /* 0x00000000fffff984 */ /* 0x000fe20000000800 */
[----:B------:R-:W-:Y:S01]  /*7370*/  @!PT LDS RZ, [RZ] ;  /* 0x00000000fffff984 */ /* 0x000fe20000000800 */
[----:B------:R-:W-:Y:S01]  /*7380*/  @!PT LDS RZ, [RZ] ;  /* 0x00000000fffff984 */ /* 0x000fe20000000800 */
[----:B------:R-:W-:Y:S04]  /*7390*/  LDGSTS.E.BYPASS.LTC128B.128 [R223+0xa000], desc[UR20][R232.64] ;  /* 0x0a000000e8df7fae */ /* 0x000fe8000b901d54 */
[----:B------:R1:W-:Y:S04]  /*73a0*/  LDGSTS.E.BYPASS.LTC128B.128 [R223+0xb000], desc[UR20][R4.64] ;  /* 0x0b00000004df7fae */ /* 0x0003e8000b901d54 */
[----:B------:R-:W-:Y:S04]  /*73b0*/  LDGSTS.E.BYPASS.LTC128B.128 [R223+0xa800], desc[UR20][R234.64] ;  /* 0x0a800000eadf7fae */ /* 0x000fe8000b901d54 */
[----:B------:R2:W-:Y:S04]  /*73c0*/  LDGSTS.E.BYPASS.LTC128B.128 [R223+0xb800], desc[UR20][R2.64] ;  /* 0x0b80000002df7fae */ /* 0x0005e8000b901d54 */
[----:B------:R-:W-:Y:S04]  /*73d0*/  LDSM.16.M88.4 R32, [R218] ;  /* 0x00000000da20783b */ /* 0x000fe80000000200 */
[----:B------:R-:W-:Y:S04]  /*73e0*/  LDSM.16.M88.4 R28, [R218+0x800] ;  /* 0x00080000da1c783b */ /* 0x000fe80000000200 */
[----:B------:R-:W1:Y:S04]  /*73f0*/  LDSM.16.M88.4 R16, [R209] ;  /* 0x00000000d110783b */ /* 0x000e680000000200 */
[----:B------:R-:W-:Y:S04]  /*7400*/  LDSM.16.M88.4 R136, [R219] ;  /* 0x00000000db88783b */ /* 0x000fe80000000200 */
[----:B-1----:R-:W1:Y:S04]  /*7410*/  LDSM.16.M88.4 R4, [R209+0x2000] ;  /* 0x00200000d104783b */ /* 0x002e680000000200 */
[----:B------:R-:W1:Y:S04]  /*7420*/  LDSM.16.M88.4 R20, [R211+0x2000] ;  /* 0x00200000d314783b */ /* 0x000e680000000200 */
[----:B------:R-:W1:Y:S04]  /*7430*/  LDSM.16.M88.4 R132, [R222] ;  /* 0x00000000de84783b */ /* 0x000e680000000200 */
[----:B------:R-:W1:Y:S01]  /*7440*/  LDSM.16.M88.4 R24, [R211] ;  /* 0x00000000d318783b */ /* 0x000e620000000200 */
[----:B------:R-:W2:Y:S01]  /*7450*/  S2R R245, SR_TID.X ;  /* 0x0000000000f57919 */ /* 0x000ea20000002100 */
[----:B------:R-:W-:-:S02]  /*7460*/  UIADD3 UR4, UR32, -0x3, URZ ;  /* 0xfffffffd20047890 */ /* 0x000fc4000fffe03f */
[----:B------:R-:W0:Y:S01]  /*7470*/  LDGDEPBAR ;  /* 0x00000000000079af */ /* 0x000e220000000000 */
[-C--:B------:R-:W-:Y:S06]  /*7480*/  HMMA.16816.F32.BF16 R196, R16, R32.reuse, RZ ;  /* 0x0000002010c4723c */ /* 0x080fec00000418ff */
[C---:B-1----:R-:W-:Y:S06]  /*7490*/  HMMA.16816.F32.BF16 R188, R4.reuse, R32, RZ ;  /* 0x0000002004bc723c */ /* 0x042fec00000418ff */
[C---:B------:R-:W-:Y:S06]  /*74a0*/  HMMA.16816.F32.BF16 R184, R4.reuse, R34, RZ ;  /* 0x0000002204b8723c */ /* 0x040fec00000418ff */
[----:B------:R-:W-:Y:S06]  /*74b0*/  HMMA.16816.F32.BF16 R176, R4, R30, RZ ;  /* 0x0000001e04b0723c */ /* 0x000fec00000418ff */
[----:B------:R-:W-:Y:S01]  /*74c0*/  HMMA.16816.F32.BF16 R204, R16, R34, RZ ;  /* 0x0000002210cc723c */ /* 0x000fe200000418ff */
[----:B------:R-:W-:Y:S05]  /*74d0*/  LDSM.16.M88.4 R32, [R216] ;  /* 0x00000000d820783b */ /* 0x000fea0000000200 */
[-C--:B------:R-:W-:Y:S01]  /*74e0*/  HMMA.16816.F32.BF16 R180, R4, R28.reuse, RZ ;  /* 0x0000001c04b4723c */ /* 0x080fe200000418ff */
[----:B------:R-:W-:Y:S05]  /*74f0*/  LDSM.16.M88.4 R4, [R217+0x2000] ;  /* 0x00200000d904783b */ /* 0x000fea0000000200 */
[C---:B------:R-:W-:Y:S06]  /*7500*/  HMMA.16816.F32.BF16 R172, R16.reuse, R28, RZ ;  /* 0x0000001c10ac723c */ /* 0x040fec00000418ff */
[----:B------:R-:W-:Y:S01]  /*7510*/  HMMA.16816.F32.BF16 R192, R16, R30, RZ ;  /* 0x0000001e10c0723c */ /* 0x000fe200000418ff */
[----:B------:R-:W1:Y:S04]  /*7520*/  LDSM.16.M88.4 R28, [R216+0x800] ;  /* 0x00080000d81c783b */ /* 0x000e680000000200 */
[----:B------:R-:W1:Y:S01]  /*7530*/  LDSM.16.M88.4 R16, [R217] ;  /* 0x00000000d910783b */ /* 0x000e620000000200 */
[C---:B------:R-:W-:Y:S06]  /*7540*/  HMMA.16816.F32.BF16 R228, R20.reuse, R136, R188 ;  /* 0x0000008814e4723c */ /* 0x040fec00000418bc */
[C---:B------:R-:W-:Y:S06]  /*7550*/  HMMA.16816.F32.BF16 R200, R20.reuse, R138, R184 ;  /* 0x0000008a14c8723c */ /* 0x040fec00000418b8 */
[----:B------:R-:W-:Y:S06]  /*7560*/  HMMA.16816.F32.BF16 R188, R20, R134, R176 ;  /* 0x0000008614bc723c */ /* 0x000fec00000418b0 */
[----:B------:R-:W-:Y:S06]  /*7570*/  HMMA.16816.F32.BF16 R184, R24, R136, R196 ;  /* 0x0000008818b8723c */ /* 0x000fec00000418c4 */
[----:B------:R-:W-:Y:S01]  /*7580*/  HMMA.16816.F32.BF16 R224, R20, R132, R180 ;  /* 0x0000008414e0723c */ /* 0x000fe200000418b4 */
[----:B------:R-:W-:Y:S05]  /*7590*/  LDSM.16.M88.4 R20, [R215+0x2000] ;  /* 0x00200000d714783b */ /* 0x000fea0000000200 */
[C---:B------:R-:W-:Y:S01]  /*75a0*/  HMMA.16816.F32.BF16 R176, R24.reuse, R138, R204 ;  /* 0x0000008a18b0723c */ /* 0x040fe200000418cc */
[----:B------:R-:W-:Y:S05]  /*75b0*/  LDSM.16.M88.4 R136, [R214+0x800] ;  /* 0x00080000d688783b */ /* 0x000fea0000000200 */
[C---:B------:R-:W-:Y:S01]  /*75c0*/  HMMA.16816.F32.BF16 R180, R24.reuse, R132, R172 ;  /* 0x0000008418b4723c */ /* 0x040fe200000418ac */
[----:B------:R-:W-:Y:S05]  /*75d0*/  LDSM.16.M88.4 R172, [R214] ;  /* 0x00000000d6ac783b */ /* 0x000fea0000000200 */
[----:B------:R-:W-:Y:S01]  /*75e0*/  HMMA.16816.F32.BF16 R132, R24, R134, R192 ;  /* 0x000000861884723c */ /* 0x000fe200000418c0 */
[----:B------:R-:W1:Y:S05]  /*75f0*/  LDSM.16.M88.4 R24, [R215] ;  /* 0x00000000d718783b */ /* 0x000e6a0000000200 */
[----:B-1----:R-:W-:Y:S06]  /*7600*/  HMMA.16816.F32.BF16 R192, R4, R30, R188 ;  /* 0x0000001e04c0723c */ /* 0x002fec00000418bc */
[-C--:B------:R-:W-:Y:S06]  /*7610*/  HMMA.16816.F32.BF16 R188, R16, R32.reuse, R184 ;  /* 0x0000002010bc723c */ /* 0x080fec00000418b8 */
[C---:B------:R-:W-:Y:S06]  /*7620*/  HMMA.16816.F32.BF16 R204, R4.reuse, R32, R228 ;  /* 0x0000002004cc723c */ /* 0x040fec00000418e4 */
[C---:B------:R-:W-:Y:S06]  /*7630*/  HMMA.16816.F32.BF16 R224, R4.reuse, R28, R224 ;  /* 0x0000001c04e0723c */ /* 0x040fec00000418e0 */
[-C--:B------:R-:W-:Y:S01]  /*7640*/  HMMA.16816.F32.BF16 R196, R4, R34.reuse, R200 ;  /* 0x0000002204c4723c */ /* 0x080fe200000418c8 */
[----:B------:R-:W-:Y:S05]  /*7650*/  LDSM.16.M88.4 R4, [R209+0x6000] ;  /* 0x00600000d104783b */ /* 0x000fea0000000200 */
[C---:B------:R-:W-:Y:S01]  /*7660*/  HMMA.16816.F32.BF16 R184, R16.reuse, R34, R176 ;  /* 0x0000002210b8723c */ /* 0x040fe200000418b0 */
[----:B------:R-:W-:Y:S05]  /*7670*/  LDSM.16.M88.4 R32, [R218+0x1800] ;  /* 0x00180000da20783b */ /* 0x000fea0000000200 */
[C---:B------:R-:W-:Y:S06]  /*7680*/  HMMA.16816.F32.BF16 R176, R16.reuse, R28, R180 ;  /* 0x0000001c10b0723c */ /* 0x040fec00000418b4 */
[----:B------:R-:W-:Y:S01]  /*7690*/  HMMA.16816.F32.BF16 R28, R16, R30, R132 ;  /* 0x0000001e101c723c */ /* 0x000fe20000041884 */
[----:B------:R-:W-:Y:S04]  /*76a0*/  LDSM.16.M88.4 R132, [R218+0x1000] ;  /* 0x00100000da84783b */ /* 0x000fe80000000200 */
[----:B------:R-:W1:Y:S01]  /*76b0*/  LDSM.16.M88.4 R16, [R209+0x4000] ;  /* 0x00400000d110783b */ /* 0x000e620000000200 */
[-C--:B------:R-:W-:Y:S06]  /*76c0*/  HMMA.16816.F32.BF16 R188, R24, R172.reuse, R188 ;  /* 0x000000ac18bc723c */ /* 0x080fec00000418bc */
[C---:B------:R-:W-:Y:S06]  /*76d0*/  HMMA.16816.F32.BF16 R200, R20.reuse, R172, R204 ;  /* 0x000000ac14c8723c */ /* 0x040fec00000418cc */
[C---:B------:R-:W-:Y:S06]  /*76e0*/  HMMA.16816.F32.BF16 R196, R20.reuse, R174, R196 ;  /* 0x000000ae14c4723c */ /* 0x040fec00000418c4 */
[C---:B------:R-:W-:Y:S06]  /*76f0*/  HMMA.16816.F32.BF16 R228, R20.reuse, R136, R224 ;  /* 0x0000008814e4723c */ /* 0x040fec00000418e0 */
[----:B------:R-:W-:Y:S06]  /*7700*/  HMMA.16816.F32.BF16 R192, R20, R138, R192 ;  /* 0x0000008a14c0723c */ /* 0x000fec00000418c0 */
[C---:B------:R-:W-:Y:S01]  /*7710*/  HMMA.16816.F32.BF16 R180, R24.reuse, R174, R184 ;  /* 0x000000ae18b4723c */ /* 0x040fe200000418b8 */
[----:B------:R-:W-:Y:S05]  /*7720*/  LDSM.16.M88.4 R172, [R220] ;  /* 0x00000000dcac783b */ /* 0x000fea0000000200 */
[C---:B------:R-:W-:Y:S01]  /*7730*/  HMMA.16816.F32.BF16 R20, R24.reuse, R136, R176 ;  /* 0x000000881814723c */ /* 0x040fe200000418b0 */
[----:B------:R-:W-:Y:S05]  /*7740*/  LDSM.16.M88.4 R176, [R221] ;  /* 0x00000000ddb0783b */ /* 0x000fea0000000200 */
[----:B------:R-:W-:Y:S01]  /*7750*/  HMMA.16816.F32.BF16 R136, R24, R138, R28 ;  /* 0x0000008a1888723c */ /* 0x000fe2000004181c */
[----:B------:R-:W2:Y:S04]  /*7760*/  LDSM.16.M88.4 R28, [R211+0x4000] ;  /* 0x00400000d31c783b */ /* 0x000ea80000000200 */
[----:B------:R-:W3:Y:S01]  /*7770*/  LDSM.16.M88.4 R24, [R211+0x6000] ;  /* 0x00600000d318783b */ /* 0x000ee20000000200 */
[-C--:B-1----:R-:W-:Y:S06]  /*7780*/  HMMA.16816.F32.BF16 R184, R16, R132.reuse, R188 ;  /* 0x0000008410b8723c */ /* 0x082fec00000418bc */
        /* <DEDUP_REMOVED lines=9> */
[----:B------:R-:W1:Y:S04]  /*7820*/  LDSM.16.M88.4 R136, [R216+0x1000] ;  /* 0x00100000d888783b */ /* 0x000e680000000200 */
[----:B------:R-:W4:Y:S01]  /*7830*/  LDSM.16.M88.4 R16, [R217+0x6000] ;  /* 0x00600000d910783b */ /* 0x000f220000000200 */
[----:B--2---:R-:W-:Y:S06]  /*7840*/  HMMA.16816.F32.BF16 R184, R28, R176, R184 ;  /* 0x000000b01cb8723c */ /* 0x004fec00000418b8 */
[C---:B---3--:R-:W-:Y:S06]  /*7850*/  HMMA.16816.F32.BF16 R228, R24.reuse, R178, R204 ;  /* 0x000000b218e4723c */ /* 0x048fec00000418cc */
[C---:B------:R-:W-:Y:S06]  /*7860*/  HMMA.16816.F32.BF16 R196, R24.reuse, R176, R224 ;  /* 0x000000b018c4723c */ /* 0x040fec00000418e0 */
[----:B------:R-:W-:Y:S06]  /*7870*/  HMMA.16816.F32.BF16 R188, R24, R172, R200 ;  /* 0x000000ac18bc723c */ /* 0x000fec00000418c8 */
[----:B------:R-:W-:Y:S06]  /*7880*/  HMMA.16816.F32.BF16 R204, R28, R178, R180 ;  /* 0x000000b21ccc723c */ /* 0x000fec00000418b4 */
[----:B------:R-:W-:Y:S01]  /*7890*/  HMMA.16816.F32.BF16 R224, R24, R174, R192 ;  /* 0x000000ae18e0723c */ /* 0x000fe200000418c0 */
[----:B------:R-:W-:Y:S05]  /*78a0*/  LDSM.16.M88.4 R24, [R215+0x4000] ;  /* 0x00400000d718783b */ /* 0x000fea0000000200 */
[C---:B------:R-:W-:Y:S01]  /*78b0*/  HMMA.16816.F32.BF16 R200, R28.reuse, R172, R4 ;  /* 0x000000ac1cc8723c */ /* 0x040fe20000041804 */
[----:B------:R-:W-:Y:S05]  /*78c0*/  LDSM.16.M88.4 R4, [R215+0x6000] ;  /* 0x00600000d704783b */ /* 0x000fea0000000200 */
[----:B------:R-:W-:Y:S01]  /*78d0*/  HMMA.16816.F32.BF16 R176, R28, R174, R32 ;  /* 0x000000ae1cb0723c */ /* 0x000fe20000041820 */
[----:B------:R-:W2:Y:S04]  /*78e0*/  LDSM.16.M88.4 R28, [R214+0x1000] ;  /* 0x00100000d61c783b */ /* 0x000ea80000000200 */
[----:B------:R-:W3:Y:S01]  /*78f0*/  LDSM.16.M88.4 R32, [R214+0x1800] ;  /* 0x00180000d620783b */ /* 0x000ee20000000200 */
[----:B-1----:R-:W-:Y:S01]  /*7900*/  HMMA.16816.F32.BF16 R184, R20, R136, R184 ;  /* 0x0000008814b8723c */ /* 0x002fe200000418b8 */
[----:B------:R-:W-:Y:S01]  /*7910*/  IMAD.SHL.U32 R245, R245, 0x2, RZ ;  /* 0x00000002f5f57824 */ /* 0x000fe200078e00ff */
[----:B------:R-:W-:Y:S01]  /*7920*/  UISETP.NE.AND UP0, UPT, UR32, 0x3, UPT ;  /* 0x000000032000788c */ /* 0x000fe2000bf05270 */
[----:B------:R-:W-:Y:S01]  /*7930*/  IMAD.U32 R0, RZ, RZ, UR4 ;  /* 0x00000004ff007e24 */ /* 0x000fe2000f8e00ff */
[----:B------:R-:W-:-:S04]  /*7940*/  DEPBAR.LE SB0, 0x0 ;  /* 0x000080000000791a */ /* 0x000fc80000000000 */
[----:B------:R-:W-:Y:S06]  /*7950*/  HMMA.16816.F32.BF16 R172, R20, R138, R204 ;  /* 0x0000008a14ac723c */ /* 0x000fec00000418cc */
[C---:B----4-:R-:W-:Y:S06]  /*7960*/  HMMA.16816.F32.BF16 R196, R16.reuse, R136, R196 ;  /* 0x0000008810c4723c */ /* 0x050fec00000418c4 */
[----:B------:R-:W-:Y:S06]  /*7970*/  HMMA.16816.F32.BF16 R192, R16, R138, R228 ;  /* 0x0000008a10c0723c */ /* 0x000fec00000418e4 */
[-C--:B------:R-:W-:Y:S06]  /*7980*/  HMMA.16816.F32.BF16 R136, R20, R132.reuse, R200 ;  /* 0x000000841488723c */ /* 0x080fec00000418c8 */
[C---:B------:R-:W-:Y:S06]  /*7990*/  HMMA.16816.F32.BF16 R188, R16.reuse, R132, R188 ;  /* 0x0000008410bc723c */ /* 0x040fec00000418bc */
[-C--:B------:R-:W-:Y:S06]  /*79a0*/  HMMA.16816.F32.BF16 R180, R16, R134.reuse, R224 ;  /* 0x0000008610b4723c */ /* 0x080fec00000418e0 */
[----:B------:R-:W-:Y:S06]  /*79b0*/  HMMA.16816.F32.BF16 R20, R20, R134, R176 ;  /* 0x000000861414723c */ /* 0x000fec00000418b0 */
[----:B--2---:R-:W-:Y:S01]  /*79c0*/  HMMA.16816.F32.BF16 R16, R24, R28, R184 ;  /* 0x0000001c1810723c */ /* 0x004fe200000418b8 */
[----:B------:R-:W-:-:S05]  /*79d0*/  LOP3.LUT R245, R245, 0x6, RZ, 0xc0, !PT ;  /* 0x00000006f5f57812 */ /* 0x000fca00078ec0ff */
[----:B------:R-:W-:Y:S01]  /*79e0*/  HMMA.16816.F32.BF16 R172, R24, R30, R172 ;  /* 0x0000001e18ac723c */ /* 0x000fe200000418ac */
[----:B------:R-:W-:-:S05]  /*79f0*/  IMAD R0, R0, 0x20, R245 ;  /* 0x0000002000007824 */ /* 0x000fca00078e02f5 */
[----:B---3--:R-:W-:Y:S01]  /*7a00*/  HMMA.16816.F32.BF16 R136, R24, R32, R136 ;  /* 0x000000201888723c */ /* 0x008fe20000041888 */
[C---:B------:R-:W-:Y:S01]  /*7a10*/  VIADD R9, R0.reuse, 0x1 ;  /* 0x0000000100097836 */ /* 0x040fe20000000000 */
[C---:B------:R-:W-:Y:S01]  /*7a20*/  ISETP.GE.AND P3, PT, R0.reuse, R10, PT ;  /* 0x0000000a0000720c */ /* 0x040fe20003f66270 */
[----:B------:R-:W-:-:S03]  /*7a30*/  VIADD R8, R0, 0x8 ;  /* 0x0000000800087836 */ /* 0x000fc60000000000 */
[----:B------:R-:W-:Y:S01]  /*7a40*/  HMMA.16816.F32.BF16 R188, R4, R32, R188 ;  /* 0x0000002004bc723c */ /* 0x000fe200000418bc */
[----:B------:R-:W-:-:S05]  /*7a50*/  ISETP.GE.AND P2, PT, R9, R10, PT ;  /* 0x0000000a0900720c */ /* 0x000fca0003f46270 */
[-C--:B------:R-:W-:Y:S06]  /*7a60*/  HMMA.16816.F32.BF16 R180, R4, R34.reuse, R180 ;  /* 0x0000002204b4723c */ /* 0x080fec00000418b4 */
[----:B------:R-:W-:Y:S07]  /*7a70*/  HMMA.16816.F32.BF16 R32, R24, R34, R20 ;  /* 0x000000221820723c */ /* 0x000fee0000041814 */
[----:B------:R-:W-:Y:S01]  /*7a80*/  FSEL R21, R16, -INF , !P3 ;  /* 0xff80000010157808 */ /* 0x000fe20005800000 */
[----:B------:R-:W-:Y:S01]  /*7a90*/  HMMA.16816.F32.BF16 R196, R4, R28, R196 ;  /* 0x0000001c04c4723c */ /* 0x000fe200000418c4 */
[----:B------:R-:W-:-:S02]  /*7aa0*/  FSEL R22, R17, -INF , !P2 ;  /* 0xff80000011167808 */ /* 0x000fc40005000000 */
[----:B------:R-:W-:-:S03]  /*7ab0*/  ISETP.GE.AND P3, PT, R8, R10, PT ;  /* 0x0000000a0800720c */ /* 0x000fc60003f66270 */
[----:B------:R-:W-:Y:S01]  /*7ac0*/  HMMA.16816.F32.BF16 R192, R4, R30, R192 ;  /* 0x0000001e04c0723c */ /* 0x000fe200000418c0 */
[----:B------:R-:W-:-:S06]  /*7ad0*/  FMNMX.FTZ R2, R243, R21, !PT ;  /* 0x00000015f3027209 */ /* 0x000fcc0007810000 */
[----:B------:R-:W-:Y:S01]  /*7ae0*/  VIADD R7, R0, 0x9 ;  /* 0x0000000900077836 */ /* 0x000fe20000000000 */
[----:B------:R-:W-:Y:S01]  /*7af0*/  FSEL R24, R172, -INF , !P3 ;  /* 0xff800000ac187808 */ /* 0x000fe20005800000 */
[----:B------:R-:W-:Y:S01]  /*7b00*/  VIADD R6, R0, 0x10 ;  /* 0x0000001000067836 */ /* 0x000fe20000000000 */
[----:B------:R-:W-:Y:S02]  /*7b10*/  FMNMX.FTZ R2, R22, R2, !PT ;  /* 0x0000000216027209 */ /* 0x000fe40007810000 */
[-C--:B------:R-:W-:Y:S01]  /*7b20*/  ISETP.GE.AND P2, PT, R7, R10.reuse, PT ;  /* 0x0000000a0700720c */ /* 0x080fe20003f46270 */
[C---:B------:R-:W-:Y:S01]  /*7b30*/  VIADD R5, R0.reuse, 0x11 ;  /* 0x0000001100057836 */ /* 0x040fe20000000000 */
[-C--:B------:R-:W-:Y:S02]  /*7b40*/  ISETP.GE.AND P0, PT, R9, R11.reuse, PT ;  /* 0x0000000b0900720c */ /* 0x080fe40003f06270 */
[----:B------:R-:W-:Y:S02]  /*7b50*/  ISETP.GE.AND P1, PT, R0, R11, PT ;  /* 0x0000000b0000720c */ /* 0x000fe40003f26270 */
[----:B------:R-:W-:-:S02]  /*7b60*/  ISETP.GE.AND P3, PT, R6, R10, PT ;  /* 0x0000000a0600720c */ /* 0x000fc40003f66270 */
[----:B------:R-:W-:Y:S02]  /*7b70*/  FSEL R25, R173, -INF , !P2 ;  /* 0xff800000ad197808 */ /* 0x000fe40005000000 */
[----:B------:R-:W-:Y:S01]  /*7b80*/  FMNMX.FTZ R2, R24, R2, !PT ;  /* 0x0000000218027209 */ /* 0x000fe20007810000 */
[----:B------:R-:W-:Y:S01]  /*7b90*/  VIADD R4, R0, 0x18 ;  /* 0x0000001800047836 */ /* 0x000fe20000000000 */
[----:B------:R-:W-:Y:S01]  /*7ba0*/  FSEL R28, R19, -INF , !P0 ;  /* 0xff800000131c7808 */ /* 0x000fe20004000000 */
[----:B------:R-:W-:Y:S01]  /*7bb0*/  IMAD.U32 R12, RZ, RZ, UR23 ;  /* 0x00000017ff0c7e24 */ /* 0x000fe2000f8e00ff */
[----:B------:R-:W-:Y:S01]  /*7bc0*/  FSEL R26, R18, -INF , !P1 ;  /* 0xff800000121a7808 */ /* 0x000fe20004800000 */
[----:B------:R-:W-:Y:S01]  /*7bd0*/  IMAD.WIDE.U32 R18, R251, -0x2daee0ad, RZ ;  /* 0xd2511f53fb127825 */ /* 0x000fe200078e00ff */
[----:B------:R-:W-:Y:S02]  /*7be0*/  ISETP.GE.AND P2, PT, R5, R10, PT ;  /* 0x0000000a0500720c */ /* 0x000fe40003f46270 */
[----:B------:R-:W-:-:S02]  /*7bf0*/  FSEL R207, R136, -INF , !P3 ;  /* 0xff80000088cf7808 */ /* 0x000fc40005800000 */
[----:B------:R-:W-:Y:S02]  /*7c00*/  FMNMX.FTZ R2, R25, R2, !PT ;  /* 0x0000000219027209 */ /* 0x000fe40007810000 */
[----:B------:R-:W-:Y:S01]  /*7c10*/  PLOP3.LUT P0, PT, PT, PT, UP0, 0x80, 0x0 ;  /* 0x000000000000781c */ /* 0x000fe20003f0f008 */
[----:B------:R-:W-:Y:S01]  /*7c20*/  BAR.SYNC.DEFER_BLOCKING 0x0 ;  /* 0x0000000000007b1d */ /* 0x000fe20000010000 */
[C---:B------:R-:W-:Y:S02]  /*7c30*/  ISETP.GE.AND P1, PT, R0.reuse, R14, PT ;  /* 0x0000000e0000720c */ /* 0x040fe40003f26270 */
[C---:B------:R-:W-:Y:S01]  /*7c40*/  ISETP.GE.AND P5, PT, R0.reuse, R15, PT ;  /* 0x0000000f0000720c */ /* 0x040fe20003fa6270 */
[----:B------:R-:W-:Y:S01]  /*7c50*/  VIADD R0, R0, 0x19 ;  /* 0x0000001900007836 */ /* 0x000fe20000000000 */
[----:B------:R-:W-:Y:S02]  /*7c60*/  ISETP.GE.AND P3, PT, R4, R10, PT ;  /* 0x0000000a0400720c */ /* 0x000fe40003f66270 */
[----:B------:R-:W-:-:S02]  /*7c70*/  FSEL R241, R137, -INF , !P2 ;  /* 0xff80000089f17808 */ /* 0x000fc40005000000 */
[----:B------:R-:W-:Y:S02]  /*7c80*/  FMNMX.FTZ R3, R207, R2, !PT ;  /* 0x00000002cf037209 */ /* 0x000fe40007810000 */
[----:B------:R-:W-:Y:S02]  /*7c90*/  LOP3.LUT R2, R19, UR4, R12, 0x96, !PT ;  /* 0x0000000413027c12 */ /* 0x000fe4000f8e960c */
[----:B------:R-:W-:Y:S02]  /*7ca0*/  ISETP.GE.AND P2, PT, R0, R10, PT ;  /* 0x0000000a0000720c */ /* 0x000fe40003f46270 */
[----:B------:R-:W-:Y:S02]  /*7cb0*/  FSEL R245, R32, -INF , !P3 ;  /* 0xff80000020f57808 */ /* 0x000fe40005800000 */
[----:B------:R-:W-:Y:S01]  /*7cc0*/  FMNMX.FTZ R3, R241, R3, !PT ;  /* 0x00000003f1037209 */ /* 0x000fe20007810000 */
[----:B------:R-:W-:Y:S01]  /*7cd0*/  IMAD.WIDE.U32 R134, R250, -0x326172a9, RZ ;  /* 0xcd9e8d57fa867825 */ /* 0x000fe200078e00ff */
[----:B------:R-:W-:-:S03]  /*7ce0*/  FSEL R250, R33, -INF , !P2 ;  /* 0xff80000021fa7808 */ /* 0x000fc60005000000 */
[----:B------:R-:W-:Y:S01]  /*7cf0*/  IMAD.WIDE.U32 R12, R2, -0x326172a9, RZ ;  /* 0xcd9e8d57020c7825 */ /* 0x000fe200078e00ff */
[----:B------:R-:W-:Y:S02]  /*7d00*/  FMNMX.FTZ R2, R245, R3, !PT ;  /* 0x00000003f5027209 */ /* 0x000fe40007810000 */
[----:B-----5:R-:W-:Y:S01]  /*7d10*/  LOP3.LUT R132, R135, R252, RZ, 0x3c, !PT ;  /* 0x000000fc87847212 */ /* 0x020fe200078e3cff */
[----:B------:R-:W-:Y:S01]  /*7d20*/  IMAD.WIDE.U32 R30, R244, -0x326172a9, RZ ;  /* 0xcd9e8d57f41e7825 */ /* 0x000fe200078e00ff */
        /* <DEDUP_REMOVED lines=27> */
.L_x_1056:
[----:B------:R-:W2:Y:S01]  /*7ee0*/  SHFL.BFLY PT, R19, R20, 0x2, 0x1f ;  /* 0x0c401f0014137f89 */ /* 0x000ea200000e0000 */
[-C--:B------:R-:W-:Y:S01]  /*7ef0*/  ISETP.GE.AND P2, PT, R8, R11.reuse, PT ;  /* 0x0000000b0800720c */ /* 0x080fe20003f46270 */
[----:B------:R-:W-:Y:S01]  /*7f00*/  UISETP.GE.AND UP0, UPT, UR32, 0x4, UPT ;  /* 0x000000042000788c */ /* 0x000fe2000bf06270 */
[----:B-1----:R-:W-:Y:S02]  /*7f10*/  FMNMX.FTZ R2, R242, R26, !PT ;  /* 0x0000001af2027209 */ /* 0x002fe40007810000 */
        /* <DEDUP_REMOVED lines=9> */
[----:B------:R-:W-:-:S02]  /*7fb0*/  LOP3.LUT R134, R13, UR30, R134, 0x96, !PT ;  /* 0x0000001e0d867c12 */ /* 0x000fc4000f8e9686 */
[----:B------:R-:W-:Y:S02]  /*7fc0*/  LOP3.LUT R137, R13, UR30, R30, 0x96, !PT ;  /* 0x0000001e0d897c12 */ /* 0x000fe4000f8e961e */
[----:B------:R-:W-:Y:S01]  /*7fd0*/  FSEL R244, R139, -INF , !P0 ;  /* 0xff8000008bf47808 */ /* 0x000fe20004000000 */
[----:B------:R-:W-:Y:S01]  /*7fe0*/  IMAD.WIDE.U32 R138, R134, -0x2daee0ad, RZ ;  /* 0xd2511f53868a7825 */ /* 0x000fe200078e00ff */
[-C--:B------:R-:W-:Y:S02]  /*7ff0*/  ISETP.GE.AND P2, PT, R0, R11.reuse, PT ;  /* 0x0000000b0000720c */ /* 0x080fe40003f46270 */
[----:B------:R-:W-:Y:S01]  /*8000*/  ISETP.GE.AND P0, PT, R9, R14, PT ;  /* 0x0000000e0900720c */ /* 0x000fe20003f06270 */
[----:B------:R-:W-:Y:S01]  /*8010*/  IMAD.WIDE.U32 R172, R137, -0x2daee0ad, RZ ;  /* 0xd2511f5389ac7825 */ /* 0x000fe200078e00ff */
[----:B------:R-:W-:Y:S02]  /*8020*/  ISETP.GE.AND P3, PT, R4, R11, PT ;  /* 0x0000000b0400720c */ /* 0x000fe40003f66270 */
[----:B------:R-:W-:-:S02]  /*8030*/  FMNMX.FTZ R2, R240, R2, !PT ;  /* 0x00000002f0027209 */ /* 0x000fc40007810000 */
[----:B------:R-:W-:Y:S02]  /*8040*/  FSEL R13, R196, -INF , !P1 ;  /* 0xff800000c40d7808 */ /* 0x000fe40004800000 */
[----:B------:R-:W-:Y:S02]  /*8050*/  ISETP.GE.AND P4, PT, R9, R15, PT ;  /* 0x0000000f0900720c */ /* 0x000fe40003f86270 */
[----:B------:R-:W-:Y:S02]  /*8060*/  FSEL R206, R35, -INF , !P2 ;  /* 0xff80000023ce7808 */ /* 0x000fe40005000000 */
[----:B------:R-:W-:Y:S02]  /*8070*/  FSEL R205, R34, -INF , !P3 ;  /* 0xff80000022cd7808 */ /* 0x000fe40005800000 */
[----:B------:R-:W-:Y:S02]  /*8080*/  FMNMX.FTZ R3, R244, R2, !PT ;  /* 0x00000002f4037209 */ /* 0x000fe40007810000 */
[----:B------:R-:W-:-:S02]  /*8090*/  ISETP.GE.AND P2, PT, R8, R14, PT ;  /* 0x0000000e0800720c */ /* 0x000fc40003f46270 */
[----:B------:R-:W-:Y:S02]  /*80a0*/  FSEL R29, R197, -INF , !P0 ;  /* 0xff800000c51d7808 */ /* 0x000fe40004000000 */
[----:B------:R-:W-:Y:S02]  /*80b0*/  FMNMX.FTZ R9, R239, R13, !PT ;  /* 0x0000000def097209 */ /* 0x000fe40007810000 */
[----:B--2---:R-:W-:Y:S02]  /*80c0*/  FMNMX.FTZ R2, R20, R19, !PT ;  /* 0x0000001314027209 */ /* 0x004fe40007810000 */
[----:B------:R-:W-:Y:S02]  /*80d0*/  LOP3.LUT R33, R31, R252, RZ, 0x3c, !PT ;  /* 0x000000fc1f217212 */ /* 0x000fe400078e3cff */
[----:B------:R-:W-:Y:S01]  /*80e0*/  FMNMX.FTZ R3, R205, R3, !PT ;  /* 0x00000003cd037209 */ /* 0x000fe20007810000 */
[----:B------:R-:W1:Y:S01]  /*80f0*/  SHFL.BFLY PT, R20, R2, 0x1, 0x1f ;  /* 0x0c201f0002147f89 */ /* 0x000e6200000e0000 */
[----:B------:R-:W-:-:S02]  /*8100*/  ISETP.GE.AND P1, PT, R7, R14, PT ;  /* 0x0000000e0700720c */ /* 0x000fc40003f26270 */
[----:B------:R-:W-:Y:S02]  /*8110*/  FSEL R31, R192, -INF , !P2 ;  /* 0xff800000c01f7808 */ /* 0x000fe40005000000 */
[----:B------:R-:W-:Y:S02]  /*8120*/  FMNMX.FTZ R9, R29, R9, !PT ;  /* 0x000000091d097209 */ /* 0x000fe40007810000 */
[----:B------:R-:W-:Y:S02]  /*8130*/  FMNMX.FTZ R3, R206, R3, !PT ;  /* 0x00000003ce037209 */ /* 0x000fe40007810000 */
[----:B------:R-:W-:Y:S02]  /*8140*/  ISETP.GE.AND P0, PT, R6, R14, PT ;  /* 0x0000000e0600720c */ /* 0x000fe40003f06270 */
[----:B------:R-:W-:Y:S01]  /*8150*/  FSEL R32, R193, -INF , !P1 ;  /* 0xff800000c1207808 */ /* 0x000fe20004800000 */
[----:B------:R-:W2:Y:S01]  /*8160*/  SHFL.BFLY PT, R23, R3, 0x2, 0x1f ;  /* 0x0c401f0003177f89 */ /* 0x000ea200000e0000 */
[----:B------:R-:W-:-:S02]  /*8170*/  FMNMX.FTZ R9, R31, R9, !PT ;  /* 0x000000091f097209 */ /* 0x000fc40007810000 */
[----:B------:R-:W-:Y:S02]  /*8180*/  ISETP.GE.AND P3, PT, R8, R15, PT ;  /* 0x0000000f0800720c */ /* 0x000fe40003f66270 */
[-C--:B------:R-:W-:Y:S02]  /*8190*/  ISETP.GE.AND P1, PT, R5, R14.reuse, PT ;  /* 0x0000000e0500720c */ /* 0x080fe40003f26270 */
[----:B------:R-:W-:Y:S02]  /*81a0*/  FSEL R175, R188, -INF , !P0 ;  /* 0xff800000bcaf7808 */ /* 0x000fe40004000000 */
[----:B------:R-:W-:Y:S02]  /*81b0*/  FMNMX.FTZ R8, R32, R9, !PT ;  /* 0x0000000920087209 */ /* 0x000fe40007810000 */
[----:B------:R-:W-:Y:S02]  /*81c0*/  ISETP.GE.AND P2, PT, R7, R15, PT ;  /* 0x0000000f0700720c */ /* 0x000fe40003f46270 */
[----:B------:R-:W-:-:S02]  /*81d0*/  ISETP.GE.AND P0, PT, R4, R14, PT ;  /* 0x0000000e0400720c */ /* 0x000fc40003f06270 */
[----:B------:R-:W-:Y:S02]  /*81e0*/  FSEL R176, R189, -INF , !P1 ;  /* 0xff800000bdb07808 */ /* 0x000fe40004800000 */
[----:B------:R-:W-:Y:S02]  /*81f0*/  FMNMX.FTZ R7, R175, R8, !PT ;  /* 0x00000008af077209 */ /* 0x000fe40007810000 */
[----:B------:R-:W-:Y:S02]  /*8200*/  ISETP.GE.AND P1, PT, R6, R15, PT ;  /* 0x0000000f0600720c */ /* 0x000fe40003f26270 */
[----:B------:R-:W-:Y:S02]  /*8210*/  ISETP.GE.AND P6, PT, R0, R14, PT ;  /* 0x0000000e0000720c */ /* 0x000fe40003fc6270 */
[----:B------:R-:W-:Y:S02]  /*8220*/  FSEL R178, R180, -INF , !P0 ;  /* 0xff800000b4b27808 */ /* 0x000fe40004000000 */
[----:B------:R-:W-:-:S02]  /*8230*/  FMNMX.FTZ R6, R176, R7, !PT ;  /* 0x00000007b0067209 */ /* 0x000fc40007810000 */
[-C--:B------:R-:W-:Y:S02]  /*8240*/  ISETP.GE.AND P0, PT, R5, R15.reuse, PT ;  /* 0x0000000f0500720c */ /* 0x080fe40003f06270 */
[----:B------:R-:W-:Y:S02]  /*8250*/  FSEL R19, R198, -INF , !P5 ;  /* 0xff800000c6137808 */ /* 0x000fe40006800000 */
[----:B------:R-:W-:Y:S02]  /*8260*/  FSEL R181, R181, -INF , !P6 ;  /* 0xff800000b5b57808 */ /* 0x000fe40007000000 */
[----:B------:R-:W-:Y:S02]  /*8270*/  FMNMX.FTZ R5, R178, R6, !PT ;  /* 0x00000006b2057209 */ /* 0x000fe40007810000 */
[----:B------:R-:W-:Y:S02]  /*8280*/  ISETP.GE.AND P5, PT, R4, R15, PT ;  /* 0x0000000f0400720c */ /* 0x000fe40003fa6270 */
[----:B------:R-:W-:-:S02]  /*8290*/  FSEL R30, R199, -INF , !P4 ;  /* 0xff800000c71e7808 */ /* 0x000fc40006000000 */
[----:B------:R-:W-:Y:S02]  /*82a0*/  FMNMX.FTZ R6, R238, R19, !PT ;  /* 0x00000013ee067209 */ /* 0x000fe40007810000 */
[----:B------:R-:W-:Y:S02]  /*82b0*/  FMNMX.FTZ R4, R181, R5, !PT ;  /* 0x00000005b5047209 */ /* 0x000fe40007810000 */
[----:B-1----:R-:W-:Y:S02]  /*82c0*/  FMNMX.FTZ R136, R2, R20, !PT ;  /* 0x0000001402887209 */ /* 0x002fe40007810000 */
[----:B------:R-:W-:Y:S01]  /*82d0*/  FSEL R27, R194, -INF , !P3 ;  /* 0xff800000c21b7808 */ /* 0x000fe20005800000 */
[----:B------:R-:W1:Y:S01]  /*82e0*/  SHFL.BFLY PT, R133, R4, 0x2, 0x1f ;  /* 0x0c401f0004857f89 */ /* 0x000e6200000e0000 */
[----:B------:R-:W-:Y:S01]  /*82f0*/  FMNMX.FTZ R2, R30, R6, !PT ;  /* 0x000000061e027209 */ /* 0x000fe20007810000 */
[----:B------:R-:W-:Y:S01]  /*8300*/  IMAD.WIDE.U32 R6, R33, -0x2daee0ad, RZ ;  /* 0xd2511f5321067825 */ /* 0x000fe200078e00ff */
[----:B------:R-:W-:-:S02]  /*8310*/  FSEL R20, R195, -INF , !P2 ;  /* 0xff800000c3147808 */ /* 0x000fc40005000000 */
[----:B------:R-:W-:Y:S02]  /*8320*/  FMNMX.FTZ R5, R27, R2, !PT ;  /* 0x000000021b057209 */ /* 0x000fe40007810000 */
[----:B--2---:R-:W-:Y:S01]  /*8330*/  FMNMX.FTZ R135, R3, R23, !PT ;  /* 0x0000001703877209 */ /* 0x004fe20007810000 */
[----:B------:R-:W-:Y:S01]  /*8340*/  IMAD.WIDE.U32 R2, R132, -0x2daee0ad, RZ ;  /* 0xd2511f5384027825 */ /* 0x000fe200078e00ff */
[----:B------:R-:W-:-:S03]  /*8350*/  ISETP.GE.AND P2, PT, R0, R15, PT ;  /* 0x0000000f0000720c */ /* 0x000fc60003f46270 */
[----:B------:R-:W-:Y:S01]  /*8360*/  FMUL.FTZ R23, R136, UR33 ;  /* 0x0000002188177c20 */ /* 0x000fe20008410000 */
[----:B------:R-:W-:Y:S01]  /*8370*/  FSEL R132, R190, -INF , !P1 ;  /* 0xff800000be847808 */ /* 0x000fe20004800000 */
[----:B------:R-:W2:Y:S01]  /*8380*/  SHFL.BFLY PT, R8, R135, 0x1, 0x1f ;  /* 0x0c201f0087087f89 */ /* 0x000ea200000e0000 */
[----:B------:R-:W-:Y:S02]  /*8390*/  FMNMX.FTZ R0, R20, R5, !PT ;  /* 0x0000000514007209 */ /* 0x000fe40007810000 */
[----:B------:R-:W-:Y:S02]  /*83a0*/  FSEL R174, R191, -INF , !P0 ;  /* 0xff800000bfae7808 */ /* 0x000fe40004000000 */
[----:B------:R-:W-:Y:S02]  /*83b0*/  FMNMX.FTZ R0, R132, R0, !PT ;  /* 0x0000000084007209 */ /* 0x000fe40007810000 */
[----:B------:R-:W-:Y:S02]  /*83c0*/  FSETP.NEU.FTZ.AND P3, PT, R136, -INF , PT ;  /* 0xff8000008800780b */ /* 0x000fe40003f7d000 */
[----:B------:R-:W-:-:S02]  /*83d0*/  FSEL R179, R182, -INF , !P5 ;  /* 0xff800000b6b37808 */ /* 0x000fc40006800000 */
[----:B------:R-:W-:Y:S02]  /*83e0*/  FMNMX.FTZ R0, R174, R0, !PT ;  /* 0x00000000ae007209 */ /* 0x000fe40007810000 */
[----:B------:R-:W-:Y:S02]  /*83f0*/  FSEL R23, R23, RZ, P3 ;  /* 0x000000ff17177208 */ /* 0x000fe40001800000 */
[----:B------:R-:W-:Y:S02]  /*8400*/  FSEL R177, R183, -INF , !P2 ;  /* 0xff800000b7b17808 */ /* 0x000fe40005000000 */
[----:B------:R-:W-:Y:S01]  /*8410*/  FMNMX.FTZ R0, R179, R0, !PT ;  /* 0x00000000b3007209 */ /* 0x000fe20007810000 */
[--C-:B------:R-:W-:Y:S01]  /*8420*/  FFMA.FTZ R21, R21, UR33, -R23.reuse ;  /* 0x0000002115157c23 */ /* 0x100fe20008010817 */
[--C-:B------:R-:W-:Y:S01]  /*8430*/  LOP3.LUT R3, R3, UR29, R18.reuse, 0x96, !PT ;  /* 0x0000001d03037c12 */ /* 0x100fe2000f8e9612 */
[----:B------:R-:W-:Y:S01]  /*8440*/  FFMA.FTZ R24, R24, UR33, -R23 ;  /* 0x0000002118187c23 */ /* 0x000fe20008010817 */
[----:B------:R-:W-:Y:S01]  /*8450*/  FMNMX.FTZ R0, R177, R0, !PT ;  /* 0x00000000b1007209 */ /* 0x000fe20007810000 */
[----:B------:R3:W-:Y:S01]  /*8460*/  MUFU.EX2 R201, R21 ;  /* 0x0000001500c97308 */ /* 0x0007e20000000800 */
[----:B-1----:R-:W-:Y:S01]  /*8470*/  FMNMX.FTZ R133, R4, R133, !PT ;  /* 0x0000008504857209 */ /* 0x002fe20007810000 */
[----:B------:R-:W-:Y:S01]  /*8480*/  IMAD.WIDE.U32 R34, R3, -0x326172a9, RZ ;  /* 0xcd9e8d5703227825 */ /* 0x000fe200078e00ff */
[----:B------:R-:W-:-:S03]  /*8490*/  LOP3.LUT R5, R7, UR29, R18, 0x96, !PT ;  /* 0x0000001d07057c12 */ /* 0x000fc6000f8e9612 */
[--C-:B------:R-:W-:Y:S01]  /*84a0*/  FFMA.FTZ R25, R25, UR33, -R23.reuse ;  /* 0x0000002119197c23 */ /* 0x100fe20008010817 */
[----:B------:R-:W1:Y:S01]  /*84b0*/  SHFL.BFLY PT, R18, R0, 0x2, 0x1f ;  /* 0x0c401f0000127f89 */ /* 0x000e6200000e0000 */
[----:B--2---:R-:W-:Y:S01]  /*84c0*/  FMNMX.FTZ R135, R135, R8, !PT ;  /* 0x0000000887877209 */ /* 0x004fe20007810000 */
[----:B------:R-:W-:Y:S01]  /*84d0*/  FFMA.FTZ R22, R22, UR33, -R23 ;  /* 0x0000002116167c23 */ /* 0x000fe20008010817 */
[----:B------:R-:W-:Y:S01]  /*84e0*/  LOP3.LUT R8, R35, UR28, R12, 0x96, !PT ;  /* 0x0000001c23087c12 */ /* 0x000fe2000f8e960c */
[----:B------:R-:W-:Y:S01]  /*84f0*/  IMAD.WIDE.U32 R4, R5, -0x326172a9, RZ ;  /* 0xcd9e8d5705047825 */ /* 0x000fe200078e00ff */
[----:B------:R-:W-:Y:S01]  /*8500*/  LOP3.LUT R3, R139, UR27, R2, 0x96, !PT ;  /* 0x0000001b8b037c12 */ /* 0x000fe2000f8e9602 */
[----:B------:R-:W2:Y:S01]  /*8510*/  MUFU.EX2 R184, R24 ;  /* 0x0000001800b87308 */ /* 0x000ea20000000800 */
[----:B------:R-:W-:Y:S01]  /*8520*/  LOP3.LUT R6, R173, UR27, R6, 0x96, !PT ;  /* 0x0000001bad067c12 */ /* 0x000fe2000f8e9606 */
[----:B------:R-:W-:Y:S01]  /*8530*/  IMAD.WIDE.U32 R8, R8, -0x2daee0ad, RZ ;  /* 0xd2511f5308087825 */ /* 0x000fe200078e00ff */
[----:B------:R-:W-:-:S02]  /*8540*/  LOP3.LUT R2, R5, UR28, R12, 0x96, !PT ;  /* 0x0000001c05027c12 */ /* 0x000fc4000f8e960c */
[----:B------:R-:W-:Y:S01]  /*8550*/  FSETP.NEU.FTZ.AND P2, PT, R135, -INF , PT ;  /* 0xff8000008700780b */ /* 0x000fe20003f5d000 */
[----:B---3--:R-:W3:Y:S01]  /*8560*/  SHFL.BFLY PT, R21, R133, 0x1, 0x1f ;  /* 0x0c201f0085157f89 */ /* 0x008ee200000e0000 */
[----:B------:R-:W-:Y:S01]  /*8570*/  LOP3.LUT R7, R9, UR25, R138, 0x96, !PT ;  /* 0x0000001909077c12 */ /* 0x000fe2000f8e968a */
[----:B------:R4:W5:Y:S01]  /*8580*/  MUFU.EX2 R203, R25 ;  /* 0x0000001900cb7308 */ /* 0x0009620000000800 */
[----:B------:R-:W-:-:S04]  /*8590*/  IMAD.WIDE.U32 R138, R6, -0x326172a9, RZ ;  /* 0xcd9e8d57068a7825 */ /* 0x000fc800078e00ff */
[----:B------:R-:W-:Y:S01]  /*85a0*/  IMAD.WIDE.U32 R6, R7, -0x326172a9, RZ ;  /* 0xcd9e8d5707067825 */ /* 0x000fe200078e00ff */
[----:B------:R-:W-:Y:S02]  /*85b0*/  LOP3.LUT R4, R139, UR26, R4, 0x96, !PT ;  /* 0x0000001a8b047c12 */ /* 0x000fe4000f8e9604 */
[----:B------:R5:W-:Y:S01]  /*85c0*/  MUFU.EX2 R202, R22 ;  /* 0x0000001600ca7308 */ /* 0x000be20000000800 */
[----:B--2---:R-:W-:Y:S02]  /*85d0*/  MOV R173, R184 ;  /* 0x000000b800ad7202 */ /* 0x004fe40000000f00 */
[----:B-1----:R-:W-:-:S05]  /*85e0*/  FMNMX.FTZ R0, R0, R18, !PT ;  /* 0x0000001200007209 */ /* 0x002fca0007810000 */
[----:B------:R-:W1:Y:S01]  /*85f0*/  SHFL.BFLY PT, R134, R0, 0x1, 0x1f ;  /* 0x0c201f0000867f89 */ /* 0x000e6200000e0000 */
[----:B----4-:R-:W-:-:S04]  /*8600*/  IMAD.WIDE.U32 R24, R3, -0x326172a9, RZ ;  /* 0xcd9e8d5703187825 */ /* 0x010fc800078e00ff */
[----:B------:R-:W-:Y:S01]  /*8610*/  IMAD.WIDE.U32 R2, R2, -0x2daee0ad, RZ ;  /* 0xd2511f5302027825 */ /* 0x000fe200078e00ff */
[----:B------:R-:W-:Y:S02]  /*8620*/  LOP3.LUT R5, R25, UR26, R34, 0x96, !PT ;  /* 0x0000001a19057c12 */ /* 0x000fe4000f8e9622 */
[----:B---3--:R-:W-:Y:S01]  /*8630*/  FMNMX.FTZ R133, R133, R21, !PT ;  /* 0x0000001585857209 */ /* 0x008fe20007810000 */
[----:B-----5:R-:W-:Y:S01]  /*8640*/  FMUL.FTZ R22, R135, UR33 ;  /* 0x0000002187167c20 */ /* 0x020fe20008410000 */
[----:B------:R-:W-:Y:S01]  /*8650*/  LOP3.LUT R12, R3, UR25, R172, 0x96, !PT ;  /* 0x00000019030c7c12 */ /* 0x000fe2000f8e96ac */
[----:B------:R-:W-:Y:S01]  /*8660*/  IMAD.WIDE.U32 R34, R4, -0x2daee0ad, RZ ;  /* 0xd2511f5304227825 */ /* 0x000fe200078e00ff */
[----:B------:R-:W-:-:S03]  /*8670*/  LOP3.LUT R3, R7, UR24, R24, 0x96, !PT ;  /* 0x0000001807037c12 */ /* 0x000fc6000f8e9618 */
[----:B------:R-:W-:Y:S01]  /*8680*/  FMUL.FTZ R9, R133, UR33 ;  /* 0x0000002185097c20 */ /* 0x000fe20008410000 */
[----:B------:R-:W-:Y:S01]  /*8690*/  FSEL R22, R22, RZ, P2 ;  /* 0x000000ff16167208 */ /* 0x000fe20001000000 */
[----:B------:R-:W-:Y:S01]  /*86a0*/  IMAD.WIDE.U32 R24, R5, -0x2daee0ad, RZ ;  /* 0xd2511f5305187825 */ /* 0x000fe200078e00ff */
[----:B------:R-:W-:-:S03]  /*86b0*/  FSETP.NEU.FTZ.AND P1, PT, R133, -INF , PT ;  /* 0xff8000008500780b */ /* 0x000fc60003f3d000 */
[----:B------:R-:W-:-:S04]  /*86c0*/  IMAD.WIDE.U32 R4, R12, -0x326172a9, RZ ;  /* 0xcd9e8d570c047825 */ /* 0x000fc800078e00ff */
[--C-:B------:R-:W-:Y:S01]  /*86d0*/  FFMA.FTZ R16, R16, UR33, -R22.reuse ;  /* 0x0000002110107c23 */ /* 0x100fe20008010816 */
[----:B------:R-:W-:Y:S01]  /*86e0*/  FSEL R9, R9, RZ, P1 ;  /* 0x000000ff09097208 */ /* 0x000fe20000800000 */
[----:B------:R-:W-:Y:S01]  /*86f0*/  FFMA.FTZ R17, R17, UR33, -R22 ;  /* 0x0000002111117c23 */ /* 0x000fe20008010816 */
[----:B------:R-:W-:Y:S01]  /*8700*/  IMAD.WIDE.U32 R184, R3, -0x2daee0ad, RZ ;  /* 0xd2511f5303b87825 */ /* 0x000fe200078e00ff */
[----:B------:R-:W-:Y:S01]  /*8710*/  LOP3.LUT R5, R5, UR24, R138, 0x96, !PT ;  /* 0x0000001805057c12 */ /* 0x000fe2000f8e968a */
[----:B------:R2:W-:Y:S01]  /*8720*/  MUFU.EX2 R204, R16 ;  /* 0x0000001000cc7308 */ /* 0x0005e20000000800 */
[----:B------:R-:W-:Y:S01]  /*8730*/  LOP3.LUT R12, R25, UR19, R8, 0x96, !PT ;  /* 0x00000013190c7c12 */ /* 0x000fe2000f8e9608 */
[----:B------:R-:W-:Y:S01]  /*8740*/  FFMA.FTZ R31, R31, UR33, -R9 ;  /* 0x000000211f1f7c23 */ /* 0x000fe20008010809 */
[----:B------:R-:W-:Y:S01]  /*8750*/  LOP3.LUT R3, R185, UR14, R24, 0x96, !PT ;  /* 0x0000000eb9037c12 */ /* 0x000fe2000f8e9618 */
[----:B------:R-:W-:Y:S01]  /*8760*/  IMAD.WIDE.U32 R138, R5, -0x2daee0ad, RZ ;  /* 0xd2511f53058a7825 */ /* 0x000fe200078e00ff */
[----:B-1----:R-:W-:-:S03]  /*8770*/  FMNMX.FTZ R134, R0, R134, !PT ;  /* 0x0000008600867209 */ /* 0x002fc60007810000 */
[--C-:B------:R-:W-:Y:S01]  /*8780*/  FFMA.FTZ R26, R26, UR33, -R22.reuse ;  /* 0x000000211a1a7c23 */ /* 0x100fe20008010816 */
[----:B------:R-:W-:Y:S01]  /*8790*/  FFMA.FTZ R28, R28, UR33, -R22 ;  /* 0x000000211c1c7c23 */ /* 0x000fe20008010816 */
[----:B------:R1:W3:Y:S01]  /*87a0*/  MUFU.EX2 R199, R17 ;  /* 0x0000001100c77308 */ /* 0x0002e20000000800 */
[----:B------:R-:W-:Y:S01]  /*87b0*/  LOP3.LUT R5, R139, UR14, R34, 0x96, !PT ;  /* 0x0000000e8b057c12 */ /* 0x000fe2000f8e9622 */
[C---:B------:R-:W-:Y:S01]  /*87c0*/  FMUL.FTZ R8, R134.reuse, UR33 ;  /* 0x0000002186087c20 */ /* 0x040fe20008410000 */
[----:B------:R-:W-:Y:S01]  /*87d0*/  FSETP.NEU.FTZ.AND P0, PT, R134, -INF , PT ;  /* 0xff8000008600780b */ /* 0x000fe20003f1d000 */
[--C-:B------:R-:W-:Y:S01]  /*87e0*/  FFMA.FTZ R29, R29, UR33, -R9.reuse ;  /* 0x000000211d1d7c23 */ /* 0x100fe20008010809 */
[--C-:B------:R-:W-:Y:S02]  /*87f0*/  FFMA.FTZ R32, R32, UR33, -R9.reuse ;  /* 0x0000002120207c23 */ /* 0x100fe40008010809 */
[----:B------:R-:W-:Y:S01]  /*8800*/  FSEL R8, R8, RZ, P0 ;  /* 0x000000ff08087208 */ /* 0x000fe20000000000 */
[----:B------:R-:W-:Y:S01]  /*8810*/  MUFU.EX2 R196, R31 ;  /* 0x0000001f00c47308 */ /* 0x000fe20000000800 */
[----:B--2---:R-:W-:Y:S01]  /*8820*/  LOP3.LUT R16, R35, UR19, R2, 0x96, !PT ;  /* 0x0000001323107c12 */ /* 0x004fe2000f8e9602 */
[----:B------:R-:W-:Y:S01]  /*8830*/  FFMA.FTZ R2, R13, UR33, -R9 ;  /* 0x000000210d027c23 */ /* 0x000fe20008010809 */
[----:B------:R-:W-:-:S04]  /*8840*/  IMAD.WIDE.U32 R12, R12, -0x326172a9, RZ ;  /* 0xcd9e8d570c0c7825 */ /* 0x000fc800078e00ff */
[--C-:B------:R-:W-:Y:S01]  /*8850*/  FFMA.FTZ R27, R27, UR33, -R8.reuse ;  /* 0x000000211b1b7c23 */ /* 0x100fe20008010808 */
[--C-:B------:R-:W-:Y:S01]  /*8860*/  FFMA.FTZ R20, R20, UR33, -R8.reuse ;  /* 0x0000002114147c23 */ /* 0x100fe20008010808 */
[--C-:B------:R-:W-:Y:S01]  /*8870*/  FFMA.FTZ R19, R19, UR33, -R8.reuse ;  /* 0x0000002113137c23 */ /* 0x100fe20008010808 */
[----:B------:R-:W-:Y:S01]  /*8880*/  FFMA.FTZ R30, R30, UR33, -R8 ;  /* 0x000000211e1e7c23 */ /* 0x000fe20008010808 */
[----:B------:R2:W-:Y:S01]  /*8890*/  MUFU.EX2 R198, R2 ;  /* 0x0000000200c67308 */ /* 0x0005e20000000800 */
[----:B-1----:R-:W-:Y:S01]  /*88a0*/  IMAD.WIDE.U32 R16, R16, -0x326172a9, RZ ;  /* 0xcd9e8d5710107825 */ /* 0x002fe200078e00ff */
[----:B------:R-:W-:-:S04]  /*88b0*/  LOP3.LUT R251, R13, UR15, R6, 0x96, !PT ;  /* 0x0000000f0dfb7c12 */ /* 0x000fc8000f8e9606 */
[----:B------:R-:W-:Y:S01]  /*88c0*/  LOP3.LUT R172, R17, UR15, R4, 0x96, !PT ;  /* 0x0000000f11ac7c12 */ /* 0x000fe2000f8e9604 */
[----:B------:R-:W-:Y:S01]  /*88d0*/  IMAD.WIDE.U32 R4, R5, -0x326172a9, RZ ;  /* 0xcd9e8d5705047825 */ /* 0x000fe200078e00ff */
[----:B------:R-:W-:Y:S04]  /*88e0*/  MUFU.EX2 R200, R26 ;  /* 0x0000001a00c87308 */ /* 0x000fe80000000800 */
[----:B------:R-:W-:Y:S02]  /*88f0*/  LOP3.LUT R0, R5, UR31, R16, 0x96, !PT ;  /* 0x0000001f05007c12 */ /* 0x000fe4000f8e9610 */
[----:B------:R-:W-:Y:S02]  /*8900*/  LOP3.LUT R7, R4, 0xff, RZ, 0xc0, !PT ;  /* 0x000000ff04077812 */ /* 0x000fe400078ec0ff */
[----:B------:R-:W-:Y:S01]  /*8910*/  SHF.R.U32.HI R13, RZ, 0x10, R4 ;  /* 0x00000010ff0d7819 */ /* 0x000fe20000011604 */
[----:B--2---:R-:W-:Y:S01]  /*8920*/  IMAD.WIDE.U32 R2, R3, -0x326172a9, RZ ;  /* 0xcd9e8d5703027825 */ /* 0x004fe200078e00ff */
[----:B------:R1:W-:Y:S04]  /*8930*/  MUFU.EX2 R139, R27 ;  /* 0x0000001b008b7308 */ /* 0x0003e80000000800 */
[----:B------:R-:W-:-:S02]  /*8940*/  LOP3.LUT R6, R3, UR31, R12, 0x96, !PT ;  /* 0x0000001f03067c12 */ /* 0x000fc4000f8e960c */
[C---:B------:R-:W-:Y:S02]  /*8950*/  LOP3.LUT R3, R2.reuse, 0xffff, RZ, 0xc0, !PT ;  /* 0x0000ffff02037812 */ /* 0x040fe400078ec0ff */
[----:B------:R-:W-:Y:S01]  /*8960*/  LOP3.LUT R18, R2, 0xff, RZ, 0xc0, !PT ;  /* 0x000000ff02127812 */ /* 0x000fe200078ec0ff */
[----:B------:R2:W-:Y:S01]  /*8970*/  MUFU.EX2 R252, R28 ;  /* 0x0000001c00fc7308 */ /* 0x0005e20000000800 */
[--C-:B------:R-:W-:Y:S02]  /*8980*/  SHF.R.U32.HI R12, RZ, 0x10, R2.reuse ;  /* 0x00000010ff0c7819 */ /* 0x100fe40000011602 */
[----:B------:R-:W-:Y:S02]  /*8990*/  SHF.R.U32.HI R17, RZ, 0x18, R2 ;  /* 0x00000018ff117819 */ /* 0x000fe40000011602 */
[----:B------:R-:W-:Y:S02]  /*89a0*/  LOP3.LUT R2, R4, 0xffff, RZ, 0xc0, !PT ;  /* 0x0000ffff04027812 */ /* 0x000fe400078ec0ff */
[----:B------:R-:W-:Y:S01]  /*89b0*/  SHF.R.U32.HI R5, RZ, 0x8, R3 ;  /* 0x00000008ff057819 */ /* 0x000fe20000011603 */
[----:B-1----:R-:W1:Y:S01]  /*89c0*/  LDSM.16.MT88.4 R24, [R208+0xa000] ;  /* 0x00a00000d018783b */ /* 0x002e620000004200 */
[----:B------:R-:W-:Y:S01]  /*89d0*/  LOP3.LUT R3, R12, 0xff, RZ, 0xc0, !PT ;  /* 0x000000ff0c037812 */ /* 0x000fe200078ec0ff */
[----:B------:R-:W-:Y:S01]  /*89e0*/  MUFU.EX2 R137, R20 ;  /* 0x0000001400897308 */ /* 0x000fe20000000800 */
[----:B------:R-:W-:-:S02]  /*89f0*/  SHF.R.U32.HI R2, RZ, 0x8, R2 ;  /* 0x00000008ff027819 */ /* 0x000fc40000011602 */
[----:B------:R-:W-:Y:S02]  /*8a00*/  PRMT R16, R3, 0x5410, R17 ;  /* 0x0000541003107816 */ /* 0x000fe40000000011 */
[----:B------:R-:W-:Y:S02]  /*8a10*/  PRMT R31, R7, 0x5410, R2 ;  /* 0x00005410071f7816 */ /* 0x000fe40000000002 */
[----:B------:R-:W-:Y:S01]  /*8a20*/  LOP3.LUT R3, R6, 0xffff, RZ, 0xc0, !PT ;  /* 0x0000ffff06037812 */ /* 0x000fe200078ec0ff */
[----:B------:R4:W-:Y:S01]  /*8a30*/  MUFU.EX2 R197, R29 ;  /* 0x0000001d00c57308 */ /* 0x0009e20000000800 */
[----:B------:R-:W-:Y:S02]  /*8a40*/  SHF.R.U32.HI R2, RZ, 0x10, R6 ;  /* 0x00000010ff027819 */ /* 0x000fe40000011606 */
[----:B------:R-:W-:Y:S02]  /*8a50*/  SHF.R.U32.HI R12, RZ, 0x18, R4 ;  /* 0x00000018ff0c7819 */ /* 0x000fe40000011604 */
[----:B------:R-:W-:-:S02]  /*8a60*/  SHF.R.U32.HI R4, RZ, 0x8, R3 ;  /* 0x00000008ff047819 */ /* 0x000fc40000011603 */
[----:B------:R-:W-:Y:S01]  /*8a70*/  LOP3.LUT R3, R2, 0xff, RZ, 0xc0, !PT ;  /* 0x000000ff02037812 */ /* 0x000fe200078ec0ff */
[----:B------:R-:W-:Y:S01]  /*8a80*/  MUFU.EX2 R186, R19 ;  /* 0x0000001300ba7308 */ /* 0x000fe20000000800 */
[----:B------:R-:W-:Y:S02]  /*8a90*/  LOP3.LUT R7, R6, 0xff, RZ, 0xc0, !PT ;  /* 0x000000ff06077812 */ /* 0x000fe400078ec0ff */
[----:B------:R-:W-:Y:S02]  /*8aa0*/  FSEL R2, R136, RZ, P3 ;  /* 0x000000ff88027208 */ /* 0x000fe40001800000 */
[----:B------:R-:W-:Y:S02]  /*8ab0*/  PRMT R18, R18, 0x5410, R5 ;  /* 0x0000541012127816 */ /* 0x000fe40000000005 */
[----:B------:R-:W-:Y:S01]  /*8ac0*/  LOP3.LUT R5, R13, 0xff, RZ, 0xc0, !PT ;  /* 0x000000ff0d057812 */ /* 0x000fe200078ec0ff */
[----:B------:R-:W-:Y:S01]  /*8ad0*/  MUFU.EX2 R187, R32 ;  /* 0x0000002000bb7308 */ /* 0x000fe20000000800 */
[----:B------:R-:W-:Y:S01]  /*8ae0*/  PRMT R13, R7, 0x5410, R4 ;  /* 0x00005410070d7816 */ /* 0x000fe20000000004 */
[----:B------:R-:W-:Y:S01]  /*8af0*/  FADD.FTZ R7, R243, -R2 ;  /* 0x80000002f3077221 */ /* 0x000fe20000010000 */
[----:B------:R-:W-:Y:S01]  /*8b00*/  IMAD.MOV.U32 R243, RZ, RZ, R203 ;  /* 0x000000fffff37224 */ /* 0x000fe200078e00cb */
[----:B------:R-:W-:Y:S01]  /*8b10*/  LOP3.LUT R2, R0, 0xffff, RZ, 0xc0, !PT ;  /* 0x0000ffff00027812 */ /* 0x000fe200078ec0ff */
[----:B------:R-:W5:Y:S01]  /*8b20*/  LDC.U8 R203, c[0x0][0x388] ;  /* 0x0000e200ffcb7b82 */ /* 0x000f620000000000 */
[----:B------:R-:W-:Y:S01]  /*8b30*/  SHF.R.U32.HI R6, RZ, 0x18, R6 ;  /* 0x00000018ff067819 */ /* 0x000fe20000011606 */
[----:B------:R-:W-:Y:S01]  /*8b40*/  FMUL.FTZ R7, R7, UR33 ;  /* 0x0000002107077c20 */ /* 0x000fe20008410000 */
[----:B------:R-:W-:Y:S01]  /*8b50*/  SHF.R.U32.HI R4, RZ, 0x8, R2 ;  /* 0x00000008ff047819 */ /* 0x000fe20000011602 */
[----:B------:R-:W-:Y:S01]  /*8b60*/  MUFU.EX2 R185, R30 ;  /* 0x0000001e00b97308 */ /* 0x000fe20000000800 */
[----:B------:R-:W-:-:S02]  /*8b70*/  FSEL R2, R135, RZ, P2 ;  /* 0x000000ff87027208 */ /* 0x000fc40001000000 */
[----:B--2---:R-:W-:Y:S02]  /*8b80*/  PRMT R28, R3, 0x5410, R6 ;  /* 0x00005410031c7816 */ /* 0x004fe40000000006 */
[----:B----4-:R-:W-:Y:S01]  /*8b90*/  PRMT R29, R5, 0x5410, R12 ;  /* 0x00005410051d7816 */ /* 0x010fe2000000000c */
[----:B------:R-:W-:Y:S01]  /*8ba0*/  FADD.FTZ R2, R242, -R2 ;  /* 0x80000002f2027221 */ /* 0x000fe20000010000 */
[--C-:B------:R-:W-:Y:S01]  /*8bb0*/  SHF.R.U32.HI R3, RZ, 0x10, R0.reuse ;  /* 0x00000010ff037819 */ /* 0x100fe20000011600 */
[----:B------:R-:W2:Y:S01]  /*8bc0*/  MUFU.EX2 R21, R7 ;  /* 0x0000000700157308 */ /* 0x000ea20000000800 */
[----:B------:R-:W-:Y:S01]  /*8bd0*/  LOP3.LUT R6, R0, 0xff, RZ, 0xc0, !PT ;  /* 0x000000ff00067812 */ /* 0x000fe200078ec0ff */
[----:B------:R-:W-:Y:S01]  /*8be0*/  FMUL.FTZ R20, R2, UR33 ;  /* 0x0000002102147c20 */ /* 0x000fe20008410000 */
[----:B------:R-:W-:Y:S02]  /*8bf0*/  SHF.R.U32.HI R5, RZ, 0x18, R0 ;  /* 0x00000018ff057819 */ /* 0x000fe40000011600 */
[----:B------:R-:W-:-:S02]  /*8c00*/  FSEL R0, R133, RZ, P1 ;  /* 0x000000ff85007208 */ /* 0x000fc40000800000 */
[----:B------:R-:W-:Y:S01]  /*8c10*/  LOP3.LUT R3, R3, 0xff, RZ, 0xc0, !PT ;  /* 0x000000ff03037812 */ /* 0x000fe200078ec0ff */
[----:B------:R-:W4:Y:S01]  /*8c20*/  MUFU.EX2 R20, R20 ;  /* 0x0000001400147308 */ /* 0x000f220000000800 */
[----:B------:R-:W-:Y:S01]  /*8c30*/  PRMT R17, R6, 0x5410, R4 ;  /* 0x0000541006117816 */ /* 0x000fe20000000004 */
[----:B------:R-:W-:Y:S01]  /*8c40*/  FADD.FTZ R2, R239, -R0 ;  /* 0x80000000ef027221 */ /* 0x000fe20000010000 */
[----:B------:R-:W-:Y:S02]  /*8c50*/  PRMT R12, R3, 0x5410, R5 ;  /* 0x00005410030c7816 */ /* 0x000fe40000000005 */
[----:B-----5:R-:W-:Y:S02]  /*8c60*/  PRMT R242, R203, 0x7054, R203 ;  /* 0x00007054cbf27816 */ /* 0x020fe400000000cb */
[----:B------:R-:W-:Y:S02]  /*8c70*/  FSEL R3, R134, RZ, P0 ;  /* 0x000000ff86037208 */ /* 0x000fe40000000000 */
[----:B---3--:R-:W-:Y:S01]  /*8c80*/  F2FP.BF16.F32.PACK_AB R4, R199, R204 ;  /* 0x000000ccc704723e */ /* 0x008fe200000010ff */
[----:B--2---:R-:W-:Y:S01]  /*8c90*/  FMUL.FTZ R144, R144, R21 ;  /* 0x0000001590907220 */ /* 0x004fe20000410000 */
[--C-:B------:R-:W-:Y:S01]  /*8ca0*/  HSET2.LE.AND R5, R13, R242.reuse, PT ;  /* 0x000000f20d057233 */ /* 0x100fe20003803000 */
[----:B------:R-:W-:Y:S01]  /*8cb0*/  FMUL.FTZ R13, R2, UR33 ;  /* 0x00000021020d7c20 */ /* 0x000fe20008410000 */
[--C-:B------:R-:W-:Y:S01]  /*8cc0*/  HSET2.LE.AND R0, R18, R242.reuse, PT ;  /* 0x000000f212007233 */ /* 0x100fe20003803000 */
[----:B------:R-:W-:Y:S01]  /*8cd0*/  FADD.FTZ R7, R238, -R3 ;  /* 0x80000003ee077221 */ /* 0x000fe20000010000 */
[----:B------:R-:W-:Y:S01]  /*8ce0*/  F2FP.BF16.F32.PACK_AB R2, R243, R173 ;  /* 0x000000adf302723e */ /* 0x000fe200000010ff */
[----:B------:R-:W-:Y:S01]  /*8cf0*/  FMUL.FTZ R145, R145, R21 ;  /* 0x0000001591917220 */ /* 0x000fe20000410000 */
[--C-:B------:R-:W-:Y:S01]  /*8d00*/  HSET2.LE.AND R3, R16, R242.reuse, PT ;  /* 0x000000f210037233 */ /* 0x100fe20003803000 */
[----:B----4-:R-:W-:Y:S01]  /*8d10*/  FMUL.FTZ R146, R146, R20 ;  /* 0x0000001492927220 */ /* 0x010fe20000410000 */
[----:B------:R-:W-:Y:S01]  /*8d20*/  LOP3.LUT R18, R0, R2, RZ, 0xc0, !PT ;  /* 0x0000000200127212 */ /* 0x000fe200078ec0ff */
[----:B------:R-:W-:Y:S01]  /*8d30*/  FMUL.FTZ R147, R147, R20 ;  /* 0x0000001493937220 */ /* 0x000fe20000410000 */
[--C-:B------:R-:W-:Y:S01]  /*8d40*/  HSET2.LE.AND R0, R28, R242.reuse, PT ;  /* 0x000000f21c007233 */ /* 0x100fe20003803000 */
[----:B------:R-:W-:Y:S01]  /*8d50*/  FMUL.FTZ R7, R7, UR33 ;  /* 0x0000002107077c20 */ /* 0x000fe20008410000 */
[----:B------:R-:W-:Y:S01]  /*8d60*/  F2FP.BF16.F32.PACK_AB R6, R202, R201 ;  /* 0x000000c9ca06723e */ /* 0x000fe200000010ff */
[----:B------:R-:W2:Y:S01]  /*8d70*/  MUFU.EX2 R13, R13 ;  /* 0x0000000d000d7308 */ /* 0x000ea20000000800 */
[----:B------:R-:W-:Y:S01]  /*8d80*/  F2FP.BF16.F32.PACK_AB R2, R252, R200 ;  /* 0x000000c8fc02723e */ /* 0x000fe200000010ff */
[-C--:B------:R-:W-:Y:S01]  /*8d90*/  FMUL.FTZ R152, R152, R21.reuse ;  /* 0x0000001598987220 */ /* 0x080fe20000410000 */
[----:B------:R-:W-:Y:S01]  /*8da0*/  LOP3.LUT R19, R3, R4, RZ, 0xc0, !PT ;  /* 0x0000000403137212 */ /* 0x000fe200078ec0ff */
[-C--:B------:R-:W-:Y:S01]  /*8db0*/  FMUL.FTZ R153, R153, R21.reuse ;  /* 0x0000001599997220 */ /* 0x080fe20000410000 */
[--C-:B------:R-:W-:Y:S01]  /*8dc0*/  HSET2.LE.AND R3, R17, R242.reuse, PT ;  /* 0x000000f211037233 */ /* 0x100fe20003803000 */
[----:B------:R-:W-:Y:S01]  /*8dd0*/  FMUL.FTZ R154, R154, R20 ;  /* 0x000000149a9a7220 */ /* 0x000fe20000410000 */
[----:B------:R-:W-:Y:S01]  /*8de0*/  LOP3.LUT R16, R5, R6, RZ, 0xc0, !PT ;  /* 0x0000000605107212 */ /* 0x000fe200078ec0ff */
[----:B------:R-:W-:Y:S01]  /*8df0*/  FMUL.FTZ R155, R155, R20 ;  /* 0x000000149b9b7220 */ /* 0x000fe20000410000 */
[----:B------:R-:W-:Y:S01]  /*8e00*/  LOP3.LUT R17, R0, R2, RZ, 0xc0, !PT ;  /* 0x0000000200117212 */ /* 0x000fe200078ec0ff */
[-C--:B------:R-:W-:Y:S01]  /*8e10*/  FMUL.FTZ R36, R36, R21.reuse ;  /* 0x0000001524247220 */ /* 0x080fe20000410000 */
[--C-:B------:R-:W-:Y:S01]  /*8e20*/  HSET2.LE.AND R5, R12, R242.reuse, PT ;  /* 0x000000f20c057233 */ /* 0x100fe20003803000 */
[----:B------:R-:W-:Y:S01]  /*8e30*/  FMUL.FTZ R37, R37, R21 ;  /* 0x0000001525257220 */ /* 0x000fe20000410000 */
[----:B------:R-:W3:Y:S01]  /*8e40*/  MUFU.EX2 R12, R7 ;  /* 0x00000007000c7308 */ /* 0x000ee20000000800 */
[----:B------:R-:W-:Y:S01]  /*8e50*/  F2FP.BF16.F32.PACK_AB R4, R197, R198 ;  /* 0x000000c6c504723e */ /* 0x000fe200000010ff */
[----:B------:R-:W-:Y:S01]  /*8e60*/  FMUL.FTZ R38, R38, R20 ;  /* 0x0000001426267220 */ /* 0x000fe20000410000 */
[-C--:B-1----:R-:W-:Y:S01]  /*8e70*/  HMMA.16816.F32.BF16 R32, R16, R24.reuse, R144 ;  /* 0x000000181020723c */ /* 0x082fe20000041890 */
[----:B------:R-:W-:Y:S01]  /*8e80*/  F2FP.BF16.F32.PACK_AB R6, R185, R186 ;  /* 0x000000bab906723e */ /* 0x000fe200000010ff */
[-C--:B--2---:R-:W-:Y:S01]  /*8e90*/  FMUL.FTZ R140, R140, R13.reuse ;  /* 0x0000000d8c8c7220 */ /* 0x084fe20000410000 */
[----:B------:R-:W-:Y:S01]  /*8ea0*/  LOP3.LUT R4, R3, R4, RZ, 0xc0, !PT ;  /* 0x0000000403047212 */ /* 0x000fe200078ec0ff */
[-C--:B------:R-:W-:Y:S01]  /*8eb0*/  FMUL.FTZ R141, R141, R13.reuse ;  /* 0x0000000d8d8d7220 */ /* 0x080fe20000410000 */
[--C-:B------:R-:W-:Y:S01]  /*8ec0*/  HSET2.LE.AND R0, R31, R242.reuse, PT ;  /* 0x000000f21f007233 */ /* 0x100fe20003803000 */
[-C--:B------:R-:W-:Y:S01]  /*8ed0*/  FMUL.FTZ R148, R148, R13.reuse ;  /* 0x0000000d94947220 */ /* 0x080fe20000410000 */
[----:B------:R-:W-:Y:S01]  /*8ee0*/  HSET2.LE.AND R3, R29, R242, PT ;  /* 0x000000f21d037233 */ /* 0x000fe20003803000 */
[-C--:B------:R-:W-:Y:S01]  /*8ef0*/  FMUL.FTZ R149, R149, R13.reuse ;  /* 0x0000000d95957220 */ /* 0x080fe20000410000 */
[----:B------:R-:W-:Y:S01]  /*8f00*/  F2FP.BF16.F32.PACK_AB R2, R187, R196 ;  /* 0x000000c4bb02723e */ /* 0x000fe200000010ff */
[----:B------:R-:W-:Y:S01]  /*8f10*/  FMUL.FTZ R39, R39, R20 ;  /* 0x0000001427277220 */ /* 0x000fe20000410000 */
[----:B------:R-:W-:Y:S01]  /*8f20*/  LOP3.LUT R5, R5, R6, RZ, 0xc0, !PT ;  /* 0x0000000605057212 */ /* 0x000fe200078ec0ff */
[----:B------:R-:W-:Y:S01]  /*8f30*/  FMUL.FTZ R40, R40, R13 ;  /* 0x0000000d28287220 */ /* 0x000fe20000410000 */
[----:B------:R-:W-:Y:S01]  /*8f40*/  LOP3.LUT R6, R0, R2, RZ, 0xc0, !PT ;  /* 0x0000000200067212 */ /* 0x000fe200078ec0ff */
[-C--:B---3--:R-:W-:Y:S01]  /*8f50*/  FMUL.FTZ R142, R142, R12.reuse ;  /* 0x0000000c8e8e7220 */ /* 0x088fe20000410000 */
[----:B------:R-:W-:Y:S01]  /*8f60*/  F2FP.BF16.F32.PACK_AB R7, R137, R139 ;  /* 0x0000008b8907723e */ /* 0x000fe200000010ff */
[-C--:B------:R-:W-:Y:S01]  /*8f70*/  FMUL.FTZ R143, R143, R12.reuse ;  /* 0x0000000c8f8f7220 */ /* 0x080fe20000410000 */
[-C--:B------:R-:W-:Y:S01]  /*8f80*/  FMUL.FTZ R150, R150, R12.reuse ;  /* 0x0000000c96967220 */ /* 0x080fe20000410000 */
[-C--:B------:R-:W-:Y:S01]  /*8f90*/  FMUL.FTZ R151, R151, R12.reuse ;  /* 0x0000000c97977220 */ /* 0x080fe20000410000 */
[----:B------:R-:W-:Y:S01]  /*8fa0*/  LOP3.LUT R7, R3, R7, RZ, 0xc0, !PT ;  /* 0x0000000703077212 */ /* 0x000fe200078ec0ff */
[-C--:B------:R-:W-:Y:S01]  /*8fb0*/  FMUL.FTZ R41, R41, R13.reuse ;  /* 0x0000000d29297220 */ /* 0x080fe20000410000 */
[-C--:B------:R-:W-:Y:S01]  /*8fc0*/  FMUL.FTZ R42, R42, R12.reuse ;  /* 0x0000000c2a2a7220 */ /* 0x080fe20000410000 */
[----:B------:R-:W-:Y:S01]  /*8fd0*/  FMUL.FTZ R43, R43, R12 ;  /* 0x0000000c2b2b7220 */ /* 0x000fe20000410000 */
[-C--:B------:R-:W-:Y:S01]  /*8fe0*/  FMUL.FTZ R44, R44, R13.reuse ;  /* 0x0000000d2c2c7220 */ /* 0x080fe20000410000 */
[----:B------:R-:W-:Y:S01]  /*8ff0*/  MOV R189, R34 ;  /* 0x0000002200bd7202 */ /* 0x000fe20000000f00 */
[----:B------:R-:W-:Y:S01]  /*9000*/  IMAD.MOV.U32 R188, RZ, RZ, R35 ;  /* 0x000000ffffbc7224 */ /* 0x000fe200078e0023 */
[----:B------:R-:W-:Y:S01]  /*9010*/  MOV R183, R32 ;  /* 0x0000002000b77202 */ /* 0x000fe20000000f00 */
[----:B------:R-:W-:Y:S01]  /*9020*/  IMAD.MOV.U32 R182, RZ, RZ, R33 ;  /* 0x000000ffffb67224 */ /* 0x000fe200078e0021 */
[C---:B------:R-:W-:Y:S01]  /*9030*/  HMMA.16816.F32.BF16 R28, R4.reuse, R24, R140 ;  /* 0x00000018041c723c */ /* 0x040fe2000004188c */
[----:B------:R-:W1:Y:S01]  /*9040*/  LDSM.16.MT88.4 R32, [R210+0xa000] ;  /* 0x00a00000d220783b */ /* 0x000e620000004200 */
[-C--:B------:R-:W-:Y:S01]  /*9050*/  FMUL.FTZ R45, R45, R13.reuse ;  /* 0x0000000d2d2d7220 */ /* 0x080fe20000410000 */
[-C--:B------:R-:W-:Y:S01]  /*9060*/  FMUL.FTZ R46, R46, R12.reuse ;  /* 0x0000000c2e2e7220 */ /* 0x080fe20000410000 */
[-C--:B------:R-:W-:Y:S01]  /*9070*/  FMUL.FTZ R47, R47, R12.reuse ;  /* 0x0000000c2f2f7220 */ /* 0x080fe20000410000 */
[----:B------:R-:W2:Y:S01]  /*9080*/  LDSM.16.MT88.4 R140, [R213+0xa000] ;  /* 0x00a00000d58c783b */ /* 0x000ea20000004200 */
[----:B------:R-:W-:Y:S01]  /*9090*/  HMMA.16816.F32.BF16 R148, R4, R26, R148 ;  /* 0x0000001a0494723c */ /* 0x000fe20000041894 */
        /* <DEDUP_REMOVED lines=16> */
[----:B------:R-:W-:Y:S01]  /*91a0*/  FMUL.FTZ R104, R104, R13 ;  /* 0x0000000d68687220 */ /* 0x000fe20000410000 */
[----:B------:R-:W-:Y:S01]  /*91b0*/  MOV R193, R30 ;  /* 0x0000001e00c17202 */ /* 0x000fe20000000f00 */
[----:B------:R-:W-:Y:S01]  /*91c0*/  IMAD.MOV.U32 R192, RZ, RZ, R31 ;  /* 0x000000ffffc07224 */ /* 0x000fe200078e001f */
[----:B------:R-:W-:Y:S01]  /*91d0*/  MOV R191, R28 ;  /* 0x0000001c00bf7202 */ /* 0x000fe20000000f00 */
[----:B------:R-:W-:-:S02]  /*91e0*/  IMAD.MOV.U32 R190, RZ, RZ, R29 ;  /* 0x000000ffffbe7224 */ /* 0x000fc400078e001d */
[----:B------:R-:W-:Y:S01]  /*91f0*/  FMUL.FTZ R105, R105, R13 ;  /* 0x0000000d69697220 */ /* 0x000fe20000410000 */
[C---:B------:R-:W-:Y:S01]  /*9200*/  HMMA.16816.F32.BF16 R28, R16.reuse, R26, R152 ;  /* 0x0000001a101c723c */ /* 0x040fe20000041898 */
        /* <DEDUP_REMOVED lines=11> */
[-C--:B-1----:R-:W-:Y:S01]  /*92c0*/  HMMA.16816.F32.BF16 R24, R16, R32.reuse, R36 ;  /* 0x000000201018723c */ /* 0x082fe20000041824 */
[----:B------:R-:W-:Y:S01]  /*92d0*/  LDSM.16.MT88.4 R36, [R210+0xb000] ;  /* 0x00b00000d224783b */ /* 0x000fe20000004200 */
[-C--:B------:R-:W-:Y:S01]  /*92e0*/  FMUL.FTZ R61, R61, R13.reuse ;  /* 0x0000000d3d3d7220 */ /* 0x080fe20000410000 */
[-C--:B------:R-:W-:Y:S01]  /*92f0*/  FMUL.FTZ R72, R72, R13.reuse ;  /* 0x0000000d48487220 */ /* 0x080fe20000410000 */
[-C--:B------:R-:W-:Y:S01]  /*9300*/  FMUL.FTZ R73, R73, R13.reuse ;  /* 0x0000000d49497220 */ /* 0x080fe20000410000 */
[-C--:B------:R-:W-:Y:S01]  /*9310*/  FMUL.FTZ R76, R76, R13.reuse ;  /* 0x0000000d4c4c7220 */ /* 0x080fe20000410000 */
[C---:B------:R-:W-:Y:S01]  /*9320*/  HMMA.16816.F32.BF16 R236, R4.reuse, R32, R40 ;  /* 0x0000002004ec723c */ /* 0x040fe20000041828 */
[----:B------:R-:W1:Y:S01]  /*9330*/  LDSM.16.MT88.4 R40, [R212+0xb000] ;  /* 0x00b00000d428783b */ /* 0x000e620000004200 */
[----:B------:R-:W-:Y:S01]  /*9340*/  FMUL.FTZ R77, R77, R13 ;  /* 0x0000000d4d4d7220 */ /* 0x000fe20000410000 */
[-C--:B------:R-:W-:Y:S01]  /*9350*/  FMUL.FTZ R62, R62, R12.reuse ;  /* 0x0000000c3e3e7220 */ /* 0x080fe20000410000 */
[-C--:B------:R-:W-:Y:S01]  /*9360*/  FMUL.FTZ R63, R63, R12.reuse ;  /* 0x0000000c3f3f7220 */ /* 0x080fe20000410000 */
[-C--:B------:R-:W-:Y:S01]  /*9370*/  FMUL.FTZ R74, R74, R12.reuse ;  /* 0x0000000c4a4a7220 */ /* 0x080fe20000410000 */
[----:B------:R-:W-:Y:S01]  /*9380*/  MOV R155, R29 ;  /* 0x0000001d009b7202 */ /* 0x000fe20000000f00 */
[----:B------:R-:W-:Y:S01]  /*9390*/  IMAD.MOV.U32 R154, RZ, RZ, R30 ;  /* 0x000000ffff9a7224 */ /* 0x000fe200078e001e */
[----:B------:R-:W-:Y:S01]  /*93a0*/  MOV R153, R31 ;  /* 0x0000001f00997202 */ /* 0x000fe20000000f00 */
[----:B------:R-:W-:Y:S01]  /*93b0*/  IMAD.MOV.U32 R152, RZ, RZ, R28 ;  /* 0x000000ffff987224 */ /* 0x000fe200078e001c */
[----:B------:R-:W-:Y:S01]  /*93c0*/  HMMA.16816.F32.BF16 R224, R4, R34, R44 ;  /* 0x0000002204e0723c */ /* 0x000fe2000004182c */
[----:B------:R-:W3:Y:S01]  /*93d0*/  LDSM.16.MT88.4 R28, [R212+0xa000] ;  /* 0x00a00000d41c783b */ /* 0x000ee20000004200 */
[-C--:B------:R-:W-:Y:S01]  /*93e0*/  FMUL.FTZ R75, R75, R12.reuse ;  /* 0x0000000c4b4b7220 */ /* 0x080fe20000410000 */
[-C--:B------:R-:W-:Y:S01]  /*93f0*/  FMUL.FTZ R88, R88, R13.reuse ;  /* 0x0000000d58587220 */ /* 0x080fe20000410000 */
[-C--:B------:R-:W-:Y:S01]  /*9400*/  FMUL.FTZ R78, R78, R12.reuse ;  /* 0x0000000c4e4e7220 */ /* 0x080fe20000410000 */
[----:B------:R-:W-:Y:S01]  /*9410*/  LDSM.16.MT88.4 R44, [R213+0xb000] ;  /* 0x00b00000d52c783b */ /* 0x000fe20000004200 */
[----:B------:R-:W-:Y:S01]  /*9420*/  FMUL.FTZ R79, R79, R12 ;  /* 0x0000000c4f4f7220 */ /* 0x000fe20000410000 */
[----:B------:R-:W-:Y:S01]  /*9430*/  FMUL.FTZ R89, R89, R13 ;  /* 0x0000000d59597220 */ /* 0x000fe20000410000 */
[----:B------:R-:W-:Y:S01]  /*9440*/  MOV R180, R26 ;  /* 0x0000001a00b47202 */ /* 0x000fe20000000f00 */
[----:B------:R-:W-:Y:S01]  /*9450*/  IMAD.MOV.U32 R3, RZ, RZ, R27 ;  /* 0x000000ffff037224 */ /* 0x000fe200078e001b */
[----:B------:R-:W-:Y:S01]  /*9460*/  MOV R2, R24 ;  /* 0x0000001800027202 */ /* 0x000fe20000000f00 */
[----:B------:R-:W-:-:S02]  /*9470*/  IMAD.MOV.U32 R0, RZ, RZ, R25 ;  /* 0x000000ffff007224 */ /* 0x000fc400078e0019 */
[-C--:B------:R-:W-:Y:S01]  /*9480*/  FMUL.FTZ R90, R90, R12.reuse ;  /* 0x0000000c5a5a7220 */ /* 0x080fe20000410000 */
[----:B------:R-:W4:Y:S01]  /*9490*/  LDSM.16.MT88.4 R24, [R208+0xb000] ;  /* 0x00b00000d018783b */ /* 0x000f220000004200 */
        /* <DEDUP_REMOVED lines=21> */
[C---:B--2---:R-:W-:Y:S01]  /*95f0*/  HMMA.16816.F32.BF16 R56, R4.reuse, R140, R56 ;  /* 0x0000008c0438723c */ /* 0x044fe20000041838 */
[-C--:B------:R-:W-:Y:S01]  /*9600*/  FMUL.FTZ R84, R84, R21.reuse ;  /* 0x0000001554547220 */ /* 0x080fe20000410000 */
[-C--:B------:R-:W-:Y:S01]  /*9610*/  FMUL.FTZ R85, R85, R21.reuse ;  /* 0x0000001555557220 */ /* 0x080fe20000410000 */
[-C--:B------:R-:W-:Y:S01]  /*9620*/  FMUL.FTZ R86, R86, R20.reuse ;  /* 0x0000001456567220 */ /* 0x080fe20000410000 */
[-C--:B------:R-:W-:Y:S01]  /*9630*/  FMUL.FTZ R87, R87, R20.reuse ;  /* 0x0000001457577220 */ /* 0x080fe20000410000 */
[-C--:B------:R-:W-:Y:S01]  /*9640*/  FMUL.FTZ R96, R96, R21.reuse ;  /* 0x0000001560607220 */ /* 0x080fe20000410000 */
[----:B-1----:R-:W-:Y:S01]  /*9650*/  HMMA.16816.F32.BF16 R144, R4, R42, R124 ;  /* 0x0000002a0490723c */ /* 0x002fe2000004187c */
[-C--:B------:R-:W-:Y:S01]  /*9660*/  FMUL.FTZ R97, R97, R21.reuse ;  /* 0x0000001561617220 */ /* 0x080fe20000410000 */
[-C--:B------:R-:W-:Y:S01]  /*9670*/  FMUL.FTZ R98, R98, R20.reuse ;  /* 0x0000001462627220 */ /* 0x080fe20000410000 */
[----:B------:R-:W-:Y:S01]  /*9680*/  FMUL.FTZ R99, R99, R20 ;  /* 0x0000001463637220 */ /* 0x000fe20000410000 */
[-C--:B------:R-:W-:Y:S01]  /*9690*/  FMUL.FTZ R80, R80, R21.reuse ;  /* 0x0000001550507220 */ /* 0x080fe20000410000 */
[----:B------:R-:W-:Y:S01]  /*96a0*/  FMUL.FTZ R81, R81, R21 ;  /* 0x0000001551517220 */ /* 0x000fe20000410000 */
[----:B------:R-:W-:Y:S01]  /*96b0*/  HMMA.16816.F32.BF16 R228, R16, R34, R48 ;  /* 0x0000002210e4723c */ /* 0x000fe20000041830 */
[----:B------:R-:W-:Y:S01]  /*96c0*/  IMAD.MOV.U32 R124, RZ, RZ, R200 ;  /* 0x000000ffff7c7224 */ /* 0x000fe200078e00c8 */
[----:B------:R-:W-:Y:S01]  /*96d0*/  MOV R125, R155 ;  /* 0x0000009b007d7202 */ /* 0x000fe20000000f00 */
[----:B------:R-:W-:-:S02]  /*96e0*/  IMAD.MOV.U32 R155, RZ, RZ, R188 ;  /* 0x000000ffff9b7224 */ /* 0x000fc400078e00bc */
[-C--:B------:R-:W-:Y:S01]  /*96f0*/  FMUL.FTZ R82, R82, R20.reuse ;  /* 0x0000001452527220 */ /* 0x080fe20000410000 */
[-C--:B------:R-:W-:Y:S01]  /*9700*/  FMUL.FTZ R83, R83, R20.reuse ;  /* 0x0000001453537220 */ /* 0x080fe20000410000 */
[----:B------:R-:W-:Y:S01]  /*9710*/  HMMA.16816.F32.BF16 R52, R16, R140, R52 ;  /* 0x0000008c1034723c */ /* 0x000fe20000041834 */
[----:B------:R-:W-:Y:S01]  /*9720*/  IMAD.MOV.U32 R48, RZ, RZ, R202 ;  /* 0x000000ffff307224 */ /* 0x000fe200078e00ca */
[----:B------:R-:W-:Y:S01]  /*9730*/  MOV R49, R191 ;  /* 0x000000bf00317202 */ /* 0x000fe20000000f00 */
[----:B------:R-:W-:Y:S01]  /*9740*/  IMAD.MOV.U32 R50, RZ, RZ, R190 ;  /* 0x000000ffff327224 */ /* 0x000fe200078e00be */
[----:B------:R-:W-:Y:S01]  /*9750*/  MOV R51, R193 ;  /* 0x000000c100337202 */ /* 0x000fe20000000f00 */
[----:B------:R-:W-:Y:S01]  /*9760*/  IMAD.MOV.U32 R126, RZ, RZ, R192 ;  /* 0x000000ffff7e7224 */ /* 0x000fe200078e00c0 */
[----:B------:R-:W-:Y:S01]  /*9770*/  HMMA.16816.F32.BF16 R104, R4, R36, R104 ;  /* 0x000000240468723c */ /* 0x000fe20000041868 */
[----:B------:R-:W-:Y:S01]  /*9780*/  MOV R140, R201 ;  /* 0x000000c9008c7202 */ /* 0x000fe20000000f00 */
        /* <DEDUP_REMOVED lines=8> */
[----:B------:R-:W-:Y:S01]  /*9810*/  FMUL.FTZ R163, R163, R20 ;  /* 0x00000014a3a37220 */ /* 0x000fe20000410000 */
[----:B------:R-:W-:Y:S01]  /*9820*/  FMUL.FTZ R120, R120, R21 ;  /* 0x0000001578787220 */ /* 0x000fe20000410000 */
[----:B------:R-:W-:Y:S01]  /*9830*/  HMMA.16816.F32.BF16 R100, R16, R36, R100 ;  /* 0x000000241064723c */ /* 0x000fe20000041864 */
[----:B------:R-:W-:Y:S01]  /*9840*/  IMAD.MOV.U32 R66, RZ, RZ, R3 ;  /* 0x000000ffff427224 */ /* 0x000fe200078e0003 */
[----:B------:R-:W-:Y:S01]  /*9850*/  MOV R67, R2 ;  /* 0x0000000200437202 */ /* 0x000fe20000000f00 */
[----:B------:R-:W-:-:S04]  /*9860*/  IMAD.WIDE.U32 R2, R172, -0x2daee0ad, RZ ;  /* 0xd2511f53ac027825 */ /* 0x000fc800078e00ff */
[----:B------:R-:W-:Y:S01]  /*9870*/  FMUL.FTZ R121, R121, R21 ;  /* 0x0000001579797220 */ /* 0x000fe20000410000 */
[-C--:B------:R-:W-:Y:S01]  /*9880*/  FMUL.FTZ R122, R122, R20.reuse ;  /* 0x000000147a7a7220 */ /* 0x080fe20000410000 */
[C---:B------:R-:W-:Y:S01]  /*9890*/  HMMA.16816.F32.BF16 R60, R4.reuse, R142, R60 ;  /* 0x0000008e043c723c */ /* 0x040fe2000004183c */
[----:B------:R-:W-:Y:S02]  /*98a0*/  IMAD.MOV.U32 R37, RZ, RZ, R0 ;  /* 0x000000ffff257224 */ /* 0x000fe400078e0000 */
[----:B------:R-:W-:Y:S01]  /*98b0*/  FFMA.FTZ R0, R175, UR33, -R9 ;  /* 0x00000021af007c23 */ /* 0x000fe20008010809 */
[----:B------:R-:W-:Y:S01]  /*98c0*/  MOV R36, R67 ;  /* 0x0000004300247202 */ /* 0x000fe20000000f00 */
[----:B------:R-:W-:Y:S02]  /*98d0*/  IMAD.MOV.U32 R67, RZ, RZ, R140 ;  /* 0x000000ffff437224 */ /* 0x000fe400078e008c */
[-C--:B------:R-:W-:Y:S01]  /*98e0*/  FMUL.FTZ R123, R123, R20.reuse ;  /* 0x000000147b7b7220 */ /* 0x080fe20000410000 */
[C---:B---3--:R-:W-:Y:S01]  /*98f0*/  HMMA.16816.F32.BF16 R72, R4.reuse, R28, R72 ;  /* 0x0000001c0448723c */ /* 0x048fe20000041848 */
[----:B------:R1:W-:Y:S01]  /*9900*/  MUFU.EX2 R33, R0 ;  /* 0x0000000000217308 */ /* 0x0003e20000000800 */
[----:B------:R-:W-:Y:S01]  /*9910*/  MOV R141, R153 ;  /* 0x00000099008d7202 */ /* 0x000fe20000000f00 */
[-C--:B------:R-:W-:Y:S01]  /*9920*/  FMUL.FTZ R108, R108, R21.reuse ;  /* 0x000000156c6c7220 */ /* 0x080fe20000410000 */
[----:B------:R-:W-:Y:S01]  /*9930*/  FMUL.FTZ R109, R109, R21 ;  /* 0x000000156d6d7220 */ /* 0x000fe20000410000 */
[-C--:B------:R-:W-:Y:S01]  /*9940*/  FMUL.FTZ R110, R110, R20.reuse ;  /* 0x000000146e6e7220 */ /* 0x080fe20000410000 */
[C---:B------:R-:W-:Y:S01]  /*9950*/  HMMA.16816.F32.BF16 R76, R4.reuse, R30, R76 ;  /* 0x0000001e044c723c */ /* 0x040fe2000004184c */
[----:B------:R-:W-:Y:S01]  /*9960*/  FMUL.FTZ R111, R111, R20 ;  /* 0x000000146f6f7220 */ /* 0x000fe20000410000 */
[----:B------:R-:W-:Y:S01]  /*9970*/  IMAD.MOV.U32 R153, RZ, RZ, R182 ;  /* 0x000000ffff997224 */ /* 0x000fe200078e00b6 */
[----:B------:R-:W-:Y:S01]  /*9980*/  MOV R65, R180 ;  /* 0x000000b400417202 */ /* 0x000fe20000000f00 */
[----:B------:R-:W-:Y:S01]  /*9990*/  IMAD.MOV.U32 R142, RZ, RZ, R51 ;  /* 0x000000ffff8e7224 */ /* 0x000fe200078e0033 */
[----:B------:R-:W-:Y:S01]  /*99a0*/  MOV R143, R126 ;  /* 0x0000007e008f7202 */ /* 0x000fe20000000f00 */
[C---:B----4-:R-:W-:Y:S01]  /*99b0*/  HMMA.16816.F32.BF16 R88, R4.reuse, R24, R88 ;  /* 0x000000180458723c */ /* 0x050fe20000041858 */
[----:B------:R-:W-:Y:S01]  /*99c0*/  MOV R127, R183 ;  /* 0x000000b7007f7202 */ /* 0x000fe20000000f00 */
[-C--:B------:R-:W-:Y:S01]  /*99d0*/  FMUL.FTZ R168, R168, R21.reuse ;  /* 0x00000015a8a87220 */ /* 0x080fe20000410000 */
[-C--:B------:R-:W-:Y:S01]  /*99e0*/  FMUL.FTZ R169, R169, R21.reuse ;  /* 0x00000015a9a97220 */ /* 0x080fe20000410000 */
[-C--:B------:R-:W-:Y:S01]  /*99f0*/  FMUL.FTZ R170, R170, R20.reuse ;  /* 0x00000014aaaa7220 */ /* 0x080fe20000410000 */
[-C--:B------:R-:W-:Y:S01]  /*9a00*/  FMUL.FTZ R171, R171, R20.reuse ;  /* 0x00000014abab7220 */ /* 0x080fe20000410000 */
[C---:B------:R-:W-:Y:S01]  /*9a10*/  HMMA.16816.F32.BF16 R92, R4.reuse, R26, R92 ;  /* 0x0000001a045c723c */ /* 0x040fe2000004185c */
[----:B-1----:R-:W-:Y:S01]  /*9a20*/  LOP3.LUT R0, R3, UR5, R138, 0x96, !PT ;  /* 0x0000000503007c12 */ /* 0x002fe2000f8e968a */
[-C--:B------:R-:W-:Y:S01]  /*9a30*/  FMUL.FTZ R128, R128, R21.reuse ;  /* 0x0000001580807220 */ /* 0x080fe20000410000 */
[----:B------:R-:W-:Y:S01]  /*9a40*/  LOP3.LUT R3, R2, 0xffff, RZ, 0xc0, !PT ;  /* 0x0000ffff02037812 */ /* 0x000fe200078ec0ff */
[----:B------:R-:W-:Y:S01]  /*9a50*/  FMUL.FTZ R129, R129, R21 ;  /* 0x0000001581817220 */ /* 0x000fe20000410000 */
[-C--:B------:R-:W-:Y:S01]  /*9a60*/  FMUL.FTZ R130, R130, R20.reuse ;  /* 0x0000001482827220 */ /* 0x080fe20000410000 */
[----:B------:R-:W-:Y:S01]  /*9a70*/  HMMA.16816.F32.BF16 R156, R4, R38, R156 ;  /* 0x00000026049c723c */ /* 0x000fe2000004189c */
[----:B------:R-:W-:Y:S01]  /*9a80*/  SHF.R.U32.HI R3, RZ, 0x8, R3 ;  /* 0x00000008ff037819 */ /* 0x000fe20000011603 */
[----:B------:R-:W-:Y:S01]  /*9a90*/  FMUL.FTZ R131, R131, R20 ;  /* 0x0000001483837220 */ /* 0x000fe20000410000 */
[----:B------:R-:W-:Y:S01]  /*9aa0*/  IMAD.MOV.U32 R138, RZ, RZ, R173 ;  /* 0x000000ffff8a7224 */ /* 0x000fe200078e00ad */
[----:B------:R-:W-:-:S02]  /*9ab0*/  PLOP3.LUT P0, PT, PT, PT, UP0, 0x80, 0x0 ;  /* 0x000000000000781c */ /* 0x000fc40003f0f008 */
[C---:B------:R-:W-:Y:S06]  /*9ac0*/  HMMA.16816.F32.BF16 R112, R4.reuse, R44, R112 ;  /* 0x0000002c0470723c */ /* 0x040fec0000041870 */
[C---:B------:R-:W-:Y:S06]  /*9ad0*/  HMMA.16816.F32.BF16 R116, R4.reuse, R46, R116 ;  /* 0x0000002e0474723c */ /* 0x040fec0000041874 */
[----:B------:R-:W-:Y:S06]  /*9ae0*/  HMMA.16816.F32.BF16 R164, R4, R40, R164 ;  /* 0x0000002804a4723c */ /* 0x000fec00000418a4 */
[C---:B------:R-:W-:Y:S01]  /*9af0*/  HMMA.16816.F32.BF16 R84, R16.reuse, R24, R84 ;  /* 0x000000181054723c */ /* 0x040fe20000041854 */
[----:B------:R-:W-:Y:S01]  /*9b00*/  IMAD.MOV.U32 R6, RZ, RZ, R154 ;  /* 0x000000ffff067224 */ /* 0x000fe200078e009a */
[----:B------:R-:W-:Y:S01]  /*9b10*/  MOV R154, R189 ;  /* 0x000000bd009a7202 */ /* 0x000fe20000000f00 */
[--C-:B------:R-:W-:Y:S01]  /*9b20*/  FFMA.FTZ R4, R176, UR33, -R9.reuse ;  /* 0x00000021b0047c23 */ /* 0x100fe20008010809 */
[----:B------:R-:W-:Y:S01]  /*9b30*/  LOP3.LUT R5, R2, 0xff, RZ, 0xc0, !PT ;  /* 0x000000ff02057812 */ /* 0x000fe200078ec0ff */
[----:B------:R-:W-:Y:S01]  /*9b40*/  FFMA.FTZ R7, R181, UR33, -R9 ;  /* 0x00000021b5077c23 */ /* 0x000fe20008010809 */
[C---:B------:R-:W-:Y:S01]  /*9b50*/  HMMA.16816.F32.BF16 R188, R16.reuse, R26, R96 ;  /* 0x0000001a10bc723c */ /* 0x040fe20000041860 */
[----:B------:R-:W-:Y:S01]  /*9b60*/  SHF.R.U32.HI R25, RZ, 0x10, R2 ;  /* 0x00000010ff197819 */ /* 0x000fe20000011602 */
[----:B------:R1:W2:Y:S01]  /*9b70*/  MUFU.EX2 R35, R4 ;  /* 0x0000000400237308 */ /* 0x0002a20000000800 */
[----:B------:R-:W-:Y:S01]  /*9b80*/  PRMT R24, R5, 0x5410, R3 ;  /* 0x0000541005187816 */ /* 0x000fe20000000003 */
[----:B------:R-:W-:Y:S01]  /*9b90*/  LDSM.16.MT88.4 R96, [R208+0xb800] ;  /* 0x00b80000d060783b */ /* 0x000fe20000004200 */
[----:B------:R-:W-:Y:S01]  /*9ba0*/  SHF.R.U32.HI R3, RZ, 0x10, R0 ;  /* 0x00000010ff037819 */ /* 0x000fe20000011600 */
[C---:B------:R-:W-:Y:S01]  /*9bb0*/  HMMA.16816.F32.BF16 R192, R16.reuse, R30, R80 ;  /* 0x0000001e10c0723c */ /* 0x040fe20000041850 */
[----:B------:R-:W-:Y:S01]  /*9bc0*/  SHF.R.U32.HI R26, RZ, 0x18, R2 ;  /* 0x00000018ff1a7819 */ /* 0x000fe20000011602 */
[----:B------:R-:W-:Y:S01]  /*9bd0*/  FFMA.FTZ R2, R178, UR33, -R9 ;  /* 0x00000021b2027c23 */ /* 0x000fe20008010809 */
[----:B------:R-:W-:Y:S01]  /*9be0*/  MOV R140, R6 ;  /* 0x00000006008c7202 */ /* 0x000fe20000000f00 */
[----:B------:R3:W-:Y:S01]  /*9bf0*/  MUFU.EX2 R31, R7 ;  /* 0x00000007001f7308 */ /* 0x0007e20000000800 */
[----:B------:R-:W-:Y:S01]  /*9c00*/  LOP3.LUT R6, R0, 0xff, RZ, 0xc0, !PT ;  /* 0x000000ff00067812 */ /* 0x000fe200078ec0ff */
[C---:B------:R-:W-:Y:S01]  /*9c10*/  HMMA.16816.F32.BF16 R68, R16.reuse, R28, R68 ;  /* 0x0000001c1044723c */ /* 0x040fe20000041844 */
[----:B------:R-:W-:Y:S01]  /*9c20*/  SHF.R.U32.HI R5, RZ, 0x18, R0 ;  /* 0x00000018ff057819 */ /* 0x000fe20000011600 */
[----:B------:R-:W-:Y:S01]  /*9c30*/  IMAD.MOV.U32 R9, RZ, RZ, R154 ;  /* 0x000000ffff097224 */ /* 0x000fe200078e009a */
[----:B------:R-:W-:Y:S03]  /*9c40*/  LDSM.16.MT88.4 R80, [R212+0xa800] ;  /* 0x00a80000d450783b */ /* 0x000fe60000004200 */
[----:B------:R4:W-:Y:S01]  /*9c50*/  MUFU.EX2 R34, R2 ;  /* 0x0000000200227308 */ /* 0x0009e20000000800 */
[--C-:B-1----:R-:W-:Y:S01]  /*9c60*/  FFMA.FTZ R4, R174, UR33, -R8.reuse ;  /* 0x00000021ae047c23 */ /* 0x102fe20008010808 */
[C---:B------:R-:W-:Y:S06]  /*9c70*/  HMMA.16816.F32.BF16 R160, R16.reuse, R44, R160 ;  /* 0x0000002c10a0723c */ /* 0x040fec00000418a0 */
[----:B------:R2:W-:Y:S01]  /*9c80*/  MUFU.EX2 R30, R4 ;  /* 0x00000004001e7308 */ /* 0x0005e20000000800 */
[----:B------:R-:W-:Y:S01]  /*9c90*/  MOV R44, R124 ;  /* 0x0000007c002c7202 */ /* 0x000fe20000000f00 */
[C---:B------:R-:W-:Y:S01]  /*9ca0*/  HMMA.16816.F32.BF16 R180, R16.reuse, R38, R108 ;  /* 0x0000002610b4723c */ /* 0x040fe2000004186c */
[----:B------:R-:W-:Y:S01]  /*9cb0*/  IMAD.MOV.U32 R45, RZ, RZ, R67 ;  /* 0x000000ffff2d7224 */ /* 0x000fe200078e0043 */
[----:B---3--:R-:W-:Y:S01]  /*9cc0*/  MOV R7, R153 ;  /* 0x0000009900077202 */ /* 0x008fe20000000f00 */
[----:B------:R-:W-:Y:S03]  /*9cd0*/  LDSM.16.MT88.4 R108, [R210+0xb800] ;  /* 0x00b80000d26c783b */ /* 0x000fe60000004200 */
[C---:B------:R-:W-:Y:S01]  /*9ce0*/  HMMA.16816.F32.BF16 R168, R16.reuse, R40, R168 ;  /* 0x0000002810a8723c */ /* 0x040fe200000418a8 */
[----:B----4-:R-:W-:Y:S01]  /*9cf0*/  FFMA.FTZ R2, R132, UR33, -R8 ;  /* 0x0000002184027c23 */ /* 0x010fe20008010808 */
[----:B------:R-:W-:Y:S01]  /*9d00*/  MOV R38, R65 ;  /* 0x0000004100267202 */ /* 0x000fe20000000f00 */
[----:B------:R-:W-:Y:S01]  /*9d10*/  IMAD.MOV.U32 R39, RZ, RZ, R66 ;  /* 0x000000ffff277224 */ /* 0x000fe200078e0042 */
[----:B------:R-:W-:Y:S01]  /*9d20*/  MOV R132, R155 ;  /* 0x0000009b00847202 */ /* 0x000fe20000000f00 */
[----:B------:R1:W3:Y:S01]  /*9d30*/  MUFU.EX2 R32, R2 ;  /* 0x0000000200207308 */ /* 0x0002e20000000800 */
[----:B------:R-:W4:Y:S01]  /*9d40*/  LDSM.16.MT88.4 R64, [R213+0xa800] ;  /* 0x00a80000d540783b */ /* 0x000f220000004200 */
[----:B------:R-:W-:Y:S01]  /*9d50*/  HMMA.16816.F32.BF16 R172, R16, R42, R128 ;  /* 0x0000002a10ac723c */ /* 0x000fe20000041880 */
[----:B--2---:R-:W-:-:S02]  /*9d60*/  F2FP.BF16.F32.PACK_AB R4, R35, R33 ;  /* 0x000000212304723e */ /* 0x004fc400000010ff */
[----:B-1----:R-:W-:Y:S02]  /*9d70*/  LOP3.LUT R2, R0, 0xffff, RZ, 0xc0, !PT ;  /* 0x0000ffff00027812 */ /* 0x002fe400078ec0ff */
[----:B------:R-:W-:Y:S02]  /*9d80*/  LOP3.LUT R0, R3, 0xff, RZ, 0xc0, !PT ;  /* 0x000000ff03007812 */ /* 0x000fe400078ec0ff */
[----:B------:R-:W-:-:S04]  /*9d90*/  SHF.R.U32.HI R2, RZ, 0x8, R2 ;  /* 0x00000008ff027819 */ /* 0x000fc80000011602 */
[----:B------:R-:W-:Y:S02]  /*9da0*/  PRMT R3, R6, 0x5410, R2 ;  /* 0x0000541006037816 */ /* 0x000fe40000000002 */
[----:B------:R-:W-:Y:S01]  /*9db0*/  PRMT R2, R0, 0x5410, R5 ;  /* 0x0000541000027816 */ /* 0x000fe20000000005 */
[--C-:B------:R-:W-:Y:S01]  /*9dc0*/  FFMA.FTZ R0, R179, UR33, -R8.reuse ;  /* 0x00000021b3007c23 */ /* 0x100fe20008010808 */
[----:B------:R-:W-:Y:S01]  /*9dd0*/  FFMA.FTZ R5, R177, UR33, -R8 ;  /* 0x00000021b1057c23 */ /* 0x000fe20008010808 */
[----:B------:R-:W-:Y:S01]  /*9de0*/  HSET2.LE.AND R3, R3, R242, PT ;  /* 0x000000f203037233 */ /* 0x000fe20003803000 */
[----:B------:R-:W-:Y:S01]  /*9df0*/  HMMA.16816.F32.BF16 R176, R16, R46, R120 ;  /* 0x0000002e10b0723c */ /* 0x000fe20000041878 */
[----:B------:R1:W-:Y:S01]  /*9e00*/  MUFU.EX2 R29, R0 ;  /* 0x00000000001d7308 */ /* 0x0003e20000000800 */
[----:B------:R-:W-:Y:S01]  /*9e10*/  LOP3.LUT R6, R25, 0xff, RZ, 0xc0, !PT ;  /* 0x000000ff19067812 */ /* 0x000fe200078ec0ff */
[----:B------:R-:W-:Y:S01]  /*9e20*/  LDSM.16.MT88.4 R120, [R213+0xb800] ;  /* 0x00b80000d578783b */ /* 0x000fe20000004200 */
[----:B------:R-:W-:Y:S01]  /*9e30*/  LOP3.LUT R124, R3, R4, RZ, 0xc0, !PT ;  /* 0x00000004037c7212 */ /* 0x000fe200078ec0ff */
[----:B------:R-:W-:Y:S01]  /*9e40*/  IMAD.MOV.U32 R3, RZ, RZ, R140 ;  /* 0x000000ffff037224 */ /* 0x000fe200078e008c */
[----:B------:R-:W-:Y:S01]  /*9e50*/  PRMT R6, R6, 0x5410, R26 ;  /* 0x0000541006067816 */ /* 0x000fe2000000001a */
[----:B------:R-:W-:Y:S01]  /*9e60*/  IMAD.MOV.U32 R140, RZ, RZ, R49 ;  /* 0x000000ffff8c7224 */ /* 0x000fe200078e0031 */
[----:B------:R-:W-:Y:S01]  /*9e70*/  MOV R4, R141 ;  /* 0x0000008d00047202 */ /* 0x000fe20000000f00 */
[----:B------:R2:W5:Y:S01]  /*9e80*/  MUFU.EX2 R28, R5 ;  /* 0x00000005001c7308 */ /* 0x0005620000000800 */
[----:B------:R-:W-:Y:S01]  /*9e90*/  MOV R47, R48 ;  /* 0x00000030002f7202 */ /* 0x000fe20000000f00 */
[----:B------:R-:W-:Y:S01]  /*9ea0*/  IMAD.MOV.U32 R8, RZ, RZ, R127 ;  /* 0x000000ffff087224 */ /* 0x000fe200078e007f */
[----:B------:R-:W-:-:S02]  /*9eb0*/  MOV R141, R50 ;  /* 0x00000032008d7202 */ /* 0x000fc40000000f00 */
[----:B------:R-:W4:Y:S01]  /*9ec0*/  LDSM.16.MT88.4 R48, [R210+0xa800] ;  /* 0x00a80000d230783b */ /* 0x000f220000004200 */
[----:B-1----:R-:W-:Y:S02]  /*9ed0*/  HSET2.LE.AND R0, R2, R242, PT ;  /* 0x000000f202007233 */ /* 0x002fe40003803000 */
[----:B---3--:R-:W-:Y:S01]  /*9ee0*/  F2FP.BF16.F32.PACK_AB R2, R30, R32 ;  /* 0x000000201e02723e */ /* 0x008fe200000010ff */
[----:B--2---:R-:W-:-:S03]  /*9ef0*/  IMAD.MOV.U32 R5, RZ, RZ, R125 ;  /* 0x000000ffff057224 */ /* 0x004fc600078e007d */
[----:B------:R-:W-:Y:S02]  /*9f00*/  LOP3.LUT R125, R0, R2, RZ, 0xc0, !PT ;  /* 0x00000002007d7212 */ /* 0x000fe400078ec0ff */
[--C-:B------:R-:W-:Y:S02]  /*9f10*/  HSET2.LE.AND R0, R24, R242.reuse, PT ;  /* 0x000000f218007233 */ /* 0x100fe40003803000 */
[----:B------:R-:W-:Y:S01]  /*9f20*/  F2FP.BF16.F32.PACK_AB R2, R31, R34 ;  /* 0x000000221f02723e */ /* 0x000fe200000010ff */
[----:B------:R-:W-:Y:S03]  /*9f30*/  LDSM.16.MT88.4 R24, [R212+0xb800] ;  /* 0x00b80000d418783b */ /* 0x000fe60000004200 */
[----:B------:R-:W-:Y:S02]  /*9f40*/  LOP3.LUT R126, R0, R2, RZ, 0xc0, !PT ;  /* 0x00000002007e7212 */ /* 0x000fe400078ec0ff */
[----:B------:R-:W-:-:S02]  /*9f50*/  HSET2.LE.AND R0, R6, R242, PT ;  /* 0x000000f206007233 */ /* 0x000fc40003803000 */
[----:B------:R-:W-:Y:S02]  /*9f60*/  MOV R6, R152 ;  /* 0x0000009800067202 */ /* 0x000fe40000000f00 */
[----:B------:R-:W1:Y:S01]  /*9f70*/  LDSM.16.MT88.4 R152, [R208+0xa800] ;  /* 0x00a80000d098783b */ /* 0x000e620000004200 */
[----:B-----5:R-:W-:-:S04]  /*9f80*/  F2FP.BF16.F32.PACK_AB R2, R28, R29 ;  /* 0x0000001d1c02723e */ /* 0x020fc800000010ff */
[----:B------:R-:W-:Y:S01]  /*9f90*/  LOP3.LUT R127, R0, R2, RZ, 0xc0, !PT ;  /* 0x00000002007f7212 */ /* 0x000fe200078ec0ff */
[----:B------:R-:W-:-:S06]  /*9fa0*/  FFMA.FTZ R0, R207, UR33, -R23 ;  /* 0x00000021cf007c23 */ /* 0x000fcc0008010817 */
[C---:B----4-:R-:W-:Y:S06]  /*9fb0*/  HMMA.16816.F32.BF16 R56, R124.reuse, R64, R56 ;  /* 0x000000407c38723c */ /* 0x050fec0000041838 */
[C---:B------:R-:W-:Y:S06]  /*9fc0*/  HMMA.16816.F32.BF16 R40, R124.reuse, R48, R236 ;  /* 0x000000307c28723c */ /* 0x040fec00000418ec */
[----:B------:R-:W-:Y:S01]  /*9fd0*/  HMMA.16816.F32.BF16 R60, R124, R66, R60 ;  /* 0x000000427c3c723c */ /* 0x000fe2000004183c */
[----:B------:R-:W-:Y:S01]  /*9fe0*/  IMAD.MOV.U32 R239, RZ, RZ, R47 ;  /* 0x000000ffffef7224 */ /* 0x000fe200078e002f */
[----:B------:R-:W-:Y:S01]  /*9ff0*/  MOV R238, R44 ;  /* 0x0000002c00ee7202 */ /* 0x000fe20000000f00 */
[----:B------:R-:W-:-:S03]  /*a000*/  IMAD.MOV.U32 R237, RZ, RZ, R45 ;  /* 0x000000ffffed7224 */ /* 0x000fc600078e002d */
[C---:B------:R-:W-:Y:S06]  /*a010*/  HMMA.16816.F32.BF16 R44, R124.reuse, R50, R224 ;  /* 0x000000327c2c723c */ /* 0x040fec00000418e0 */
[----:B------:R-:W-:Y:S01]  /*a020*/  HMMA.16816.F32.BF16 R72, R124, R80, R72 ;  /* 0x000000507c48723c */ /* 0x000fe20000041848 */
[----:B------:R-:W-:Y:S01]  /*a030*/  MOV R226, R3 ;  /* 0x0000000300e27202 */ /* 0x000fe20000000f00 */
[----:B------:R-:W-:Y:S01]  /*a040*/  IMAD.WIDE.U32 R2, R251, -0x2daee0ad, RZ ;  /* 0xd2511f53fb027825 */ /* 0x000fe200078e00ff */
[----:B------:R-:W-:-:S03]  /*a050*/  MOV R224, R6 ;  /* 0x0000000600e07202 */ /* 0x000fc60000000f00 */
[C---:B-1----:R-:W-:Y:S01]  /*a060*/  HMMA.16816.F32.BF16 R140, R124.reuse, R152, R140 ;  /* 0x000000987c8c723c */ /* 0x042fe2000004188c */
[----:B------:R-:W-:Y:S02]  /*a070*/  IMAD.MOV.U32 R227, RZ, RZ, R4 ;  /* 0x000000ffffe37224 */ /* 0x000fe400078e0004 */
[----:B------:R-:W-:Y:S01]  /*a080*/  FFMA.FTZ R4, R241, UR33, -R23 ;  /* 0x00000021f1047c23 */ /* 0x000fe20008010817 */
[----:B------:R-:W-:Y:S01]  /*a090*/  IMAD.MOV.U32 R225, RZ, RZ, R5 ;  /* 0x000000ffffe17224 */ /* 0x000fe200078e0005 */
[--C-:B------:R-:W-:Y:S01]  /*a0a0*/  SHF.R.U32.HI R5, RZ, 0x10, R2.reuse ;  /* 0x00000010ff057819 */ /* 0x100fe20000011602 */
[----:B------:R-:W-:Y:S01]  /*a0b0*/  HMMA.16816.F32.BF16 R148, R124, R154, R148 ;  /* 0x0000009a7c94723c */ /* 0x000fe20000041894 */
[----:B------:R-:W-:Y:S01]  /*a0c0*/  MUFU.EX2 R19, R4 ;  /* 0x0000000400137308 */ /* 0x000fe20000000800 */
[----:B------:R-:W-:-:S04]  /*a0d0*/  SHF.R.U32.HI R6, RZ, 0x18, R2 ;  /* 0x00000018ff067819 */ /* 0x000fc80000011602 */
        /* <DEDUP_REMOVED lines=12> */
[----:B------:R-:W-:-:S02]  /*a1a0*/  LOP3.LUT R7, R2, 0xff, RZ, 0xc0, !PT ;  /* 0x000000ff02077812 */ /* 0x000fc400078ec0ff */
[----:B------:R-:W-:Y:S02]  /*a1b0*/  MOV R146, R9 ;  /* 0x0000000900927202 */ /* 0x000fe40000000f00 */
[----:B------:R-:W-:Y:S02]  /*a1c0*/  MOV R144, R8 ;  /* 0x0000000800907202 */ /* 0x000fe40000000f00 */
[----:B-1----:R-:W-:Y:S02]  /*a1d0*/  LOP3.LUT R0, R3, UR5, R184, 0x96, !PT ;  /* 0x0000000503007c12 */ /* 0x002fe4000f8e96b8 */
[----:B------:R-:W-:Y:S01]  /*a1e0*/  LOP3.LUT R3, R2, 0xffff, RZ, 0xc0, !PT ;  /* 0x0000ffff02037812 */ /* 0x000fe200078ec0ff */
[----:B------:R-:W-:-:S03]  /*a1f0*/  FFMA.FTZ R2, R245, UR33, -R23 ;  /* 0x00000021f5027c23 */ /* 0x000fc60008010817 */
[----:B------:R-:W-:Y:S01]  /*a200*/  SHF.R.U32.HI R4, RZ, 0x8, R3 ;  /* 0x00000008ff047819 */ /* 0x000fe20000011603 */
[----:B------:R1:W-:Y:S01]  /*a210*/  MUFU.EX2 R18, R2 ;  /* 0x0000000200127308 */ /* 0x0003e20000000800 */
[----:B------:R-:W-:Y:S02]  /*a220*/  LOP3.LUT R3, R5, 0xff, RZ, 0xc0, !PT ;  /* 0x000000ff05037812 */ /* 0x000fe400078ec0ff */
[----:B------:R-:W-:Y:S01]  /*a230*/  PRMT R16, R7, 0x5410, R4 ;  /* 0x0000541007107816 */ /* 0x000fe20000000004 */
[----:B------:R-:W-:Y:S01]  /*a240*/  FFMA.FTZ R4, R205, UR33, -R22 ;  /* 0x00000021cd047c23 */ /* 0x000fe20008010816 */
[----:B------:R-:W-:Y:S01]  /*a250*/  PRMT R6, R3, 0x5410, R6 ;  /* 0x0000541003067816 */ /* 0x000fe20000000006 */
[----:B------:R-:W-:Y:S02]  /*a260*/  FFMA.FTZ R3, R250, UR33, -R23 ;  /* 0x00000021fa037c23 */ /* 0x000fe40008010817 */
[----:B------:R-:W-:Y:S08]  /*a270*/  MUFU.EX2 R9, R4 ;  /* 0x0000000400097308 */ /* 0x000ff00000000800 */
[----:B------:R2:W3:Y:S01]  /*a280*/  MUFU.EX2 R17, R3 ;  /* 0x0000000300117308 */ /* 0x0004e20000000800 */
[----:B-1----:R-:W-:-:S04]  /*a290*/  LOP3.LUT R2, R0, 0xffff, RZ, 0xc0, !PT ;  /* 0x0000ffff00027812 */ /* 0x002fc800078ec0ff */
[----:B--2---:R-:W-:Y:S02]  /*a2a0*/  SHF.R.U32.HI R3, RZ, 0x8, R2 ;  /* 0x00000008ff037819 */ /* 0x004fe40000011602 */
[----:B------:R-:W-:-:S04]  /*a2b0*/  LOP3.LUT R2, R0, 0xff, RZ, 0xc0, !PT ;  /* 0x000000ff00027812 */ /* 0x000fc800078ec0ff */
[----:B------:R-:W-:Y:S01]  /*a2c0*/  PRMT R4, R2, 0x5410, R3 ;  /* 0x0000541002047816 */ /* 0x000fe20000000003 */
[----:B------:R-:W-:Y:S01]  /*a2d0*/  FFMA.FTZ R2, R206, UR33, -R22 ;  /* 0x00000021ce027c23 */ /* 0x000fe20008010816 */
[----:B------:R-:W-:-:S03]  /*a2e0*/  SHF.R.U32.HI R3, RZ, 0x10, R0 ;  /* 0x00000010ff037819 */ /* 0x000fc60000011600 */
[----:B------:R1:W2:Y:S01]  /*a2f0*/  MUFU.EX2 R8, R2 ;  /* 0x0000000200087308 */ /* 0x0002a20000000800 */
[----:B------:R-:W-:Y:S02]  /*a300*/  HSET2.LE.AND R4, R4, R242, PT ;  /* 0x000000f204047233 */ /* 0x000fe40003803000 */
        /* <DEDUP_REMOVED lines=8> */
[----:B-1----:R-:W-:-:S03]  /*a390*/  HSET2.LE.AND R3, R6, R242, PT ;  /* 0x000000f206037233 */ /* 0x002fc60003803000 */
        /* <DEDUP_REMOVED lines=59> */
[----:B------:R-:W2:Y:S01]  /*a750*/  LDL R243, [R1+0x50] ;  /* 0x0000500001f37983 */ /* 0x000ea20000100800 */
[----:B------:R-:W-:-:S04]  /*a760*/  DEPBAR.LE SB0, 0x0 ;  /* 0x000080000000791a */ /* 0x000fc80000000000 */
[----:B------:R-:W3:Y:S04]  /*a770*/  LDL R238, [R1+0x20] ;  /* 0x0000200001ee7983 */ /* 0x000ee80000100800 */
[----:B------:R-:W4:Y:S04]  /*a780*/  LDL R239, [R1+0x40] ;  /* 0x0000400001ef7983 */ /* 0x000f280000100800 */
[----:B------:R-:W5:Y:S01]  /*a790*/  LDL R138, [R1+0x44] ;  /* 0x00004400018a7983 */ /* 0x000f620000100800 */
[----:B------:R-:W-:Y:S02]  /*a7a0*/  IMAD.U32 R6, RZ, RZ, UR8 ;  /* 0x00000008ff067e24 */ /* 0x000fe4000f8e00ff */
[----:B------:R-:W-:Y:S01]  /*a7b0*/  IMAD.U32 R2, RZ, RZ, UR8 ;  /* 0x00000008ff027e24 */ /* 0x000fe2000f8e00ff */
[----:B------:R-:W-:-:S02]  /*a7c0*/  IADD3 R8, P5, R232, -UR8, RZ ;  /* 0x80000008e8087c10 */ /* 0x000fc4000ffbe0ff */
[----:B------:R-:W-:Y:S02]  /*a7d0*/  IADD3 R6, P4, P3, R232, 0x80, -R6 ;  /* 0x00000080e8067810 */ /* 0x000fe40007b9e806 */
[C---:B------:R-:W-:Y:S02]  /*a7e0*/  IADD3 R4, P2, R234.reuse, -UR8, RZ ;  /* 0x80000008ea047c10 */ /* 0x040fe4000ff5e0ff */
[----:B------:R-:W-:Y:S02]  /*a7f0*/  IADD3 R2, P1, P0, R234, 0x80, -R2 ;  /* 0x00000080ea027810 */ /* 0x000fe4000783e802 */
[C---:B------:R-:W-:Y:S01]  /*a800*/  IADD3.X R9, R233.reuse, ~UR36, RZ, P5, !PT ;  /* 0x80000024e9097c10 */ /* 0x040fe2000affe4ff */
[----:B------:R-:W-:Y:S01]  /*a810*/  BAR.SYNC.DEFER_BLOCKING 0x0 ;  /* 0x0000000000007b1d */ /* 0x000fe20000010000 */
[----:B------:R-:W-:Y:S02]  /*a820*/  IADD3.X R7, R233, ~UR36, RZ, P4, P3 ;  /* 0x80000024e9077c10 */ /* 0x000fe4000a7e64ff */
[----:B------:R-:W-:-:S02]  /*a830*/  IADD3.X R5, R235, ~UR36, RZ, P2, !PT ;  /* 0x80000024eb057c10 */ /* 0x000fc400097fe4ff */
[----:B------:R-:W-:Y:S01]  /*a840*/  IADD3.X R3, R235, ~UR36, RZ, P1, P0 ;  /* 0x80000024eb037c10 */ /* 0x000fe20008fe04ff */
[----:B------:R-:W-:Y:S01]  /*a850*/  @!PT LDS RZ, [RZ] ;  /* 0x00000000fffff984 */ /* 0x000fe20000000800 */
[----:B------:R-:W-:Y:S01]  /*a860*/  @!PT LDS RZ, [RZ] ;  /* 0x00000000fffff984 */ /* 0x000fe20000000800 */
[----:B------:R-:W-:Y:S01]  /*a870*/  @!PT LDS RZ, [RZ] ;  /* 0x00000000fffff984 */ /* 0x000fe20000000800 */
[----:B------:R-:W-:Y:S04]  /*a880*/  LDGSTS.E.BYPASS.LTC128B.128 [R223+0xa000], desc[UR20][R8.64] ;  /* 0x0a00000008df7fae */ /* 0x000fe8000b901d54 */
[----:B------:R-:W-:Y:S04]  /*a890*/  LDGSTS.E.BYPASS.LTC128B.128 [R223+0xb000], desc[UR20][R6.64] ;  /* 0x0b00000006df7fae */ /* 0x000fe8000b901d54 */
[----:B------:R1:W-:Y:S04]  /*a8a0*/  LDGSTS.E.BYPASS.LTC128B.128 [R223+0xa800], desc[UR20][R4.64] ;  /* 0x0a80000004df7fae */ /* 0x0003e8000b901d54 */
[----:B------:R2:W-:Y:S04]  /*a8b0*/  LDGSTS.E.BYPASS.LTC128B.128 [R223+0xb800], desc[UR20][R2.64] ;  /* 0x0b80000002df7fae */ /* 0x0005e8000b901d54 */
[----:B------:R-:W-:Y:S04]  /*a8c0*/  LDSM.16.M88.4 R32, [R218+0x800] ;  /* 0x00080000da20783b */ /* 0x000fe80000000200 */
[----:B------:R-:W-:Y:S04]  /*a8d0*/  LDSM.16.M88.4 R16, [R218] ;  /* 0x00000000da10783b */ /* 0x000fe80000000200 */
[----:B------:R-:W1:Y:S04]  /*a8e0*/  LDSM.16.M88.4 R20, [R209+0x2000] ;  /* 0x00200000d114783b */ /* 0x000e680000000200 */
[----:B------:R-:W-:Y:S04]  /*a8f0*/  LDSM.16.M88.4 R24, [R211] ;  /* 0x00000000d318783b */ /* 0x000fe80000000200 */
[----:B------:R-:W-:Y:S04]  /*a900*/  LDSM.16.M88.4 R176, [R222] ;  /* 0x00000000deb0783b */ /* 0x000fe80000000200 */
[----:B-1----:R-:W1:Y:S04]  /*a910*/  LDSM.16.M88.4 R4, [R209] ;  /* 0x00000000d104783b */ /* 0x002e680000000200 */
[----:B------:R-:W1:Y:S04]  /*a920*/  LDSM.16.M88.4 R172, [R219] ;  /* 0x00000000dbac783b */ /* 0x000e680000000200 */
[----:B------:R-:W1:Y:S04]  /*a930*/  LDSM.16.M88.4 R28, [R211+0x2000] ;  /* 0x00200000d31c783b */ /* 0x000e680000000200 */
[----:B------:R-:W-:Y:S04]  /*a940*/  LDSM.16.M88.4 R184, [R216+0x800] ;  /* 0x00080000d8b8783b */ /* 0x000fe80000000200 */
[----:B------:R-:W-:Y:S01]  /*a950*/  LDSM.16.M88.4 R180, [R216] ;  /* 0x00000000d8b4783b */ /* 0x000fe20000000200 */
[----:B------:R-:W-:Y:S01]  /*a960*/  UIADD3 UR4, UR32, -0x4, URZ ;  /* 0xfffffffc20047890 */ /* 0x000fe2000fffe03f */
[----:B------:R-:W-:-:S02]  /*a970*/  IMAD.U32 R0, RZ, RZ, UR23 ;  /* 0x00000017ff007e24 */ /* 0x000fc4000f8e00ff */
[----:B------:R-:W0:Y:S01]  /*a980*/  LDGDEPBAR ;  /* 0x00000000000079af */ /* 0x000e220000000000 */
[C---:B------:R-:W-:Y:S06]  /*a990*/  HMMA.16816.F32.BF16 R192, R20.reuse, R16, RZ ;  /* 0x0000001014c0723c */ /* 0x040fec00000418ff */
[-C--:B------:R-:W-:Y:S06]  /*a9a0*/  HMMA.16816.F32.BF16 R188, R20, R32.reuse, RZ ;  /* 0x0000002014bc723c */ /* 0x080fec00000418ff */
[C---:B-1----:R-:W-:Y:S06]  /*a9b0*/  HMMA.16816.F32.BF16 R200, R4.reuse, R32, RZ ;  /* 0x0000002004c8723c */ /* 0x042fec00000418ff */
[C---:B------:R-:W-:Y:S06]  /*a9c0*/  HMMA.16816.F32.BF16 R224, R4.reuse, R16, RZ ;  /* 0x0000001004e0723c */ /* 0x040fec00000418ff */
[C---:B------:R-:W-:Y:S06]  /*a9d0*/  HMMA.16816.F32.BF16 R196, R4.reuse, R34, RZ ;  /* 0x0000002204c4723c */ /* 0x040fec00000418ff */
[-C--:B------:R-:W-:Y:S01]  /*a9e0*/  HMMA.16816.F32.BF16 R204, R4, R18.reuse, RZ ;  /* 0x0000001204cc723c */ /* 0x080fe200000418ff */
[----:B------:R-:W-:Y:S05]  /*a9f0*/  LDSM.16.M88.4 R4, [R217+0x2000] ;  /* 0x00200000d904783b */ /* 0x000fea0000000200 */
[C---:B------:R-:W-:Y:S01]  /*aa00*/  HMMA.16816.F32.BF16 R228, R20.reuse, R18, RZ ;  /* 0x0000001214e4723c */ /* 0x040fe200000418ff */
[----:B------:R-:W1:Y:S05]  /*aa10*/  LDSM.16.M88.4 R16, [R217] ;  /* 0x00000000d910783b */ /* 0x000e6a0000000200 */
[----:B------:R-:W-:Y:S06]  /*aa20*/  HMMA.16816.F32.BF16 R32, R20, R34, RZ ;  /* 0x000000221420723c */ /* 0x000fec00000418ff */
[C---:B------:R-:W-:Y:S06]  /*aa30*/  HMMA.16816.F32.BF16 R200, R24.reuse, R176, R200 ;  /* 0x000000b018c8723c */ /* 0x040fec00000418c8 */
[C---:B------:R-:W-:Y:S06]  /*aa40*/  HMMA.16816.F32.BF16 R224, R24.reuse, R172, R224 ;  /* 0x000000ac18e0723c */ /* 0x040fec00000418e0 */
[----:B------:R-:W-:Y:S06]  /*aa50*/  HMMA.16816.F32.BF16 R196, R24, R178, R196 ;  /* 0x000000b218c4723c */ /* 0x000fec00000418c4 */
[C---:B------:R-:W-:Y:S06]  /*aa60*/  HMMA.16816.F32.BF16 R192, R28.reuse, R172, R192 ;  /* 0x000000ac1cc0723c */ /* 0x040fec00000418c0 */
[----:B------:R-:W-:Y:S06]  /*aa70*/  HMMA.16816.F32.BF16 R188, R28, R176, R188 ;  /* 0x000000b01cbc723c */ /* 0x000fec00000418bc */
[-C--:B------:R-:W-:Y:S01]  /*aa80*/  HMMA.16816.F32.BF16 R204, R24, R174.reuse, R204 ;  /* 0x000000ae18cc723c */ /* 0x080fe200000418cc */
[----:B------:R-:W-:Y:S05]  /*aa90*/  LDSM.16.M88.4 R24, [R215] ;  /* 0x00000000d718783b */ /* 0x000fea0000000200 */
[C---:B------:R-:W-:Y:S01]  /*aaa0*/  HMMA.16816.F32.BF16 R20, R28.reuse, R174, R228 ;  /* 0x000000ae1c14723c */ /* 0x040fe200000418e4 */
[----:B------:R-:W1:Y:S05]  /*aab0*/  LDSM.16.M88.4 R172, [R214] ;  /* 0x00000000d6ac783b */ /* 0x000e6a0000000200 */
[----:B------:R-:W-:Y:S01]  /*aac0*/  HMMA.16816.F32.BF16 R176, R28, R178, R32 ;  /* 0x000000b21cb0723c */ /* 0x000fe20000041820 */
[----:B------:R-:W1:Y:S04]  /*aad0*/  LDSM.16.M88.4 R28, [R215+0x2000] ;  /* 0x00200000d71c783b */ /* 0x000e680000000200 */
[----:B------:R-:W1:Y:S02]  /*aae0*/  LDSM.16.M88.4 R32, [R214+0x800] ;  /* 0x00080000d620783b */ /* 0x000e640000000200 */
[C---:B-1----:R-:W-:Y:S06]  /*aaf0*/  HMMA.16816.F32.BF16 R232, R16.reuse, R184, R200 ;  /* 0x000000b810e8723c */ /* 0x042fec00000418c8 */
[C---:B------:R-:W-:Y:S06]  /*ab00*/  HMMA.16816.F32.BF16 R224, R16.reuse, R180, R224 ;  /* 0x000000b410e0723c */ /* 0x040fec00000418e0 */
[----:B------:R-:W-:Y:S06]  /*ab10*/  HMMA.16816.F32.BF16 R200, R16, R186, R196 ;  /* 0x000000ba10c8723c */ /* 0x000fec00000418c4 */
[C---:B------:R-:W-:Y:S06]  /*ab20*/  HMMA.16816.F32.BF16 R196, R4.reuse, R180, R192 ;  /* 0x000000b404c4723c */ /* 0x040fec00000418c0 */
[----:B------:R-:W-:Y:S06]  /*ab30*/  HMMA.16816.F32.BF16 R188, R4, R184, R188 ;  /* 0x000000b804bc723c */ /* 0x000fec00000418bc */
[-C--:B------:R-:W-:Y:S01]  /*ab40*/  HMMA.16816.F32.BF16 R204, R16, R182.reuse, R204 ;  /* 0x000000b610cc723c */ /* 0x080fe200000418cc */
[----:B------:R-:W-:Y:S05]  /*ab50*/  LDSM.16.M88.4 R16, [R209+0x6000] ;  /* 0x00600000d110783b */ /* 0x000fea0000000200 */
[C---:B------:R-:W-:Y:S01]  /*ab60*/  HMMA.16816.F32.BF16 R192, R4.reuse, R182, R20 ;  /* 0x000000b604c0723c */ /* 0x040fe20000041814 */
[----:B------:R-:W-:Y:S04]  /*ab70*/  LDSM.16.M88.4 R180, [R218+0x1000] ;  /* 0x00100000dab4783b */ /* 0x000fe80000000200 */
[----:B------:R-:W1:Y:S01]  /*ab80*/  LDSM.16.M88.4 R20, [R209+0x4000] ;  /* 0x00400000d114783b */ /* 0x000e620000000200 */
[----:B------:R-:W-:Y:S03]  /*ab90*/  HMMA.16816.F32.BF16 R184, R4, R186, R176 ;  /* 0x000000ba04b8723c */ /* 0x000fe600000418b0 */
[----:B------:R-:W1:Y:S03]  /*aba0*/  LDSM.16.M88.4 R176, [R218+0x1800] ;  /* 0x00180000dab0783b */ /* 0x000e660000000200 */
[-C--:B------:R-:W-:Y:S01]  /*abb0*/  HMMA.16816.F32.BF16 R224, R24, R172.reuse, R224 ;  /* 0x000000ac18e0723c */ /* 0x080fe200000418e0 */
[----:B------:R-:W-:Y:S05]  /*abc0*/  LDSM.16.M88.4 R4, [R211+0x4000] ;  /* 0x00400000d304783b */ /* 0x000fea0000000200 */
[----:B------:R-:W-:Y:S06]  /*abd0*/  HMMA.16816.F32.BF16 R196, R28, R172, R196 ;  /* 0x000000ac1cc4723c */ /* 0x000fec00000418c4 */
[-C--:B------:R-:W-:Y:S06]  /*abe0*/  HMMA.16816.F32.BF16 R232, R24, R32.reuse, R232 ;  /* 0x0000002018e8723c */ /* 0x080fec00000418e8 */
[----:B------:R-:W-:Y:S06]  /*abf0*/  HMMA.16816.F32.BF16 R188, R28, R32, R188 ;  /* 0x000000201cbc723c */ /* 0x000fec00000418bc */
[-C--:B------:R-:W-:Y:S06]  /*ac00*/  HMMA.16816.F32.BF16 R204, R24, R174.reuse, R204 ;  /* 0x000000ae18cc723c */ /* 0x080fec00000418cc */
[----:B------:R-:W-:Y:S01]  /*ac10*/  HMMA.16816.F32.BF16 R192, R28, R174, R192 ;  /* 0x000000ae1cc0723c */ /* 0x000fe200000418c0 */
[----:B------:R-:W2:Y:S05]  /*ac20*/  LDSM.16.M88.4 R172, [R221] ;  /* 0x00000000ddac783b */ /* 0x000eaa0000000200 */
[-C--:B------:R-:W-:Y:S01]  /*ac30*/  HMMA.16816.F32.BF16 R200, R24, R34.reuse, R200 ;  /* 0x0000002218c8723c */ /* 0x080fe200000418c8 */
[----:B------:R-:W3:Y:S05]  /*ac40*/  LDSM.16.M88.4 R24, [R211+0x6000] ;  /* 0x00600000d318783b */ /* 0x000eea0000000200 */
[----:B------:R-:W-:Y:S01]  /*ac50*/  HMMA.16816.F32.BF16 R28, R28, R34, R184 ;  /* 0x000000221c1c723c */ /* 0x000fe200000418b8 */
[----:B------:R-:W4:Y:S05]  /*ac60*/  LDSM.16.M88.4 R184, [R220] ;  /* 0x00000000dcb8783b */ /* 0x000f2a0000000200 */
[-C--:B-1----:R-:W-:Y:S06]  /*ac70*/  HMMA.16816.F32.BF16 R224, R20, R180.reuse, R224 ;  /* 0x000000b414e0723c */ /* 0x082fec00000418e0 */
[----:B------:R-:W-:Y:S06]  /*ac80*/  HMMA.16816.F32.BF16 R196, R16, R180, R196 ;  /* 0x000000b410c4723c */ /* 0x000fec00000418c4 */
[-C--:B------:R-:W-:Y:S06]  /*ac90*/  HMMA.16816.F32.BF16 R232, R20, R176.reuse, R232 ;  /* 0x000000b014e8723c */ /* 0x080fec00000418e8 */
[----:B------:R-:W-:Y:S06]  /*aca0*/  HMMA.16816.F32.BF16 R188, R16, R176, R188 ;  /* 0x000000b010bc723c */ /* 0x000fec00000418bc */
[C---:B------:R-:W-:Y:S06]  /*acb0*/  HMMA.16816.F32.BF16 R228, R20.reuse, R182, R204 ;  /* 0x000000b614e4723c */ /* 0x040fec00000418cc */
[----:B------:R-:W-:Y:S01]  /*acc0*/  HMMA.16816.F32.BF16 R204, R20, R178, R200 ;  /* 0x000000b214cc723c */ /* 0x000fe200000418c8 */
[----:B------:R-:W-:Y:S05]  /*acd0*/  LDSM.16.M88.4 R20, [R217+0x4000] ;  /* 0x00400000d914783b */ /* 0x000fea0000000200 */
[C---:B------:R-:W-:Y:S01]  /*ace0*/  HMMA.16816.F32.BF16 R32, R16.reuse, R182, R192 ;  /* 0x000000b61020723c */ /* 0x040fe200000418c0 */
[----:B------:R-:W1:Y:S05]  /*acf0*/  LDSM.16.M88.4 R180, [R216+0x1000] ;  /* 0x00100000d8b4783b */ /* 0x000e6a0000000200 */
[----:B------:R-:W-:Y:S01]  /*ad00*/  HMMA.16816.F32.BF16 R176, R16, R178, R28 ;  /* 0x000000b210b0723c */ /* 0x000fe2000004181c */
[----:B------:R-:W5:Y:S04]  /*ad10*/  LDSM.16.M88.4 R28, [R216+0x1800] ;  /* 0x00180000d81c783b */ /* 0x000f680000000200 */
[----:B------:R-:W5:Y:S01]  /*ad20*/  LDSM.16.M88.4 R16, [R217+0x6000] ;  /* 0x00600000d910783b */ /* 0x000f620000000200 */
[-C--:B--2---:R-:W-:Y:S06]  /*ad30*/  HMMA.16816.F32.BF16 R192, R4, R172.reuse, R224 ;  /* 0x000000ac04c0723c */ /* 0x084fec00000418e0 */
[----:B---3--:R-:W-:Y:S06]  /*ad40*/  HMMA.16816.F32.BF16 R224, R24, R172, R196 ;  /* 0x000000ac18e0723c */ /* 0x008fec00000418c4 */
[-C--:B----4-:R-:W-:Y:S06]  /*ad50*/  HMMA.16816.F32.BF16 R232, R4, R184.reuse, R232 ;  /* 0x000000b804e8723c */ /* 0x090fec00000418e8 */
[----:B------:R-:W-:Y:S06]  /*ad60*/  HMMA.16816.F32.BF16 R196, R24, R184, R188 ;  /* 0x000000b818c4723c */ /* 0x000fec00000418bc */
[C---:B------:R-:W-:Y:S06]  /*ad70*/  HMMA.16816.F32.BF16 R200, R4.reuse, R174, R228 ;  /* 0x000000ae04c8723c */ /* 0x040fec00000418e4 */
[----:B------:R-:W-:Y:S01]  /*ad80*/  HMMA.16816.F32.BF16 R228, R4, R186, R204 ;  /* 0x000000ba04e4723c */ /* 0x000fe200000418cc */
[----:B------:R-:W-:Y:S05]  /*ad90*/  LDSM.16.M88.4 R4, [R215+0x4000] ;  /* 0x00400000d704783b */ /* 0x000fea0000000200 */
[C---:B------:R-:W-:Y:S01]  /*ada0*/  HMMA.16816.F32.BF16 R204, R24.reuse, R174, R32 ;  /* 0x000000ae18cc723c */ /* 0x040fe20000041820 */
[----:B------:R-:W2:Y:S04]  /*adb0*/  LDSM.16.M88.4 R32, [R214+0x1000] ;  /* 0x00100000d620783b */ /* 0x000ea80000000200 */
[----:B------:R-:W3:Y:S01]  /*adc0*/  LDSM.16.M88.4 R172, [R214+0x1800] ;  /* 0x00180000d6ac783b */ /* 0x000ee20000000200 */
[----:B------:R-:W-:Y:S03]  /*add0*/  HMMA.16816.F32.BF16 R184, R24, R186, R176 ;  /* 0x000000ba18b8723c */ /* 0x000fe600000418b0 */
[----:B------:R-:W4:Y:S01]  /*ade0*/  LDSM.16.M88.4 R24, [R215+0x6000] ;  /* 0x00600000d718783b */ /* 0x000f220000000200 */
[----:B------:R-:W-:Y:S01]  /*adf0*/  IMAD.WIDE.U32 R12, R238, -0x2daee0ad, RZ ;  /* 0xd2511f53ee0c7825 */ /* 0x000fe200078e00ff */
[----:B------:R-:W-:Y:S01]  /*ae00*/  UISETP.NE.AND UP0, UPT, UR32, 0x4, UPT ;  /* 0x000000042000788c */ /* 0x000fe2000bf05270 */
[----:B-1----:R-:W-:Y:S01]  /*ae10*/  HMMA.16816.F32.BF16 R176, R20, R180, R192 ;  /* 0x000000b414b0723c */ /* 0x002fe200000418c0 */
[----:B------:R-:W-:-:S05]  /*ae20*/  DEPBAR.LE SB0, 0x0 ;  /* 0x000080000000791a */ /* 0x000fca0000000000 */
[-C--:B-----5:R-:W-:Y:S06]  /*ae30*/  HMMA.16816.F32.BF16 R192, R20, R28.reuse, R232 ;  /* 0x0000001c14c0723c */ /* 0x0a0fec00000418e8 */
[----:B------:R-:W-:Y:S07]  /*ae40*/  HMMA.16816.F32.BF16 R196, R16, R28, R196 ;  /* 0x0000001c10c4723c */ /* 0x000fee00000418c4 */
[----:B------:R-:W-:-:S02]  /*ae50*/  IMAD.WIDE.U32 R28, R243, -0x326172a9, RZ ;  /* 0xcd9e8d57f31c7825 */ /* 0x000fc400078e00ff */
[----:B------:R-:W1:Y:S01]  /*ae60*/  S2R R243, SR_TID.X ;  /* 0x0000000000f37919 */ /* 0x000e620000002100 */
[C---:B------:R-:W-:Y:S06]  /*ae70*/  HMMA.16816.F32.BF16 R188, R20.reuse, R182, R200 ;  /* 0x000000b614bc723c */ /* 0x040fec00000418c8 */
[----:B------:R-:W-:Y:S06]  /*ae80*/  HMMA.16816.F32.BF16 R20, R20, R30, R228 ;  /* 0x0000001e1414723c */ /* 0x000fec00000418e4 */
[----:B------:R-:W-:Y:S06]  /*ae90*/  HMMA.16816.F32.BF16 R204, R16, R182, R204 ;  /* 0x000000b610cc723c */ /* 0x000fec00000418cc */
[----:B--2---:R-:W-:Y:S01]  /*aea0*/  HMMA.16816.F32.BF16 R176, R4, R32, R176 ;  /* 0x0000002004b0723c */ /* 0x004fe200000418b0 */
[----:B------:R-:W-:-:S05]  /*aeb0*/  LOP3.LUT R3, R13, UR4, R0, 0x96, !PT ;  /* 0x000000040d037c12 */ /* 0x000fca000f8e9600 */
[----:B------:R-:W-:Y:S01]  /*aec0*/  HMMA.16816.F32.BF16 R200, R16, R180, R224 ;  /* 0x000000b410c8723c */ /* 0x000fe200000418e0 */
[----:B------:R-:W-:Y:S02]  /*aed0*/  IMAD.U32 R0, RZ, RZ, UR4 ;  /* 0x00000004ff007e24 */ /* 0x000fe4000f8e00ff */
[----:B-1----:R-:W-:-:S03]  /*aee0*/  IMAD.SHL.U32 R243, R243, 0x2, RZ ;  /* 0x00000002f3f37824 */ /* 0x002fc600078e00ff */
[----:B------:R-:W-:Y:S02]  /*aef0*/  HMMA.16816.F32.BF16 R224, R16, R30, R184 ;  /* 0x0000001e10e0723c */ /* 0x000fe400000418b8 */
[----:B------:R-:W-:-:S04]  /*af00*/  LOP3.LUT R243, R243, 0x6, RZ, 0xc0, !PT ;  /* 0x00000006f3f37812 */ /* 0x000fc800078ec0ff */
[----:B------:R-:W-:Y:S01]  /*af10*/  HMMA.16816.F32.BF16 R188, R4, R34, R188 ;  /* 0x0000002204bc723c */ /* 0x000fe200000418bc */
[----:B------:R-:W-:-:S05]  /*af20*/  IMAD.WIDE.U32 R16, R239, -0x326172a9, RZ ;  /* 0xcd9e8d57ef107825 */ /* 0x000fca00078e00ff */
[----:B------:R-:W-:Y:S01]  /*af30*/  LOP3.LUT R2, R17, R138, RZ, 0x3c, !PT ;  /* 0x0000008a11027212 */ /* 0x000fe200078e3cff */
[----:B---3--:R-:W-:Y:S01]  /*af40*/  HMMA.16816.F32.BF16 R192, R4, R172, R192 ;  /* 0x000000ac04c0723c */ /* 0x008fe200000418c0 */
[----:B------:R-:W-:-:S03]  /*af50*/  IMAD R0, R0, 0x20, R243 ;  /* 0x0000002000007824 */ /* 0x000fc600078e02f3 */
[----:B------:R-:W-:Y:S02]  /*af60*/  IMAD.WIDE.U32 R18, R2, -0x2daee0ad, RZ ;  /* 0xd2511f5302127825 */ /* 0x000fe400078e00ff */
[----:B------:R-:W-:Y:S02]  /*af70*/  HMMA.16816.F32.BF16 R180, R4, R174, R20 ;  /* 0x000000ae04b4723c */ /* 0x000fe40000041814 */
[C---:B------:R-:W-:Y:S01]  /*af80*/  VIADD R2, R0.reuse, 0x1 ;  /* 0x0000000100027836 */ /* 0x040fe20000000000 */
[----:B------:R-:W-:-:S04]  /*af90*/  ISETP.GE.AND P5, PT, R0, R10, PT ;  /* 0x0000000a0000720c */ /* 0x000fc80003fa6270 */
[----:B------:R-:W-:Y:S01]  /*afa0*/  LOP3.LUT R4, R29, R138, RZ, 0x3c, !PT ;  /* 0x0000008a1d047212 */ /* 0x000fe200078e3cff */
[----:B------:R-:W-:Y:S01]  /*afb0*/  VIADD R7, R0, 0x8 ;  /* 0x0000000800077836 */ /* 0x000fe20000000000 */
[C---:B------:R-:W-:Y:S01]  /*afc0*/  ISETP.GE.AND P0, PT, R2.reuse, R11, PT ;  /* 0x0000000b0200720c */ /* 0x040fe20003f06270 */
[C---:B----4-:R-:W-:Y:S01]  /*afd0*/  HMMA.16816.F32.BF16 R184, R24.reuse, R34, R204 ;  /* 0x0000002218b8723c */ /* 0x050fe200000418cc */
[----:B------:R-:W-:Y:S01]  /*afe0*/  ISETP.GE.AND P3, PT, R2, R10, PT ;  /* 0x0000000a0200720c */ /* 0x000fe20003f66270 */
[----:B------:R-:W-:Y:S01]  /*aff0*/  IMAD.WIDE.U32 R20, R4, -0x2daee0ad, RZ ;  /* 0xd2511f5304147825 */ /* 0x000fe200078e00ff */
[----:B------:R-:W-:Y:S02]  /*b000*/  FSEL R22, R176, -INF , !P5 ;  /* 0xff800000b0167808 */ /* 0x000fe40006800000 */
[----:B------:R-:W-:Y:S01]  /*b010*/  ISETP.GE.AND P4, PT, R2, R14, PT ;  /* 0x0000000e0200720c */ /* 0x000fe20003f86270 */
[C---:B------:R-:W-:Y:S01]  /*b020*/  VIADD R4, R0.reuse, 0x10 ;  /* 0x0000001000047836 */ /* 0x040fe20000000000 */
[----:B------:R-:W-:Y:S01]  /*b030*/  FSEL R35, R179, -INF , !P0 ;  /* 0xff800000b3237808 */ /* 0x000fe20004000000 */
[----:B------:R-:W-:Y:S01]  /*b040*/  HMMA.16816.F32.BF16 R200, R24, R32, R200 ;  /* 0x0000002018c8723c */ /* 0x000fe200000418c8 */
[----:B------:R-:W-:Y:S01]  /*b050*/  ISETP.GE.AND P0, PT, R7, R10, PT ;  /* 0x0000000a0700720c */ /* 0x000fe20003f06270 */
[----:B------:R-:W-:Y:S01]  /*b060*/  VIADD R5, R0, 0x9 ;  /* 0x0000000900057836 */ /* 0x000fe20000000000 */
[----:B------:R-:W-:-:S02]  /*b070*/  ISETP.GE.AND P2, PT, R2, R15, PT ;  /* 0x0000000f0200720c */ /* 0x000fc40003f46270 */
[----:B------:R-:W-:Y:S02]  /*b080*/  ISETP.GE.AND P1, PT, R0, R11, PT ;  /* 0x0000000b0000720c */ /* 0x000fe40003f26270 */
[----:B------:R-:W-:Y:S02]  /*b090*/  FSEL R32, R177, -INF , !P3 ;  /* 0xff800000b1207808 */ /* 0x000fe40005800000 */
[----:B------:R-:W-:Y:S02]  /*b0a0*/  FMNMX.FTZ R2, R136, R22, !PT ;  /* 0x0000001688027209 */ /* 0x000fe40007810000 */
[--C-:B------:R-:W-:Y:S02]  /*b0b0*/  LOP3.LUT R138, R19, UR29, R12.reuse, 0x96, !PT ;  /* 0x0000001d138a7c12 */ /* 0x100fe4000f8e960c */
[----:B------:R-:W-:Y:S01]  /*b0c0*/  LOP3.LUT R139, R21, UR29, R12, 0x96, !PT ;  /* 0x0000001d158b7c12 */ /* 0x000fe2000f8e960c */
[----:B------:R-:W-:Y:S01]  /*b0d0*/  VIADD R12, R0, 0x18 ;  /* 0x00000018000c7836 */ /* 0x000fe20000000000 */
[----:B------:R-:W-:-:S02]  /*b0e0*/  FSEL R33, R188, -INF , !P0 ;  /* 0xff800000bc217808 */ /* 0x000fc40004000000 */
[----:B------:R-:W-:Y:S02]  /*b0f0*/  FSEL R31, R178, -INF , !P1 ;  /* 0xff800000b21f7808 */ /* 0x000fe40004800000 */
[-C--:B------:R-:W-:Y:S02]  /*b100*/  ISETP.GE.AND P0, PT, R4, R10.reuse, PT ;  /* 0x0000000a0400720c */ /* 0x080fe40003f06270 */
[----:B------:R-:W-:Y:S02]  /*b110*/  ISETP.GE.AND P1, PT, R5, R10, PT ;  /* 0x0000000a0500720c */ /* 0x000fe40003f26270 */
[----:B------:R-:W-:Y:S01]  /*b120*/  FMNMX.FTZ R2, R32, R2, !PT ;  /* 0x0000000220027209 */ /* 0x000fe20007810000 */
[----:B------:R-:W-:Y:S01]  /*b130*/  VIADD R6, R0, 0x11 ;  /* 0x0000001100067836 */ /* 0x000fe20000000000 */
[----:B------:R-:W-:Y:S02]  /*b140*/  FSEL R245, R192, -INF , !P0 ;  /* 0xff800000c0f57808 */ /* 0x000fe40004000000 */
[----:B------:R-:W-:-:S02]  /*b150*/  FSEL R34, R189, -INF , !P1 ;  /* 0xff800000bd227808 */ /* 0x000fc40004800000 */
[----:B------:R-:W-:Y:S02]  /*b160*/  FMNMX.FTZ R2, R33, R2, !PT ;  /* 0x0000000221027209 */ /* 0x000fe40007810000 */
[-C--:B------:R-:W-:Y:S02]  /*b170*/  ISETP.GE.AND P0, PT, R12, R10.reuse, PT ;  /* 0x0000000a0c00720c */ /* 0x080fe40003f06270 */
[----:B------:R-:W-:Y:S02]  /*b180*/  ISETP.GE.AND P1, PT, R6, R10, PT ;  /* 0x0000000a0600720c */ /* 0x000fe40003f26270 */
[----:B------:R-:W-:Y:S02]  /*b190*/  FMNMX.FTZ R2, R34, R2, !PT ;  /* 0x0000000222027209 */ /* 0x000fe40007810000 */
[----:B------:R-:W-:Y:S02]  /*b1a0*/  FSEL R243, R180, -INF , !P0 ;  /* 0xff800000b4f37808 */ /* 0x000fe40004000000 */
[----:B------:R-:W-:Y:S01]  /*b1b0*/  PLOP3.LUT P0, PT, PT, PT, UP0, 0x80, 0x0 ;  /* 0x000000000000781c */ /* 0x000fe20003f0f008 */
[----:B------:R-:W-:Y:S01]  /*b1c0*/  BAR.SYNC.DEFER_BLOCKING 0x0 ;  /* 0x0000000000007b1d */ /* 0x000fe20000010000 */
[----:B------:R-:W-:-:S02]  /*b1d0*/  ISETP.GE.AND P5, PT, R0, R14, PT ;  /* 0x0000000e0000720c */ /* 0x000fc40003fa6270 */
[C---:B------:R-:W-:Y:S01]  /*b1e0*/  ISETP.GE.AND P3, PT, R0.reuse, R15, PT ;  /* 0x0000000f0000720c */ /* 0x040fe20003f66270 */
[----:B------:R-:W-:Y:S01]  /*b1f0*/  VIADD R0, R0, 0x19 ;  /* 0x0000001900007836 */ /* 0x000fe20000000000 */
[----:B------:R-:W-:Y:S02]  /*b200*/  FSEL R250, R193, -INF , !P1 ;  /* 0xff800000c1fa7808 */ /* 0x000fe40004800000 */
[----:B------:R-:W-:Y:S01]  /*b210*/  FMNMX.FTZ R2, R245, R2, !PT ;  /* 0x00000002f5027209 */ /* 0x000fe20007810000 */
[----:B------:R-:W-:Y:S01]  /*b220*/  IMAD.WIDE.U32 R8, R3, -0x326172a9, RZ ;  /* 0xcd9e8d5703087825 */ /* 0x000fe200078e00ff */
[----:B------:R-:W-:Y:S02]  /*b230*/  ISETP.GE.AND P1, PT, R0, R10, PT ;  /* 0x0000000a0000720c */ /* 0x000fe40003f26270 */
[----:B------:R-:W-:Y:S01]  /*b240*/  FMNMX.FTZ R2, R250, R2, !PT ;  /* 0x00000002fa027209 */ /* 0x000fe20007810000 */
[----:B------:R-:W-:Y:S01]  /*b250*/  HMMA.16816.F32.BF16 R196, R24, R172, R196 ;  /* 0x000000ac18c4723c */ /* 0x000fe200000418c4 */
[----:B------:R-:W-:-:S02]  /*b260*/  FSEL R244, R181, -INF , !P1 ;  /* 0xff800000b5f47808 */ /* 0x000fc40004800000 */
[----:B------:R-:W-:Y:S02]  /*b270*/  FMNMX.FTZ R2, R243, R2, !PT ;  /* 0x00000002f3027209 */ /* 0x000fe40007810000 */
[C---:B------:R-:W-:Y:S01]  /*b280*/  LOP3.LUT R132, R9.reuse, UR30, R16, 0x96, !PT ;  /* 0x0000001e09847c12 */ /* 0x040fe2000f8e9610 */
[----:B------:R-:W-:Y:S01]  /*b290*/  HMMA.16816.F32.BF16 R172, R24, R174, R224 ;  /* 0x000000ae18ac723c */ /* 0x000fe200000418e0 */
[----:B------:R-:W-:Y:S02]  /*b2a0*/  LOP3.LUT R137, R9, UR30, R28, 0x96, !PT ;  /* 0x0000001e09897c12 */ /* 0x000fe4000f8e961c */
[----:B------:R-:W-:Y:S02]  /*b2b0*/  ISETP.GE.AND P6, PT, R7, R11, PT ;  /* 0x0000000b0700720c */ /* 0x000fe40003fc6270 */
[----:B------:R-:W-:Y:S01]  /*b2c0*/  FMNMX.FTZ R10, R244, R2, !PT ;  /* 0x00000002f40a7209 */ /* 0x000fe20007810000 */
[----:B------:R-:W-:-:S03]  /*b2d0*/  NOP ;  /* 0x0000000000007918 */ /* 0x000fc60000000000 */
[----:B------:R-:W-:-:S15]  /*b2e0*/  @!P0 BRA `(.L_x_1057) ;  /* 0x0000000000648947 */ /* 0x000fde0003800000 */
        /* <DEDUP_REMOVED lines=12> */
[C---:B------:R-:W-:Y:S02]  /*b3b0*/  LEA R2, P1, R3.reuse, UR6, 0x1 ;  /* 0x0000000603027c11 */ /* 0x040fe4000f8208ff */
        /* <DEDUP_REMOVED lines=12> */
.L_x_1057:
[----:B-1----:R-:W-:Y:S01]  /*b480*/  FMNMX.FTZ R2, R135, R31, !PT ;  /* 0x0000001f87027209 */ /* 0x002fe20007810000 */
[----:B------:R-:W1:Y:S01]  /*b490*/  SHFL.BFLY PT, R3, R10, 0x2, 0x1f ;  /* 0x0c401f000a037f89 */ /* 0x000e6200000e0000 */
[-C--:B------:R-:W-:Y:S01]  /*b4a0*/  ISETP.GE.AND P1, PT, R5, R11.reuse, PT ;  /* 0x0000000b0500720c */ /* 0x080fe20003f26270 */
[----:B------:R-:W2:Y:S01]  /*b4b0*/  LDC.U8 R179, c[0x0][0x388] ;  /* 0x0000e200ffb37b82 */ /* 0x000ea20000000000 */
[----:B------:R-:W-:Y:S01]  /*b4c0*/  FSEL R13, R190, -INF , !P6 ;  /* 0xff800000be0d7808 */ /* 0x000fe20007000000 */
[----:B------:R-:W-:Y:S01]  /*b4d0*/  UISETP.GE.AND UP0, UPT, UR32, 0x5, UPT ;  /* 0x000000052000788c */ /* 0x000fe2000bf06270 */
[----:B------:R-:W-:Y:S02]  /*b4e0*/  FMNMX.FTZ R2, R35, R2, !PT ;  /* 0x0000000223027209 */ /* 0x000fe40007810000 */
[----:B------:R-:W-:Y:S02]  /*b4f0*/  FSEL R21, R191, -INF , !P1 ;  /* 0xff800000bf157808 */ /* 0x000fe40004800000 */
[----:B------:R-:W-:-:S02]  /*b500*/  ISETP.GE.AND P1, PT, R4, R11, PT ;  /* 0x0000000b0400720c */ /* 0x000fc40003f26270 */
[----:B------:R-:W-:Y:S02]  /*b510*/  FMNMX.FTZ R2, R13, R2, !PT ;  /* 0x000000020d027209 */ /* 0x000fe40007810000 */
[----:B------:R-:W-:Y:S02]  /*b520*/  FSEL R19, R200, -INF , !P5 ;  /* 0xff800000c8137808 */ /* 0x000fe40006800000 */
[----:B------:R-:W-:Y:S01]  /*b530*/  ISETP.GE.AND P5, PT, R6, R11, PT ;  /* 0x0000000b0600720c */ /* 0x000fe20003fa6270 */
[----:B------:R-:W-:Y:S01]  /*b540*/  @UP0 UIADD3 UR32, UR32, -0x5, URZ ;  /* 0xfffffffb20200890 */ /* 0x000fe2000fffe03f */
[----:B------:R-:W-:Y:S02]  /*b550*/  FSEL R242, R194, -INF , !P1 ;  /* 0xff800000c2f27808 */ /* 0x000fe40004800000 */
[----:B------:R-:W-:Y:S02]  /*b560*/  FMNMX.FTZ R2, R21, R2, !PT ;  /* 0x0000000215027209 */ /* 0x000fe40007810000 */
[----:B------:R-:W-:-:S02]  /*b570*/  FSEL R30, R201, -INF , !P4 ;  /* 0xff800000c91e7808 */ /* 0x000fc40006000000 */
[-C--:B------:R-:W-:Y:S02]  /*b580*/  ISETP.GE.AND P4, PT, R12, R11.reuse, PT ;  /* 0x0000000b0c00720c */ /* 0x080fe40003f86270 */
[----:B------:R-:W-:Y:S02]  /*b590*/  FSEL R241, R195, -INF , !P5 ;  /* 0xff800000c3f17808 */ /* 0x000fe40006800000 */
[----:B------:R-:W-:Y:S02]  /*b5a0*/  FMNMX.FTZ R2, R242, R2, !PT ;  /* 0x00000002f2027209 */ /* 0x000fe40007810000 */
[----:B------:R-:W-:Y:S02]  /*b5b0*/  ISETP.GE.AND P1, PT, R0, R11, PT ;  /* 0x0000000b0000720c */ /* 0x000fe40003f26270 */
[----:B------:R-:W-:Y:S02]  /*b5c0*/  FSEL R227, R182, -INF , !P4 ;  /* 0xff800000b6e37808 */ /* 0x000fe40006000000 */
[----:B------:R-:W-:-:S02]  /*b5d0*/  FMNMX.FTZ R2, R241, R2, !PT ;  /* 0x00000002f1027209 */ /* 0x000fc40007810000 */
[----:B------:R-:W-:Y:S02]  /*b5e0*/  FSEL R240, R183, -INF , !P1 ;  /* 0xff800000b7f07808 */ /* 0x000fe40004800000 */
[----:B------:R-:W-:Y:S02]  /*b5f0*/  FMNMX.FTZ R2, R227, R2, !PT ;  /* 0x00000002e3027209 */ /* 0x000fe40007810000 */
[C---:B------:R-:W-:Y:S02]  /*b600*/  ISETP.GE.AND P0, PT, R7.reuse, R14, PT ;  /* 0x0000000e0700720c */ /* 0x040fe40003f06270 */
[----:B------:R-:W-:Y:S02]  /*b610*/  ISETP.GE.AND P6, PT, R7, R15, PT ;  /* 0x0000000f0700720c */ /* 0x000fe40003fc6270 */
[----:B------:R-:W-:Y:S02]  /*b620*/  FMNMX.FTZ R7, R240, R2, !PT ;  /* 0x00000002f0077209 */ /* 0x000fe40007810000 */
[----:B------:R-:W-:-:S02]  /*b630*/  FMNMX.FTZ R2, R133, R19, !PT ;  /* 0x0000001385027209 */ /* 0x000fc40007810000 */
[----:B------:R-:W-:Y:S01]  /*b640*/  ISETP.GE.AND P5, PT, R5, R14, PT ;  /* 0x0000000e0500720c */ /* 0x000fe20003fa6270 */
[----:B------:R-:W-:Y:S01]  /*b650*/  SHFL.BFLY PT, R11, R7, 0x2, 0x1f ;  /* 0x0c401f00070b7f89 */ /* 0x000fe200000e0000 */
[----:B------:R-:W-:Y:S02]  /*b660*/  FSEL R28, R184, -INF , !P0 ;  /* 0xff800000b81c7808 */ /* 0x000fe40004000000 */
[----:B------:R-:W-:Y:S02]  /*b670*/  FMNMX.FTZ R2, R30, R2, !PT ;  /* 0x000000021e027209 */ /* 0x000fe40007810000 */
[----:B------:R-:W-:Y:S02]  /*b680*/  ISETP.GE.AND P0, PT, R4, R14, PT ;  /* 0x0000000e0400720c */ /* 0x000fe40003f06270 */
[----:B------:R-:W-:Y:S02]  /*b690*/  FSEL R29, R185, -INF , !P5 ;  /* 0xff800000b91d7808 */ /* 0x000fe40006800000 */
[----:B------:R-:W-:-:S02]  /*b6a0*/  FMNMX.FTZ R2, R28, R2, !PT ;  /* 0x000000021c027209 */ /* 0x000fc40007810000 */
[----:B-1----:R-:W-:Y:S02]  /*b6b0*/  FMNMX.FTZ R9, R10, R3, !PT ;  /* 0x000000030a097209 */ /* 0x002fe40007810000 */
[----:B------:R-:W-:Y:S02]  /*b6c0*/  FSEL R17, R202, -INF , !P3 ;  /* 0xff800000ca117808 */ /* 0x000fe40005800000 */
[C---:B------:R-:W-:Y:S01]  /*b6d0*/  ISETP.GE.AND P5, PT, R6.reuse, R14, PT ;  /* 0x0000000e0600720c */ /* 0x040fe20003fa6270 */
[----:B------:R-:W1:Y:S01]  /*b6e0*/  SHFL.BFLY PT, R10, R9, 0x1, 0x1f ;  /* 0x0c201f00090a7f89 */ /* 0x000e6200000e0000 */
[-C--:B------:R-:W-:Y:S02]  /*b6f0*/  ISETP.GE.AND P3, PT, R6, R15.reuse, PT ;  /* 0x0000000f0600720c */ /* 0x080fe40003f66270 */
[----:B------:R-:W-:Y:S02]  /*b700*/  FSEL R181, R196, -INF , !P0 ;  /* 0xff800000c4b57808 */ /* 0x000fe40004000000 */
[----:B------:R-:W-:Y:S01]  /*b710*/  FMNMX.FTZ R6, R29, R2, !PT ;  /* 0x000000021d067209 */ /* 0x000fe20007810000 */
[----:B------:R-:W-:Y:S01]  /*b720*/  IMAD.WIDE.U32 R2, R137, -0x2daee0ad, RZ ;  /* 0xd2511f5389027825 */ /* 0x000fe200078e00ff */
[----:B------:R-:W-:-:S02]  /*b730*/  ISETP.GE.AND P4, PT, R5, R15, PT ;  /* 0x0000000f0500720c */ /* 0x000fc40003f86270 */
[-C--:B------:R-:W-:Y:S01]  /*b740*/  ISETP.GE.AND P1, PT, R4, R15.reuse, PT ;  /* 0x0000000f0400720c */ /* 0x080fe20003f26270 */
[----:B------:R-:W-:Y:S01]  /*b750*/  IMAD.WIDE.U32 R4, R132, -0x2daee0ad, RZ ;  /* 0xd2511f5384047825 */ /* 0x000fe200078e00ff */
[----:B------:R-:W-:Y:S02]  /*b760*/  FSEL R23, R186, -INF , !P6 ;  /* 0xff800000ba177808 */ /* 0x000fe40007000000 */
[----:B------:R-:W-:Y:S02]  /*b770*/  FSEL R27, R203, -INF , !P2 ;  /* 0xff800000cb1b7808 */ /* 0x000fe40005000000 */
[CC--:B------:R-:W-:Y:S02]  /*b780*/  ISETP.GE.AND P6, PT, R0.reuse, R14.reuse, PT ;  /* 0x0000000e0000720c */ /* 0x0c0fe40003fc6270 */
[----:B------:R-:W-:Y:S02]  /*b790*/  ISETP.GE.AND P0, PT, R0, R15, PT ;  /* 0x0000000f0000720c */ /* 0x000fe40003f06270 */
[----:B------:R-:W-:-:S02]  /*b7a0*/  ISETP.GE.AND P2, PT, R12, R14, PT ;  /* 0x0000000e0c00720c */ /* 0x000fc40003f46270 */
[----:B------:R-:W-:Y:S02]  /*b7b0*/  FSEL R183, R197, -INF , !P5 ;  /* 0xff800000c5b77808 */ /* 0x000fe40006800000 */
[----:B------:R-:W-:Y:S02]  /*b7c0*/  FMNMX.FTZ R0, R181, R6, !PT ;  /* 0x00000006b5007209 */ /* 0x000fe40007810000 */
[----:B------:R-:W-:Y:S02]  /*b7d0*/  FSEL R14, R187, -INF , !P4 ;  /* 0xff800000bb0e7808 */ /* 0x000fe40006000000 */
[----:B------:R-:W-:Y:S02]  /*b7e0*/  ISETP.GE.AND P4, PT, R12, R15, PT ;  /* 0x0000000f0c00720c */ /* 0x000fe40003f86270 */
[----:B------:R-:W-:Y:S02]  /*b7f0*/  LOP3.LUT R12, R5, UR27, R18, 0x96, !PT ;  /* 0x0000001b050c7c12 */ /* 0x000fe4000f8e9612 */
[----:B------:R-:W-:-:S02]  /*b800*/  FSEL R189, R172, -INF , !P2 ;  /* 0xff800000acbd7808 */ /* 0x000fc40005000000 */
[----:B------:R-:W-:Y:S02]  /*b810*/  FMNMX.FTZ R0, R183, R0, !PT ;  /* 0x00000000b7007209 */ /* 0x000fe40007810000 */
[----:B------:R-:W-:Y:S02]  /*b820*/  FMNMX.FTZ R5, R134, R17, !PT ;  /* 0x0000001186057209 */ /* 0x000fe40007810000 */
[----:B------:R-:W-:Y:S02]  /*b830*/  FMNMX.FTZ R25, R189, R0, !PT ;  /* 0x00000000bd197209 */ /* 0x000fe40007810000 */
[----:B------:R-:W-:Y:S02]  /*b840*/  FMNMX.FTZ R0, R27, R5, !PT ;  /* 0x000000051b007209 */ /* 0x000fe40007810000 */
[----:B------:R-:W-:Y:S02]  /*b850*/  FSEL R196, R173, -INF , !P6 ;  /* 0xff800000adc47808 */ /* 0x000fe40007000000 */
[----:B------:R-:W-:-:S02]  /*b860*/  FMNMX.FTZ R0, R23, R0, !PT ;  /* 0x0000000017007209 */ /* 0x000fc40007810000 */
[----:B------:R-:W-:Y:S02]  /*b870*/  FSEL R182, R198, -INF , !P1 ;  /* 0xff800000c6b67808 */ /* 0x000fe40004800000 */
[----:B------:R-:W-:Y:S02]  /*b880*/  FMNMX.FTZ R0, R14, R0, !PT ;  /* 0x000000000e007209 */ /* 0x000fe40007810000 */
[----:B------:R-:W-:Y:S02]  /*b890*/  FMNMX.FTZ R25, R196, R25, !PT ;  /* 0x00000019c4197209 */ /* 0x000fe40007810000 */
[----:B------:R-:W-:Y:S02]  /*b8a0*/  FSEL R188, R199, -INF , !P3 ;  /* 0xff800000c7bc7808 */ /* 0x000fe40005800000 */
[----:B------:R-:W-:Y:S02]  /*b8b0*/  FMNMX.FTZ R0, R182, R0, !PT ;  /* 0x00000000b6007209 */ /* 0x000fe40007810000 */
[----:B-1----:R-:W-:-:S02]  /*b8c0*/  FMNMX.FTZ R132, R9, R10, !PT ;  /* 0x0000000a09847209 */ /* 0x002fc40007810000 */
[----:B------:R-:W-:Y:S01]  /*b8d0*/  LOP3.LUT R18, R3, UR27, R20, 0x96, !PT ;  /* 0x0000001b03127c12 */ /* 0x000fe2000f8e9614 */
[----:B------:R-:W1:Y:S01]  /*b8e0*/  SHFL.BFLY PT, R9, R25, 0x2, 0x1f ;  /* 0x0c401f0019097f89 */ /* 0x000e6200000e0000 */
[----:B------:R-:W-:Y:S01]  /*b8f0*/  FMNMX.FTZ R3, R7, R11, !PT ;  /* 0x0000000b07037209 */ /* 0x000fe20007810000 */
[----:B------:R-:W-:Y:S01]  /*b900*/  IMAD.WIDE.U32 R6, R138, -0x326172a9, RZ ;  /* 0xcd9e8d578a067825 */ /* 0x000fe200078e00ff */
[----:B------:R-:W-:-:S03]  /*b910*/  FSEL R191, R174, -INF , !P4 ;  /* 0xff800000aebf7808 */ /* 0x000fc60006000000 */
[----:B------:R-:W-:Y:S01]  /*b920*/  FMUL.FTZ R16, R132, UR33 ;  /* 0x0000002184107c20 */ /* 0x000fe20008410000 */
[----:B------:R-:W-:Y:S01]  /*b930*/  FMNMX.FTZ R0, R188, R0, !PT ;  /* 0x00000000bc007209 */ /* 0x000fe20007810000 */
[----:B------:R-:W3:Y:S01]  /*b940*/  SHFL.BFLY PT, R26, R3, 0x1, 0x1f ;  /* 0x0c201f00031a7f89 */ /* 0x000ee200000e0000 */
[----:B------:R-:W-:Y:S01]  /*b950*/  FSEL R190, R175, -INF , !P0 ;  /* 0xff800000afbe7808 */ /* 0x000fe20004000000 */
[----:B------:R-:W-:Y:S01]  /*b960*/  IMAD.WIDE.U32 R10, R139, -0x326172a9, RZ ;  /* 0xcd9e8d578b0a7825 */ /* 0x000fe200078e00ff */
[----:B------:R-:W-:Y:S02]  /*b970*/  FMNMX.FTZ R0, R191, R0, !PT ;  /* 0x00000000bf007209 */ /* 0x000fe40007810000 */
[--C-:B------:R-:W-:Y:S01]  /*b980*/  LOP3.LUT R5, R7, UR28, R8.reuse, 0x96, !PT ;  /* 0x0000001c07057c12 */ /* 0x100fe2000f8e9608 */
[----:B------:R-:W-:Y:S01]  /*b990*/  IMAD.WIDE.U32 R138, R12, -0x326172a9, RZ ;  /* 0xcd9e8d570c8a7825 */ /* 0x000fe200078e00ff */
[----:B------:R-:W-:Y:S02]  /*b9a0*/  FMNMX.FTZ R0, R190, R0, !PT ;  /* 0x00000000be007209 */ /* 0x000fe40007810000 */
[----:B------:R-:W-:Y:S01]  /*b9b0*/  LOP3.LUT R8, R11, UR28, R8, 0x96, !PT ;  /* 0x0000001c0b087c12 */ /* 0x000fe2000f8e9608 */
[----:B------:R-:W-:Y:S01]  /*b9c0*/  IMAD.WIDE.U32 R176, R5, -0x2daee0ad, RZ ;  /* 0xd2511f5305b07825 */ /* 0x000fe200078e00ff */
[----:B------:R-:W-:Y:S01]  /*b9d0*/  FSETP.NEU.FTZ.AND P2, PT, R132, -INF , PT ;  /* 0xff8000008400780b */ /* 0x000fe20003f5d000 */
[----:B------:R-:W4:Y:S01]  /*b9e0*/  SHFL.BFLY PT, R24, R0, 0x2, 0x1f ;  /* 0x0c401f0000187f89 */ /* 0x000f2200000e0000 */
[----:B------:R-:W-:Y:S01]  /*b9f0*/  LOP3.LUT R6, R139, UR26, R6, 0x96, !PT ;  /* 0x0000001a8b067c12 */ /* 0x000fe2000f8e9606 */
[----:B------:R-:W-:Y:S01]  /*ba00*/  IMAD.WIDE.U32 R172, R8, -0x2daee0ad, RZ ;  /* 0xd2511f5308ac7825 */ /* 0x000fe200078e00ff */
[----:B------:R-:W-:-:S02]  /*ba10*/  FSEL R16, R16, RZ, P2 ;  /* 0x000000ff10107208 */ /* 0x000fc40001000000 */
[----:B------:R-:W-:Y:S01]  /*ba20*/  LOP3.LUT R4, R177, UR25, R4, 0x96, !PT ;  /* 0x00000019b1047c12 */ /* 0x000fe2000f8e9604 */
[----:B------:R-:W-:Y:S01]  /*ba30*/  IMAD.WIDE.U32 R6, R6, -0x2daee0ad, RZ ;  /* 0xd2511f5306067825 */ /* 0x000fe200078e00ff */
[----:B------:R-:W-:-:S03]  /*ba40*/  LOP3.LUT R2, R173, UR25, R2, 0x96, !PT ;  /* 0x00000019ad027c12 */ /* 0x000fc6000f8e9602 */
[--C-:B------:R-:W-:Y:S01]  /*ba50*/  FFMA.FTZ R32, R32, UR33, -R16.reuse ;  /* 0x0000002120207c23 */ /* 0x100fe20008010810 */
[--C-:B------:R-:W-:Y:S01]  /*ba60*/  FFMA.FTZ R33, R33, UR33, -R16.reuse ;  /* 0x0000002121217c23 */ /* 0x100fe20008010810 */
[----:B-1----:R-:W-:Y:S01]  /*ba70*/  FMNMX.FTZ R25, R25, R9, !PT ;  /* 0x0000000919197209 */ /* 0x002fe20007810000 */
[----:B------:R-:W-:Y:S01]  /*ba80*/  IMAD.WIDE.U32 R8, R18, -0x326172a9, RZ ;  /* 0xcd9e8d5712087825 */ /* 0x000fe200078e00ff */
[----:B------:R-:W-:Y:S01]  /*ba90*/  MUFU.EX2 R206, R32 ;  /* 0x0000002000ce7308 */ /* 0x000fe20000000800 */
[----:B---3--:R-:W-:Y:S02]  /*baa0*/  FMNMX.FTZ R26, R3, R26, !PT ;  /* 0x0000001a031a7209 */ /* 0x008fe40007810000 */
[----:B------:R-:W-:Y:S01]  /*bab0*/  FFMA.FTZ R34, R34, UR33, -R16 ;  /* 0x0000002122227c23 */ /* 0x000fe20008010810 */
[----:B------:R-:W1:Y:S01]  /*bac0*/  SHFL.BFLY PT, R5, R25, 0x1, 0x1f ;  /* 0x0c201f0019057f89 */ /* 0x000e6200000e0000 */
[----:B------:R-:W-:Y:S01]  /*bad0*/  IMAD.WIDE.U32 R234, R4, -0x326172a9, RZ ;  /* 0xcd9e8d5704ea7825 */ /* 0x000fe200078e00ff */
[----:B------:R-:W-:-:S03]  /*bae0*/  LOP3.LUT R10, R9, UR26, R10, 0x96, !PT ;  /* 0x0000001a090a7c12 */ /* 0x000fc6000f8e960a */
[C---:B------:R-:W-:Y:S01]  /*baf0*/  FMUL.FTZ R15, R26.reuse, UR33 ;  /* 0x000000211a0f7c20 */ /* 0x040fe20008410000 */
[----:B------:R-:W-:Y:S01]  /*bb00*/  FSETP.NEU.FTZ.AND P3, PT, R26, -INF , PT ;  /* 0xff8000001a00780b */ /* 0x000fe20003f7d000 */
[----:B------:R3:W-:Y:S01]  /*bb10*/  MUFU.EX2 R228, R33 ;  /* 0x0000002100e47308 */ /* 0x0007e20000000800 */
[----:B--2---:R-:W-:Y:S01]  /*bb20*/  PRMT R251, R179, 0x7054, R179 ;  /* 0x00007054b3fb7816 */ /* 0x004fe200000000b3 */
[----:B------:R-:W-:Y:S01]  /*bb30*/  IMAD.WIDE.U32 R10, R10, -0x2daee0ad, RZ ;  /* 0xd2511f530a0a7825 */ /* 0x000fe200078e00ff */
[----:B------:R-:W-:-:S03]  /*bb40*/  FSEL R15, R15, RZ, P3 ;  /* 0x000000ff0f0f7208 */ /* 0x000fc60001800000 */
[----:B------:R-:W-:Y:S01]  /*bb50*/  FFMA.FTZ R22, R22, UR33, -R16 ;  /* 0x0000002116167c23 */ /* 0x000fe20008010810 */
[----:B----4-:R-:W-:Y:S01]  /*bb60*/  FMNMX.FTZ R24, R0, R24, !PT ;  /* 0x0000001800187209 */ /* 0x010fe20007810000 */
[--C-:B------:R-:W-:Y:S01]  /*bb70*/  FFMA.FTZ R13, R13, UR33, -R15.reuse ;  /* 0x000000210d0d7c23 */ /* 0x100fe2000801080f */
[----:B------:R-:W-:Y:S01]  /*bb80*/  MUFU.EX2 R229, R34 ;  /* 0x0000002200e57308 */ /* 0x000fe20000000800 */
[--C-:B------:R-:W-:Y:S01]  /*bb90*/  FFMA.FTZ R21, R21, UR33, -R15.reuse ;  /* 0x0000002115157c23 */ /* 0x100fe2000801080f */
[--C-:B------:R-:W-:Y:S01]  /*bba0*/  FFMA.FTZ R31, R31, UR33, -R15.reuse ;  /* 0x000000211f1f7c23 */ /* 0x100fe2000801080f */
[----:B------:R-:W-:Y:S01]  /*bbb0*/  FFMA.FTZ R35, R35, UR33, -R15 ;  /* 0x0000002123237c23 */ /* 0x000fe2000801080f */
[----:B---3--:R-:W-:Y:S01]  /*bbc0*/  IMAD.WIDE.U32 R32, R2, -0x326172a9, RZ ;  /* 0xcd9e8d5702207825 */ /* 0x008fe200078e00ff */
[----:B------:R-:W-:-:S03]  /*bbd0*/  LOP3.LUT R2, R235, UR24, R138, 0x96, !PT ;  /* 0x00000018eb027c12 */ /* 0x000fc6000f8e968a */
[----:B------:R-:W-:Y:S01]  /*bbe0*/  MUFU.EX2 R226, R13 ;  /* 0x0000000d00e27308 */ /* 0x000fe20000000800 */
[----:B-1----:R-:W-:Y:S02]  /*bbf0*/  FMNMX.FTZ R25, R25, R5, !PT ;  /* 0x0000000519197209 */ /* 0x002fe40007810000 */
[----:B------:R-:W-:Y:S01]  /*bc00*/  LOP3.LUT R3, R33, UR24, R8, 0x96, !PT ;  /* 0x0000001821037c12 */ /* 0x000fe2000f8e9608 */
[----:B------:R-:W-:Y:S01]  /*bc10*/  IMAD.WIDE.U32 R204, R2, -0x2daee0ad, RZ ;  /* 0xd2511f5302cc7825 */ /* 0x000fe200078e00ff */
[----:B------:R-:W-:-:S03]  /*bc20*/  LOP3.LUT R2, R11, UR19, R172, 0x96, !PT ;  /* 0x000000130b027c12 */ /* 0x000fc6000f8e96ac */
[C---:B------:R-:W-:Y:S01]  /*bc30*/  FMUL.FTZ R12, R25.reuse, UR33 ;  /* 0x00000021190c7c20 */ /* 0x040fe20008410000 */
[----:B------:R-:W-:Y:S01]  /*bc40*/  FSETP.NEU.FTZ.AND P1, PT, R25, -INF , PT ;  /* 0xff8000001900780b */ /* 0x000fe20003f3d000 */
[----:B------:R-:W-:Y:S01]  /*bc50*/  IMAD.WIDE.U32 R186, R3, -0x2daee0ad, RZ ;  /* 0xd2511f5303ba7825 */ /* 0x000fe200078e00ff */
[----:B------:R-:W-:Y:S01]  /*bc60*/  LOP3.LUT R3, R7, UR19, R176, 0x96, !PT ;  /* 0x0000001307037c12 */ /* 0x000fe2000f8e96b0 */
[----:B------:R-:W1:Y:S01]  /*bc70*/  MUFU.EX2 R225, R21 ;  /* 0x0000001500e17308 */ /* 0x000e620000000800 */
[----:B------:R-:W-:Y:S01]  /*bc80*/  LOP3.LUT R4, R205, UR14, R6, 0x96, !PT ;  /* 0x0000000ecd047c12 */ /* 0x000fe2000f8e9606 */
[----:B------:R-:W-:Y:S01]  /*bc90*/  IMAD.WIDE.U32 R8, R2, -0x326172a9, RZ ;  /* 0xcd9e8d5702087825 */ /* 0x000fe200078e00ff */
[----:B------:R-:W-:Y:S01]  /*bca0*/  LOP3.LUT R6, R187, UR14, R10, 0x96, !PT ;  /* 0x0000000ebb067c12 */ /* 0x000fe2000f8e960a */
[----:B------:R-:W-:Y:S01]  /*bcb0*/  LDSM.16.MT88.4 R172, [R210+0xa000] ;  /* 0x00a00000d2ac783b */ /* 0x000fe20000004200 */
[----:B------:R-:W-:Y:S01]  /*bcc0*/  FSEL R12, R12, RZ, P1 ;  /* 0x000000ff0c0c7208 */ /* 0x000fe20000800000 */
[----:B------:R-:W-:Y:S01]  /*bcd0*/  IMAD.WIDE.U32 R230, R3, -0x326172a9, RZ ;  /* 0xcd9e8d5703e67825 */ /* 0x000fe200078e00ff */
[----:B------:R-:W-:Y:S01]  /*bce0*/  LOP3.LUT R184, R9, UR15, R32, 0x96, !PT ;  /* 0x0000000f09b87c12 */ /* 0x000fe2000f8e9620 */
[----:B------:R-:W2:Y:S01]  /*bcf0*/  SHFL.BFLY PT, R3, R24, 0x1, 0x1f ;  /* 0x0c201f0018037f89 */ /* 0x000ea200000e0000 */
[----:B------:R-:W3:Y:S01]  /*bd00*/  MUFU.EX2 R178, R22 ;  /* 0x0000001600b27308 */ /* 0x000ee20000000800 */
[----:B------:R-:W-:-:S04]  /*bd10*/  IMAD.WIDE.U32 R4, R4, -0x326172a9, RZ ;  /* 0xcd9e8d5704047825 */ /* 0x000fc800078e00ff */
[--C-:B------:R-:W-:Y:S01]  /*bd20*/  FFMA.FTZ R19, R19, UR33, -R12.reuse ;  /* 0x0000002113137c23 */ /* 0x100fe2000801080c */
[--C-:B------:R-:W-:Y:S01]  /*bd30*/  FFMA.FTZ R28, R28, UR33, -R12.reuse ;  /* 0x000000211c1c7c23 */ /* 0x100fe2000801080c */
[----:B------:R-:W-:Y:S01]  /*bd40*/  FFMA.FTZ R29, R29, UR33, -R12 ;  /* 0x000000211d1d7c23 */ /* 0x000fe2000801080c */
[----:B------:R-:W-:Y:S01]  /*bd50*/  IMAD.WIDE.U32 R6, R6, -0x326172a9, RZ ;  /* 0xcd9e8d5706067825 */ /* 0x000fe200078e00ff */
[----:B------:R-:W-:-:S03]  /*bd60*/  LOP3.LUT R2, R5, UR31, R230, 0x96, !PT ;  /* 0x0000001f05027c12 */ /* 0x000fc6000f8e96e6 */
[----:B------:R-:W-:Y:S01]  /*bd70*/  FFMA.FTZ R30, R30, UR33, -R12 ;  /* 0x000000211e1e7c23 */ /* 0x000fe2000801080c */
[C---:B------:R-:W-:Y:S01]  /*bd80*/  LOP3.LUT R10, R4.reuse, 0xffff, RZ, 0xc0, !PT ;  /* 0x0000ffff040a7812 */ /* 0x040fe200078ec0ff */
[----:B------:R4:W-:Y:S01]  /*bd90*/  MUFU.EX2 R224, R19 ;  /* 0x0000001300e07308 */ /* 0x0009e20000000800 */
[----:B------:R-:W-:Y:S02]  /*bda0*/  LOP3.LUT R9, R4, 0xff, RZ, 0xc0, !PT ;  /* 0x000000ff04097812 */ /* 0x000fe400078ec0ff */
[--C-:B------:R-:W-:Y:S02]  /*bdb0*/  SHF.R.U32.HI R5, RZ, 0x10, R4.reuse ;  /* 0x00000010ff057819 */ /* 0x100fe40000011604 */
[----:B------:R-:W-:Y:S02]  /*bdc0*/  SHF.R.U32.HI R11, RZ, 0x18, R4 ;  /* 0x00000018ff0b7819 */ /* 0x000fe40000011604 */
[----:B------:R-:W-:Y:S01]  /*bdd0*/  LOP3.LUT R0, R7, UR31, R8, 0x96, !PT ;  /* 0x0000001f07007c12 */ /* 0x000fe2000f8e9608 */
[----:B------:R-:W-:Y:S01]  /*bde0*/  MUFU.EX2 R198, R28 ;  /* 0x0000001c00c67308 */ /* 0x000fe20000000800 */
[----:B------:R-:W-:-:S02]  /*bdf0*/  LOP3.LUT R4, R6, 0xffff, RZ, 0xc0, !PT ;  /* 0x0000ffff06047812 */ /* 0x000fc400078ec0ff */
[--C-:B------:R-:W-:Y:S02]  /*be00*/  SHF.R.U32.HI R7, RZ, 0x10, R6.reuse ;  /* 0x00000010ff077819 */ /* 0x100fe40000011606 */
[----:B------:R-:W-:Y:S02]  /*be10*/  LOP3.LUT R20, R6, 0xff, RZ, 0xc0, !PT ;  /* 0x000000ff06147812 */ /* 0x000fe400078ec0ff */
[----:B--2---:R-:W-:Y:S01]  /*be20*/  FMNMX.FTZ R24, R24, R3, !PT ;  /* 0x0000000318187209 */ /* 0x004fe20007810000 */
[----:B------:R-:W-:Y:S01]  /*be30*/  MUFU.EX2 R197, R29 ;  /* 0x0000001d00c57308 */ /* 0x000fe20000000800 */
[----:B----4-:R-:W-:Y:S02]  /*be40*/  SHF.R.U32.HI R19, RZ, 0x18, R6 ;  /* 0x00000018ff137819 */ /* 0x010fe40000011606 */
[----:B------:R-:W-:Y:S01]  /*be50*/  LOP3.LUT R3, R7, 0xff, RZ, 0xc0, !PT ;  /* 0x000000ff07037812 */ /* 0x000fe200078ec0ff */
[C---:B------:R-:W-:Y:S01]  /*be60*/  FMUL.FTZ R13, R24.reuse, UR33 ;  /* 0x00000021180d7c20 */ /* 0x040fe20008410000 */
[----:B------:R-:W-:-:S02]  /*be70*/  FSETP.NEU.FTZ.AND P0, PT, R24, -INF , PT ;  /* 0xff8000001800780b */ /* 0x000fc40003f1d000 */
[----:B------:R-:W-:Y:S01]  /*be80*/  LOP3.LUT R5, R5, 0xff, RZ, 0xc0, !PT ;  /* 0x000000ff05057812 */ /* 0x000fe200078ec0ff */
[----:B------:R-:W-:Y:S01]  /*be90*/  MUFU.EX2 R199, R30 ;  /* 0x0000001e00c77308 */ /* 0x000fe20000000800 */
[----:B------:R-:W-:Y:S02]  /*bea0*/  PRMT R19, R3, 0x5410, R19 ;  /* 0x0000541003137816 */ /* 0x000fe40000000013 */
[----:B------:R-:W-:Y:S02]  /*beb0*/  FSEL R13, R13, RZ, P0 ;  /* 0x000000ff0d0d7208 */ /* 0x000fe40000000000 */
[----:B------:R-:W-:Y:S02]  /*bec0*/  SHF.R.U32.HI R4, RZ, 0x8, R4 ;  /* 0x00000008ff047819 */ /* 0x000fe40000011604 */
[C---:B------:R-:W-:Y:S01]  /*bed0*/  LOP3.LUT R6, R2.reuse, 0xffff, RZ, 0xc0, !PT ;  /* 0x0000ffff02067812 */ /* 0x040fe200078ec0ff */
[--C-:B------:R-:W-:Y:S01]  /*bee0*/  FFMA.FTZ R17, R17, UR33, -R13.reuse ;  /* 0x0000002111117c23 */ /* 0x100fe2000801080d */
[----:B------:R-:W-:Y:S01]  /*bef0*/  LOP3.LUT R8, R2, 0xff, RZ, 0xc0, !PT ;  /* 0x000000ff02087812 */ /* 0x000fe200078ec0ff */
[--C-:B------:R-:W-:Y:S01]  /*bf00*/  FFMA.FTZ R27, R27, UR33, -R13.reuse ;  /* 0x000000211b1b7c23 */ /* 0x100fe2000801080d */
[--C-:B------:R-:W-:Y:S01]  /*bf10*/  SHF.R.U32.HI R3, RZ, 0x10, R2.reuse ;  /* 0x00000010ff037819 */ /* 0x100fe20000011602 */
[----:B------:R2:W-:Y:S01]  /*bf20*/  MUFU.EX2 R195, R17 ;  /* 0x0000001100c37308 */ /* 0x0005e20000000800 */
[----:B------:R-:W-:Y:S01]  /*bf30*/  SHF.R.U32.HI R7, RZ, 0x18, R2 ;  /* 0x00000018ff077819 */ /* 0x000fe20000011602 */
[----:B------:R-:W-:Y:S01]  /*bf40*/  FFMA.FTZ R23, R23, UR33, -R13 ;  /* 0x0000002117177c23 */ /* 0x000fe2000801080d */
[----:B------:R-:W-:-:S02]  /*bf50*/  LOP3.LUT R2, R0, 0xffff, RZ, 0xc0, !PT ;  /* 0x0000ffff00027812 */ /* 0x000fc400078ec0ff */
[----:B------:R-:W-:Y:S02]  /*bf60*/  PRMT R11, R5, 0x5410, R11 ;  /* 0x00005410050b7816 */ /* 0x000fe4000000000b */
[----:B------:R-:W-:Y:S01]  /*bf70*/  PRMT R20, R20, 0x5410, R4 ;  /* 0x0000541014147816 */ /* 0x000fe20000000004 */
[----:B------:R4:W-:Y:S01]  /*bf80*/  MUFU.EX2 R194, R27 ;  /* 0x0000001b00c27308 */ /* 0x0009e20000000800 */
[----:B------:R-:W-:Y:S02]  /*bf90*/  LOP3.LUT R5, R3, 0xff, RZ, 0xc0, !PT ;  /* 0x000000ff03057812 */ /* 0x000fe400078ec0ff */
[----:B------:R-:W-:Y:S02]  /*bfa0*/  LOP3.LUT R4, R0, 0xff, RZ, 0xc0, !PT ;  /* 0x000000ff00047812 */ /* 0x000fe400078ec0ff */
[----:B------:R-:W-:Y:S02]  /*bfb0*/  SHF.R.U32.HI R3, RZ, 0x8, R2 ;  /* 0x00000008ff037819 */ /* 0x000fe40000011602 */
[----:B------:R-:W-:Y:S01]  /*bfc0*/  SHF.R.U32.HI R2, RZ, 0x10, R0 ;  /* 0x00000010ff027819 */ /* 0x000fe20000011600 */
[----:B------:R-:W-:Y:S01]  /*bfd0*/  MUFU.EX2 R193, R23 ;  /* 0x0000001700c17308 */ /* 0x000fe20000000800 */
[----:B------:R-:W-:-:S02]  /*bfe0*/  SHF.R.U32.HI R10, RZ, 0x8, R10 ;  /* 0x00000008ff0a7819 */ /* 0x000fc4000001160a */
[----:B--2---:R-:W-:Y:S02]  /*bff0*/  PRMT R17, R4, 0x5410, R3 ;  /* 0x0000541004117816 */ /* 0x004fe40000000003 */
[----:B------:R-:W-:Y:S02]  /*c000*/  SHF.R.U32.HI R4, RZ, 0x18, R0 ;  /* 0x00000018ff047819 */ /* 0x000fe40000011600 */
[----:B------:R-:W-:Y:S01]  /*c010*/  LOP3.LUT R2, R2, 0xff, RZ, 0xc0, !PT ;  /* 0x000000ff02027812 */ /* 0x000fe200078ec0ff */
[----:B------:R-:W2:Y:S01]  /*c020*/  MUFU.EX2 R207, R31 ;  /* 0x0000001f00cf7308 */ /* 0x000ea20000000800 */
[----:B------:R-:W-:Y:S02]  /*c030*/  PRMT R10, R9, 0x5410, R10 ;  /* 0x00005410090a7816 */ /* 0x000fe4000000000a */
[----:B------:R-:W-:Y:S02]  /*c040*/  FSEL R0, R25, RZ, P1 ;  /* 0x000000ff19007208 */ /* 0x000fe40000800000 */
[----:B------:R-:W-:-:S02]  /*c050*/  FSEL R3, R132, RZ, P2 ;  /* 0x000000ff84037208 */ /* 0x000fc40001000000 */
[----:B------:R-:W-:Y:S01]  /*c060*/  PRMT R9, R2, 0x5410, R4 ;  /* 0x0000541002097816 */ /* 0x000fe20000000004 */
[----:B------:R-:W-:Y:S01]  /*c070*/  FFMA.FTZ R2, R14, UR33, -R13 ;  /* 0x000000210e027c23 */ /* 0x000fe2000801080d */
[----:B------:R-:W-:Y:S01]  /*c080*/  PRMT R18, R5, 0x5410, R7 ;  /* 0x0000541005127816 */ /* 0x000fe20000000007 */
[----:B------:R-:W-:Y:S01]  /*c090*/  FADD.FTZ R5, R133, -R0 ;  /* 0x8000000085057221 */ /* 0x000fe20000010000 */
[----:B------:R-:W-:Y:S01]  /*c0a0*/  FADD.FTZ R180, R136, -R3 ;  /* 0x8000000388b47221 */ /* 0x000fe20000010000 */
[----:B------:R-:W-:Y:S01]  /*c0b0*/  HSET2.LE.AND R0, R10, R251, PT ;  /* 0x000000fb0a007233 */ /* 0x000fe20003803000 */
[----:B------:R5:W5:Y:S01]  /*c0c0*/  MUFU.EX2 R192, R2 ;  /* 0x0000000200c07308 */ /* 0x000b620000000800 */
[----:B------:R-:W-:Y:S01]  /*c0d0*/  SHF.R.U32.HI R6, RZ, 0x8, R6 ;  /* 0x00000008ff067819 */ /* 0x000fe20000011606 */
[----:B------:R-:W-:Y:S01]  /*c0e0*/  FMUL.FTZ R5, R5, UR33 ;  /* 0x0000002105057c20 */ /* 0x000fe20008410000 */
[----:B------:R-:W-:Y:S01]  /*c0f0*/  FSEL R3, R24, RZ, P0 ;  /* 0x000000ff18037208 */ /* 0x000fe20000000000 */
[----:B------:R-:W-:Y:S01]  /*c100*/  LDSM.16.MT88.4 R136, [R213+0xa000] ;  /* 0x00a00000d588783b */ /* 0x000fe20000004200 */
[----:B------:R-:W-:-:S02]  /*c110*/  PRMT R8, R8, 0x5410, R6 ;  /* 0x0000541008087816 */ /* 0x000fc40000000006 */
[----:B------:R-:W-:Y:S01]  /*c120*/  FSEL R4, R26, RZ, P3 ;  /* 0x000000ff1a047208 */ /* 0x000fe20001800000 */
[----:B------:R-:W-:Y:S01]  /*c130*/  FADD.FTZ R6, R134, -R3 ;  /* 0x8000000386067221 */ /* 0x000fe20000010000 */
[----:B-1----:R-:W-:Y:S01]  /*c140*/  F2FP.BF16.F32.PACK_AB R3, R225, R226 ;  /* 0x000000e2e103723e */ /* 0x002fe200000010ff */
[----:B------:R1:W-:Y:S01]  /*c150*/  MUFU.EX2 R252, R35 ;  /* 0x0000002300fc7308 */ /* 0x0003e20000000800 */
[----:B---3--:R-:W-:Y:S01]  /*c160*/  MOV R133, R178 ;  /* 0x000000b200857202 */ /* 0x008fe20000000f00 */
[----:B----4-:R-:W-:Y:S01]  /*c170*/  FADD.FTZ R27, R135, -R4 ;  /* 0x80000004871b7221 */ /* 0x010fe20000010000 */
[----:B------:R-:W-:Y:S01]  /*c180*/  MOV R134, R206 ;  /* 0x000000ce00867202 */ /* 0x000fe20000000f00 */
[----:B------:R-:W3:Y:S01]  /*c190*/  LDSM.16.MT88.4 R176, [R208+0xa000] ;  /* 0x00a00000d0b0783b */ /* 0x000ee20000004200 */
[----:B------:R-:W-:Y:S01]  /*c1a0*/  HSET2.LE.AND R4, R8, R251, PT ;  /* 0x000000fb08047233 */ /* 0x000fe20003803000 */
[----:B--2---:R-:W-:Y:S01]  /*c1b0*/  IMAD.MOV.U32 R135, RZ, RZ, R207 ;  /* 0x000000ffff877224 */ /* 0x004fe200078e00cf */
[----:B-----5:R-:W-:-:S02]  /*c1c0*/  F2FP.BF16.F32.PACK_AB R2, R229, R228 ;  /* 0x000000e4e502723e */ /* 0x020fc400000010ff */
[--C-:B------:R-:W-:Y:S02]  /*c1d0*/  HSET2.LE.AND R7, R20, R251.reuse, PT ;  /* 0x000000fb14077233 */ /* 0x100fe40003803000 */
[----:B------:R-:W-:Y:S02]  /*c1e0*/  LOP3.LUT R10, R0, R2, RZ, 0xc0, !PT ;  /* 0x00000002000a7212 */ /* 0x000fe400078ec0ff */
[--C-:B------:R-:W-:Y:S01]  /*c1f0*/  HSET2.LE.AND R0, R11, R251.reuse, PT ;  /* 0x000000fb0b007233 */ /* 0x100fe20003803000 */
[----:B------:R2:W4:Y:S01]  /*c200*/  MUFU.EX2 R2, R5 ;  /* 0x0000000500027308 */ /* 0x0005220000000800 */
[----:B------:R-:W-:Y:S01]  /*c210*/  HSET2.LE.AND R14, R19, R251, PT ;  /* 0x000000fb130e7233 */ /* 0x000fe20003803000 */
[----:B-1----:R-:W-:Y:S02]  /*c220*/  LDSM.16.MT88.4 R32, [R208+0xb000] ;  /* 0x00b00000d020783b */ /* 0x002fe40000004200 */
[----:B------:R-:W-:Y:S01]  /*c230*/  LOP3.LUT R11, R0, R3, RZ, 0xc0, !PT ;  /* 0x00000003000b7212 */ /* 0x000fe200078ec0ff */
[----:B------:R-:W-:Y:S01]  /*c240*/  FMUL.FTZ R0, R6, UR33 ;  /* 0x0000002106007c20 */ /* 0x000fe20008410000 */
[----:B------:R-:W-:-:S02]  /*c250*/  F2FP.BF16.F32.PACK_AB R6, R194, R195 ;  /* 0x000000c3c206723e */ /* 0x000fc400000010ff */
[--C-:B------:R-:W-:Y:S02]  /*c260*/  HSET2.LE.AND R3, R17, R251.reuse, PT ;  /* 0x000000fb11037233 */ /* 0x100fe40003803000 */
[----:B------:R-:W-:Y:S01]  /*c270*/  F2FP.BF16.F32.PACK_AB R17, R192, R193 ;  /* 0x000000c1c011723e */ /* 0x000fe200000010ff */
[----:B------:R-:W1:Y:S01]  /*c280*/  MUFU.EX2 R0, R0 ;  /* 0x0000000000007308 */ /* 0x000e620000000800 */
[----:B------:R-:W-:Y:S02]  /*c290*/  MOV R19, R205 ;  /* 0x000000cd00137202 */ /* 0x000fe40000000f00 */
[----:B------:R-:W-:Y:S02]  /*c2a0*/  PLOP3.LUT P0, PT, PT, PT, UP0, 0x80, 0x0 ;  /* 0x000000000000781c */ /* 0x000fe40003f0f008 */
[----:B--2---:R-:W-:Y:S01]  /*c2b0*/  F2FP.BF16.F32.PACK_AB R5, R134, R133 ;  /* 0x000000858605723e */ /* 0x004fe200000010ff */
[-C--:B----4-:R-:W-:Y:S01]  /*c2c0*/  FMUL.FTZ R40, R40, R2.reuse ;  /* 0x0000000228287220 */ /* 0x090fe20000410000 */
[-C--:B------:R-:W-:Y:S01]  /*c2d0*/  FMUL.FTZ R41, R41, R2.reuse ;  /* 0x0000000229297220 */ /* 0x080fe20000410000 */
[-C--:B------:R-:W-:Y:S01]  /*c2e0*/  FMUL.FTZ R44, R44, R2.reuse ;  /* 0x000000022c2c7220 */ /* 0x080fe20000410000 */
[----:B------:R-:W-:Y:S01]  /*c2f0*/  LOP3.LUT R8, R4, R5, RZ, 0xc0, !PT ;  /* 0x0000000504087212 */ /* 0x000fe200078ec0ff */
[-C--:B------:R-:W-:Y:S01]  /*c300*/  FMUL.FTZ R45, R45, R2.reuse ;  /* 0x000000022d2d7220 */ /* 0x080fe20000410000 */
[--C-:B------:R-:W-:Y:S01]  /*c310*/  HSET2.LE.AND R5, R9, R251.reuse, PT ;  /* 0x000000fb09057233 */ /* 0x100fe20003803000 */
[----:B------:R-:W-:Y:S01]  /*c320*/  FMUL.FTZ R140, R140, R2 ;  /* 0x000000028c8c7220 */ /* 0x000fe20000410000 */
[----:B------:R-:W-:Y:S01]  /*c330*/  F2FP.BF16.F32.PACK_AB R9, R197, R198 ;  /* 0x000000c6c509723e */ /* 0x000fe200000010ff */
[----:B------:R-:W-:Y:S01]  /*c340*/  FMUL.FTZ R141, R141, R2 ;  /* 0x000000028d8d7220 */ /* 0x000fe20000410000 */
[----:B------:R-:W-:Y:S01]  /*c350*/  F2FP.BF16.F32.PACK_AB R4, R199, R224 ;  /* 0x000000e0c704723e */ /* 0x000fe200000010ff */
[----:B-1----:R-:W-:Y:S01]  /*c360*/  FMUL.FTZ R42, R42, R0 ;  /* 0x000000002a2a7220 */ /* 0x002fe20000410000 */
[----:B------:R-:W-:Y:S01]  /*c370*/  LOP3.LUT R5, R5, R6, RZ, 0xc0, !PT ;  /* 0x0000000605057212 */ /* 0x000fe200078ec0ff */
[-C--:B------:R-:W-:Y:S01]  /*c380*/  FMUL.FTZ R43, R43, R0.reuse ;  /* 0x000000002b2b7220 */ /* 0x080fe20000410000 */
[----:B------:R-:W-:Y:S01]  /*c390*/  LOP3.LUT R6, R7, R9, RZ, 0xc0, !PT ;  /* 0x0000000907067212 */ /* 0x000fe200078ec0ff */
[----:B------:R-:W-:Y:S01]  /*c3a0*/  FMUL.FTZ R46, R46, R0 ;  /* 0x000000002e2e7220 */ /* 0x000fe20000410000 */
[----:B------:R-:W-:Y:S01]  /*c3b0*/  LOP3.LUT R4, R3, R4, RZ, 0xc0, !PT ;  /* 0x0000000403047212 */ /* 0x000fe200078ec0ff */
[-C--:B------:R-:W-:Y:S01]  /*c3c0*/  FMUL.FTZ R47, R47, R0.reuse ;  /* 0x000000002f2f7220 */ /* 0x080fe20000410000 */
[----:B------:R-:W-:Y:S01]  /*c3d0*/  LOP3.LUT R7, R14, R17, RZ, 0xc0, !PT ;  /* 0x000000110e077212 */ /* 0x000fe200078ec0ff */
[-C--:B------:R-:W-:Y:S01]  /*c3e0*/  FMUL.FTZ R142, R142, R0.reuse ;  /* 0x000000008e8e7220 */ /* 0x080fe20000410000 */
[----:B------:R-:W-:Y:S01]  /*c3f0*/  HSET2.LE.AND R9, R18, R251, PT ;  /* 0x000000fb12097233 */ /* 0x000fe20003803000 */
[----:B------:R-:W-:Y:S01]  /*c400*/  FMUL.FTZ R143, R143, R0 ;  /* 0x000000008f8f7220 */ /* 0x000fe20000410000 */
[----:B------:R-:W-:Y:S01]  /*c410*/  F2FP.BF16.F32.PACK_AB R3, R252, R135 ;  /* 0x00000087fc03723e */ /* 0x000fe200000010ff */
[-C--:B------:R-:W-:Y:S01]  /*c420*/  FMUL.FTZ R148, R148, R2.reuse ;  /* 0x0000000294947220 */ /* 0x080fe20000410000 */
[----:B------:R-:W-:Y:S01]  /*c430*/  FMUL.FTZ R149, R149, R2 ;  /* 0x0000000295957220 */ /* 0x000fe20000410000 */
[C---:B------:R-:W-:Y:S01]  /*c440*/  HMMA.16816.F32.BF16 R20, R4.reuse, R172, R40 ;  /* 0x000000ac0414723c */ /* 0x040fe20000041828 */
[----:B------:R-:W-:Y:S01]  /*c450*/  LDSM.16.MT88.4 R40, [R210+0xb000] ;  /* 0x00b00000d228783b */ /* 0x000fe20000004200 */
[-C--:B------:R-:W-:Y:S01]  /*c460*/  FMUL.FTZ R150, R150, R0.reuse ;  /* 0x0000000096967220 */ /* 0x080fe20000410000 */
[----:B------:R-:W-:Y:S01]  /*c470*/  FMUL.FTZ R151, R151, R0 ;  /* 0x0000000097977220 */ /* 0x000fe20000410000 */
[-C--:B------:R-:W-:Y:S01]  /*c480*/  FMUL.FTZ R56, R56, R2.reuse ;  /* 0x0000000238387220 */ /* 0x080fe20000410000 */
[-C--:B------:R-:W-:Y:S01]  /*c490*/  FMUL.FTZ R57, R57, R2.reuse ;  /* 0x0000000239397220 */ /* 0x080fe20000410000 */
[C---:B------:R-:W-:Y:S01]  /*c4a0*/  HMMA.16816.F32.BF16 R28, R4.reuse, R174, R44 ;  /* 0x000000ae041c723c */ /* 0x040fe2000004182c */
[----:B------:R-:W-:Y:S01]  /*c4b0*/  LDSM.16.MT88.4 R44, [R213+0xb000] ;  /* 0x00b00000d52c783b */ /* 0x000fe20000004200 */
        /* <DEDUP_REMOVED lines=19> */
[----:B------:R-:W-:Y:S01]  /*c5f0*/  MOV R185, R21 ;  /* 0x0000001500b97202 */ /* 0x000fe20000000f00 */
[----:B------:R-:W-:Y:S01]  /*c600*/  FMUL.FTZ R90, R90, R0 ;  /* 0x000000005a5a7220 */ /* 0x000fe20000410000 */
[----:B------:R-:W1:Y:S01]  /*c610*/  LDSM.16.MT88.4 R20, [R212+0xa000] ;  /* 0x00a00000d414783b */ /* 0x000e620000004200 */
[----:B------:R-:W-:Y:S01]  /*c620*/  IMAD.MOV.U32 R232, RZ, RZ, R30 ;  /* 0x000000ffffe87224 */ /* 0x000fe200078e001e */
[----:B------:R-:W-:Y:S01]  /*c630*/  MOV R203, R29 ;  /* 0x0000001d00cb7202 */ /* 0x000fe20000000f00 */
[----:B------:R-:W-:Y:S01]  /*c640*/  IMAD.MOV.U32 R17, RZ, RZ, R31 ;  /* 0x000000ffff117224 */ /* 0x000fe200078e001f */
[----:B------:R-:W-:Y:S01]  /*c650*/  MOV R14, R28 ;  /* 0x0000001c000e7202 */ /* 0x000fe20000000f00 */
[----:B------:R-:W-:Y:S01]  /*c660*/  FMUL.FTZ R91, R91, R0 ;  /* 0x000000005b5b7220 */ /* 0x000fe20000410000 */
        /* <DEDUP_REMOVED lines=29> */
[----:B------:R-:W-:Y:S01]  /*c840*/  LOP3.LUT R9, R9, R3, RZ, 0xc0, !PT ;  /* 0x0000000309097212 */ /* 0x000fe200078ec0ff */
[----:B------:R-:W-:Y:S01]  /*c850*/  FMUL.FTZ R3, R180, UR33 ;  /* 0x00000021b4037c20 */ /* 0x000fe20008410000 */
[----:B------:R-:W-:Y:S01]  /*c860*/  IMAD.MOV.U32 R18, RZ, RZ, R204 ;  /* 0x000000ffff127224 */ /* 0x000fe200078e00cc */
[----:B---3--:R-:W-:Y:S01]  /*c870*/  HMMA.16816.F32.BF16 R140, R4, R176, R140 ;  /* 0x000000b0048c723c */ /* 0x008fe2000004188c */
[----:B------:R-:W-:-:S02]  /*c880*/  IMAD.MOV.U32 R180, RZ, RZ, R229 ;  /* 0x000000ffffb47224 */ /* 0x000fc400078e00e5 */
[----:B------:R-:W-:Y:S01]  /*c890*/  FFMA.FTZ R2, R247, R2, R224 ;  /* 0x00000002f7027223 */ /* 0x000fe200000100e0 */
[----:B------:R-:W-:Y:S02]  /*c8a0*/  FFMA.FTZ R0, R246, R0, R195 ;  /* 0x00000000f6007223 */ /* 0x000fe400000100c3 */
[----:B------:R-:W-:Y:S01]  /*c8b0*/  HMMA.16816.F32.BF16 R148, R4, R178, R148 ;  /* 0x000000b20494723c */ /* 0x000fe20000041894 */
[----:B------:R-:W-:-:S04]  /*c8c0*/  FADD.FTZ R2, R199, R2 ;  /* 0x00000002c7027221 */ /* 0x000fc80000010000 */
[----:B------:R-:W-:Y:S01]  /*c8d0*/  FADD.FTZ R2, R198, R2 ;  /* 0x00000002c6027221 */ /* 0x000fe20000010000 */
[----:B------:R-:W-:Y:S03]  /*c8e0*/  HMMA.16816.F32.BF16 R56, R4, R136, R56 ;  /* 0x000000880438723c */ /* 0x000fe60000041838 */
[----:B------:R-:W-:-:S03]  /*c8f0*/  FADD.FTZ R2, R197, R2 ;  /* 0x00000002c5027221 */ /* 0x000fc60000010000 */
[C---:B------:R-:W-:Y:S06]  /*c900*/  HMMA.16816.F32.BF16 R60, R4.reuse, R138, R60 ;  /* 0x0000008a043c723c */ /* 0x040fec000004183c */
        /* <DEDUP_REMOVED lines=8> */
[C---:B--2---:R-:W-:Y:S06]  /*c990*/  HMMA.16816.F32.BF16 R164, R4.reuse, R28, R164 ;  /* 0x0000001c04a4723c */ /* 0x044fec00000418a4 */
[----:B------:R-:W-:Y:S01]  /*c9a0*/  HMMA.16816.F32.BF16 R204, R4, R30, R124 ;  /* 0x0000001e04cc723c */ /* 0x000fe2000004187c */
[----:B------:R1:W2:Y:S06]  /*c9b0*/  MUFU.EX2 R4, R3 ;  /* 0x0000000300047308 */ /* 0x0002ac0000000800 */
[----:B------:R-:W-:Y:S01]  /*c9c0*/  IMAD.WIDE.U32 R6, R184, -0x2daee0ad, RZ ;  /* 0xd2511f53b8067825 */ /* 0x000fe200078e00ff */
[----:B------:R-:W-:-:S02]  /*c9d0*/  MOV R127, R235 ;  /* 0x000000eb007f7202 */ /* 0x000fc40000000f00 */
[----:B------:R-:W-:Y:S01]  /*c9e0*/  MOV R125, R231 ;  /* 0x000000e7007d7202 */ /* 0x000fe20000000f00 */
[----:B------:R-:W-:Y:S01]  /*c9f0*/  IMAD.MOV.U32 R126, RZ, RZ, R234 ;  /* 0x000000ffff7e7224 */ /* 0x000fe200078e00ea */
[----:B------:R-:W-:Y:S01]  /*ca00*/  LOP3.LUT R5, R7, UR5, R186, 0x96, !PT ;  /* 0x0000000507057c12 */ /* 0x000fe2000f8e96ba */
[----:B------:R-:W-:Y:S02]  /*ca10*/  IMAD.MOV.U32 R124, RZ, RZ, R230 ;  /* 0x000000ffff7c7224 */ /* 0x000fe400078e00e6 */
[----:B-1----:R-:W-:Y:S01]  /*ca20*/  FMUL.FTZ R3, R27, UR33 ;  /* 0x000000211b037c20 */ /* 0x002fe20008410000 */
[-C--:B--2---:R-:W-:Y:S01]  /*ca30*/  FMUL.FTZ R144, R144, R4.reuse ;  /* 0x0000000490907220 */ /* 0x084fe20000410000 */
[-C--:B------:R-:W-:Y:S01]  /*ca40*/  FMUL.FTZ R145, R145, R4.reuse ;  /* 0x0000000491917220 */ /* 0x080fe20000410000 */
[-C--:B------:R-:W-:Y:S01]  /*ca50*/  FMUL.FTZ R152, R152, R4.reuse ;  /* 0x0000000498987220 */ /* 0x080fe20000410000 */
[-C--:B------:R-:W-:Y:S01]  /*ca60*/  FMUL.FTZ R153, R153, R4.reuse ;  /* 0x0000000499997220 */ /* 0x080fe20000410000 */
[-C--:B------:R-:W-:Y:S01]  /*ca70*/  FMUL.FTZ R48, R48, R4.reuse ;  /* 0x0000000430307220 */ /* 0x080fe20000410000 */
[----:B------:R-:W1:Y:S01]  /*ca80*/  MUFU.EX2 R3, R3 ;  /* 0x0000000300037308 */ /* 0x000e620000000800 */
        /* <DEDUP_REMOVED lines=30> */
[C---:B------:R-:W-:Y:S01]  /*cc70*/  HMMA.16816.F32.BF16 R236, R8.reuse, R178, R152 ;  /* 0x000000b208ec723c */ /* 0x040fe20000041898 */
[----:B------:R-:W-:Y:S01]  /*cc80*/  MOV R177, R203 ;  /* 0x000000cb00b17202 */ /* 0x000fe20000000f00 */
[-C--:B------:R-:W-:Y:S01]  /*cc90*/  FMUL.FTZ R83, R83, R3.reuse ;  /* 0x0000000353537220 */ /* 0x080fe20000410000 */
[-C--:B------:R-:W-:Y:S01]  /*cca0*/  FMUL.FTZ R86, R86, R3.reuse ;  /* 0x0000000356567220 */ /* 0x080fe20000410000 */
[----:B------:R-:W-:Y:S01]  /*ccb0*/  FMUL.FTZ R87, R87, R3 ;  /* 0x0000000357577220 */ /* 0x000fe20000410000 */
[----:B------:R-:W-:Y:S01]  /*ccc0*/  IMAD.MOV.U32 R176, RZ, RZ, R202 ;  /* 0x000000ffffb07224 */ /* 0x000fe200078e00ca */
[C---:B------:R-:W-:Y:S01]  /*ccd0*/  HMMA.16816.F32.BF16 R232, R8.reuse, R174, R48 ;  /* 0x000000ae08e8723c */ /* 0x040fe20000041830 */
[----:B------:R-:W-:Y:S01]  /*cce0*/  MOV R152, R228 ;  /* 0x000000e400987202 */ /* 0x000fe20000000f00 */
[----:B------:R-:W-:Y:S01]  /*ccf0*/  IMAD.MOV.U32 R155, RZ, RZ, R200 ;  /* 0x000000ffff9b7224 */ /* 0x000fe200078e00c8 */
[----:B------:R-:W-:Y:S01]  /*cd00*/  MOV R153, R185 ;  /* 0x000000b900997202 */ /* 0x000fe20000000f00 */
[----:B------:R-:W-:Y:S01]  /*cd10*/  FMUL.FTZ R122, R122, R3 ;  /* 0x000000037a7a7220 */ /* 0x000fe20000410000 */
[----:B------:R-:W-:Y:S01]  /*cd20*/  MOV R154, R201 ;  /* 0x000000c9009a7202 */ /* 0x000fe20000000f00 */
[C---:B------:R-:W-:Y:S01]  /*cd30*/  HMMA.16816.F32.BF16 R184, R8.reuse, R34, R96 ;  /* 0x0000002208b8723c */ /* 0x040fe20000041860 */
[----:B------:R-:W-:Y:S01]  /*cd40*/  IMAD.MOV.U32 R51, RZ, RZ, R177 ;  /* 0x000000ffff337224 */ /* 0x000fe200078e00b1 */
[----:B------:R-:W-:Y:S01]  /*cd50*/  MOV R177, R19 ;  /* 0x0000001300b17202 */ /* 0x000fe20000000f00 */
[-C--:B------:R-:W-:Y:S01]  /*cd60*/  FMUL.FTZ R123, R123, R3.reuse ;  /* 0x000000037b7b7220 */ /* 0x080fe20000410000 */
[----:B------:R-:W-:Y:S01]  /*cd70*/  LOP3.LUT R19, R6, 0xffff, RZ, 0xc0, !PT ;  /* 0x0000ffff06137812 */ /* 0x000fe200078ec0ff */
[----:B------:R-:W-:Y:S01]  /*cd80*/  FFMA.FTZ R7, R183, UR33, -R12 ;  /* 0x00000021b7077c23 */ /* 0x000fe2000801080c */
[C---:B------:R-:W-:Y:S01]  /*cd90*/  HMMA.16816.F32.BF16 R36, R8.reuse, R172, R36 ;  /* 0x000000ac0824723c */ /* 0x040fe20000041824 */
[----:B------:R-:W-:Y:S01]  /*cda0*/  IMAD.MOV.U32 R35, RZ, RZ, R152 ;  /* 0x000000ffff237224 */ /* 0x000fe200078e0098 */
[----:B------:R-:W-:Y:S01]  /*cdb0*/  MOV R152, R176 ;  /* 0x000000b000987202 */ /* 0x000fe20000000f00 */
[----:B------:R-:W-:Y:S01]  /*cdc0*/  IMAD.MOV.U32 R176, RZ, RZ, R18 ;  /* 0x000000ffffb07224 */ /* 0x000fe200078e0012 */
[----:B------:R-:W-:Y:S01]  /*cdd0*/  MOV R50, R14 ;  /* 0x0000000e00327202 */ /* 0x000fe20000000f00 */
[----:B------:R-:W-:Y:S01]  /*cde0*/  FFMA.FTZ R14, R181, UR33, -R12 ;  /* 0x00000021b50e7c23 */ /* 0x000fe2000801080c */
[C---:B------:R-:W-:Y:S01]  /*cdf0*/  HMMA.16816.F32.BF16 R68, R8.reuse, R20, R68 ;  /* 0x000000140844723c */ /* 0x040fe20000041844 */
[----:B------:R-:W-:Y:S01]  /*ce00*/  IMAD.MOV.U32 R173, RZ, RZ, R17 ;  /* 0x000000ffffad7224 */ /* 0x000fe200078e0011 */
[----:B------:R-:W-:Y:S01]  /*ce10*/  LOP3.LUT R17, R5, 0xff, RZ, 0xc0, !PT ;  /* 0x000000ff05117812 */ /* 0x000fe200078ec0ff */
[----:B------:R1:W2:Y:S01]  /*ce20*/  MUFU.EX2 R34, R14 ;  /* 0x0000000e00227308 */ /* 0x0002a20000000800 */
[----:B------:R-:W-:Y:S01]  /*ce30*/  SHF.R.U32.HI R18, RZ, 0x18, R5 ;  /* 0x00000018ff127819 */ /* 0x000fe20000011605 */
[-C--:B------:R-:W-:Y:S01]  /*ce40*/  FMUL.FTZ R54, R54, R3.reuse ;  /* 0x0000000336367220 */ /* 0x080fe20000410000 */
[C---:B------:R-:W-:Y:S01]  /*ce50*/  HMMA.16816.F32.BF16 R200, R8.reuse, R22, R80 ;  /* 0x0000001608c8723c */ /* 0x040fe20000041850 */
[--C-:B------:R-:W-:Y:S01]  /*ce60*/  SHF.R.U32.HI R21, RZ, 0x10, R6.reuse ;  /* 0x00000010ff157819 */ /* 0x100fe20000011606 */
[----:B------:R-:W-:Y:S01]  /*ce70*/  FMUL.FTZ R55, R55, R3 ;  /* 0x0000000337377220 */ /* 0x000fe20000410000 */
[----:B------:R-:W-:Y:S01]  /*ce80*/  MOV R172, R27 ;  /* 0x0000001b00ac7202 */ /* 0x000fe20000000f00 */
[-C--:B------:R-:W-:Y:S01]  /*ce90*/  FMUL.FTZ R64, R64, R4.reuse ;  /* 0x0000000440407220 */ /* 0x080fe20000410000 */
[----:B------:R-:W-:Y:S01]  /*cea0*/  SHF.R.U32.HI R20, RZ, 0x8, R19 ;  /* 0x00000008ff147819 */ /* 0x000fe20000011613 */
[----:B------:R-:W-:Y:S01]  /*ceb0*/  HMMA.16816.F32.BF16 R84, R8, R32, R84 ;  /* 0x000000200854723c */ /* 0x000fe20000041854 */
[----:B------:R-:W-:Y:S01]  /*cec0*/  LOP3.LUT R23, R6, 0xff, RZ, 0xc0, !PT ;  /* 0x000000ff06177812 */ /* 0x000fe200078ec0ff */
[----:B------:R3:W4:Y:S01]  /*ced0*/  MUFU.EX2 R33, R7 ;  /* 0x0000000700217308 */ /* 0x0007220000000800 */
[----:B------:R-:W-:Y:S01]  /*cee0*/  SHF.R.U32.HI R22, RZ, 0x18, R6 ;  /* 0x00000018ff167819 */ /* 0x000fe20000011606 */
[-C--:B------:R-:W-:Y:S01]  /*cef0*/  FMUL.FTZ R65, R65, R4.reuse ;  /* 0x0000000441417220 */ /* 0x080fe20000410000 */
[----:B------:R-:W-:Y:S01]  /*cf00*/  SHF.R.U32.HI R6, RZ, 0x10, R5 ;  /* 0x00000010ff067819 */ /* 0x000fe20000011605 */
[-C--:B------:R-:W-:Y:S01]  /*cf10*/  FMUL.FTZ R66, R66, R3.reuse ;  /* 0x0000000342427220 */ /* 0x080fe20000410000 */
[----:B------:R-:W-:Y:S01]  /*cf20*/  LOP3.LUT R19, R21, 0xff, RZ, 0xc0, !PT ;  /* 0x000000ff15137812 */ /* 0x000fe200078ec0ff */
[----:B-1----:R-:W-:Y:S01]  /*cf30*/  FFMA.FTZ R14, R189, UR33, -R12 ;  /* 0x00000021bd0e7c23 */ /* 0x002fe2000801080c */
[----:B------:R-:W-:Y:S01]  /*cf40*/  PRMT R20, R23, 0x5410, R20 ;  /* 0x0000541017147816 */ /* 0x000fe20000000014 */
[----:B------:R-:W-:Y:S01]  /*cf50*/  FMUL.FTZ R67, R67, R3 ;  /* 0x0000000343437220 */ /* 0x000fe20000410000 */
[----:B------:R-:W-:Y:S01]  /*cf60*/  PRMT R19, R19, 0x5410, R22 ;  /* 0x0000541013137816 */ /* 0x000fe20000000016 */
[----:B------:R1:W5:Y:S01]  /*cf70*/  MUFU.EX2 R32, R14 ;  /* 0x0000000e00207308 */ /* 0x0003620000000800 */
[----:B------:R-:W-:Y:S01]  /*cf80*/  MOV R189, R125 ;  /* 0x0000007d00bd7202 */ /* 0x000fe20000000f00 */
[-C--:B------:R-:W-:Y:S01]  /*cf90*/  FMUL.FTZ R100, R100, R4.reuse ;  /* 0x0000000464647220 */ /* 0x080fe20000410000 */
[-C--:B------:R-:W-:Y:S01]  /*cfa0*/  FMUL.FTZ R101, R101, R4.reuse ;  /* 0x0000000465657220 */ /* 0x080fe20000410000 */
[-C--:B------:R-:W-:Y:S01]  /*cfb0*/  FMUL.FTZ R102, R102, R3.reuse ;  /* 0x0000000366667220 */ /* 0x080fe20000410000 */
[----:B------:R-:W-:Y:S01]  /*cfc0*/  FMUL.FTZ R103, R103, R3 ;  /* 0x0000000367677220 */ /* 0x000fe20000410000 */
[----:B------:R-:W-:Y:S01]  /*cfd0*/  FMUL.FTZ R108, R108, R4 ;  /* 0x000000046c6c7220 */ /* 0x000fe20000410000 */
[----:B---3--:R-:W-:Y:S01]  /*cfe0*/  LOP3.LUT R7, R5, 0xffff, RZ, 0xc0, !PT ;  /* 0x0000ffff05077812 */ /* 0x008fe200078ec0ff */
[----:B------:R-:W-:Y:S01]  /*cff0*/  FFMA.FTZ R5, R182, UR33, -R13 ;  /* 0x00000021b6057c23 */ /* 0x000fe2000801080d */
[----:B------:R-:W-:-:S02]  /*d000*/  IMAD.MOV.U32 R182, RZ, RZ, R176 ;  /* 0x000000ffffb67224 */ /* 0x000fc400078e00b0 */
[-C--:B------:R-:W-:Y:S01]  /*d010*/  FMUL.FTZ R109, R109, R4.reuse ;  /* 0x000000046d6d7220 */ /* 0x080fe20000410000 */
[----:B------:R-:W-:Y:S01]  /*d020*/  SHF.R.U32.HI R7, RZ, 0x8, R7 ;  /* 0x00000008ff077819 */ /* 0x000fe20000011607 */
[----:B------:R3:W-:Y:S01]  /*d030*/  MUFU.EX2 R27, R5 ;  /* 0x00000005001b7308 */ /* 0x0007e20000000800 */
[-C--:B------:R-:W-:Y:S01]  /*d040*/  FMUL.FTZ R110, R110, R3.reuse ;  /* 0x000000036e6e7220 */ /* 0x080fe20000410000 */
[-C--:B------:R-:W-:Y:S01]  /*d050*/  FMUL.FTZ R111, R111, R3.reuse ;  /* 0x000000036f6f7220 */ /* 0x080fe20000410000 */
[-C--:B------:R-:W-:Y:S01]  /*d060*/  FMUL.FTZ R160, R160, R4.reuse ;  /* 0x00000004a0a07220 */ /* 0x080fe20000410000 */
[-C--:B------:R-:W-:Y:S01]  /*d070*/  FMUL.FTZ R161, R161, R4.reuse ;  /* 0x00000004a1a17220 */ /* 0x080fe20000410000 */
[----:B-1----:R-:W-:Y:S01]  /*d080*/  LOP3.LUT R14, R6, 0xff, RZ, 0xc0, !PT ;  /* 0x000000ff060e7812 */ /* 0x002fe200078ec0ff */
[-C--:B------:R-:W-:Y:S01]  /*d090*/  FMUL.FTZ R162, R162, R3.reuse ;  /* 0x00000003a2a27220 */ /* 0x080fe20000410000 */
[----:B------:R-:W-:Y:S01]  /*d0a0*/  PRMT R6, R17, 0x5410, R7 ;  /* 0x0000541011067816 */ /* 0x000fe20000000007 */
[----:B------:R-:W-:Y:S01]  /*d0b0*/  FFMA.FTZ R7, R196, UR33, -R12 ;  /* 0x00000021c4077c23 */ /* 0x000fe2000801080c */
[----:B------:R-:W-:Y:S01]  /*d0c0*/  FFMA.FTZ R12, R191, UR33, -R13 ;  /* 0x00000021bf0c7c23 */ /* 0x000fe2000801080d */
[----:B------:R-:W-:Y:S01]  /*d0d0*/  PRMT R14, R14, 0x5410, R18 ;  /* 0x000054100e0e7816 */ /* 0x000fe20000000012 */
[----:B------:R-:W-:Y:S01]  /*d0e0*/  IMAD.MOV.U32 R191, RZ, RZ, R127 ;  /* 0x000000ffffbf7224 */ /* 0x000fe200078e007f */
[----:B------:R-:W1:Y:S01]  /*d0f0*/  MUFU.EX2 R22, R7 ;  /* 0x0000000700167308 */ /* 0x000e620000000800 */
[--C-:B------:R-:W-:Y:S01]  /*d100*/  HSET2.LE.AND R6, R6, R251.reuse, PT ;  /* 0x000000fb06067233 */ /* 0x100fe20003803000 */
[-C--:B------:R-:W-:Y:S01]  /*d110*/  FMUL.FTZ R163, R163, R3.reuse ;  /* 0x00000003a3a37220 */ /* 0x080fe20000410000 */
[-C--:B------:R-:W-:Y:S01]  /*d120*/  FMUL.FTZ R168, R168, R4.reuse ;  /* 0x00000004a8a87220 */ /* 0x080fe20000410000 */
[----:B------:R-:W-:Y:S01]  /*d130*/  FMUL.FTZ R169, R169, R4 ;  /* 0x00000004a9a97220 */ /* 0x000fe20000410000 */
[--C-:B---3--:R-:W-:Y:S01]  /*d140*/  FFMA.FTZ R5, R188, UR33, -R13.reuse ;  /* 0x00000021bc057c23 */ /* 0x108fe2000801080d */
[----:B------:R-:W-:Y:S01]  /*d150*/  FFMA.FTZ R13, R190, UR33, -R13 ;  /* 0x00000021be0d7c23 */ /* 0x000fe2000801080d */
[----:B------:R-:W-:Y:S01]  /*d160*/  IMAD.MOV.U32 R188, RZ, RZ, R124 ;  /* 0x000000ffffbc7224 */ /* 0x000fe200078e007c */
[----:B------:R-:W-:Y:S01]  /*d170*/  MUFU.EX2 R18, R12 ;  /* 0x0000000c00127308 */ /* 0x000fe20000000800 */
[----:B------:R-:W-:Y:S01]  /*d180*/  MOV R190, R126 ;  /* 0x0000007e00be7202 */ /* 0x000fe20000000f00 */
[-C--:B------:R-:W-:Y:S01]  /*d190*/  FMUL.FTZ R170, R170, R3.reuse ;  /* 0x00000003aaaa7220 */ /* 0x080fe20000410000 */
[-C--:B------:R-:W-:Y:S01]  /*d1a0*/  FMUL.FTZ R171, R171, R3.reuse ;  /* 0x00000003abab7220 */ /* 0x080fe20000410000 */
[-C--:B------:R-:W-:Y:S01]  /*d1b0*/  FMUL.FTZ R128, R128, R4.reuse ;  /* 0x0000000480807220 */ /* 0x080fe20000410000 */
[----:B------:R-:W-:Y:S01]  /*d1c0*/  FMUL.FTZ R129, R129, R4 ;  /* 0x0000000481817220 */ /* 0x000fe20000410000 */
[-C--:B------:R-:W-:Y:S01]  /*d1d0*/  FMUL.FTZ R130, R130, R3.reuse ;  /* 0x0000000382827220 */ /* 0x080fe20000410000 */
[----:B------:R-:W-:Y:S01]  /*d1e0*/  FMUL.FTZ R131, R131, R3 ;  /* 0x0000000383837220 */ /* 0x000fe20000410000 */
[----:B------:R3:W1:Y:S01]  /*d1f0*/  MUFU.EX2 R21, R5 ;  /* 0x0000000500157308 */ /* 0x0006620000000800 */
[----:B------:R-:W-:Y:S01]  /*d200*/  MOV R183, R177 ;  /* 0x000000b100b77202 */ /* 0x000fe20000000f00 */
[C---:B------:R-:W-:Y:S01]  /*d210*/  HMMA.16816.F32.BF16 R52, R8.reuse, R136, R52 ;  /* 0x000000880834723c */ /* 0x040fe20000041834 */
[----:B------:R-:W1:Y:S01]  /*d220*/  LDSM.16.MT88.4 R80, [R212+0xa800] ;  /* 0x00a80000d450783b */ /* 0x000e620000004200 */
[----:B------:R-:W-:Y:S01]  /*d230*/  MOV R183, R135 ;  /* 0x0000008700b77202 */ /* 0x000fe20000000f00 */
[----:B--2---:R-:W-:Y:S01]  /*d240*/  FADD.FTZ R2, R34, R2 ;  /* 0x0000000222027221 */ /* 0x004fe20000010000 */
[----:B------:R-:W-:Y:S01]  /*d250*/  MOV R181, R134 ;  /* 0x0000008600b57202 */ /* 0x000fe20000000f00 */
[----:B------:R-:W-:Y:S01]  /*d260*/  LDSM.16.MT88.4 R96, [R208+0xb800] ;  /* 0x00b80000d060783b */ /* 0x000fe20000004200 */
[----:B------:R-:W2:Y:S01]  /*d270*/  MUFU.EX2 R17, R13 ;  /* 0x0000000d00117308 */ /* 0x000ea20000000800 */
[C---:B------:R-:W-:Y:S01]  /*d280*/  HMMA.16816.F32.BF16 R176, R8.reuse, R46, R120 ;  /* 0x0000002e08b0723c */ /* 0x040fe20000041878 */
[----:B------:R-:W-:Y:S01]  /*d290*/  FFMA.FTZ R3, R248, R3, R183 ;  /* 0x00000003f8037223 */ /* 0x000fe200000100b7 */
[----:B------:R-:W-:Y:S01]  /*d2a0*/  LDSM.16.MT88.4 R120, [R213+0xb800] ;  /* 0x00b80000d578783b */ /* 0x000fe20000004200 */
[C---:B----4-:R-:W-:Y:S01]  /*d2b0*/  FADD.FTZ R2, R33.reuse, R2 ;  /* 0x0000000221027221 */ /* 0x050fe20000010000 */
[----:B------:R-:W-:Y:S01]  /*d2c0*/  MOV R135, R26 ;  /* 0x0000001a00877202 */ /* 0x000fe20000000f00 */
[----:B------:R-:W-:Y:S01]  /*d2d0*/  @P0 IMAD.MOV.U32 R135, RZ, RZ, R26 ;  /* 0x000000ffff870224 */ /* 0x000fe200078e001a */
[C---:B------:R-:W-:Y:S01]  /*d2e0*/  HMMA.16816.F32.BF16 R228, R8.reuse, R138, R64 ;  /* 0x0000008a08e4723c */ /* 0x040fe20000041840 */
[----:B------:R-:W-:Y:S01]  /*d2f0*/  IMAD.MOV.U32 R46, RZ, RZ, R172 ;  /* 0x000000ffff2e7224 */ /* 0x000fe200078e00ac */
[----:B---3--:R-:W-:Y:S01]  /*d300*/  F2FP.BF16.F32.PACK_AB R5, R33, R34 ;  /* 0x000000222105723e */ /* 0x008fe200000010ff */
[----:B------:R-:W3:Y:S01]  /*d310*/  LDSM.16.MT88.4 R64, [R213+0xa800] ;  /* 0x00a80000d540783b */ /* 0x000ee20000004200 */
[----:B------:R-:W-:Y:S01]  /*d320*/  MOV R47, R173 ;  /* 0x000000ad002f7202 */ /* 0x000fe20000000f00 */
[----:B-----5:R-:W-:Y:S01]  /*d330*/  FADD.FTZ R2, R32, R2 ;  /* 0x0000000220027221 */ /* 0x020fe20000010000 */
[----:B------:R-:W-:Y:S01]  /*d340*/  LOP3.LUT R124, R6, R5, RZ, 0xc0, !PT ;  /* 0x00000005067c7212 */ /* 0x000fe200078ec0ff */
[----:B------:R-:W-:Y:S01]  /*d350*/  HMMA.16816.F32.BF16 R100, R8, R40, R100 ;  /* 0x000000280864723c */ /* 0x000fe20000041864 */
[----:B------:R-:W-:Y:S01]  /*d360*/  HSET2.LE.AND R5, R14, R251, PT ;  /* 0x000000fb0e057233 */ /* 0x000fe20003803000 */
[----:B-1----:R-:W-:Y:S01]  /*d370*/  FADD.FTZ R247, R22, R2 ;  /* 0x0000000216f77221 */ /* 0x002fe20000010000 */
[----:B------:R-:W-:-:S02]  /*d380*/  F2FP.BF16.F32.PACK_AB R6, R21, R27 ;  /* 0x0000001b1506723e */ /* 0x000fc400000010ff */
[----:B------:R-:W-:Y:S01]  /*d390*/  MOV R134, R24 ;  /* 0x0000001800867202 */ /* 0x000fe20000000f00 */
[C---:B------:R-:W-:Y:S01]  /*d3a0*/  HMMA.16816.F32.BF16 R136, R8.reuse, R42, R108 ;  /* 0x0000002a0888723c */ /* 0x040fe2000004186c */
[----:B------:R-:W-:Y:S01]  /*d3b0*/  LOP3.LUT R125, R5, R6, RZ, 0xc0, !PT ;  /* 0x00000006057d7212 */ /* 0x000fe200078ec0ff */
[----:B------:R-:W-:Y:S01]  /*d3c0*/  IMAD.MOV.U32 R41, RZ, RZ, R153 ;  /* 0x000000ffff297224 */ /* 0x000fe200078e0099 */
[----:B------:R-:W-:Y:S01]  /*d3d0*/  HSET2.LE.AND R5, R20, R251, PT ;  /* 0x000000fb14057233 */ /* 0x000fe20003803000 */
[----:B------:R-:W-:Y:S01]  /*d3e0*/  LDSM.16.MT88.4 R108, [R210+0xb800] ;  /* 0x00b80000d26c783b */ /* 0x000fe20000004200 */
[----:B------:R-:W-:Y:S01]  /*d3f0*/  F2FP.BF16.F32.PACK_AB R6, R22, R32 ;  /* 0x000000201606723e */ /* 0x000fe200000010ff */
[----:B------:R-:W-:Y:S01]  /*d400*/  HMMA.16816.F32.BF16 R160, R8, R44, R160 ;  /* 0x0000002c08a0723c */ /* 0x000fe200000418a0 */
[----:B------:R-:W-:Y:S02]  /*d410*/  MOV R40, R152 ;  /* 0x0000009800287202 */ /* 0x000fe40000000f00 */
[----:B------:R-:W-:-:S02]  /*d420*/  LOP3.LUT R126, R5, R6, RZ, 0xc0, !PT ;  /* 0x00000006057e7212 */ /* 0x000fc400078ec0ff */
[----:B------:R-:W-:Y:S01]  /*d430*/  HSET2.LE.AND R5, R19, R251, PT ;  /* 0x000000fb13057233 */ /* 0x000fe20003803000 */
[C---:B------:R-:W-:Y:S01]  /*d440*/  HMMA.16816.F32.BF16 R168, R8.reuse, R28, R168 ;  /* 0x0000001c08a8723c */ /* 0x040fe200000418a8 */
[----:B--2---:R-:W-:Y:S01]  /*d450*/  F2FP.BF16.F32.PACK_AB R6, R17, R18 ;  /* 0x000000121106723e */ /* 0x004fe200000010ff */
[----:B------:R-:W-:Y:S01]  /*d460*/  IMAD.MOV.U32 R44, RZ, RZ, R50 ;  /* 0x000000ffff2c7224 */ /* 0x000fe200078e0032 */
[----:B------:R-:W-:Y:S02]  /*d470*/  MOV R45, R51 ;  /* 0x00000033002d7202 */ /* 0x000fe40000000f00 */
[----:B------:R-:W-:Y:S01]  /*d480*/  LOP3.LUT R127, R5, R6, RZ, 0xc0, !PT ;  /* 0x00000006057f7212 */ /* 0x000fe200078ec0ff */
[----:B------:R-:W-:Y:S01]  /*d490*/  FFMA.FTZ R5, R245, UR33, -R16 ;  /* 0x00000021f5057c23 */ /* 0x000fe20008010810 */
[----:B------:R-:W-:Y:S01]  /*d4a0*/  LOP3.LUT R6, R189, UR15, R190, 0x96, !PT ;  /* 0x0000000fbd067c12 */ /* 0x000fe2000f8e96be */
[----:B------:R-:W-:Y:S01]  /*d4b0*/  HMMA.16816.F32.BF16 R172, R8, R30, R128 ;  /* 0x0000001e08ac723c */ /* 0x000fe20000041880 */
[----:B------:R-:W-:Y:S01]  /*d4c0*/  MOV R42, R154 ;  /* 0x0000009a002a7202 */ /* 0x000fe20000000f00 */
[----:B------:R1:W2:Y:S01]  /*d4d0*/  MUFU.EX2 R23, R5 ;  /* 0x0000000500177308 */ /* 0x0002a20000000800 */
[----:B------:R-:W-:Y:S01]  /*d4e0*/  MOV R43, R155 ;  /* 0x0000009b002b7202 */ /* 0x000fe20000000f00 */
[----:B------:R-:W-:Y:S01]  /*d4f0*/  IMAD.WIDE.U32 R6, R6, -0x2daee0ad, RZ ;  /* 0xd2511f5306067825 */ /* 0x000fe200078e00ff */
[----:B------:R-:W4:Y:S01]  /*d500*/  LDSM.16.MT88.4 R152, [R208+0xa800] ;  /* 0x00a80000d098783b */ /* 0x000f220000004200 */
[C---:B------:R-:W-:Y:S02]  /*d510*/  HMMA.16816.F32.BF16 R72, R124.reuse, R80, R72 ;  /* 0x000000507c48723c */ /* 0x040fe40000041848 */
[----:B------:R-:W-:Y:S01]  /*d520*/  FFMA.FTZ R8, R250, UR33, -R16 ;  /* 0x00000021fa087c23 */ /* 0x000fe20008010810 */
[----:B------:R-:W-:Y:S01]  /*d530*/  IMAD.MOV.U32 R189, RZ, RZ, R133 ;  /* 0x000000ffffbd7224 */ /* 0x000fe200078e0085 */
[----:B------:R-:W-:Y:S01]  /*d540*/  LOP3.LUT R11, R6, 0xff, RZ, 0xc0, !PT ;  /* 0x000000ff060b7812 */ /* 0x000fe200078ec0ff */
[----:B------:R-:W5:Y:S01]  /*d550*/  LDSM.16.MT88.4 R48, [R210+0xa800] ;  /* 0x00a80000d230783b */ /* 0x000f620000004200 */
[--C-:B------:R-:W-:Y:S01]  /*d560*/  SHF.R.U32.HI R10, RZ, 0x10, R6.reuse ;  /* 0x00000010ff0a7819 */ /* 0x100fe20000011606 */
[----:B------:R2:W4:Y:S01]  /*d570*/  MUFU.EX2 R20, R8 ;  /* 0x0000000800147308 */ /* 0x0005220000000800 */
[----:B------:R-:W-:Y:S01]  /*d580*/  SHF.R.U32.HI R9, RZ, 0x18, R6 ;  /* 0x00000018ff097819 */ /* 0x000fe20000011606 */
[----:B------:R-:W5:Y:S01]  /*d590*/  LDSM.16.MT88.4 R28, [R212+0xb800] ;  /* 0x00b80000d41c783b */ /* 0x000f620000004200 */
[----:B------:R-:W-:Y:S01]  /*d5a0*/  LOP3.LUT R10, R10, 0xff, RZ, 0xc0, !PT ;  /* 0x000000ff0a0a7812 */ /* 0x000fe200078ec0ff */
[----:B------:R-:W-:Y:S01]  /*d5b0*/  FFMA.FTZ R4, R249, R4, R189 ;  /* 0x00000004f9047223 */ /* 0x000fe200000100bd */
[----:B---3--:R-:W-:Y:S01]  /*d5c0*/  HMMA.16816.F32.BF16 R56, R124, R64, R56 ;  /* 0x000000407c38723c */ /* 0x008fe20000041838 */
[----:B------:R-:W-:-:S02]  /*d5d0*/  MOV R133, R25 ;  /* 0x0000001900857202 */ /* 0x000fc40000000f00 */
[----:B-1----:R-:W-:Y:S01]  /*d5e0*/  LOP3.LUT R5, R7, UR5, R182, 0x96, !PT ;  /* 0x0000000507057c12 */ /* 0x002fe2000f8e96b6 */
[----:B------:R-:W-:Y:S01]  /*d5f0*/  FADD.FTZ R249, R181, R4 ;  /* 0x00000004b5f97221 */ /* 0x000fe20000010000 */
[----:B------:R-:W-:Y:S01]  /*d600*/  LOP3.LUT R7, R6, 0xffff, RZ, 0xc0, !PT ;  /* 0x0000ffff06077812 */ /* 0x000fe200078ec0ff */
[----:B------:R-:W-:Y:S01]  /*d610*/  FFMA.FTZ R6, R243, UR33, -R16 ;  /* 0x00000021f3067c23 */ /* 0x000fe20008010810 */
[----:B------:R-:W-:Y:S01]  /*d620*/  PRMT R10, R10, 0x5410, R9 ;  /* 0x000054100a0a7816 */ /* 0x000fe20000000009 */
[----:B------:R-:W-:Y:S01]  /*d630*/  FADD.FTZ R4, R252, R3 ;  /* 0x00000003fc047221 */ /* 0x000fe20000010000 */
[----:B------:R-:W-:Y:S01]  /*d640*/  SHF.R.U32.HI R7, RZ, 0x8, R7 ;  /* 0x00000008ff077819 */ /* 0x000fe20000011607 */
[----:B------:R1:W3:Y:S01]  /*d650*/  MUFU.EX2 R19, R6 ;  /* 0x0000000600137308 */ /* 0x0002e20000000800 */
[----:B------:R-:W-:Y:S01]  /*d660*/  FADD.FTZ R3, R194, R0 ;  /* 0x00000000c2037221 */ /* 0x000fe20000010000 */
[----:B--2---:R-:W-:Y:S01]  /*d670*/  FFMA.FTZ R8, R227, UR33, -R15 ;  /* 0x00000021e3087c23 */ /* 0x004fe2000801080f */
[----:B------:R-:W-:Y:S01]  /*d680*/  PRMT R11, R11, 0x5410, R7 ;  /* 0x000054100b0b7816 */ /* 0x000fe20000000007 */
[----:B------:R-:W-:Y:S01]  /*d690*/  FFMA.FTZ R7, R244, UR33, -R16 ;  /* 0x00000021f4077c23 */ /* 0x000fe20008010810 */
[----:B------:R-:W-:Y:S01]  /*d6a0*/  FADD.FTZ R0, R226, R4 ;  /* 0x00000004e2007221 */ /* 0x000fe20000010000 */
[----:B------:R-:W-:Y:S01]  /*d6b0*/  FADD.FTZ R249, R35, R249 ;  /* 0x000000f923f97221 */ /* 0x000fe20000010000 */
[----:B------:R-:W-:Y:S01]  /*d6c0*/  FADD.FTZ R3, R193, R3 ;  /* 0x00000003c1037221 */ /* 0x000fe20000010000 */
[----:B------:R2:W5:Y:S01]  /*d6d0*/  MUFU.EX2 R16, R7 ;  /* 0x0000000700107308 */ /* 0x0005620000000800 */
[----:B------:R-:W-:Y:S01]  /*d6e0*/  FADD.FTZ R4, R225, R0 ;  /* 0x00000000e1047221 */ /* 0x000fe20000010000 */
[----:B------:R-:W-:Y:S01]  /*d6f0*/  FADD.FTZ R249, R180, R249 ;  /* 0x000000f9b4f97221 */ /* 0x000fe20000010000 */
[----:B------:R-:W-:Y:S01]  /*d700*/  FADD.FTZ R0, R192, R3 ;  /* 0x00000003c0007221 */ /* 0x000fe20000010000 */
[C---:B------:R-:W-:Y:S01]  /*d710*/  HMMA.16816.F32.BF16 R60, R124.reuse, R66, R60 ;  /* 0x000000427c3c723c */ /* 0x040fe2000004183c */
[----:B------:R-:W-:Y:S01]  /*d720*/  @P0 MOV R134, R24 ;  /* 0x0000001800860202 */ /* 0x000fe20000000f00 */
[----:B------:R-:W-:Y:S01]  /*d730*/  FADD.FTZ R249, R23, R249 ;  /* 0x000000f917f97221 */ /* 0x000fe20000010000 */
[----:B------:R-:W-:Y:S01]  /*d740*/  FADD.FTZ R0, R27, R0 ;  /* 0x000000001b007221 */ /* 0x000fe20000010000 */
[----:B------:R5:W-:Y:S01]  /*d750*/  MUFU.EX2 R14, R8 ;  /* 0x00000008000e7308 */ /* 0x000be20000000800 */
[----:B-1----:R-:W-:Y:S01]  /*d760*/  LOP3.LUT R6, R5, 0xffff, RZ, 0xc0, !PT ;  /* 0x0000ffff05067812 */ /* 0x002fe200078ec0ff */
[----:B----4-:R-:W-:Y:S01]  /*d770*/  FADD.FTZ R249, R20, R249 ;  /* 0x000000f914f97221 */ /* 0x010fe20000010000 */
[----:B------:R-:W-:Y:S01]  /*d780*/  FADD.FTZ R0, R21, R0 ;  /* 0x0000000015007221 */ /* 0x000fe20000010000 */
[----:B------:R-:W-:Y:S01]  /*d790*/  HMMA.16816.F32.BF16 R140, R124, R152, R140 ;  /* 0x000000987c8c723c */ /* 0x000fe2000004188c */
[----:B------:R-:W-:Y:S01]  /*d7a0*/  @P0 MOV R133, R25 ;  /* 0x0000001900850202 */ /* 0x000fe20000000f00 */
[----:B---3--:R-:W-:Y:S01]  /*d7b0*/  FADD.FTZ R249, R19, R249 ;  /* 0x000000f913f97221 */ /* 0x008fe20000010000 */
[----:B------:R-:W-:Y:S01]  /*d7c0*/  FADD.FTZ R0, R18, R0 ;  /* 0x0000000012007221 */ /* 0x000fe20000010000 */
[----:B--2---:R-:W-:-:S02]  /*d7d0*/  SHF.R.U32.HI R7, RZ, 0x8, R6 ;  /* 0x00000008ff077819 */ /* 0x004fc40000011606 */
[----:B------:R-:W-:Y:S01]  /*d7e0*/  HMMA.16816.F32.BF16 R148, R124, R154, R148 ;  /* 0x0000009a7c94723c */ /* 0x000fe20000041894 */
[----:B------:R-:W-:Y:S01]  /*d7f0*/  LOP3.LUT R6, R5, 0xff, RZ, 0xc0, !PT ;  /* 0x000000ff05067812 */ /* 0x000fe200078ec0ff */
[----:B-----5:R-:W-:Y:S01]  /*d800*/  FADD.FTZ R249, R16, R249 ;  /* 0x000000f910f97221 */ /* 0x020fe20000010000 */
[----:B------:R-:W-:-:S03]  /*d810*/  FADD.FTZ R246, R17, R0 ;  /* 0x0000000011f67221 */ /* 0x000fc60000010000 */
[----:B------:R-:W-:Y:S01]  /*d820*/  HMMA.16816.F32.BF16 R40, R124, R48, R40 ;  /* 0x000000307c28723c */ /* 0x000fe20000041828 */
[----:B------:R-:W-:Y:S01]  /*d830*/  PRMT R8, R6, 0x5410, R7 ;  /* 0x0000541006087816 */ /* 0x000fe20000000007 */
[----:B------:R-:W-:Y:S01]  /*d840*/  FFMA.FTZ R6, R240, UR33, -R15 ;  /* 0x00000021f0067c23 */ /* 0x000fe2000801080f */
[----:B------:R-:W-:-:S03]  /*d850*/  SHF.R.U32.HI R7, RZ, 0x10, R5 ;  /* 0x00000010ff077819 */ /* 0x000fc60000011605 */
[----:B------:R1:W2:Y:S01]  /*d860*/  MUFU.EX2 R13, R6 ;  /* 0x00000006000d7308 */ /* 0x0002a20000000800 */
[----:B------:R-:W-:Y:S01]  /*d870*/  HSET2.LE.AND R8, R8, R251, PT ;  /* 0x000000fb08087233 */ /* 0x000fe20003803000 */
[C---:B------:R-:W-:Y:S06]  /*d880*/  HMMA.16816.F32.BF16 R44, R124.reuse, R50, R44 ;  /* 0x000000327c2c723c */ /* 0x040fec000004182c */
[C---:B------:R-:W-:Y:S06]  /*d890*/  HMMA.16816.F32.BF16 R76, R124.reuse, R82, R76 ;  /* 0x000000527c4c723c */ /* 0x040fec000004184c */
[----:B------:R-:W-:Y:S01]  /*d8a0*/  HMMA.16816.F32.BF16 R88, R124, R96, R88 ;  /* 0x000000607c58723c */ /* 0x000fe20000041858 */
[----:B-1----:R-:W-:-:S02]  /*d8b0*/  SHF.R.U32.HI R6, RZ, 0x18, R5 ;  /* 0x00000018ff067819 */ /* 0x002fc40000011605 */
[----:B------:R-:W-:Y:S01]  /*d8c0*/  LOP3.LUT R5, R7, 0xff, RZ, 0xc0, !PT ;  /* 0x000000ff07057812 */ /* 0x000fe200078ec0ff */
[--C-:B------:R-:W-:Y:S02]  /*d8d0*/  FFMA.FTZ R7, R242, UR33, -R15.reuse ;  /* 0x00000021f2077c23 */ /* 0x100fe4000801080f */
[C---:B------:R-:W-:Y:S01]  /*d8e0*/  HMMA.16816.F32.BF16 R92, R124.reuse, R98, R92 ;  /* 0x000000627c5c723c */ /* 0x040fe2000004185c */
[----:B------:R-:W-:Y:S01]  /*d8f0*/  PRMT R9, R5, 0x5410, R6 ;  /* 0x0000541005097816 */ /* 0x000fe20000000006 */
[----:B------:R-:W-:Y:S01]  /*d900*/  FFMA.FTZ R6, R241, UR33, -R15 ;  /* 0x00000021f1067c23 */ /* 0x000fe2000801080f */
[----:B------:R1:W-:Y:S01]  /*d910*/  MUFU.EX2 R12, R7 ;  /* 0x00000007000c7308 */ /* 0x0003e20000000800 */
[--C-:B------:R-:W-:Y:S02]  /*d920*/  HSET2.LE.AND R5, R11, R251.reuse, PT ;  /* 0x000000fb0b057233 */ /* 0x100fe40003803000 */
[----:B------:R-:W-:Y:S01]  /*d930*/  HMMA.16816.F32.BF16 R104, R124, R108, R104 ;  /* 0x0000006c7c68723c */ /* 0x000fe20000041868 */
[----:B------:R-:W-:-:S05]  /*d940*/  HSET2.LE.AND R9, R9, R251, PT ;  /* 0x000000fb09097233 */ /* 0x000fca0003803000 */
[C---:B------:R-:W-:Y:S06]  /*d950*/  HMMA.16816.F32.BF16 R156, R124.reuse, R110, R156 ;  /* 0x0000006e7c9c723c */ /* 0x040fec000004189c */
[C---:B------:R-:W-:Y:S01]  /*d960*/  HMMA.16816.F32.BF16 R112, R124.reuse, R120, R112 ;  /* 0x000000787c70723c */ /* 0x040fe20000041870 */
[----:B-1----:R-:W-:Y:S02]  /*d970*/  HSET2.LE.AND R7, R10, R251, PT ;  /* 0x000000fb0a077233 */ /* 0x002fe40003803000 */
[----:B------:R1:W3:Y:S03]  /*d980*/  MUFU.EX2 R10, R6 ;  /* 0x00000006000a7308 */ /* 0x0002e60000000800 */
[C---:B------:R-:W-:Y:S06]  /*d990*/  HMMA.16816.F32.BF16 R116, R124.reuse, R122, R116 ;  /* 0x0000007a7c74723c */ /* 0x040fec0000041874 */
[C---:B------:R-:W-:Y:S06]  /*d9a0*/  HMMA.16816.F32.BF16 R164, R124.reuse, R28, R164 ;  /* 0x0000001c7ca4723c */ /* 0x040fec00000418a4 */
[----:B------:R-:W-:Y:S01]  /*d9b0*/  HMMA.16816.F32.BF16 R124, R124, R30, R204 ;  /* 0x0000001e7c7c723c */ /* 0x000fe200000418cc */
[----:B-1----:R-:W-:-:S04]  /*d9c0*/  F2FP.BF16.F32.PACK_AB R6, R16, R19 ;  /* 0x000000131006723e */ /* 0x002fc800000010ff */
[----:B------:R-:W-:Y:S02]  /*d9d0*/  LOP3.LUT R130, R5, R6, RZ, 0xc0, !PT ;  /* 0x0000000605827212 */ /* 0x000fe400078ec0ff */
[----:B--2---:R-:W-:-:S04]  /*d9e0*/  F2FP.BF16.F32.PACK_AB R5, R13, R14 ;  /* 0x0000000e0d05723e */ /* 0x004fc800000010ff */
[----:B------:R-:W-:Y:S02]  /*d9f0*/  LOP3.LUT R131, R7, R5, RZ, 0xc0, !PT ;  /* 0x0000000507837212 */ /* 0x000fe400078ec0ff */
[----:B------:R-:W-:-:S04]  /*da00*/  F2FP.BF16.F32.PACK_AB R5, R20, R23 ;  /* 0x000000171405723e */ /* 0x000fc800000010ff */
[----:B------:R-:W-:Y:S02]  /*da10*/  LOP3.LUT R128, R8, R5, RZ, 0xc0, !PT ;  /* 0x0000000508807212 */ /* 0x000fe400078ec0ff */
[----:B---3--:R-:W-:Y:S01]  /*da20*/  F2FP.BF16.F32.PACK_AB R5, R10, R12 ;  /* 0x0000000c0a05723e */ /* 0x008fe200000010ff */
[----:B------:R-:W-:-:S03]  /*da30*/  FADD.FTZ R12, R12, R4 ;  /* 0x000000040c0c7221 */ /* 0x000fc60000010000 */
[----:B------:R-:W-:Y:S01]  /*da40*/  LOP3.LUT R129, R9, R5, RZ, 0xc0, !PT ;  /* 0x0000000509817212 */ /* 0x000fe200078ec0ff */
[----:B------:R-:W-:-:S04]  /*da50*/  FADD.FTZ R10, R10, R12 ;  /* 0x0000000c0a0a7221 */ /* 0x000fc80000010000 */
[----:B------:R-:W-:Y:S02]  /*da60*/  FADD.FTZ R14, R14, R10 ;  /* 0x0000000a0e0e7221 */ /* 0x000fe40000010000 */
[----:B------:R-:W-:Y:S02]  /*da70*/  HMMA.16816.F32.BF16 R144, R128, R152, R144 ;  /* 0x000000988090723c */ /* 0x000fe40000041890 */
[----:B------:R-:W-:-:S04]  /*da80*/  FADD.FTZ R248, R13, R14 ;  /* 0x0000000e0df87221 */ /* 0x000fc80000010000 */
        /* <DEDUP_REMOVED lines=14> */
[----:B------:R-:W-:-:S04]  /*db70*/  @P0 IMAD.MOV.U32 R136, RZ, RZ, R132 ;  /* 0x000000ffff880224 */ /* 0x000fc800078e0084 */
[C---:B------:R-:W-:Y:S06]  /*db80*/  HMMA.16816.F32.BF16 R168, R128.reuse, R28, R168 ;  /* 0x0000001c80a8723c */ /* 0x040fec00000418a8 */
[----:B------:R-:W-:Y:S01]  /*db90*/  HMMA.16816.F32.BF16 R128, R128, R30, R172 ;  /* 0x0000001e8080723c */ /* 0x000fe200000418ac */
[----:B------:R-:W-:-:S08]  /*dba0*/  NOP ;  /* 0x0000000000007918 */ /* 0x000fd00000000000 */
[----:B------:R-:W-:-:S15]  /*dbb0*/  @P0 BRA `(.L_x_1058) ;  /* 0x0000000000040947 */ /* 0x000fde0003800000 */
.L_x_1054:
[----:B------:R-:W-:-:S12]  /*dbc0*/  UIADD3 UR32, UR4, -0x1, URZ ;  /* 0xffffffff04207890 */ /* 0x000fd8000fffe03f */
.L_x_1058:
[----:B------:R-:W-:-:S13]  /*dbd0*/  ISETP.LE.AND P0, PT, RZ, UR32, PT ;  /* 0x00000020ff007c0c */ /* 0x000fda000bf03270 */
[----:B------:R-:W-:Y:S05]  /*dbe0*/  @!P0 BRA `(.L_x_1059) ;  /* 0x0000002c004c8947 */ /* 0x000fea0003800000 */
[----:B------:R-:W2:Y:S01]  /*dbf0*/  LDL.LU R3, [R1+0x44] ;  /* 0x0000440001037983 */ /* 0x000ea20000300800 */
[----:B------:R-:W1:Y:S01]  /*dc00*/  LDC.U8 R0, c[0x0][0x388] ;  /* 0x0000e200ff007b82 */ /* 0x000e620000000000 */
[----:B------:R-:W-:Y:S01]  /*dc10*/  IMAD.MOV.U32 R138, RZ, RZ, R134 ;  /* 0x000000ffff8a7224 */ /* 0x000fe200078e0086 */
[----:B------:R-:W-:Y:S01]  /*dc20*/  MOV R137, R133 ;  /* 0x0000008500897202 */ /* 0x000fe20000000f00 */
[----:B------:R-:W3:Y:S01]  /*dc30*/  LDL R2, [R1+0x20] ;  /* 0x0000200001027983 */ /* 0x000ee20000100800 */
[----:B------:R-:W-:Y:S01]  /*dc40*/  USHF.L.U64.HI UR34, UR35, 0x1, UR34 ;  /* 0x0000000123227899 */ /* 0x000fe20008010222 */
[----:B------:R-:W-:Y:S02]  /*dc50*/  ULDC UR4, c[0x0][0x2ec] ;  /* 0x0000bb0000047ab9 */ /* 0x000fe40000000800 */
[----:B------:R-:W4:Y:S01]  /*dc60*/  LDL.LU R5, [R1+0x40] ;  /* 0x0000400001057983 */ /* 0x000f220000300800 */
[----:B------:R-:W-:Y:S01]  /*dc70*/  ULDC.64 UR10, c[0x0][0x220] ;  /* 0x00008800000a7ab9 */ /* 0x000fe20000000a00 */
[----:B------:R-:W-:Y:S01]  /*dc80*/  ULDC.64 UR6, c[0x0][0x218] ;  /* 0x0000860000067ab9 */ /* 0x000fe20000000a00 */
[----:B------:R-:W-:Y:S01]  /*dc90*/  ULDC.64 UR8, c[0x0][0x248] ;  /* 0x0000920000087ab9 */ /* 0x000fe20000000a00 */
[----:B------:R-:W5:Y:S01]  /*dca0*/  LDL.LU R4, [R1+0x50] ;  /* 0x0000500001047983 */ /* 0x000f620000300800 */
[----:B------:R-:W-:Y:S01]  /*dcb0*/  USHF.L.U32 UR35, UR35, 0x1, URZ ;  /* 0x0000000123237899 */ /* 0x000fe2000800063f */
[----:B-1----:R-:W-:-:S02]  /*dcc0*/  PRMT R250, R0, 0x7054, R0 ;  /* 0x0000705400fa7816 */ /* 0x002fc40000000000 */
[----:B------:R-:W-:Y:S02]  /*dcd0*/  MOV R0, R136 ;  /* 0x0000008800007202 */ /* 0x000fe40000000f00 */
[----:B--2---:R-:W-:Y:S02]  /*dce0*/  MOV R6, R3 ;  /* 0x0000000300067202 */ /* 0x004fe40000000f00 */
[----:B------:R-:W-:Y:S01]  /*dcf0*/  MOV R3, R135 ;  /* 0x0000008700037202 */ /* 0x000fe20000000f00 */
[----:B---3--:R-:W-:-:S04]  /*dd00*/  IMAD.WIDE.U32 R224, R2, -0x2daee0ad, RZ ;  /* 0xd2511f5302e07825 */ /* 0x008fc800078e00ff */
[----:B----4-:R-:W-:-:S04]  /*dd10*/  IMAD.WIDE.U32 R8, R5, -0x326172a9, RZ ;  /* 0xcd9e8d5705087825 */ /* 0x010fc800078e00ff */
[----:B-----5:R-:W-:Y:S01]  /*dd20*/  IMAD.WIDE.U32 R4, R4, -0x326172a9, RZ ;  /* 0xcd9e8d5704047825 */ /* 0x020fe200078e00ff */
[----:B------:R-:W-:Y:S01]  /*dd30*/  STL.64 [R1+0x8], R8 ;  /* 0x0000080801007387 */ /* 0x000fe20000100a00 */
[----:B------:R-:W-:-:S03]  /*dd40*/  LOP3.LUT R236, R9, R6, RZ, 0x3c, !PT ;  /* 0x0000000609ec7212 */ /* 0x000fc600078e3cff */
[----:B------:R1:W-:Y:S01]  /*dd50*/  STL.64 [R1], R4 ;  /* 0x0000000401007387 */ /* 0x0003e20000100a00 */
[----:B------:R-:W-:-:S03]  /*dd60*/  LOP3.LUT R234, R5, R6, RZ, 0x3c, !PT ;  /* 0x0000000605ea7212 */ /* 0x000fc600078e3cff */
[----:B------:R-:W2:Y:S04]  /*dd70*/  LDL.LU.64 R6, [R1+0x48] ;  /* 0x0000480001067983 */ /* 0x000ea80000300a00 */
[----:B-1----:R-:W2:Y:S01]  /*dd80*/  LDL.LU.64 R4, [R1+0x20] ;  /* 0x0000200001047983 */ /* 0x002ea20000300a00 */
[----:B------:R-:W-:-:S04]  /*dd90*/  IMAD.WIDE.U32 R236, R236, -0x2daee0ad, RZ ;  /* 0xd2511f53ecec7825 */ /* 0x000fc800078e00ff */
[----:B------:R-:W-:-:S04]  /*dda0*/  IMAD.WIDE.U32 R234, R234, -0x2daee0ad, RZ ;  /* 0xd2511f53eaea7825 */ /* 0x000fc800078e00ff */
[----:B--2---:R-:W-:-:S05]  /*ddb0*/  IMAD.MOV.U32 R4, RZ, RZ, R6 ;  /* 0x000000ffff047224 */ /* 0x004fca00078e0006 */
[----:B------:R1:W-:Y:S01]  /*ddc0*/  STL.64 [R1+0x20], R4 ;  /* 0x0000200401007387 */ /* 0x0003e20000100a00 */
[----:B------:R-:W-:Y:S05]  /*ddd0*/  BRA `(.L_x_1060) ;  /* 0x0000000000687947 */ /* 0x000fea0003800000 */
.L_x_1062:
        /* <DEDUP_REMOVED lines=15> */
[----:B------:R-:W-:Y:S04]  /*ded0*/  LEA.HI.X R133, R2, UR7, R133, 0x1, P2 ;  /* 0x0000000702857c11 */ /* 0x000fe800090f0c85 */
        /* <DEDUP_REMOVED lines=8> */
[----:B------:R-:W0:Y:S01]  /*df60*/  LDGDEPBAR ;  /* 0x00000000000079af */ /* 0x000e220000000000 */
[----:B------:R-:W-:Y:S05]  /*df70*/  BRA `(.L_x_1061) ;  /* 0x0000000800207947 */ /* 0x000fea0003800000 */
.L_x_1060:
[----:B-1----:R-:W2:Y:S01]  /*df80*/  LDL.64 R4, [R1+0x20] ;  /* 0x0000200001047983 */ /* 0x002ea20000100a00 */
[----:B------:R-:W-:Y:S04]  /*df90*/  DEPBAR.LE SB0, 0x0 ;  /* 0x000080000000791a */ /* 0x000fe80000000000 */
[----:B------:R-:W-:Y:S01]  /*dfa0*/  BAR.SYNC.DEFER_BLOCKING 0x0 ;  /* 0x0000000000007b1d */ /* 0x000fe20000010000 */
[----:B------:R-:W-:Y:S01]  /*dfb0*/  USHF.R.S32.HI UR36, URZ, 0x1f, UR32 ;  /* 0x0000001f3f247899 */ /* 0x000fe20008011420 */
[----:B------:R-:W-:Y:S01]  /*dfc0*/  IMAD.U32 R6, RZ, RZ, UR32 ;  /* 0x00000020ff067e24 */ /* 0x000fe2000f8e00ff */
        /* <DEDUP_REMOVED lines=12> */
[----:B------:R-:W-:Y:S01]  /*e090*/  ISETP.LT.AND P0, PT, RZ, UR32, PT ;  /* 0x00000020ff007c0c */ /* 0x000fe2000bf01270 */
[----:B------:R-:W-:Y:S04]  /*e0a0*/  LDGSTS.E.BYPASS.LTC128B.128 [R223+0xb000], desc[UR20][R4.64+0x80] ;  /* 0x0b00008004df7fae */ /* 0x000fe8000b901d54 */
[----:B------:R-:W-:Y:S04]  /*e0b0*/  LDGSTS.E.BYPASS.LTC128B.128 [R223+0xa800], desc[UR20][R6.64] ;  /* 0x0a80000006df7fae */ /* 0x000fe8000b901d54 */
[----:B------:R1:W-:Y:S04]  /*e0c0*/  LDGSTS.E.BYPASS.LTC128B.128 [R223+0xb800], desc[UR20][R6.64+0x80] ;  /* 0x0b80008006df7fae */ /* 0x0003e8000b901d54 */
[----:B------:R-:W-:Y:S04]  /*e0d0*/  LDSM.16.M88.4 R32, [R209] ;  /* 0x00000000d120783b */ /* 0x000fe80000000200 */
[----:B------:R-:W1:Y:S04]  /*e0e0*/  LDSM.16.M88.4 R16, [R218] ;  /* 0x00000000da10783b */ /* 0x000e680000000200 */
[----:B------:R-:W2:Y:S04]  /*e0f0*/  LDSM.16.M88.4 R28, [R209+0x2000] ;  /* 0x00200000d11c783b */ /* 0x000ea80000000200 */
[----:B------:R-:W3:Y:S04]  /*e100*/  LDSM.16.M88.4 R132, [R218+0x800] ;  /* 0x00080000da84783b */ /* 0x000ee80000000200 */
[----:B------:R-:W0:Y:S04]  /*e110*/  LDGDEPBAR ;  /* 0x00000000000079af */ /* 0x000e280000000000 */
[----:B------:R-:W-:Y:S04]  /*e120*/  LDSM.16.M88.4 R172, [R211] ;  /* 0x00000000d3ac783b */ /* 0x000fe80000000200 */
[----:B------:R-:W4:Y:S04]  /*e130*/  LDSM.16.M88.4 R176, [R219] ;  /* 0x00000000dbb0783b */ /* 0x000f280000000200 */
[----:B------:R-:W5:Y:S04]  /*e140*/  LDSM.16.M88.4 R180, [R211+0x2000] ;  /* 0x00200000d3b4783b */ /* 0x000f680000000200 */
[----:B------:R-:W5:Y:S04]  /*e150*/  LDSM.16.M88.4 R184, [R222] ;  /* 0x00000000deb8783b */ /* 0x000f680000000200 */
[----:B------:R-:W-:Y:S04]  /*e160*/  LDSM.16.M88.4 R188, [R217] ;  /* 0x00000000d9bc783b */ /* 0x000fe80000000200 */
[----:B------:R-:W5:Y:S01]  /*e170*/  LDSM.16.M88.4 R192, [R216] ;  /* 0x00000000d8c0783b */ /* 0x000f620000000200 */
        /* <DEDUP_REMOVED lines=13> */
[C---:B-----5:R-:W-:Y:S06]  /*e250*/  HMMA.16816.F32.BF16 R8, R180.reuse, R176, R8 ;  /* 0x000000b0b408723c */ /* 0x060fec0000041808 */
        /* <DEDUP_REMOVED lines=9> */
[----:B------:R-:W5:Y:S01]  /*e2f0*/  LDSM.16.M88.4 R184, [R218+0x1000] ;  /* 0x00100000dab8783b */ /* 0x000f620000000200 */
        /* <DEDUP_REMOVED lines=24> */
[-C--:B-----5:R-:W-:Y:S06]  /*e480*/  HMMA.16816.F32.BF16 R4, R180, R184.reuse, R4 ;  /* 0x000000b8b404723c */ /* 0x0a0fec0000041804 */
        /* <DEDUP_REMOVED lines=10> */
[----:B------:R-:W5:Y:S01]  /*e530*/  LDSM.16.M88.4 R180, [R215+0x4000] ;  /* 0x00400000d7b4783b */ /* 0x000f620000000200 */
        /* <DEDUP_REMOVED lines=20> */
[-C--:B-----5:R-:W-:Y:S06]  /*e680*/  HMMA.16816.F32.BF16 R4, R180, R192.reuse, R4 ;  /* 0x000000c0b404723c */ /* 0x0a0fec0000041804 */
        /* <DEDUP_REMOVED lines=18> */
[----:B------:R-:W-:Y:S05]  /*e7b0*/  FMNMX.FTZ R2, R23, R2, !PT ;  /* 0x0000000217027209 */ /* 0x000fea0007810000 */
[----:B------:R-:W-:Y:S02]  /*e7c0*/  FMNMX.FTZ R136, R32, R136, !PT ;  /* 0x0000008820887209 */ /* 0x000fe40007810000 */
[----:B------:R-:W-:Y:S02]  /*e7d0*/  FMNMX.FTZ R139, R34, R2, !PT ;  /* 0x00000002228b7209 */ /* 0x000fe40007810000 */
[----:B------:R-:W-:Y:S01]  /*e7e0*/  FMNMX.FTZ R136, R33, R136, !PT ;  /* 0x0000008821887209 */ /* 0x000fe20007810000 */
[----:B------:R-:W-:Y:S06]  /*e7f0*/  @P0 BRA `(.L_x_1062) ;  /* 0xfffffff400780947 */ /* 0x000fec000383ffff */
.L_x_1061:
[----:B------:R-:W2:Y:S01]  /*e800*/  LDL.64 R180, [R1+0x8] ;  /* 0x0000080001b47983 */ /* 0x000ea20000100a00 */
[----:B------:R-:W-:Y:S02]  /*e810*/  FMNMX.FTZ R2, R35, R139, !PT ;  /* 0x0000008b23027209 */ /* 0x000fe40007810000 */
[--C-:B------:R-:W-:Y:S02]  /*e820*/  LOP3.LUT R176, R237, UR29, R224.reuse, 0x96, !PT ;  /* 0x0000001dedb07c12 */ /* 0x100fe4000f8e96e0 */
[----:B------:R-:W-:Y:S01]  /*e830*/  LOP3.LUT R174, R235, UR29, R224, 0x96, !PT ;  /* 0x0000001debae7c12 */ /* 0x000fe2000f8e96e0 */
[----:B------:R-:W3:Y:S02]  /*e840*/  LDL.64 R178, [R1] ;  /* 0x0000000001b27983 */ /* 0x000ee40000100a00 */
[----:B------:R-:W-:Y:S04]  /*e850*/  IMAD.WIDE.U32 R176, R176, -0x326172a9, RZ ;  /* 0xcd9e8d57b0b07825 */ /* 0x000fe800078e00ff */
[----:B-1----:R-:W1:Y:S01]  /*e860*/  SHFL.BFLY PT, R132, R136, 0x2, 0x1f ;  /* 0x0c401f0088847f89 */ /* 0x002e6200000e0000 */
[----:B------:R-:W-:Y:S07]  /*e870*/  IMAD.WIDE.U32 R174, R174, -0x326172a9, RZ ;  /* 0xcd9e8d57aeae7825 */ /* 0x000fee00078e00ff */
[----:B------:R-:W4:Y:S08]  /*e880*/  SHFL.BFLY PT, R133, R2, 0x2, 0x1f ;  /* 0x0c401f0002857f89 */ /* 0x000f3000000e0000 */
[----:B------:R-:W-:Y:S01]  /*e890*/  LDSM.16.MT88.4 R184, [R210+0xa000] ;  /* 0x00a00000d2b8783b */ /* 0x000fe20000004200 */
[----:B-1----:R-:W-:Y:S02]  /*e8a0*/  FMNMX.FTZ R136, R136, R132, !PT ;  /* 0x0000008488887209 */ /* 0x002fe40007810000 */
[----:B------:R-:W-:Y:S02]  /*e8b0*/  FMNMX.FTZ R132, R8, R137, !PT ;  /* 0x0000008908847209 */ /* 0x000fe40007810000 */
[----:B----4-:R-:W-:Y:S03]  /*e8c0*/  FMNMX.FTZ R2, R2, R133, !PT ;  /* 0x0000008502027209 */ /* 0x010fe60007810000 */
[----:B------:R-:W1:Y:S01]  /*e8d0*/  SHFL.BFLY PT, R134, R136, 0x1, 0x1f ;  /* 0x0c201f0088867f89 */ /* 0x000e6200000e0000 */
[----:B------:R-:W-:Y:S07]  /*e8e0*/  FMNMX.FTZ R132, R9, R132, !PT ;  /* 0x0000008409847209 */ /* 0x000fee0007810000 */
[----:B------:R-:W4:Y:S01]  /*e8f0*/  SHFL.BFLY PT, R135, R2, 0x1, 0x1f ;  /* 0x0c201f0002877f89 */ /* 0x000f2200000e0000 */
[----:B------:R-:W-:Y:S04]  /*e900*/  FMNMX.FTZ R132, R12, R132, !PT ;  /* 0x000000840c847209 */ /* 0x000fe80007810000 */
[----:B------:R-:W-:Y:S04]  /*e910*/  FMNMX.FTZ R132, R13, R132, !PT ;  /* 0x000000840d847209 */ /* 0x000fe80007810000 */
[----:B------:R-:W-:Y:S02]  /*e920*/  FMNMX.FTZ R133, R24, R132, !PT ;  /* 0x0000008418857209 */ /* 0x000fe40007810000 */
[----:B------:R-:W-:Y:S02]  /*e930*/  FMNMX.FTZ R132, R10, R138, !PT ;  /* 0x0000008a0a847209 */ /* 0x000fe40007810000 */
[----:B------:R-:W-:Y:S02]  /*e940*/  FMNMX.FTZ R133, R25, R133, !PT ;  /* 0x0000008519857209 */ /* 0x000fe40007810000 */
[----:B------:R-:W-:Y:S02]  /*e950*/  FMNMX.FTZ R132, R11, R132, !PT ;  /* 0x000000840b847209 */ /* 0x000fe40007810000 */
[----:B------:R-:W-:Y:S02]  /*e960*/  FMNMX.FTZ R133, R28, R133, !PT ;  /* 0x000000851c857209 */ /* 0x000fe40007810000 */
[----:B------:R-:W-:Y:S02]  /*e970*/  FMNMX.FTZ R132, R14, R132, !PT ;  /* 0x000000840e847209 */ /* 0x000fe40007810000 */
[----:B-1----:R-:W-:Y:S02]  /*e980*/  FMNMX.FTZ R136, R136, R134, !PT ;  /* 0x0000008688887209 */ /* 0x002fe40007810000 */
[----:B------:R-:W-:Y:S02]  /*e990*/  FMNMX.FTZ R134, R15, R132, !PT ;  /* 0x000000840f867209 */ /* 0x000fe40007810000 */
[----:B----4-:R-:W-:Y:S01]  /*e9a0*/  FMNMX.FTZ R135, R2, R135, !PT ;  /* 0x0000008702877209 */ /* 0x010fe20007810000 */
[C---:B------:R-:W-:Y:S01]  /*e9b0*/  FADD.FTZ R0, -R136.reuse, R0 ;  /* 0x0000000088007221 */ /* 0x040fe20000010100 */
[----:B------:R-:W-:Y:S01]  /*e9c0*/  FMUL.FTZ R189, R136, UR4 ;  /* 0x0000000488bd7c20 */ /* 0x000fe20008410000 */
[----:B------:R-:W-:Y:S02]  /*e9d0*/  FMNMX.FTZ R133, R29, R133, !PT ;  /* 0x000000851d857209 */ /* 0x000fe40007810000 */
[----:B------:R-:W-:Y:S01]  /*e9e0*/  FMUL.FTZ R2, R0, UR4 ;  /* 0x0000000400027c20 */ /* 0x000fe20008410000 */
[----:B------:R-:W-:Y:S01]  /*e9f0*/  FADD.FTZ R0, -R135, R3 ;  /* 0x0000000387007221 */ /* 0x000fe20000010100 */
[----:B------:R-:W-:Y:S01]  /*ea00*/  FSETP.NEU.FTZ.AND P1, PT, R136, -INF , PT ;  /* 0xff8000008800780b */ /* 0x000fe20003f3d000 */
[----:B------:R-:W1:Y:S01]  /*ea10*/  SHFL.BFLY PT, R139, R133, 0x2, 0x1f ;  /* 0x0c401f00858b7f89 */ /* 0x000e6200000e0000 */
[----:B------:R4:W5:Y:S01]  /*ea20*/  MUFU.EX2 R132, R2 ;  /* 0x0000000200847308 */ /* 0x0009620000000800 */
[----:B------:R-:W-:Y:S01]  /*ea30*/  FMUL.FTZ R0, R0, UR4 ;  /* 0x0000000400007c20 */ /* 0x000fe20008410000 */
[----:B------:R-:W-:Y:S01]  /*ea40*/  FSEL R189, R189, RZ, P1 ;  /* 0x000000ffbdbd7208 */ /* 0x000fe20000800000 */
[C---:B------:R-:W-:Y:S01]  /*ea50*/  FMUL.FTZ R188, R135.reuse, UR4 ;  /* 0x0000000487bc7c20 */ /* 0x040fe20008410000 */
[----:B------:R-:W-:Y:S03]  /*ea60*/  FSETP.NEU.FTZ.AND P1, PT, R135, -INF , PT ;  /* 0xff8000008700780b */ /* 0x000fe60003f3d000 */
[--C-:B------:R-:W-:Y:S03]  /*ea70*/  FFMA.FTZ R16, R16, UR4, -R189.reuse ;  /* 0x0000000410107c23 */ /* 0x100fe600080108bd */
[----:B------:R1:W1:Y:S01]  /*ea80*/  MUFU.EX2 R3, R0 ;  /* 0x0000000000037308 */ /* 0x0002620000000800 */
[----:B------:R-:W-:Y:S01]  /*ea90*/  FSEL R188, R188, RZ, P1 ;  /* 0x000000ffbcbc7208 */ /* 0x000fe20000800000 */
[--C-:B------:R-:W-:Y:S01]  /*eaa0*/  FFMA.FTZ R17, R17, UR4, -R189.reuse ;  /* 0x0000000411117c23 */ /* 0x100fe200080108bd */
[--C-:B------:R-:W-:Y:S01]  /*eab0*/  FFMA.FTZ R32, R32, UR4, -R189.reuse ;  /* 0x0000000420207c23 */ /* 0x100fe200080108bd */
[--C-:B------:R-:W-:Y:S01]  /*eac0*/  FFMA.FTZ R33, R33, UR4, -R189.reuse ;  /* 0x0000000421217c23 */ /* 0x100fe200080108bd */
[--C-:B------:R-:W-:Y:S01]  /*ead0*/  FFMA.FTZ R20, R20, UR4, -R189.reuse ;  /* 0x0000000414147c23 */ /* 0x100fe200080108bd */
[--C-:B------:R-:W-:Y:S01]  /*eae0*/  FFMA.FTZ R18, R18, UR4, -R188.reuse ;  /* 0x0000000412127c23 */ /* 0x100fe200080108bc */
[----:B------:R-:W-:Y:S03]  /*eaf0*/  FFMA.FTZ R6, R6, UR4, -R188 ;  /* 0x0000000406067c23 */ /* 0x000fe600080108bc */
[----:B------:R-:W-:Y:S01]  /*eb00*/  MUFU.EX2 R245, R16 ;  /* 0x0000001000f57308 */ /* 0x000fe20000000800 */
[----:B----4-:R-:W-:Y:S01]  /*eb10*/  FMNMX.FTZ R2, R26, R134, !PT ;  /* 0x000000861a027209 */ /* 0x010fe20007810000 */
[C---:B-----5:R-:W-:Y:S01]  /*eb20*/  FMUL.FTZ R36, R132.reuse, R36 ;  /* 0x0000002484247220 */ /* 0x060fe20000410000 */
[----:B------:R-:W-:Y:S01]  /*eb30*/  MOV R134, UR23 ;  /* 0x0000001700867c02 */ /* 0x000fe20008000f00 */
[C---:B------:R-:W-:Y:S01]  /*eb40*/  FMUL.FTZ R37, R132.reuse, R37 ;  /* 0x0000002584257220 */ /* 0x040fe20000410000 */
[C---:B------:R-:W-:Y:S01]  /*eb50*/  FMUL.FTZ R48, R132.reuse, R48 ;  /* 0x0000003084307220 */ /* 0x040fe20000410000 */
[----:B------:R-:W-:Y:S01]  /*eb60*/  FMUL.FTZ R49, R132, R49 ;  /* 0x0000003184317220 */ /* 0x000fe20000410000 */
[----:B------:R-:W-:Y:S03]  /*eb70*/  LOP3.LUT R134, R225, UR32, R134, 0x96, !PT ;  /* 0x00000020e1867c12 */ /* 0x000fe6000f8e9686 */
[----:B------:R-:W-:Y:S01]  /*eb80*/  MUFU.EX2 R244, R17 ;  /* 0x0000001100f47308 */ /* 0x000fe20000000800 */
[----:B-1----:R-:W-:Y:S01]  /*eb90*/  FMNMX.FTZ R0, R27, R2, !PT ;  /* 0x000000021b007209 */ /* 0x002fe20007810000 */
[----:B------:R-:W-:Y:S01]  /*eba0*/  FMUL.FTZ R38, R3, R38 ;  /* 0x0000002603267220 */ /* 0x000fe20000410000 */
[----:B------:R-:W-:Y:S01]  /*ebb0*/  FMNMX.FTZ R133, R133, R139, !PT ;  /* 0x0000008b85857209 */ /* 0x000fe20007810000 */
[----:B------:R-:W-:Y:S01]  /*ebc0*/  IMAD.WIDE.U32 R172, R134, -0x326172a9, RZ ;  /* 0xcd9e8d5786ac7825 */ /* 0x000fe200078e00ff */
[----:B------:R-:W-:Y:S01]  /*ebd0*/  FMNMX.FTZ R0, R30, R0, !PT ;  /* 0x000000001e007209 */ /* 0x000fe20007810000 */
[----:B------:R-:W-:Y:S02]  /*ebe0*/  UIADD3 UR32, UR32, -0x1, URZ ;  /* 0xffffffff20207890 */ /* 0x000fe4000fffe03f */
[----:B------:R-:W-:Y:S02]  /*ebf0*/  FFMA.FTZ R139, R19, UR4, -R188 ;  /* 0x00000004138b7c23 */ /* 0x000fe400080108bc */
[----:B------:R1:W-:Y:S01]  /*ec00*/  MUFU.EX2 R243, R18 ;  /* 0x0000001200f37308 */ /* 0x0003e20000000800 */
[----:B------:R-:W-:Y:S01]  /*ec10*/  FMNMX.FTZ R0, R31, R0, !PT ;  /* 0x000000001f007209 */ /* 0x000fe20007810000 */
[----:B------:R-:W-:Y:S01]  /*ec20*/  FMUL.FTZ R39, R3, R39 ;  /* 0x0000002703277220 */ /* 0x000fe20000410000 */
[--C-:B------:R-:W-:Y:S01]  /*ec30*/  LOP3.LUT R134, R177, UR28, R172.reuse, 0x96, !PT ;  /* 0x0000001cb1867c12 */ /* 0x100fe2000f8e96ac */
[----:B------:R-:W-:Y:S01]  /*ec40*/  FMUL.FTZ R50, R3, R50 ;  /* 0x0000003203327220 */ /* 0x000fe20000410000 */
[----:B------:R-:W-:Y:S01]  /*ec50*/  LOP3.LUT R172, R175, UR28, R172, 0x96, !PT ;  /* 0x0000001cafac7c12 */ /* 0x000fe2000f8e96ac */
[----:B------:R-:W4:Y:S01]  /*ec60*/  SHFL.BFLY PT, R2, R0, 0x2, 0x1f ;  /* 0x0c401f0000027f89 */ /* 0x000f2200000e0000 */
[C---:B------:R-:W-:Y:S03]  /*ec70*/  FMUL.FTZ R51, R3.reuse, R51 ;  /* 0x0000003303337220 */ /* 0x040fe60000410000 */
[----:B------:R5:W5:Y:S01]  /*ec80*/  MUFU.EX2 R242, R139 ;  /* 0x0000008b00f27308 */ /* 0x000b620000000800 */
        /* <DEDUP_REMOVED lines=8> */
[----:B-1----:R-:W-:Y:S04]  /*ed10*/  IMAD.WIDE.U32 R18, R134, -0x2daee0ad, RZ ;  /* 0xd2511f5386127825 */ /* 0x002fe800078e00ff */
        /* <DEDUP_REMOVED lines=11> */
[----:B----4-:R-:W-:Y:S01]  /*edd0*/  FMNMX.FTZ R0, R0, R2, !PT ;  /* 0x0000000200007209 */ /* 0x010fe20007810000 */
[C---:B------:R-:W-:Y:S01]  /*ede0*/  FMUL.FTZ R86, R3.reuse, R86 ;  /* 0x0000005603567220 */ /* 0x040fe20000410000 */
[C---:B------:R-:W-:Y:S01]  /*edf0*/  FMUL.FTZ R87, R3.reuse, R87 ;  /* 0x0000005703577220 */ /* 0x040fe20000410000 */
[C---:B------:R-:W-:Y:S01]  /*ee00*/  FMUL.FTZ R96, R132.reuse, R96 ;  /* 0x0000006084607220 */ /* 0x040fe20000410000 */
[C---:B------:R-:W-:Y:S01]  /*ee10*/  FMUL.FTZ R97, R132.reuse, R97 ;  /* 0x0000006184617220 */ /* 0x040fe20000410000 */
[----:B------:R-:W1:Y:S01]  /*ee20*/  SHFL.BFLY PT, R2, R0, 0x1, 0x1f ;  /* 0x0c201f0000027f89 */ /* 0x000e6200000e0000 */
[C---:B------:R-:W-:Y:S01]  /*ee30*/  FMUL.FTZ R98, R3.reuse, R98 ;  /* 0x0000006203627220 */ /* 0x040fe20000410000 */
[C---:B------:R-:W-:Y:S01]  /*ee40*/  FMUL.FTZ R99, R3.reuse, R99 ;  /* 0x0000006303637220 */ /* 0x040fe20000410000 */
[C---:B------:R-:W-:Y:S01]  /*ee50*/  FMUL.FTZ R100, R132.reuse, R100 ;  /* 0x0000006484647220 */ /* 0x040fe20000410000 */
[----:B------:R-:W-:Y:S01]  /*ee60*/  FMUL.FTZ R101, R132, R101 ;  /* 0x0000006584657220 */ /* 0x000fe20000410000 */
[C---:B------:R-:W-:Y:S01]  /*ee70*/  FMUL.FTZ R102, R3.reuse, R102 ;  /* 0x0000006603667220 */ /* 0x040fe20000410000 */
[----:B------:R-:W-:Y:S01]  /*ee80*/  FMUL.FTZ R103, R3, R103 ;  /* 0x0000006703677220 */ /* 0x000fe20000410000 */
[----:B------:R-:W-:Y:S01]  /*ee90*/  MUFU.EX2 R206, R32 ;  /* 0x0000002000ce7308 */ /* 0x000fe20000000800 */
[--C-:B------:R-:W-:Y:S01]  /*eea0*/  FFMA.FTZ R34, R34, UR4, -R188.reuse ;  /* 0x0000000422227c23 */ /* 0x100fe200080108bc */
[----:B------:R-:W-:Y:S01]  /*eeb0*/  FFMA.FTZ R35, R35, UR4, -R188 ;  /* 0x0000000423237c23 */ /* 0x000fe200080108bc */
        /* <DEDUP_REMOVED lines=12> */
[----:B------:R-:W-:Y:S03]  /*ef80*/  FMUL.FTZ R131, R3, R131 ;  /* 0x0000008303837220 */ /* 0x000fe60000410000 */
[----:B------:R-:W-:Y:S10]  /*ef90*/  MUFU.EX2 R205, R34 ;  /* 0x0000002200cd7308 */ /* 0x000ff40000000800 */
[----:B------:R-:W-:Y:S01]  /*efa0*/  MUFU.EX2 R204, R35 ;  /* 0x0000002300cc7308 */ /* 0x000fe20000000800 */
[C---:B--2---:R-:W-:Y:S05]  /*efb0*/  LOP3.LUT R16, R173.reuse, UR30, R180, 0x96, !PT ;  /* 0x0000001ead107c12 */ /* 0x044fea000f8e96b4 */
[----:B------:R-:W-:Y:S01]  /*efc0*/  IMAD.WIDE.U32 R16, R16, -0x2daee0ad, RZ ;  /* 0xd2511f5310107825 */ /* 0x000fe200078e00ff */
[----:B---3--:R-:W-:Y:S02]  /*efd0*/  LOP3.LUT R173, R173, UR30, R178, 0x96, !PT ;  /* 0x0000001eadad7c12 */ /* 0x008fe4000f8e96b2 */
[----:B------:R-:W2:Y:S02]  /*efe0*/  SHFL.BFLY PT, R178, R133, 0x1, 0x1f ;  /* 0x0c201f0085b27f89 */ /* 0x000ea400000e0000 */
[----:B------:R-:W-:Y:S01]  /*eff0*/  LOP3.LUT R17, R17, UR27, R236, 0x96, !PT ;  /* 0x0000001b11117c12 */ /* 0x000fe2000f8e96ec */
[----:B------:R-:W-:Y:S01]  /*f000*/  IMAD.WIDE.U32 R180, R173, -0x2daee0ad, RZ ;  /* 0xd2511f53adb47825 */ /* 0x000fe200078e00ff */
[----:B------:R-:W-:Y:S03]  /*f010*/  LOP3.LUT R175, R19, UR25, R16, 0x96, !PT ;  /* 0x0000001913af7c12 */ /* 0x000fe6000f8e9610 */
[--C-:B------:R-:W-:Y:S01]  /*f020*/  FFMA.FTZ R19, R4, UR4, -R189.reuse ;  /* 0x0000000404137c23 */ /* 0x100fe200080108bd */
[----:B------:R-:W-:Y:S01]  /*f030*/  IMAD.WIDE.U32 R16, R17, -0x326172a9, RZ ;  /* 0xcd9e8d5711107825 */ /* 0x000fe200078e00ff */
[----:B------:R-:W-:Y:S02]  /*f040*/  LOP3.LUT R134, R181, UR27, R234, 0x96, !PT ;  /* 0x0000001bb5867c12 */ /* 0x000fe4000f8e96ea */
[----:B------:R3:W-:Y:S01]  /*f050*/  MUFU.EX2 R241, R19 ;  /* 0x0000001300f17308 */ /* 0x0007e20000000800 */
[----:B------:R-:W-:Y:S01]  /*f060*/  IMAD.WIDE.U32 R172, R172, -0x2daee0ad, RZ ;  /* 0xd2511f53acac7825 */ /* 0x000fe200078e00ff */
[----:B------:R-:W-:Y:S03]  /*f070*/  LOP3.LUT R4, R17, UR26, R176, 0x96, !PT ;  /* 0x0000001a11047c12 */ /* 0x000fe6000f8e96b0 */
[----:B------:R-:W-:Y:S01]  /*f080*/  FFMA.FTZ R17, R5, UR4, -R189 ;  /* 0x0000000405117c23 */ /* 0x000fe200080108bd */
[----:B------:R-:W-:Y:S01]  /*f090*/  IMAD.WIDE.U32 R194, R175, -0x326172a9, RZ ;  /* 0xcd9e8d57afc27825 */ /* 0x000fe200078e00ff */
[----:B-----5:R-:W-:Y:S03]  /*f0a0*/  LOP3.LUT R139, R173, UR25, R180, 0x96, !PT ;  /* 0x00000019ad8b7c12 */ /* 0x020fe6000f8e96b4 */
[----:B------:R4:W-:Y:S01]  /*f0b0*/  MUFU.EX2 R240, R17 ;  /* 0x0000001100f07308 */ /* 0x0009e20000000800 */
[----:B------:R-:W-:Y:S01]  /*f0c0*/  IMAD.WIDE.U32 R176, R134, -0x326172a9, RZ ;  /* 0xcd9e8d5786b07825 */ /* 0x000fe200078e00ff */
[----:B-1----:R-:W-:Y:S02]  /*f0d0*/  FMNMX.FTZ R134, R0, R2, !PT ;  /* 0x0000000200867209 */ /* 0x002fe40007810000 */
[----:B------:R-:W-:Y:S01]  /*f0e0*/  F2FP.BF16.F32.PACK_AB R175, R242, R243 ;  /* 0x000000f3f2af723e */ /* 0x000fe200000010ff */
[----:B------:R-:W-:Y:S01]  /*f0f0*/  IMAD.WIDE.U32 R198, R139, -0x326172a9, RZ ;  /* 0xcd9e8d578bc67825 */ /* 0x000fe200078e00ff */
[----:B--2---:R-:W-:Y:S02]  /*f100*/  FMNMX.FTZ R133, R133, R178, !PT ;  /* 0x000000b285857209 */ /* 0x004fe40007810000 */
[----:B------:R-:W-:Y:S01]  /*f110*/  LOP3.LUT R174, R177, UR26, R174, 0x96, !PT ;  /* 0x0000001ab1ae7c12 */ /* 0x000fe2000f8e96ae */
[----:B------:R-:W-:Y:S01]  /*f120*/  IMAD.WIDE.U32 R4, R4, -0x2daee0ad, RZ ;  /* 0xd2511f5304047825 */ /* 0x000fe200078e00ff */
[C---:B------:R-:W-:Y:S03]  /*f130*/  FSETP.NEU.FTZ.AND P1, PT, R133.reuse, -INF , PT ;  /* 0xff8000008500780b */ /* 0x040fe60003f3d000 */
[----:B------:R-:W-:Y:S01]  /*f140*/  FMUL.FTZ R191, R133, UR4 ;  /* 0x0000000485bf7c20 */ /* 0x000fe20008410000 */
[----:B---3--:R-:W-:Y:S01]  /*f150*/  LOP3.LUT R19, R195, UR24, R16, 0x96, !PT ;  /* 0x00000018c3137c12 */ /* 0x008fe2000f8e9610 */
[----:B------:R-:W-:Y:S01]  /*f160*/  FFMA.FTZ R16, R7, UR4, -R188 ;  /* 0x0000000407107c23 */ /* 0x000fe200080108bc */
[----:B------:R-:W-:Y:S01]  /*f170*/  LOP3.LUT R18, R5, UR19, R18, 0x96, !PT ;  /* 0x0000001305127c12 */ /* 0x000fe2000f8e9612 */
[----:B------:R-:W-:Y:S01]  /*f180*/  IMAD.WIDE.U32 R6, R174, -0x2daee0ad, RZ ;  /* 0xd2511f53ae067825 */ /* 0x000fe200078e00ff */
[----:B------:R-:W-:Y:S01]  /*f190*/  FSEL R191, R191, RZ, P1 ;  /* 0x000000ffbfbf7208 */ /* 0x000fe20000800000 */
[----:B------:R1:W2:Y:S01]  /*f1a0*/  MUFU.EX2 R238, R16 ;  /* 0x0000001000ee7308 */ /* 0x0002a20000000800 */
[----:B----4-:R-:W-:Y:S01]  /*f1b0*/  LOP3.LUT R17, R199, UR24, R176, 0x96, !PT ;  /* 0x00000018c7117c12 */ /* 0x010fe2000f8e96b0 */
[----:B------:R-:W-:Y:S04]  /*f1c0*/  IMAD.WIDE.U32 R196, R19, -0x2daee0ad, RZ ;  /* 0xd2511f5313c47825 */ /* 0x000fe800078e00ff */
[C---:B------:R-:W-:Y:S01]  /*f1d0*/  FMUL.FTZ R190, R134.reuse, UR4 ;  /* 0x0000000486be7c20 */ /* 0x040fe20008410000 */
[----:B------:R-:W-:Y:S01]  /*f1e0*/  FSETP.NEU.FTZ.AND P1, PT, R134, -INF , PT ;  /* 0xff8000008600780b */ /* 0x000fe20003f3d000 */
[--C-:B------:R-:W-:Y:S01]  /*f1f0*/  FFMA.FTZ R8, R8, UR4, -R191.reuse ;  /* 0x0000000408087c23 */ /* 0x100fe200080108bf */
[--C-:B------:R-:W-:Y:S01]  /*f200*/  FFMA.FTZ R9, R9, UR4, -R191.reuse ;  /* 0x0000000409097c23 */ /* 0x100fe200080108bf */
[----:B------:R-:W-:Y:S01]  /*f210*/  IMAD.WIDE.U32 R200, R17, -0x2daee0ad, RZ ;  /* 0xd2511f5311c87825 */ /* 0x000fe200078e00ff */
[----:B------:R-:W-:Y:S01]  /*f220*/  LOP3.LUT R5, R197, UR14, R4, 0x96, !PT ;  /* 0x0000000ec5057c12 */ /* 0x000fe2000f8e9604 */
[----:B------:R3:W-:Y:S01]  /*f230*/  MUFU.EX2 R232, R8 ;  /* 0x0000000800e87308 */ /* 0x0007e20000000800 */
[----:B------:R-:W-:Y:S01]  /*f240*/  LOP3.LUT R172, R7, UR19, R172, 0x96, !PT ;  /* 0x0000001307ac7c12 */ /* 0x000fe2000f8e96ac */
[----:B------:R-:W-:Y:S01]  /*f250*/  IMAD.WIDE.U32 R192, R18, -0x326172a9, RZ ;  /* 0xcd9e8d5712c07825 */ /* 0x000fe200078e00ff */
[----:B------:R-:W-:Y:S01]  /*f260*/  LOP3.LUT R4, R201, UR14, R6, 0x96, !PT ;  /* 0x0000000ec9047c12 */ /* 0x000fe2000f8e9606 */
[----:B------:R-:W4:Y:S01]  /*f270*/  LDSM.16.MT88.4 R176, [R208+0xa000] ;  /* 0x00a00000d0b0783b */ /* 0x000f220000004200 */
[----:B------:R-:W-:Y:S01]  /*f280*/  FSEL R190, R190, RZ, P1 ;  /* 0x000000ffbebe7208 */ /* 0x000fe20000800000 */
[----:B------:R-:W-:Y:S04]  /*f290*/  IMAD.WIDE.U32 R6, R5, -0x326172a9, RZ ;  /* 0xcd9e8d5705067825 */ /* 0x000fe800078e00ff */
[--C-:B------:R-:W-:Y:S01]  /*f2a0*/  FFMA.FTZ R12, R12, UR4, -R191.reuse ;  /* 0x000000040c0c7c23 */ /* 0x100fe200080108bf */
[----:B------:R5:W-:Y:S01]  /*f2b0*/  MUFU.EX2 R233, R9 ;  /* 0x0000000900e97308 */ /* 0x000be20000000800 */
[----:B------:R-:W-:Y:S01]  /*f2c0*/  FFMA.FTZ R13, R13, UR4, -R191 ;  /* 0x000000040d0d7c23 */ /* 0x000fe200080108bf */
[----:B------:R-:W-:Y:S04]  /*f2d0*/  IMAD.WIDE.U32 R4, R4, -0x326172a9, RZ ;  /* 0xcd9e8d5704047825 */ /* 0x000fe800078e00ff */
[----:B------:R-:W-:Y:S01]  /*f2e0*/  FFMA.FTZ R10, R10, UR4, -R190 ;  /* 0x000000040a0a7c23 */ /* 0x000fe200080108be */
[----:B------:R-:W-:Y:S01]  /*f2f0*/  LOP3.LUT R0, R6, 0xffff, RZ, 0xc0, !PT ;  /* 0x0000ffff06007812 */ /* 0x000fe200078ec0ff */
[----:B------:R-:W-:Y:S01]  /*f300*/  IMAD.WIDE.U32 R202, R172, -0x326172a9, RZ ;  /* 0xcd9e8d57acca7825 */ /* 0x000fe200078e00ff */
[----:B-1----:R-:W-:Y:S01]  /*f310*/  SHF.R.U32.HI R16, RZ, 0x10, R6 ;  /* 0x00000010ff107819 */ /* 0x002fe20000011606 */
[----:B------:R1:W-:Y:S01]  /*f320*/  MUFU.EX2 R231, R10 ;  /* 0x0000000a00e77308 */ /* 0x0003e20000000800 */
[----:B------:R-:W-:Y:S01]  /*f330*/  LOP3.LUT R18, R6, 0xff, RZ, 0xc0, !PT ;  /* 0x000000ff06127812 */ /* 0x000fe200078ec0ff */
[----:B------:R-:W-:Y:S01]  /*f340*/  FFMA.FTZ R11, R11, UR4, -R190 ;  /* 0x000000040b0b7c23 */ /* 0x000fe200080108be */
[----:B------:R-:W-:Y:S01]  /*f350*/  SHF.R.U32.HI R17, RZ, 0x18, R6 ;  /* 0x00000018ff117819 */ /* 0x000fe20000011606 */
[----:B------:R-:W-:Y:S01]  /*f360*/  FFMA.FTZ R14, R14, UR4, -R190 ;  /* 0x000000040e0e7c23 */ /* 0x000fe200080108be */
[----:B------:R-:W-:Y:S01]  /*f370*/  LOP3.LUT R6, R7, UR31, R192, 0x96, !PT ;  /* 0x0000001f07067c12 */ /* 0x000fe2000f8e96c0 */
[----:B------:R-:W-:Y:S01]  /*f380*/  FFMA.FTZ R15, R15, UR4, -R190 ;  /* 0x000000040f0f7c23 */ /* 0x000fe200080108be */
[----:B------:R-:W-:Y:S03]  /*f390*/  SHF.R.U32.HI R2, RZ, 0x10, R4 ;  /* 0x00000010ff027819 */ /* 0x000fe60000011604 */
[----:B------:R-:W-:Y:S01]  /*f3a0*/  MUFU.EX2 R230, R11 ;  /* 0x0000000b00e67308 */ /* 0x000fe20000000800 */
[----:B------:R-:W-:Y:S01]  /*f3b0*/  SHF.R.U32.HI R7, RZ, 0x8, R0 ;  /* 0x00000008ff077819 */ /* 0x000fe20000011600 */
[----:B------:R-:W-:Y:S01]  /*f3c0*/  FFMA.FTZ R189, R21, UR4, -R189 ;  /* 0x0000000415bd7c23 */ /* 0x000fe200080108bd */
[----:B------:R-:W-:Y:S01]  /*f3d0*/  LOP3.LUT R0, R16, 0xff, RZ, 0xc0, !PT ;  /* 0x000000ff10007812 */ /* 0x000fe200078ec0ff */
[----:B------:R-:W-:Y:S01]  /*f3e0*/  FMUL.FTZ R16, R132, R152 ;  /* 0x0000009884107220 */ /* 0x000fe20000410000 */
[----:B---3--:R-:W-:Y:S01]  /*f3f0*/  LOP3.LUT R8, R4, 0xffff, RZ, 0xc0, !PT ;  /* 0x0000ffff04087812 */ /* 0x008fe200078ec0ff */
[--C-:B------:R-:W-:Y:S01]  /*f400*/  FFMA.FTZ R24, R24, UR4, -R191.reuse ;  /* 0x0000000418187c23 */ /* 0x100fe200080108bf */
[----:B------:R-:W-:Y:S03]  /*f410*/  LOP3.LUT R19, R4, 0xff, RZ, 0xc0, !PT ;  /* 0x000000ff04137812 */ /* 0x000fe600078ec0ff */
[----:B------:R-:W-:Y:S01]  /*f420*/  MUFU.EX2 R229, R12 ;  /* 0x0000000c00e57308 */ /* 0x000fe20000000800 */
[----:B-----5:R-:W-:Y:S01]  /*f430*/  SHF.R.U32.HI R9, RZ, 0x18, R4 ;  /* 0x00000018ff097819 */ /* 0x020fe20000011604 */
[----:B------:R-:W-:Y:S01]  /*f440*/  FFMA.FTZ R25, R25, UR4, -R191 ;  /* 0x0000000419197c23 */ /* 0x000fe200080108bf */
[----:B------:R-:W-:Y:S01]  /*f450*/  LOP3.LUT R4, R5, UR31, R202, 0x96, !PT ;  /* 0x0000001f05047c12 */ /* 0x000fe2000f8e96ca */
[--C-:B------:R-:W-:Y:S01]  /*f460*/  FFMA.FTZ R26, R26, UR4, -R190.reuse ;  /* 0x000000041a1a7c23 */ /* 0x100fe200080108be */
[----:B------:R-:W-:Y:S01]  /*f470*/  LOP3.LUT R5, R2, 0xff, RZ, 0xc0, !PT ;  /* 0x000000ff02057812 */ /* 0x000fe200078ec0ff */
[----:B------:R-:W-:Y:S01]  /*f480*/  FFMA.FTZ R27, R27, UR4, -R190 ;  /* 0x000000041b1b7c23 */ /* 0x000fe200080108be */
[----:B------:R-:W-:Y:S03]  /*f490*/  PRMT R17, R0, 0x5410, R17 ;  /* 0x0000541000117816 */ /* 0x000fe60000000011 */
[----:B------:R-:W-:Y:S01]  /*f4a0*/  MUFU.EX2 R228, R13 ;  /* 0x0000000d00e47308 */ /* 0x000fe20000000800 */
[----:B------:R-:W-:Y:S02]  /*f4b0*/  LOP3.LUT R2, R6, 0xffff, RZ, 0xc0, !PT ;  /* 0x0000ffff06027812 */ /* 0x000fe400078ec0ff */
[----:B------:R-:W-:Y:S02]  /*f4c0*/  SHF.R.U32.HI R0, RZ, 0x10, R6 ;  /* 0x00000010ff007819 */ /* 0x000fe40000011606 */
[----:B------:R-:W-:Y:S02]  /*f4d0*/  PRMT R18, R18, 0x5410, R7 ;  /* 0x0000541012127816 */ /* 0x000fe40000000007 */
[----:B------:R-:W-:Y:S03]  /*f4e0*/  SHF.R.U32.HI R8, RZ, 0x8, R8 ;  /* 0x00000008ff087819 */ /* 0x000fe60000011608 */
[----:B------:R-:W-:Y:S01]  /*f4f0*/  MUFU.EX2 R227, R14 ;  /* 0x0000000e00e37308 */ /* 0x000fe20000000800 */
[----:B------:R-:W-:Y:S02]  /*f500*/  LOP3.LUT R7, R6, 0xff, RZ, 0xc0, !PT ;  /* 0x000000ff06077812 */ /* 0x000fe400078ec0ff */
[----:B------:R-:W-:Y:S02]  /*f510*/  SHF.R.U32.HI R2, RZ, 0x8, R2 ;  /* 0x00000008ff027819 */ /* 0x000fe40000011602 */
[----:B------:R-:W-:Y:S02]  /*f520*/  SHF.R.U32.HI R6, RZ, 0x18, R6 ;  /* 0x00000018ff067819 */ /* 0x000fe40000011606 */
[----:B------:R-:W-:Y:S03]  /*f530*/  LOP3.LUT R0, R0, 0xff, RZ, 0xc0, !PT ;  /* 0x000000ff00007812 */ /* 0x000fe600078ec0ff */
[----:B------:R-:W-:Y:S01]  /*f540*/  MUFU.EX2 R226, R15 ;  /* 0x0000000f00e27308 */ /* 0x000fe20000000800 */
[----:B------:R-:W-:Y:S02]  /*f550*/  PRMT R19, R19, 0x5410, R8 ;  /* 0x0000541013137816 */ /* 0x000fe40000000008 */
[----:B------:R-:W-:Y:S02]  /*f560*/  PRMT R8, R7, 0x5410, R2 ;  /* 0x0000541007087816 */ /* 0x000fe40000000002 */
[----:B------:R-:W-:Y:S02]  /*f570*/  PRMT R7, R0, 0x5410, R6 ;  /* 0x0000541000077816 */ /* 0x000fe40000000006 */
[C---:B------:R-:W-:Y:S03]  /*f580*/  LOP3.LUT R0, R4.reuse, 0xffff, RZ, 0xc0, !PT ;  /* 0x0000ffff04007812 */ /* 0x040fe600078ec0ff */
[----:B------:R-:W-:Y:S01]  /*f590*/  MUFU.EX2 R202, R189 ;  /* 0x000000bd00ca7308 */ /* 0x000fe20000000800 */
[--C-:B------:R-:W-:Y:S02]  /*f5a0*/  SHF.R.U32.HI R2, RZ, 0x10, R4.reuse ;  /* 0x00000010ff027819 */ /* 0x100fe40000011604 */
[----:B-1----:R-:W-:Y:S02]  /*f5b0*/  PRMT R10, R5, 0x5410, R9 ;  /* 0x00005410050a7816 */ /* 0x002fe40000000009 */
[----:B------:R-:W-:Y:S02]  /*f5c0*/  LOP3.LUT R6, R4, 0xff, RZ, 0xc0, !PT ;  /* 0x000000ff04067812 */ /* 0x000fe400078ec0ff */
[----:B------:R-:W-:Y:S03]  /*f5d0*/  SHF.R.U32.HI R5, RZ, 0x18, R4 ;  /* 0x00000018ff057819 */ /* 0x000fe60000011604 */
[----:B------:R1:W-:Y:S01]  /*f5e0*/  MUFU.EX2 R199, R24 ;  /* 0x0000001800c77308 */ /* 0x0003e20000000800 */
[--C-:B------:R-:W-:Y:S01]  /*f5f0*/  HSET2.LE.AND R174, R18, R250.reuse, PT ;  /* 0x000000fa12ae7233 */ /* 0x100fe20003803000 */
[----:B------:R-:W-:Y:S01]  /*f600*/  FMUL.FTZ R18, R3, R154 ;  /* 0x0000009a03127220 */ /* 0x000fe20000410000 */
[----:B------:R-:W-:Y:S02]  /*f610*/  SHF.R.U32.HI R4, RZ, 0x8, R0 ;  /* 0x00000008ff047819 */ /* 0x000fe40000011600 */
[----:B------:R-:W-:Y:S02]  /*f620*/  F2FP.BF16.F32.PACK_AB R0, R244, R245 ;  /* 0x000000f5f400723e */ /* 0x000fe400000010ff */
[----:B------:R-:W-:Y:S03]  /*f630*/  LOP3.LUT R2, R2, 0xff, RZ, 0xc0, !PT ;  /* 0x000000ff02027812 */ /* 0x000fe600078ec0ff */
[----:B------:R3:W-:Y:S01]  /*f640*/  MUFU.EX2 R197, R26 ;  /* 0x0000001a00c57308 */ /* 0x0007e20000000800 */
        /* <DEDUP_REMOVED lines=11> */
[----:B------:R-:W5:Y:S01]  /*f700*/  MUFU.EX2 R0, R0 ;  /* 0x0000000000007308 */ /* 0x000f620000000800 */
[----:B--2---:R-:W-:Y:S01]  /*f710*/  F2FP.BF16.F32.PACK_AB R173, R238, R239 ;  /* 0x000000efeead723e */ /* 0x004fe200000010ff */
[----:B-1----:R-:W-:Y:S01]  /*f720*/  FMUL.FTZ R24, R132, R168 ;  /* 0x000000a884187220 */ /* 0x002fe20000410000 */
[----:B------:R-:W-:Y:S02]  /*f730*/  F2FP.BF16.F32.PACK_AB R172, R240, R241 ;  /* 0x000000f1f0ac723e */ /* 0x000fe400000010ff */
[----:B------:R-:W-:Y:S01]  /*f740*/  LOP3.LUT R175, R4, R175, RZ, 0xc0, !PT ;  /* 0x000000af04af7212 */ /* 0x000fe200078ec0ff */
[----:B---3--:R-:W-:Y:S01]  /*f750*/  FMUL.FTZ R26, R3, R170 ;  /* 0x000000aa031a7220 */ /* 0x008fe20000410000 */
[----:B------:R-:W-:Y:S03]  /*f760*/  LOP3.LUT R173, R6, R173, RZ, 0xc0, !PT ;  /* 0x000000ad06ad7212 */ /* 0x000fe600078ec0ff */
[----:B------:R-:W1:Y:S01]  /*f770*/  MUFU.EX2 R2, R2 ;  /* 0x0000000200027308 */ /* 0x000e620000000800 */
[----:B------:R-:W-:Y:S02]  /*f780*/  LOP3.LUT R172, R5, R172, RZ, 0xc0, !PT ;  /* 0x000000ac05ac7212 */ /* 0x000fe400078ec0ff */
[--C-:B------:R-:W-:Y:S01]  /*f790*/  HSET2.LE.AND R6, R19, R250.reuse, PT ;  /* 0x000000fa13067233 */ /* 0x100fe20003803000 */
[----:B------:R-:W-:Y:S01]  /*f7a0*/  FMUL.FTZ R19, R3, R155 ;  /* 0x0000009b03137220 */ /* 0x000fe20000410000 */
[--C-:B------:R-:W-:Y:S02]  /*f7b0*/  HSET2.LE.AND R7, R10, R250.reuse, PT ;  /* 0x000000fa0a077233 */ /* 0x100fe40003803000 */
[--C-:B------:R-:W-:Y:S03]  /*f7c0*/  HSET2.LE.AND R4, R9, R250.reuse, PT ;  /* 0x000000fa09047233 */ /* 0x100fe60003803000 */
[----:B------:R2:W-:Y:S01]  /*f7d0*/  MUFU.EX2 R195, R27 ;  /* 0x0000001b00c37308 */ /* 0x0005e20000000800 */
[--C-:B------:R-:W-:Y:S01]  /*f7e0*/  HSET2.LE.AND R181, R181, R250.reuse, PT ;  /* 0x000000fab5b57233 */ /* 0x100fe20003803000 */
[C---:B-----5:R-:W-:Y:S01]  /*f7f0*/  FMUL.FTZ R10, R0.reuse, R142 ;  /* 0x0000008e000a7220 */ /* 0x060fe20000410000 */
[----:B------:R-:W-:Y:S01]  /*f800*/  F2FP.BF16.F32.PACK_AB R180, R233, R232 ;  /* 0x000000e8e9b4723e */ /* 0x000fe200000010ff */
[----:B------:R-:W-:Y:S01]  /*f810*/  FMUL.FTZ R11, R0, R143 ;  /* 0x0000008f000b7220 */ /* 0x000fe20000410000 */
[----:B------:R-:W-:Y:S01]  /*f820*/  F2FP.BF16.F32.PACK_AB R5, R230, R231 ;  /* 0x000000e7e605723e */ /* 0x000fe200000010ff */
[----:B------:R-:W-:Y:S01]  /*f830*/  FMUL.FTZ R14, R0, R150 ;  /* 0x00000096000e7220 */ /* 0x000fe20000410000 */
[----:B------:R-:W-:Y:S01]  /*f840*/  F2FP.BF16.F32.PACK_AB R182, R228, R229 ;  /* 0x000000e5e4b6723e */ /* 0x000fe200000010ff */
[----:B------:R-:W-:Y:S01]  /*f850*/  FMUL.FTZ R15, R0, R151 ;  /* 0x00000097000f7220 */ /* 0x000fe20000410000 */
[----:B------:R-:W-:Y:S01]  /*f860*/  F2FP.BF16.F32.PACK_AB R183, R226, R227 ;  /* 0x000000e3e2b7723e */ /* 0x000fe200000010ff */
[----:B-1----:R-:W-:Y:S01]  /*f870*/  FMUL.FTZ R8, R2, R140 ;  /* 0x0000008c02087220 */ /* 0x002fe20000410000 */
[----:B------:R-:W-:Y:S01]  /*f880*/  LOP3.LUT R180, R4, R180, RZ, 0xc0, !PT ;  /* 0x000000b404b47212 */ /* 0x000fe200078ec0ff */
[C---:B------:R-:W-:Y:S01]  /*f890*/  FMUL.FTZ R4, R132.reuse, R144 ;  /* 0x0000009084047220 */ /* 0x040fe20000410000 */
[----:B------:R-:W-:Y:S01]  /*f8a0*/  LOP3.LUT R181, R181, R5, RZ, 0xc0, !PT ;  /* 0x00000005b5b57212 */ /* 0x000fe200078ec0ff */
[----:B------:R-:W-:Y:S01]  /*f8b0*/  FMUL.FTZ R5, R132, R145 ;  /* 0x0000009184057220 */ /* 0x000fe20000410000 */
[----:B------:R-:W-:Y:S01]  /*f8c0*/  LOP3.LUT R182, R6, R182, RZ, 0xc0, !PT ;  /* 0x000000b606b67212 */ /* 0x000fe200078ec0ff */
[----:B------:R-:W-:Y:S01]  /*f8d0*/  FMUL.FTZ R6, R3, R146 ;  /* 0x0000009203067220 */ /* 0x000fe20000410000 */
[----:B------:R-:W-:Y:S01]  /*f8e0*/  LOP3.LUT R183, R7, R183, RZ, 0xc0, !PT ;  /* 0x000000b707b77212 */ /* 0x000fe200078ec0ff */
[C---:B------:R-:W-:Y:S01]  /*f8f0*/  FMUL.FTZ R7, R3.reuse, R147 ;  /* 0x0000009303077220 */ /* 0x040fe20000410000 */
[C---:B------:R-:W-:Y:S01]  /*f900*/  FMUL.FTZ R9, R2.reuse, R141 ;  /* 0x0000008d02097220 */ /* 0x040fe20000410000 */
[----:B------:R-:W-:Y:S01]  /*f910*/  LDSM.16.MT88.4 R144, [R212+0xa000] ;  /* 0x00a00000d490783b */ /* 0x000fe20000004200 */
[C---:B------:R-:W-:Y:S01]  /*f920*/  FMUL.FTZ R12, R2.reuse, R148 ;  /* 0x00000094020c7220 */ /* 0x040fe20000410000 */
[C---:B------:R-:W-:Y:S01]  /*f930*/  FMUL.FTZ R13, R2.reuse, R149 ;  /* 0x00000095020d7220 */ /* 0x040fe20000410000 */
[----:B------:R-:W-:Y:S01]  /*f940*/  FMUL.FTZ R33, R2, R157 ;  /* 0x0000009d02217220 */ /* 0x000fe20000410000 */
[C---:B------:R-:W-:Y:S01]  /*f950*/  FMUL.FTZ R34, R0.reuse, R158 ;  /* 0x0000009e00227220 */ /* 0x040fe20000410000 */
[-C--:B----4-:R-:W-:Y:S03]  /*f960*/  HMMA.16816.F32.BF16 R4, R172, R176.reuse, R4 ;  /* 0x000000b0ac04723c */ /* 0x090fe60000041804 */
[----:B------:R-:W1:Y:S02]  /*f970*/  LDSM.16.MT88.4 R140, [R213+0xa000] ;  /* 0x00a00000d58c783b */ /* 0x000e640000004200 */
[----:B------:R-:W-:Y:S01]  /*f980*/  FMUL.FTZ R35, R0, R159 ;  /* 0x0000009f00237220 */ /* 0x000fe20000410000 */
[C---:B------:R-:W-:Y:S05]  /*f990*/  HMMA.16816.F32.BF16 R8, R180.reuse, R176, R8 ;  /* 0x000000b0b408723c */ /* 0x040fea0000041808 */
[----:B------:R-:W3:Y:S01]  /*f9a0*/  LDSM.16.MT88.4 R148, [R208+0xb000] ;  /* 0x00b00000d094783b */ /* 0x000ee20000004200 */
[-C--:B------:R-:W-:Y:S05]  /*f9b0*/  HMMA.16816.F32.BF16 R12, R180, R178.reuse, R12 ;  /* 0x000000b2b40c723c */ /* 0x080fea000004180c */
[----:B--2---:R-:W-:Y:S01]  /*f9c0*/  FMUL.FTZ R27, R3, R171 ;  /* 0x000000ab031b7220 */ /* 0x004fe20000410000 */
[C---:B------:R-:W-:Y:S05]  /*f9d0*/  HMMA.16816.F32.BF16 R16, R172.reuse, R178, R16 ;  /* 0x000000b2ac10723c */ /* 0x040fea0000041810 */
[C---:B------:R-:W-:Y:S01]  /*f9e0*/  FMUL.FTZ R40, R2.reuse, R40 ;  /* 0x0000002802287220 */ /* 0x040fe20000410000 */
[-C--:B------:R-:W-:Y:S05]  /*f9f0*/  HMMA.16816.F32.BF16 R36, R172, R184.reuse, R36 ;  /* 0x000000b8ac24723c */ /* 0x080fea0000041824 */
[----:B------:R-:W-:Y:S01]  /*fa00*/  FMUL.FTZ R41, R2, R41 ;  /* 0x0000002902297220 */ /* 0x000fe20000410000 */
[C---:B------:R-:W-:Y:S01]  /*fa10*/  FMUL.FTZ R42, R0.reuse, R42 ;  /* 0x0000002a002a7220 */ /* 0x040fe20000410000 */
[----:B------:R-:W-:Y:S01]  /*fa20*/  FMUL.FTZ R43, R0, R43 ;  /* 0x0000002b002b7220 */ /* 0x000fe20000410000 */
[C---:B------:R-:W-:Y:S03]  /*fa30*/  FMUL.FTZ R44, R2.reuse, R44 ;  /* 0x0000002c022c7220 */ /* 0x040fe60000410000 */
[----:B------:R-:W-:Y:S01]  /*fa40*/  FMUL.FTZ R45, R2, R45 ;  /* 0x0000002d022d7220 */ /* 0x000fe20000410000 */
[C---:B------:R-:W-:Y:S01]  /*fa50*/  FMUL.FTZ R46, R0.reuse, R46 ;  /* 0x0000002e002e7220 */ /* 0x040fe20000410000 */
[----:B------:R-:W-:Y:S01]  /*fa60*/  FMUL.FTZ R47, R0, R47 ;  /* 0x0000002f002f7220 */ /* 0x000fe20000410000 */
[C---:B------:R-:W-:Y:S04]  /*fa70*/  HMMA.16816.F32.BF16 R40, R180.reuse, R184, R40 ;  /* 0x000000b8b428723c */ /* 0x040fe80000041828 */
[C---:B------:R-:W-:Y:S01]  /*fa80*/  FMUL.FTZ R56, R2.reuse, R56 ;  /* 0x0000003802387220 */ /* 0x040fe20000410000 */
[----:B------:R-:W-:Y:S01]  /*fa90*/  FMUL.FTZ R57, R2, R57 ;  /* 0x0000003902397220 */ /* 0x000fe20000410000 */
[-C--:B------:R-:W-:Y:S05]  /*faa0*/  HMMA.16816.F32.BF16 R44, R180, R186.reuse, R44 ;  /* 0x000000bab42c723c */ /* 0x080fea000004182c */
[C---:B------:R-:W-:Y:S01]  /*fab0*/  FMUL.FTZ R58, R0.reuse, R58 ;  /* 0x0000003a003a7220 */ /* 0x040fe20000410000 */
[C---:B------:R-:W-:Y:S05]  /*fac0*/  HMMA.16816.F32.BF16 R48, R172.reuse, R186, R48 ;  /* 0x000000baac30723c */ /* 0x040fea0000041830 */
[----:B------:R-:W-:Y:S01]  /*fad0*/  FMUL.FTZ R59, R0, R59 ;  /* 0x0000003b003b7220 */ /* 0x000fe20000410000 */
[-C--:B-1----:R-:W-:Y:S05]  /*fae0*/  HMMA.16816.F32.BF16 R52, R172, R140.reuse, R52 ;  /* 0x0000008cac34723c */ /* 0x082fea0000041834 */
        /* <DEDUP_REMOVED lines=14> */
[----:B------:R-:W1:Y:S04]  /*fbd0*/  LDSM.16.MT88.4 R140, [R210+0xb000] ;  /* 0x00b00000d28c783b */ /* 0x000e680000004200 */
        /* <DEDUP_REMOVED lines=9> */
[-C--:B---3--:R-:W-:Y:S05]  /*fc70*/  HMMA.16816.F32.BF16 R84, R172, R148.reuse, R84 ;  /* 0x00000094ac54723c */ /* 0x088fea0000041854 */
[C---:B------:R-:W-:Y:S01]  /*fc80*/  FMUL.FTZ R92, R2.reuse, R92 ;  /* 0x0000005c025c7220 */ /* 0x040fe20000410000 */
[C---:B------:R-:W-:Y:S05]  /*fc90*/  HMMA.16816.F32.BF16 R88, R180.reuse, R148, R88 ;  /* 0x00000094b458723c */ /* 0x040fea0000041858 */
[----:B------:R-:W-:Y:S01]  /*fca0*/  FMUL.FTZ R93, R2, R93 ;  /* 0x0000005d025d7220 */ /* 0x000fe20000410000 */
[C---:B------:R-:W-:Y:S01]  /*fcb0*/  FMUL.FTZ R94, R0.reuse, R94 ;  /* 0x0000005e005e7220 */ /* 0x040fe20000410000 */
[----:B------:R-:W-:Y:S01]  /*fcc0*/  FMUL.FTZ R95, R0, R95 ;  /* 0x0000005f005f7220 */ /* 0x000fe20000410000 */
[----:B------:R-:W-:Y:S03]  /*fcd0*/  LOP3.LUT R138, R193, UR15, R194, 0x96, !PT ;  /* 0x0000000fc18a7c12 */ /* 0x000fe6000f8e96c2 */
[----:B------:R-:W-:Y:S01]  /*fce0*/  LOP3.LUT R144, R203, UR15, R198, 0x96, !PT ;  /* 0x0000000fcb907c12 */ /* 0x000fe2000f8e96c6 */
[----:B------:R-:W-:Y:S01]  /*fcf0*/  FMUL.FTZ R104, R2, R104 ;  /* 0x0000006802687220 */ /* 0x000fe20000410000 */
[----:B------:R-:W-:Y:S01]  /*fd00*/  IMAD.WIDE.U32 R138, R138, -0x2daee0ad, RZ ;  /* 0xd2511f538a8a7825 */ /* 0x000fe200078e00ff */
[-C--:B------:R-:W-:Y:S01]  /*fd10*/  HMMA.16816.F32.BF16 R92, R180, R150.reuse, R92 ;  /* 0x00000096b45c723c */ /* 0x080fe2000004185c */
[----:B------:R2:W-:Y:S02]  /*fd20*/  MUFU.EX2 R198, R25 ;  /* 0x0000001900c67308 */ /* 0x0005e40000000800 */
[----:B------:R-:W-:Y:S01]  /*fd30*/  IMAD.WIDE.U32 R144, R144, -0x2daee0ad, RZ ;  /* 0xd2511f5390907825 */ /* 0x000fe200078e00ff */
[----:B------:R-:W-:Y:S02]  /*fd40*/  SHF.R.U32.HI R147, RZ, 0x18, R138 ;  /* 0x00000018ff937819 */ /* 0x000fe4000001168a */
[C---:B------:R-:W-:Y:S05]  /*fd50*/  HMMA.16816.F32.BF16 R96, R172.reuse, R150, R96 ;  /* 0x00000096ac60723c */ /* 0x040fea0000041860 */
[----:B------:R3:W4:Y:S01]  /*fd60*/  MUFU.EX2 R203, R20 ;  /* 0x0000001400cb7308 */ /* 0x0007220000000800 */
[----:B------:R-:W-:Y:S01]  /*fd70*/  FMUL.FTZ R105, R2, R105 ;  /* 0x0000006902697220 */ /* 0x000fe20000410000 */
[-C--:B-1----:R-:W-:Y:S04]  /*fd80*/  HMMA.16816.F32.BF16 R100, R172, R140.reuse, R100 ;  /* 0x0000008cac64723c */ /* 0x082fe80000041864 */
[C---:B------:R-:W-:Y:S01]  /*fd90*/  FMUL.FTZ R106, R0.reuse, R106 ;  /* 0x0000006a006a7220 */ /* 0x040fe20000410000 */
[----:B------:R-:W-:Y:S01]  /*fda0*/  FMUL.FTZ R107, R0, R107 ;  /* 0x0000006b006b7220 */ /* 0x000fe20000410000 */
[----:B------:R-:W-:Y:S01]  /*fdb0*/  LOP3.LUT R152, R139, UR5, R196, 0x96, !PT ;  /* 0x000000058b987c12 */ /* 0x000fe2000f8e96c4 */
[----:B--2---:R-:W-:Y:S02]  /*fdc0*/  FMUL.FTZ R25, R132, R169 ;  /* 0x000000a984197220 */ /* 0x004fe40000410000 */
[----:B------:R-:W-:Y:S02]  /*fdd0*/  LDSM.16.MT88.4 R168, [R208+0xb800] ;  /* 0x00b80000d0a8783b */ /* 0x000fe40000004200 */
[----:B------:R-:W-:Y:S01]  /*fde0*/  LOP3.LUT R139, R138, 0xffff, RZ, 0xc0, !PT ;  /* 0x0000ffff8a8b7812 */ /* 0x000fe200078ec0ff */
[C---:B------:R-:W-:Y:S01]  /*fdf0*/  FMUL.FTZ R112, R2.reuse, R112 ;  /* 0x0000007002707220 */ /* 0x040fe20000410000 */
[C---:B------:R-:W-:Y:S04]  /*fe00*/  HMMA.16816.F32.BF16 R104, R180.reuse, R140, R104 ;  /* 0x0000008cb468723c */ /* 0x040fe80000041868 */
[----:B------:R-:W-:Y:S01]  /*fe10*/  SHF.R.U32.HI R146, RZ, 0x10, R138 ;  /* 0x00000010ff927819 */ /* 0x000fe2000001168a */
[----:B------:R-:W-:Y:S01]  /*fe20*/  FMUL.FTZ R113, R2, R113 ;  /* 0x0000007102717220 */ /* 0x000fe20000410000 */
[----:B------:R-:W-:Y:S01]  /*fe30*/  LOP3.LUT R153, R138, 0xff, RZ, 0xc0, !PT ;  /* 0x000000ff8a997812 */ /* 0x000fe200078ec0ff */
[C---:B------:R-:W-:Y:S01]  /*fe40*/  FMUL.FTZ R114, R0.reuse, R114 ;  /* 0x0000007200727220 */ /* 0x040fe20000410000 */
[----:B------:R-:W-:Y:S03]  /*fe50*/  SHF.R.U32.HI R138, RZ, 0x8, R139 ;  /* 0x00000008ff8a7819 */ /* 0x000fe6000001168b */
[----:B------:R-:W-:Y:S01]  /*fe60*/  LOP3.LUT R137, R145, UR5, R200, 0x96, !PT ;  /* 0x0000000591897c12 */ /* 0x000fe2000f8e96c8 */
[----:B------:R-:W-:Y:S01]  /*fe70*/  FMUL.FTZ R115, R0, R115 ;  /* 0x0000007300737220 */ /* 0x000fe20000410000 */
[----:B------:R-:W-:Y:S01]  /*fe80*/  LOP3.LUT R139, R146, 0xff, RZ, 0xc0, !PT ;  /* 0x000000ff928b7812 */ /* 0x000fe200078ec0ff */
[----:B------:R-:W-:Y:S01]  /*fe90*/  FMUL.FTZ R116, R2, R116 ;  /* 0x0000007402747220 */ /* 0x000fe20000410000 */
[----:B------:R-:W-:Y:S01]  /*fea0*/  LOP3.LUT R145, R144, 0xffff, RZ, 0xc0, !PT ;  /* 0x0000ffff90917812 */ /* 0x000fe200078ec0ff */
[----:B------:R-:W-:Y:S01]  /*feb0*/  FMUL.FTZ R117, R2, R117 ;  /* 0x0000007502757220 */ /* 0x000fe20000410000 */
[----:B------:R-:W-:Y:S01]  /*fec0*/  SHF.R.U32.HI R146, RZ, 0x10, R144 ;  /* 0x00000010ff927819 */ /* 0x000fe20000011690 */
[C---:B------:R-:W-:Y:S01]  /*fed0*/  FMUL.FTZ R118, R0.reuse, R118 ;  /* 0x0000007600767220 */ /* 0x040fe20000410000 */
[----:B------:R-:W-:Y:S01]  /*fee0*/  PRMT R154, R153, 0x5410, R138 ;  /* 0x00005410999a7816 */ /* 0x000fe2000000008a */
[----:B------:R-:W-:Y:S01]  /*fef0*/  FMUL.FTZ R119, R0, R119 ;  /* 0x0000007700777220 */ /* 0x000fe20000410000 */
[----:B------:R-:W-:Y:S01]  /*ff00*/  LOP3.LUT R148, R144, 0xff, RZ, 0xc0, !PT ;  /* 0x000000ff90947812 */ /* 0x000fe200078ec0ff */
[C---:B------:R-:W-:Y:S01]  /*ff10*/  FMUL.FTZ R124, R2.reuse, R124 ;  /* 0x0000007c027c7220 */ /* 0x040fe20000410000 */
[----:B------:R-:W-:Y:S01]  /*ff20*/  SHF.R.U32.HI R149, RZ, 0x18, R144 ;  /* 0x00000018ff957819 */ /* 0x000fe20000011690 */
[----:B------:R-:W-:Y:S01]  /*ff30*/  FMUL.FTZ R125, R2, R125 ;  /* 0x0000007d027d7220 */ /* 0x000fe20000410000 */
[----:B------:R-:W-:Y:S01]  /*ff40*/  PRMT R153, R139, 0x5410, R147 ;  /* 0x000054108b997816 */ /* 0x000fe20000000093 */
[C---:B------:R-:W-:Y:S01]  /*ff50*/  FMUL.FTZ R126, R0.reuse, R126 ;  /* 0x0000007e007e7220 */ /* 0x040fe20000410000 */
[----:B------:R-:W-:Y:S01]  /*ff60*/  SHF.R.U32.HI R32, RZ, 0x8, R145 ;  /* 0x00000008ff207819 */ /* 0x000fe20000011691 */
[----:B------:R-:W-:Y:S01]  /*ff70*/  FMUL.FTZ R127, R0, R127 ;  /* 0x0000007f007f7220 */ /* 0x000fe20000410000 */
[----:B------:R-:W-:Y:S02]  /*ff80*/  LOP3.LUT R140, R146, 0xff, RZ, 0xc0, !PT ;  /* 0x000000ff928c7812 */ /* 0x000fe400078ec0ff */
[----:B------:R-:W1:Y:S01]  /*ff90*/  LDSM.16.MT88.4 R144, [R213+0xb000] ;  /* 0x00b00000d590783b */ /* 0x000e620000004200 */
[----:B------:R-:W-:Y:S02]  /*ffa0*/  PRMT R186, R148, 0x5410, R32 ;  /* 0x0000541094ba7816 */ /* 0x000fe40000000020 */
[C---:B------:R-:W-:Y:S02]  /*ffb0*/  LOP3.LUT R32, R152.reuse, 0xffff, RZ, 0xc0, !PT ;  /* 0x0000ffff98207812 */ /* 0x040fe400078ec0ff */
[----:B------:R-:W-:Y:S02]  /*ffc0*/  LOP3.LUT R139, R152, 0xff, RZ, 0xc0, !PT ;  /* 0x000000ff988b7812 */ /* 0x000fe400078ec0ff */
[----:B------:R-:W-:Y:S01]  /*ffd0*/  SHF.R.U32.HI R138, RZ, 0x8, R32 ;  /* 0x00000008ff8a7819 */ /* 0x000fe20000011620 */
[----:B------:R-:W-:Y:S01]  /*ffe0*/  FMUL.FTZ R32, R2, R156 ;  /* 0x0000009c02207220 */ /* 0x000fe20000410000 */
[----:B------:R-:W-:Y:S01]  /*fff0*/  PRMT R185, R140, 0x5410, R149 ;  /* 0x000054108cb97816 */ /* 0x000fe20000000095 */
[----:B------:R-:W-:Y:S01]  /*10000*/  LDSM.16.MT88.4 R156, [R210+0xa800] ;  /* 0x00a80000d29c783b */ /* 0x000fe20000004200 */
[----:B---3--:R-:W-:Y:S02]  /*10010*/  LOP3.LUT R20, R137, 0xffff, RZ, 0xc0, !PT ;  /* 0x0000ffff89147812 */ /* 0x008fe400078ec0ff */
[--C-:B------:R-:W-:Y:S02]  /*10020*/  SHF.R.U32.HI R21, RZ, 0x10, R137.reuse ;  /* 0x00000010ff157819 */ /* 0x100fe40000011689 */
[-C--:B------:R-:W-:Y:S03]  /*10030*/  HMMA.16816.F32.BF16 R32, R180, R142.reuse, R32 ;  /* 0x0000008eb420723c */ /* 0x080fe60000041820 */
[----:B------:R-:W-:Y:S01]  /*10040*/  PRMT R151, R139, 0x5410, R138 ;  /* 0x000054108b977816 */ /* 0x000fe2000000008a */
[--C-:B------:R-:W-:Y:S01]  /*10050*/  FFMA.FTZ R138, R22, UR4, -R188.reuse ;  /* 0x00000004168a7c23 */ /* 0x100fe200080108bc */
[----:B------:R-:W-:Y:S01]  /*10060*/  FFMA.FTZ R188, R23, UR4, -R188 ;  /* 0x0000000417bc7c23 */ /* 0x000fe200080108bc */
[C---:B------:R-:W-:Y:S01]  /*10070*/  HMMA.16816.F32.BF16 R108, R172.reuse, R142, R108 ;  /* 0x0000008eac6c723c */ /* 0x040fe2000004186c */
[----:B------:R-:W2:Y:S01]  /*10080*/  LDSM.16.MT88.4 R140, [R212+0xb000] ;  /* 0x00b00000d48c783b */ /* 0x000ea20000004200 */
[----:B------:R3:W-:Y:S03]  /*10090*/  MUFU.EX2 R200, R138 ;  /* 0x0000008a00c87308 */ /* 0x0007e60000000800 */
[----:B------:R-:W-:Y:S01]  /*100a0*/  SHF.R.U32.HI R22, RZ, 0x10, R152 ;  /* 0x00000010ff167819 */ /* 0x000fe20000011698 */
[----:B------:R-:W-:Y:S01]  /*100b0*/  FMUL.FTZ R23, R3, R163 ;  /* 0x000000a303177220 */ /* 0x000fe20000410000 */
[----:B------:R-:W-:Y:S05]  /*100c0*/  LOP3.LUT R150, R137, 0xff, RZ, 0xc0, !PT ;  /* 0x000000ff89967812 */ /* 0x000fea00078ec0ff */
[----:B------:R-:W5:Y:S01]  /*100d0*/  MUFU.EX2 R201, R188 ;  /* 0x000000bc00c97308 */ /* 0x000f620000000800 */
[----:B------:R-:W-:Y:S02]  /*100e0*/  SHF.R.U32.HI R149, RZ, 0x18, R137 ;  /* 0x00000018ff957819 */ /* 0x000fe40000011689 */
[----:B------:R-:W-:Y:S01]  /*100f0*/  LOP3.LUT R148, R22, 0xff, RZ, 0xc0, !PT ;  /* 0x000000ff16947812 */ /* 0x000fe200078ec0ff */
[----:B------:R-:W-:Y:S01]  /*10100*/  FMUL.FTZ R22, R3, R162 ;  /* 0x000000a203167220 */ /* 0x000fe20000410000 */
[----:B------:R-:W-:Y:S01]  /*10110*/  SHF.R.U32.HI R139, RZ, 0x8, R20 ;  /* 0x00000008ff8b7819 */ /* 0x000fe20000011614 */
[C---:B------:R-:W-:Y:S01]  /*10120*/  FMUL.FTZ R20, R132.reuse, R160 ;  /* 0x000000a084147220 */ /* 0x040fe20000410000 */
[----:B------:R-:W-:Y:S01]  /*10130*/  LOP3.LUT R137, R21, 0xff, RZ, 0xc0, !PT ;  /* 0x000000ff15897812 */ /* 0x000fe200078ec0ff */
[C---:B------:R-:W-:Y:S01]  /*10140*/  FMUL.FTZ R21, R132.reuse, R161 ;  /* 0x000000a184157220 */ /* 0x040fe20000410000 */
[----:B------:R-:W-:Y:S01]  /*10150*/  SHF.R.U32.HI R152, RZ, 0x18, R152 ;  /* 0x00000018ff987819 */ /* 0x000fe20000011698 */
[----:B------:R-:W-:Y:S01]  /*10160*/  LDSM.16.MT88.4 R160, [R213+0xa800] ;  /* 0x00a80000d5a0783b */ /* 0x000fe20000004200 */
[--C-:B---3--:R-:W-:Y:S01]  /*10170*/  HSET2.LE.AND R138, R153, R250.reuse, PT ;  /* 0x000000fa998a7233 */ /* 0x108fe20003803000 */
[----:B------:R-:W-:Y:S01]  /*10180*/  FFMA.FTZ R132, R132, R249, R241 ;  /* 0x000000f984847223 */ /* 0x000fe200000100f1 */
[----:B------:R-:W-:Y:S01]  /*10190*/  PRMT R148, R148, 0x5410, R152 ;  /* 0x0000541094947816 */ /* 0x000fe20000000098 */
[----:B------:R-:W-:Y:S01]  /*101a0*/  FFMA.FTZ R3, R3, R248, R239 ;  /* 0x000000f803037223 */ /* 0x000fe200000100ef */
[-C--:B-1----:R-:W-:Y:S03]  /*101b0*/  HMMA.16816.F32.BF16 R20, R172, R144.reuse, R20 ;  /* 0x00000090ac14723c */ /* 0x082fe60000041814 */
[----:B------:R-:W-:Y:S01]  /*101c0*/  PRMT R149, R137, 0x5410, R149 ;  /* 0x0000541089957816 */ /* 0x000fe20000000095 */
[----:B------:R-:W-:Y:S01]  /*101d0*/  FADD.FTZ R132, R240, R132 ;  /* 0x00000084f0847221 */ /* 0x000fe20000010000 */
[--C-:B------:R-:W-:Y:S01]  /*101e0*/  HSET2.LE.AND R137, R154, R250.reuse, PT ;  /* 0x000000fa9a897233 */ /* 0x100fe20003803000 */
[C---:B------:R-:W-:Y:S01]  /*101f0*/  HMMA.16816.F32.BF16 R112, R180.reuse, R144, R112 ;  /* 0x00000090b470723c */ /* 0x040fe20000041870 */
[----:B------:R-:W1:Y:S04]  /*10200*/  LDSM.16.MT88.4 R152, [R208+0xa800] ;  /* 0x00a80000d098783b */ /* 0x000e680000004200 */
[----:B------:R-:W-:Y:S01]  /*10210*/  PRMT R150, R150, 0x5410, R139 ;  /* 0x0000541096967816 */ /* 0x000fe2000000008b */
[-C--:B------:R-:W-:Y:S05]  /*10220*/  HMMA.16816.F32.BF16 R116, R180, R146.reuse, R116 ;  /* 0x00000092b474723c */ /* 0x080fea0000041874 */
[--C-:B------:R-:W-:Y:S01]  /*10230*/  FFMA.FTZ R144, R28, UR4, -R191.reuse ;  /* 0x000000041c907c23 */ /* 0x100fe200080108bf */
[C---:B------:R-:W-:Y:S03]  /*10240*/  HMMA.16816.F32.BF16 R120, R172.reuse, R146, R120 ;  /* 0x00000092ac78723c */ /* 0x040fe60000041878 */
[----:B------:R-:W-:Y:S02]  /*10250*/  MUFU.EX2 R196, R144 ;  /* 0x0000009000c47308 */ /* 0x000fe40000000800 */
[--C-:B------:R-:W-:Y:S01]  /*10260*/  FFMA.FTZ R145, R30, UR4, -R190.reuse ;  /* 0x000000041e917c23 */ /* 0x100fe200080108be */
[-C--:B--2---:R-:W-:Y:S05]  /*10270*/  HMMA.16816.F32.BF16 R24, R172, R140.reuse, R24 ;  /* 0x0000008cac18723c */ /* 0x084fea0000041818 */
[----:B------:R-:W-:Y:S01]  /*10280*/  FFMA.FTZ R191, R29, UR4, -R191 ;  /* 0x000000041dbf7c23 */ /* 0x000fe200080108bf */
[----:B------:R-:W-:Y:S01]  /*10290*/  FFMA.FTZ R190, R31, UR4, -R190 ;  /* 0x000000041fbe7c23 */ /* 0x000fe200080108be */
[C---:B------:R-:W-:Y:S01]  /*102a0*/  FMUL.FTZ R28, R2.reuse, R164 ;  /* 0x000000a4021c7220 */ /* 0x040fe20000410000 */
[----:B------:R-:W-:Y:S01]  /*102b0*/  FMUL.FTZ R29, R2, R165 ;  /* 0x000000a5021d7220 */ /* 0x000fe20000410000 */
[----:B------:R-:W2:Y:S02]  /*102c0*/  MUFU.EX2 R194, R191 ;  /* 0x000000bf00c27308 */ /* 0x000ea40000000800 */
[C---:B------:R-:W-:Y:S01]  /*102d0*/  FMUL.FTZ R30, R0.reuse, R166 ;  /* 0x000000a6001e7220 */ /* 0x040fe20000410000 */
[----:B------:R-:W-:Y:S01]  /*102e0*/  FMUL.FTZ R31, R0, R167 ;  /* 0x000000a7001f7220 */ /* 0x000fe20000410000 */
[----:B------:R-:W-:Y:S01]  /*102f0*/  FFMA.FTZ R2, R2, R247, R232 ;  /* 0x000000f702027223 */ /* 0x000fe200000100e8 */
[----:B------:R-:W3:Y:S01]  /*10300*/  LDSM.16.MT88.4 R164, [R212+0xa800] ;  /* 0x00a80000d4a4783b */ /* 0x000ee20000004200 */
[----:B------:R-:W-:Y:S01]  /*10310*/  F2FP.BF16.F32.PACK_AB R178, R207, R206 ;  /* 0x000000cecfb2723e */ /* 0x000fe200000010ff */
[----:B------:R-:W-:Y:S03]  /*10320*/  FFMA.FTZ R0, R0, R246, R231 ;  /* 0x000000f600007223 */ /* 0x000fe600000100e7 */
[----:B------:R4:W-:Y:S01]  /*10330*/  MUFU.EX2 R192, R190 ;  /* 0x000000be00c07308 */ /* 0x0009e20000000800 */
[----:B------:R-:W-:Y:S01]  /*10340*/  F2FP.BF16.F32.PACK_AB R179, R204, R205 ;  /* 0x000000cdccb3723e */ /* 0x000fe200000010ff */
[C---:B------:R-:W-:Y:S04]  /*10350*/  HMMA.16816.F32.BF16 R28, R180.reuse, R140, R28 ;  /* 0x0000008cb41c723c */ /* 0x040fe8000004181c */
[----:B------:R-:W-:Y:S01]  /*10360*/  LOP3.LUT R178, R137, R178, RZ, 0xc0, !PT ;  /* 0x000000b289b27212 */ /* 0x000fe200078ec0ff */
[----:B------:R-:W-:Y:S01]  /*10370*/  FADD.FTZ R3, R238, R3 ;  /* 0x00000003ee037221 */ /* 0x000fe20000010000 */
[-C--:B------:R-:W-:Y:S02]  /*10380*/  HMMA.16816.F32.BF16 R124, R180, R142.reuse, R124 ;  /* 0x0000008eb47c723c */ /* 0x080fe4000004187c */
[----:B------:R1:W2:Y:S01]  /*10390*/  MUFU.EX2 R193, R145 ;  /* 0x0000009100c17308 */ /* 0x0002a20000000800 */
[----:B------:R-:W3:Y:S02]  /*103a0*/  LDSM.16.MT88.4 R180, [R210+0xb800] ;  /* 0x00b80000d2b4783b */ /* 0x000ee40000004200 */
[----:B------:R-:W-:Y:S01]  /*103b0*/  LOP3.LUT R179, R138, R179, RZ, 0xc0, !PT ;  /* 0x000000b38ab37212 */ /* 0x000fe200078ec0ff */
[----:B------:R-:W-:Y:S05]  /*103c0*/  HMMA.16816.F32.BF16 R128, R172, R142, R128 ;  /* 0x0000008eac80723c */ /* 0x000fea0000041880 */
[----:B----4-:R-:W4:Y:S01]  /*103d0*/  LDSM.16.MT88.4 R188, [R213+0xb800] ;  /* 0x00b80000d5bc783b */ /* 0x010f220000004200 */
[--C-:B------:R-:W-:Y:S01]  /*103e0*/  HSET2.LE.AND R139, R151, R250.reuse, PT ;  /* 0x000000fa978b7233 */ /* 0x100fe20003803000 */
[----:B------:R-:W-:Y:S01]  /*103f0*/  FADD.FTZ R0, R230, R0 ;  /* 0x00000000e6007221 */ /* 0x000fe20000010000 */
[--C-:B------:R-:W-:Y:S03]  /*10400*/  HSET2.LE.AND R137, R148, R250.reuse, PT ;  /* 0x000000fa94897233 */ /* 0x100fe60003803000 */
[----:B------:R-:W-:Y:S01]  /*10410*/  FADD.FTZ R3, R243, R3 ;  /* 0x00000003f3037221 */ /* 0x000fe20000010000 */
[--C-:B------:R-:W-:Y:S01]  /*10420*/  HSET2.LE.AND R138, R150, R250.reuse, PT ;  /* 0x000000fa968a7233 */ /* 0x100fe20003803000 */
[----:B------:R-:W4:Y:S01]  /*10430*/  LDSM.16.MT88.4 R172, [R212+0xb800] ;  /* 0x00b80000d4ac783b */ /* 0x000f220000004200 */
[----:B------:R-:W-:Y:S01]  /*10440*/  F2FP.BF16.F32.PACK_AB R176, R202, R203 ;  /* 0x000000cbcab0723e */ /* 0x000fe200000010ff */
[----:B------:R-:W-:Y:S01]  /*10450*/  FADD.FTZ R0, R227, R0 ;  /* 0x00000000e3007221 */ /* 0x000fe20000010000 */
[----:B-----5:R-:W-:Y:S01]  /*10460*/  F2FP.BF16.F32.PACK_AB R177, R201, R200 ;  /* 0x000000c8c9b1723e */ /* 0x020fe200000010ff */
[----:B------:R-:W-:Y:S01]  /*10470*/  FADD.FTZ R3, R242, R3 ;  /* 0x00000003f2037221 */ /* 0x000fe20000010000 */
[----:B------:R-:W-:Y:S02]  /*10480*/  F2FP.BF16.F32.PACK_AB R184, R198, R199 ;  /* 0x000000c7c6b8723e */ /* 0x000fe400000010ff */
[----:B------:R-:W-:Y:S02]  /*10490*/  LOP3.LUT R176, R139, R176, RZ, 0xc0, !PT ;  /* 0x000000b08bb07212 */ /* 0x000fe400078ec0ff */
[----:B------:R-:W-:Y:S02]  /*104a0*/  LOP3.LUT R177, R137, R177, RZ, 0xc0, !PT ;  /* 0x000000b189b17212 */ /* 0x000fe400078ec0ff */
[----:B------:R-:W-:Y:S02]  /*104b0*/  LOP3.LUT R184, R138, R184, RZ, 0xc0, !PT ;  /* 0x000000b88ab87212 */ /* 0x000fe400078ec0ff */
[--C-:B------:R-:W-:Y:S02]  /*104c0*/  HSET2.LE.AND R138, R186, R250.reuse, PT ;  /* 0x000000faba8a7233 */ /* 0x100fe40003803000 */
[--C-:B------:R-:W-:Y:S01]  /*104d0*/  HSET2.LE.AND R139, R185, R250.reuse, PT ;  /* 0x000000fab98b7233 */ /* 0x100fe20003803000 */
[-C--:B-1----:R-:W-:Y:S05]  /*104e0*/  HMMA.16816.F32.BF16 R144, R176, R152.reuse, R4 ;  /* 0x00000098b090723c */ /* 0x082fea0000041804 */
[----:B------:R-:W-:Y:S02]  /*104f0*/  HSET2.LE.AND R137, R149, R250, PT ;  /* 0x000000fa95897233 */ /* 0x000fe40003803000 */
[----:B------:R-:W-:Y:S01]  /*10500*/  F2FP.BF16.F32.PACK_AB R185, R195, R197 ;  /* 0x000000c5c3b9723e */ /* 0x000fe200000010ff */
[----:B------:R-:W-:Y:S03]  /*10510*/  FADD.FTZ R5, R233, R2 ;  /* 0x00000002e9057221 */ /* 0x000fe60000010000 */
[----:B--2---:R-:W-:Y:S01]  /*10520*/  F2FP.BF16.F32.PACK_AB R186, R194, R196 ;  /* 0x000000c4c2ba723e */ /* 0x004fe200000010ff */
[----:B------:R-:W-:Y:S01]  /*10530*/  FADD.FTZ R2, R245, R132 ;  /* 0x00000084f5027221 */ /* 0x000fe20000010000 */
[----:B------:R-:W-:Y:S01]  /*10540*/  F2FP.BF16.F32.PACK_AB R187, R192, R193 ;  /* 0x000000c1c0bb723e */ /* 0x000fe200000010ff */
[----:B------:R-:W-:Y:S01]  /*10550*/  FADD.FTZ R5, R229, R5 ;  /* 0x00000005e5057221 */ /* 0x000fe20000010000 */
[----:B------:R-:W-:Y:S01]  /*10560*/  LOP3.LUT R185, R137, R185, RZ, 0xc0, !PT ;  /* 0x000000b989b97212 */ /* 0x000fe200078ec0ff */
[----:B------:R-:W-:Y:S01]  /*10570*/  FADD.FTZ R2, R244, R2 ;  /* 0x00000002f4027221 */ /* 0x000fe20000010000 */
[----:B------:R-:W-:Y:S01]  /*10580*/  LOP3.LUT R186, R138, R186, RZ, 0xc0, !PT ;  /* 0x000000ba8aba7212 */ /* 0x000fe200078ec0ff */
        /* <DEDUP_REMOVED lines=53> */
[----:B------:R-:W-:Y:S01]  /*108e0*/  HMMA.16816.F32.BF16 R128, R176, R174, R128 ;  /* 0x000000aeb080723c */ /* 0x000fe20000041880 */
[----:B------:R-:W-:Y:S11]  /*108f0*/  @!UPT UIADD3 URZ, URZ, URZ, URZ ;  /* 0x0000003f3f3ff290 */ /* 0x000ff6000fffe03f */
[----:B------:R-:W-:Y:S01]  /*10900*/  @!UPT UIADD3 URZ, URZ, URZ, URZ ;  /* 0x0000003f3f3ff290 */ /* 0x000fe2000fffe03f */
[----:B------:R-:W-:Y:S11]  /*10910*/  @P0 BRA `(.L_x_1060) ;  /* 0xffffffd400980947 */ /* 0x000ff6000383ffff */
.L_x_1059:
[----:B------:R-:W1:Y:S01]  /*10920*/  SHFL.BFLY PT, R0, R249, 0x2, 0x1f ;  /* 0x0c401f00f9007f89 */ /* 0x000e6200000e0000 */
[----:B------:R-:W-:Y:S01]  /*10930*/  ULDC UR4, c[0x0][0x38c] ;  /* 0x0000e30000047ab9 */ /* 0x000fe20000000800 */
[----:B------:R-:W-:Y:S01]  /*10940*/  UMOV UR5, 0x400 ;  /* 0x0000040000057882 */ /* 0x000fe20000000000 */
[----:B------:R-:W-:Y:S01]  /*10950*/  S2UR UR12, SR_CTAID.Y ;  /* 0x00000000000c79c3 */ /* 0x000fe20000002600 */
[----:B------:R-:W2:Y:S01]  /*10960*/  SHFL.BFLY PT, R2, R248, 0x2, 0x1f ;  /* 0x0c401f00f8027f89 */ /* 0x000ea200000e0000 */
[----:B------:R-:W-:Y:S01]  /*10970*/  UMOV UR14, URZ ;  /* 0x0000003f000e7c82 */ /* 0x000fe20008000000 */
[----:B------:R-:W-:Y:S01]  /*10980*/  UMOV UR15, URZ ;  /* 0x0000003f000f7c82 */ /* 0x000fe20008000000 */
[----:B------:R-:W-:Y:S01]  /*10990*/  BSSY B0, `(.L_x_1063) ;  /* 0x00001b2000007945 */ /* 0x000fe20003800000 */
[----:B------:R-:W3:Y:S03]  /*109a0*/  SHFL.BFLY PT, R4, R246, 0x2, 0x1f ;  /* 0x0c401f00f6047f89 */ /* 0x000ee600000e0000 */
[----:B------:R-:W-:Y:S01]  /*109b0*/  S2UR UR10, SR_CTAID.X ;  /* 0x00000000000a79c3 */ /* 0x000fe20000002500 */
[----:B------:R-:W4:Y:S01]  /*109c0*/  SHFL.BFLY PT, R3, R247, 0x2, 0x1f ;  /* 0x0c401f00f7037f89 */ /* 0x000f2200000e0000 */
[----:B------:R-:W5:Y:S06]  /*109d0*/  S2R R8, SR_TID.X ;  /* 0x0000000000087919 */ /* 0x000f6c0000002100 */
[----:B------:R-:W-:Y:S01]  /*109e0*/  S2UR UR11, SR_CTAID.Z ;  /* 0x00000000000b79c3 */ /* 0x000fe20000002700 */
[----:B------:R-:W5:Y:S01]  /*109f0*/  S2R R139, SR_TID.X ;  /* 0x00000000008b7919 */ /* 0x000f620000002100 */
[----:B-1----:R-:W-:Y:S01]  /*10a00*/  FADD.FTZ R249, R0, R249 ;  /* 0x000000f900f97221 */ /* 0x002fe20000010000 */
[----:B--2---:R-:W-:-:S04]  /*10a10*/  FADD.FTZ R248, R2, R248 ;  /* 0x000000f802f87221 */ /* 0x004fc80000010000 */
[----:B------:R-:W1:Y:S01]  /*10a20*/  SHFL.BFLY PT, R5, R249, 0x1, 0x1f ;  /* 0x0c201f00f9057f89 */ /* 0x000e6200000e0000 */
[----:B---3--:R-:W-:-:S03]  /*10a30*/  FADD.FTZ R246, R4, R246 ;  /* 0x000000f604f67221 */ /* 0x008fc60000010000 */
[----:B------:R-:W2:Y:S01]  /*10a40*/  SHFL.BFLY PT, R0, R248, 0x1, 0x1f ;  /* 0x0c201f00f8007f89 */ /* 0x000ea200000e0000 */
[----:B----4-:R-:W-:-:S03]  /*10a50*/  FADD.FTZ R247, R3, R247 ;  /* 0x000000f703f77221 */ /* 0x010fc60000010000 */
[----:B------:R-:W3:Y:S01]  /*10a60*/  SHFL.BFLY PT, R4, R246, 0x1, 0x1f ;  /* 0x0c201f00f6047f89 */ /* 0x000ee200000e0000 */
[----:B------:R-:W-:-:S03]  /*10a70*/  MOV R3, 0x3f800000 ;  /* 0x3f80000000037802 */ /* 0x000fc60000000f00 */
[----:B------:R-:W4:Y:S01]  /*10a80*/  SHFL.BFLY PT, R2, R247, 0x1, 0x1f ;  /* 0x0c201f00f7027f89 */ /* 0x000f2200000e0000 */
[----:B-----5:R-:W-:Y:S02]  /*10a90*/  SHF.R.S32.HI R10, RZ, 0x1f, R8 ;  /* 0x0000001fff0a7819 */ /* 0x020fe40000011408 */
[----:B------:R-:W-:Y:S01]  /*10aa0*/  SHF.R.S32.HI R172, RZ, 0x1f, R139 ;  /* 0x0000001fffac7819 */ /* 0x000fe2000001148b */
[----:B-1----:R-:W-:-:S03]  /*10ab0*/  FADD.FTZ R249, R249, R5 ;  /* 0x00000005f9f97221 */ /* 0x002fc60000010000 */
[----:B------:R-:W-:Y:S01]  /*10ac0*/  LEA.HI R172, R172, R139, RZ, 0x3 ;  /* 0x0000008bacac7211 */ /* 0x000fe200078f18ff */
[----:B--2---:R-:W-:Y:S01]  /*10ad0*/  FADD.FTZ R248, R248, R0 ;  /* 0x00000000f8f87221 */ /* 0x004fe20000010000 */
[----:B------:R-:W-:Y:S02]  /*10ae0*/  FSETP.NE.FTZ.AND P5, PT, R249, RZ, PT ;  /* 0x000000fff900720b */ /* 0x000fe40003fb5000 */
[----:B------:R-:W-:Y:S01]  /*10af0*/  MOV R0, 0x3f800000 ;  /* 0x3f80000000007802 */ /* 0x000fe20000000f00 */
[----:B---3--:R-:W-:Y:S01]  /*10b00*/  FADD.FTZ R246, R246, R4 ;  /* 0x00000004f6f67221 */ /* 0x008fe20000010000 */
[----:B------:R-:W-:Y:S02]  /*10b10*/  LEA.HI R4, R10, R8, RZ, 0x2 ;  /* 0x000000080a047211 */ /* 0x000fe400078f10ff */
[----:B------:R-:W-:Y:S01]  /*10b20*/  FSETP.NE.FTZ.AND P4, PT, R248, RZ, PT ;  /* 0x000000fff800720b */ /* 0x000fe20003f95000 */
[----:B----4-:R-:W-:Y:S01]  /*10b30*/  FADD.FTZ R247, R247, R2 ;  /* 0x00000002f7f77221 */ /* 0x010fe20000010000 */
[----:B------:R-:W-:-:S02]  /*10b40*/  SHF.R.S32.HI R6, RZ, 0x2, R4 ;  /* 0x00000002ff067819 */ /* 0x000fc40000011404 */
[----:B------:R-:W-:Y:S02]  /*10b50*/  SHF.R.S32.HI R2, RZ, 0x1f, R4 ;  /* 0x0000001fff027819 */ /* 0x000fe40000011404 */
[----:B------:R-:W-:Y:S01]  /*10b60*/  FSETP.NE.FTZ.AND P3, PT, R247, RZ, PT ;  /* 0x000000fff700720b */ /* 0x000fe20003f75000 */
[----:B------:R-:W1:Y:S01]  /*10b70*/  @P5 MUFU.RCP R0, R249 ;  /* 0x000000f900005308 */ /* 0x000e620000001000 */
[----:B------:R-:W-:Y:S02]  /*10b80*/  LEA.HI R2, R2, R6, RZ, 0x3 ;  /* 0x0000000602027211 */ /* 0x000fe400078f18ff */
[----:B------:R-:W-:Y:S02]  /*10b90*/  FSETP.NE.FTZ.AND P0, PT, R246, RZ, PT ;  /* 0x000000fff600720b */ /* 0x000fe40003f15000 */
[----:B------:R-:W-:Y:S02]  /*10ba0*/  LOP3.LUT R2, R2, 0xfffffff8, RZ, 0xc0, !PT ;  /* 0xfffffff802027812 */ /* 0x000fe400078ec0ff */
[----:B------:R-:W-:Y:S01]  /*10bb0*/  LEA.HI R10, R10, R8, RZ, 0x5 ;  /* 0x000000080a0a7211 */ /* 0x000fe200078f28ff */
[----:B------:R-:W2:Y:S01]  /*10bc0*/  @P4 MUFU.RCP R3, R248 ;  /* 0x000000f800034308 */ /* 0x000ea20000001000 */
[----:B------:R-:W-:-:S02]  /*10bd0*/  IADD3 R6, R6, -R2, RZ ;  /* 0x8000000206067210 */ /* 0x000fc40007ffe0ff */
[----:B------:R-:W-:Y:S02]  /*10be0*/  MOV R2, 0x3f800000 ;  /* 0x3f80000000027802 */ /* 0x000fe40000000f00 */
[----:B------:R-:W-:Y:S02]  /*10bf0*/  LOP3.LUT R4, R4, 0x3ffffffc, RZ, 0xc0, !PT ;  /* 0x3ffffffc04047812 */ /* 0x000fe400078ec0ff */
[----:B------:R-:W-:Y:S01]  /*10c00*/  LOP3.LUT R7, R10, 0xffffffe0, RZ, 0xc0, !PT ;  /* 0xffffffe00a077812 */ /* 0x000fe200078ec0ff */
[----:B-1----:R-:W-:Y:S01]  /*10c10*/  FMUL.FTZ R0, R0, UR4 ;  /* 0x0000000400007c20 */ /* 0x002fe20008410000 */
[----:B------:R-:W1:Y:S01]  /*10c20*/  @P3 MUFU.RCP R2, R247 ;  /* 0x000000f700023308 */ /* 0x000e620000001000 */
[----:B------:R-:W-:Y:S02]  /*10c30*/  IADD3 R11, -R4, R8, RZ ;  /* 0x00000008040b7210 */ /* 0x000fe40007ffe1ff */
        /* <DEDUP_REMOVED lines=33> */
[----:B--2---:R-:W-:Y:S01]  /*10e50*/  FMUL.FTZ R3, R3, UR4 ;  /* 0x0000000403037c20 */ /* 0x004fe20008410000 */
[----:B-1----:R-:W-:Y:S01]  /*10e60*/  FMUL.FTZ R2, R2, UR4 ;  /* 0x0000000402027c20 */ /* 0x002fe20008410000 */
[----:B------:R-:W-:-:S02]  /*10e70*/  IADD3 R4, -R7, R8, RZ ;  /* 0x0000000807047210 */ /* 0x000fc40007ffe1ff */
        /* <DEDUP_REMOVED lines=18> */
[----:B-1----:R-:W-:Y:S01]  /*10fa0*/  FMUL.FTZ R0, R0, UR4 ;  /* 0x0000000400007c20 */ /* 0x002fe20008410000 */
[----:B------:R-:W1:Y:S01]  /*10fb0*/  S2UR UR4, SR_CgaCtaId ;  /* 0x00000000000479c3 */ /* 0x000e620000008800 */
        /* <DEDUP_REMOVED lines=16> */
[----:B------:R-:W-:Y:S01]  /*110c0*/  FMUL.FTZ R23, R2, R45 ;  /* 0x0000002d02177220 */ /* 0x000fe20000410000 */
[----:B------:R-:W-:Y:S01]  /*110d0*/  LOP3.LUT P6, RZ, R4, 0x3, RZ, 0xc0, !PT ;  /* 0x0000000304ff7812 */ /* 0x000fe200078cc0ff */
[C---:B------:R-:W-:Y:S01]  /*110e0*/  FMUL.FTZ R19, R2.reuse, R57 ;  /* 0x0000003902137220 */ /* 0x040fe20000410000 */
[----:B------:R-:W-:Y:S01]  /*110f0*/  SHF.R.S32.HI R45, RZ, 0x5, R10 ;  /* 0x00000005ff2d7819 */ /* 0x000fe2000001140a */
[C---:B------:R-:W-:Y:S01]  /*11100*/  FMUL.FTZ R65, R2.reuse, R61 ;  /* 0x0000003d02417220 */ /* 0x040fe20000410000 */
[----:B------:R-:W-:Y:S01]  /*11110*/  LOP3.LUT R3, R3, 0x1c0, RZ, 0xc0, !PT ;  /* 0x000001c003037812 */ /* 0x000fe200078ec0ff */
        /* <DEDUP_REMOVED lines=30> */
[----:B------:R-:W-:Y:S01]  /*11300*/  LEA R2, R45, R11, 0x9 ;  /* 0x0000000b2d027211 */ /* 0x000fe200078e48ff */
[----:B-1----:R-:W-:Y:S01]  /*11310*/  ULEA UR4, UR4, UR5, 0x18 ;  /* 0x0000000504047291 */ /* 0x002fe2000f8ec03f */
[----:B------:R-:W-:Y:S01]  /*11320*/  LEA.HI R3, R3, R3, RZ, 0x1d ;  /* 0x0000000303037211 */ /* 0x000fe200078fe8ff */
[----:B------:R-:W-:Y:S01]  /*11330*/  FMUL.FTZ R64, R0, R63 ;  /* 0x0000003f00407220 */ /* 0x000fe20000410000 */
[----:B------:R-:W-:Y:S01]  /*11340*/  ISETP.NE.U32.AND P1, PT, R4, 0x1, PT ;  /* 0x000000010400780c */ /* 0x000fe20003f25070 */
[----:B------:R-:W-:Y:S01]  /*11350*/  FMUL.FTZ R16, R0, R43 ;  /* 0x0000002b00107220 */ /* 0x000fe20000410000 */
[----:B------:R-:W-:Y:S01]  /*11360*/  LOP3.LUT R5, R172, 0xfffffff8, RZ, 0xc0, !PT ;  /* 0xfffffff8ac057812 */ /* 0x000fe200078ec0ff */
[----:B------:R-:W-:Y:S01]  /*11370*/  FMUL.FTZ R142, R0, R142 ;  /* 0x0000008e008e7220 */ /* 0x000fe20000410000 */
[----:B------:R-:W-:Y:S01]  /*11380*/  LEA R2, R2, R3, 0x1 ;  /* 0x0000000302027211 */ /* 0x000fe200078e08ff */
[C---:B------:R-:W-:Y:S01]  /*11390*/  FMUL.FTZ R7, R0.reuse, R143 ;  /* 0x0000008f00077220 */ /* 0x040fe20000410000 */
[----:B------:R-:W-:Y:S01]  /*113a0*/  IADD3 R139, -R5, R139, RZ ;  /* 0x0000008b058b7210 */ /* 0x000fe20007ffe1ff */
[----:B------:R-:W-:Y:S01]  /*113b0*/  FMUL.FTZ R150, R0, R150 ;  /* 0x0000009600967220 */ /* 0x000fe20000410000 */
[----:B------:R-:W-:Y:S01]  /*113c0*/  LEA R5, R2, UR4, 0x1 ;  /* 0x0000000402057c11 */ /* 0x000fe2000f8e08ff */
[C---:B------:R-:W-:Y:S01]  /*113d0*/  FMUL.FTZ R12, R0.reuse, R151 ;  /* 0x00000097000c7220 */ /* 0x040fe20000410000 */
[----:B------:R-:W-:Y:S01]  /*113e0*/  F2FP.BF16.F32.PACK_AB R3, R145, R144 ;  /* 0x000000909103723e */ /* 0x000fe200000010ff */
[C---:B------:R-:W-:Y:S01]  /*113f0*/  FMUL.FTZ R42, R0.reuse, R42 ;  /* 0x0000002a002a7220 */ /* 0x040fe20000410000 */
[C---:B------:R-:W-:Y:S01]  /*11400*/  IADD3 R4, R5.reuse, -0x10, RZ ;  /* 0xfffffff005047810 */ /* 0x040fe20007ffe0ff */
[C---:B------:R-:W-:Y:S01]  /*11410*/  FMUL.FTZ R46, R0.reuse, R46 ;  /* 0x0000002e002e7220 */ /* 0x040fe20000410000 */
[----:B------:R-:W-:Y:S01]  /*11420*/  @P1 IADD3 R4, R5, 0x10, RZ ;  /* 0x0000001005041810 */ /* 0x000fe20007ffe0ff */
[----:B------:R-:W-:Y:S01]  /*11430*/  FMUL.FTZ R22, R0, R47 ;  /* 0x0000002f00167220 */ /* 0x000fe20000410000 */
[----:B------:R-:W-:Y:S01]  /*11440*/  R2P PR, R6, 0x6 ;  /* 0x0000000606007804 */ /* 0x000fe20000000000 */
[C---:B------:R-:W-:Y:S01]  /*11450*/  FMUL.FTZ R58, R0.reuse, R58 ;  /* 0x0000003a003a7220 */ /* 0x040fe20000410000 */
[----:B------:R-:W-:Y:S01]  /*11460*/  F2FP.BF16.F32.PACK_AB R2, R147, R146 ;  /* 0x000000929302723e */ /* 0x000fe200000010ff */
[C---:B------:R-:W-:Y:S01]  /*11470*/  FMUL.FTZ R24, R0.reuse, R59 ;  /* 0x0000003b00187220 */ /* 0x040fe20000410000 */
[----:B------:R-:W-:Y:S01]  /*11480*/  F2FP.BF16.F32.PACK_AB R6, R155, R154 ;  /* 0x0000009a9b06723e */ /* 0x000fe200000010ff */
[C---:B------:R-:W-:Y:S01]  /*11490*/  FMUL.FTZ R62, R0.reuse, R62 ;  /* 0x0000003e003e7220 */ /* 0x040fe20000410000 */
[----:B------:R-:W-:Y:S01]  /*114a0*/  F2FP.BF16.F32.PACK_AB R63, R69, R68 ;  /* 0x00000044453f723e */ /* 0x000fe200000010ff */
        /* <DEDUP_REMOVED lines=23> */
[----:B------:R-:W-:Y:S01]  /*11620*/  F2FP.BF16.F32.PACK_AB R8, R8, R140 ;  /* 0x0000008c0808723e */ /* 0x000fe200000010ff */
[----:B------:R-:W-:Y:S01]  /*11630*/  ULDC.U8 UR4, c[0x0][0x3d9] ;  /* 0x0000f64000047ab9 */ /* 0x000fe20000000000 */
[----:B------:R-:W-:Y:S01]  /*11640*/  F2FP.BF16.F32.PACK_AB R7, R7, R142 ;  /* 0x0000008e0707723e */ /* 0x000fe200000010ff */
[----:B------:R1:W-:Y:S01]  /*11650*/  STS [R5+0x400], R2 ;  /* 0x0004000205007388 */ /* 0x0003e20000000800 */
[----:B------:R-:W-:Y:S01]  /*11660*/  F2FP.BF16.F32.PACK_AB R9, R9, R148 ;  /* 0x000000940909723e */ /* 0x000fe200000010ff */
[----:B------:R-:W-:Y:S01]  /*11670*/  UISETP.NE.AND UP0, UPT, UR4, URZ, UPT ;  /* 0x0000003f0400728c */ /* 0x000fe2000bf05270 */
[----:B------:R-:W-:Y:S01]  /*11680*/  F2FP.BF16.F32.PACK_AB R12, R12, R150 ;  /* 0x000000960c0c723e */ /* 0x000fe200000010ff */
[----:B------:R2:W-:Y:S01]  /*11690*/  STS [R4+0x400], R6 ;  /* 0x0004000604007388 */ /* 0x0005e20000000800 */
[----:B------:R-:W-:Y:S01]  /*116a0*/  F2FP.BF16.F32.PACK_AB R11, R14, R18 ;  /* 0x000000120e0b723e */ /* 0x000fe200000010ff */
[----:B------:R-:W-:Y:S01]  /*116b0*/  ULDC.U8 UR5, c[0x0][0x3d8] ;  /* 0x0000f60000057ab9 */ /* 0x000fe20000000000 */
[----:B------:R-:W-:Y:S01]  /*116c0*/  F2FP.BF16.F32.PACK_AB R10, R13, R38 ;  /* 0x000000260d0a723e */ /* 0x000fe200000010ff */
[----:B------:R3:W-:Y:S01]  /*116d0*/  STS [R4], R0 ;  /* 0x0000000004007388 */ /* 0x0007e20000000800 */
[----:B------:R-:W-:Y:S01]  /*116e0*/  F2FP.BF16.F32.PACK_AB R14, R21, R30 ;  /* 0x0000001e150e723e */ /* 0x000fe200000010ff */
[----:B------:R-:W-:Y:S01]  /*116f0*/  UISETP.NE.AND UP1, UPT, UR5, URZ, UPT ;  /* 0x0000003f0500728c */ /* 0x000fe2000bf25270 */
[----:B------:R-:W-:Y:S01]  /*11700*/  F2FP.BF16.F32.PACK_AB R13, R51, R50 ;  /* 0x00000032330d723e */ /* 0x000fe200000010ff */
[----:B------:R4:W-:Y:S01]  /*11710*/  STS [R5+0x2000], R8 ;  /* 0x0020000805007388 */ /* 0x0009e20000000800 */
[----:B------:R-:W-:Y:S01]  /*11720*/  F2FP.BF16.F32.PACK_AB R15, R15, R40 ;  /* 0x000000280f0f723e */ /* 0x000fe200000010ff */
[----:B------:R-:W-:Y:S01]  /*11730*/  @UP0 ULDC.64 UR8, c[0x0][0x2c0] ;  /* 0x0000b00000080ab9 */ /* 0x000fe20000000a00 */
[----:B------:R-:W-:Y:S01]  /*11740*/  F2FP.BF16.F32.PACK_AB R16, R16, R42 ;  /* 0x0000002a1010723e */ /* 0x000fe200000010ff */
[----:B------:R5:W-:Y:S01]  /*11750*/  STS [R5+0x2400], R7 ;  /* 0x0024000705007388 */ /* 0x000be20000000800 */
[----:B------:R-:W-:Y:S01]  /*11760*/  F2FP.BF16.F32.PACK_AB R23, R23, R44 ;  /* 0x0000002c1717723e */ /* 0x000fe200000010ff */
[----:B------:R-:W-:Y:S01]  /*11770*/  @UP0 UIMAD UR8, UR9, UR8, URZ ;  /* 0x00000008090802a4 */ /* 0x000fe2000f8e023f */
[----:B------:R-:W-:Y:S01]  /*11780*/  F2FP.BF16.F32.PACK_AB R22, R22, R46 ;  /* 0x0000002e1616723e */ /* 0x000fe200000010ff */
[----:B------:R-:W-:Y:S01]  /*11790*/  STS [R4+0x2000], R9 ;  /* 0x0020000904007388 */ /* 0x000fe20000000800 */
[----:B------:R-:W-:Y:S01]  /*117a0*/  F2FP.BF16.F32.PACK_AB R21, R34, R132 ;  /* 0x000000842215723e */ /* 0x000fe200000010ff */
[----:B------:R-:W-:Y:S01]  /*117b0*/  @!UP0 ULDC UR6, c[0x0][0x2e4] ;  /* 0x0000b90000068ab9 */ /* 0x000fe20000000800 */
[----:B------:R-:W-:Y:S01]  /*117c0*/  F2FP.BF16.F32.PACK_AB R20, R20, R54 ;  /* 0x000000361414723e */ /* 0x000fe200000010ff */
[----:B------:R-:W-:Y:S01]  /*117d0*/  STS [R4+0x2400], R12 ;  /* 0x0024000c04007388 */ /* 0x000fe20000000800 */
[----:B-1----:R-:W-:Y:S01]  /*117e0*/  SEL R2, R68, 0xffffffe0, !P1 ;  /* 0xffffffe044027807 */ /* 0x002fe20004800000 */
[----:B------:R-:W-:Y:S01]  /*117f0*/  @!UP0 ULDC UR9, c[0x0][0x2c4] ;  /* 0x0000b10000098ab9 */ /* 0x000fe20000000800 */
[----:B------:R-:W-:Y:S01]  /*11800*/  F2FP.BF16.F32.PACK_AB R19, R19, R17 ;  /* 0x000000111313723e */ /* 0x000fe200000010ff */
[----:B------:R-:W-:Y:S01]  /*11810*/  UISETP.NE.OR UP2, UPT, UR4, URZ, !UP1 ;  /* 0x0000003f0400728c */ /* 0x000fe2000cf45670 */
[----:B--2---:R-:W-:Y:S01]  /*11820*/  MOV R6, 0x40 ;  /* 0x0000004000067802 */ /* 0x004fe20000000f00 */
[----:B------:R-:W-:Y:S01]  /*11830*/  @!UP0 USEL UR8, UR9, UR6, !UP1 ;  /* 0x0000000609088287 */ /* 0x000fe2000c800000 */
[----:B------:R-:W-:Y:S01]  /*11840*/  F2FP.BF16.F32.PACK_AB R18, R137, R138 ;  /* 0x0000008a8912723e */ /* 0x000fe200000010ff */
[----:B------:R-:W-:Y:S01]  /*11850*/  @!UP0 ULDC UR4, c[0x0][0x270] ;  /* 0x00009c0000048ab9 */ /* 0x000fe20000000800 */
[C---:B---3--:R-:W-:Y:S01]  /*11860*/  IADD3 R0, R5.reuse, R2, RZ ;  /* 0x0000000205007210 */ /* 0x048fe20007ffe0ff */
[----:B------:R-:W-:Y:S01]  /*11870*/  @UP0 UMOV UR7, 0x1 ;  /* 0x0000000100070882 */ /* 0x000fe20000000000 */
[----:B------:R-:W-:Y:S01]  /*11880*/  SEL R6, R6, 0xffffffc0, !P2 ;  /* 0xffffffc006067807 */ /* 0x000fe20005000000 */
[----:B------:R-:W-:Y:S01]  /*11890*/  @!UP0 UIMAD UR7, UR8, UR4, URZ ;  /* 0x00000004080782a4 */ /* 0x000fe2000f8e023f */
[----:B----4-:R-:W-:Y:S01]  /*118a0*/  IADD3 R8, R2, R4, RZ ;  /* 0x0000000402087210 */ /* 0x010fe20007ffe0ff */
[----:B------:R-:W-:Y:S01]  /*118b0*/  STS [R0], R11 ;  /* 0x0000000b00007388 */ /* 0x000fe20000000800 */
[----:B------:R-:W-:Y:S01]  /*118c0*/  IADD3 R3, R5, R6, RZ ;  /* 0x0000000605037210 */ /* 0x000fe20007ffe0ff */
[----:B------:R-:W-:Y:S01]  /*118d0*/  UIMAD UR6, UR12, UR7, URZ ;  /* 0x000000070c0672a4 */ /* 0x000fe2000f8e023f */
[----:B------:R-:W-:Y:S01]  /*118e0*/  F2FP.BF16.F32.PACK_AB R17, R26, R29 ;  /* 0x0000001d1a11723e */ /* 0x000fe200000010ff */
[----:B------:R-:W-:Y:S01]  /*118f0*/  STS [R0+0x400], R10 ;  /* 0x0004000a00007388 */ /* 0x000fe20000000800 */
[----:B-----5:R-:W-:Y:S01]  /*11900*/  IADD3 R7, R6, R4, RZ ;  /* 0x0000000406077210 */ /* 0x020fe20007ffe0ff */
[----:B------:R-:W-:Y:S01]  /*11910*/  @UP0 ULDC UR13, c[0x0][0x2c0] ;  /* 0x0000b000000d0ab9 */ /* 0x000fe20000000800 */
[----:B------:R-:W-:Y:S01]  /*11920*/  F2FP.BF16.F32.PACK_AB R24, R24, R58 ;  /* 0x0000003a1818723e */ /* 0x000fe200000010ff */
[----:B------:R-:W-:Y:S01]  /*11930*/  STS [R8], R14 ;  /* 0x0000000e08007388 */ /* 0x000fe20000000800 */
[----:B------:R-:W-:Y:S01]  /*11940*/  F2FP.BF16.F32.PACK_AB R65, R65, R25 ;  /* 0x000000194141723e */ /* 0x000fe200000010ff */
[----:B------:R-:W-:Y:S01]  /*11950*/  @!UP2 ULDC UR5, c[0x0][0x2c4] ;  /* 0x0000b1000005aab9 */ /* 0x000fe20000000800 */
[----:B------:R-:W-:Y:S01]  /*11960*/  F2FP.BF16.F32.PACK_AB R64, R64, R62 ;  /* 0x0000003e4040723e */ /* 0x000fe200000010ff */
[----:B------:R-:W-:Y:S01]  /*11970*/  STS [R8+0x400], R13 ;  /* 0x0004000d08007388 */ /* 0x000fe20000000800 */
[----:B------:R-:W-:Y:S01]  /*11980*/  F2FP.BF16.F32.PACK_AB R62, R71, R70 ;  /* 0x00000046473e723e */ /* 0x000fe200000010ff */
[----:B------:R-:W-:Y:S01]  /*11990*/  @!UP0 UMOV UR13, 0x1 ;  /* 0x00000001000d8882 */ /* 0x000fe20000000000 */
[----:B------:R-:W-:Y:S01]  /*119a0*/  IADD3 R2, R0, R6, RZ ;  /* 0x0000000600027210 */ /* 0x000fe20007ffe0ff */
[----:B------:R-:W-:Y:S01]  /*119b0*/  STS [R0+0x2000], R15 ;  /* 0x0020000f00007388 */ /* 0x000fe20000000800 */
[----:B------:R-:W-:Y:S01]  /*119c0*/  F2FP.BF16.F32.PACK_AB R59, R81, R80 ;  /* 0x00000050513b723e */ /* 0x000fe200000010ff */
[----:B------:R-:W-:Y:S01]  /*119d0*/  @!UP2 UIMAD UR5, UR12, UR5, URZ ;  /* 0x000000050c05a2a4 */ /* 0x000fe2000f8e023f */
[----:B------:R-:W-:Y:S01]  /*119e0*/  F2FP.BF16.F32.PACK_AB R58, R83, R82 ;  /* 0x00000052533a723e */ /* 0x000fe200000010ff */
[----:B------:R-:W-:Y:S01]  /*119f0*/  STS [R0+0x2400], R16 ;  /* 0x0024001000007388 */ /* 0x000fe20000000800 */
[----:B------:R-:W-:Y:S01]  /*11a00*/  IADD3 R6, R8, R6, RZ ;  /* 0x0000000608067210 */ /* 0x000fe20007ffe0ff */
[----:B------:R-:W-:Y:S01]  /*11a10*/  USEL UR6, UR6, URZ, UP2 ;  /* 0x0000003f06067287 */ /* 0x000fe20009000000 */
[----:B------:R-:W-:Y:S01]  /*11a20*/  F2FP.BF16.F32.PACK_AB R61, R61, R72 ;  /* 0x000000483d3d723e */ /* 0x000fe200000010ff */
[----:B------:R-:W-:Y:S01]  /*11a30*/  STS [R8+0x2000], R23 ;  /* 0x0020001708007388 */ /* 0x000fe20000000800 */
[----:B------:R-:W-:Y:S01]  /*11a40*/  F2FP.BF16.F32.PACK_AB R60, R60, R74 ;  /* 0x0000004a3c3c723e */ /* 0x000fe200000010ff */
[----:B------:R-:W-:Y:S01]  /*11a50*/  UIMAD UR4, UR10, UR13, URZ ;  /* 0x0000000d0a0472a4 */ /* 0x000fe2000f8e023f */
[----:B------:R-:W-:Y:S01]  /*11a60*/  F2FP.BF16.F32.PACK_AB R57, R57, R76 ;  /* 0x0000004c3939723e */ /* 0x000fe200000010ff */
[----:B------:R1:W-:Y:S01]  /*11a70*/  STS [R8+0x2400], R22 ;  /* 0x0024001608007388 */ /* 0x0003e20000000800 */
[----:B------:R-:W-:Y:S01]  /*11a80*/  F2FP.BF16.F32.PACK_AB R56, R56, R78 ;  /* 0x0000004e3838723e */ /* 0x000fe200000010ff */
[----:B------:R-:W-:Y:S01]  /*11a90*/  UIMAD UR8, UR11, UR8, UR6 ;  /* 0x000000080b0872a4 */ /* 0x000fe2000f8e0206 */
[----:B------:R-:W-:Y:S01]  /*11aa0*/  F2FP.BF16.F32.PACK_AB R55, R85, R84 ;  /* 0x000000545537723e */ /* 0x000fe200000010ff */
[----:B------:R-:W-:Y:S01]  /*11ab0*/  STS [R3], R21 ;  /* 0x0000001503007388 */ /* 0x000fe20000000800 */
[----:B------:R-:W-:Y:S01]  /*11ac0*/  F2FP.BF16.F32.PACK_AB R54, R87, R86 ;  /* 0x000000565736723e */ /* 0x000fe200000010ff */
[----:B------:R-:W-:Y:S01]  /*11ad0*/  USHF.L.U32 UR7, UR4, 0x7, URZ ;  /* 0x0000000704077899 */ /* 0x000fe2000800063f */
[----:B------:R-:W-:Y:S01]  /*11ae0*/  F2FP.BF16.F32.PACK_AB R51, R97, R96 ;  /* 0x000000606133723e */ /* 0x000fe200000010ff */
[----:B------:R2:W-:Y:S01]  /*11af0*/  STS [R3+0x400], R20 ;  /* 0x0004001403007388 */ /* 0x0005e20000000800 */
[----:B------:R-:W-:Y:S01]  /*11b00*/  F2FP.BF16.F32.PACK_AB R50, R99, R98 ;  /* 0x000000626332723e */ /* 0x000fe200000010ff */
[----:B------:R-:W-:Y:S01]  /*11b10*/  @!UP2 UMOV UR14, UR5 ;  /* 0x00000005000eac82 */ /* 0x000fe20008000000 */
[----:B------:R-:W-:Y:S01]  /*11b20*/  F2FP.BF16.F32.PACK_AB R53, R53, R88 ;  /* 0x000000583535723e */ /* 0x000fe200000010ff */
[----:B------:R-:W-:Y:S01]  /*11b30*/  STS [R7], R18 ;  /* 0x0000001207007388 */ /* 0x000fe20000000800 */
[----:B------:R-:W-:Y:S01]  /*11b40*/  F2FP.BF16.F32.PACK_AB R52, R52, R90 ;  /* 0x0000005a3434723e */ /* 0x000fe200000010ff */
[----:B------:R-:W-:Y:S01]  /*11b50*/  USHF.R.S32.HI UR6, URZ, 0x1f, UR8 ;  /* 0x0000001f3f067899 */ /* 0x000fe20008011408 */
[----:B------:R-:W-:Y:S01]  /*11b60*/  F2FP.BF16.F32.PACK_AB R49, R49, R92 ;  /* 0x0000005c3131723e */ /* 0x000fe200000010ff */
[----:B------:R-:W-:Y:S01]  /*11b70*/  STS [R7+0x400], R17 ;  /* 0x0004001107007388 */ /* 0x000fe20000000800 */
[----:B------:R-:W-:Y:S01]  /*11b80*/  F2FP.BF16.F32.PACK_AB R48, R48, R94 ;  /* 0x0000005e3030723e */ /* 0x000fe200000010ff */
[----:B------:R-:W-:Y:S01]  /*11b90*/  @!UP2 USHF.R.S32.HI UR15, URZ, 0x1f, UR5 ;  /* 0x0000001f3f0fa899 */ /* 0x000fe20008011405 */
[----:B------:R-:W-:Y:S01]  /*11ba0*/  F2FP.BF16.F32.PACK_AB R47, R101, R100 ;  /* 0x00000064652f723e */ /* 0x000fe200000010ff */
[----:B------:R3:W-:Y:S01]  /*11bb0*/  STS [R3+0x2000], R19 ;  /* 0x0020001303007388 */ /* 0x0007e20000000800 */
[----:B------:R-:W-:Y:S01]  /*11bc0*/  F2FP.BF16.F32.PACK_AB R46, R103, R102 ;  /* 0x00000066672e723e */ /* 0x000fe200000010ff */
[----:B------:R-:W-:Y:S01]  /*11bd0*/  USHF.R.S32.HI UR4, URZ, 0x1f, UR7 ;  /* 0x0000001f3f047899 */ /* 0x000fe20008011407 */
[----:B------:R-:W-:Y:S01]  /*11be0*/  F2FP.BF16.F32.PACK_AB R42, R109, R108 ;  /* 0x0000006c6d2a723e */ /* 0x000fe200000010ff */
[----:B------:R-:W-:Y:S01]  /*11bf0*/  STS [R3+0x2400], R24 ;  /* 0x0024001803007388 */ /* 0x000fe20000000800 */
[----:B------:R-:W-:Y:S01]  /*11c00*/  F2FP.BF16.F32.PACK_AB R41, R111, R110 ;  /* 0x0000006e6f29723e */ /* 0x000fe200000010ff */
[----:B-1----:R-:W1:Y:S01]  /*11c10*/  LDC.64 R22, c[0x0][0x290] ;  /* 0x0000a400ff167b82 */ /* 0x002e620000000a00 */
[----:B------:R-:W-:Y:S01]  /*11c20*/  F2FP.BF16.F32.PACK_AB R44, R105, R104 ;  /* 0x00000068692c723e */ /* 0x000fe200000010ff */
[----:B------:R-:W-:Y:S01]  /*11c30*/  STS [R7+0x2000], R65 ;  /* 0x0020004107007388 */ /* 0x000fe20000000800 */
[----:B------:R-:W-:Y:S01]  /*11c40*/  F2FP.BF16.F32.PACK_AB R43, R43, R106 ;  /* 0x0000006a2b2b723e */ /* 0x000fe200000010ff */
[----:B------:R-:W-:Y:S01]  /*11c50*/  UIADD3 UR8, UP1, UP0, UR7, UR14, UR8 ;  /* 0x0000000e07087290 */ /* 0x000fe2000f83e008 */
[----:B------:R-:W-:Y:S01]  /*11c60*/  F2FP.BF16.F32.PACK_AB R40, R157, R156 ;  /* 0x0000009c9d28723e */ /* 0x000fe200000010ff */
[----:B------:R-:W-:Y:S01]  /*11c70*/  STS [R7+0x2400], R64 ;  /* 0x0024004007007388 */ /* 0x000fe20000000800 */
[----:B------:R-:W-:Y:S01]  /*11c80*/  F2FP.BF16.F32.PACK_AB R39, R39, R158 ;  /* 0x0000009e2727723e */ /* 0x000fe200000010ff */
[----:B------:R-:W-:Y:S01]  /*11c90*/  UIADD3.X UR14, UR4, UR15, UR6, UP1, UP0 ;  /* 0x0000000f040e7290 */ /* 0x000fe20008fe0406 */
        /* <DEDUP_REMOVED lines=24> */
[----:B--2---:R-:W-:Y:S01]  /*11e20*/  MOV R20, 0x7f800000 ;  /* 0x7f80000000147802 */ /* 0x004fe20000000f00 */
[----:B------:R-:W-:Y:S01]  /*11e30*/  STS [R5+0x4000], R55 ;  /* 0x0040003705007388 */ /* 0x000fe20000000800 */
[----:B---3--:R-:W-:Y:S02]  /*11e40*/  MOV R19, 0x7f800000 ;  /* 0x7f80000000137802 */ /* 0x008fe40000000f00 */
[----:B------:R-:W-:Y:S01]  /*11e50*/  MOV R13, 0x7f800000 ;  /* 0x7f800000000d7802 */ /* 0x000fe20000000f00 */
[----:B------:R-:W-:Y:S01]  /*11e60*/  STS [R5+0x4400], R54 ;  /* 0x0044003605007388 */ /* 0x000fe20000000800 */
[----:B------:R-:W-:-:S02]  /*11e70*/  MOV R18, 0x7f800000 ;  /* 0x7f80000000127802 */ /* 0x000fc40000000f00 */
[----:B------:R-:W-:Y:S01]  /*11e80*/  SHF.L.U32 R12, R139, 0x3, RZ ;  /* 0x000000038b0c7819 */ /* 0x000fe200000006ff */
        /* <DEDUP_REMOVED lines=10> */
[----:B--2---:R-:W2:Y:S03]  /*11f30*/  @P3 LDC R5, c[0x0][0x2e8] ;  /* 0x0000ba00ff053b82 */ /* 0x004ea60000000800 */
[----:B------:R-:W-:Y:S04]  /*11f40*/  STS [R0+0x6000], R44 ;  /* 0x0060002c00007388 */ /* 0x000fe80000000800 */
[----:B------:R4:W-:Y:S01]  /*11f50*/  STS [R0+0x6400], R43 ;  /* 0x0064002b00007388 */ /* 0x0009e20000000800 */
[----:B---3--:R-:W3:Y:S03]  /*11f60*/  @P0 LDC R4, c[0x0][0x2e8] ;  /* 0x0000ba00ff040b82 */ /* 0x008ee60000000800 */
[----:B------:R-:W-:Y:S04]  /*11f70*/  STS [R8+0x6000], R40 ;  /* 0x0060002808007388 */ /* 0x000fe80000000800 */
[----:B------:R5:W-:Y:S04]  /*11f80*/  STS [R8+0x6400], R39 ;  /* 0x0064002708007388 */ /* 0x000be80000000800 */
[----:B------:R-:W-:Y:S04]  /*11f90*/  STS [R3+0x4000], R38 ;  /* 0x0040002603007388 */ /* 0x000fe80000000800 */
[----:B------:R-:W-:Y:S04]  /*11fa0*/  STS [R3+0x4400], R37 ;  /* 0x0044002503007388 */ /* 0x000fe80000000800 */
[----:B------:R-:W-:Y:S04]  /*11fb0*/  STS [R7+0x4000], R34 ;  /* 0x0040002207007388 */ /* 0x000fe80000000800 */
[----:B------:R-:W-:Y:S01]  /*11fc0*/  STS [R7+0x4400], R33 ;  /* 0x0044002107007388 */ /* 0x000fe20000000800 */
[----:B----4-:R-:W4:Y:S03]  /*11fd0*/  @P5 MUFU.LG2 R0, R249 ;  /* 0x000000f900005308 */ /* 0x010f260000000c00 */
[----:B------:R-:W-:Y:S04]  /*11fe0*/  STS [R3+0x6000], R36 ;  /* 0x0060002403007388 */ /* 0x000fe80000000800 */
[----:B------:R1:W-:Y:S01]  /*11ff0*/  STS [R3+0x6400], R35 ;  /* 0x0064002303007388 */ /* 0x0003e20000000800 */
[----:B-----5:R-:W5:Y:S03]  /*12000*/  @P4 LDC R8, c[0x0][0x2e8] ;  /* 0x0000ba00ff084b82 */ /* 0x020f660000000800 */
[----:B------:R-:W-:Y:S04]  /*12010*/  STS [R7+0x6000], R32 ;  /* 0x0060002007007388 */ /* 0x000fe80000000800 */
[----:B------:R2:W-:Y:S01]  /*12020*/  STS [R7+0x6400], R31 ;  /* 0x0064001f07007388 */ /* 0x0005e20000000800 */
[----:B----4-:R-:W-:-:S03]  /*12030*/  @P5 FMUL.FTZ R0, R0, 0.69314718246459960938 ;  /* 0x3f31721800005820 */ /* 0x010fc60000410000 */
[----:B------:R-:W-:Y:S04]  /*12040*/  STS [R2+0x4000], R30 ;  /* 0x0040001e02007388 */ /* 0x000fe80000000800 */
[----:B------:R-:W-:Y:S04]  /*12050*/  STS [R2+0x4400], R29 ;  /* 0x0044001d02007388 */ /* 0x000fe80000000800 */
[----:B------:R-:W-:Y:S04]  /*12060*/  STS [R6+0x4000], R26 ;  /* 0x0040001a06007388 */ /* 0x000fe80000000800 */
[----:B------:R4:W-:Y:S01]  /*12070*/  STS [R6+0x4400], R25 ;  /* 0x0044001906007388 */ /* 0x0009e20000000800 */
[----:B-1----:R-:W-:Y:S03]  /*12080*/  @P0 MUFU.LG2 R3, R246 ;  /* 0x000000f600030308 */ /* 0x002fe60000000c00 */
[----:B------:R-:W-:Y:S04]  /*12090*/  STS [R2+0x6000], R28 ;  /* 0x0060001c02007388 */ /* 0x000fe80000000800 */
[----:B------:R1:W-:Y:S01]  /*120a0*/  STS [R2+0x6400], R27 ;  /* 0x0064001b02007388 */ /* 0x0003e20000000800 */
[----:B--2---:R-:W2:Y:S03]  /*120b0*/  @P4 MUFU.LG2 R7, R248 ;  /* 0x000000f800074308 */ /* 0x004ea60000000c00 */
[----:B------:R-:W-:Y:S04]  /*120c0*/  STS [R6+0x6000], R66 ;  /* 0x0060004206007388 */ /* 0x000fe80000000800 */
[----:B------:R3:W-:Y:S01]  /*120d0*/  STS [R6+0x6400], R67 ;  /* 0x0064004306007388 */ /* 0x0007e20000000800 */
[----:B----4-:R-:W4:Y:S08]  /*120e0*/  LDC.64 R24, c[0x0][0x2a0] ;  /* 0x0000a800ff187b82 */ /* 0x010f300000000a00 */
[----:B-1----:R-:W1:Y:S01]  /*120f0*/  @P5 LDC R2, c[0x0][0x2e8] ;  /* 0x0000ba00ff025b82 */ /* 0x002e620000000800 */
[----:B---3--:R-:W3:Y:S01]  /*12100*/  @P3 MUFU.LG2 R6, R247 ;  /* 0x000000f700063308 */ /* 0x008ee20000000c00 */
[----:B-1----:R-:W-:Y:S01]  /*12110*/  @P5 FFMA.FTZ R20, R136, R2, R0 ;  /* 0x0000000288145223 */ /* 0x002fe20000010000 */
[----:B--2---:R-:W-:Y:S01]  /*12120*/  @P4 FMUL.FTZ R0, R7, 0.69314718246459960938 ;  /* 0x3f31721807004820 */ /* 0x004fe20000410000 */
[----:B---3--:R-:W-:-:S03]  /*12130*/  @P3 FMUL.FTZ R2, R6, 0.69314718246459960938 ;  /* 0x3f31721806023820 */ /* 0x008fc60000410000 */
[----:B-----5:R-:W-:Y:S01]  /*12140*/  @P4 FFMA.FTZ R19, R135, R8, R0 ;  /* 0x0000000887134223 */ /* 0x020fe20000010000 */
[----:B------:R-:W-:Y:S01]  /*12150*/  @P0 FMUL.FTZ R0, R3, 0.69314718246459960938 ;  /* 0x3f31721803000820 */ /* 0x000fe20000410000 */
[----:B------:R-:W-:-:S03]  /*12160*/  @P3 FFMA.FTZ R13, R133, R5, R2 ;  /* 0x00000005850d3223 */ /* 0x000fc60000010002 */
[----:B------:R-:W-:Y:S01]  /*12170*/  @P0 FFMA.FTZ R18, R134, R4, R0 ;  /* 0x0000000486120223 */ /* 0x000fe20000010000 */
[----:B------:R-:W-:Y:S06]  /*12180*/  BAR.SYNC.DEFER_BLOCKING 0x0 ;  /* 0x0000000000007b1d */ /* 0x000fec0000010000 */
[----:B----4-:R-:W-:Y:S05]  /*12190*/  @P6 BRA `(.L_x_1064) ;  /* 0x0000000000c46947 */ /* 0x010fea0003800000 */
        /* <DEDUP_REMOVED lines=49> */
.L_x_1064:
[----:B------:R-:W-:Y:S05]  /*124b0*/  BSYNC B0 ;  /* 0x0000000000007941 */ /* 0x000fea0003800000 */
.L_x_1063:
[----:B------:R-:W-:Y:S01]  /*124c0*/  USHF.R.S32.HI UR4, URZ, 0x1f, UR12 ;  /* 0x0000001f3f047899 */ /* 0x000fe2000801140c */
[----:B-1----:R-:W-:Y:S01]  /*124d0*/  SHF.R.S32.HI R13, RZ, 0x1f, R12 ;  /* 0x0000001fff0d7819 */ /* 0x002fe2000001140c */
[----:B------:R-:W1:Y:S01]  /*124e0*/  LDS.128 R72, [R223] ;  /* 0x00000000df487984 */ /* 0x000e620000000c00 */
[----:B------:R-:W-:Y:S01]  /*124f0*/  SHF.R.S32.HI R4, RZ, 0x3, R172 ;  /* 0x00000003ff047819 */ /* 0x000fe200000114ac */
[----:B------:R-:W-:Y:S02]  /*12500*/  ULDC.64 UR6, c[0x0][0x298] ;  /* 0x0000a60000067ab9 */ /* 0x000fe40000000a00 */
[C---:B------:R-:W-:Y:S01]  /*12510*/  IMAD R0, R22.reuse, UR4, RZ ;  /* 0x0000000416007c24 */ /* 0x040fe2000f8e02ff */
[----:B------:R-:W-:Y:S01]  /*12520*/  USHF.R.S32.HI UR4, URZ, 0x1f, UR11 ;  /* 0x0000001f3f047899 */ /* 0x000fe2000801140b */
[----:B------:R-:W-:Y:S01]  /*12530*/  IMAD.WIDE.U32 R2, R22, UR12, R12 ;  /* 0x0000000c16027c25 */ /* 0x000fe2000f8e000c */
[----:B------:R-:W-:Y:S01]  /*12540*/  SHF.R.S32.HI R5, RZ, 0x1f, R4 ;  /* 0x0000001fff057819 */ /* 0x000fe20000011404 */
[----:B------:R-:W2:Y:S02]  /*12550*/  LDS.128 R68, [R223+0x4000] ;  /* 0x00400000df447984 */ /* 0x000ea40000000c00 */
[----:B------:R-:W-:-:S02]  /*12560*/  IMAD R0, R23, UR12, R0 ;  /* 0x0000000c17007c24 */ /* 0x000fc4000f8e0200 */
[C---:B------:R-:W-:Y:S01]  /*12570*/  IMAD R6, R24.reuse, UR4, RZ ;  /* 0x0000000418067c24 */ /* 0x040fe2000f8e02ff */
[----:B------:R-:W3:Y:S01]  /*12580*/  LDS.128 R64, [R223+0x800] ;  /* 0x00080000df407984 */ /* 0x000ee20000000c00 */
[----:B------:R-:W-:Y:S01]  /*12590*/  IMAD.IADD R3, R3, 0x1, R0 ;  /* 0x0000000103037824 */ /* 0x000fe200078e0200 */
[----:B------:R-:W-:Y:S01]  /*125a0*/  ULDC.64 UR4, c[0x0][0x280] ;  /* 0x0000a00000047ab9 */ /* 0x000fe20000000a00 */
[----:B------:R-:W-:Y:S01]  /*125b0*/  IMAD R0, R25, UR11, R6 ;  /* 0x0000000b19007c24 */ /* 0x000fe2000f8e0206 */
[----:B------:R-:W4:Y:S01]  /*125c0*/  LDS.128 R56, [R223+0x4800] ;  /* 0x00480000df387984 */ /* 0x000f220000000c00 */
[----:B------:R-:W-:Y:S02]  /*125d0*/  IMAD.U32 R6, RZ, RZ, UR18 ;  /* 0x00000012ff067e24 */ /* 0x000fe4000f8e00ff */
[----:B------:R-:W-:Y:S01]  /*125e0*/  IMAD.WIDE.U32 R2, R24, UR11, R2 ;  /* 0x0000000b18027c25 */ /* 0x000fe2000f8e0002 */
[----:B------:R-:W5:Y:S03]  /*125f0*/  LDS.128 R60, [R223+0x1000] ;  /* 0x00100000df3c7984 */ /* 0x000f660000000c00 */
[----:B------:R-:W-:Y:S01]  /*12600*/  IMAD.WIDE R4, R6, 0x80, R4 ;  /* 0x0000008006047825 */ /* 0x000fe200078e0204 */
[----:B------:R-:W5:Y:S03]  /*12610*/  LDS.128 R52, [R223+0x5000] ;  /* 0x00500000df347984 */ /* 0x000f660000000c00 */
[----:B------:R-:W-:Y:S01]  /*12620*/  IMAD.IADD R3, R3, 0x1, R0 ;  /* 0x0000000103037824 */ /* 0x000fe200078e0200 */
[----:B------:R-:W5:Y:S01]  /*12630*/  LDS.128 R36, [R223+0x1800] ;  /* 0x00180000df247984 */ /* 0x000f620000000c00 */
[----:B------:R-:W-:-:S02]  /*12640*/  IMAD R0, R5, UR6, RZ ;  /* 0x0000000605007c24 */ /* 0x000fc4000f8e02ff */
[C---:B------:R-:W-:Y:S01]  /*12650*/  IMAD.WIDE.U32 R2, R4.reuse, UR6, R2 ;  /* 0x0000000604027c25 */ /* 0x040fe2000f8e0002 */
[----:B------:R-:W5:Y:S03]  /*12660*/  LDS.128 R44, [R223+0x5800] ;  /* 0x00580000df2c7984 */ /* 0x000f660000000c00 */
[----:B------:R-:W-:Y:S01]  /*12670*/  IMAD R0, R4, UR7, R0 ;  /* 0x0000000704007c24 */ /* 0x000fe2000f8e0200 */
[C---:B------:R-:W-:Y:S01]  /*12680*/  LEA R4, P0, R2.reuse, UR4, 0x1 ;  /* 0x0000000402047c11 */ /* 0x040fe2000f8008ff */
[----:B------:R-:W-:Y:S01]  /*12690*/  USHF.L.U32 UR4, UR6, 0x5, URZ ;  /* 0x0000000506047899 */ /* 0x000fe2000800063f */
[----:B------:R-:W5:Y:S01]  /*126a0*/  LDS.128 R48, [R223+0x2000] ;  /* 0x00200000df307984 */ /* 0x000f620000000c00 */
[----:B------:R-:W-:Y:S01]  /*126b0*/  IMAD.IADD R0, R3, 0x1, R0 ;  /* 0x0000000103007824 */ /* 0x000fe200078e0200 */
[----:B------:R-:W-:Y:S02]  /*126c0*/  USHF.L.U64.HI UR6, UR6, 0x5, UR7 ;  /* 0x0000000506067899 */ /* 0x000fe40008010207 */
[----:B------:R-:W5:Y:S02]  /*126d0*/  LDS.128 R40, [R223+0x6000] ;  /* 0x00600000df287984 */ /* 0x000f640000000c00 */
[----:B------:R-:W-:-:S02]  /*126e0*/  LEA.HI.X R5, R2, UR5, R0, 0x1, P0 ;  /* 0x0000000502057c11 */ /* 0x000fc400080f0c00 */
[----:B------:R-:W5:Y:S01]  /*126f0*/  LDS.128 R32, [R223+0x2800] ;  /* 0x00280000df207984 */ /* 0x000f620000000c00 */
[----:B------:R-:W-:-:S03]  /*12700*/  IADD3 R2, P0, R4, UR4, RZ ;  /* 0x0000000404027c10 */ /* 0x000fc6000ff1e0ff */
[----:B------:R-:W5:Y:S01]  /*12710*/  LDS.128 R20, [R223+0x6800] ;  /* 0x00680000df147984 */ /* 0x000f620000000c00 */
[----:B------:R-:W-:Y:S02]  /*12720*/  IADD3.X R3, R5, UR6, RZ, P0, !PT ;  /* 0x0000000605037c10 */ /* 0x000fe400087fe4ff */
[----:B------:R-:W-:Y:S01]  /*12730*/  IADD3 R8, P0, R2, UR4, RZ ;  /* 0x0000000402087c10 */ /* 0x000fe2000ff1e0ff */
[----:B------:R-:W5:Y:S03]  /*12740*/  LDS.128 R28, [R223+0x3000] ;  /* 0x00300000df1c7984 */ /* 0x000f660000000c00 */
[----:B------:R-:W-:Y:S01]  /*12750*/  IADD3.X R9, R3, UR6, RZ, P0, !PT ;  /* 0x0000000603097c10 */ /* 0x000fe200087fe4ff */
[----:B------:R-:W5:Y:S01]  /*12760*/  LDS.128 R16, [R223+0x7000] ;  /* 0x00700000df107984 */ /* 0x000f620000000c00 */
[----:B------:R-:W-:-:S03]  /*12770*/  IADD3 R10, P0, R8, UR4, RZ ;  /* 0x00000004080a7c10 */ /* 0x000fc6000ff1e0ff */
[----:B------:R-:W5:Y:S01]  /*12780*/  LDS.128 R24, [R223+0x3800] ;  /* 0x00380000df187984 */ /* 0x000f620000000c00 */
[----:B------:R-:W-:Y:S02]  /*12790*/  IADD3.X R11, R9, UR6, RZ, P0, !PT ;  /* 0x00000006090b7c10 */ /* 0x000fe400087fe4ff */
[----:B------:R-:W-:Y:S01]  /*127a0*/  IADD3 R6, P0, R10, UR4, RZ ;  /* 0x000000040a067c10 */ /* 0x000fe2000ff1e0ff */
[----:B------:R-:W5:Y:S03]  /*127b0*/  LDS.128 R12, [R223+0x7800] ;  /* 0x00780000df0c7984 */ /* 0x000f660000000c00 */
[----:B------:R-:W-:Y:S01]  /*127c0*/  IADD3.X R7, R11, UR6, RZ, P0, !PT ;  /* 0x000000060b077c10 */ /* 0x000fe200087fe4ff */
[----:B-1----:R-:W-:Y:S04]  /*127d0*/  STG.E.128 desc[UR20][R4.64], R72 ;  /* 0x0000004804007986 */ /* 0x002fe8000c101d14 */
[----:B--2---:R1:W-:Y:S04]  /*127e0*/  STG.E.128 desc[UR20][R4.64+0x80], R68 ;  /* 0x0000804404007986 */ /* 0x0043e8000c101d14 */
[----:B---3--:R-:W-:Y:S04]  /*127f0*/  STG.E.128 desc[UR20][R2.64], R64 ;  /* 0x0000004002007986 */ /* 0x008fe8000c101d14 */
[----:B----4-:R2:W-:Y:S04]  /*12800*/  STG.E.128 desc[UR20][R2.64+0x80], R56 ;  /* 0x0000803802007986 */ /* 0x0105e8000c101d14 */
[----:B-----5:R-:W-:Y:S04]  /*12810*/  STG.E.128 desc[UR20][R8.64], R60 ;  /* 0x0000003c08007986 */ /* 0x020fe8000c101d14 */
[----:B------:R3:W-:Y:S04]  /*12820*/  STG.E.128 desc[UR20][R8.64+0x80], R52 ;  /* 0x0000803408007986 */ /* 0x0007e8000c101d14 */
[----:B------:R-:W-:Y:S04]  /*12830*/  STG.E.128 desc[UR20][R10.64], R36 ;  /* 0x000000240a007986 */ /* 0x000fe8000c101d14 */
[----:B------:R-:W-:Y:S04]  /*12840*/  STG.E.128 desc[UR20][R10.64+0x80], R44 ;  /* 0x0000802c0a007986 */ /* 0x000fe8000c101d14 */
[----:B------:R-:W-:Y:S04]  /*12850*/  STG.E.128 desc[UR20][R6.64], R48 ;  /* 0x0000003006007986 */ /* 0x000fe8000c101d14 */
[----:B------:R-:W-:Y:S01]  /*12860*/  STG.E.128 desc[UR20][R6.64+0x80], R40 ;  /* 0x0000802806007986 */ /* 0x000fe2000c101d14 */
[----:B-1----:R-:W-:-:S04]  /*12870*/  IADD3 R4, P0, R6, UR4, RZ ;  /* 0x0000000406047c10 */ /* 0x002fc8000ff1e0ff */
[----:B------:R-:W-:Y:S02]  /*12880*/  IADD3.X R5, R7, UR6, RZ, P0, !PT ;  /* 0x0000000607057c10 */ /* 0x000fe400087fe4ff */
[----:B--2---:R-:W-:-:S03]  /*12890*/  IADD3 R2, P0, R4, UR4, RZ ;  /* 0x0000000404027c10 */ /* 0x004fc6000ff1e0ff */
[----:B------:R-:W-:Y:S01]  /*128a0*/  STG.E.128 desc[UR20][R4.64], R32 ;  /* 0x0000002004007986 */ /* 0x000fe2000c101d14 */
[----:B------:R-:W-:-:S03]  /*128b0*/  IADD3.X R3, R5, UR6, RZ, P0, !PT ;  /* 0x0000000605037c10 */ /* 0x000fc600087fe4ff */
[----:B------:R-:W-:Y:S01]  /*128c0*/  STG.E.128 desc[UR20][R4.64+0x80], R20 ;  /* 0x0000801404007986 */ /* 0x000fe2000c101d14 */
[----:B---3--:R-:W-:-:S03]  /*128d0*/  IADD3 R8, P0, R2, UR4, RZ ;  /* 0x0000000402087c10 */ /* 0x008fc6000ff1e0ff */
[----:B------:R-:W-:Y:S01]  /*128e0*/  STG.E.128 desc[UR20][R2.64], R28 ;  /* 0x0000001c02007986 */ /* 0x000fe2000c101d14 */
[----:B------:R-:W-:-:S03]  /*128f0*/  IADD3.X R9, R3, UR6, RZ, P0, !PT ;  /* 0x0000000603097c10 */ /* 0x000fc600087fe4ff */
[----:B------:R-:W-:Y:S04]  /*12900*/  STG.E.128 desc[UR20][R2.64+0x80], R16 ;  /* 0x0000801002007986 */ /* 0x000fe8000c101d14 */
[----:B------:R-:W-:Y:S04]  /*12910*/  STG.E.128 desc[UR20][R8.64], R24 ;  /* 0x0000001808007986 */ /* 0x000fe8000c101d14 */
[----:B------:R-:W-:Y:S01]  /*12920*/  STG.E.128 desc[UR20][R8.64+0x80], R12 ;  /* 0x0000800c08007986 */ /* 0x000fe2000c101d14 */
[----:B------:R-:W-:Y:S05]  /*12930*/  EXIT ;  /* 0x000000000000794d */ /* 0x000fea0003800000 */
.L_x_1052:
[----:B------:R-:W-:Y:S01]  /*12940*/  LEA.HI R10, R10, R92, RZ, 0x3 ;  /* 0x0000005c0a0a7211 */ /* 0x000fe200078f18ff */
[----:B------:R-:W-:Y:S01]  /*12950*/  USHF.R.S32.HI UR7, URZ, 0x1f, UR16 ;  /* 0x0000001f3f077899 */ /* 0x000fe20008011410 */
[----:B------:R-:W-:Y:S01]  /*12960*/  IMAD.U32 R4, RZ, RZ, UR18 ;  /* 0x00000012ff047e24 */ /* 0x000fe2000f8e00ff */
[----:B------:R-:W-:Y:S01]  /*12970*/  ULDC.64 UR4, c[0x0][0x290] ;  /* 0x0000a40000047ab9 */ /* 0x000fe20000000a00 */
[----:B------:R-:W-:Y:S01]  /*12980*/  LOP3.LUT R2, R10, 0x1ffffff8, RZ, 0xc0, !PT ;  /* 0x1ffffff80a027812 */ /* 0x000fe200078ec0ff */
[----:B------:R-:W-:Y:S01]  /*12990*/  UIMAD UR7, UR7, UR4, URZ ;  /* 0x00000004070772a4 */ /* 0x000fe2000f8e023f */
[----:B------:R-:W-:Y:S01]  /*129a0*/  IMAD.U32 R0, RZ, RZ, UR4 ;  /* 0x00000004ff007e24 */ /* 0x000fe2000f8e00ff */
[----:B------:R-:W-:Y:S01]  /*129b0*/  SHF.R.S32.HI R10, RZ, 0x3, R10 ;  /* 0x00000003ff0a7819 */ /* 0x000fe2000001140a */
[----:B------:R-:W-:Y:S01]  /*129c0*/  ULDC.U8 UR9, c[0x0][0x3d9] ;  /* 0x0000f64000097ab9 */ /* 0x000fe20000000000 */
[----:B------:R-:W-:Y:S01]  /*129d0*/  IMAD.IADD R2, R92, 0x1, -R2 ;  /* 0x000000015c027824 */ /* 0x000fe200078e0a02 */
[----:B------:R-:W-:Y:S01]  /*129e0*/  UIMAD UR5, UR16, UR5, UR7 ;  /* 0x00000005100572a4 */ /* 0x000fe2000f8e0207 */
[--C-:B------:R-:W-:Y:S01]  /*129f0*/  SHF.R.S32.HI R11, RZ, 0x1f, R10.reuse ;  /* 0x0000001fff0b7819 */ /* 0x100fe2000001140a */
[----:B------:R-:W-:Y:S01]  /*12a00*/  USHF.R.S32.HI UR7, URZ, 0x1f, UR14 ;  /* 0x0000001f3f077899 */ /* 0x000fe2000801140e */
[----:B------:R-:W-:Y:S01]  /*12a10*/  IMAD.SHL.U32 R2, R2, 0x8, RZ ;  /* 0x0000000802027824 */ /* 0x000fe200078e00ff */
[----:B------:R-:W-:Y:S01]  /*12a20*/  UISETP.NE.AND UP1, UPT, UR9, URZ, UPT ;  /* 0x0000003f0900728c */ /* 0x000fe2000bf25270 */
[----:B------:R-:W-:Y:S01]  /*12a30*/  LOP3.LUT P1, RZ, R92, 0x7, RZ, 0xc0, !PT ;  /* 0x000000075cff7812 */ /* 0x000fe2000782c0ff */
[----:B------:R-:W-:Y:S01]  /*12a40*/  IMAD.WIDE R4, R4, 0x80, R10 ;  /* 0x0000008004047825 */ /* 0x000fe200078e020a */
[----:B------:R-:W-:Y:S01]  /*12a50*/  ULDC.U8 UR10, c[0x0][0x3d8] ;  /* 0x0000f600000a7ab9 */ /* 0x000fe20000000000 */
[--C-:B------:R-:W-:Y:S01]  /*12a60*/  SHF.R.S32.HI R3, RZ, 0x1f, R2.reuse ;  /* 0x0000001fff037819 */ /* 0x100fe20000011402 */
[----:B------:R-:W-:Y:S01]  /*12a70*/  UISETP.NE.AND UP2, UPT, UR10, URZ, UPT ;  /* 0x0000003f0a00728c */ /* 0x000fe2000bf45270 */
[----:B------:R-:W-:Y:S01]  /*12a80*/  BSSY B0, `(.L_x_1065) ;  /* 0x0000058000007945 */ /* 0x000fe20003800000 */
[----:B------:R-:W-:Y:S01]  /*12a90*/  UIMAD UR11, UR16, UR25, URZ ;  /* 0x00000019100b72a4 */ /* 0x000fe2000f8e023f */
[----:B------:R-:W-:Y:S01]  /*12aa0*/  IMAD.WIDE.U32 R2, R0, UR16, R2 ;  /* 0x0000001000027c25 */ /* 0x000fe2000f8e0002 */
[----:B------:R-:W-:-:S02]  /*12ab0*/  UISETP.EQ.AND UP2, UPT, UR9, URZ, UP2 ;  /* 0x0000003f0900728c */ /* 0x000fc40009742270 */
[----:B------:R-:W-:Y:S01]  /*12ac0*/  @!UP1 UISETP.NE.AND UP0, UPT, UR10, URZ, UPT ;  /* 0x0000003f0a00928c */ /* 0x000fe2000bf05270 */
[----:B------:R-:W-:Y:S01]  /*12ad0*/  VIADD R3, R3, UR5 ;  /* 0x0000000503037c36 */ /* 0x000fe20008000000 */
[----:B------:R-:W-:Y:S01]  /*12ae0*/  ULDC.64 UR4, c[0x0][0x2a0] ;  /* 0x0000a80000047ab9 */ /* 0x000fe20000000a00 */
[----:B------:R-:W-:Y:S01]  /*12af0*/  @UP1 ULDC UR12, c[0x0][0x2c0] ;  /* 0x0000b000000c1ab9 */ /* 0x000fe20000000800 */
[----:B------:R-:W-:Y:S01]  /*12b00*/  UIMAD UR7, UR7, UR4, URZ ;  /* 0x00000004070772a4 */ /* 0x000fe2000f8e023f */
[----:B------:R-:W-:Y:S01]  /*12b10*/  IMAD.U32 R0, RZ, RZ, UR4 ;  /* 0x00000004ff007e24 */ /* 0x000fe2000f8e00ff */
[----:B------:R-:W-:Y:S01]  /*12b20*/  @!UP1 ULDC UR10, c[0x0][0x2e4] ;  /* 0x0000b900000a9ab9 */ /* 0x000fe20000000800 */
[----:B------:R-:W-:Y:S02]  /*12b30*/  @UP1 UIMAD UR12, UR25, UR12, URZ ;  /* 0x0000000c190c12a4 */ /* 0x000fe4000f8e023f */
[----:B------:R-:W-:Y:S01]  /*12b40*/  UIMAD UR5, UR14, UR5, UR7 ;  /* 0x000000050e0572a4 */ /* 0x000fe2000f8e0207 */
[----:B------:R-:W-:Y:S01]  /*12b50*/  IMAD.WIDE.U32 R2, R0, UR14, R2 ;  /* 0x0000000e00027c25 */ /* 0x000fe2000f8e0002 */
[----:B------:R-:W-:Y:S01]  /*12b60*/  @!UP1 USEL UR12, UR25, UR10, !UP0 ;  /* 0x0000000a190c9287 */ /* 0x000fe2000c000000 */
[----:B------:R-:W-:Y:S01]  /*12b70*/  @UP1 UMOV UR13, 0x1 ;  /* 0x00000001000d1882 */ /* 0x000fe20000000000 */
[----:B------:R-:W-:-:S02]  /*12b80*/  @UP1 ULDC UR15, c[0x0][0x2c0] ;  /* 0x0000b000000f1ab9 */ /* 0x000fc40000000800 */
[----:B------:R-:W-:Y:S01]  /*12b90*/  VIADD R3, R3, UR5 ;  /* 0x0000000503037c36 */ /* 0x000fe20008000000 */
[----:B------:R-:W-:Y:S01]  /*12ba0*/  ULDC.64 UR4, c[0x0][0x298] ;  /* 0x0000a60000047ab9 */ /* 0x000fe20000000a00 */
[----:B------:R-:W-:Y:S01]  /*12bb0*/  @!UP1 UIMAD UR13, UR12, UR6, URZ ;  /* 0x000000060c0d92a4 */ /* 0x000fe2000f8e023f */
[----:B------:R-:W-:Y:S01]  /*12bc0*/  IMAD R0, R5, UR4, RZ ;  /* 0x0000000405007c24 */ /* 0x000fe2000f8e02ff */
[----:B------:R-:W-:Y:S02]  /*12bd0*/  USHF.L.U64.HI UR8, UR4, 0x5, UR5 ;  /* 0x0000000504087899 */ /* 0x000fe40008010205 */
[----:B------:R-:W-:Y:S01]  /*12be0*/  USHF.L.U32 UR7, UR4, 0x5, URZ ;  /* 0x0000000504077899 */ /* 0x000fe2000800063f */
[C---:B------:R-:W-:Y:S01]  /*12bf0*/  IMAD R0, R4.reuse, UR5, R0 ;  /* 0x0000000504007c24 */ /* 0x040fe2000f8e0200 */
[----:B------:R-:W-:Y:S01]  /*12c00*/  UIMAD UR13, UR16, UR13, URZ ;  /* 0x0000000d100d72a4 */ /* 0x000fe2000f8e023f */
[----:B------:R-:W-:Y:S01]  /*12c10*/  IMAD.WIDE.U32 R4, R4, UR4, R2 ;  /* 0x0000000404047c25 */ /* 0x000fe2000f8e0002 */
[----:B------:R-:W-:Y:S01]  /*12c20*/  ULDC.64 UR4, c[0x0][0x280] ;  /* 0x0000a00000047ab9 */ /* 0x000fe20000000a00 */
[----:B------:R-:W-:Y:S01]  /*12c30*/  @!UP1 UMOV UR15, 0x1 ;  /* 0x00000001000f9882 */ /* 0x000fe20000000000 */
[----:B------:R-:W-:Y:S01]  /*12c40*/  USEL UR13, UR13, URZ, !UP2 ;  /* 0x0000003f0d0d7287 */ /* 0x000fe2000d000000 */
[----:B------:R-:W-:Y:S01]  /*12c50*/  IMAD.IADD R0, R0, 0x1, R5 ;  /* 0x0000000100007824 */ /* 0x000fe200078e0205 */
[----:B------:R-:W-:Y:S01]  /*12c60*/  LEA R2, P0, R4, UR4, 0x1 ;  /* 0x0000000404027c11 */ /* 0x000fe2000f8008ff */
[----:B------:R-:W-:-:S02]  /*12c70*/  UIADD3 UR4, -UR26, UR25, URZ ;  /* 0x000000191a047290 */ /* 0x000fc4000fffe13f */
[----:B------:R-:W-:Y:S01]  /*12c80*/  UIMAD UR26, UR26, UR15, URZ ;  /* 0x0000000f1a1a72a4 */ /* 0x000fe2000f8e023f */
[----:B------:R-:W-:Y:S01]  /*12c90*/  LEA.HI.X R3, R4, UR5, R0, 0x1, P0 ;  /* 0x0000000504037c11 */ /* 0x000fe200080f0c00 */
[----:B------:R-:W-:Y:S01]  /*12ca0*/  USHF.R.S32.HI UR5, URZ, 0x1f, UR11 ;  /* 0x0000001f3f057899 */ /* 0x000fe2000801140b */
[----:B------:R-:W-:Y:S01]  /*12cb0*/  IADD3 R4, P0, R2, UR7, RZ ;  /* 0x0000000702047c10 */ /* 0x000fe2000ff1e0ff */
[----:B------:R-:W-:Y:S02]  /*12cc0*/  USEL UR11, UR11, URZ, UP2 ;  /* 0x0000003f0b0b7287 */ /* 0x000fe40009000000 */
[----:B------:R-:W-:Y:S01]  /*12cd0*/  STG.E.128 desc[UR20][R2.64], RZ ;  /* 0x000000ff02007986 */ /* 0x000fe2000c101d14 */
[----:B------:R-:W-:Y:S01]  /*12ce0*/  IADD3.X R5, R3, UR8, RZ, P0, !PT ;  /* 0x0000000803057c10 */ /* 0x000fe200087fe4ff */
[----:B------:R-:W-:Y:S02]  /*12cf0*/  UIMAD UR13, UR14, UR12, UR13 ;  /* 0x0000000c0e0d72a4 */ /* 0x000fe4000f8e020d */
[----:B------:R2:W-:Y:S01]  /*12d00*/  STG.E.128 desc[UR20][R2.64+0x80], RZ ;  /* 0x000080ff02007986 */ /* 0x0005e2000c101d14 */
[----:B------:R-:W-:-:S02]  /*12d10*/  USEL UR5, UR5, URZ, UP2 ;  /* 0x0000003f05057287 */ /* 0x000fc40009000000 */
[----:B------:R-:W-:Y:S01]  /*12d20*/  USHF.R.S32.HI UR6, URZ, 0x1f, UR26 ;  /* 0x0000001f3f067899 */ /* 0x000fe2000801141a */
[----:B------:R-:W-:Y:S01]  /*12d30*/  STG.E.128 desc[UR20][R4.64], RZ ;  /* 0x000000ff04007986 */ /* 0x000fe2000c101d14 */
[----:B------:R-:W-:-:S03]  /*12d40*/  UIADD3 UR11, UP1, UP0, UR26, UR11, UR13 ;  /* 0x0000000b1a0b7290 */ /* 0x000fc6000f83e00d */
[----:B------:R3:W-:Y:S01]  /*12d50*/  STG.E.128 desc[UR20][R4.64+0x80], RZ ;  /* 0x000080ff04007986 */ /* 0x0007e2000c101d14 */
[----:B--2---:R-:W-:-:S04]  /*12d60*/  IADD3 R2, P0, R4, UR7, RZ ;  /* 0x0000000704027c10 */ /* 0x004fc8000ff1e0ff */
[----:B------:R-:W-:Y:S02]  /*12d70*/  IADD3.X R3, R5, UR8, RZ, P0, !PT ;  /* 0x0000000805037c10 */ /* 0x000fe400087fe4ff */
[----:B------:R-:W-:-:S03]  /*12d80*/  IADD3 R8, P0, R2, UR7, RZ ;  /* 0x0000000702087c10 */ /* 0x000fc6000ff1e0ff */
[----:B------:R-:W-:Y:S01]  /*12d90*/  STG.E.128 desc[UR20][R2.64], RZ ;  /* 0x000000ff02007986 */ /* 0x000fe2000c101d14 */
[----:B------:R-:W-:Y:S02]  /*12da0*/  IADD3.X R9, R3, UR8, RZ, P0, !PT ;  /* 0x0000000803097c10 */ /* 0x000fe400087fe4ff */
[----:B------:R-:W-:Y:S01]  /*12db0*/  IADD3 R6, P0, R8, UR7, RZ ;  /* 0x0000000708067c10 */ /* 0x000fe2000ff1e0ff */
[----:B------:R2:W-:Y:S03]  /*12dc0*/  STG.E.128 desc[UR20][R2.64+0x80], RZ ;  /* 0x000080ff02007986 */ /* 0x0005e6000c101d14 */
[----:B------:R-:W-:Y:S01]  /*12dd0*/  IADD3.X R7, R9, UR8, RZ, P0, !PT ;  /* 0x0000000809077c10 */ /* 0x000fe200087fe4ff */
[----:B------:R-:W-:Y:S01]  /*12de0*/  STG.E.128 desc[UR20][R8.64], RZ ;  /* 0x000000ff08007986 */ /* 0x000fe2000c101d14 */
[----:B---3--:R-:W-:-:S03]  /*12df0*/  IADD3 R4, P0, R6, UR7, RZ ;  /* 0x0000000706047c10 */ /* 0x008fc6000ff1e0ff */
[----:B------:R3:W-:Y:S01]  /*12e00*/  STG.E.128 desc[UR20][R8.64+0x80], RZ ;  /* 0x000080ff08007986 */ /* 0x0007e2000c101d14 */
[----:B------:R-:W-:-:S03]  /*12e10*/  IADD3.X R5, R7, UR8, RZ, P0, !PT ;  /* 0x0000000807057c10 */ /* 0x000fc600087fe4ff */
[----:B------:R-:W-:Y:S04]  /*12e20*/  STG.E.128 desc[UR20][R6.64], RZ ;  /* 0x000000ff06007986 */ /* 0x000fe8000c101d14 */
[----:B------:R4:W-:Y:S04]  /*12e30*/  STG.E.128 desc[UR20][R6.64+0x80], RZ ;  /* 0x000080ff06007986 */ /* 0x0009e8000c101d14 */
[----:B------:R-:W-:Y:S04]  /*12e40*/  STG.E.128 desc[UR20][R4.64], RZ ;  /* 0x000000ff04007986 */ /* 0x000fe8000c101d14 */
[----:B------:R5:W-:Y:S01]  /*12e50*/  STG.E.128 desc[UR20][R4.64+0x80], RZ ;  /* 0x000080ff04007986 */ /* 0x000be2000c101d14 */
[----:B--2---:R-:W-:-:S04]  /*12e60*/  IADD3 R2, P0, R4, UR7, RZ ;  /* 0x0000000704027c10 */ /* 0x004fc8000ff1e0ff */
[----:B------:R-:W-:Y:S01]  /*12e70*/  IADD3.X R3, R5, UR8, RZ, P0, !PT ;  /* 0x0000000805037c10 */ /* 0x000fe200087fe4ff */
[----:B---3--:R-:W-:-:S04]  /*12e80*/  VIADD R8, R10, 0x50 ;  /* 0x000000500a087836 */ /* 0x008fc80000000000 */
[----:B------:R-:W-:Y:S01]  /*12e90*/  STG.E.128 desc[UR20][R2.64], RZ ;  /* 0x000000ff02007986 */ /* 0x000fe2000c101d14 */
[----:B------:R-:W-:-:S03]  /*12ea0*/  VIADD R9, R10, 0x60 ;  /* 0x000000600a097836 */ /* 0x000fc60000000000 */
[----:B------:R-:W-:Y:S01]  /*12eb0*/  STG.E.128 desc[UR20][R2.64+0x80], RZ ;  /* 0x000080ff02007986 */ /* 0x000fe2000c101d14 */
[----:B----4-:R-:W-:Y:S01]  /*12ec0*/  IADD3 R6, P0, R2, UR7, RZ ;  /* 0x0000000702067c10 */ /* 0x010fe2000ff1e0ff */
[----:B------:R-:W-:-:S03]  /*12ed0*/  USHF.R.S32.HI UR7, URZ, 0x1f, UR13 ;  /* 0x0000001f3f077899 */ /* 0x000fc6000801140d */
[----:B------:R-:W-:Y:S01]  /*12ee0*/  IADD3.X R7, R3, UR8, RZ, P0, !PT ;  /* 0x0000000803077c10 */ /* 0x000fe200087fe4ff */
[----:B------:R-:W-:Y:S01]  /*12ef0*/  UIADD3.X UR5, UR6, UR5, UR7, UP1, UP0 ;  /* 0x0000000506057290 */ /* 0x000fe20008fe0407 */
[C---:B------:R-:W-:Y:S01]  /*12f00*/  ISETP.GE.OR P0, PT, R10.reuse, UR4, P1 ;  /* 0x000000040a007c0c */ /* 0x040fe20008f06670 */
[C---:B-----5:R-:W-:Y:S02]  /*12f10*/  VIADD R4, R10.reuse, 0x10 ;  /* 0x000000100a047836 */ /* 0x060fe40000000000 */
[----:B------:R-:W-:Y:S01]  /*12f20*/  STG.E.128 desc[UR20][R6.64], RZ ;  /* 0x000000ff06007986 */ /* 0x000fe2000c101d14 */
[----:B------:R-:W-:-:S03]  /*12f30*/  VIADD R5, R10, 0x20 ;  /* 0x000000200a057836 */ /* 0x000fc60000000000 */
[----:B------:R2:W-:Y:S02]  /*12f40*/  STG.E.128 desc[UR20][R6.64+0x80], RZ ;  /* 0x000080ff06007986 */ /* 0x0005e4000c101d14 */
[C---:B--2---:R-:W-:Y:S02]  /*12f50*/  VIADD R6, R10.reuse, 0x30 ;  /* 0x000000300a067836 */ /* 0x044fe40000000000 */
[----:B------:R-:W-:Y:S02]  /*12f60*/  VIADD R7, R10, 0x40 ;  /* 0x000000400a077836 */ /* 0x000fe40000000000 */
[----:B------:R-:W-:Y:S05]  /*12f70*/  @P0 BRA `(.L_x_1066) ;  /* 0x0000000000200947 */ /* 0x000fea0003800000 */
[----:B------:R-:W-:Y:S01]  /*12f80*/  IMAD R0, R10, UR15, RZ ;  /* 0x0000000f0a007c24 */ /* 0x000fe2000f8e02ff */
[----:B------:R-:W-:-:S04]  /*12f90*/  ULDC.64 UR6, c[0x0][0x2b0] ;  /* 0x0000ac0000067ab9 */ /* 0x000fc80000000a00 */
[----:B------:R-:W-:-:S04]  /*12fa0*/  IADD3 R3, P0, R0, UR11, RZ ;  /* 0x0000000b00037c10 */ /* 0x000fc8000ff1e0ff */
[----:B------:R-:W-:Y:S02]  /*12fb0*/  LEA.HI.X.SX32 R0, R0, UR5, 0x1, P0 ;  /* 0x0000000500007c11 */ /* 0x000fe400080f0eff */
[----:B------:R-:W-:-:S04]  /*12fc0*/  LEA R2, P0, R3, UR6, 0x2 ;  /* 0x0000000603027c11 */ /* 0x000fc8000f8010ff */
[----:B------:R-:W-:Y:S01]  /*12fd0*/  LEA.HI.X R3, R3, UR7, R0, 0x2, P0 ;  /* 0x0000000703037c11 */ /* 0x000fe200080f1400 */
[----:B------:R-:W-:-:S05]  /*12fe0*/  IMAD.MOV.U32 R0, RZ, RZ, 0x7f800000 ;  /* 0x7f800000ff007424 */ /* 0x000fca00078e00ff */
[----:B------:R2:W-:Y:S03]  /*12ff0*/  STG.E desc[UR20][R2.64], R0 ;  /* 0x0000000002007986 */ /* 0x0005e6000c101914 */
.L_x_1066:
[----:B------:R-:W-:Y:S05]  /*13000*/  BSYNC B0 ;  /* 0x0000000000007941 */ /* 0x000fea0003800000 */
.L_x_1065:
[----:B------:R-:W-:Y:S01]  /*13010*/  ISETP.GE.OR P0, PT, R4, UR4, P1 ;  /* 0x0000000404007c0c */ /* 0x000fe20008f06670 */
[----:B------:R-:W-:Y:S01]  /*13020*/  VIADD R10, R10, 0x70 ;  /* 0x000000700a0a7836 */ /* 0x000fe20000000000 */
[----:B------:R-:W-:Y:S01]  /*13030*/  BSSY B0, `(.L_x_1067) ;  /* 0x0000010000007945 */ /* 0x000fe20003800000 */
[----:B------:R-:W-:Y:S02]  /*13040*/  ISETP.GE.OR P6, PT, R5, UR4, P1 ;  /* 0x0000000405007c0c */ /* 0x000fe40008fc6670 */
[----:B------:R-:W-:Y:S02]  /*13050*/  ISETP.GE.OR P5, PT, R6, UR4, P1 ;  /* 0x0000000406007c0c */ /* 0x000fe40008fa6670 */
[----:B------:R-:W-:Y:S02]  /*13060*/  ISETP.GE.OR P4, PT, R7, UR4, P1 ;  /* 0x0000000407007c0c */ /* 0x000fe40008f86670 */
[----:B------:R-:W-:Y:S02]  /*13070*/  ISETP.GE.OR P3, PT, R8, UR4, P1 ;  /* 0x0000000408007c0c */ /* 0x000fe40008f66670 */
[----:B------:R-:W-:-:S02]  /*13080*/  ISETP.GE.OR P2, PT, R9, UR4, P1 ;  /* 0x0000000409007c0c */ /* 0x000fc40008f46670 */
[----:B------:R-:W-:Y:S01]  /*13090*/  ISETP.GE.OR P1, PT, R10, UR4, P1 ;  /* 0x000000040a007c0c */ /* 0x000fe20008f26670 */
[----:B------:R-:W-:-:S12]  /*130a0*/  @P0 BRA `(.L_x_1068) ;  /* 0x0000000000200947 */ /* 0x000fd80003800000 */
[----:B--2---:R-:W-:Y:S01]  /*130b0*/  IMAD R0, R4, UR15, RZ ;  /* 0x0000000f04007c24 */ /* 0x004fe2000f8e02ff */
[----:B------:R-:W-:-:S04]  /*130c0*/  ULDC.64 UR6, c[0x0][0x2b0] ;  /* 0x0000ac0000067ab9 */ /* 0x000fc80000000a00 */
[----:B------:R-:W-:-:S04]  /*130d0*/  IADD3 R3, P0, R0, UR11, RZ ;  /* 0x0000000b00037c10 */ /* 0x000fc8000ff1e0ff */
[----:B------:R-:W-:Y:S02]  /*130e0*/  LEA.HI.X.SX32 R0, R0, UR5, 0x1, P0 ;  /* 0x0000000500007c11 */ /* 0x000fe400080f0eff */
[----:B------:R-:W-:-:S04]  /*130f0*/  LEA R2, P0, R3, UR6, 0x2 ;  /* 0x0000000603027c11 */ /* 0x000fc8000f8010ff */
[----:B------:R-:W-:Y:S01]  /*13100*/  LEA.HI.X R3, R3, UR7, R0, 0x2, P0 ;  /* 0x0000000703037c11 */ /* 0x000fe200080f1400 */
[----:B------:R-:W-:-:S05]  /*13110*/  IMAD.MOV.U32 R0, RZ, RZ, 0x7f800000 ;  /* 0x7f800000ff007424 */ /* 0x000fca00078e00ff */
[----:B------:R3:W-:Y:S03]  /*13120*/  STG.E desc[UR20][R2.64], R0 ;  /* 0x0000000002007986 */ /* 0x0007e6000c101914 */
.L_x_1068:
[----:B------:R-:W-:Y:S05]  /*13130*/  BSYNC B0 ;  /* 0x0000000000007941 */ /* 0x000fea0003800000 */
.L_x_1067:
[----:B------:R-:W-:Y:S04]  /*13140*/  BSSY B0, `(.L_x_1069) ;  /* 0x000000a000007945 */ /* 0x000fe80003800000 */
[----:B------:R-:W-:Y:S05]  /*13150*/  @P6 BRA `(.L_x_1070) ;  /* 0x0000000000206947 */ /* 0x000fea0003800000 */
[----:B--23--:R-:W-:Y:S01]  /*13160*/  IMAD R0, R5, UR15, RZ ;  /* 0x0000000f05007c24 */ /* 0x00cfe2000f8e02ff */
[----:B------:R-:W-:-:S04]  /*13170*/  ULDC.64 UR6, c[0x0][0x2b0] ;  /* 0x0000ac0000067ab9 */ /* 0x000fc80000000a00 */
[----:B------:R-:W-:-:S04]  /*13180*/  IADD3 R3, P0, R0, UR11, RZ ;  /* 0x0000000b00037c10 */ /* 0x000fc8000ff1e0ff */
[----:B------:R-:W-:Y:S02]  /*13190*/  LEA.HI.X.SX32 R0, R0, UR5, 0x1, P0 ;  /* 0x0000000500007c11 */ /* 0x000fe400080f0eff */
[----:B------:R-:W-:-:S04]  /*131a0*/  LEA R2, P0, R3, UR6, 0x2 ;  /* 0x0000000603027c11 */ /* 0x000fc8000f8010ff */
[----:B------:R-:W-:Y:S01]  /*131b0*/  LEA.HI.X R3, R3, UR7, R0, 0x2, P0 ;  /* 0x0000000703037c11 */ /* 0x000fe200080f1400 */
[----:B------:R-:W-:-:S05]  /*131c0*/  IMAD.MOV.U32 R0, RZ, RZ, 0x7f800000 ;  /* 0x7f800000ff007424 */ /* 0x000fca00078e00ff */
[----:B------:R4:W-:Y:S03]  /*131d0*/  STG.E desc[UR20][R2.64], R0 ;  /* 0x0000000002007986 */ /* 0x0009e6000c101914 */
.L_x_1070:
[----:B------:R-:W-:Y:S05]  /*131e0*/  BSYNC B0 ;  /* 0x0000000000007941 */ /* 0x000fea0003800000 */
.L_x_1069:
[----:B------:R-:W-:Y:S04]  /*131f0*/  BSSY B0, `(.L_x_1071) ;  /* 0x000000a000007945 */ /* 0x000fe80003800000 */
[----:B------:R-:W-:Y:S05]  /*13200*/  @P5 BRA `(.L_x_1072) ;  /* 0x0000000000205947 */ /* 0x000fea0003800000 */
[----:B--234-:R-:W-:Y:S01]  /*13210*/  IMAD R0, R6, UR15, RZ ;  /* 0x0000000f06007c24 */ /* 0x01cfe2000f8e02ff */
[----:B------:R-:W-:-:S04]  /*13220*/  ULDC.64 UR6, c[0x0][0x2b0] ;  /* 0x0000ac0000067ab9 */ /* 0x000fc80000000a00 */
[----:B------:R-:W-:-:S04]  /*13230*/  IADD3 R3, P0, R0, UR11, RZ ;  /* 0x0000000b00037c10 */ /* 0x000fc8000ff1e0ff */
[----:B------:R-:W-:Y:S02]  /*13240*/  LEA.HI.X.SX32 R0, R0, UR5, 0x1, P0 ;  /* 0x0000000500007c11 */ /* 0x000fe400080f0eff */
[----:B------:R-:W-:-:S04]  /*13250*/  LEA R2, P0, R3, UR6, 0x2 ;  /* 0x0000000603027c11 */ /* 0x000fc8000f8010ff */
[----:B------:R-:W-:Y:S01]  /*13260*/  LEA.HI.X R3, R3, UR7, R0, 0x2, P0 ;  /* 0x0000000703037c11 */ /* 0x000fe200080f1400 */
[----:B------:R-:W-:-:S05]  /*13270*/  IMAD.MOV.U32 R0, RZ, RZ, 0x7f800000 ;  /* 0x7f800000ff007424 */ /* 0x000fca00078e00ff */
[----:B------:R2:W-:Y:S03]  /*13280*/  STG.E desc[UR20][R2.64], R0 ;  /* 0x0000000002007986 */ /* 0x0005e6000c101914 */
.L_x_1072:
[----:B------:R-:W-:Y:S05]  /*13290*/  BSYNC B0 ;  /* 0x0000000000007941 */ /* 0x000fea0003800000 */
.L_x_1071:
        /* <DEDUP_REMOVED lines=10> */
.L_x_1074:
[----:B------:R-:W-:Y:S05]  /*13340*/  BSYNC B0 ;  /* 0x0000000000007941 */ /* 0x000fea0003800000 */
.L_x_1073:
        /* <DEDUP_REMOVED lines=10> */
.L_x_1076:
[----:B------:R-:W-:Y:S05]  /*133f0*/  BSYNC B0 ;  /* 0x0000000000007941 */ /* 0x000fea0003800000 */
.L_x_1075:
        /* <DEDUP_REMOVED lines=10> */
.L_x_1078:
[----:B------:R-:W-:Y:S05]  /*134a0*/  BSYNC B0 ;  /* 0x0000000000007941 */ /* 0x000fea0003800000 */
.L_x_1077:
[----:B------:R-:W-:Y:S05]  /*134b0*/  @P1 EXIT ;  /* 0x000000000000194d */ /* 0x000fea0003800000 */
[----:B--234-:R-:W-:Y:S01]  /*134c0*/  IMAD R0, R10, UR15, RZ ;  /* 0x0000000f0a007c24 */ /* 0x01cfe2000f8e02ff */
        /* <DEDUP_REMOVED lines=8> */
.L_x_1079:
        /* <DEDUP_REMOVED lines=11> */
.L_x_1754:


//--------------------- .text._ZN5flash16flash_fwd_kernelI23Flash_fwd_kernel_traitsILi128ELi128ELi32ELi4ELb0ELb0EN7cutlass10bfloat16_tE19Flash_kernel_traitsILi128ELi128ELi32ELi4ES3_EELb0ELb1ELb0ELb0ELb1ELb1ELb1ELb0EEEvNS_16Flash_fwd_paramsE --------------------------
	.section	.text._ZN5flash16flash_fwd_kernelI23Flash_fwd_kernel_traitsILi128ELi128ELi32ELi4ELb0ELb0EN7cutlass10bfloat16_tE19Flash_kernel_traitsILi128ELi128ELi32ELi4ES3_EELb0ELb1ELb0ELb0ELb1ELb1ELb1ELb0EEEvNS_16Flash_fwd_paramsE,"ax",@progbits
	.align	128
        .global         _ZN5flash16flash_fwd_kernelI23Flash_fwd_kernel_traitsILi128ELi128ELi32ELi4ELb0ELb0EN7cutlass10bfloat16_tE19Flash_kernel_traitsILi128ELi128ELi32ELi4ES3_EELb0ELb1ELb0ELb0ELb1ELb1ELb1ELb0EEEvNS_16Flash_fwd_paramsE
        .type           _ZN5flash16flash_fwd_kernelI23Flash_fwd_kernel_traitsILi128ELi128ELi32ELi4ELb0ELb0EN7cutlass10bfloat16_tE19Flash_kernel_traitsILi128ELi128ELi32ELi4ES3_EELb0ELb1ELb0ELb0ELb1ELb1ELb1ELb0EEEvNS_16Flash_fwd_paramsE,@function
        .size           _ZN5flash16flash_fwd_kernelI23Flash_fwd_kernel_traitsILi128ELi128ELi32ELi4ELb0ELb0EN7cutlass10bfloat16_tE19Flash_kernel_traitsILi128ELi128ELi32ELi4ES3_EELb0ELb1ELb0ELb0ELb1ELb1ELb1ELb0EEEvNS_16Flash_fwd_paramsE,(.L_x_1755 - _ZN5flash16flash_fwd_kernelI23Flash_fwd_kernel_traitsILi128ELi128ELi32ELi4ELb0ELb0EN7cutlass10bfloat16_tE19Flash_kernel_traitsILi128ELi128ELi32ELi4ES3_EELb0ELb1ELb0ELb0ELb1ELb1ELb1ELb0EEEvNS_16Flash_fwd_paramsE)
        .other          _ZN5flash16flash_fwd_kernelI23Flash_fwd_kernel_traitsILi128ELi128ELi32ELi4ELb0ELb0EN7cutlass10bfloat16_tE19Flash_kernel_traitsILi128ELi128ELi32ELi4ES3_EELb0ELb1ELb0ELb0ELb1ELb1ELb1ELb0EEEvNS_16Flash_fwd_paramsE,@"STO_CUDA_ENTRY STV_DEFAULT"
_ZN5flash16flash_fwd_kernelI23Flash_fwd_kernel_traitsILi128ELi128ELi32ELi4ELb0ELb0EN7cutlass10bfloat16_tE19Flash_kernel_traitsILi128ELi128ELi32ELi4ES3_EELb0ELb1ELb0ELb0ELb1ELb1ELb1ELb0EEEvNS_16Flash_fwd_paramsE:
.text._ZN5flash16flash_fwd_kernelI23Flash_fwd_kernel_traitsILi128ELi128ELi32ELi4ELb0ELb0EN7cutlass10bfloat16_tE19Flash_kernel_traitsILi128ELi128ELi32ELi4ES3_EELb0ELb1ELb0ELb0ELb1ELb1ELb1ELb0EEEvNS_16Flash_fwd_paramsE:
        /* <DEDUP_REMOVED lines=14> */
[C---:B---3--:R-:W-:Y:S01]  /*00e0*/  @P0 IMAD.WIDE R6, R12.reuse, 0x4, R4 ;  /* 0x000000040c060825 */ /* 0x048fe200078e0204 */
        /* <DEDUP_REMOVED lines=42> */
[----:B------:R-:W-:Y:S01]  /*0390*/  IMAD.SHL.U32 R11, R11, 0x8, RZ ;  /* 0x000000080b0b7824 */ /* 0x000fe200078e00ff */
[----:B------:R-:W-:Y:S01]  /*03a0*/  SHF.R.S32.HI R25, RZ, 0x1f, R24 ;  /* 0x0000001fff197819 */ /* 0x000fe20000011418 */
[C---:B------:R-:W-:Y:S01]  /*03b0*/  IMAD.SHL.U32 R7, R24.reuse, 0x40, RZ ;  /* 0x0000004018077824 */ /* 0x040fe200078e00ff */
[----:B------:R-:W-:Y:S01]  /*03c0*/  IADD3 R14, P0, R24, R15, RZ ;  /* 0x0000000f180e7210 */ /* 0x000fe20007f1e0ff */
[----:B------:R-:W-:Y:S01]  /*03d0*/  IMAD.IADD R3, R111, 0x1, -R0 ;  /* 0x000000016f037824 */ /* 0x000fe200078e0a00 */
[----:B------:R-:W-:Y:S01]  /*03e0*/  LEA.HI R0, R112, R111, RZ, 0x4 ;  /* 0x0000006f70007211 */ /* 0x000fe200078f20ff */
[----:B------:R-:W-:Y:S01]  /*03f0*/  VIADD R176, R169, 0xffffffff ;  /* 0xffffffffa9b07836 */ /* 0x000fe20000000000 */
[----:B------:R-:W-:Y:S01]  /*0400*/  LOP3.LUT R7, R7, 0x1c0, RZ, 0xc0, !PT ;  /* 0x000001c007077812 */ /* 0x000fe200078ec0ff */
[----:B------:R-:W-:Y:S01]  /*0410*/  IMAD.SHL.U32 R22, R3, 0x8, RZ ;  /* 0x0000000803167824 */ /* 0x000fe200078e00ff */
[----:B------:R-:W-:Y:S01]  /*0420*/  LEA.HI.X.SX32 R15, R15, R25, 0x1, P0 ;  /* 0x000000190f0f7211 */ /* 0x000fe200000f0eff */
[----:B------:R-:W-:Y:S01]  /*0430*/  IMAD.WIDE R24, R223, 0x80, R24 ;  /* 0x00000080df187825 */ /* 0x000fe200078e0218 */
[----:B------:R-:W-:Y:S01]  /*0440*/  SHF.R.U32.HI R224, RZ, 0x3, R7 ;  /* 0x00000003ffe07819 */ /* 0x000fe20000011607 */
[----:B------:R-:W-:Y:S01]  /*0450*/  USHF.L.U32 UR19, UR8, 0x5, URZ ;  /* 0x0000000508137899 */ /* 0x000fe2000800063f */
[----:B-1----:R-:W-:Y:S01]  /*0460*/  IABS R9, R6 ;  /* 0x0000000600097213 */ /* 0x002fe20000000000 */
[----:B------:R-:W-:Y:S01]  /*0470*/  IMAD R21, R15, UR8, RZ ;  /* 0x000000080f157c24 */ /* 0x000fe2000f8e02ff */
[--C-:B------:R-:W-:Y:S01]  /*0480*/  LOP3.LUT R7, R7, 0x38, R22.reuse, 0xf8, !PT ;  /* 0x0000003807077812 */ /* 0x100fe200078ef816 */
[----:B------:R-:W-:Y:S01]  /*0490*/  IMAD R15, R15, UR6, RZ ;  /* 0x000000060f0f7c24 */ /* 0x000fe2000f8e02ff */
[----:B------:R-:W1:Y:S01]  /*04a0*/  I2F.RP R2, R9 ;  /* 0x0000000900027306 */ /* 0x000e620000209400 */
[----:B------:R-:W-:Y:S01]  /*04b0*/  SHF.R.S32.HI R23, RZ, 0x1f, R22 ;  /* 0x0000001fff177819 */ /* 0x000fe20000011416 */
[----:B------:R-:W-:Y:S01]  /*04c0*/  IMAD.WIDE.U32 R228, R176, UR6, RZ ;  /* 0x00000006b0e47c25 */ /* 0x000fe2000f8e00ff */
[----:B------:R-:W-:-:S02]  /*04d0*/  LOP3.LUT R224, R7, R224, RZ, 0x3c, !PT ;  /* 0x000000e007e07212 */ /* 0x000fc400078e3cff */
[----:B------:R-:W-:Y:S01]  /*04e0*/  IABS R8, R13 ;  /* 0x0000000d00087213 */ /* 0x000fe20000000000 */
[----:B------:R-:W-:Y:S01]  /*04f0*/  IMAD R10, R14, UR7, R15 ;  /* 0x000000070e0a7c24 */ /* 0x000fe2000f8e020f */
[----:B------:R-:W-:Y:S01]  /*0500*/  LOP3.LUT R224, R224, 0x7ffffe00, R11, 0xf8, !PT ;  /* 0x7ffffe00e0e07812 */ /* 0x000fe200078ef80b */
[----:B------:R-:W-:Y:S01]  /*0510*/  IMAD.SHL.U32 R164, R111, 0x2, RZ ;  /* 0x000000026fa47824 */ /* 0x000fe200078e00ff */
[----:B------:R-:W-:Y:S02]  /*0520*/  SHF.R.S32.HI R11, RZ, 0x1f, R12 ;  /* 0x0000001fff0b7819 */ /* 0x000fe4000001140c */
[----:B------:R-:W-:Y:S02]  /*0530*/  LEA.HI R112, R112, R111, RZ, 0x5 ;  /* 0x0000006f70707211 */ /* 0x000fe400078f28ff */
[----:B------:R-:W-:Y:S01]  /*0540*/  LOP3.LUT R164, R164, 0x6, RZ, 0xc0, !PT ;  /* 0x00000006a4a47812 */ /* 0x000fe200078ec0ff */
[----:B-1----:R-:W1:Y:S01]  /*0550*/  MUFU.RCP R16, R2 ;  /* 0x0000000200107308 */ /* 0x002e620000001000 */
[----:B------:R-:W-:Y:S01]  /*0560*/  SHF.R.S32.HI R113, RZ, 0x5, R112 ;  /* 0x00000005ff717819 */ /* 0x000fe20000011470 */
[----:B-1----:R-:W-:Y:S01]  /*0570*/  VIADD R16, R16, 0xffffffe ;  /* 0x0ffffffe10107836 */ /* 0x002fe20000000000 */
[----:B------:R-:W-:-:S05]  /*0580*/  SHF.R.S32.HI R2, RZ, 0x4, R0 ;  /* 0x00000004ff027819 */ /* 0x000fca0000011400 */
[----:B------:R-:W1:Y:S01]  /*0590*/  F2I.FTZ.U32.TRUNC.NTZ R17, R16 ;  /* 0x0000001000117305 */ /* 0x000e62000021f000 */
[C---:B------:R-:W-:Y:S02]  /*05a0*/  LEA.HI R5, R0.reuse, R2, RZ, 0x1 ;  /* 0x0000000200057211 */ /* 0x040fe400078f08ff */
[----:B------:R-:W-:Y:S02]  /*05b0*/  LOP3.LUT R0, R0, 0xfffffff0, RZ, 0xc0, !PT ;  /* 0xfffffff000007812 */ /* 0x000fe400078ec0ff */
[----:B------:R-:W-:-:S03]  /*05c0*/  LOP3.LUT R5, R5, 0xfffffffe, RZ, 0xc0, !PT ;  /* 0xfffffffe05057812 */ /* 0x000fc600078ec0ff */
[----:B------:R-:W-:Y:S02]  /*05d0*/  IMAD.IADD R19, R111, 0x1, -R0 ;  /* 0x000000016f137824 */ /* 0x000fe400078e0a00 */
[C---:B------:R-:W-:Y:S02]  /*05e0*/  IMAD R0, R14.reuse, UR9, R21 ;  /* 0x000000090e007c24 */ /* 0x040fe4000f8e0215 */
[----:B------:R-:W-:Y:S01]  /*05f0*/  IMAD.WIDE.U32 R20, R14, UR8, R22 ;  /* 0x000000080e147c25 */ /* 0x000fe2000f8e0016 */
[----:B-1----:R-:W-:-:S03]  /*0600*/  IADD3 R4, RZ, -R17, RZ ;  /* 0x80000011ff047210 */ /* 0x002fc60007ffe0ff */
[----:B------:R-:W-:Y:S02]  /*0610*/  IMAD.MOV.U32 R16, RZ, RZ, RZ ;  /* 0x000000ffff107224 */ /* 0x000fe400078e00ff */
[----:B------:R-:W-:-:S04]  /*0620*/  IMAD.WIDE.U32 R14, R14, UR6, R22 ;  /* 0x000000060e0e7c25 */ /* 0x000fc8000f8e0016 */
[----:B------:R-:W-:Y:S01]  /*0630*/  IMAD R7, R4, R9, RZ ;  /* 0x0000000904077224 */ /* 0x000fe200078e02ff */
[----:B------:R-:W-:Y:S01]  /*0640*/  SHF.R.S32.HI R4, RZ, 0x1f, R19 ;  /* 0x0000001fff047819 */ /* 0x000fe20000011413 */
[----:B------:R-:W-:Y:S02]  /*0650*/  IMAD.IADD R21, R21, 0x1, R0 ;  /* 0x0000000115157824 */ /* 0x000fe400078e0200 */
[----:B------:R-:W-:Y:S01]  /*0660*/  IMAD.HI.U32 R7, R17, R7, R16 ;  /* 0x0000000711077227 */ /* 0x000fe200078e0010 */
[----:B------:R-:W-:-:S03]  /*0670*/  LEA.HI R4, R4, R19, RZ, 0x3 ;  /* 0x0000001304047211 */ /* 0x000fc600078f18ff */
[----:B------:R-:W-:Y:S02]  /*0680*/  IMAD R17, R11, UR4, RZ ;  /* 0x000000040b117c24 */ /* 0x000fe4000f8e02ff */
[----:B------:R-:W-:-:S04]  /*0690*/  IMAD.HI.U32 R7, R7, R8, RZ ;  /* 0x0000000807077227 */ /* 0x000fc800078e00ff */
[C---:B------:R-:W-:Y:S01]  /*06a0*/  IMAD R16, R12.reuse, UR5, R17 ;  /* 0x000000050c107c24 */ /* 0x040fe2000f8e0211 */
[----:B------:R-:W-:Y:S01]  /*06b0*/  SHF.L.U32 R17, R3, 0x6, RZ ;  /* 0x0000000603117819 */ /* 0x000fe200000006ff */
[C---:B------:R-:W-:Y:S01]  /*06c0*/  IMAD.WIDE.U32 R22, R12.reuse, UR4, R22 ;  /* 0x000000040c167c25 */ /* 0x040fe2000f8e0016 */
[----:B------:R-:W-:Y:S02]  /*06d0*/  ULDC.64 UR4, c[0x0][0x238] ;  /* 0x00008e0000047ab9 */ /* 0x000fe40000000a00 */
[----:B------:R-:W-:Y:S01]  /*06e0*/  LOP3.LUT R17, R17, 0x1c0, RZ, 0xc0, !PT ;  /* 0x000001c011117812 */ /* 0x000fe200078ec0ff */
[----:B------:R-:W-:Y:S02]  /*06f0*/  IMAD.IADD R23, R23, 0x1, R16 ;  /* 0x0000000117177824 */ /* 0x000fe400078e0210 */
[----:B------:R-:W-:Y:S01]  /*0700*/  IMAD.WIDE.U32 R226, R12, UR10, R20 ;  /* 0x0000000a0ce27c25 */ /* 0x000fe2000f8e0014 */
[----:B------:R-:W-:Y:S02]  /*0710*/  LOP3.LUT R18, R17, 0x8, R18, 0xf8, !PT ;  /* 0x0000000811127812 */ /* 0x000fe400078ef812 */
[----:B------:R-:W-:Y:S01]  /*0720*/  SHF.R.U32.HI R17, RZ, 0x3, R17 ;  /* 0x00000003ff117819 */ /* 0x000fe20000011611 */
[----:B------:R-:W-:-:S03]  /*0730*/  IMAD.WIDE.U32 R22, R13, UR12, R22 ;  /* 0x0000000c0d167c25 */ /* 0x000fc6000f8e0016 */
[----:B------:R-:W-:Y:S01]  /*0740*/  LOP3.LUT R0, R18, R17, RZ, 0x3c, !PT ;  /* 0x0000001112007212 */ /* 0x000fe200078e3cff */
[----:B------:R-:W-:Y:S01]  /*0750*/  IMAD.IADD R17, R15, 0x1, R10 ;  /* 0x000000010f117824 */ /* 0x000fe200078e020a */
[----:B------:R-:W-:Y:S01]  /*0760*/  IADD3 R10, -R7, RZ, RZ ;  /* 0x000000ff070a7210 */ /* 0x000fe20007ffe1ff */
[----:B------:R-:W-:Y:S01]  /*0770*/  IMAD.MOV.U32 R16, RZ, RZ, R14 ;  /* 0x000000ffff107224 */ /* 0x000fe200078e000e */
[----:B------:R-:W-:Y:S01]  /*0780*/  SHF.R.S32.HI R15, RZ, 0x1f, R13 ;  /* 0x0000001fff0f7819 */ /* 0x000fe2000001140d */
[----:B------:R-:W-:Y:S01]  /*0790*/  IMAD.IADD R5, R2, 0x1, -R5 ;  /* 0x0000000102057824 */ /* 0x000fe200078e0a05 */
[----:B------:R-:W-:Y:S01]  /*07a0*/  LOP3.LUT R2, R4, 0xfffffff8, RZ, 0xc0, !PT ;  /* 0xfffffff804027812 */ /* 0x000fe200078ec0ff */
[----:B------:R-:W-:Y:S02]  /*07b0*/  IMAD R8, R9, R10, R8 ;  /* 0x0000000a09087224 */ /* 0x000fe400078e0208 */
[----:B------:R-:W-:Y:S01]  /*07c0*/  IMAD R10, R15, UR12, RZ ;  /* 0x0000000c0f0a7c24 */ /* 0x000fe2000f8e02ff */
[----:B------:R-:W-:Y:S01]  /*07d0*/  LEA R0, R5, R0, 0x9 ;  /* 0x0000000005007211 */ /* 0x000fe200078e48ff */
[----:B------:R-:W-:Y:S01]  /*07e0*/  IMAD R15, R11, UR10, RZ ;  /* 0x0000000a0b0f7c24 */ /* 0x000fe2000f8e02ff */
[----:B------:R-:W-:Y:S01]  /*07f0*/  ISETP.GT.U32.AND P2, PT, R9, R8, PT ;  /* 0x000000080900720c */ /* 0x000fe20003f44070 */
[----:B------:R-:W-:Y:S01]  /*0800*/  IMAD R10, R13, UR13, R10 ;  /* 0x0000000d0d0a7c24 */ /* 0x000fe2000f8e020a */
[----:B------:R-:W-:Y:S01]  /*0810*/  ULDC.64 UR12, c[0x0][0x210] ;  /* 0x00008400000c7ab9 */ /* 0x000fe20000000a00 */
[----:B------:R-:W-:Y:S01]  /*0820*/  IMAD R15, R12, UR11, R15 ;  /* 0x0000000b0c0f7c24 */ /* 0x000fe2000f8e020f */
[----:B------:R-:W-:Y:S01]  /*0830*/  ULDC.64 UR10, c[0x0][0x240] ;  /* 0x00009000000a7ab9 */ /* 0x000fe20000000a00 */
[----:B------:R-:W-:Y:S01]  /*0840*/  IMAD.IADD R23, R23, 0x1, R10 ;  /* 0x0000000117177824 */ /* 0x000fe200078e020a */
[----:B------:R-:W-:Y:S01]  /*0850*/  LOP3.LUT R13, R13, R6, RZ, 0x3c, !PT ;  /* 0x000000060d0d7212 */ /* 0x000fe200078e3cff */
[----:B------:R-:W-:Y:S01]  /*0860*/  IMAD R10, R25, UR10, RZ ;  /* 0x0000000a190a7c24 */ /* 0x000fe2000f8e02ff */
[----:B------:R-:W-:Y:S01]  /*0870*/  USHF.L.U64.HI UR20, UR10, 0x5, UR11 ;  /* 0x000000050a147899 */ /* 0x000fe2000801020b */
[----:B------:R-:W-:Y:S01]  /*0880*/  IMAD R11, R11, UR4, RZ ;  /* 0x000000040b0b7c24 */ /* 0x000fe2000f8e02ff */
[----:B------:R-:W-:Y:S01]  /*0890*/  ISETP.GE.AND P1, PT, R13, RZ, PT ;  /* 0x000000ff0d00720c */ /* 0x000fe20003f26270 */
[----:B------:R-:W-:-:S02]  /*08a0*/  IMAD R10, R24, UR11, R10 ;  /* 0x0000000b180a7c24 */ /* 0x000fc4000f8e020a */
[----:B------:R-:W-:Y:S02]  /*08b0*/  @!P2 IMAD.IADD R8, R8, 0x1, -R9 ;  /* 0x000000010808a824 */ /* 0x000fe400078e0a09 */
[----:B------:R-:W-:-:S03]  /*08c0*/  IMAD.WIDE.U32 R22, R24, UR10, R22 ;  /* 0x0000000a18167c25 */ /* 0x000fc6000f8e0016 */
[----:B------:R-:W-:Y:S01]  /*08d0*/  ISETP.GE.U32.AND P3, PT, R8, R9, PT ;  /* 0x000000090800720c */ /* 0x000fe20003f66070 */
[----:B------:R-:W-:Y:S01]  /*08e0*/  IMAD.WIDE.U32 R16, R12, UR4, R16 ;  /* 0x000000040c107c25 */ /* 0x000fe2000f8e0010 */
[----:B------:R-:W-:Y:S01]  /*08f0*/  USHF.L.U32 UR4, UR10, 0x5, URZ ;  /* 0x000000050a047899 */ /* 0x000fe2000800063f */
[----:B------:R-:W-:Y:S02]  /*0900*/  LEA R14, P0, R22, UR12, 0x1 ;  /* 0x0000000c160e7c11 */ /* 0x000fe4000f8008ff */
[----:B------:R-:W-:Y:S01]  /*0910*/  IMAD R11, R12, UR5, R11 ;  /* 0x000000050c0b7c24 */ /* 0x000fe2000f8e020b */
[----:B------:R-:W-:Y:S01]  /*0920*/  IADD3 R12, R23, R10, RZ ;  /* 0x0000000a170c7210 */ /* 0x000fe20007ffe0ff */
[----:B------:R-:W-:Y:S01]  /*0930*/  @!P2 VIADD R7, R7, 0x1 ;  /* 0x000000010707a836 */ /* 0x000fe20000000000 */
[----:B------:R-:W-:Y:S01]  /*0940*/  UMOV UR5, 0x400 ;  /* 0x0000040000057882 */ /* 0x000fe20000000000 */
[----:B------:R-:W-:Y:S01]  /*0950*/  IMAD.IADD R227, R227, 0x1, R15 ;  /* 0x00000001e3e37824 */ /* 0x000fe200078e020f */
[----:B------:R-:W-:Y:S01]  /*0960*/  ISETP.NE.AND P2, PT, R6, RZ, PT ;  /* 0x000000ff0600720c */ /* 0x000fe20003f45270 */
[----:B--2---:R-:W-:Y:S01]  /*0970*/  ULEA UR5, UR18, UR5, 0x18 ;  /* 0x0000000512057291 */ /* 0x004fe2000f8ec03f */
[----:B------:R-:W-:Y:S01]  /*0980*/  LEA.HI.X R15, R22, UR13, R12, 0x1, P0 ;  /* 0x0000000d160f7c11 */ /* 0x000fe200080f0c0c */
[----:B------:R-:W-:Y:S01]  /*0990*/  IMAD.IADD R2, R19, 0x1, -R2 ;  /* 0x0000000113027824 */ /* 0x000fe200078e0a02 */
[----:B------:R-:W-:Y:S01]  /*09a0*/  IADD3 R8, P0, R14, UR4, RZ ;  /* 0x000000040e087c10 */ /* 0x000fe2000ff1e0ff */
[----:B------:R-:W-:Y:S01]  /*09b0*/  ULDC.64 UR10, c[0x0][0x260] ;  /* 0x00009800000a7ab9 */ /* 0x000fe20000000a00 */
[----:B------:R-:W-:Y:S01]  /*09c0*/  @P3 IADD3 R7, R7, 0x1, RZ ;  /* 0x0000000107073810 */ /* 0x000fe20007ffe0ff */
[----:B------:R-:W-:Y:S01]  /*09d0*/  IMAD.MOV.U32 R10, RZ, RZ, R16 ;  /* 0x000000ffff0a7224 */ /* 0x000fe200078e0010 */
[----:B------:R-:W-:Y:S01]  /*09e0*/  IADD3.X R9, R15, UR20, RZ, P0, !PT ;  /* 0x000000140f097c10 */ /* 0x000fe200087fe4ff */
[----:B------:R-:W-:Y:S01]  /*09f0*/  USHF.L.U64.HI UR18, UR8, 0x5, UR9 ;  /* 0x0000000508127899 */ /* 0x000fe20008010209 */
[----:B------:R-:W-:Y:S01]  /*0a00*/  IADD3 R20, P0, R8, UR4, RZ ;  /* 0x0000000408147c10 */ /* 0x000fe2000ff1e0ff */
[----:B------:R-:W-:Y:S01]  /*0a10*/  @!P1 IMAD.MOV R7, RZ, RZ, -R7 ;  /* 0x000000ffff079224 */ /* 0x000fe200078e0a07 */
[----:B------:R-:W-:Y:S01]  /*0a20*/  LEA R224, R224, UR5, 0x1 ;  /* 0x00000005e0e07c11 */ /* 0x000fe2000f8e08ff */
[----:B------:R-:W-:Y:S01]  /*0a30*/  IMAD.IADD R11, R17, 0x1, R11 ;  /* 0x00000001110b7824 */ /* 0x000fe200078e020b */
[----:B------:R-:W-:Y:S01]  /*0a40*/  IADD3.X R21, R9, UR20, RZ, P0, !PT ;  /* 0x0000001409157c10 */ /* 0x000fe200087fe4ff */
[----:B------:R-:W-:Y:S01]  /*0a50*/  ULDC.64 UR12, c[0x0][0x268] ;  /* 0x00009a00000c7ab9 */ /* 0x000fe20000000a00 */
[----:B------:R-:W-:Y:S01]  /*0a60*/  IADD3 R12, P0, R20, UR4, RZ ;  /* 0x00000004140c7c10 */ /* 0x000fe2000ff1e0ff */
[----:B------:R-:W-:Y:S01]  /*0a70*/  @!PT LDS RZ, [RZ] ;  /* 0x00000000fffff984 */ /* 0x000fe20000000800 */
[----:B------:R-:W-:Y:S01]  /*0a80*/  @!PT LDS RZ, [RZ] ;  /* 0x00000000fffff984 */ /* 0x000fe20000000800 */
[----:B------:R-:W-:Y:S01]  /*0a90*/  @!PT LDS RZ, [RZ] ;  /* 0x00000000fffff984 */ /* 0x000fe20000000800 */
[----:B------:R-:W-:Y:S01]  /*0aa0*/  LDGSTS.E.BYPASS.LTC128B.128 [R224], desc[UR16][R14.64] ;  /* 0x000000000ee07fae */ /* 0x000fe2000b901d50 */
[----:B------:R-:W-:Y:S01]  /*0ab0*/  @!P2 LOP3.LUT R7, RZ, R6, RZ, 0x33, !PT ;  /* 0x00000006ff07a212 */ /* 0x000fe200078e33ff */
[----:B------:R-:W-:Y:S01]  /*0ac0*/  IMAD.SHL.U32 R110, R4, 0x40, RZ ;  /* 0x00000040046e7824 */ /* 0x000fe200078e00ff */
[----:B------:R-:W-:Y:S01]  /*0ad0*/  IADD3.X R13, R21, UR20, RZ, P0, !PT ;  /* 0x00000014150d7c10 */ /* 0x000fe200087fe4ff */
[----:B------:R1:W-:Y:S01]  /*0ae0*/  LDGSTS.E.BYPASS.LTC128B.128 [R224+0x4000], desc[UR16][R14.64+0x80] ;  /* 0x040000800ee07fae */ /* 0x0003e2000b901d50 */
[----:B------:R-:W-:Y:S01]  /*0af0*/  IADD3 R18, P0, R12, UR4, RZ ;  /* 0x000000040c127c10 */ /* 0x000fe2000ff1e0ff */
[----:B------:R-:W-:Y:S01]  /*0b00*/  IMAD.WIDE.U32 R226, R7, UR10, R226 ;  /* 0x0000000a07e27c25 */ /* 0x000fe2000f8e00e2 */
[----:B------:R-:W-:Y:S01]  /*0b10*/  SHF.L.U32 R109, R2, 0x6, RZ ;  /* 0x00000006026d7819 */ /* 0x000fe200000006ff */
[----:B------:R-:W-:Y:S01]  /*0b20*/  LDGSTS.E.BYPASS.LTC128B.128 [R224+0x800], desc[UR16][R8.64] ;  /* 0x0080000008e07fae */ /* 0x000fe2000b901d50 */
[----:B------:R-:W-:Y:S01]  /*0b30*/  IADD3.X R19, R13, UR20, RZ, P0, !PT ;  /* 0x000000140d137c10 */ /* 0x000fe200087fe4ff */
[----:B------:R-:W-:Y:S01]  /*0b40*/  IMAD.WIDE.U32 R26, R7, UR12, R10 ;  /* 0x0000000c071a7c25 */ /* 0x000fe2000f8e000a */
[----:B------:R-:W-:Y:S01]  /*0b50*/  IADD3 R16, P0, R18, UR4, RZ ;  /* 0x0000000412107c10 */ /* 0x000fe2000ff1e0ff */
[----:B------:R2:W-:Y:S01]  /*0b60*/  LDGSTS.E.BYPASS.LTC128B.128 [R224+0x4800], desc[UR16][R8.64+0x80] ;  /* 0x0480008008e07fae */ /* 0x0005e2000b901d50 */
[----:B------:R-:W-:-:S02]  /*0b70*/  MOV R230, R226 ;  /* 0x000000e200e67202 */ /* 0x000fc40000000f00 */
[----:B------:R-:W-:Y:S01]  /*0b80*/  IADD3.X R17, R19, UR20, RZ, P0, !PT ;  /* 0x0000001413117c10 */ /* 0x000fe200087fe4ff */
[----:B------:R-:W-:Y:S01]  /*0b90*/  LDGSTS.E.BYPASS.LTC128B.128 [R224+0x1000], desc[UR16][R20.64] ;  /* 0x0100000014e07fae */ /* 0x000fe2000b901d50 */
[----:B------:R-:W-:Y:S02]  /*0ba0*/  LOP3.LUT R109, R109, 0x1c0, RZ, 0xc0, !PT ;  /* 0x000001c06d6d7812 */ /* 0x000fe400078ec0ff */
[----:B------:R-:W-:Y:S01]  /*0bb0*/  LOP3.LUT R110, R110, 0xfffffe00, RZ, 0xc0, !PT ;  /* 0xfffffe006e6e7812 */ /* 0x000fe200078ec0ff */
[----:B------:R-:W-:Y:S01]  /*0bc0*/  LDGSTS.E.BYPASS.LTC128B.128 [R224+0x5000], desc[UR16][R20.64+0x80] ;  /* 0x0500008014e07fae */ /* 0x000fe2000b901d50 */
[----:B------:R-:W-:-:S03]  /*0bd0*/  LEA R115, R0, UR5, 0x1 ;  /* 0x0000000500737c11 */ /* 0x000fc6000f8e08ff */
[----:B------:R-:W-:Y:S01]  /*0be0*/  LDGSTS.E.BYPASS.LTC128B.128 [R224+0x1800], desc[UR16][R12.64] ;  /* 0x018000000ce07fae */ /* 0x000fe2000b901d50 */
[----:B------:R-:W-:-:S03]  /*0bf0*/  IMAD R222, R113, 0x400, R110 ;  /* 0x0000040071de7824 */ /* 0x000fc600078e026e */
[----:B------:R3:W-:Y:S01]  /*0c00*/  LDGSTS.E.BYPASS.LTC128B.128 [R224+0x5800], desc[UR16][R12.64+0x80] ;  /* 0x058000800ce07fae */ /* 0x0007e2000b901d50 */
[----:B-1----:R-:W-:-:S03]  /*0c10*/  IADD3 R14, P0, R16, UR4, RZ ;  /* 0x00000004100e7c10 */ /* 0x002fc6000ff1e0ff */
[----:B------:R-:W-:Y:S01]  /*0c20*/  LDGSTS.E.BYPASS.LTC128B.128 [R224+0x2000], desc[UR16][R18.64] ;  /* 0x0200000012e07fae */ /* 0x000fe2000b901d50 */
[----:B------:R-:W-:-:S03]  /*0c30*/  IADD3.X R15, R17, UR20, RZ, P0, !PT ;  /* 0x00000014110f7c10 */ /* 0x000fc600087fe4ff */
[----:B------:R-:W-:Y:S01]  /*0c40*/  LDGSTS.E.BYPASS.LTC128B.128 [R224+0x6000], desc[UR16][R18.64+0x80] ;  /* 0x0600008012e07fae */ /* 0x000fe2000b901d50 */
[----:B--2---:R-:W-:-:S03]  /*0c50*/  SHF.R.S32.HI R8, RZ, 0x1f, R7 ;  /* 0x0000001fff087819 */ /* 0x004fc60000011407 */
[----:B------:R-:W-:Y:S02]  /*0c60*/  LDGSTS.E.BYPASS.LTC128B.128 [R224+0x2800], desc[UR16][R16.64] ;  /* 0x0280000010e07fae */ /* 0x000fe4000b901d50 */
[C---:B------:R-:W-:Y:S02]  /*0c70*/  IMAD R6, R8.reuse, UR10, RZ ;  /* 0x0000000a08067c24 */ /* 0x040fe4000f8e02ff */
[----:B------:R1:W-:Y:S01]  /*0c80*/  LDGSTS.E.BYPASS.LTC128B.128 [R224+0x6800], desc[UR16][R16.64+0x80] ;  /* 0x0680008010e07fae */ /* 0x0003e2000b901d50 */
[----:B------:R-:W-:Y:S02]  /*0c90*/  IMAD R8, R8, UR12, RZ ;  /* 0x0000000c08087c24 */ /* 0x000fe4000f8e02ff */
[----:B------:R-:W-:Y:S01]  /*0ca0*/  IMAD R231, R7, UR11, R6 ;  /* 0x0000000b07e77c24 */ /* 0x000fe2000f8e0206 */
[----:B------:R-:W-:Y:S01]  /*0cb0*/  LDGSTS.E.BYPASS.LTC128B.128 [R224+0x3000], desc[UR16][R14.64] ;  /* 0x030000000ee07fae */ /* 0x000fe2000b901d50 */
[----:B------:R-:W-:Y:S01]  /*0cc0*/  IMAD R6, R176, UR18, RZ ;  /* 0x00000012b0067c24 */ /* 0x000fe2000f8e02ff */
[----:B------:R-:W-:Y:S01]  /*0cd0*/  ULDC.64 UR10, c[0x0][0x218] ;  /* 0x00008600000a7ab9 */ /* 0x000fe20000000a00 */
[----:B------:R-:W-:Y:S01]  /*0ce0*/  IMAD.IADD R231, R227, 0x1, R231 ;  /* 0x00000001e3e77824 */ /* 0x000fe200078e02e7 */
[----:B------:R2:W-:Y:S01]  /*0cf0*/  LDGSTS.E.BYPASS.LTC128B.128 [R224+0x7000], desc[UR16][R14.64+0x80] ;  /* 0x070000800ee07fae */ /* 0x0005e2000b901d50 */
[----:B------:R-:W-:Y:S01]  /*0d00*/  IMAD R8, R7, UR13, R8 ;  /* 0x0000000d07087c24 */ /* 0x000fe2000f8e0208 */
[----:B---3--:R-:W-:Y:S01]  /*0d10*/  SHF.R.S32.HI R13, RZ, 0x1f, R176 ;  /* 0x0000001fff0d7819 */ /* 0x008fe200000114b0 */
[----:B------:R-:W-:Y:S01]  /*0d20*/  ULDC.64 UR12, c[0x0][0x220] ;  /* 0x00008800000c7ab9 */ /* 0x000fe20000000a00 */
[----:B------:R-:W-:Y:S03]  /*0d30*/  STL.64 [R1], R26 ;  /* 0x0000001a01007387 */ /* 0x000fe60000100a00 */
[----:B------:R-:W-:-:S02]  /*0d40*/  IMAD R9, R13, UR19, R6 ;  /* 0x000000130d097c24 */ /* 0x000fc4000f8e0206 */
[----:B------:R-:W-:-:S04]  /*0d50*/  IMAD R13, R13, UR6, RZ ;  /* 0x000000060d0d7c24 */ /* 0x000fc8000f8e02ff */
[C---:B------:R-:W-:Y:S02]  /*0d60*/  IMAD R6, R176.reuse, UR7, R13 ;  /* 0x00000007b0067c24 */ /* 0x040fe4000f8e020d */
[----:B-1----:R-:W-:-:S04]  /*0d70*/  IMAD.WIDE.U32 R16, R176, UR19, R230 ;  /* 0x00000013b0107c25 */ /* 0x002fc8000f8e00e6 */
[----:B------:R-:W-:Y:S01]  /*0d80*/  IMAD.IADD R9, R17, 0x1, R9 ;  /* 0x0000000111097824 */ /* 0x000fe200078e0209 */
[----:B------:R-:W-:Y:S02]  /*0d90*/  LEA R12, P0, R16, UR10, 0x1 ;  /* 0x0000000a100c7c11 */ /* 0x000fe4000f8008ff */
[----:B--2---:R-:W-:Y:S01]  /*0da0*/  IADD3 R14, P1, R14, UR4, RZ ;  /* 0x000000040e0e7c10 */ /* 0x004fe2000ff3e0ff */
[----:B------:R-:W-:Y:S01]  /*0db0*/  UIADD3 UR4, UR5, 0x8000, URZ ;  /* 0x0000800005047890 */ /* 0x000fe2000fffe03f */
[----:B------:R-:W-:Y:S01]  /*0dc0*/  LEA.HI.X R13, R16, UR11, R9, 0x1, P0 ;  /* 0x0000000b100d7c11 */ /* 0x000fe200080f0c09 */
[----:B------:R-:W-:Y:S01]  /*0dd0*/  IMAD.IADD R9, R229, 0x1, R6 ;  /* 0x00000001e5097824 */ /* 0x000fe200078e0206 */
[----:B------:R-:W-:Y:S01]  /*0de0*/  IADD3.X R15, R15, UR20, RZ, P1, !PT ;  /* 0x000000140f0f7c10 */ /* 0x000fe20008ffe4ff */
[----:B------:R-:W-:Y:S01]  /*0df0*/  IMAD.IADD R229, R27, 0x1, R8 ;  /* 0x000000011be57824 */ /* 0x000fe200078e0208 */
[----:B------:R-:W-:Y:S01]  /*0e00*/  IADD3 R10, P1, R12, UR19, RZ ;  /* 0x000000130c0a7c10 */ /* 0x000fe2000ff3e0ff */
[----:B------:R-:W-:Y:S01]  /*0e10*/  IMAD.SHL.U32 R8, R5, 0x8, RZ ;  /* 0x0000000805087824 */ /* 0x000fe200078e00ff */
[----:B------:R-:W-:Y:S01]  /*0e20*/  LEA R7, P0, R228, R26, 0x5 ;  /* 0x0000001ae4077211 */ /* 0x000fe200078028ff */
[----:B------:R-:W-:Y:S01]  /*0e30*/  LDGSTS.E.BYPASS.LTC128B.128 [R224+0x3800], desc[UR16][R14.64] ;  /* 0x038000000ee07fae */ /* 0x000fe2000b901d50 */
[----:B------:R-:W-:Y:S01]  /*0e40*/  IADD3.X R11, R13, UR18, RZ, P1, !PT ;  /* 0x000000120d0b7c10 */ /* 0x000fe20008ffe4ff */
[----:B------:R-:W-:Y:S01]  /*0e50*/  USHF.L.U32 UR20, UR6, 0x5, URZ ;  /* 0x0000000506147899 */ /* 0x000fe2000800063f */
[----:B------:R-:W-:Y:S01]  /*0e60*/  LOP3.LUT R4, R109, 0x8, R8, 0xf8, !PT ;  /* 0x000000086d047812 */ /* 0x000fe200078ef808 */
[----:B------:R-:W-:Y:S01]  /*0e70*/  LDGSTS.E.BYPASS.LTC128B.128 [R224+0x7800], desc[UR16][R14.64+0x80] ;  /* 0x078000800ee07fae */ /* 0x000fe2000b901d50 */
[----:B------:R-:W-:-:S02]  /*0e80*/  SHF.R.U32.HI R109, RZ, 0x3, R109 ;  /* 0x00000003ff6d7819 */ /* 0x000fc4000001166d */
[----:B------:R-:W-:Y:S01]  /*0e90*/  LEA.HI.X R6, R228, R229, R9, 0x5, P0 ;  /* 0x000000e5e4067211 */ /* 0x000fe200000f2c09 */
[----:B------:R-:W-:Y:S01]  /*0ea0*/  LDGSTS.E.BYPASS.LTC128B.128 [R224+0x8000], desc[UR16][R12.64] ;  /* 0x080000000ce07fae */ /* 0x000fe2000b901d50 */
[C---:B------:R-:W-:Y:S01]  /*0eb0*/  LEA R248, P0, R7.reuse, UR12, 0x1 ;  /* 0x0000000c07f87c11 */ /* 0x040fe2000f8008ff */
[----:B------:R-:W-:Y:S01]  /*0ec0*/  USHF.L.U64.HI UR12, UR6, 0x5, UR7 ;  /* 0x00000005060c7899 */ /* 0x000fe20008010207 */
[----:B------:R-:W-:Y:S01]  /*0ed0*/  LOP3.LUT R109, R4, R109, RZ, 0x3c, !PT ;  /* 0x0000006d046d7212 */ /* 0x000fe200078e3cff */
[----:B------:R1:W-:Y:S01]  /*0ee0*/  LDGSTS.E.BYPASS.LTC128B.128 [R224+0x9000], desc[UR16][R12.64+0x80] ;  /* 0x090000800ce07fae */ /* 0x0003e2000b901d50 */
[----:B------:R-:W-:Y:S01]  /*0ef0*/  LEA.HI.X R249, R7, UR13, R6, 0x1, P0 ;  /* 0x0000000d07f97c11 */ /* 0x000fe200080f0c06 */
[----:B------:R-:W-:Y:S01]  /*0f00*/  IMAD.MOV.U32 R4, RZ, RZ, 0x20 ;  /* 0x00000020ff047424 */ /* 0x000fe200078e00ff */
[----:B------:R-:W-:Y:S01]  /*0f10*/  IADD3 R178, P0, R248, UR20, RZ ;  /* 0x00000014f8b27c10 */ /* 0x000fe2000ff1e0ff */
[----:B------:R-:W-:Y:S01]  /*0f20*/  LDGSTS.E.BYPASS.LTC128B.128 [R224+0x8800], desc[UR16][R10.64] ;  /* 0x088000000ae07fae */ /* 0x000fe2000b901d50 */
[----:B------:R-:W-:Y:S01]  /*0f30*/  IMAD.IADD R222, R222, 0x1, R109 ;  /* 0x00000001dede7824 */ /* 0x000fe200078e026d */
[----:B------:R-:W-:-:S02]  /*0f40*/  LOP3.LUT P1, RZ, R2, 0x2, RZ, 0xc0, !PT ;  /* 0x0000000202ff7812 */ /* 0x000fc4000782c0ff */
[----:B------:R2:W-:Y:S01]  /*0f50*/  LDGSTS.E.BYPASS.LTC128B.128 [R224+0x9800], desc[UR16][R10.64+0x80] ;  /* 0x098000800ae07fae */ /* 0x0005e2000b901d50 */
[----:B------:R-:W-:Y:S02]  /*0f60*/  IADD3.X R179, R249, UR12, RZ, P0, !PT ;  /* 0x0000000cf9b37c10 */ /* 0x000fe400087fe4ff */
[----:B------:R-:W-:Y:S01]  /*0f70*/  LEA R222, R222, UR5, 0x1 ;  /* 0x00000005dede7c11 */ /* 0x000fe2000f8e08ff */
[----:B------:R-:W0:Y:S01]  /*0f80*/  LDGDEPBAR ;  /* 0x00000000000079af */ /* 0x000e220000000000 */
[----:B------:R-:W-:Y:S02]  /*0f90*/  LOP3.LUT P0, RZ, R3, 0x2, RZ, 0xc0, !PT ;  /* 0x0000000203ff7812 */ /* 0x000fe4000780c0ff */
[----:B------:R-:W-:Y:S01]  /*0fa0*/  LEA R221, R0, UR4, 0x1 ;  /* 0x0000000400dd7c11 */ /* 0x000fe2000f8e08ff */
[----:B------:R-:W-:Y:S01]  /*0fb0*/  ULDC UR4, c[0x0][0x39c] ;  /* 0x0000e70000047ab9 */ /* 0x000fe20000000800 */
[----:B------:R-:W-:Y:S02]  /*0fc0*/  SEL R0, R4, 0xffffffe0, !P1 ;  /* 0xffffffe004007807 */ /* 0x000fe40004800000 */
[----:B------:R-:W-:Y:S01]  /*0fd0*/  LOP3.LUT P1, RZ, R2, 0x4, RZ, 0xc0, !PT ;  /* 0x0000000402ff7812 */ /* 0x000fe2000782c0ff */
[----:B------:R-:W-:Y:S01]  /*0fe0*/  VIADD R219, R221, 0x20 ;  /* 0x00000020dddb7836 */ /* 0x000fe20000000000 */
[----:B------:R-:W-:-:S05]  /*0ff0*/  IADD3 R220, R222, R0, RZ ;  /* 0x00000000dedc7210 */ /* 0x000fca0007ffe0ff */
[----:B------:R-:W-:Y:S01]  /*1000*/  @P0 VIADD R219, R221, 0xffffffe0 ;  /* 0xffffffe0dddb0836 */ /* 0x000fe20000000000 */
[----:B------:R-:W-:Y:S01]  /*1010*/  LOP3.LUT P0, RZ, R3, 0x4, RZ, 0xc0, !PT ;  /* 0x0000000403ff7812 */ /* 0x000fe2000780c0ff */
[----:B------:R-:W-:-:S05]  /*1020*/  IMAD.MOV.U32 R3, RZ, RZ, 0x40 ;  /* 0x00000040ff037424 */ /* 0x000fca00078e00ff */
[C---:B------:R-:W-:Y:S02]  /*1030*/  SEL R2, R3.reuse, 0xffffffc0, !P0 ;  /* 0xffffffc003027807 */ /* 0x040fe40004000000 */
[----:B------:R-:W-:Y:S01]  /*1040*/  SEL R3, R3, 0xffffffc0, !P1 ;  /* 0xffffffc003037807 */ /* 0x000fe20004800000 */
[----:B------:R-:W-:-:S04]  /*1050*/  DEPBAR.LE SB0, 0x0 ;  /* 0x000080000000791a */ /* 0x000fc80000000000 */
[----:B------:R-:W-:Y:S01]  /*1060*/  BAR.SYNC.DEFER_BLOCKING 0x0 ;  /* 0x0000000000007b1d */ /* 0x000fe20000010000 */
[----:B------:R-:W-:Y:S01]  /*1070*/  IMAD.IADD R217, R221, 0x1, R2 ;  /* 0x00000001ddd97824 */ /* 0x000fe200078e0202 */
[----:B------:R-:W-:Y:S01]  /*1080*/  IADD3 R218, R222, R3, RZ ;  /* 0x00000003deda7210 */ /* 0x000fe20007ffe0ff */
[----:B------:R-:W-:Y:S01]  /*1090*/  IMAD.IADD R210, R2, 0x1, R219 ;  /* 0x0000000102d27824 */ /* 0x000fe200078e02db */
[----:B------:R-:W-:Y:S01]  /*10a0*/  LOP3.LUT R2, R112, 0xffffffe0, RZ, 0xc0, !PT ;  /* 0xffffffe070027812 */ /* 0x000fe200078ec0ff */
[----:B------:R-:W-:Y:S01]  /*10b0*/  IMAD.IADD R216, R220, 0x1, R3 ;  /* 0x00000001dcd87824 */ /* 0x000fe200078e0203 */
[----:B------:R-:W-:-:S03]  /*10c0*/  ISETP.NE.AND P0, PT, R169, 0x1, PT ;  /* 0x00000001a900780c */ /* 0x000fc60003f05270 */
[----:B------:R-:W-:Y:S01]  /*10d0*/  IMAD.IADD R2, R111, 0x1, -R2 ;  /* 0x000000016f027824 */ /* 0x000fe200078e0a02 */
[----:B------:R-:W-:Y:S01]  /*10e0*/  @!PT LDS RZ, [RZ] ;  /* 0x00000000fffff984 */ /* 0x000fe20000000800 */
[----:B------:R-:W-:Y:S01]  /*10f0*/  @!PT LDS RZ, [RZ] ;  /* 0x00000000fffff984 */ /* 0x000fe20000000800 */
[----:B------:R-:W-:Y:S01]  /*1100*/  @!PT LDS RZ, [RZ] ;  /* 0x00000000fffff984 */ /* 0x000fe20000000800 */
[----:B------:R3:W-:Y:S04]  /*1110*/  LDGSTS.E.BYPASS.LTC128B.128 [R224+0xa000], desc[UR16][R248.64] ;  /* 0x0a000000f8e07fae */ /* 0x0007e8000b901d50 */
[----:B------:R3:W-:Y:S04]  /*1120*/  LDGSTS.E.BYPASS.LTC128B.128 [R224+0xb000], desc[UR16][R248.64+0x80] ;  /* 0x0b000080f8e07fae */ /* 0x0007e8000b901d50 */
[----:B------:R3:W-:Y:S04]  /*1130*/  LDGSTS.E.BYPASS.LTC128B.128 [R224+0xa800], desc[UR16][R178.64] ;  /* 0x0a800000b2e07fae */ /* 0x0007e8000b901d50 */
[----:B------:R3:W-:Y:S04]  /*1140*/  LDGSTS.E.BYPASS.LTC128B.128 [R224+0xb800], desc[UR16][R178.64+0x80] ;  /* 0x0b800080b2e07fae */ /* 0x0007e8000b901d50 */
[----:B------:R-:W-:Y:S04]  /*1150*/  LDSM.16.M88.4 R88, [R222] ;  /* 0x00000000de58783b */ /* 0x000fe80000000200 */
[----:B------:R-:W4:Y:S04]  /*1160*/  LDSM.16.M88.4 R60, [R115+0x8000] ;  /* 0x00800000733c783b */ /* 0x000f280000000200 */
[----:B------:R-:W5:Y:S04]  /*1170*/  LDSM.16.M88.4 R16, [R222+0x2000] ;  /* 0x00200000de10783b */ /* 0x000f680000000200 */
[----:B------:R-:W3:Y:S04]  /*1180*/  LDSM.16.M88.4 R20, [R115+0x8800] ;  /* 0x008800007314783b */ /* 0x000ee80000000200 */
[----:B-1----:R-:W-:Y:S04]  /*1190*/  LDSM.16.M88.4 R12, [R220] ;  /* 0x00000000dc0c783b */ /* 0x002fe80000000200 */
[----:B------:R-:W1:Y:S04]  /*11a0*/  LDSM.16.M88.4 R28, [R219] ;  /* 0x00000000db1c783b */ /* 0x000e680000000200 */
[----:B------:R-:W1:Y:S04]  /*11b0*/  LDSM.16.M88.4 R76, [R220+0x2000] ;  /* 0x00200000dc4c783b */ /* 0x000e680000000200 */
[----:B------:R-:W1:Y:S04]  /*11c0*/  LDSM.16.M88.4 R96, [R219+0x800] ;  /* 0x00080000db60783b */ /* 0x000e680000000200 */
[----:B------:R-:W-:Y:S04]  /*11d0*/  LDSM.16.M88.4 R104, [R217] ;  /* 0x00000000d968783b */ /* 0x000fe80000000200 */
[----:B--2---:R-:W2:Y:S04]  /*11e0*/  LDSM.16.M88.4 R8, [R218] ;  /* 0x00000000da08783b */ /* 0x004ea80000000200 */
[----:B------:R-:W2:Y:S01]  /*11f0*/  LDSM.16.M88.4 R4, [R218+0x2000] ;  /* 0x00200000da04783b */ /* 0x000ea20000000200 */
[-C--:B----4-:R-:W-:Y:S03]  /*1200*/  HMMA.16816.F32.BF16 R24, R88, R60.reuse, RZ ;  /* 0x0000003c5818723c */ /* 0x090fe600000418ff */
[----:B------:R-:W4:Y:S04]  /*1210*/  LDSM.16.M88.4 R84, [R217+0x800] ;  /* 0x00080000d954783b */ /* 0x000f280000000200 */
[----:B------:R-:W-:Y:S01]  /*1220*/  LDSM.16.M88.4 R100, [R210] ;  /* 0x00000000d264783b */ /* 0x000fe20000000200 */
[----:B-----5:R-:W-:Y:S03]  /*1230*/  HMMA.16816.F32.BF16 R40, R16, R60, RZ ;  /* 0x0000003c1028723c */ /* 0x020fe600000418ff */
[----:B------:R-:W5:Y:S03]  /*1240*/  LDSM.16.M88.4 R72, [R216] ;  /* 0x00000000d848783b */ /* 0x000f660000000200 */
[-C--:B------:R-:W-:Y:S01]  /*1250*/  HMMA.16816.F32.BF16 R56, R88, R62.reuse, RZ ;  /* 0x0000003e5838723c */ /* 0x080fe200000418ff */
[----:B------:R-:W5:Y:S04]  /*1260*/  LDSM.16.M88.4 R68, [R216+0x2000] ;  /* 0x00200000d844783b */ /* 0x000f680000000200 */
[----:B------:R-:W5:Y:S01]  /*1270*/  LDSM.16.M88.4 R64, [R210+0x800] ;  /* 0x00080000d240783b */ /* 0x000f620000000200 */
[C---:B------:R-:W-:Y:S03]  /*1280*/  HMMA.16816.F32.BF16 R60, R16.reuse, R62, RZ ;  /* 0x0000003e103c723c */ /* 0x040fe600000418ff */
[----:B------:R-:W-:Y:S03]  /*1290*/  LDSM.16.M88.4 R44, [R115+0x9000] ;  /* 0x00900000732c783b */ /* 0x000fe60000000200 */
[----:B---3--:R-:W-:Y:S01]  /*12a0*/  HMMA.16816.F32.BF16 R80, R16, R20, RZ ;  /* 0x000000141050723c */ /* 0x008fe200000418ff */
[----:B------:R-:W3:Y:S04]  /*12b0*/  LDSM.16.M88.4 R52, [R222+0x4000] ;  /* 0x00400000de34783b */ /* 0x000ee80000000200 */
[----:B------:R-:W3:Y:S01]  /*12c0*/  LDSM.16.M88.4 R48, [R222+0x6000] ;  /* 0x00600000de30783b */ /* 0x000ee20000000200 */
[-C--:B-1----:R-:W-:Y:S03]  /*12d0*/  HMMA.16816.F32.BF16 R24, R12, R28.reuse, R24 ;  /* 0x0000001c0c18723c */ /* 0x082fe60000041818 */
[----:B------:R-:W-:Y:S03]  /*12e0*/  LDSM.16.M88.4 R36, [R220+0x4000] ;  /* 0x00400000dc24783b */ /* 0x000fe60000000200 */
[----:B------:R-:W-:Y:S01]  /*12f0*/  HMMA.16816.F32.BF16 R40, R76, R28, R40 ;  /* 0x0000001c4c28723c */ /* 0x000fe20000041828 */
[----:B------:R-:W-:Y:S04]  /*1300*/  LDSM.16.M88.4 R32, [R220+0x6000] ;  /* 0x00600000dc20783b */ /* 0x000fe80000000200 */
[----:B------:R-:W0:Y:S01]  /*1310*/  LDGDEPBAR ;  /* 0x00000000000079af */ /* 0x000e220000000000 */
[----:B------:R-:W-:Y:S06]  /*1320*/  HMMA.16816.F32.BF16 R56, R12, R30, R56 ;  /* 0x0000001e0c38723c */ /* 0x000fec0000041838 */
[----:B------:R-:W-:Y:S06]  /*1330*/  HMMA.16816.F32.BF16 R92, R88, R20, RZ ;  /* 0x00000014585c723c */ /* 0x000fec00000418ff */
[----:B------:R-:W-:Y:S06]  /*1340*/  HMMA.16816.F32.BF16 R16, R16, R22, RZ ;  /* 0x000000161010723c */ /* 0x000fec00000418ff */
[----:B------:R-:W-:Y:S01]  /*1350*/  HMMA.16816.F32.BF16 R60, R76, R30, R60 ;  /* 0x0000001e4c3c723c */ /* 0x000fe2000004183c */
[----:B------:R-:W-:Y:S05]  /*1360*/  LDSM.16.M88.4 R28, [R219+0x1000] ;  /* 0x00100000db1c783b */ /* 0x000fea0000000200 */
[----:B------:R-:W-:Y:S01]  /*1370*/  HMMA.16816.F32.BF16 R88, R88, R22, RZ ;  /* 0x000000165858723c */ /* 0x000fe200000418ff */
[----:B------:R-:W-:Y:S05]  /*1380*/  LDSM.16.M88.4 R20, [R218+0x4000] ;  /* 0x00400000da14783b */ /* 0x000fea0000000200 */
[----:B------:R-:W-:Y:S06]  /*1390*/  HMMA.16816.F32.BF16 R80, R76, R96, R80 ;  /* 0x000000604c50723c */ /* 0x000fec0000041850 */
[-C--:B--2---:R-:W-:Y:S06]  /*13a0*/  HMMA.16816.F32.BF16 R24, R8, R104.reuse, R24 ;  /* 0x000000680818723c */ /* 0x084fec0000041818 */
[----:B------:R-:W-:Y:S06]  /*13b0*/  HMMA.16816.F32.BF16 R40, R4, R104, R40 ;  /* 0x000000680428723c */ /* 0x000fec0000041828 */
[----:B------:R-:W-:Y:S06]  /*13c0*/  HMMA.16816.F32.BF16 R56, R8, R106, R56 ;  /* 0x0000006a0838723c */ /* 0x000fec0000041838 */
[----:B------:R-:W-:Y:S01]  /*13d0*/  HMMA.16816.F32.BF16 R76, R76, R98, R16 ;  /* 0x000000624c4c723c */ /* 0x000fe20000041810 */
[----:B------:R-:W-:Y:S05]  /*13e0*/  LDSM.16.M88.4 R16, [R217+0x1000] ;  /* 0x00100000d910783b */ /* 0x000fea0000000200 */
[----:B------:R-:W-:Y:S06]  /*13f0*/  HMMA.16816.F32.BF16 R60, R4, R106, R60 ;  /* 0x0000006a043c723c */ /* 0x000fec000004183c */
[C---:B------:R-:W-:Y:S06]  /*1400*/  HMMA.16816.F32.BF16 R92, R12.reuse, R96, R92 ;  /* 0x000000600c5c723c */ /* 0x040fec000004185c */
[----:B------:R-:W-:Y:S01]  /*1410*/  HMMA.16816.F32.BF16 R88, R12, R98, R88 ;  /* 0x000000620c58723c */ /* 0x000fe20000041858 */
[----:B------:R-:W1:Y:S04]  /*1420*/  LDSM.16.M88.4 R12, [R115+0x9800] ;  /* 0x00980000730c783b */ /* 0x000e680000000200 */
[----:B------:R-:W-:Y:S01]  /*1430*/  LDSM.16.M88.4 R96, [R216+0x4000] ;  /* 0x00400000d860783b */ /* 0x000fe20000000200 */
[----:B----4-:R-:W-:Y:S06]  /*1440*/  HMMA.16816.F32.BF16 R80, R4, R84, R80 ;  /* 0x000000540450723c */ /* 0x010fec0000041850 */
[-C--:B-----5:R-:W-:Y:S06]  /*1450*/  HMMA.16816.F32.BF16 R24, R72, R100.reuse, R24 ;  /* 0x000000644818723c */ /* 0x0a0fec0000041818 */
[----:B------:R-:W-:Y:S06]  /*1460*/  HMMA.16816.F32.BF16 R40, R68, R100, R40 ;  /* 0x000000644428723c */ /* 0x000fec0000041828 */
[----:B------:R-:W-:Y:S06]  /*1470*/  HMMA.16816.F32.BF16 R56, R72, R102, R56 ;  /* 0x000000664838723c */ /* 0x000fec0000041838 */
[----:B------:R-:W-:Y:S01]  /*1480*/  HMMA.16816.F32.BF16 R76, R4, R86, R76 ;  /* 0x00000056044c723c */ /* 0x000fe2000004184c */
[----:B------:R-:W-:Y:S05]  /*1490*/  LDSM.16.M88.4 R4, [R218+0x6000] ;  /* 0x00600000da04783b */ /* 0x000fea0000000200 */
[----:B------:R-:W-:Y:S01]  /*14a0*/  HMMA.16816.F32.BF16 R100, R68, R102, R60 ;  /* 0x000000664464723c */ /* 0x000fe2000004183c */
[----:B------:R-:W-:Y:S05]  /*14b0*/  LDSM.16.M88.4 R60, [R210+0x1000] ;  /* 0x00100000d23c783b */ /* 0x000fea0000000200 */
[C---:B------:R-:W-:Y:S06]  /*14c0*/  HMMA.16816.F32.BF16 R92, R8.reuse, R84, R92 ;  /* 0x00000054085c723c */ /* 0x040fec000004185c */
[----:B------:R-:W-:Y:S01]  /*14d0*/  HMMA.16816.F32.BF16 R88, R8, R86, R88 ;  /* 0x000000560858723c */ /* 0x000fe20000041858 */
[----:B------:R-:W-:Y:S05]  /*14e0*/  LDSM.16.M88.4 R8, [R216+0x6000] ;  /* 0x00600000d808783b */ /* 0x000fea0000000200 */
[----:B------:R-:W-:Y:S06]  /*14f0*/  HMMA.16816.F32.BF16 R80, R68, R64, R80 ;  /* 0x000000404450723c */ /* 0x000fec0000041850 */
[-C--:B---3--:R-:W-:Y:S06]  /*1500*/  HMMA.16816.F32.BF16 R24, R52, R44.reuse, R24 ;  /* 0x0000002c3418723c */ /* 0x088fec0000041818 */
[----:B------:R-:W-:Y:S06]  /*1510*/  HMMA.16816.F32.BF16 R40, R48, R44, R40 ;  /* 0x0000002c3028723c */ /* 0x000fec0000041828 */
[----:B------:R-:W-:Y:S01]  /*1520*/  HMMA.16816.F32.BF16 R76, R68, R66, R76 ;  /* 0x00000042444c723c */ /* 0x000fe2000004184c */
[----:B------:R-:W2:Y:S05]  /*1530*/  LDSM.16.M88.4 R68, [R219+0x1800] ;  /* 0x00180000db44783b */ /* 0x000eaa0000000200 */
[-C--:B------:R-:W-:Y:S06]  /*1540*/  HMMA.16816.F32.BF16 R56, R52, R46.reuse, R56 ;  /* 0x0000002e3438723c */ /* 0x080fec0000041838 */
[----:B------:R-:W-:Y:S06]  /*1550*/  HMMA.16816.F32.BF16 R100, R48, R46, R100 ;  /* 0x0000002e3064723c */ /* 0x000fec0000041864 */
[C---:B------:R-:W-:Y:S06]  /*1560*/  HMMA.16816.F32.BF16 R92, R72.reuse, R64, R92 ;  /* 0x00000040485c723c */ /* 0x040fec000004185c */
[----:B------:R-:W-:Y:S06]  /*1570*/  HMMA.16816.F32.BF16 R88, R72, R66, R88 ;  /* 0x000000424858723c */ /* 0x000fec0000041858 */
[----:B-1----:R-:W-:Y:S06]  /*1580*/  HMMA.16816.F32.BF16 R80, R48, R12, R80 ;  /* 0x0000000c3050723c */ /* 0x002fec0000041850 */
[-C--:B------:R-:W-:Y:S06]  /*1590*/  HMMA.16816.F32.BF16 R24, R36, R28.reuse, R24 ;  /* 0x0000001c2418723c */ /* 0x080fec0000041818 */
[----:B------:R-:W-:Y:S06]  /*15a0*/  HMMA.16816.F32.BF16 R40, R32, R28, R40 ;  /* 0x0000001c2028723c */ /* 0x000fec0000041828 */
[----:B------:R-:W-:Y:S06]  /*15b0*/  HMMA.16816.F32.BF16 R76, R48, R14, R76 ;  /* 0x0000000e304c723c */ /* 0x000fec000004184c */
[-C--:B------:R-:W-:Y:S06]  /*15c0*/  HMMA.16816.F32.BF16 R56, R36, R30.reuse, R56 ;  /* 0x0000001e2438723c */ /* 0x080fec0000041838 */
[----:B------:R-:W-:Y:S06]  /*15d0*/  HMMA.16816.F32.BF16 R100, R32, R30, R100 ;  /* 0x0000001e2064723c */ /* 0x000fec0000041864 */
[C---:B------:R-:W-:Y:S06]  /*15e0*/  HMMA.16816.F32.BF16 R92, R52.reuse, R12, R92 ;  /* 0x0000000c345c723c */ /* 0x040fec000004185c */
[----:B------:R-:W-:Y:S01]  /*15f0*/  HMMA.16816.F32.BF16 R88, R52, R14, R88 ;  /* 0x0000000e3458723c */ /* 0x000fe20000041858 */
[----:B------:R-:W1:Y:S05]  /*1600*/  LDSM.16.M88.4 R12, [R217+0x1800] ;  /* 0x00180000d90c783b */ /* 0x000e6a0000000200 */
[----:B--2---:R-:W-:Y:S06]  /*1610*/  HMMA.16816.F32.BF16 R80, R32, R68, R80 ;  /* 0x000000442050723c */ /* 0x004fec0000041850 */
[-C--:B------:R-:W-:Y:S06]  /*1620*/  HMMA.16816.F32.BF16 R24, R20, R16.reuse, R24 ;  /* 0x000000101418723c */ /* 0x080fec0000041818 */
[----:B------:R-:W-:Y:S06]  /*1630*/  HMMA.16816.F32.BF16 R40, R4, R16, R40 ;  /* 0x000000100428723c */ /* 0x000fec0000041828 */
[-C--:B------:R-:W-:Y:S06]  /*1640*/  HMMA.16816.F32.BF16 R56, R20, R18.reuse, R56 ;  /* 0x000000121438723c */ /* 0x080fec0000041838 */
[----:B------:R-:W-:Y:S01]  /*1650*/  HMMA.16816.F32.BF16 R100, R4, R18, R100 ;  /* 0x000000120464723c */ /* 0x000fe20000041864 */
[----:B------:R-:W2:Y:S01]  /*1660*/  LDSM.16.M88.4 R16, [R210+0x1800] ;  /* 0x00180000d210783b */ /* 0x000ea20000000200 */
[----:B------:R-:W-:-:S04]  /*1670*/  DEPBAR.LE SB0, 0x0 ;  /* 0x000080000000791a */ /* 0x000fc80000000000 */
[----:B------:R-:W-:Y:S06]  /*1680*/  HMMA.16816.F32.BF16 R76, R32, R70, R76 ;  /* 0x00000046204c723c */ /* 0x000fec000004184c */
[----:B------:R-:W-:Y:S06]  /*1690*/  HMMA.16816.F32.BF16 R92, R36, R68, R92 ;  /* 0x00000044245c723c */ /* 0x000fec000004185c */
[----:B-1----:R-:W-:Y:S06]  /*16a0*/  HMMA.16816.F32.BF16 R80, R4, R12, R80 ;  /* 0x0000000c0450723c */ /* 0x002fec0000041850 */
[----:B------:R-:W-:Y:S06]  /*16b0*/  HMMA.16816.F32.BF16 R88, R36, R70, R88 ;  /* 0x000000462458723c */ /* 0x000fec0000041858 */
[----:B------:R-:W-:Y:S06]  /*16c0*/  HMMA.16816.F32.BF16 R76, R4, R14, R76 ;  /* 0x0000000e044c723c */ /* 0x000fec000004184c */
[----:B------:R-:W-:Y:S06]  /*16d0*/  HMMA.16816.F32.BF16 R24, R96, R60, R24 ;  /* 0x0000003c6018723c */ /* 0x000fec0000041818 */
[----:B------:R-:W-:Y:S06]  /*16e0*/  HMMA.16816.F32.BF16 R92, R20, R12, R92 ;  /* 0x0000000c145c723c */ /* 0x000fec000004185c */
[----:B------:R-:W-:Y:S06]  /*16f0*/  HMMA.16816.F32.BF16 R40, R8, R60, R40 ;  /* 0x0000003c0828723c */ /* 0x000fec0000041828 */
[-C--:B------:R-:W-:Y:S06]  /*1700*/  HMMA.16816.F32.BF16 R56, R96, R62.reuse, R56 ;  /* 0x0000003e6038723c */ /* 0x080fec0000041838 */
[----:B------:R-:W-:Y:S01]  /*1710*/  HMMA.16816.F32.BF16 R100, R8, R62, R100 ;  /* 0x0000003e0864723c */ /* 0x000fe20000041864 */
[----:B------:R-:W-:Y:S01]  /*1720*/  FMUL.FTZ R28, R24, UR4 ;  /* 0x00000004181c7c20 */ /* 0x000fe20008410000 */
[----:B------:R-:W-:Y:S01]  /*1730*/  FMUL.FTZ R195, R25, UR4 ;  /* 0x0000000419c37c20 */ /* 0x000fe20008410000 */
[----:B------:R-:W-:Y:S01]  /*1740*/  FMUL.FTZ R24, R26, UR4 ;  /* 0x000000041a187c20 */ /* 0x000fe20008410000 */
[----:B------:R-:W-:-:S02]  /*1750*/  FMUL.FTZ R25, R27, UR4 ;  /* 0x000000041b197c20 */ /* 0x000fc40008410000 */
[----:B--2---:R-:W-:Y:S01]  /*1760*/  HMMA.16816.F32.BF16 R80, R8, R16, R80 ;  /* 0x000000100850723c */ /* 0x004fe20000041850 */
[----:B------:R-:W1:Y:S05]  /*1770*/  MUFU.TANH R28, R28 ;  /* 0x0000001c001c7308 */ /* 0x000e6a0000002400 */
[----:B------:R-:W-:Y:S01]  /*1780*/  HMMA.16816.F32.BF16 R88, R20, R14, R88 ;  /* 0x0000000e1458723c */ /* 0x000fe20000041858 */
[----:B------:R-:W-:Y:S01]  /*1790*/  FMUL.FTZ R26, R40, UR4 ;  /* 0x00000004281a7c20 */ /* 0x000fe20008410000 */
[----:B------:R-:W-:Y:S01]  /*17a0*/  FMUL.FTZ R27, R41, UR4 ;  /* 0x00000004291b7c20 */ /* 0x000fe20008410000 */
[----:B------:R-:W-:Y:S01]  /*17b0*/  FMUL.FTZ R29, R42, UR4 ;  /* 0x000000042a1d7c20 */ /* 0x000fe20008410000 */
[----:B------:R-:W-:Y:S01]  /*17c0*/  FMUL.FTZ R4, R43, UR4 ;  /* 0x000000042b047c20 */ /* 0x000fe20008410000 */
[----:B------:R-:W2:Y:S01]  /*17d0*/  MUFU.TANH R195, R195 ;  /* 0x000000c300c37308 */ /* 0x000ea20000002400 */
[----:B------:R-:W-:Y:S01]  /*17e0*/  HMMA.16816.F32.BF16 R76, R8, R18, R76 ;  /* 0x00000012084c723c */ /* 0x000fe2000004184c */
[----:B------:R-:W-:Y:S01]  /*17f0*/  FMUL.FTZ R5, R56, UR4 ;  /* 0x0000000438057c20 */ /* 0x000fe20008410000 */
[----:B------:R-:W-:-:S04]  /*1800*/  IMAD R23, R176, 0x20, R164 ;  /* 0x00000020b0177824 */ /* 0x000fc800078e02a4 */
[C---:B------:R-:W-:Y:S01]  /*1810*/  HMMA.16816.F32.BF16 R92, R96.reuse, R16, R92 ;  /* 0x00000010605c723c */ /* 0x040fe2000004185c */
[----:B------:R-:W-:Y:S01]  /*1820*/  FMUL.FTZ R6, R100, UR4 ;  /* 0x0000000464067c20 */ /* 0x000fe20008410000 */
[----:B------:R-:W-:Y:S01]  /*1830*/  FMUL.FTZ R7, R101, UR4 ;  /* 0x0000000465077c20 */ /* 0x000fe20008410000 */
[----:B------:R-:W-:Y:S01]  /*1840*/  FMUL.FTZ R8, R102, UR4 ;  /* 0x0000000466087c20 */ /* 0x000fe20008410000 */
[----:B------:R-:W3:Y:S01]  /*1850*/  MUFU.TANH R24, R24 ;  /* 0x0000001800187308 */ /* 0x000ee20000002400 */
[----:B------:R-:W-:Y:S01]  /*1860*/  SHF.R.S32.HI R9, RZ, 0x1f, R2 ;  /* 0x0000001fff097819 */ /* 0x000fe20000011402 */
[----:B------:R-:W-:Y:S01]  /*1870*/  FMUL.FTZ R13, R80, UR4 ;  /* 0x00000004500d7c20 */ /* 0x000fe20008410000 */
[----:B------:R-:W-:Y:S01]  /*1880*/  FMUL.FTZ R16, R103, UR4 ;  /* 0x0000000467107c20 */ /* 0x000fe20008410000 */
[----:B------:R-:W-:Y:S01]  /*1890*/  FMUL.FTZ R11, R81, UR4 ;  /* 0x00000004510b7c20 */ /* 0x000fe20008410000 */
[----:B------:R-:W-:Y:S01]  /*18a0*/  LEA.HI R2, R9, R2, RZ, 0x2 ;  /* 0x0000000209027211 */ /* 0x000fe200078f10ff */
[----:B------:R-:W-:Y:S01]  /*18b0*/  FMUL.FTZ R12, R82, UR4 ;  /* 0x00000004520c7c20 */ /* 0x000fe20008410000 */
[----:B------:R-:W-:Y:S01]  /*18c0*/  LEA R9, R113, R114, 0x4 ;  /* 0x0000007271097211 */ /* 0x000fe200078e20ff */
[----:B------:R-:W4:Y:S01]  /*18d0*/  MUFU.TANH R25, R25 ;  /* 0x0000001900197308 */ /* 0x000f220000002400 */
[----:B------:R-:W-:Y:S01]  /*18e0*/  SHF.R.S32.HI R2, RZ, 0x2, R2 ;  /* 0x00000002ff027819 */ /* 0x000fe20000011402 */
[----:B------:R-:W-:Y:S01]  /*18f0*/  HMMA.16816.F32.BF16 R88, R96, R18, R88 ;  /* 0x000000126058723c */ /* 0x000fe20000041858 */
[----:B------:R-:W-:-:S02]  /*1900*/  FMUL.FTZ R10, R83, UR4 ;  /* 0x00000004530a7c20 */ /* 0x000fc40008410000 */
[----:B------:R-:W-:Y:S01]  /*1910*/  IADD3 R9, R9, 0x1, R2 ;  /* 0x0000000109097810 */ /* 0x000fe20007ffe002 */
[----:B------:R-:W-:Y:S01]  /*1920*/  FMUL.FTZ R76, R76, UR4 ;  /* 0x000000044c4c7c20 */ /* 0x000fe20008410000 */
[----:B------:R-:W-:Y:S01]  /*1930*/  FMUL.FTZ R77, R77, UR4 ;  /* 0x000000044d4d7c20 */ /* 0x000fe20008410000 */
[----:B------:R-:W1:Y:S01]  /*1940*/  MUFU.TANH R26, R26 ;  /* 0x0000001a001a7308 */ /* 0x000e620000002400 */
[----:B------:R-:W-:Y:S01]  /*1950*/  FMUL.FTZ R14, R78, UR4 ;  /* 0x000000044e0e7c20 */ /* 0x000fe20008410000 */
[----:B------:R-:W-:-:S06]  /*1960*/  FMUL.FTZ R79, R79, UR4 ;  /* 0x000000044f4f7c20 */ /* 0x000fcc0008410000 */
[----:B------:R-:W1:Y:S08]  /*1970*/  MUFU.TANH R27, R27 ;  /* 0x0000001b001b7308 */ /* 0x000e700000002400 */
[----:B------:R-:W1:Y:S08]  /*1980*/  MUFU.TANH R29, R29 ;  /* 0x0000001d001d7308 */ /* 0x000e700000002400 */
[----:B------:R-:W1:Y:S08]  /*1990*/  MUFU.TANH R4, R4 ;  /* 0x0000000400047308 */ /* 0x000e700000002400 */
[----:B------:R-:W1:Y:S08]  /*19a0*/  MUFU.TANH R5, R5 ;  /* 0x0000000500057308 */ /* 0x000e700000002400 */
[----:B------:R-:W1:Y:S08]  /*19b0*/  MUFU.TANH R6, R6 ;  /* 0x0000000600067308 */ /* 0x000e700000002400 */
[----:B------:R-:W1:Y:S08]  /*19c0*/  MUFU.TANH R7, R7 ;  /* 0x0000000700077308 */ /* 0x000e700000002400 */
[----:B------:R-:W1:Y:S08]  /*19d0*/  MUFU.TANH R8, R8 ;  /* 0x0000000800087308 */ /* 0x000e700000002400 */
[----:B------:R-:W1:Y:S08]  /*19e0*/  MUFU.TANH R16, R16 ;  /* 0x0000001000107308 */ /* 0x000e700000002400 */
[----:B------:R-:W1:Y:S01]  /*19f0*/  MUFU.TANH R13, R13 ;  /* 0x0000000d000d7308 */ /* 0x000e620000002400 */
[----:B------:R-:W-:Y:S06]  /*1a00*/  BAR.SYNC.DEFER_BLOCKING 0x0 ;  /* 0x0000000000007b1d */ /* 0x000fec0000010000 */
[----:B--234-:R-:W-:Y:S05]  /*1a10*/  @!P0 BRA `(.L_x_1081) ;  /* 0x0000000000588947 */ /* 0x01cfea0003800000 */
[----:B------:R-:W-:Y:S01]  /*1a20*/  VIADD R17, R169, 0xfffffffe ;  /* 0xfffffffea9117836 */ /* 0x000fe20000000000 */
[----:B------:R-:W-:Y:S02]  /*1a30*/  USHF.L.U32 UR21, UR8, 0x4, URZ ;  /* 0x0000000408157899 */ /* 0x000fe4000800063f */
[----:B------:R-:W-:Y:S01]  /*1a40*/  USHF.L.U64.HI UR13, UR8, 0x4, UR9 ;  /* 0x00000004080d7899 */ /* 0x000fe20008010209 */
[C---:B------:R-:W-:Y:S01]  /*1a50*/  IMAD R2, R17.reuse, UR18, RZ ;  /* 0x0000001211027c24 */ /* 0x040fe2000f8e02ff */
[----:B------:R-:W-:Y:S01]  /*1a60*/  SHF.R.S32.HI R15, RZ, 0x1f, R17 ;  /* 0x0000001fff0f7819 */ /* 0x000fe20000011411 */
[----:B------:R-:W-:-:S04]  /*1a70*/  IMAD.WIDE.U32 R18, R17, UR19, R230 ;  /* 0x0000001311127c25 */ /* 0x000fc8000f8e00e6 */
[----:B------:R-:W-:Y:S01]  /*1a80*/  IMAD R2, R15, UR19, R2 ;  /* 0x000000130f027c24 */ /* 0x000fe2000f8e0202 */
[----:B------:R-:W-:Y:S01]  /*1a90*/  LEA R20, P1, R18, UR10, 0x1 ;  /* 0x0000000a12147c11 */ /* 0x000fe2000f8208ff */
[----:B------:R-:W-:-:S03]  /*1aa0*/  IMAD.U32 R15, RZ, RZ, UR21 ;  /* 0x00000015ff0f7e24 */ /* 0x000fc6000f8e00ff */
[----:B------:R-:W-:Y:S01]  /*1ab0*/  IADD3 R17, R19, R2, RZ ;  /* 0x0000000213117210 */ /* 0x000fe20007ffe0ff */
[----:B------:R-:W-:Y:S01]  /*1ac0*/  IMAD.U32 R2, RZ, RZ, UR13 ;  /* 0x0000000dff027e24 */ /* 0x000fe2000f8e00ff */
[----:B------:R-:W-:Y:S02]  /*1ad0*/  LEA R30, P0, R15, R20, 0x1 ;  /* 0x000000140f1e7211 */ /* 0x000fe400078008ff */
[----:B------:R-:W-:-:S04]  /*1ae0*/  LEA.HI.X R21, R18, UR11, R17, 0x1, P1 ;  /* 0x0000000b12157c11 */ /* 0x000fc800088f0c11 */
[----:B------:R-:W-:Y:S01]  /*1af0*/  LEA.HI.X R31, R15, R21, R2, 0x1, P0 ;  /* 0x000000150f1f7211 */ /* 0x000fe200000f0c02 */
        /* <DEDUP_REMOVED lines=8> */
.L_x_1081:
[----:B------:R-:W-:Y:S01]  /*1b80*/  IADD3 R9, R108, -UR15, R9 ;  /* 0x8000000f6c097c10 */ /* 0x000fe2000fffe009 */
[C---:B------:R-:W-:Y:S01]  /*1b90*/  VIADD R41, R23.reuse, 0x1 ;  /* 0x0000000117297836 */ /* 0x040fe20000000000 */
[----:B------:R-:W3:Y:S01]  /*1ba0*/  MUFU.TANH R11, R11 ;  /* 0x0000000b000b7308 */ /* 0x000ee20000002400 */
[----:B------:R-:W-:Y:S02]  /*1bb0*/  VIADD R35, R23, 0x8 ;  /* 0x0000000817237836 */ /* 0x000fe40000000000 */
[----:B------:R-:W-:Y:S01]  /*1bc0*/  FMUL.FTZ R55, R57, UR4 ;  /* 0x0000000439377c20 */ /* 0x000fe20008410000 */
[----:B------:R-:W-:Y:S02]  /*1bd0*/  VIADD R171, R9, UR14 ;  /* 0x0000000e09ab7c36 */ /* 0x000fe40008000000 */
[----:B------:R-:W-:Y:S01]  /*1be0*/  FMUL.FTZ R53, R92, UR4 ;  /* 0x000000045c357c20 */ /* 0x000fe20008410000 */
[----:B------:R-:W-:Y:S02]  /*1bf0*/  VIADD R33, R23, 0x9 ;  /* 0x0000000917217836 */ /* 0x000fe40000000000 */
[----:B------:R-:W-:Y:S01]  /*1c00*/  FMUL.FTZ R39, R93, UR4 ;  /* 0x000000045d277c20 */ /* 0x000fe20008410000 */
[----:B--2---:R-:W-:Y:S01]  /*1c10*/  VIADD R31, R23, 0x10 ;  /* 0x00000010171f7836 */ /* 0x004fe20000000000 */
[--C-:B------:R-:W-:Y:S01]  /*1c20*/  VIADDMNMX R170, R171, 0x40, R108.reuse, PT ;  /* 0x00000040abaa7846 */ /* 0x100fe2000380016c */
[----:B------:R-:W2:Y:S01]  /*1c30*/  MUFU.TANH R9, R76 ;  /* 0x0000004c00097308 */ /* 0x000ea20000002400 */
[----:B------:R-:W-:Y:S01]  /*1c40*/  VIADD R21, R23, 0x11 ;  /* 0x0000001117157836 */ /* 0x000fe20000000000 */
[----:B------:R-:W-:Y:S01]  /*1c50*/  VIADDMNMX R2, R171, 0x48, R108, PT ;  /* 0x00000048ab027846 */ /* 0x000fe2000380016c */
[----:B------:R-:W-:Y:S01]  /*1c60*/  VIADD R19, R23, 0x18 ;  /* 0x0000001817137836 */ /* 0x000fe20000000000 */
[-C--:B------:R-:W-:Y:S01]  /*1c70*/  ISETP.GE.AND P0, PT, R41, R170.reuse, PT ;  /* 0x000000aa2900720c */ /* 0x080fe20003f06270 */
[C---:B------:R-:W-:Y:S01]  /*1c80*/  VIADD R17, R23.reuse, 0x19 ;  /* 0x0000001917117836 */ /* 0x040fe20000000000 */
[-C--:B------:R-:W-:Y:S01]  /*1c90*/  ISETP.GE.AND P2, PT, R23, R170.reuse, PT ;  /* 0x000000aa1700720c */ /* 0x080fe20003f46270 */
[----:B------:R-:W-:Y:S01]  /*1ca0*/  FMUL.FTZ R88, R88, UR4 ;  /* 0x0000000458587c20 */ /* 0x000fe20008410000 */
[-C--:B------:R-:W-:Y:S01]  /*1cb0*/  ISETP.GE.AND P1, PT, R35, R170.reuse, PT ;  /* 0x000000aa2300720c */ /* 0x080fe20003f26270 */
[----:B------:R-:W-:Y:S01]  /*1cc0*/  MUFU.TANH R12, R12 ;  /* 0x0000000c000c7308 */ /* 0x000fe20000002400 */
[----:B-1----:R-:W-:Y:S01]  /*1cd0*/  FSEL R45, R27, -INF , !P0 ;  /* 0xff8000001b2d7808 */ /* 0x002fe20004000000 */
[----:B------:R-:W-:Y:S01]  /*1ce0*/  FMUL.FTZ R36, R89, UR4 ;  /* 0x0000000459247c20 */ /* 0x000fe20008410000 */
[----:B------:R-:W-:Y:S01]  /*1cf0*/  FSEL R37, R26, -INF , !P2 ;  /* 0xff8000001a257808 */ /* 0x000fe20005000000 */
[----:B------:R-:W-:Y:S01]  /*1d00*/  ULDC UR13, c[0x0][0x2ec] ;  /* 0x0000bb00000d7ab9 */ /* 0x000fe20000000800 */
[-C--:B------:R-:W-:Y:S01]  /*1d10*/  ISETP.GE.AND P0, PT, R33, R170.reuse, PT ;  /* 0x000000aa2100720c */ /* 0x080fe20003f06270 */
[----:B------:R-:W-:Y:S01]  /*1d20*/  FMUL.FTZ R58, R58, UR4 ;  /* 0x000000043a3a7c20 */ /* 0x000fe20008410000 */
[----:B------:R-:W-:Y:S01]  /*1d30*/  FSEL R43, R6, -INF , !P1 ;  /* 0xff800000062b7808 */ /* 0x000fe20004800000 */
[----:B------:R-:W-:Y:S01]  /*1d40*/  MUFU.TANH R10, R10 ;  /* 0x0000000a000a7308 */ /* 0x000fe20000002400 */
[----:B------:R-:W-:Y:S01]  /*1d50*/  FMNMX.FTZ R18, R37, R45, !PT ;  /* 0x0000002d25127209 */ /* 0x000fe20007810000 */
[----:B------:R-:W-:Y:S01]  /*1d60*/  FMUL.FTZ R59, R59, UR4 ;  /* 0x000000043b3b7c20 */ /* 0x000fe20008410000 */
[----:B------:R-:W-:Y:S01]  /*1d70*/  ISETP.GE.AND P3, PT, R31, R170, PT ;  /* 0x000000aa1f00720c */ /* 0x000fe20003f66270 */
[----:B------:R-:W-:Y:S01]  /*1d80*/  FMUL.FTZ R54, R94, UR4 ;  /* 0x000000045e367c20 */ /* 0x000fe20008410000 */
[----:B------:R-:W-:Y:S01]  /*1d90*/  FSEL R27, R7, -INF , !P0 ;  /* 0xff800000071b7808 */ /* 0x000fe20004000000 */
[----:B------:R-:W-:Y:S01]  /*1da0*/  FMUL.FTZ R52, R95, UR4 ;  /* 0x000000045f347c20 */ /* 0x000fe20008410000 */
[----:B------:R-:W-:Y:S01]  /*1db0*/  FMNMX.FTZ R18, R43, R18, !PT ;  /* 0x000000122b127209 */ /* 0x000fe20007810000 */
[----:B------:R-:W1:Y:S01]  /*1dc0*/  MUFU.TANH R6, R77 ;  /* 0x0000004d00067308 */ /* 0x000e620000002400 */
[----:B------:R-:W-:Y:S01]  /*1dd0*/  ISETP.GE.AND P0, PT, R21, R170, PT ;  /* 0x000000aa1500720c */ /* 0x000fe20003f06270 */
[----:B------:R-:W-:Y:S01]  /*1de0*/  FMUL.FTZ R70, R90, UR4 ;  /* 0x000000045a467c20 */ /* 0x000fe20008410000 */
[----:B------:R-:W-:Y:S01]  /*1df0*/  FSEL R13, R13, -INF , !P3 ;  /* 0xff8000000d0d7808 */ /* 0x000fe20005800000 */
[----:B------:R-:W-:Y:S01]  /*1e00*/  FMUL.FTZ R68, R91, UR4 ;  /* 0x000000045b447c20 */ /* 0x000fe20008410000 */
[----:B------:R-:W-:Y:S01]  /*1e10*/  FMNMX.FTZ R18, R27, R18, !PT ;  /* 0x000000121b127209 */ /* 0x000fe20007810000 */
[----:B------:R-:W-:Y:S01]  /*1e20*/  VIADD R211, R219, 0x800 ;  /* 0x00000800dbd37836 */ /* 0x000fe20000000000 */
[----:B------:R-:W-:Y:S01]  /*1e30*/  ISETP.GE.AND P3, PT, R19, R170, PT ;  /* 0x000000aa1300720c */ /* 0x000fe20003f66270 */
[----:B------:R-:W4:Y:S01]  /*1e40*/  MUFU.TANH R14, R14 ;  /* 0x0000000e000e7308 */ /* 0x000f220000002400 */
[----:B---3--:R-:W-:Y:S01]  /*1e50*/  FSEL R11, R11, -INF , !P0 ;  /* 0xff8000000b0b7808 */ /* 0x008fe20004000000 */
[----:B------:R-:W-:Y:S01]  /*1e60*/  VIADD R209, R219, 0x1000 ;  /* 0x00001000dbd17836 */ /* 0x000fe20000000000 */
[----:B------:R-:W-:-:S02]  /*1e70*/  FMNMX.FTZ R18, R13, R18, !PT ;  /* 0x000000120d127209 */ /* 0x000fc40007810000 */
[----:B------:R-:W-:Y:S02]  /*1e80*/  ISETP.GE.AND P4, PT, R17, R170, PT ;  /* 0x000000aa1100720c */ /* 0x000fe40003f86270 */
[----:B--2---:R-:W-:Y:S01]  /*1e90*/  FSEL R9, R9, -INF , !P3 ;  /* 0xff80000009097808 */ /* 0x004fe20005800000 */
[----:B------:R-:W-:Y:S01]  /*1ea0*/  MUFU.TANH R55, R55 ;  /* 0x0000003700377308 */ /* 0x000fe20000002400 */
[----:B------:R-:W-:Y:S02]  /*1eb0*/  FMNMX.FTZ R18, R11, R18, !PT ;  /* 0x000000120b127209 */ /* 0x000fe40007810000 */
[----:B-1----:R-:W-:Y:S02]  /*1ec0*/  FSEL R6, R6, -INF , !P4 ;  /* 0xff80000006067808 */ /* 0x002fe40006000000 */
[----:B------:R-:W-:Y:S02]  /*1ed0*/  FMNMX.FTZ R7, R9, R18, !PT ;  /* 0x0000001209077209 */ /* 0x000fe40007810000 */
[----:B------:R-:W-:Y:S01]  /*1ee0*/  ISETP.GE.AND P2, PT, R41, R2, PT ;  /* 0x000000022900720c */ /* 0x000fe20003f46270 */
[----:B------:R-:W-:Y:S01]  /*1ef0*/  MUFU.TANH R53, R53 ;  /* 0x0000003500357308 */ /* 0x000fe20000002400 */
[----:B------:R-:W-:-:S02]  /*1f00*/  FMNMX.FTZ R7, R6, R7, !PT ;  /* 0x0000000706077209 */ /* 0x000fc40007810000 */
[-C--:B------:R-:W-:Y:S02]  /*1f10*/  ISETP.GE.AND P3, PT, R23, R2.reuse, PT ;  /* 0x000000021700720c */ /* 0x080fe40003f66270 */
[-C--:B------:R-:W-:Y:S01]  /*1f20*/  ISETP.GE.AND P1, PT, R35, R2.reuse, PT ;  /* 0x000000022300720c */ /* 0x080fe20003f26270 */
[----:B------:R-:W1:Y:S01]  /*1f30*/  SHFL.BFLY PT, R26, R7, 0x2, 0x1f ;  /* 0x0c401f00071a7f89 */ /* 0x000e6200000e0000 */
[----:B------:R-:W-:Y:S01]  /*1f40*/  FSEL R20, R4, -INF , !P2 ;  /* 0xff80000004147808 */ /* 0x000fe20005000000 */
[----:B------:R-:W-:Y:S01]  /*1f50*/  MUFU.TANH R39, R39 ;  /* 0x0000002700277308 */ /* 0x000fe20000002400 */
[----:B------:R-:W-:Y:S02]  /*1f60*/  FSEL R22, R29, -INF , !P3 ;  /* 0xff8000001d167808 */ /* 0x000fe40005800000 */
[----:B------:R-:W-:Y:S02]  /*1f70*/  ISETP.GE.AND P0, PT, R33, R2, PT ;  /* 0x000000022100720c */ /* 0x000fe40003f06270 */
[----:B------:R-:W-:-:S02]  /*1f80*/  FSEL R18, R8, -INF , !P1 ;  /* 0xff80000008127808 */ /* 0x000fc40004800000 */
[----:B------:R-:W-:Y:S01]  /*1f90*/  FMNMX.FTZ R15, R22, R20, !PT ;  /* 0x00000014160f7209 */ /* 0x000fe20007810000 */
[----:B------:R-:W2:Y:S01]  /*1fa0*/  MUFU.TANH R4, R79 ;  /* 0x0000004f00047308 */ /* 0x000ea20000002400 */
[-C--:B------:R-:W-:Y:S02]  /*1fb0*/  ISETP.GE.AND P2, PT, R31, R2.reuse, PT ;  /* 0x000000021f00720c */ /* 0x080fe40003f46270 */
[----:B------:R-:W-:Y:S02]  /*1fc0*/  FSEL R16, R16, -INF , !P0 ;  /* 0xff80000010107808 */ /* 0x000fe40004000000 */
[----:B------:R-:W-:Y:S02]  /*1fd0*/  FMNMX.FTZ R15, R18, R15, !PT ;  /* 0x0000000f120f7209 */ /* 0x000fe40007810000 */
[----:B------:R-:W-:Y:S01]  /*1fe0*/  ISETP.GE.AND P0, PT, R21, R2, PT ;  /* 0x000000021500720c */ /* 0x000fe20003f06270 */
[----:B------:R-:W-:Y:S01]  /*1ff0*/  MUFU.TANH R36, R36 ;  /* 0x0000002400247308 */ /* 0x000fe20000002400 */
[----:B------:R-:W-:-:S02]  /*2000*/  FSEL R12, R12, -INF , !P2 ;  /* 0xff8000000c0c7808 */ /* 0x000fc40005000000 */
[----:B------:R-:W-:Y:S02]  /*2010*/  FMNMX.FTZ R15, R16, R15, !PT ;  /* 0x0000000f100f7209 */ /* 0x000fe40007810000 */
[-C--:B------:R-:W-:Y:S02]  /*2020*/  ISETP.GE.AND P1, PT, R19, R2.reuse, PT ;  /* 0x000000021300720c */ /* 0x080fe40003f26270 */
[----:B------:R-:W-:Y:S01]  /*2030*/  FSEL R10, R10, -INF , !P0 ;  /* 0xff8000000a0a7808 */ /* 0x000fe20004000000 */
[----:B------:R-:W-:Y:S01]  /*2040*/  MUFU.TANH R86, R58 ;  /* 0x0000003a00567308 */ /* 0x000fe20000002400 */
[----:B------:R-:W-:Y:S02]  /*2050*/  FMNMX.FTZ R15, R12, R15, !PT ;  /* 0x0000000f0c0f7209 */ /* 0x000fe40007810000 */
[----:B------:R-:W-:Y:S02]  /*2060*/  ISETP.GE.AND P0, PT, R17, R2, PT ;  /* 0x000000021100720c */ /* 0x000fe40003f06270 */
[----:B----4-:R-:W-:-:S02]  /*2070*/  FSEL R8, R14, -INF , !P1 ;  /* 0xff8000000e087808 */ /* 0x010fc40004800000 */
[----:B------:R-:W-:Y:S01]  /*2080*/  FMNMX.FTZ R15, R10, R15, !PT ;  /* 0x0000000f0a0f7209 */ /* 0x000fe20007810000 */
[----:B------:R-:W-:Y:S01]  /*2090*/  MUFU.TANH R84, R59 ;  /* 0x0000003b00547308 */ /* 0x000fe20000002400 */
[----:B-1----:R-:W-:Y:S02]  /*20a0*/  FMNMX.FTZ R7, R7, R26, !PT ;  /* 0x0000001a07077209 */ /* 0x002fe40007810000 */
[----:B--2---:R-:W-:Y:S02]  /*20b0*/  FSEL R4, R4, -INF , !P0 ;  /* 0xff80000004047808 */ /* 0x004fe40004000000 */
[----:B------:R-:W-:Y:S01]  /*20c0*/  FMNMX.FTZ R15, R8, R15, !PT ;  /* 0x0000000f080f7209 */ /* 0x000fe20007810000 */
[----:B------:R-:W1:Y:S01]  /*20d0*/  SHFL.BFLY PT, R166, R7, 0x1, 0x1f ;  /* 0x0c201f0007a67f89 */ /* 0x000e6200000e0000 */
[----:B------:R-:W-:Y:S01]  /*20e0*/  VIMNMX R234, R171, R108, PT ;  /* 0x0000006cabea7248 */ /* 0x000fe20003fe0100 */
[----:B------:R-:W-:Y:S01]  /*20f0*/  MUFU.TANH R54, R54 ;  /* 0x0000003600367308 */ /* 0x000fe20000002400 */
[----:B------:R-:W-:-:S02]  /*2100*/  FMNMX.FTZ R14, R4, R15, !PT ;  /* 0x0000000f040e7209 */ /* 0x000fc40007810000 */
[-C--:B------:R-:W-:Y:S02]  /*2110*/  ISETP.GE.AND P4, PT, R41, R234.reuse, PT ;  /* 0x000000ea2900720c */ /* 0x080fe40003f86270 */
[-C--:B------:R-:W-:Y:S01]  /*2120*/  ISETP.GE.AND P5, PT, R23, R234.reuse, PT ;  /* 0x000000ea1700720c */ /* 0x080fe20003fa6270 */
[----:B------:R-:W2:Y:S01]  /*2130*/  SHFL.BFLY PT, R165, R14, 0x2, 0x1f ;  /* 0x0c401f000ea57f89 */ /* 0x000ea200000e0000 */
[-C--:B------:R-:W-:Y:S01]  /*2140*/  ISETP.GE.AND P3, PT, R35, R234.reuse, PT ;  /* 0x000000ea2300720c */ /* 0x080fe20003f66270 */
[----:B------:R-:W-:Y:S01]  /*2150*/  MUFU.TANH R52, R52 ;  /* 0x0000003400347308 */ /* 0x000fe20000002400 */
[----:B------:R-:W-:Y:S02]  /*2160*/  FSEL R195, R195, -INF , !P4 ;  /* 0xff800000c3c37808 */ /* 0x000fe40006000000 */
[----:B------:R-:W-:Y:S02]  /*2170*/  FSEL R15, R28, -INF , !P5 ;  /* 0xff8000001c0f7808 */ /* 0x000fe40006800000 */
[----:B------:R-:W-:-:S02]  /*2180*/  ISETP.GE.AND P2, PT, R33, R234, PT ;  /* 0x000000ea2100720c */ /* 0x000fc40003f46270 */
[----:B------:R-:W-:Y:S01]  /*2190*/  FSEL R5, R5, -INF , !P3 ;  /* 0xff80000005057808 */ /* 0x000fe20005800000 */
[----:B------:R-:W-:Y:S01]  /*21a0*/  MUFU.TANH R70, R70 ;  /* 0x0000004600467308 */ /* 0x000fe20000002400 */
[----:B------:R-:W-:Y:S02]  /*21b0*/  FMNMX.FTZ R28, R15, R195, !PT ;  /* 0x000000c30f1c7209 */ /* 0x000fe40007810000 */
[----:B------:R-:W-:Y:S02]  /*21c0*/  ISETP.GE.AND P1, PT, R31, R234, PT ;  /* 0x000000ea1f00720c */ /* 0x000fe40003f26270 */
[----:B------:R-:W-:Y:S02]  /*21d0*/  FSEL R55, R55, -INF , !P2 ;  /* 0xff80000037377808 */ /* 0x000fe40005000000 */
[----:B-1----:R-:W-:Y:S01]  /*21e0*/  FMNMX.FTZ R166, R7, R166, !PT ;  /* 0x000000a607a67209 */ /* 0x002fe20007810000 */
[----:B------:R-:W-:Y:S01]  /*21f0*/  MUFU.TANH R68, R68 ;  /* 0x0000004400447308 */ /* 0x000fe20000002400 */
[----:B------:R-:W-:-:S02]  /*2200*/  FMNMX.FTZ R28, R5, R28, !PT ;  /* 0x0000001c051c7209 */ /* 0x000fc40007810000 */
[----:B------:R-:W-:Y:S02]  /*2210*/  FSETP.NEU.FTZ.AND P3, PT, R166, -INF , PT ;  /* 0xff800000a600780b */ /* 0x000fe40003f7d000 */
[----:B------:R-:W-:Y:S02]  /*2220*/  ISETP.GE.AND P0, PT, R21, R234, PT ;  /* 0x000000ea1500720c */ /* 0x000fe40003f06270 */
[----:B--2---:R-:W-:Y:S01]  /*2230*/  FMNMX.FTZ R165, R14, R165, !PT ;  /* 0x000000a50ea57209 */ /* 0x004fe20007810000 */
[----:B------:R-:W1:Y:S01]  /*2240*/  MUFU.TANH R7, R88 ;  /* 0x0000005800077308 */ /* 0x000e620000002400 */
[----:B------:R-:W-:Y:S01]  /*2250*/  FMUL.FTZ R14, R166, UR13 ;  /* 0x0000000da60e7c20 */ /* 0x000fe20008410000 */
[----:B------:R-:W-:Y:S02]  /*2260*/  FSEL R53, R53, -INF , !P1 ;  /* 0xff80000035357808 */ /* 0x000fe40004800000 */
[----:B------:R-:W-:Y:S01]  /*2270*/  FMNMX.FTZ R28, R55, R28, !PT ;  /* 0x0000001c371c7209 */ /* 0x000fe20007810000 */
[----:B------:R-:W2:Y:S01]  /*2280*/  SHFL.BFLY PT, R26, R165, 0x1, 0x1f ;  /* 0x0c201f00a51a7f89 */ /* 0x000ea200000e0000 */
[----:B------:R-:W-:-:S02]  /*2290*/  FSEL R14, R14, RZ, P3 ;  /* 0x000000ff0e0e7208 */ /* 0x000fc40001800000 */
[----:B------:R-:W-:Y:S02]  /*22a0*/  ISETP.GE.AND P1, PT, R19, R234, PT ;  /* 0x000000ea1300720c */ /* 0x000fe40003f26270 */
[----:B------:R-:W-:Y:S01]  /*22b0*/  FSEL R39, R39, -INF , !P0 ;  /* 0xff80000027277808 */ /* 0x000fe20004000000 */
[--C-:B------:R-:W-:Y:S01]  /*22c0*/  FFMA.FTZ R198, R37, UR13, -R14.reuse ;  /* 0x0000000d25c67c23 */ /* 0x100fe2000801080e */
[----:B------:R-:W-:Y:S01]  /*22d0*/  FMNMX.FTZ R28, R53, R28, !PT ;  /* 0x0000001c351c7209 */ /* 0x000fe20007810000 */
[--C-:B------:R-:W-:Y:S01]  /*22e0*/  FFMA.FTZ R233, R6, UR13, -R14.reuse ;  /* 0x0000000d06e97c23 */ /* 0x100fe2000801080e */
[----:B------:R-:W-:Y:S01]  /*22f0*/  ISETP.GE.AND P0, PT, R17, R234, PT ;  /* 0x000000ea1100720c */ /* 0x000fe20003f06270 */
[--C-:B------:R-:W-:Y:S01]  /*2300*/  FFMA.FTZ R193, R45, UR13, -R14.reuse ;  /* 0x0000000d2dc17c23 */ /* 0x100fe2000801080e */
[----:B------:R-:W-:Y:S01]  /*2310*/  FMNMX.FTZ R28, R39, R28, !PT ;  /* 0x0000001c271c7209 */ /* 0x000fe20007810000 */
[--C-:B------:R-:W-:Y:S01]  /*2320*/  FFMA.FTZ R190, R43, UR13, -R14.reuse ;  /* 0x0000000d2bbe7c23 */ /* 0x100fe2000801080e */
[----:B-1----:R-:W-:Y:S01]  /*2330*/  FSEL R37, R7, -INF , !P1 ;  /* 0xff80000007257808 */ /* 0x002fe20004800000 */
[--C-:B------:R-:W-:Y:S01]  /*2340*/  FFMA.FTZ R177, R27, UR13, -R14.reuse ;  /* 0x0000000d1bb17c23 */ /* 0x100fe2000801080e */
[----:B------:R-:W-:Y:S01]  /*2350*/  FSEL R36, R36, -INF , !P0 ;  /* 0xff80000024247808 */ /* 0x000fe20004000000 */
[----:B------:R-:W-:Y:S01]  /*2360*/  MUFU.EX2 R198, R198 ;  /* 0x000000c600c67308 */ /* 0x000fe20000000800 */
[----:B------:R-:W-:Y:S01]  /*2370*/  FMNMX.FTZ R7, R37, R28, !PT ;  /* 0x0000001c25077209 */ /* 0x000fe20007810000 */
[--C-:B------:R-:W-:Y:S01]  /*2380*/  FFMA.FTZ R188, R13, UR13, -R14.reuse ;  /* 0x0000000d0dbc7c23 */ /* 0x100fe2000801080e */
[----:B------:R-:W-:Y:S01]  /*2390*/  LOP3.LUT R215, R109, R110, RZ, 0xfc, !PT ;  /* 0x0000006e6dd77212 */ /* 0x000fe200078efcff */
[--C-:B------:R-:W-:Y:S01]  /*23a0*/  FFMA.FTZ R187, R11, UR13, -R14.reuse ;  /* 0x0000000d0bbb7c23 */ /* 0x100fe2000801080e */
[----:B------:R-:W-:Y:S01]  /*23b0*/  FMNMX.FTZ R168, R36, R7, !PT ;  /* 0x0000000724a87209 */ /* 0x000fe20007810000 */
[----:B------:R-:W-:Y:S01]  /*23c0*/  FFMA.FTZ R186, R9, UR13, -R14 ;  /* 0x0000000d09ba7c23 */ /* 0x000fe2000801080e */
[----:B------:R-:W-:Y:S01]  /*23d0*/  LEA R215, R215, UR5, 0x1 ;  /* 0x00000005d7d77c11 */ /* 0x000fe2000f8e08ff */
[----:B------:R-:W1:Y:S01]  /*23e0*/  MUFU.EX2 R193, R193 ;  /* 0x000000c100c17308 */ /* 0x000e620000000800 */
[----:B------:R-:W-:Y:S01]  /*23f0*/  VIADDMNMX R171, R171, 0x8, R108, PT ;  /* 0x00000008abab7846 */ /* 0x000fe2000380016c */
[----:B------:R-:W3:Y:S01]  /*2400*/  SHFL.BFLY PT, R29, R168, 0x2, 0x1f ;  /* 0x0c401f00a81d7f89 */ /* 0x000ee200000e0000 */
[----:B--2---:R-:W-:Y:S01]  /*2410*/  FMNMX.FTZ R165, R165, R26, !PT ;  /* 0x0000001aa5a57209 */ /* 0x004fe20007810000 */
[--C-:B------:R-:W-:Y:S01]  /*2420*/  IMAD.IADD R214, R0, 0x1, R215.reuse ;  /* 0x0000000100d67824 */ /* 0x100fe200078e02d7 */
[-C--:B------:R-:W-:Y:S01]  /*2430*/  ISETP.GE.AND P4, PT, R41, R171.reuse, PT ;  /* 0x000000ab2900720c */ /* 0x080fe20003f86270 */
[----:B------:R-:W-:Y:S01]  /*2440*/  IMAD.IADD R213, R3, 0x1, R215 ;  /* 0x0000000103d57824 */ /* 0x000fe200078e02d7 */
[-C--:B------:R-:W-:Y:S01]  /*2450*/  ISETP.GE.AND P5, PT, R23, R171.reuse, PT ;  /* 0x000000ab1700720c */ /* 0x080fe20003fa6270 */
[----:B------:R-:W-:Y:S01]  /*2460*/  IMAD.IADD R212, R3, 0x1, R214 ;  /* 0x0000000103d47824 */ /* 0x000fe200078e02d6 */
[-C--:B------:R-:W-:Y:S01]  /*2470*/  ISETP.GE.AND P3, PT, R35, R171.reuse, PT ;  /* 0x000000ab2300720c */ /* 0x080fe20003f66270 */
[----:B------:R-:W-:Y:S01]  /*2480*/  FMUL.FTZ R7, R165, UR13 ;  /* 0x0000000da5077c20 */ /* 0x000fe20008410000 */
[----:B------:R-:W-:Y:S01]  /*2490*/  FSEL R100, R25, -INF , !P4 ;  /* 0xff80000019647808 */ /* 0x000fe20006000000 */
[----:B------:R-:W-:Y:S01]  /*24a0*/  LDSM.16.MT88.4 R148, [R215+0xa000] ;  /* 0x00a00000d794783b */ /* 0x000fe20000004200 */
[----:B------:R-:W-:Y:S01]  /*24b0*/  FSEL R102, R24, -INF , !P5 ;  /* 0xff80000018667808 */ /* 0x000fe20006800000 */
[----:B------:R-:W-:Y:S01]  /*24c0*/  MUFU.EX2 R190, R190 ;  /* 0x000000be00be7308 */ /* 0x000fe20000000800 */
[-C--:B------:R-:W-:Y:S01]  /*24d0*/  ISETP.GE.AND P4, PT, R19, R171.reuse, PT ;  /* 0x000000ab1300720c */ /* 0x080fe20003f86270 */
[----:B------:R-:W-:Y:S01]  /*24e0*/  LDSM.16.MT88.4 R132, [R214+0xa000] ;  /* 0x00a00000d684783b */ /* 0x000fe20000004200 */
[----:B------:R-:W-:-:S02]  /*24f0*/  ISETP.GE.AND P2, PT, R33, R171, PT ;  /* 0x000000ab2100720c */ /* 0x000fc40003f46270 */
[----:B------:R-:W-:Y:S01]  /*2500*/  FSEL R86, R86, -INF , !P3 ;  /* 0xff80000056567808 */ /* 0x000fe20005800000 */
[----:B------:R-:W-:Y:S01]  /*2510*/  LDSM.16.MT88.4 R48, [R213+0xa000] ;  /* 0x00a00000d530783b */ /* 0x000fe20000004200 */
[----:B------:R-:W-:Y:S01]  /*2520*/  FMNMX.FTZ R19, R102, R100, !PT ;  /* 0x0000006466137209 */ /* 0x000fe20007810000 */
[----:B------:R-:W2:Y:S01]  /*2530*/  MUFU.EX2 R177, R177 ;  /* 0x000000b100b17308 */ /* 0x000ea20000000800 */
[----:B------:R-:W-:Y:S01]  /*2540*/  FSETP.NEU.FTZ.AND P0, PT, R165, -INF , PT ;  /* 0xff800000a500780b */ /* 0x000fe20003f1d000 */
[----:B------:R-:W-:Y:S01]  /*2550*/  LDSM.16.MT88.4 R64, [R212+0xa000] ;  /* 0x00a00000d440783b */ /* 0x000fe20000004200 */
[----:B------:R-:W-:Y:S02]  /*2560*/  ISETP.GE.AND P3, PT, R17, R171, PT ;  /* 0x000000ab1100720c */ /* 0x000fe40003f66270 */
[----:B---3--:R-:W-:Y:S01]  /*2570*/  FMNMX.FTZ R168, R168, R29, !PT ;  /* 0x0000001da8a87209 */ /* 0x008fe20007810000 */
[----:B------:R-:W-:Y:S01]  /*2580*/  LDSM.16.MT88.4 R80, [R215+0xb000] ;  /* 0x00b00000d750783b */ /* 0x000fe20000004200 */
[----:B------:R-:W-:Y:S01]  /*2590*/  ISETP.GE.AND P1, PT, R31, R171, PT ;  /* 0x000000ab1f00720c */ /* 0x000fe20003f26270 */
[----:B------:R-:W-:Y:S01]  /*25a0*/  MUFU.EX2 R188, R188 ;  /* 0x000000bc00bc7308 */ /* 0x000fe20000000800 */
[----:B------:R-:W-:Y:S01]  /*25b0*/  FSEL R84, R84, -INF , !P2 ;  /* 0xff80000054547808 */ /* 0x000fe20005000000 */
[----:B------:R-:W3:Y:S01]  /*25c0*/  SHFL.BFLY PT, R3, R168, 0x1, 0x1f ;  /* 0x0c201f00a8037f89 */ /* 0x000ee200000e0000 */
[----:B------:R-:W-:-:S02]  /*25d0*/  FMNMX.FTZ R17, R86, R19, !PT ;  /* 0x0000001356117209 */ /* 0x000fc40007810000 */
[----:B------:R-:W-:Y:S01]  /*25e0*/  FSEL R7, R7, RZ, P0 ;  /* 0x000000ff07077208 */ /* 0x000fe20000000000 */
[----:B------:R-:W-:Y:S01]  /*25f0*/  LDSM.16.MT88.4 R96, [R214+0xb000] ;  /* 0x00b00000d660783b */ /* 0x000fe20000004200 */
[----:B------:R-:W-:Y:S01]  /*2600*/  ISETP.GE.AND P0, PT, R21, R171, PT ;  /* 0x000000ab1500720c */ /* 0x000fe20003f06270 */
[----:B------:R-:W4:Y:S01]  /*2610*/  MUFU.EX2 R187, R187 ;  /* 0x000000bb00bb7308 */ /* 0x000f220000000800 */
[----:B------:R-:W-:Y:S01]  /*2620*/  FSEL R54, R54, -INF , !P1 ;  /* 0xff80000036367808 */ /* 0x000fe20004800000 */
[----:B------:R-:W-:Y:S01]  /*2630*/  LDSM.16.MT88.4 R112, [R213+0xb000] ;  /* 0x00b00000d570783b */ /* 0x000fe20000004200 */
[----:B------:R-:W-:Y:S01]  /*2640*/  FMNMX.FTZ R17, R84, R17, !PT ;  /* 0x0000001154117209 */ /* 0x000fe20007810000 */
[--C-:B------:R-:W-:Y:S01]  /*2650*/  FFMA.FTZ R189, R22, UR13, -R7.reuse ;  /* 0x0000000d16bd7c23 */ /* 0x100fe20008010807 */
[----:B------:R-:W-:Y:S01]  /*2660*/  FSEL R52, R52, -INF , !P0 ;  /* 0xff80000034347808 */ /* 0x000fe20004000000 */
[----:B------:R-:W-:Y:S01]  /*2670*/  LDSM.16.MT88.4 R180, [R212+0xb000] ;  /* 0x00b00000d4b4783b */ /* 0x000fe20000004200 */
[----:B------:R-:W-:Y:S01]  /*2680*/  FMNMX.FTZ R17, R54, R17, !PT ;  /* 0x0000001136117209 */ /* 0x000fe20007810000 */
[--C-:B------:R-:W-:Y:S01]  /*2690*/  FFMA.FTZ R192, R20, UR13, -R7.reuse ;  /* 0x0000000d14c07c23 */ /* 0x100fe20008010807 */
[----:B------:R-:W-:Y:S01]  /*26a0*/  FSEL R70, R70, -INF , !P4 ;  /* 0xff80000046467808 */ /* 0x000fe20006000000 */
[--C-:B------:R-:W-:Y:S01]  /*26b0*/  FFMA.FTZ R194, R18, UR13, -R7.reuse ;  /* 0x0000000d12c27c23 */ /* 0x100fe20008010807 */
[----:B------:R-:W-:Y:S01]  /*26c0*/  FSEL R68, R68, -INF , !P3 ;  /* 0xff80000044447808 */ /* 0x000fe20005800000 */
[--C-:B------:R-:W-:Y:S01]  /*26d0*/  FFMA.FTZ R185, R16, UR13, -R7.reuse ;  /* 0x0000000d10b97c23 */ /* 0x100fe20008010807 */
[----:B------:R-:W-:Y:S01]  /*26e0*/  MUFU.EX2 R189, R189 ;  /* 0x000000bd00bd7308 */ /* 0x000fe20000000800 */
[--C-:B------:R-:W-:Y:S01]  /*26f0*/  FFMA.FTZ R184, R12, UR13, -R7.reuse ;  /* 0x0000000d0cb87c23 */ /* 0x100fe20008010807 */
[----:B------:R-:W-:Y:S01]  /*2700*/  LDSM.16.MT88.4 R172, [R215+0xa800] ;  /* 0x00a80000d7ac783b */ /* 0x000fe20000004200 */
[----:B-1----:R-:W-:Y:S01]  /*2710*/  F2FP.BF16.F32.PACK_AB R124, R193, R198 ;  /* 0x000000c6c17c723e */ /* 0x002fe200000010ff */
[----:B------:R-:W-:Y:S01]  /*2720*/  FFMA.FTZ R225, R4, UR13, -R7 ;  /* 0x0000000d04e17c23 */ /* 0x000fe20008010807 */
[----:B---3--:R-:W-:Y:S01]  /*2730*/  FMNMX.FTZ R168, R168, R3, !PT ;  /* 0x00000003a8a87209 */ /* 0x008fe20007810000 */
[----:B------:R-:W-:Y:S01]  /*2740*/  LDSM.16.MT88.4 R32, [R214+0xa800] ;  /* 0x00a80000d620783b */ /* 0x000fe20000004200 */
[----:B------:R-:W-:Y:S01]  /*2750*/  FMNMX.FTZ R3, R52, R17, !PT ;  /* 0x0000001134037209 */ /* 0x000fe20007810000 */
[----:B------:R-:W1:Y:S01]  /*2760*/  MUFU.EX2 R192, R192 ;  /* 0x000000c000c07308 */ /* 0x000e620000000800 */
[C---:B------:R-:W-:Y:S01]  /*2770*/  FSETP.NEU.FTZ.AND P0, PT, R168.reuse, -INF , PT ;  /* 0xff800000a800780b */ /* 0x040fe20003f1d000 */
[----:B------:R-:W-:Y:S01]  /*2780*/  FMUL.FTZ R38, R168, UR13 ;  /* 0x0000000da8267c20 */ /* 0x000fe20008410000 */
[----:B------:R-:W-:Y:S01]  /*2790*/  FMNMX.FTZ R3, R70, R3, !PT ;  /* 0x0000000346037209 */ /* 0x000fe20007810000 */
[----:B------:R-:W-:Y:S01]  /*27a0*/  LDSM.16.MT88.4 R28, [R213+0xa800] ;  /* 0x00a80000d51c783b */ /* 0x000fe20000004200 */
[----:B--2---:R-:W-:Y:S01]  /*27b0*/  F2FP.BF16.F32.PACK_AB R126, R177, R190 ;  /* 0x000000beb17e723e */ /* 0x004fe200000010ff */
[----:B------:R-:W-:Y:S01]  /*27c0*/  FADD.FTZ R193, R198, R193 ;  /* 0x000000c1c6c17221 */ /* 0x000fe20000010000 */
[----:B------:R-:W-:Y:S01]  /*27d0*/  FMNMX.FTZ R3, R68, R3, !PT ;  /* 0x0000000344037209 */ /* 0x000fe20007810000 */
[----:B------:R-:W-:Y:S01]  /*27e0*/  MUFU.EX2 R194, R194 ;  /* 0x000000c200c27308 */ /* 0x000fe20000000800 */
[----:B------:R-:W-:Y:S01]  /*27f0*/  FSEL R38, R38, RZ, P0 ;  /* 0x000000ff26267208 */ /* 0x000fe20000000000 */
[----:B------:R-:W-:Y:S01]  /*2800*/  LDSM.16.MT88.4 R24, [R212+0xa800] ;  /* 0x00a80000d418783b */ /* 0x000fe20000004200 */
[----:B----4-:R-:W-:Y:S01]  /*2810*/  F2FP.BF16.F32.PACK_AB R4, R187, R188 ;  /* 0x000000bcbb04723e */ /* 0x010fe200000010ff */
[----:B------:R-:W-:-:S02]  /*2820*/  FADD.FTZ R190, R190, R193 ;  /* 0x000000c1bebe7221 */ /* 0x000fc40000010000 */
[----:B------:R-:W2:Y:S01]  /*2830*/  SHFL.BFLY PT, R0, R3, 0x2, 0x1f ;  /* 0x0c401f0003007f89 */ /* 0x000ea200000e0000 */
[--C-:B------:R-:W-:Y:S01]  /*2840*/  FFMA.FTZ R200, R15, UR13, -R38.reuse ;  /* 0x0000000d0fc87c23 */ /* 0x100fe20008010826 */
[----:B------:R-:W3:Y:S01]  /*2850*/  MUFU.EX2 R185, R185 ;  /* 0x000000b900b97308 */ /* 0x000ee20000000800 */
[--C-:B------:R-:W-:Y:S01]  /*2860*/  FFMA.FTZ R195, R195, UR13, -R38.reuse ;  /* 0x0000000dc3c37c23 */ /* 0x100fe20008010826 */
[--C-:B------:R-:W-:Y:S01]  /*2870*/  FFMA.FTZ R196, R5, UR13, -R38.reuse ;  /* 0x0000000d05c47c23 */ /* 0x100fe20008010826 */
[--C-:B------:R-:W-:Y:S01]  /*2880*/  FFMA.FTZ R191, R55, UR13, -R38.reuse ;  /* 0x0000000d37bf7c23 */ /* 0x100fe20008010826 */
[----:B------:R-:W-:Y:S01]  /*2890*/  LDSM.16.MT88.4 R20, [R215+0xb800] ;  /* 0x00b80000d714783b */ /* 0x000fe20000004200 */
[----:B-1----:R-:W-:Y:S01]  /*28a0*/  F2FP.BF16.F32.PACK_AB R125, R192, R189 ;  /* 0x000000bdc07d723e */ /* 0x002fe200000010ff */
[--C-:B------:R-:W-:Y:S01]  /*28b0*/  FFMA.FTZ R201, R53, UR13, -R38.reuse ;  /* 0x0000000d35c97c23 */ /* 0x100fe20008010826 */
[--C-:B------:R-:W-:Y:S01]  /*28c0*/  FFMA.FTZ R206, R39, UR13, -R38.reuse ;  /* 0x0000000d27ce7c23 */ /* 0x100fe20008010826 */
[----:B------:R-:W-:Y:S01]  /*28d0*/  LDSM.16.MT88.4 R16, [R214+0xb800] ;  /* 0x00b80000d610783b */ /* 0x000fe20000004200 */
[----:B------:R-:W-:Y:S01]  /*28e0*/  MUFU.EX2 R200, R200 ;  /* 0x000000c800c87308 */ /* 0x000fe20000000800 */
[--C-:B------:R-:W-:Y:S01]  /*28f0*/  FFMA.FTZ R203, R37, UR13, -R38.reuse ;  /* 0x0000000d25cb7c23 */ /* 0x100fe20008010826 */
[----:B------:R-:W-:Y:S01]  /*2900*/  FFMA.FTZ R208, R36, UR13, -R38 ;  /* 0x0000000d24d07c23 */ /* 0x000fe20008010826 */
[----:B------:R-:W-:Y:S01]  /*2910*/  LDSM.16.MT88.4 R12, [R213+0xb800] ;  /* 0x00b80000d50c783b */ /* 0x000fe20000004200 */
[----:B------:R-:W-:Y:S01]  /*2920*/  FADD.FTZ R189, R189, R192 ;  /* 0x000000c0bdbd7221 */ /* 0x000fe20000010000 */
[----:B------:R-:W-:-:S03]  /*2930*/  FADD.FTZ R177, R177, R190 ;  /* 0x000000beb1b17221 */ /* 0x000fc60000010000 */
[----:B------:R-:W1:Y:S01]  /*2940*/  MUFU.EX2 R195, R195 ;  /* 0x000000c300c37308 */ /* 0x000e620000000800 */
[----:B---3--:R-:W-:Y:S01]  /*2950*/  F2FP.BF16.F32.PACK_AB R127, R185, R194 ;  /* 0x000000c2b97f723e */ /* 0x008fe200000010ff */
[----:B------:R-:W-:Y:S01]  /*2960*/  FADD.FTZ R194, R194, R189 ;  /* 0x000000bdc2c27221 */ /* 0x000fe20000010000 */
[----:B------:R-:W-:Y:S01]  /*2970*/  FADD.FTZ R188, R188, R177 ;  /* 0x000000b1bcbc7221 */ /* 0x000fe20000010000 */
[----:B--2---:R-:W-:Y:S01]  /*2980*/  FMNMX.FTZ R6, R3, R0, !PT ;  /* 0x0000000003067209 */ /* 0x004fe20007810000 */
[--C-:B------:R-:W-:Y:S01]  /*2990*/  FFMA.FTZ R3, R10, UR13, -R7.reuse ;  /* 0x0000000d0a037c23 */ /* 0x100fe20008010807 */
[----:B------:R-:W-:Y:S02]  /*29a0*/  FFMA.FTZ R0, R8, UR13, -R7 ;  /* 0x0000000d08007c23 */ /* 0x000fe40008010807 */
[----:B------:R-:W-:Y:S01]  /*29b0*/  MUFU.EX2 R196, R196 ;  /* 0x000000c400c47308 */ /* 0x000fe20000000800 */
[----:B------:R-:W-:Y:S01]  /*29c0*/  LDSM.16.MT88.4 R8, [R212+0xb800] ;  /* 0x00b80000d408783b */ /* 0x000fe20000004200 */
[C---:B------:R-:W-:Y:S01]  /*29d0*/  HMMA.16816.F32.BF16 R156, R124.reuse, R148, RZ ;  /* 0x000000947c9c723c */ /* 0x040fe200000418ff */
[----:B------:R-:W-:Y:S01]  /*29e0*/  FADD.FTZ R185, R185, R194 ;  /* 0x000000c2b9b97221 */ /* 0x000fe20000010000 */
[----:B------:R-:W-:Y:S01]  /*29f0*/  FADD.FTZ R187, R187, R188 ;  /* 0x000000bcbbbb7221 */ /* 0x000fe20000010000 */
[----:B------:R-:W2:Y:S03]  /*2a00*/  SHFL.BFLY PT, R167, R6, 0x1, 0x1f ;  /* 0x0c201f0006a77f89 */ /* 0x000ea600000e0000 */
[----:B------:R-:W3:Y:S01]  /*2a10*/  MUFU.EX2 R191, R191 ;  /* 0x000000bf00bf7308 */ /* 0x000ee20000000800 */
[----:B------:R-:W-:Y:S01]  /*2a20*/  HMMA.16816.F32.BF16 R140, R124, R132, RZ ;  /* 0x000000847c8c723c */ /* 0x000fe200000418ff */
[----:B-1----:R-:W-:Y:S01]  /*2a30*/  F2FP.BF16.F32.PACK_AB R128, R195, R200 ;  /* 0x000000c8c380723e */ /* 0x002fe200000010ff */
[----:B------:R-:W-:-:S04]  /*2a40*/  FADD.FTZ R195, R200, R195 ;  /* 0x000000c3c8c37221 */ /* 0x000fc80000010000 */
[C---:B------:R-:W-:Y:S01]  /*2a50*/  HMMA.16816.F32.BF16 R40, R124.reuse, R48, RZ ;  /* 0x000000307c28723c */ /* 0x040fe200000418ff */
[----:B------:R-:W-:Y:S05]  /*2a60*/  MUFU.EX2 R186, R186 ;  /* 0x000000ba00ba7308 */ /* 0x000fea0000000800 */
[C---:B------:R-:W-:Y:S03]  /*2a70*/  HMMA.16816.F32.BF16 R56, R124.reuse, R64, RZ ;  /* 0x000000407c38723c */ /* 0x040fe600000418ff */
[----:B------:R-:W1:Y:S01]  /*2a80*/  MUFU.EX2 R233, R233 ;  /* 0x000000e900e97308 */ /* 0x000e620000000800 */
[----:B---3--:R-:W-:Y:S01]  /*2a90*/  F2FP.BF16.F32.PACK_AB R130, R191, R196 ;  /* 0x000000c4bf82723e */ /* 0x008fe200000010ff */
[----:B------:R-:W-:Y:S01]  /*2aa0*/  FADD.FTZ R196, R196, R195 ;  /* 0x000000c3c4c47221 */ /* 0x000fe20000010000 */
[----:B------:R-:W-:Y:S01]  /*2ab0*/  HMMA.16816.F32.BF16 R72, R124, R80, RZ ;  /* 0x000000507c48723c */ /* 0x000fe200000418ff */
[----:B--2---:R-:W-:-:S02]  /*2ac0*/  FMNMX.FTZ R167, R6, R167, !PT ;  /* 0x000000a706a77209 */ /* 0x004fc40007810000 */
[----:B------:R-:W-:Y:S02]  /*2ad0*/  FADD.FTZ R196, R191, R196 ;  /* 0x000000c4bfc47221 */ /* 0x000fe40000010000 */
[----:B------:R-:W-:Y:S01]  /*2ae0*/  MUFU.EX2 R184, R184 ;  /* 0x000000b800b87308 */ /* 0x000fe20000000800 */
[C---:B------:R-:W-:Y:S01]  /*2af0*/  FSETP.NEU.FTZ.AND P0, PT, R167.reuse, -INF , PT ;  /* 0xff800000a700780b */ /* 0x040fe20003f1d000 */
[----:B------:R-:W-:Y:S01]  /*2b00*/  FMUL.FTZ R69, R167, UR13 ;  /* 0x0000000da7457c20 */ /* 0x000fe20008410000 */
[C---:B------:R-:W-:Y:S04]  /*2b10*/  HMMA.16816.F32.BF16 R88, R124.reuse, R96, RZ ;  /* 0x000000607c58723c */ /* 0x040fe800000418ff */
[----:B------:R-:W-:Y:S01]  /*2b20*/  FSEL R69, R69, RZ, P0 ;  /* 0x000000ff45457208 */ /* 0x000fe20000000000 */
[----:B------:R-:W2:Y:S01]  /*2b30*/  MUFU.EX2 R3, R3 ;  /* 0x0000000300037308 */ /* 0x000ea20000000800 */
[C---:B------:R-:W-:Y:S01]  /*2b40*/  HMMA.16816.F32.BF16 R104, R124.reuse, R112, RZ ;  /* 0x000000707c68723c */ /* 0x040fe200000418ff */
[----:B-1----:R-:W-:Y:S01]  /*2b50*/  F2FP.BF16.F32.PACK_AB R6, R233, R186 ;  /* 0x000000bae906723e */ /* 0x002fe200000010ff */
[----:B------:R-:W-:Y:S01]  /*2b60*/  FADD.FTZ R186, R186, R187 ;  /* 0x000000bbbaba7221 */ /* 0x000fe20000010000 */
[--C-:B------:R-:W-:Y:S01]  /*2b70*/  FFMA.FTZ R197, R102, UR13, -R69.reuse ;  /* 0x0000000d66c57c23 */ /* 0x100fe20008010845 */
[--C-:B------:R-:W-:Y:S01]  /*2b80*/  FFMA.FTZ R202, R100, UR13, -R69.reuse ;  /* 0x0000000d64ca7c23 */ /* 0x100fe20008010845 */
[--C-:B------:R-:W-:Y:S01]  /*2b90*/  FFMA.FTZ R199, R86, UR13, -R69.reuse ;  /* 0x0000000d56c77c23 */ /* 0x100fe20008010845 */
[--C-:B------:R-:W-:Y:S01]  /*2ba0*/  FFMA.FTZ R204, R84, UR13, -R69.reuse ;  /* 0x0000000d54cc7c23 */ /* 0x100fe20008010845 */
[C---:B------:R-:W-:Y:S01]  /*2bb0*/  HMMA.16816.F32.BF16 R120, R124.reuse, R180, RZ ;  /* 0x000000b47c78723c */ /* 0x040fe200000418ff */
[----:B------:R-:W-:Y:S01]  /*2bc0*/  MUFU.EX2 R0, R0 ;  /* 0x0000000000007308 */ /* 0x000fe20000000800 */
[--C-:B------:R-:W-:Y:S01]  /*2bd0*/  FFMA.FTZ R205, R54, UR13, -R69.reuse ;  /* 0x0000000d36cd7c23 */ /* 0x100fe20008010845 */
[--C-:B------:R-:W-:Y:S01]  /*2be0*/  FFMA.FTZ R232, R52, UR13, -R69.reuse ;  /* 0x0000000d34e87c23 */ /* 0x100fe20008010845 */
[--C-:B------:R-:W-:Y:S01]  /*2bf0*/  FFMA.FTZ R207, R70, UR13, -R69.reuse ;  /* 0x0000000d46cf7c23 */ /* 0x100fe20008010845 */
[----:B------:R-:W-:Y:S01]  /*2c00*/  FFMA.FTZ R236, R68, UR13, -R69 ;  /* 0x0000000d44ec7c23 */ /* 0x000fe20008010845 */
[C---:B------:R-:W-:Y:S01]  /*2c10*/  HMMA.16816.F32.BF16 R152, R124.reuse, R150, RZ ;  /* 0x000000967c98723c */ /* 0x040fe200000418ff */
[----:B------:R-:W-:Y:S01]  /*2c20*/  ISETP.GE.AND P0, PT, R169, 0x2, PT ;  /* 0x00000002a900780c */ /* 0x000fe20003f06270 */
[----:B------:R-:W-:Y:S01]  /*2c30*/  FADD.FTZ R233, R233, R186 ;  /* 0x000000bae9e97221 */ /* 0x000fe20000010000 */
[----:B------:R-:W-:Y:S01]  /*2c40*/  MUFU.EX2 R197, R197 ;  /* 0x000000c500c57308 */ /* 0x000fe20000000800 */
[C---:B--2---:R-:W-:Y:S01]  /*2c50*/  F2FP.BF16.F32.PACK_AB R5, R3.reuse, R184 ;  /* 0x000000b80305723e */ /* 0x044fe200000010ff */
[----:B------:R-:W-:Y:S01]  /*2c60*/  FADD.FTZ R184, R184, R185 ;  /* 0x000000b9b8b87221 */ /* 0x000fe20000010000 */
[----:B------:R-:W-:Y:S03]  /*2c70*/  HMMA.16816.F32.BF16 R136, R124, R134, RZ ;  /* 0x000000867c88723c */ /* 0x000fe600000418ff */
[----:B------:R-:W-:-:S02]  /*2c80*/  FADD.FTZ R3, R3, R184 ;  /* 0x000000b803037221 */ /* 0x000fc40000010000 */
[----:B------:R-:W1:Y:S01]  /*2c90*/  MUFU.EX2 R202, R202 ;  /* 0x000000ca00ca7308 */ /* 0x000e620000000800 */
[C---:B------:R-:W-:Y:S06]  /*2ca0*/  HMMA.16816.F32.BF16 R44, R124.reuse, R50, RZ ;  /* 0x000000327c2c723c */ /* 0x040fec00000418ff */
[C---:B------:R-:W-:Y:S01]  /*2cb0*/  HMMA.16816.F32.BF16 R60, R124.reuse, R66, RZ ;  /* 0x000000427c3c723c */ /* 0x040fe200000418ff */
[----:B------:R-:W-:Y:S05]  /*2cc0*/  MUFU.EX2 R199, R199 ;  /* 0x000000c700c77308 */ /* 0x000fea0000000800 */
[C---:B------:R-:W-:Y:S03]  /*2cd0*/  HMMA.16816.F32.BF16 R76, R124.reuse, R82, RZ ;  /* 0x000000527c4c723c */ /* 0x040fe600000418ff */
[----:B------:R-:W2:Y:S01]  /*2ce0*/  MUFU.EX2 R204, R204 ;  /* 0x000000cc00cc7308 */ /* 0x000ea20000000800 */
[----:B-1----:R-:W-:Y:S01]  /*2cf0*/  F2FP.BF16.F32.PACK_AB R129, R202, R197 ;  /* 0x000000c5ca81723e */ /* 0x002fe200000010ff */
[----:B------:R-:W-:Y:S01]  /*2d00*/  FADD.FTZ R202, R197, R202 ;  /* 0x000000cac5ca7221 */ /* 0x000fe20000010000 */
[C---:B------:R-:W-:Y:S05]  /*2d10*/  HMMA.16816.F32.BF16 R92, R124.reuse, R98, RZ ;  /* 0x000000627c5c723c */ /* 0x040fea00000418ff */
[----:B------:R-:W1:Y:S01]  /*2d20*/  MUFU.EX2 R225, R225 ;  /* 0x000000e100e17308 */ /* 0x000e620000000800 */
[C---:B------:R-:W-:Y:S06]  /*2d30*/  HMMA.16816.F32.BF16 R108, R124.reuse, R114, RZ ;  /* 0x000000727c6c723c */ /* 0x040fec00000418ff */
[----:B------:R-:W-:Y:S01]  /*2d40*/  HMMA.16816.F32.BF16 R124, R124, R182, RZ ;  /* 0x000000b67c7c723c */ /* 0x000fe200000418ff */
[----:B------:R-:W-:Y:S01]  /*2d50*/  MUFU.EX2 R201, R201 ;  /* 0x000000c900c97308 */ /* 0x000fe20000000800 */
[----:B--2---:R-:W-:Y:S01]  /*2d60*/  F2FP.BF16.F32.PACK_AB R131, R204, R199 ;  /* 0x000000c7cc83723e */ /* 0x004fe200000010ff */
[----:B------:R-:W-:-:S04]  /*2d70*/  FADD.FTZ R199, R199, R202 ;  /* 0x000000cac7c77221 */ /* 0x000fc80000010000 */
[----:B------:R-:W-:Y:S02]  /*2d80*/  FADD.FTZ R204, R204, R199 ;  /* 0x000000c7cccc7221 */ /* 0x000fe40000010000 */
[----:B------:R-:W2:Y:S01]  /*2d90*/  MUFU.EX2 R206, R206 ;  /* 0x000000ce00ce7308 */ /* 0x000ea20000000800 */
[----:B------:R-:W-:Y:S01]  /*2da0*/  HMMA.16816.F32.BF16 R160, R128, R148, RZ ;  /* 0x0000009480a0723c */ /* 0x000fe200000418ff */
[----:B-1----:R-:W-:Y:S01]  /*2db0*/  F2FP.BF16.F32.PACK_AB R7, R225, R0 ;  /* 0x00000000e107723e */ /* 0x002fe200000010ff */
[----:B------:R-:W-:-:S04]  /*2dc0*/  FADD.FTZ R0, R0, R3 ;  /* 0x0000000300007221 */ /* 0x000fc80000010000 */
[----:B------:R-:W-:Y:S01]  /*2dd0*/  HMMA.16816.F32.BF16 R144, R128, R132, RZ ;  /* 0x000000848090723c */ /* 0x000fe200000418ff */
[----:B------:R-:W-:Y:S01]  /*2de0*/  MUFU.EX2 R205, R205 ;  /* 0x000000cd00cd7308 */ /* 0x000fe20000000800 */
[----:B------:R-:W-:-:S04]  /*2df0*/  FADD.FTZ R225, R225, R0 ;  /* 0x00000000e1e17221 */ /* 0x000fc80000010000 */
[C---:B------:R-:W-:Y:S03]  /*2e00*/  HMMA.16816.F32.BF16 R36, R128.reuse, R48, RZ ;  /* 0x000000308024723c */ /* 0x040fe600000418ff */
[----:B------:R-:W1:Y:S03]  /*2e10*/  MUFU.EX2 R232, R232 ;  /* 0x000000e800e87308 */ /* 0x000e660000000800 */
[C---:B------:R-:W-:Y:S05]  /*2e20*/  HMMA.16816.F32.BF16 R52, R128.reuse, R64, RZ ;  /* 0x000000408034723c */ /* 0x040fea00000418ff */
[----:B------:R-:W-:Y:S01]  /*2e30*/  MUFU.EX2 R203, R203 ;  /* 0x000000cb00cb7308 */ /* 0x000fe20000000800 */
[C---:B------:R-:W-:Y:S06]  /*2e40*/  HMMA.16816.F32.BF16 R68, R128.reuse, R80, RZ ;  /* 0x000000508044723c */ /* 0x040fec00000418ff */
[C---:B------:R-:W-:Y:S01]  /*2e50*/  HMMA.16816.F32.BF16 R84, R128.reuse, R96, RZ ;  /* 0x000000608054723c */ /* 0x040fe200000418ff */
[----:B------:R-:W3:Y:S05]  /*2e60*/  MUFU.EX2 R208, R208 ;  /* 0x000000d000d07308 */ /* 0x000eea0000000800 */
[C---:B------:R-:W-:Y:S03]  /*2e70*/  HMMA.16816.F32.BF16 R100, R128.reuse, R112, RZ ;  /* 0x000000708064723c */ /* 0x040fe600000418ff */
[----:B------:R-:W-:Y:S03]  /*2e80*/  MUFU.EX2 R207, R207 ;  /* 0x000000cf00cf7308 */ /* 0x000fe60000000800 */
[C---:B------:R-:W-:Y:S05]  /*2e90*/  HMMA.16816.F32.BF16 R148, R128.reuse, R150, RZ ;  /* 0x000000968094723c */ /* 0x040fea00000418ff */
[----:B------:R-:W4:Y:S01]  /*2ea0*/  MUFU.EX2 R236, R236 ;  /* 0x000000ec00ec7308 */ /* 0x000f220000000800 */
        /* <DEDUP_REMOVED lines=24> */
[----:B--2---:R-:W-:Y:S01]  /*3030*/  F2FP.BF16.F32.PACK_AB R4, R206, R201 ;  /* 0x000000c9ce04723e */ /* 0x004fe200000010ff */
[----:B------:R-:W-:Y:S01]  /*3040*/  FADD.FTZ R201, R201, R196 ;  /* 0x000000c4c9c97221 */ /* 0x000fe20000010000 */
[----:B-1----:R-:W-:Y:S01]  /*3050*/  F2FP.BF16.F32.PACK_AB R5, R232, R205 ;  /* 0x000000cde805723e */ /* 0x002fe200000010ff */
[----:B------:R-:W-:Y:S01]  /*3060*/  FADD.FTZ R205, R205, R204 ;  /* 0x000000cccdcd7221 */ /* 0x000fe20000010000 */
[----:B---3--:R-:W-:Y:S01]  /*3070*/  F2FP.BF16.F32.PACK_AB R6, R208, R203 ;  /* 0x000000cbd006723e */ /* 0x008fe200000010ff */
[----:B------:R-:W-:Y:S01]  /*3080*/  FADD.FTZ R206, R206, R201 ;  /* 0x000000c9cece7221 */ /* 0x000fe20000010000 */
[----:B----4-:R-:W-:Y:S01]  /*3090*/  F2FP.BF16.F32.PACK_AB R7, R236, R207 ;  /* 0x000000cfec07723e */ /* 0x010fe200000010ff */
[----:B------:R-:W-:-:S02]  /*30a0*/  FADD.FTZ R232, R232, R205 ;  /* 0x000000cde8e87221 */ /* 0x000fc40000010000 */
[----:B------:R-:W-:Y:S02]  /*30b0*/  FADD.FTZ R203, R203, R206 ;  /* 0x000000cecbcb7221 */ /* 0x000fe40000010000 */
[----:B------:R-:W-:Y:S02]  /*30c0*/  FADD.FTZ R207, R207, R232 ;  /* 0x000000e8cfcf7221 */ /* 0x000fe40000010000 */
[----:B------:R-:W-:Y:S01]  /*30d0*/  HMMA.16816.F32.BF16 R160, R4, R172, R160 ;  /* 0x000000ac04a0723c */ /* 0x000fe200000418a0 */
[----:B------:R-:W-:Y:S01]  /*30e0*/  FADD.FTZ R235, R208, R203 ;  /* 0x000000cbd0eb7221 */ /* 0x000fe20000010000 */
[----:B------:R-:W-:Y:S01]  /*30f0*/  FADD.FTZ R232, R236, R207 ;  /* 0x000000cfece87221 */ /* 0x000fe20000010000 */
[----:B------:R-:W-:-:S03]  /*3100*/  VIADD R208, R219, 0x1800 ;  /* 0x00001800dbd07836 */ /* 0x000fc60000000000 */
        /* <DEDUP_REMOVED lines=18> */
[----:B------:R-:W-:Y:S02]  /*3230*/  USHF.L.U32 UR14, UR6, 0x6, URZ ;  /* 0x00000006060e7899 */ /* 0x000fe4000800063f */
[----:B------:R-:W-:Y:S01]  /*3240*/  USHF.L.U64.HI UR5, UR6, 0x6, UR7 ;  /* 0x0000000606057899 */ /* 0x000fe20008010207 */
[----:B------:R-:W-:Y:S03]  /*3250*/  BAR.SYNC.DEFER_BLOCKING 0x0 ;  /* 0x0000000000007b1d */ /* 0x000fe60000010000 */
[----:B------:R-:W-:Y:S02]  /*3260*/  IADD3 R4, P1, R248, -UR14, RZ ;  /* 0x8000000ef8047c10 */ /* 0x000fe4000ff3e0ff */
[----:B------:R-:W-:Y:S02]  /*3270*/  IADD3 R250, P0, R178, -UR14, RZ ;  /* 0x8000000eb2fa7c10 */ /* 0x000fe4000ff1e0ff */
[----:B------:R-:W-:-:S02]  /*3280*/  IADD3.X R5, R249, ~UR5, RZ, P1, !PT ;  /* 0x80000005f9057c10 */ /* 0x000fc40008ffe4ff */
[----:B------:R-:W-:Y:S02]  /*3290*/  IADD3.X R251, R179, ~UR5, RZ, P0, !PT ;  /* 0x80000005b3fb7c10 */ /* 0x000fe400087fe4ff */
[----:B------:R-:W-:Y:S01]  /*32a0*/  ISETP.NE.AND P0, PT, R169, 0x2, PT ;  /* 0x00000002a900780c */ /* 0x000fe20003f05270 */
[----:B------:R-:W-:Y:S01]  /*32b0*/  @!PT LDS RZ, [RZ] ;  /* 0x00000000fffff984 */ /* 0x000fe20000000800 */
[----:B------:R-:W-:Y:S01]  /*32c0*/  @!PT LDS RZ, [RZ] ;  /* 0x00000000fffff984 */ /* 0x000fe20000000800 */
[----:B------:R-:W-:Y:S01]  /*32d0*/  @!PT LDS RZ, [RZ] ;  /* 0x00000000fffff984 */ /* 0x000fe20000000800 */
[----:B------:R-:W-:Y:S04]  /*32e0*/  LDGSTS.E.BYPASS.LTC128B.128 [R224+0xa000], desc[UR16][R4.64] ;  /* 0x0a00000004e07fae */ /* 0x000fe8000b901d50 */
[----:B------:R1:W-:Y:S04]  /*32f0*/  LDGSTS.E.BYPASS.LTC128B.128 [R224+0xb000], desc[UR16][R4.64+0x80] ;  /* 0x0b00008004e07fae */ /* 0x0003e8000b901d50 */
[----:B------:R2:W-:Y:S04]  /*3300*/  LDGSTS.E.BYPASS.LTC128B.128 [R224+0xa800], desc[UR16][R250.64] ;  /* 0x0a800000fae07fae */ /* 0x0005e8000b901d50 */
[----:B------:R2:W-:Y:S04]  /*3310*/  LDGSTS.E.BYPASS.LTC128B.128 [R224+0xb800], desc[UR16][R250.64+0x80] ;  /* 0x0b800080fae07fae */ /* 0x0005e8000b901d50 */
[----:B------:R-:W-:Y:S04]  /*3320*/  LDSM.16.M88.4 R172, [R222] ;  /* 0x00000000deac783b */ /* 0x000fe80000000200 */
[----:B------:R-:W1:Y:S04]  /*3330*/  LDSM.16.M88.4 R180, [R221] ;  /* 0x00000000ddb4783b */ /* 0x000e680000000200 */
[----:B------:R-:W3:Y:S04]  /*3340*/  LDSM.16.M88.4 R188, [R221+0x800] ;  /* 0x00080000ddbc783b */ /* 0x000ee80000000200 */
[----:B------:R-:W4:Y:S04]  /*3350*/  LDSM.16.M88.4 R196, [R222+0x2000] ;  /* 0x00200000dec4783b */ /* 0x000f280000000200 */
[----:B------:R-:W-:Y:S04]  /*3360*/  LDSM.16.M88.4 R184, [R220] ;  /* 0x00000000dcb8783b */ /* 0x000fe80000000200 */
[----:B------:R-:W5:Y:S04]  /*3370*/  LDSM.16.M88.4 R32, [R219] ;  /* 0x00000000db20783b */ /* 0x000f680000000200 */
[----:B------:R-:W2:Y:S04]  /*3380*/  LDSM.16.M88.4 R28, [R211] ;  /* 0x00000000d31c783b */ /* 0x000ea80000000200 */
[----:B------:R-:W2:Y:S04]  /*3390*/  LDSM.16.M88.4 R20, [R220+0x2000] ;  /* 0x00200000dc14783b */ /* 0x000ea80000000200 */
[----:B------:R-:W-:Y:S04]  /*33a0*/  LDSM.16.M88.4 R12, [R217] ;  /* 0x00000000d90c783b */ /* 0x000fe80000000200 */
[----:B------:R-:W2:Y:S04]  /*33b0*/  LDSM.16.M88.4 R16, [R218] ;  /* 0x00000000da10783b */ /* 0x000ea80000000200 */
[----:B------:R-:W2:Y:S01]  /*33c0*/  LDSM.16.M88.4 R192, [R217+0x800] ;  /* 0x00080000d9c0783b */ /* 0x000ea20000000200 */
[C---:B-1----:R-:W-:Y:S03]  /*33d0*/  HMMA.16816.F32.BF16 R4, R172.reuse, R180, RZ ;  /* 0x000000b4ac04723c */ /* 0x042fe600000418ff */
[----:B------:R-:W-:Y:S04]  /*33e0*/  LDSM.16.M88.4 R236, [R222+0x6000] ;  /* 0x00600000deec783b */ /* 0x000fe80000000200 */
[----:B------:R-:W-:Y:S01]  /*33f0*/  LDSM.16.M88.4 R244, [R209] ;  /* 0x00000000d1f4783b */ /* 0x000fe20000000200 */
[C---:B---3--:R-:W-:Y:S03]  /*3400*/  HMMA.16816.F32.BF16 R176, R172.reuse, R188, RZ ;  /* 0x000000bcacb0723c */ /* 0x048fe600000418ff */
[----:B------:R-:W-:Y:S03]  /*3410*/  LDSM.16.M88.4 R204, [R221+0x1800] ;  /* 0x00180000ddcc783b */ /* 0x000fe60000000200 */
[----:B------:R-:W-:Y:S01]  /*3420*/  HMMA.16816.F32.BF16 R24, R172, R182, RZ ;  /* 0x000000b6ac18723c */ /* 0x000fe200000418ff */
[----:B------:R-:W-:Y:S04]  /*3430*/  LDSM.16.M88.4 R240, [R217+0x1000] ;  /* 0x00100000d9f0783b */ /* 0x000fe80000000200 */
[----:B------:R-:W0:Y:S01]  /*3440*/  LDGDEPBAR ;  /* 0x00000000000079af */ /* 0x000e220000000000 */
[----:B----4-:R-:W-:Y:S06]  /*3450*/  HMMA.16816.F32.BF16 R8, R196, R180, RZ ;  /* 0x000000b4c408723c */ /* 0x010fec00000418ff */
[----:B------:R-:W-:Y:S06]  /*3460*/  HMMA.16816.F32.BF16 R172, R172, R190, RZ ;  /* 0x000000beacac723c */ /* 0x000fec00000418ff */
[C---:B------:R-:W-:Y:S06]  /*3470*/  HMMA.16816.F32.BF16 R180, R196.reuse, R182, RZ ;  /* 0x000000b6c4b4723c */ /* 0x040fec00000418ff */
[C---:B------:R-:W-:Y:S06]  /*3480*/  HMMA.16816.F32.BF16 R200, R196.reuse, R188, RZ ;  /* 0x000000bcc4c8723c */ /* 0x040fec00000418ff */
[----:B------:R-:W-:Y:S01]  /*3490*/  HMMA.16816.F32.BF16 R196, R196, R190, RZ ;  /* 0x000000bec4c4723c */ /* 0x000fe200000418ff */
[----:B------:R-:W1:Y:S05]  /*34a0*/  LDSM.16.M88.4 R188, [R218+0x2000] ;  /* 0x00200000dabc783b */ /* 0x000e6a0000000200 */
[C---:B-----5:R-:W-:Y:S06]  /*34b0*/  HMMA.16816.F32.BF16 R4, R184.reuse, R32, R4 ;  /* 0x00000020b804723c */ /* 0x060fec0000041804 */
[C---:B--2---:R-:W-:Y:S06]  /*34c0*/  HMMA.16816.F32.BF16 R176, R184.reuse, R28, R176 ;  /* 0x0000001cb8b0723c */ /* 0x044fec00000418b0 */
[C---:B------:R-:W-:Y:S06]  /*34d0*/  HMMA.16816.F32.BF16 R24, R184.reuse, R34, R24 ;  /* 0x00000022b818723c */ /* 0x040fec0000041818 */
[----:B------:R-:W-:Y:S01]  /*34e0*/  HMMA.16816.F32.BF16 R172, R184, R30, R172 ;  /* 0x0000001eb8ac723c */ /* 0x000fe200000418ac */
[----:B------:R-:W-:Y:S05]  /*34f0*/  LDSM.16.M88.4 R184, [R216] ;  /* 0x00000000d8b8783b */ /* 0x000fea0000000200 */
[C---:B------:R-:W-:Y:S06]  /*3500*/  HMMA.16816.F32.BF16 R8, R20.reuse, R32, R8 ;  /* 0x000000201408723c */ /* 0x040fec0000041808 */
[----:B------:R-:W-:Y:S01]  /*3510*/  HMMA.16816.F32.BF16 R180, R20, R34, R180 ;  /* 0x0000002214b4723c */ /* 0x000fe200000418b4 */
[----:B------:R-:W2:Y:S05]  /*3520*/  LDSM.16.M88.4 R32, [R210] ;  /* 0x00000000d220783b */ /* 0x000eaa0000000200 */
[----:B------:R-:W-:Y:S06]  /*3530*/  HMMA.16816.F32.BF16 R4, R16, R12, R4 ;  /* 0x0000000c1004723c */ /* 0x000fec0000041804 */
[C---:B------:R-:W-:Y:S06]  /*3540*/  HMMA.16816.F32.BF16 R200, R20.reuse, R28, R200 ;  /* 0x0000001c14c8723c */ /* 0x040fec00000418c8 */
[----:B------:R-:W-:Y:S01]  /*3550*/  HMMA.16816.F32.BF16 R196, R20, R30, R196 ;  /* 0x0000001e14c4723c */ /* 0x000fe200000418c4 */
[----:B------:R-:W3:Y:S04]  /*3560*/  LDSM.16.M88.4 R20, [R216+0x2000] ;  /* 0x00200000d814783b */ /* 0x000ee80000000200 */
[----:B------:R-:W-:Y:S01]  /*3570*/  LDSM.16.M88.4 R28, [R210+0x800] ;  /* 0x00080000d21c783b */ /* 0x000fe20000000200 */
[C---:B------:R-:W-:Y:S06]  /*3580*/  HMMA.16816.F32.BF16 R176, R16.reuse, R192, R176 ;  /* 0x000000c010b0723c */ /* 0x040fec00000418b0 */
[C---:B------:R-:W-:Y:S06]  /*3590*/  HMMA.16816.F32.BF16 R24, R16.reuse, R14, R24 ;  /* 0x0000000e1018723c */ /* 0x040fec0000041818 */
[----:B------:R-:W-:Y:S01]  /*35a0*/  HMMA.16816.F32.BF16 R172, R16, R194, R172 ;  /* 0x000000c210ac723c */ /* 0x000fe200000418ac */
[----:B------:R-:W-:Y:S05]  /*35b0*/  LDSM.16.M88.4 R16, [R222+0x4000] ;  /* 0x00400000de10783b */ /* 0x000fea0000000200 */
[C---:B-1----:R-:W-:Y:S06]  /*35c0*/  HMMA.16816.F32.BF16 R8, R188.reuse, R12, R8 ;  /* 0x0000000cbc08723c */ /* 0x042fec0000041808 */
[----:B------:R-:W-:Y:S01]  /*35d0*/  HMMA.16816.F32.BF16 R180, R188, R14, R180 ;  /* 0x0000000ebcb4723c */ /* 0x000fe200000418b4 */
[----:B------:R-:W1:Y:S05]  /*35e0*/  LDSM.16.M88.4 R12, [R221+0x1000] ;  /* 0x00100000dd0c783b */ /* 0x000e6a0000000200 */
[----:B--2---:R-:W-:Y:S06]  /*35f0*/  HMMA.16816.F32.BF16 R4, R184, R32, R4 ;  /* 0x00000020b804723c */ /* 0x004fec0000041804 */
[C---:B------:R-:W-:Y:S06]  /*3600*/  HMMA.16816.F32.BF16 R200, R188.reuse, R192, R200 ;  /* 0x000000c0bcc8723c */ /* 0x040fec00000418c8 */
[----:B------:R-:W-:Y:S01]  /*3610*/  HMMA.16816.F32.BF16 R196, R188, R194, R196 ;  /* 0x000000c2bcc4723c */ /* 0x000fe200000418c4 */
[----:B------:R-:W2:Y:S04]  /*3620*/  LDSM.16.M88.4 R192, [R220+0x4000] ;  /* 0x00400000dcc0783b */ /* 0x000ea80000000200 */
[----:B------:R-:W4:Y:S01]  /*3630*/  LDSM.16.M88.4 R188, [R220+0x6000] ;  /* 0x00600000dcbc783b */ /* 0x000f220000000200 */
[----:B---3--:R-:W-:Y:S06]  /*3640*/  HMMA.16816.F32.BF16 R8, R20, R32, R8 ;  /* 0x000000201408723c */ /* 0x008fec0000041808 */
[-C--:B------:R-:W-:Y:S06]  /*3650*/  HMMA.16816.F32.BF16 R24, R184, R34.reuse, R24 ;  /* 0x00000022b818723c */ /* 0x080fec0000041818 */
[----:B------:R-:W-:Y:S01]  /*3660*/  HMMA.16816.F32.BF16 R180, R20, R34, R180 ;  /* 0x0000002214b4723c */ /* 0x000fe200000418b4 */
[----:B------:R-:W3:Y:S05]  /*3670*/  LDSM.16.M88.4 R32, [R218+0x4000] ;  /* 0x00400000da20783b */ /* 0x000eea0000000200 */
[-C--:B-1----:R-:W-:Y:S06]  /*3680*/  HMMA.16816.F32.BF16 R4, R16, R12.reuse, R4 ;  /* 0x0000000c1004723c */ /* 0x082fec0000041804 */
[----:B------:R-:W-:Y:S06]  /*3690*/  HMMA.16816.F32.BF16 R8, R236, R12, R8 ;  /* 0x0000000cec08723c */ /* 0x000fec0000041808 */
[C---:B------:R-:W-:Y:S06]  /*36a0*/  HMMA.16816.F32.BF16 R176, R184.reuse, R28, R176 ;  /* 0x0000001cb8b0723c */ /* 0x040fec00000418b0 */
[----:B------:R-:W-:Y:S01]  /*36b0*/  HMMA.16816.F32.BF16 R172, R184, R30, R172 ;  /* 0x0000001eb8ac723c */ /* 0x000fe200000418ac */
[----:B------:R-:W-:Y:S05]  /*36c0*/  LDSM.16.M88.4 R184, [R208] ;  /* 0x00000000d0b8783b */ /* 0x000fea0000000200 */
[----:B--2---:R-:W-:Y:S06]  /*36d0*/  HMMA.16816.F32.BF16 R4, R192, R244, R4 ;  /* 0x000000f4c004723c */ /* 0x004fec0000041804 */
[C---:B------:R-:W-:Y:S06]  /*36e0*/  HMMA.16816.F32.BF16 R200, R20.reuse, R28, R200 ;  /* 0x0000001c14c8723c */ /* 0x040fec00000418c8 */
[----:B------:R-:W-:Y:S01]  /*36f0*/  HMMA.16816.F32.BF16 R196, R20, R30, R196 ;  /* 0x0000001e14c4723c */ /* 0x000fe200000418c4 */
[----:B------:R-:W1:Y:S04]  /*3700*/  LDSM.16.M88.4 R28, [R218+0x6000] ;  /* 0x00600000da1c783b */ /* 0x000e680000000200 */
[----:B------:R-:W-:Y:S01]  /*3710*/  LDSM.16.M88.4 R20, [R216+0x4000] ;  /* 0x00400000d814783b */ /* 0x000fe20000000200 */
[-C--:B------:R-:W-:Y:S06]  /*3720*/  HMMA.16816.F32.BF16 R24, R16, R14.reuse, R24 ;  /* 0x0000000e1018723c */ /* 0x080fec0000041818 */
[----:B------:R-:W-:Y:S01]  /*3730*/  HMMA.16816.F32.BF16 R180, R236, R14, R180 ;  /* 0x0000000eecb4723c */ /* 0x000fe200000418b4 */
[----:B------:R-:W2:Y:S05]  /*3740*/  LDSM.16.M88.4 R12, [R210+0x1000] ;  /* 0x00100000d20c783b */ /* 0x000eaa0000000200 */
[----:B----4-:R-:W-:Y:S06]  /*3750*/  HMMA.16816.F32.BF16 R8, R188, R244, R8 ;  /* 0x000000f4bc08723c */ /* 0x010fec0000041808 */
[C---:B------:R-:W-:Y:S06]  /*3760*/  HMMA.16816.F32.BF16 R176, R16.reuse, R204, R176 ;  /* 0x000000cc10b0723c */ /* 0x040fec00000418b0 */
[----:B------:R-:W-:Y:S01]  /*3770*/  HMMA.16816.F32.BF16 R172, R16, R206, R172 ;  /* 0x000000ce10ac723c */ /* 0x000fe200000418ac */
[----:B------:R-:W4:Y:S05]  /*3780*/  LDSM.16.M88.4 R16, [R216+0x6000] ;  /* 0x00600000d810783b */ /* 0x000f2a0000000200 */
[-C--:B---3--:R-:W-:Y:S06]  /*3790*/  HMMA.16816.F32.BF16 R4, R32, R240.reuse, R4 ;  /* 0x000000f02004723c */ /* 0x088fec0000041804 */
[----:B-1----:R-:W-:Y:S06]  /*37a0*/  HMMA.16816.F32.BF16 R8, R28, R240, R8 ;  /* 0x000000f01c08723c */ /* 0x002fec0000041808 */
[C---:B------:R-:W-:Y:S06]  /*37b0*/  HMMA.16816.F32.BF16 R24, R192.reuse, R246, R24 ;  /* 0x000000f6c018723c */ /* 0x040fec0000041818 */
[----:B------:R-:W-:Y:S06]  /*37c0*/  HMMA.16816.F32.BF16 R176, R192, R184, R176 ;  /* 0x000000b8c0b0723c */ /* 0x000fec00000418b0 */
[----:B--2---:R-:W-:Y:S06]  /*37d0*/  HMMA.16816.F32.BF16 R4, R20, R12, R4 ;  /* 0x0000000c1404723c */ /* 0x004fec0000041804 */
[----:B------:R-:W-:Y:S01]  /*37e0*/  HMMA.16816.F32.BF16 R172, R192, R186, R172 ;  /* 0x000000bac0ac723c */ /* 0x000fe200000418ac */
[----:B------:R-:W1:Y:S05]  /*37f0*/  LDSM.16.M88.4 R192, [R217+0x1800] ;  /* 0x00180000d9c0783b */ /* 0x000e6a0000000200 */
[----:B------:R-:W-:Y:S06]  /*3800*/  HMMA.16816.F32.BF16 R200, R236, R204, R200 ;  /* 0x000000ccecc8723c */ /* 0x000fec00000418c8 */
[----:B----4-:R-:W-:Y:S06]  /*3810*/  HMMA.16816.F32.BF16 R8, R16, R12, R8 ;  /* 0x0000000c1008723c */ /* 0x010fec0000041808 */
[----:B------:R-:W-:Y:S01]  /*3820*/  FMUL.FTZ R0, R4, UR4 ;  /* 0x0000000404007c20 */ /* 0x000fe20008410000 */
[----:B------:R-:W-:Y:S01]  /*3830*/  FMUL.FTZ R12, R5, UR4 ;  /* 0x00000004050c7c20 */ /* 0x000fe20008410000 */
[----:B------:R-:W-:Y:S01]  /*3840*/  FMUL.FTZ R3, R6, UR4 ;  /* 0x0000000406037c20 */ /* 0x000fe20008410000 */
[----:B------:R-:W-:Y:S01]  /*3850*/  FMUL.FTZ R13, R7, UR4 ;  /* 0x00000004070d7c20 */ /* 0x000fe20008410000 */
[----:B------:R-:W-:Y:S01]  /*3860*/  HMMA.16816.F32.BF16 R196, R236, R206, R196 ;  /* 0x000000ceecc4723c */ /* 0x000fe200000418c4 */
[----:B------:R-:W2:Y:S01]  /*3870*/  LDSM.16.M88.4 R4, [R210+0x1800] ;  /* 0x00180000d204783b */ /* 0x000ea20000000200 */
[----:B------:R-:W3:Y:S01]  /*3880*/  MUFU.TANH R0, R0 ;  /* 0x0000000000007308 */ /* 0x000ee20000002400 */
[----:B------:R-:W-:-:S04]  /*3890*/  DEPBAR.LE SB0, 0x0 ;  /* 0x000080000000791a */ /* 0x000fc80000000000 */
[----:B------:R-:W-:Y:S03]  /*38a0*/  HMMA.16816.F32.BF16 R180, R188, R246, R180 ;  /* 0x000000f6bcb4723c */ /* 0x000fe600000418b4 */
[----:B------:R-:W4:Y:S03]  /*38b0*/  MUFU.TANH R12, R12 ;  /* 0x0000000c000c7308 */ /* 0x000f260000002400 */
[----:B------:R-:W-:Y:S01]  /*38c0*/  HMMA.16816.F32.BF16 R24, R32, R242, R24 ;  /* 0x000000f22018723c */ /* 0x000fe20000041818 */
[----:B------:R-:W-:-:S04]  /*38d0*/  FMUL.FTZ R8, R8, UR4 ;  /* 0x0000000408087c20 */ /* 0x000fc80008410000 */
[----:B------:R-:W5:Y:S01]  /*38e0*/  MUFU.TANH R13, R13 ;  /* 0x0000000d000d7308 */ /* 0x000f620000002400 */
[----:B-1----:R-:W-:Y:S06]  /*38f0*/  HMMA.16816.F32.BF16 R176, R32, R192, R176 ;  /* 0x000000c020b0723c */ /* 0x002fec00000418b0 */
[C---:B------:R-:W-:Y:S01]  /*3900*/  HMMA.16816.F32.BF16 R200, R188.reuse, R184, R200 ;  /* 0x000000b8bcc8723c */ /* 0x040fe200000418c8 */
[----:B------:R-:W-:Y:S05]  /*3910*/  MUFU.TANH R3, R3 ;  /* 0x0000000300037308 */ /* 0x000fea0000002400 */
[----:B------:R-:W-:Y:S03]  /*3920*/  HMMA.16816.F32.BF16 R196, R188, R186, R196 ;  /* 0x000000babcc4723c */ /* 0x000fe600000418c4 */
[----:B------:R-:W-:Y:S03]  /*3930*/  MUFU.TANH R8, R8 ;  /* 0x0000000800087308 */ /* 0x000fe60000002400 */
[----:B------:R-:W-:Y:S06]  /*3940*/  HMMA.16816.F32.BF16 R172, R32, R194, R172 ;  /* 0x000000c220ac723c */ /* 0x000fec00000418ac */
[----:B------:R-:W-:Y:S06]  /*3950*/  HMMA.16816.F32.BF16 R180, R28, R242, R180 ;  /* 0x000000f21cb4723c */ /* 0x000fec00000418b4 */
[C---:B------:R-:W-:Y:S06]  /*3960*/  HMMA.16816.F32.BF16 R24, R20.reuse, R14, R24 ;  /* 0x0000000e1418723c */ /* 0x040fec0000041818 */
[----:B--2---:R-:W-:Y:S06]  /*3970*/  HMMA.16816.F32.BF16 R176, R20, R4, R176 ;  /* 0x0000000414b0723c */ /* 0x004fec00000418b0 */
[C---:B------:R-:W-:Y:S06]  /*3980*/  HMMA.16816.F32.BF16 R200, R28.reuse, R192, R200 ;  /* 0x000000c01cc8723c */ /* 0x040fec00000418c8 */
[----:B------:R-:W-:Y:S06]  /*3990*/  HMMA.16816.F32.BF16 R196, R28, R194, R196 ;  /* 0x000000c21cc4723c */ /* 0x000fec00000418c4 */
[----:B------:R-:W-:Y:S06]  /*39a0*/  HMMA.16816.F32.BF16 R172, R20, R6, R172 ;  /* 0x0000000614ac723c */ /* 0x000fec00000418ac */
[----:B------:R-:W-:Y:S01]  /*39b0*/  HMMA.16816.F32.BF16 R180, R16, R14, R180 ;  /* 0x0000000e10b4723c */ /* 0x000fe200000418b4 */
[----:B------:R-:W-:Y:S01]  /*39c0*/  FMUL.FTZ R206, R176, UR4 ;  /* 0x00000004b0ce7c20 */ /* 0x000fe20008410000 */
[----:B------:R-:W-:-:S02]  /*39d0*/  VIADD R176, R169, 0xfffffffe ;  /* 0xfffffffea9b07836 */ /* 0x000fc40000000000 */
[----:B------:R-:W-:Y:S01]  /*39e0*/  FMUL.FTZ R177, R177, UR4 ;  /* 0x00000004b1b17c20 */ /* 0x000fe20008410000 */
[----:B------:R-:W-:Y:S01]  /*39f0*/  FMUL.FTZ R20, R178, UR4 ;  /* 0x00000004b2147c20 */ /* 0x000fe20008410000 */
[----:B------:R-:W-:Y:S01]  /*3a00*/  FMUL.FTZ R179, R179, UR4 ;  /* 0x00000004b3b37c20 */ /* 0x000fe20008410000 */
[C---:B------:R-:W-:Y:S01]  /*3a10*/  HMMA.16816.F32.BF16 R200, R16.reuse, R4, R200 ;  /* 0x0000000410c8723c */ /* 0x040fe200000418c8 */
[----:B------:R-:W-:Y:S01]  /*3a20*/  FMUL.FTZ R14, R9, UR4 ;  /* 0x00000004090e7c20 */ /* 0x000fe20008410000 */
[----:B------:R-:W-:Y:S01]  /*3a30*/  FMUL.FTZ R9, R10, UR4 ;  /* 0x000000040a097c20 */ /* 0x000fe20008410000 */
[----:B------:R-:W-:Y:S01]  /*3a40*/  FMUL.FTZ R10, R11, UR4 ;  /* 0x000000040b0a7c20 */ /* 0x000fe20008410000 */
[----:B------:R-:W-:Y:S01]  /*3a50*/  FMUL.FTZ R11, R24, UR4 ;  /* 0x00000004180b7c20 */ /* 0x000fe20008410000 */
[----:B------:R-:W-:Y:S01]  /*3a60*/  FMUL.FTZ R24, R25, UR4 ;  /* 0x0000000419187c20 */ /* 0x000fe20008410000 */
[----:B------:R-:W-:Y:S01]  /*3a70*/  HMMA.16816.F32.BF16 R196, R16, R6, R196 ;  /* 0x0000000610c4723c */ /* 0x000fe200000418c4 */
[----:B------:R-:W1:Y:S01]  /*3a80*/  MUFU.TANH R14, R14 ;  /* 0x0000000e000e7308 */ /* 0x000e620000002400 */
[----:B------:R-:W-:-:S02]  /*3a90*/  IMAD R5, R176, 0x20, R164 ;  /* 0x00000020b0057824 */ /* 0x000fc400078e02a4 */
[----:B------:R-:W-:Y:S01]  /*3aa0*/  FMUL.FTZ R15, R26, UR4 ;  /* 0x000000041a0f7c20 */ /* 0x000fe20008410000 */
[----:B------:R-:W-:Y:S01]  /*3ab0*/  FMUL.FTZ R25, R27, UR4 ;  /* 0x000000041b197c20 */ /* 0x000fe20008410000 */
[C---:B------:R-:W-:Y:S01]  /*3ac0*/  VIADD R21, R5.reuse, 0x1 ;  /* 0x0000000105157836 */ /* 0x040fe20000000000 */
[CC--:B------:R-:W-:Y:S01]  /*3ad0*/  ISETP.GE.AND P5, PT, R5.reuse, R234.reuse, PT ;  /* 0x000000ea0500720c */ /* 0x0c0fe20003fa6270 */
[----:B------:R-:W-:Y:S01]  /*3ae0*/  VIADD R7, R5, 0x8 ;  /* 0x0000000805077836 */ /* 0x000fe20000000000 */
[----:B------:R-:W2:Y:S01]  /*3af0*/  MUFU.TANH R11, R11 ;  /* 0x0000000b000b7308 */ /* 0x000ea20000002400 */
[----:B------:R-:W-:Y:S01]  /*3b00*/  FMUL.FTZ R4, R172, UR4 ;  /* 0x00000004ac047c20 */ /* 0x000fe20008410000 */
[----:B------:R-:W-:Y:S01]  /*3b10*/  ISETP.GE.AND P4, PT, R21, R234, PT ;  /* 0x000000ea1500720c */ /* 0x000fe20003f86270 */
[----:B------:R-:W-:Y:S01]  /*3b20*/  VIADD R23, R5, 0x9 ;  /* 0x0000000905177836 */ /* 0x000fe20000000000 */
[-C--:B------:R-:W-:Y:S01]  /*3b30*/  ISETP.GE.AND P2, PT, R21, R171.reuse, PT ;  /* 0x000000ab1500720c */ /* 0x080fe20003f46270 */
[----:B------:R-:W-:Y:S01]  /*3b40*/  VIADD R19, R5, 0x11 ;  /* 0x0000001105137836 */ /* 0x000fe20000000000 */
[----:B------:R-:W-:Y:S01]  /*3b50*/  ISETP.GE.AND P3, PT, R21, R170, PT ;  /* 0x000000aa1500720c */ /* 0x000fe20003f66270 */
[----:B------:R-:W-:Y:S01]  /*3b60*/  VIADD R17, R5, 0x18 ;  /* 0x0000001805117836 */ /* 0x000fe20000000000 */
[----:B------:R-:W2:Y:S01]  /*3b70*/  MUFU.TANH R24, R24 ;  /* 0x0000001800187308 */ /* 0x000ea20000002400 */
[----:B---3--:R-:W-:Y:S01]  /*3b80*/  FSEL R0, R0, -INF , !P5 ;  /* 0xff80000000007808 */ /* 0x008fe20006800000 */
[----:B------:R-:W-:Y:S01]  /*3b90*/  FMUL.FTZ R26, R180, UR4 ;  /* 0x00000004b41a7c20 */ /* 0x000fe20008410000 */
[----:B------:R-:W-:Y:S01]  /*3ba0*/  ISETP.GE.AND P1, PT, R21, R2, PT ;  /* 0x000000021500720c */ /* 0x000fe20003f26270 */
[----:B------:R-:W-:Y:S01]  /*3bb0*/  VIADD R21, R5, 0x10 ;  /* 0x0000001005157836 */ /* 0x000fe20000000000 */
[----:B----4-:R-:W-:Y:S01]  /*3bc0*/  FSEL R12, R12, -INF , !P4 ;  /* 0xff8000000c0c7808 */ /* 0x010fe20006000000 */
[----:B------:R-:W-:Y:S01]  /*3bd0*/  FMUL.FTZ R27, R181, UR4 ;  /* 0x00000004b51b7c20 */ /* 0x000fe20008410000 */
[----:B-----5:R-:W-:Y:S01]  /*3be0*/  FSEL R6, R13, -INF , !P2 ;  /* 0xff8000000d067808 */ /* 0x020fe20005000000 */
[----:B------:R-:W3:Y:S01]  /*3bf0*/  MUFU.TANH R206, R206 ;  /* 0x000000ce00ce7308 */ /* 0x000ee20000002400 */
[C---:B------:R-:W-:Y:S01]  /*3c00*/  ISETP.GE.AND P6, PT, R5.reuse, R171, PT ;  /* 0x000000ab0500720c */ /* 0x040fe20003fc6270 */
[C---:B------:R-:W-:Y:S01]  /*3c10*/  VIADD R13, R5.reuse, 0x19 ;  /* 0x00000019050d7836 */ /* 0x040fe20000000000 */
[C---:B------:R-:W-:Y:S01]  /*3c20*/  ISETP.GE.AND P4, PT, R5.reuse, R170, PT ;  /* 0x000000aa0500720c */ /* 0x040fe20003f86270 */
[----:B------:R-:W-:Y:S01]  /*3c30*/  FMUL.FTZ R32, R182, UR4 ;  /* 0x00000004b6207c20 */ /* 0x000fe20008410000 */
[----:B------:R-:W-:Y:S01]  /*3c40*/  ISETP.GE.AND P2, PT, R5, R2, PT ;  /* 0x000000020500720c */ /* 0x000fe20003f46270 */
[----:B------:R-:W-:Y:S01]  /*3c50*/  FMUL.FTZ R33, R183, UR4 ;  /* 0x00000004b7217c20 */ /* 0x000fe20008410000 */
[----:B------:R-:W-:Y:S01]  /*3c60*/  ISETP.GE.AND P5, PT, R7, R234, PT ;  /* 0x000000ea0700720c */ /* 0x000fe20003fa6270 */
[----:B------:R-:W4:Y:S01]  /*3c70*/  MUFU.TANH R204, R177 ;  /* 0x000000b100cc7308 */ /* 0x000f220000002400 */
[----:B-1----:R-:W-:Y:S01]  /*3c80*/  FSEL R5, R14, -INF , !P3 ;  /* 0xff8000000e057808 */ /* 0x002fe20005800000 */
[----:B------:R-:W-:Y:S01]  /*3c90*/  FMUL.FTZ R14, R173, UR4 ;  /* 0x00000004ad0e7c20 */ /* 0x000fe20008410000 */
[----:B------:R-:W-:Y:S01]  /*3ca0*/  FMNMX.FTZ R29, R168, R0, !PT ;  /* 0x00000000a81d7209 */ /* 0x000fe20007810000 */
[----:B------:R-:W-:Y:S01]  /*3cb0*/  FMUL.FTZ R240, R202, UR4 ;  /* 0x00000004caf07c20 */ /* 0x000fe20008410000 */
[----:B--2---:R-:W-:Y:S01]  /*3cc0*/  FSEL R16, R11, -INF , !P5 ;  /* 0xff8000000b107808 */ /* 0x004fe20006800000 */
[----:B------:R-:W-:Y:S01]  /*3cd0*/  FMUL.FTZ R200, R200, UR4 ;  /* 0x00000004c8c87c20 */ /* 0x000fe20008410000 */
[-C--:B------:R-:W-:Y:S01]  /*3ce0*/  ISETP.GE.AND P3, PT, R23, R234.reuse, PT ;  /* 0x000000ea1700720c */ /* 0x080fe20003f66270 */
[----:B------:R-:W1:Y:S01]  /*3cf0*/  MUFU.TANH R4, R4 ;  /* 0x0000000400047308 */ /* 0x000e620000002400 */
[----:B------:R-:W-:Y:S01]  /*3d00*/  FMNMX.FTZ R11, R12, R29, !PT ;  /* 0x0000001d0c0b7209 */ /* 0x000fe20007810000 */
[----:B------:R-:W-:Y:S01]  /*3d10*/  FMUL.FTZ R201, R201, UR4 ;  /* 0x00000004c9c97c20 */ /* 0x000fe20008410000 */
[----:B------:R-:W-:-:S02]  /*3d20*/  ISETP.GE.AND P5, PT, R21, R234, PT ;  /* 0x000000ea1500720c */ /* 0x000fc40003fa6270 */
[----:B------:R-:W-:Y:S02]  /*3d30*/  FSEL R24, R24, -INF , !P3 ;  /* 0xff80000018187808 */ /* 0x000fe40005800000 */
[----:B------:R-:W-:Y:S01]  /*3d40*/  FMNMX.FTZ R11, R16, R11, !PT ;  /* 0x0000000b100b7209 */ /* 0x000fe20007810000 */
[----:B------:R-:W2:Y:S01]  /*3d50*/  MUFU.TANH R14, R14 ;  /* 0x0000000e000e7308 */ /* 0x000ea20000002400 */
[-C--:B------:R-:W-:Y:S02]  /*3d60*/  ISETP.GE.AND P3, PT, R19, R234.reuse, PT ;  /* 0x000000ea1300720c */ /* 0x080fe40003f66270 */
[----:B---3--:R-:W-:Y:S02]  /*3d70*/  FSEL R206, R206, -INF , !P5 ;  /* 0xff800000cece7808 */ /* 0x008fe40006800000 */
[----:B------:R-:W-:Y:S02]  /*3d80*/  FMNMX.FTZ R11, R24, R11, !PT ;  /* 0x0000000b180b7209 */ /* 0x000fe40007810000 */
[----:B------:R-:W-:Y:S01]  /*3d90*/  ISETP.GE.AND P5, PT, R17, R234, PT ;  /* 0x000000ea1100720c */ /* 0x000fe20003fa6270 */
[----:B------:R-:W3:Y:S01]  /*3da0*/  MUFU.TANH R9, R9 ;  /* 0x0000000900097308 */ /* 0x000ee20000002400 */
[----:B----4-:R-:W-:-:S02]  /*3db0*/  FSEL R204, R204, -INF , !P3 ;  /* 0xff800000cccc7808 */ /* 0x010fc40005800000 */
[----:B------:R-:W-:Y:S02]  /*3dc0*/  FMNMX.FTZ R11, R206, R11, !PT ;  /* 0x0000000bce0b7209 */ /* 0x000fe40007810000 */
[----:B------:R-:W-:Y:S02]  /*3dd0*/  ISETP.GE.AND P3, PT, R13, R234, PT ;  /* 0x000000ea0d00720c */ /* 0x000fe40003f66270 */
[----:B-1----:R-:W-:Y:S01]  /*3de0*/  FSEL R202, R4, -INF , !P5 ;  /* 0xff80000004ca7808 */ /* 0x002fe20006800000 */
[----:B------:R-:W1:Y:S01]  /*3df0*/  MUFU.TANH R10, R10 ;  /* 0x0000000a000a7308 */ /* 0x000e620000002400 */
[----:B------:R-:W-:Y:S02]  /*3e00*/  FMNMX.FTZ R11, R204, R11, !PT ;  /* 0x0000000bcc0b7209 */ /* 0x000fe40007810000 */
[----:B------:R-:W-:Y:S02]  /*3e10*/  ISETP.GE.AND P5, PT, R7, R171, PT ;  /* 0x000000ab0700720c */ /* 0x000fe40003fa6270 */
[----:B------:R-:W-:-:S03]  /*3e20*/  FMNMX.FTZ R4, R202, R11, !PT ;  /* 0x0000000bca047209 */ /* 0x000fc60007810000 */
[----:B------:R-:W4:Y:S08]  /*3e30*/  MUFU.TANH R15, R15 ;  /* 0x0000000f000f7308 */ /* 0x000f300000002400 */
        /* <DEDUP_REMOVED lines=9> */
[----:B------:R2:W1:Y:S02]  /*3ed0*/  MUFU.TANH R239, R201 ;  /* 0x000000c900ef7308 */ /* 0x0004640000002400 */
[----:B--2---:R-:W-:Y:S01]  /*3ee0*/  FSEL R201, R14, -INF , !P3 ;  /* 0xff8000000ec97808 */ /* 0x004fe20005800000 */
[----:B------:R-:W-:Y:S01]  /*3ef0*/  BAR.SYNC.DEFER_BLOCKING 0x0 ;  /* 0x0000000000007b1d */ /* 0x000fe20000010000 */
[----:B------:R-:W-:-:S02]  /*3f00*/  ISETP.GE.AND P3, PT, R7, R170, PT ;  /* 0x000000aa0700720c */ /* 0x000fc40003f66270 */
[----:B------:R-:W-:-:S03]  /*3f10*/  FMNMX.FTZ R11, R201, R4, !PT ;  /* 0x00000004c90b7209 */ /* 0x000fc60007810000 */
[----:B-1-34-:R-:W-:Y:S08]  /*3f20*/  @!P0 BRA `(.L_x_1083) ;  /* 0x0000000000508947 */ /* 0x01aff00003800000 */
[----:B------:R-:W-:-:S04]  /*3f30*/  VIADD R29, R169, 0xfffffffd ;  /* 0xfffffffda91d7836 */ /* 0x000fc80000000000 */
[----:B------:R-:W-:Y:S01]  /*3f40*/  IMAD.WIDE.U32 R30, R29, UR8, RZ ;  /* 0x000000081d1e7c25 */ /* 0x000fe2000f8e00ff */
[----:B------:R-:W-:Y:S02]  /*3f50*/  SHF.R.S32.HI R4, RZ, 0x1f, R29 ;  /* 0x0000001fff047819 */ /* 0x000fe4000001141d */
[----:B------:R-:W-:-:S03]  /*3f60*/  LEA R14, P0, R30, R226, 0x5 ;  /* 0x000000e21e0e7211 */ /* 0x000fc600078028ff */
[----:B------:R-:W-:-:S04]  /*3f70*/  IMAD R4, R4, UR8, RZ ;  /* 0x0000000804047c24 */ /* 0x000fc8000f8e02ff */
[----:B------:R-:W-:-:S04]  /*3f80*/  IMAD R4, R29, UR9, R4 ;  /* 0x000000091d047c24 */ /* 0x000fc8000f8e0204 */
[----:B------:R-:W-:-:S05]  /*3f90*/  IMAD.IADD R29, R31, 0x1, R4 ;  /* 0x000000011f1d7824 */ /* 0x000fca00078e0204 */
[----:B------:R-:W-:Y:S02]  /*3fa0*/  LEA.HI.X R29, R30, R231, R29, 0x5, P0 ;  /* 0x000000e71e1d7211 */ /* 0x000fe400000f2c1d */
[----:B------:R-:W-:-:S04]  /*3fb0*/  LEA R28, P0, R14, UR10, 0x1 ;  /* 0x0000000a0e1c7c11 */ /* 0x000fc8000f8008ff */
[----:B------:R-:W-:Y:S02]  /*3fc0*/  LEA.HI.X R29, R14, UR11, R29, 0x1, P0 ;  /* 0x0000000b0e1d7c11 */ /* 0x000fe400080f0c1d */
[----:B------:R-:W-:-:S03]  /*3fd0*/  IADD3 R30, P0, R28, UR19, RZ ;  /* 0x000000131c1e7c10 */ /* 0x000fc6000ff1e0ff */
[----:B------:R-:W-:Y:S01]  /*3fe0*/  @!PT LDS RZ, [RZ] ;  /* 0x00000000fffff984 */ /* 0x000fe20000000800 */
[----:B------:R-:W-:Y:S01]  /*3ff0*/  @!PT LDS RZ, [RZ] ;  /* 0x00000000fffff984 */ /* 0x000fe20000000800 */
[----:B------:R-:W-:Y:S01]  /*4000*/  @!PT LDS RZ, [RZ] ;  /* 0x00000000fffff984 */ /* 0x000fe20000000800 */
[----:B------:R1:W-:Y:S01]  /*4010*/  LDGSTS.E.BYPASS.LTC128B.128 [R224+0x8000], desc[UR16][R28.64] ;  /* 0x080000001ce07fae */ /* 0x0003e2000b901d50 */
[----:B------:R-:W-:-:S03]  /*4020*/  IADD3.X R31, R29, UR18, RZ, P0, !PT ;  /* 0x000000121d1f7c10 */ /* 0x000fc600087fe4ff */
[----:B------:R1:W-:Y:S04]  /*4030*/  LDGSTS.E.BYPASS.LTC128B.128 [R224+0x9000], desc[UR16][R28.64+0x80] ;  /* 0x090000801ce07fae */ /* 0x0003e8000b901d50 */
[----:B------:R1:W-:Y:S04]  /*4040*/  LDGSTS.E.BYPASS.LTC128B.128 [R224+0x8800], desc[UR16][R30.64] ;  /* 0x088000001ee07fae */ /* 0x0003e8000b901d50 */
[----:B------:R1:W-:Y:S04]  /*4050*/  LDGSTS.E.BYPASS.LTC128B.128 [R224+0x9800], desc[UR16][R30.64+0x80] ;  /* 0x098000801ee07fae */ /* 0x0003e8000b901d50 */
[----:B------:R-:W0:Y:S02]  /*4060*/  LDGDEPBAR ;  /* 0x00000000000079af */ /* 0x000e240000000000 */
.L_x_1083:
[----:B------:R-:W2:Y:S01]  /*4070*/  SHFL.BFLY PT, R18, R11, 0x2, 0x1f ;  /* 0x0c401f000b127f89 */ /* 0x000ea200000e0000 */
[----:B------:R-:W-:Y:S01]  /*4080*/  FSEL R14, R15, -INF , !P5 ;  /* 0xff8000000f0e7808 */ /* 0x000fe20006800000 */
[----:B------:R-:W-:Y:S01]  /*4090*/  FMUL.FTZ R175, R175, UR4 ;  /* 0x00000004afaf7c20 */ /* 0x000fe20008410000 */
[-C--:B------:R-:W-:Y:S01]  /*40a0*/  ISETP.GE.AND P5, PT, R23, R171.reuse, PT ;  /* 0x000000ab1700720c */ /* 0x080fe20003fa6270 */
[----:B------:R-:W-:Y:S01]  /*40b0*/  FMUL.FTZ R174, R174, UR4 ;  /* 0x00000004aeae7c20 */ /* 0x000fe20008410000 */
[----:B------:R-:W-:Y:S01]  /*40c0*/  FMUL.FTZ R196, R196, UR4 ;  /* 0x00000004c4c47c20 */ /* 0x000fe20008410000 */
[----:B------:R-:W3:Y:S01]  /*40d0*/  MUFU.TANH R190, R175 ;  /* 0x000000af00be7308 */ /* 0x000ee20000002400 */
[----:B------:R-:W-:Y:S01]  /*40e0*/  FSEL R4, R25, -INF , !P5 ;  /* 0xff80000019047808 */ /* 0x000fe20006800000 */
[----:B------:R-:W-:Y:S01]  /*40f0*/  FMUL.FTZ R203, R203, UR4 ;  /* 0x00000004cbcb7c20 */ /* 0x000fe20008410000 */
[----:B------:R-:W-:Y:S01]  /*4100*/  ISETP.GE.AND P5, PT, R21, R171, PT ;  /* 0x000000ab1500720c */ /* 0x000fe20003fa6270 */
[----:B------:R-:W-:Y:S01]  /*4110*/  FMUL.FTZ R197, R197, UR4 ;  /* 0x00000004c5c57c20 */ /* 0x000fe20008410000 */
[----:B------:R-:W-:Y:S01]  /*4120*/  ISETP.GE.AND P0, PT, R7, R2, PT ;  /* 0x000000020700720c */ /* 0x000fe20003f06270 */
[----:B------:R-:W-:Y:S01]  /*4130*/  FMUL.FTZ R198, R198, UR4 ;  /* 0x00000004c6c67c20 */ /* 0x000fe20008410000 */
[----:B------:R-:W-:Y:S01]  /*4140*/  FSEL R200, R20, -INF , !P5 ;  /* 0xff80000014c87808 */ /* 0x000fe20006800000 */
[----:B------:R-:W4:Y:S01]  /*4150*/  MUFU.TANH R191, R174 ;  /* 0x000000ae00bf7308 */ /* 0x000f220000002400 */
[----:B------:R-:W-:Y:S01]  /*4160*/  FSEL R20, R3, -INF , !P6 ;  /* 0xff80000003147808 */ /* 0x000fe20007000000 */
[----:B------:R-:W-:Y:S01]  /*4170*/  FMUL.FTZ R199, R199, UR4 ;  /* 0x00000004c7c77c20 */ /* 0x000fe20008410000 */
[----:B------:R-:W-:-:S02]  /*4180*/  ISETP.GE.AND P5, PT, R21, R170, PT ;  /* 0x000000aa1500720c */ /* 0x000fc40003fa6270 */
[----:B------:R-:W-:Y:S02]  /*4190*/  FMNMX.FTZ R15, R167, R20, !PT ;  /* 0x00000014a70f7209 */ /* 0x000fe40007810000 */
[----:B------:R-:W-:Y:S01]  /*41a0*/  FSEL R207, R207, -INF , !P5 ;  /* 0xff800000cfcf7808 */ /* 0x000fe20006800000 */
[----:B------:R-:W5:Y:S01]  /*41b0*/  MUFU.TANH R205, R196 ;  /* 0x000000c400cd7308 */ /* 0x000f620000002400 */
[----:B------:R-:W-:Y:S02]  /*41c0*/  FMNMX.FTZ R15, R6, R15, !PT ;  /* 0x0000000f060f7209 */ /* 0x000fe40007810000 */
[----:B--2---:R-:W-:Y:S02]  /*41d0*/  FMNMX.FTZ R3, R11, R18, !PT ;  /* 0x000000120b037209 */ /* 0x004fe40007810000 */
[----:B------:R-:W-:Y:S02]  /*41e0*/  FSEL R11, R8, -INF , !P4 ;  /* 0xff800000080b7808 */ /* 0x000fe40006000000 */
[----:B------:R-:W-:Y:S01]  /*41f0*/  FMNMX.FTZ R15, R14, R15, !PT ;  /* 0x0000000f0e0f7209 */ /* 0x000fe20007810000 */
[----:B------:R-:W-:Y:S01]  /*4200*/  MUFU.TANH R238, R203 ;  /* 0x000000cb00ee7308 */ /* 0x000fe20000002400 */
[----:B------:R-:W-:-:S02]  /*4210*/  FMNMX.FTZ R8, R166, R11, !PT ;  /* 0x0000000ba6087209 */ /* 0x000fc40007810000 */
[----:B------:R-:W-:Y:S02]  /*4220*/  FSEL R7, R26, -INF , !P3 ;  /* 0xff8000001a077808 */ /* 0x000fe40005800000 */
[----:B------:R-:W-:Y:S01]  /*4230*/  ISETP.GE.AND P5, PT, R19, R171, PT ;  /* 0x000000ab1300720c */ /* 0x000fe20003fa6270 */
[----:B------:R-:W-:Y:S01]  /*4240*/  SHFL.BFLY PT, R26, R3, 0x1, 0x1f ;  /* 0x0c201f00031a7f89 */ /* 0x000fe200000e0000 */
[----:B------:R-:W-:Y:S01]  /*4250*/  ISETP.GE.AND P3, PT, R23, R170, PT ;  /* 0x000000aa1700720c */ /* 0x000fe20003f66270 */
[----:B------:R-:W2:Y:S01]  /*4260*/  MUFU.TANH R203, R197 ;  /* 0x000000c500cb7308 */ /* 0x000ea20000002400 */
[----:B------:R-:W-:Y:S02]  /*4270*/  FMNMX.FTZ R15, R4, R15, !PT ;  /* 0x0000000f040f7209 */ /* 0x000fe40007810000 */
[----:B------:R-:W-:Y:S02]  /*4280*/  FMNMX.FTZ R8, R5, R8, !PT ;  /* 0x0000000805087209 */ /* 0x000fe40007810000 */
[----:B------:R-:W-:-:S02]  /*4290*/  FSEL R192, R192, -INF , !P5 ;  /* 0xff800000c0c07808 */ /* 0x000fc40006800000 */
[-C--:B------:R-:W-:Y:S01]  /*42a0*/  ISETP.GE.AND P4, PT, R13, R171.reuse, PT ;  /* 0x000000ab0d00720c */ /* 0x080fe20003f86270 */
[----:B------:R-:W1:Y:S01]  /*42b0*/  MUFU.TANH R198, R198 ;  /* 0x000000c600c67308 */ /* 0x000e620000002400 */
[----:B------:R-:W-:Y:S02]  /*42c0*/  FSEL R27, R27, -INF , !P3 ;  /* 0xff8000001b1b7808 */ /* 0x000fe40005800000 */
[----:B------:R-:W-:Y:S02]  /*42d0*/  ISETP.GE.AND P5, PT, R17, R171, PT ;  /* 0x000000ab1100720c */ /* 0x000fe40003fa6270 */
[----:B------:R-:W-:Y:S02]  /*42e0*/  FMNMX.FTZ R15, R200, R15, !PT ;  /* 0x0000000fc80f7209 */ /* 0x000fe40007810000 */
[----:B------:R-:W-:Y:S01]  /*42f0*/  FMNMX.FTZ R8, R7, R8, !PT ;  /* 0x0000000807087209 */ /* 0x000fe20007810000 */
[----:B------:R-:W1:Y:S01]  /*4300*/  MUFU.TANH R196, R199 ;  /* 0x000000c700c47308 */ /* 0x000e620000002400 */
[----:B---3--:R-:W-:-:S02]  /*4310*/  FSEL R190, R190, -INF , !P4 ;  /* 0xff800000bebe7808 */ /* 0x008fc40006000000 */
[----:B----4-:R-:W-:Y:S02]  /*4320*/  FSEL R191, R191, -INF , !P5 ;  /* 0xff800000bfbf7808 */ /* 0x010fe40006800000 */
[----:B------:R-:W-:Y:S02]  /*4330*/  FMNMX.FTZ R18, R192, R15, !PT ;  /* 0x0000000fc0127209 */ /* 0x000fe40007810000 */
[----:B------:R-:W-:Y:S02]  /*4340*/  ISETP.GE.AND P4, PT, R19, R170, PT ;  /* 0x000000aa1300720c */ /* 0x000fe40003f86270 */
[----:B------:R-:W-:Y:S02]  /*4350*/  FMNMX.FTZ R8, R27, R8, !PT ;  /* 0x000000081b087209 */ /* 0x000fe40007810000 */
[----:B------:R-:W-:Y:S02]  /*4360*/  FMNMX.FTZ R15, R191, R18, !PT ;  /* 0x00000012bf0f7209 */ /* 0x000fe40007810000 */
[----:B------:R-:W-:-:S02]  /*4370*/  ISETP.GE.AND P5, PT, R17, R170, PT ;  /* 0x000000aa1100720c */ /* 0x000fc40003fa6270 */
[----:B------:R-:W-:Y:S02]  /*4380*/  FSEL R239, R239, -INF , !P4 ;  /* 0xff800000efef7808 */ /* 0x000fe40006000000 */
[----:B------:R-:W-:Y:S02]  /*4390*/  FMNMX.FTZ R8, R207, R8, !PT ;  /* 0x00000008cf087209 */ /* 0x000fe40007810000 */
[----:B------:R-:W-:Y:S02]  /*43a0*/  FSEL R18, R9, -INF , !P2 ;  /* 0xff80000009127808 */ /* 0x000fe40005000000 */
[----:B------:R-:W-:Y:S02]  /*43b0*/  ISETP.GE.AND P6, PT, R21, R2, PT ;  /* 0x000000021500720c */ /* 0x000fe40003fc6270 */
[----:B------:R-:W-:Y:S02]  /*43c0*/  ISETP.GE.AND P4, PT, R13, R170, PT ;  /* 0x000000aa0d00720c */ /* 0x000fe40003f86270 */
[----:B-----5:R-:W-:-:S02]  /*43d0*/  FSEL R205, R205, -INF , !P5 ;  /* 0xff800000cdcd7808 */ /* 0x020fc40006800000 */
[----:B------:R-:W-:Y:S02]  /*43e0*/  FMNMX.FTZ R8, R239, R8, !PT ;  /* 0x00000008ef087209 */ /* 0x000fe40007810000 */
[----:B------:R-:W-:Y:S02]  /*43f0*/  FSEL R10, R10, -INF , !P1 ;  /* 0xff8000000a0a7808 */ /* 0x000fe40004800000 */
[----:B------:R-:W-:Y:S02]  /*4400*/  FMNMX.FTZ R21, R165, R18, !PT ;  /* 0x00000012a5157209 */ /* 0x000fe40007810000 */
[----:B--2---:R-:W-:Y:S02]  /*4410*/  FSEL R203, R203, -INF , !P4 ;  /* 0xff800000cbcb7808 */ /* 0x004fe40006000000 */
[----:B------:R-:W-:Y:S02]  /*4420*/  FMNMX.FTZ R8, R205, R8, !PT ;  /* 0x00000008cd087209 */ /* 0x000fe40007810000 */
[----:B------:R-:W-:-:S02]  /*4430*/  ISETP.GE.AND P3, PT, R23, R2, PT ;  /* 0x000000021700720c */ /* 0x000fc40003f66270 */
[----:B------:R-:W-:Y:S02]  /*4440*/  FSEL R32, R32, -INF , !P0 ;  /* 0xff80000020207808 */ /* 0x000fe40004000000 */
[----:B------:R-:W-:Y:S02]  /*4450*/  FMNMX.FTZ R21, R10, R21, !PT ;  /* 0x000000150a157209 */ /* 0x000fe40007810000 */
[----:B------:R-:W-:Y:S02]  /*4460*/  FMNMX.FTZ R9, R203, R8, !PT ;  /* 0x00000008cb097209 */ /* 0x000fe40007810000 */
[----:B------:R-:W-:Y:S02]  /*4470*/  FSEL R8, R33, -INF , !P3 ;  /* 0xff80000021087808 */ /* 0x000fe40005800000 */
[----:B------:R-:W-:Y:S01]  /*4480*/  FMNMX.FTZ R21, R32, R21, !PT ;  /* 0x0000001520157209 */ /* 0x000fe20007810000 */
[----:B-1----:R-:W1:Y:S01]  /*4490*/  SHFL.BFLY PT, R28, R9, 0x2, 0x1f ;  /* 0x0c401f00091c7f89 */ /* 0x002e6200000e0000 */
[----:B------:R-:W-:-:S02]  /*44a0*/  ISETP.GE.AND P0, PT, R19, R2, PT ;  /* 0x000000021300720c */ /* 0x000fc40003f06270 */
[----:B------:R-:W-:Y:S02]  /*44b0*/  FSEL R240, R240, -INF , !P6 ;  /* 0xff800000f0f07808 */ /* 0x000fe40007000000 */
[----:B------:R-:W-:Y:S02]  /*44c0*/  FMNMX.FTZ R21, R8, R21, !PT ;  /* 0x0000001508157209 */ /* 0x000fe40007810000 */
[-C--:B------:R-:W-:Y:S02]  /*44d0*/  ISETP.GE.AND P1, PT, R17, R2.reuse, PT ;  /* 0x000000021100720c */ /* 0x080fe40003f26270 */
[----:B------:R-:W-:Y:S02]  /*44e0*/  FSEL R238, R238, -INF , !P0 ;  /* 0xff800000eeee7808 */ /* 0x000fe40004000000 */
[----:B------:R-:W-:Y:S02]  /*44f0*/  FMNMX.FTZ R17, R240, R21, !PT ;  /* 0x00000015f0117209 */ /* 0x000fe40007810000 */
[----:B------:R-:W-:-:S02]  /*4500*/  ISETP.GE.AND P0, PT, R13, R2, PT ;  /* 0x000000020d00720c */ /* 0x000fc40003f06270 */
[----:B------:R-:W-:Y:S02]  /*4510*/  FSEL R198, R198, -INF , !P1 ;  /* 0xff800000c6c67808 */ /* 0x000fe40004800000 */
[----:B------:R-:W-:Y:S02]  /*4520*/  FMNMX.FTZ R17, R238, R17, !PT ;  /* 0x00000011ee117209 */ /* 0x000fe40007810000 */
[----:B------:R-:W-:Y:S02]  /*4530*/  FMNMX.FTZ R15, R190, R15, !PT ;  /* 0x0000000fbe0f7209 */ /* 0x000fe40007810000 */
[----:B------:R-:W-:Y:S02]  /*4540*/  FSEL R196, R196, -INF , !P0 ;  /* 0xff800000c4c47808 */ /* 0x000fe40004000000 */
[----:B------:R-:W-:Y:S01]  /*4550*/  FMNMX.FTZ R13, R198, R17, !PT ;  /* 0x00000011c60d7209 */ /* 0x000fe20007810000 */
[----:B------:R-:W2:Y:S01]  /*4560*/  SHFL.BFLY PT, R22, R15, 0x2, 0x1f ;  /* 0x0c401f000f167f89 */ /* 0x000ea200000e0000 */
[----:B-1----:R-:W-:-:S02]  /*4570*/  FMNMX.FTZ R28, R9, R28, !PT ;  /* 0x0000001c091c7209 */ /* 0x002fc40007810000 */
[----:B------:R-:W-:Y:S02]  /*4580*/  FMNMX.FTZ R13, R196, R13, !PT ;  /* 0x0000000dc40d7209 */ /* 0x000fe40007810000 */
[----:B------:R-:W-:Y:S01]  /*4590*/  FMNMX.FTZ R3, R3, R26, !PT ;  /* 0x0000001a03037209 */ /* 0x000fe20007810000 */
[----:B------:R-:W1:Y:S03]  /*45a0*/  SHFL.BFLY PT, R237, R28, 0x1, 0x1f ;  /* 0x0c201f001ced7f89 */ /* 0x000e6600000e0000 */
[C---:B------:R-:W-:Y:S01]  /*45b0*/  FSETP.NEU.FTZ.AND P3, PT, R3.reuse, -INF , PT ;  /* 0xff8000000300780b */ /* 0x040fe20003f7d000 */
[----:B------:R-:W3:Y:S01]  /*45c0*/  SHFL.BFLY PT, R236, R13, 0x2, 0x1f ;  /* 0x0c401f000dec7f89 */ /* 0x000ee200000e0000 */
[C---:B------:R-:W-:Y:S02]  /*45d0*/  FMUL.FTZ R197, R3.reuse, UR13 ;  /* 0x0000000d03c57c20 */ /* 0x040fe40008410000 */
[----:B------:R-:W-:-:S03]  /*45e0*/  FSEL R195, R3, RZ, P3 ;  /* 0x000000ff03c37208 */ /* 0x000fc60001800000 */
[----:B------:R-:W-:Y:S02]  /*45f0*/  FSEL R197, R197, RZ, P3 ;  /* 0x000000ffc5c57208 */ /* 0x000fe40001800000 */
[----:B------:R-:W-:-:S03]  /*4600*/  FADD.FTZ R195, R168, -R195 ;  /* 0x800000c3a8c37221 */ /* 0x000fc60000010000 */
[--C-:B------:R-:W-:Y:S01]  /*4610*/  FFMA.FTZ R186, R0, UR13, -R197.reuse ;  /* 0x0000000d00ba7c23 */ /* 0x100fe200080108c5 */
[--C-:B------:R-:W-:Y:S01]  /*4620*/  FFMA.FTZ R184, R12, UR13, -R197.reuse ;  /* 0x0000000d0cb87c23 */ /* 0x100fe200080108c5 */
[--C-:B------:R-:W-:Y:S01]  /*4630*/  FFMA.FTZ R185, R16, UR13, -R197.reuse ;  /* 0x0000000d10b97c23 */ /* 0x100fe200080108c5 */
[----:B--2---:R-:W-:Y:S01]  /*4640*/  FMNMX.FTZ R22, R15, R22, !PT ;  /* 0x000000160f167209 */ /* 0x004fe20007810000 */
[--C-:B------:R-:W-:Y:S01]  /*4650*/  FFMA.FTZ R182, R24, UR13, -R197.reuse ;  /* 0x0000000d18b67c23 */ /* 0x100fe200080108c5 */
[----:B------:R-:W-:Y:S01]  /*4660*/  FMUL.FTZ R195, R195, UR13 ;  /* 0x0000000dc3c37c20 */ /* 0x000fe20008410000 */
[----:B------:R-:W-:Y:S01]  /*4670*/  MUFU.EX2 R186, R186 ;  /* 0x000000ba00ba7308 */ /* 0x000fe20000000800 */
[----:B------:R-:W-:Y:S01]  /*4680*/  FFMA.FTZ R202, R202, UR13, -R197 ;  /* 0x0000000dcaca7c23 */ /* 0x000fe200080108c5 */
[----:B------:R-:W2:Y:S01]  /*4690*/  SHFL.BFLY PT, R15, R22, 0x1, 0x1f ;  /* 0x0c201f00160f7f89 */ /* 0x000ea200000e0000 */
[----:B-1----:R-:W-:-:S03]  /*46a0*/  FMNMX.FTZ R237, R28, R237, !PT ;  /* 0x000000ed1ced7209 */ /* 0x002fc60007810000 */
[----:B------:R-:W-:Y:S01]  /*46b0*/  LDSM.16.MT88.4 R28, [R214+0xb000] ;  /* 0x00b00000d61c783b */ /* 0x000fe20000004200 */
[----:B---3--:R-:W-:Y:S01]  /*46c0*/  FMNMX.FTZ R236, R13, R236, !PT ;  /* 0x000000ec0dec7209 */ /* 0x008fe20007810000 */
[C---:B------:R-:W-:Y:S01]  /*46d0*/  FMUL.FTZ R242, R237.reuse, UR13 ;  /* 0x0000000dedf27c20 */ /* 0x040fe20008410000 */
[C---:B------:R-:W-:Y:S01]  /*46e0*/  FSETP.NEU.FTZ.AND P1, PT, R237.reuse, -INF , PT ;  /* 0xff800000ed00780b */ /* 0x040fe20003f3d000 */
[----:B------:R-:W-:Y:S02]  /*46f0*/  MUFU.EX2 R184, R184 ;  /* 0x000000b800b87308 */ /* 0x000fe40000000800 */
[----:B------:R-:W1:Y:S01]  /*4700*/  SHFL.BFLY PT, R9, R236, 0x1, 0x1f ;  /* 0x0c201f00ec097f89 */ /* 0x000e6200000e0000 */
[----:B------:R-:W-:Y:S02]  /*4710*/  FSEL R242, R242, RZ, P1 ;  /* 0x000000fff2f27208 */ /* 0x000fe40000800000 */
[----:B------:R-:W-:-:S03]  /*4720*/  FSEL R189, R237, RZ, P1 ;  /* 0x000000ffedbd7208 */ /* 0x000fc60000800000 */
[--C-:B------:R-:W-:Y:S01]  /*4730*/  FFMA.FTZ R180, R11, UR13, -R242.reuse ;  /* 0x0000000d0bb47c23 */ /* 0x100fe200080108f2 */
[--C-:B------:R-:W-:Y:S01]  /*4740*/  FFMA.FTZ R177, R5, UR13, -R242.reuse ;  /* 0x0000000d05b17c23 */ /* 0x100fe200080108f2 */
[--C-:B------:R-:W-:Y:S01]  /*4750*/  FFMA.FTZ R178, R7, UR13, -R242.reuse ;  /* 0x0000000d07b27c23 */ /* 0x100fe200080108f2 */
[--C-:B------:R-:W-:Y:S01]  /*4760*/  FFMA.FTZ R175, R27, UR13, -R242.reuse ;  /* 0x0000000d1baf7c23 */ /* 0x100fe200080108f2 */
[----:B------:R-:W-:Y:S01]  /*4770*/  FADD.FTZ R189, R166, -R189 ;  /* 0x800000bda6bd7221 */ /* 0x000fe20000010000 */
[----:B------:R-:W-:Y:S01]  /*4780*/  LDSM.16.MT88.4 R24, [R214+0xa000] ;  /* 0x00a00000d618783b */ /* 0x000fe20000004200 */
[----:B------:R-:W-:Y:S01]  /*4790*/  MUFU.EX2 R180, R180 ;  /* 0x000000b400b47308 */ /* 0x000fe20000000800 */
[--C-:B------:R-:W-:Y:S01]  /*47a0*/  FFMA.FTZ R207, R207, UR13, -R242.reuse ;  /* 0x0000000dcfcf7c23 */ /* 0x100fe200080108f2 */
[----:B--2---:R-:W-:Y:S01]  /*47b0*/  FMNMX.FTZ R0, R22, R15, !PT ;  /* 0x0000000f16007209 */ /* 0x004fe20007810000 */
[----:B------:R-:W-:Y:S01]  /*47c0*/  FMUL.FTZ R189, R189, UR13 ;  /* 0x0000000dbdbd7c20 */ /* 0x000fe20008410000 */
[--C-:B------:R-:W-:Y:S01]  /*47d0*/  FFMA.FTZ R244, R239, UR13, -R242.reuse ;  /* 0x0000000deff47c23 */ /* 0x100fe200080108f2 */
[--C-:B------:R-:W-:Y:S01]  /*47e0*/  FFMA.FTZ R205, R205, UR13, -R242.reuse ;  /* 0x0000000dcdcd7c23 */ /* 0x100fe200080108f2 */
[C---:B------:R-:W-:Y:S01]  /*47f0*/  FSETP.NEU.FTZ.AND P2, PT, R0.reuse, -INF , PT ;  /* 0xff8000000000780b */ /* 0x040fe20003f5d000 */
[C---:B------:R-:W-:Y:S01]  /*4800*/  FMUL.FTZ R193, R0.reuse, UR13 ;  /* 0x0000000d00c17c20 */ /* 0x040fe20008410000 */
[----:B------:R-:W2:Y:S01]  /*4810*/  MUFU.EX2 R177, R177 ;  /* 0x000000b100b17308 */ /* 0x000ea20000000800 */
[----:B------:R-:W-:Y:S01]  /*4820*/  FFMA.FTZ R242, R203, UR13, -R242 ;  /* 0x0000000dcbf27c23 */ /* 0x000fe200080108f2 */
[----:B------:R-:W-:Y:S01]  /*4830*/  FSEL R194, R0, RZ, P2 ;  /* 0x000000ff00c27208 */ /* 0x000fe20001000000 */
[----:B------:R-:W-:Y:S01]  /*4840*/  FFMA.FTZ R239, R204, UR13, -R197 ;  /* 0x0000000dccef7c23 */ /* 0x000fe200080108c5 */
[----:B-1----:R-:W-:-:S02]  /*4850*/  FMNMX.FTZ R236, R236, R9, !PT ;  /* 0x00000009ecec7209 */ /* 0x002fc40007810000 */
[----:B------:R-:W-:Y:S01]  /*4860*/  FSEL R193, R193, RZ, P2 ;  /* 0x000000ffc1c17208 */ /* 0x000fe20001000000 */
[----:B------:R-:W-:Y:S01]  /*4870*/  FADD.FTZ R194, R167, -R194 ;  /* 0x800000c2a7c27221 */ /* 0x000fe20000010000 */
[C---:B------:R-:W-:Y:S01]  /*4880*/  FSETP.NEU.FTZ.AND P0, PT, R236.reuse, -INF , PT ;  /* 0xff800000ec00780b */ /* 0x040fe20003f1d000 */
[----:B------:R-:W-:Y:S01]  /*4890*/  FMUL.FTZ R199, R236, UR13 ;  /* 0x0000000decc77c20 */ /* 0x000fe20008410000 */
[----:B------:R-:W-:Y:S01]  /*48a0*/  MUFU.EX2 R178, R178 ;  /* 0x000000b200b27308 */ /* 0x000fe20000000800 */
[--C-:B------:R-:W-:Y:S01]  /*48b0*/  FFMA.FTZ R4, R4, UR13, -R193.reuse ;  /* 0x0000000d04047c23 */ /* 0x100fe200080108c1 */
[--C-:B------:R-:W-:Y:S01]  /*48c0*/  FFMA.FTZ R183, R20, UR13, -R193.reuse ;  /* 0x0000000d14b77c23 */ /* 0x100fe200080108c1 */
[--C-:B------:R-:W-:Y:S01]  /*48d0*/  FFMA.FTZ R181, R6, UR13, -R193.reuse ;  /* 0x0000000d06b57c23 */ /* 0x100fe200080108c1 */
[----:B------:R-:W-:Y:S01]  /*48e0*/  FSEL R199, R199, RZ, P0 ;  /* 0x000000ffc7c77208 */ /* 0x000fe20000000000 */
[----:B------:R-:W-:Y:S01]  /*48f0*/  FFMA.FTZ R179, R14, UR13, -R193 ;  /* 0x0000000d0eb37c23 */ /* 0x000fe200080108c1 */
[----:B------:R-:W-:Y:S01]  /*4900*/  LDSM.16.MT88.4 R20, [R213+0xb000] ;  /* 0x00b00000d514783b */ /* 0x000fe20000004200 */
[----:B------:R-:W-:Y:S01]  /*4910*/  FSEL R188, R236, RZ, P0 ;  /* 0x000000ffecbc7208 */ /* 0x000fe20000000000 */
[----:B------:R1:W-:Y:S01]  /*4920*/  MUFU.EX2 R168, R4 ;  /* 0x0000000400a87308 */ /* 0x0003e20000000800 */
[--C-:B------:R-:W-:Y:S01]  /*4930*/  FFMA.FTZ R174, R18, UR13, -R199.reuse ;  /* 0x0000000d12ae7c23 */ /* 0x100fe200080108c7 */
[--C-:B------:R-:W-:Y:S01]  /*4940*/  FFMA.FTZ R173, R10, UR13, -R199.reuse ;  /* 0x0000000d0aad7c23 */ /* 0x100fe200080108c7 */
[--C-:B------:R-:W-:Y:S01]  /*4950*/  FFMA.FTZ R172, R32, UR13, -R199.reuse ;  /* 0x0000000d20ac7c23 */ /* 0x100fe200080108c7 */
[--C-:B------:R-:W-:Y:S01]  /*4960*/  FFMA.FTZ R187, R8, UR13, -R199.reuse ;  /* 0x0000000d08bb7c23 */ /* 0x100fe200080108c7 */
[----:B------:R-:W3:Y:S01]  /*4970*/  LDSM.16.MT88.4 R32, [R215+0xa000] ;  /* 0x00a00000d720783b */ /* 0x000ee20000004200 */
[----:B------:R-:W-:Y:S01]  /*4980*/  FADD.FTZ R188, R165, -R188 ;  /* 0x800000bca5bc7221 */ /* 0x000fe20000010000 */
[----:B------:R-:W-:Y:S01]  /*4990*/  FMUL.FTZ R194, R194, UR13 ;  /* 0x0000000dc2c27c20 */ /* 0x000fe20008410000 */
[----:B------:R-:W4:Y:S01]  /*49a0*/  MUFU.EX2 R175, R175 ;  /* 0x000000af00af7308 */ /* 0x000f220000000800 */
[----:B------:R-:W5:Y:S01]  /*49b0*/  LDSM.16.MT88.4 R16, [R213+0xa000] ;  /* 0x00a00000d510783b */ /* 0x000f620000004200 */
[----:B------:R-:W-:Y:S01]  /*49c0*/  FMUL.FTZ R188, R188, UR13 ;  /* 0x0000000dbcbc7c20 */ /* 0x000fe20008410000 */
[----:B--2---:R-:W-:Y:S01]  /*49d0*/  F2FP.BF16.F32.PACK_AB R164, R177, R180 ;  /* 0x000000b4b1a4723e */ /* 0x004fe200000010ff */
[----:B------:R-:W-:Y:S01]  /*49e0*/  FFMA.FTZ R203, R240, UR13, -R199 ;  /* 0x0000000df0cb7c23 */ /* 0x000fe200080108c7 */
[----:B------:R-:W2:Y:S01]  /*49f0*/  LDSM.16.MT88.4 R8, [R212+0xa000] ;  /* 0x00a00000d408783b */ /* 0x000ea20000004200 */
[--C-:B------:R-:W-:Y:S01]  /*4a00*/  FFMA.FTZ R200, R200, UR13, -R193.reuse ;  /* 0x0000000dc8c87c23 */ /* 0x100fe200080108c1 */
[--C-:B------:R-:W-:Y:S01]  /*4a10*/  FFMA.FTZ R191, R191, UR13, -R193.reuse ;  /* 0x0000000dbfbf7c23 */ /* 0x100fe200080108c1 */
[----:B------:R-:W-:Y:S01]  /*4a20*/  MUFU.EX2 R174, R174 ;  /* 0x000000ae00ae7308 */ /* 0x000fe20000000800 */
[----:B-1----:R-:W1:Y:S01]  /*4a30*/  LDSM.16.MT88.4 R4, [R215+0xb000] ;  /* 0x00b00000d704783b */ /* 0x002e620000004200 */
[----:B------:R-:W-:Y:S01]  /*4a40*/  FFMA.FTZ R190, R190, UR13, -R193 ;  /* 0x0000000dbebe7c23 */ /* 0x000fe200080108c1 */
[----:B------:R-:W-:-:S02]  /*4a50*/  ISETP.GE.AND P0, PT, R169, 0x3, PT ;  /* 0x00000003a900780c */ /* 0x000fc40003f06270 */
[----:B------:R-:W1:Y:S03]  /*4a60*/  LDSM.16.MT88.4 R12, [R212+0xb000] ;  /* 0x00b00000d40c783b */ /* 0x000e660000004200 */
[----:B------:R-:W3:Y:S01]  /*4a70*/  MUFU.EX2 R173, R173 ;  /* 0x000000ad00ad7308 */ /* 0x000ee20000000800 */
[----:B----4-:R-:W-:-:S07]  /*4a80*/  F2FP.BF16.F32.PACK_AB R166, R175, R178 ;  /* 0x000000b2afa6723e */ /* 0x010fce00000010ff */
[----:B------:R-:W-:Y:S08]  /*4a90*/  MUFU.EX2 R172, R172 ;  /* 0x000000ac00ac7308 */ /* 0x000ff00000000800 */
[----:B------:R-:W4:Y:S01]  /*4aa0*/  MUFU.EX2 R187, R187 ;  /* 0x000000bb00bb7308 */ /* 0x000f220000000800 */
[----:B---3--:R-:W-:-:S07]  /*4ab0*/  F2FP.BF16.F32.PACK_AB R165, R173, R174 ;  /* 0x000000aeada5723e */ /* 0x008fce00000010ff */
[----:B------:R-:W3:Y:S08]  /*4ac0*/  MUFU.EX2 R189, R189 ;  /* 0x000000bd00bd7308 */ /* 0x000ef00000000800 */
[----:B------:R-:W5:Y:S01]  /*4ad0*/  MUFU.EX2 R188, R188 ;  /* 0x000000bc00bc7308 */ /* 0x000f620000000800 */
[----:B----4-:R-:W-:-:S07]  /*4ae0*/  F2FP.BF16.F32.PACK_AB R167, R187, R172 ;  /* 0x000000acbba7723e */ /* 0x010fce00000010ff */
[----:B------:R-:W-:Y:S01]  /*4af0*/  MUFU.EX2 R185, R185 ;  /* 0x000000b900b97308 */ /* 0x000fe20000000800 */
[-C--:B---3--:R-:W-:Y:S01]  /*4b00*/  FMUL.FTZ R156, R156, R189.reuse ;  /* 0x000000bd9c9c7220 */ /* 0x088fe20000410000 */
[-C--:B------:R-:W-:Y:S01]  /*4b10*/  FMUL.FTZ R157, R157, R189.reuse ;  /* 0x000000bd9d9d7220 */ /* 0x080fe20000410000 */
[-C--:B------:R-:W-:Y:S01]  /*4b20*/  FMUL.FTZ R152, R152, R189.reuse ;  /* 0x000000bd98987220 */ /* 0x080fe20000410000 */
[-C--:B------:R-:W-:Y:S01]  /*4b30*/  FMUL.FTZ R153, R153, R189.reuse ;  /* 0x000000bd99997220 */ /* 0x080fe20000410000 */
[-C--:B------:R-:W-:Y:S01]  /*4b40*/  FMUL.FTZ R140, R140, R189.reuse ;  /* 0x000000bd8c8c7220 */ /* 0x080fe20000410000 */
[-C--:B------:R-:W-:Y:S01]  /*4b50*/  FMUL.FTZ R141, R141, R189.reuse ;  /* 0x000000bd8d8d7220 */ /* 0x080fe20000410000 */
[-C--:B------:R-:W-:Y:S01]  /*4b60*/  FMUL.FTZ R136, R136, R189.reuse ;  /* 0x000000bd88887220 */ /* 0x080fe20000410000 */
[----:B------:R-:W-:Y:S01]  /*4b70*/  MUFU.EX2 R182, R182 ;  /* 0x000000b600b67308 */ /* 0x000fe20000000800 */
[-C--:B-----5:R-:W-:Y:S01]  /*4b80*/  FMUL.FTZ R158, R158, R188.reuse ;  /* 0x000000bc9e9e7220 */ /* 0x0a0fe20000410000 */
        /* <DEDUP_REMOVED lines=37> */
[-C--:B------:R-:W-:Y:S01]  /*4de0*/  FMUL.FTZ R78, R78, R188.reuse ;  /* 0x000000bc4e4e7220 */ /* 0x080fe20000410000 */
        /* <DEDUP_REMOVED lines=23> */
[C---:B------:R-:W-:Y:S01]  /*4f60*/  HMMA.16816.F32.BF16 R156, R164.reuse, R32, R156 ;  /* 0x00000020a49c723c */ /* 0x040fe2000004189c */
[-C--:B---3--:R-:W-:Y:S01]  /*4f70*/  FMUL.FTZ R68, R68, R195.reuse ;  /* 0x000000c344447220 */ /* 0x088fe20000410000 */
[-C--:B------:R-:W-:Y:S01]  /*4f80*/  FMUL.FTZ R69, R69, R195.reuse ;  /* 0x000000c345457220 */ /* 0x080fe20000410000 */
[-C--:B----4-:R-:W-:Y:S01]  /*4f90*/  FMUL.FTZ R70, R70, R194.reuse ;  /* 0x000000c246467220 */ /* 0x090fe20000410000 */
        /* <DEDUP_REMOVED lines=73> */
[----:B------:R-:W-:Y:S01]  /*5430*/  MUFU.EX2 R207, R207 ;  /* 0x000000cf00cf7308 */ /* 0x000fe20000000800 */
[----:B------:R-:W-:Y:S01]  /*5440*/  HMMA.16816.F32.BF16 R108, R164, R22, R108 ;  /* 0x00000016a46c723c */ /* 0x000fe2000004186c */
[----:B------:R-:W-:Y:S01]  /*5450*/  FFMA.FTZ R195, R235, R195, R186 ;  /* 0x000000c3ebc37223 */ /* 0x000fe200000100ba */
[----:B------:R-:W-:Y:S01]  /*5460*/  FFMA.FTZ R194, R232, R194, R183 ;  /* 0x000000c2e8c27223 */ /* 0x000fe200000100b7 */
[----:B------:R-:W-:Y:S01]  /*5470*/  FFMA.FTZ R180, R233, R189, R180 ;  /* 0x000000bde9b47223 */ /* 0x000fe200000100b4 */
[----:B------:R-:W-:-:S02]  /*5480*/  FFMA.FTZ R174, R225, R188, R174 ;  /* 0x000000bce1ae7223 */ /* 0x000fc400000100ae */
[C---:B------:R-:W-:Y:S01]  /*5490*/  HMMA.16816.F32.BF16 R120, R164.reuse, R12, R120 ;  /* 0x0000000ca478723c */ /* 0x040fe20000041878 */
[----:B------:R-:W1:Y:S01]  /*54a0*/  MUFU.EX2 R244, R244 ;  /* 0x000000f400f47308 */ /* 0x000e620000000800 */
[----:B------:R-:W-:Y:S01]  /*54b0*/  FADD.FTZ R194, R181, R194 ;  /* 0x000000c2b5c27221 */ /* 0x000fe20000010000 */
[----:B------:R-:W-:Y:S01]  /*54c0*/  FADD.FTZ R177, R177, R180 ;  /* 0x000000b4b1b17221 */ /* 0x000fe20000010000 */
[----:B------:R-:W-:Y:S02]  /*54d0*/  FADD.FTZ R173, R173, R174 ;  /* 0x000000aeadad7221 */ /* 0x000fe40000010000 */
[----:B------:R-:W-:Y:S01]  /*54e0*/  HMMA.16816.F32.BF16 R124, R164, R14, R124 ;  /* 0x0000000ea47c723c */ /* 0x000fe2000004187c */
[----:B------:R-:W-:Y:S01]  /*54f0*/  FADD.FTZ R178, R178, R177 ;  /* 0x000000b1b2b27221 */ /* 0x000fe20000010000 */
[----:B------:R-:W-:Y:S01]  /*5500*/  FADD.FTZ R172, R172, R173 ;  /* 0x000000adacac7221 */ /* 0x000fe20000010000 */
[----:B------:R-:W-:Y:S02]  /*5510*/  MUFU.EX2 R205, R205 ;  /* 0x000000cd00cd7308 */ /* 0x000fe40000000800 */
[----:B------:R-:W-:Y:S01]  /*5520*/  FADD.FTZ R178, R175, R178 ;  /* 0x000000b2afb27221 */ /* 0x000fe20000010000 */
[----:B------:R-:W-:Y:S01]  /*5530*/  FADD.FTZ R172, R187, R172 ;  /* 0x000000acbbac7221 */ /* 0x000fe20000010000 */
[C---:B------:R-:W-:Y:S01]  /*5540*/  F2FP.BF16.F32.PACK_AB R164, R184.reuse, R186 ;  /* 0x000000bab8a4723e */ /* 0x040fe200000010ff */
[----:B------:R-:W-:Y:S01]  /*5550*/  FADD.FTZ R184, R184, R195 ;  /* 0x000000c3b8b87221 */ /* 0x000fe20000010000 */
[----:B------:R-:W-:-:S02]  /*5560*/  F2FP.BF16.F32.PACK_AB R165, R181, R183 ;  /* 0x000000b7b5a5723e */ /* 0x000fc400000010ff */
[----:B------:R-:W-:Y:S01]  /*5570*/  F2FP.BF16.F32.PACK_AB R166, R182, R185 ;  /* 0x000000b9b6a6723e */ /* 0x000fe200000010ff */
[----:B------:R-:W-:Y:S01]  /*5580*/  MUFU.EX2 R242, R242 ;  /* 0x000000f200f27308 */ /* 0x000fe20000000800 */
[----:B------:R-:W-:Y:S01]  /*5590*/  F2FP.BF16.F32.PACK_AB R167, R168, R179 ;  /* 0x000000b3a8a7723e */ /* 0x000fe200000010ff */
[----:B------:R-:W-:Y:S01]  /*55a0*/  FADD.FTZ R185, R185, R184 ;  /* 0x000000b8b9b97221 */ /* 0x000fe20000010000 */
[----:B------:R-:W-:-:S03]  /*55b0*/  FADD.FTZ R179, R179, R194 ;  /* 0x000000c2b3b37221 */ /* 0x000fc60000010000 */
[----:B------:R-:W-:Y:S01]  /*55c0*/  FADD.FTZ R185, R182, R185 ;  /* 0x000000b9b6b97221 */ /* 0x000fe20000010000 */
[----:B------:R-:W-:Y:S01]  /*55d0*/  FADD.FTZ R179, R168, R179 ;  /* 0x000000b3a8b37221 */ /* 0x000fe20000010000 */
[----:B------:R-:W-:Y:S01]  /*55e0*/  HMMA.16816.F32.BF16 R68, R164, R4, R68 ;  /* 0x00000004a444723c */ /* 0x000fe20000041844 */
[----:B------:R-:W-:Y:S01]  /*55f0*/  MUFU.EX2 R203, R203 ;  /* 0x000000cb00cb7308 */ /* 0x000fe20000000800 */
[----:B------:R-:W-:-:S04]  /*5600*/  MOV R168, R3 ;  /* 0x0000000300a87202 */ /* 0x000fc80000000f00 */
[C---:B------:R-:W-:Y:S01]  /*5610*/  HMMA.16816.F32.BF16 R160, R164.reuse, R32, R160 ;  /* 0x00000020a4a0723c */ /* 0x040fe200000418a0 */
[--C-:B------:R-:W-:Y:S01]  /*5620*/  FFMA.FTZ R4, R238, UR13, -R199.reuse ;  /* 0x0000000dee047c23 */ /* 0x100fe200080108c7 */
[--C-:B------:R-:W-:Y:S01]  /*5630*/  FFMA.FTZ R238, R198, UR13, -R199.reuse ;  /* 0x0000000dc6ee7c23 */ /* 0x100fe200080108c7 */
[----:B------:R-:W-:Y:S01]  /*5640*/  FFMA.FTZ R199, R196, UR13, -R199 ;  /* 0x0000000dc4c77c23 */ /* 0x000fe200080108c7 */
[--C-:B------:R-:W-:Y:S01]  /*5650*/  FFMA.FTZ R196, R206, UR13, -R197.reuse ;  /* 0x0000000dcec47c23 */ /* 0x100fe200080108c5 */
[----:B------:R2:W3:Y:S01]  /*5660*/  MUFU.EX2 R198, R4 ;  /* 0x0000000400c67308 */ /* 0x0004e20000000800 */
[----:B------:R-:W-:Y:S01]  /*5670*/  HMMA.16816.F32.BF16 R148, R164, R34, R148 ;  /* 0x00000022a494723c */ /* 0x000fe20000041894 */
[----:B------:R-:W4:Y:S01]  /*5680*/  LDSM.16.MT88.4 R32, [R215+0xa800] ;  /* 0x00a80000d720783b */ /* 0x000f220000004200 */
[----:B------:R-:W-:Y:S01]  /*5690*/  FFMA.FTZ R197, R201, UR13, -R197 ;  /* 0x0000000dc9c57c23 */ /* 0x000fe200080108c5 */
[----:B------:R-:W-:-:S03]  /*56a0*/  FFMA.FTZ R201, R192, UR13, -R193 ;  /* 0x0000000dc0c97c23 */ /* 0x000fc600080108c1 */
[C---:B------:R-:W-:Y:S01]  /*56b0*/  HMMA.16816.F32.BF16 R144, R164.reuse, R24, R144 ;  /* 0x00000018a490723c */ /* 0x040fe20000041890 */
[----:B------:R-:W-:Y:S05]  /*56c0*/  MUFU.EX2 R238, R238 ;  /* 0x000000ee00ee7308 */ /* 0x000fea0000000800 */
[C---:B------:R-:W-:Y:S01]  /*56d0*/  HMMA.16816.F32.BF16 R132, R164.reuse, R26, R132 ;  /* 0x0000001aa484723c */ /* 0x040fe20000041884 */
[----:B------:R-:W-:Y:S02]  /*56e0*/  LDSM.16.MT88.4 R24, [R213+0xa800] ;  /* 0x00a80000d518783b */ /* 0x000fe40000004200 */
[----:B------:R-:W5:Y:S03]  /*56f0*/  MUFU.EX2 R199, R199 ;  /* 0x000000c700c77308 */ /* 0x000f660000000800 */
[C---:B------:R-:W-:Y:S05]  /*5700*/  HMMA.16816.F32.BF16 R36, R164.reuse, R16, R36 ;  /* 0x00000010a424723c */ /* 0x040fea0000041824 */
[----:B------:R-:W-:Y:S01]  /*5710*/  MUFU.EX2 R196, R196 ;  /* 0x000000c400c47308 */ /* 0x000fe20000000800 */
[C---:B------:R-:W-:Y:S01]  /*5720*/  HMMA.16816.F32.BF16 R48, R164.reuse, R18, R48 ;  /* 0x00000012a430723c */ /* 0x040fe20000041830 */
[----:B------:R-:W-:Y:S05]  /*5730*/  LDSM.16.MT88.4 R16, [R215+0xb800] ;  /* 0x00b80000d710783b */ /* 0x000fea0000004200 */
[C---:B------:R-:W-:Y:S01]  /*5740*/  HMMA.16816.F32.BF16 R52, R164.reuse, R8, R52 ;  /* 0x00000008a434723c */ /* 0x040fe20000041834 */
[----:B------:R-:W4:Y:S05]  /*5750*/  MUFU.EX2 R239, R239 ;  /* 0x000000ef00ef7308 */ /* 0x000f2a0000000800 */
[C---:B------:R-:W-:Y:S01]  /*5760*/  HMMA.16816.F32.BF16 R64, R164.reuse, R10, R64 ;  /* 0x0000000aa440723c */ /* 0x040fe20000041840 */
[----:B------:R-:W-:Y:S02]  /*5770*/  LDSM.16.MT88.4 R8, [R213+0xb800] ;  /* 0x00b80000d508783b */ /* 0x000fe40000004200 */
[----:B------:R-:W-:Y:S03]  /*5780*/  MUFU.EX2 R200, R200 ;  /* 0x000000c800c87308 */ /* 0x000fe60000000800 */
[C---:B------:R-:W-:Y:S01]  /*5790*/  HMMA.16816.F32.BF16 R80, R164.reuse, R6, R80 ;  /* 0x00000006a450723c */ /* 0x040fe20000041850 */
[----:B--2---:R-:W-:Y:S04]  /*57a0*/  LDSM.16.MT88.4 R4, [R212+0xb800] ;  /* 0x00b80000d404783b */ /* 0x004fe80000004200 */
[----:B------:R-:W2:Y:S01]  /*57b0*/  MUFU.EX2 R201, R201 ;  /* 0x000000c900c97308 */ /* 0x000ea20000000800 */
[C---:B------:R-:W-:Y:S06]  /*57c0*/  HMMA.16816.F32.BF16 R84, R164.reuse, R28, R84 ;  /* 0x0000001ca454723c */ /* 0x040fec0000041854 */
[C---:B------:R-:W-:Y:S01]  /*57d0*/  HMMA.16816.F32.BF16 R96, R164.reuse, R30, R96 ;  /* 0x0000001ea460723c */ /* 0x040fe20000041860 */
[----:B------:R-:W2:Y:S01]  /*57e0*/  LDSM.16.MT88.4 R28, [R214+0xa800] ;  /* 0x00a80000d61c783b */ /* 0x000ea20000004200 */
[----:B------:R-:W-:Y:S04]  /*57f0*/  MUFU.EX2 R202, R202 ;  /* 0x000000ca00ca7308 */ /* 0x000fe80000000800 */
[C---:B------:R-:W-:Y:S04]  /*5800*/  HMMA.16816.F32.BF16 R100, R164.reuse, R20, R100 ;  /* 0x00000014a464723c */ /* 0x040fe80000041864 */
[----:B------:R-:W2:Y:S02]  /*5810*/  MUFU.EX2 R197, R197 ;  /* 0x000000c500c57308 */ /* 0x000ea40000000800 */
[C---:B------:R-:W-:Y:S01]  /*5820*/  HMMA.16816.F32.BF16 R112, R164.reuse, R22, R112 ;  /* 0x00000016a470723c */ /* 0x040fe20000041870 */
[----:B------:R-:W2:Y:S05]  /*5830*/  LDSM.16.MT88.4 R20, [R212+0xa800] ;  /* 0x00a80000d414783b */ /* 0x000eaa0000004200 */
[C---:B------:R-:W-:Y:S01]  /*5840*/  HMMA.16816.F32.BF16 R116, R164.reuse, R12, R116 ;  /* 0x0000000ca474723c */ /* 0x040fe20000041874 */
[----:B------:R-:W-:Y:S05]  /*5850*/  MUFU.EX2 R191, R191 ;  /* 0x000000bf00bf7308 */ /* 0x000fea0000000800 */
[----:B------:R-:W-:Y:S01]  /*5860*/  HMMA.16816.F32.BF16 R128, R164, R14, R128 ;  /* 0x0000000ea480723c */ /* 0x000fe20000041880 */
[----:B------:R-:W2:Y:S02]  /*5870*/  LDSM.16.MT88.4 R12, [R214+0xb800] ;  /* 0x00b80000d60c783b */ /* 0x000ea40000004200 */
[----:B------:R-:W2:Y:S04]  /*5880*/  MUFU.EX2 R190, R190 ;  /* 0x000000be00be7308 */ /* 0x000ea80000000800 */
[----:B-1----:R-:W-:Y:S01]  /*5890*/  F2FP.BF16.F32.PACK_AB R164, R244, R207 ;  /* 0x000000cff4a4723e */ /* 0x002fe200000010ff */
[----:B------:R-:W-:Y:S01]  /*58a0*/  FADD.FTZ R207, R207, R178 ;  /* 0x000000b2cfcf7221 */ /* 0x000fe20000010000 */
[----:B---3--:R-:W-:Y:S01]  /*58b0*/  F2FP.BF16.F32.PACK_AB R165, R198, R203 ;  /* 0x000000cbc6a5723e */ /* 0x008fe200000010ff */
[----:B------:R-:W-:Y:S01]  /*58c0*/  FADD.FTZ R203, R203, R172 ;  /* 0x000000accbcb7221 */ /* 0x000fe20000010000 */
[----:B------:R-:W-:Y:S01]  /*58d0*/  F2FP.BF16.F32.PACK_AB R166, R242, R205 ;  /* 0x000000cdf2a6723e */ /* 0x000fe200000010ff */
[----:B------:R-:W-:Y:S01]  /*58e0*/  FADD.FTZ R244, R244, R207 ;  /* 0x000000cff4f47221 */ /* 0x000fe20000010000 */
[----:B-----5:R-:W-:Y:S01]  /*58f0*/  F2FP.BF16.F32.PACK_AB R167, R199, R238 ;  /* 0x000000eec7a7723e */ /* 0x020fe200000010ff */
[----:B------:R-:W-:-:S02]  /*5900*/  FADD.FTZ R203, R198, R203 ;  /* 0x000000cbc6cb7221 */ /* 0x000fc40000010000 */
[----:B------:R-:W-:Y:S02]  /*5910*/  FADD.FTZ R205, R205, R244 ;  /* 0x000000f4cdcd7221 */ /* 0x000fe40000010000 */
[----:B------:R-:W-:Y:S02]  /*5920*/  FADD.FTZ R238, R238, R203 ;  /* 0x000000cbeeee7221 */ /* 0x000fe40000010000 */
[----:B----4-:R-:W-:Y:S01]  /*5930*/  HMMA.16816.F32.BF16 R156, R164, R32, R156 ;  /* 0x00000020a49c723c */ /* 0x010fe2000004189c */
[----:B------:R-:W-:Y:S01]  /*5940*/  FADD.FTZ R233, R242, R205 ;  /* 0x000000cdf2e97221 */ /* 0x000fe20000010000 */
[----:B------:R-:W-:-:S04]  /*5950*/  FADD.FTZ R225, R199, R238 ;  /* 0x000000eec7e17221 */ /* 0x000fc80000010000 */
[C---:B------:R-:W-:Y:S06]  /*5960*/  HMMA.16816.F32.BF16 R152, R164.reuse, R34, R152 ;  /* 0x00000022a498723c */ /* 0x040fec0000041898 */
[C---:B--2---:R-:W-:Y:S06]  /*5970*/  HMMA.16816.F32.BF16 R140, R164.reuse, R28, R140 ;  /* 0x0000001ca48c723c */ /* 0x044fec000004188c */
        /* <DEDUP_REMOVED lines=41> */
[----:B------:R-:W-:-:S02]  /*5c10*/  MOV R167, R0 ;  /* 0x0000000000a77202 */ /* 0x000fc40000000f00 */
[----:B------:R-:W-:Y:S02]  /*5c20*/  MOV R165, R236 ;  /* 0x000000ec00a57202 */ /* 0x000fe40000000f00 */
[----:B------:R-:W-:Y:S01]  /*5c30*/  MOV R166, R237 ;  /* 0x000000ed00a67202 */ /* 0x000fe20000000f00 */
[----:B------:R-:W-:-:S12]  /*5c40*/  @!P0 BRA `(.L_x_1082) ;  /* 0x0000005400848947 */ /* 0x000fd80003800000 */
[----:B------:R-:W-:-:S04]  /*5c50*/  DEPBAR.LE SB0, 0x0 ;  /* 0x000080000000791a */ /* 0x000fc80000000000 */
[----:B------:R-:W-:Y:S02]  /*5c60*/  USHF.L.U32 UR14, UR6, 0x6, URZ ;  /* 0x00000006060e7899 */ /* 0x000fe4000800063f */
[----:B------:R-:W-:Y:S01]  /*5c70*/  USHF.L.U64.HI UR5, UR6, 0x6, UR7 ;  /* 0x0000000606057899 */ /* 0x000fe20008010207 */
[----:B------:R-:W-:Y:S03]  /*5c80*/  BAR.SYNC.DEFER_BLOCKING 0x0 ;  /* 0x0000000000007b1d */ /* 0x000fe60000010000 */
[----:B------:R-:W-:Y:S02]  /*5c90*/  IADD3 R241, P3, R248, -UR14, RZ ;  /* 0x8000000ef8f17c10 */ /* 0x000fe4000ff7e0ff */
[----:B------:R-:W-:Y:S02]  /*5ca0*/  MOV R4, UR14 ;  /* 0x0000000e00047c02 */ /* 0x000fe40008000f00 */
[----:B------:R-:W-:-:S02]  /*5cb0*/  MOV R5, UR14 ;  /* 0x0000000e00057c02 */ /* 0x000fc40008000f00 */
[----:B------:R-:W-:Y:S02]  /*5cc0*/  IADD3.X R248, R249, ~UR5, RZ, P3, !PT ;  /* 0x80000005f9f87c10 */ /* 0x000fe40009ffe4ff */
[C---:B------:R-:W-:Y:S02]  /*5cd0*/  IADD3 R240, P5, R241.reuse, -UR14, RZ ;  /* 0x8000000ef1f07c10 */ /* 0x040fe4000ffbe0ff */
[----:B------:R-:W-:Y:S02]  /*5ce0*/  IADD3 R10, P4, P3, R241, 0x80, -R4 ;  /* 0x00000080f10a7810 */ /* 0x000fe40007b9e804 */
[C---:B------:R-:W-:Y:S02]  /*5cf0*/  IADD3 R238, P2, R250.reuse, -UR14, RZ ;  /* 0x8000000efaee7c10 */ /* 0x040fe4000ff5e0ff */
[----:B------:R-:W-:Y:S02]  /*5d00*/  IADD3 R8, P1, P0, R250, 0x80, -R5 ;  /* 0x00000080fa087810 */ /* 0x000fe4000783e805 */
[----:B------:R-:W-:-:S02]  /*5d10*/  IADD3.X R241, R248, ~UR5, RZ, P5, !PT ;  /* 0x80000005f8f17c10 */ /* 0x000fc4000affe4ff */
[----:B------:R-:W-:Y:S02]  /*5d20*/  IADD3.X R11, R248, ~UR5, RZ, P4, P3 ;  /* 0x80000005f80b7c10 */ /* 0x000fe4000a7e64ff */
[C---:B------:R-:W-:Y:S01]  /*5d30*/  IADD3.X R239, R251.reuse, ~UR5, RZ, P2, !PT ;  /* 0x80000005fbef7c10 */ /* 0x040fe200097fe4ff */
[----:B------:R-:W-:Y:S01]  /*5d40*/  @!PT LDS RZ, [RZ] ;  /* 0x00000000fffff984 */ /* 0x000fe20000000800 */
[----:B------:R-:W-:Y:S01]  /*5d50*/  @!PT LDS RZ, [RZ] ;  /* 0x00000000fffff984 */ /* 0x000fe20000000800 */
[----:B------:R-:W-:Y:S01]  /*5d60*/  @!PT LDS RZ, [RZ] ;  /* 0x00000000fffff984 */ /* 0x000fe20000000800 */
[----:B------:R-:W-:Y:S01]  /*5d70*/  LDGSTS.E.BYPASS.LTC128B.128 [R224+0xa000], desc[UR16][R240.64] ;  /* 0x0a000000f0e07fae */ /* 0x000fe2000b901d50 */
[----:B------:R-:W-:Y:S02]  /*5d80*/  IADD3.X R9, R251, ~UR5, RZ, P1, P0 ;  /* 0x80000005fb097c10 */ /* 0x000fe40008fe04ff */
[----:B------:R-:W-:Y:S01]  /*5d90*/  ISETP.NE.AND P0, PT, R169, 0x3, PT ;  /* 0x00000003a900780c */ /* 0x000fe20003f05270 */
[----:B------:R-:W-:Y:S04]  /*5da0*/  LDGSTS.E.BYPASS.LTC128B.128 [R224+0xb000], desc[UR16][R10.64] ;  /* 0x0b0000000ae07fae */ /* 0x000fe8000b901d50 */
[----:B------:R-:W-:Y:S04]  /*5db0*/  LDGSTS.E.BYPASS.LTC128B.128 [R224+0xa800], desc[UR16][R238.64] ;  /* 0x0a800000eee07fae */ /* 0x000fe8000b901d50 */
[----:B------:R1:W-:Y:S04]  /*5dc0*/  LDGSTS.E.BYPASS.LTC128B.128 [R224+0xb800], desc[UR16][R8.64] ;  /* 0x0b80000008e07fae */ /* 0x0003e8000b901d50 */
[----:B------:R-:W-:Y:S04]  /*5dd0*/  LDSM.16.M88.4 R196, [R222] ;  /* 0x00000000dec4783b */ /* 0x000fe80000000200 */
[----:B------:R-:W2:Y:S04]  /*5de0*/  LDSM.16.M88.4 R172, [R221] ;  /* 0x00000000ddac783b */ /* 0x000ea80000000200 */
[----:B------:R-:W3:Y:S04]  /*5df0*/  LDSM.16.M88.4 R28, [R222+0x2000] ;  /* 0x00200000de1c783b */ /* 0x000ee80000000200 */
[----:B------:R-:W4:Y:S04]  /*5e00*/  LDSM.16.M88.4 R4, [R221+0x800] ;  /* 0x00080000dd04783b */ /* 0x000f280000000200 */
[----:B------:R-:W-:Y:S04]  /*5e10*/  LDSM.16.M88.4 R24, [R219] ;  /* 0x00000000db18783b */ /* 0x000fe80000000200 */
[----:B------:R-:W5:Y:S04]  /*5e20*/  LDSM.16.M88.4 R16, [R220] ;  /* 0x00000000dc10783b */ /* 0x000f680000000200 */
[----:B------:R-:W5:Y:S04]  /*5e30*/  LDSM.16.M88.4 R188, [R220+0x2000] ;  /* 0x00200000dcbc783b */ /* 0x000f680000000200 */
[----:B------:R-:W5:Y:S04]  /*5e40*/  LDSM.16.M88.4 R20, [R211] ;  /* 0x00000000d314783b */ /* 0x000f680000000200 */
[----:B------:R-:W-:Y:S04]  /*5e50*/  LDSM.16.M88.4 R192, [R217] ;  /* 0x00000000d9c0783b */ /* 0x000fe80000000200 */
[----:B-1----:R-:W-:Y:S04]  /*5e60*/  LDSM.16.M88.4 R8, [R218+0x2000] ;  /* 0x00200000da08783b */ /* 0x002fe80000000200 */
[----:B------:R-:W-:Y:S01]  /*5e70*/  LDSM.16.M88.4 R184, [R217+0x800] ;  /* 0x00080000d9b8783b */ /* 0x000fe20000000200 */
[-C--:B--2---:R-:W-:Y:S03]  /*5e80*/  HMMA.16816.F32.BF16 R12, R196, R172.reuse, RZ ;  /* 0x000000acc40c723c */ /* 0x084fe600000418ff */
[----:B------:R-:W-:Y:S04]  /*5e90*/  LDSM.16.M88.4 R200, [R222+0x4000] ;  /* 0x00400000dec8783b */ /* 0x000fe80000000200 */
[----:B------:R-:W-:Y:S01]  /*5ea0*/  LDSM.16.M88.4 R204, [R221+0x1800] ;  /* 0x00180000ddcc783b */ /* 0x000fe20000000200 */
[C---:B---3--:R-:W-:Y:S03]  /*5eb0*/  HMMA.16816.F32.BF16 R180, R28.reuse, R172, RZ ;  /* 0x000000ac1cb4723c */ /* 0x048fe600000418ff */
[----:B------:R-:W0:Y:S03]  /*5ec0*/  LDGDEPBAR ;  /* 0x00000000000079af */ /* 0x000e260000000000 */
[-C--:B------:R-:W-:Y:S06]  /*5ed0*/  HMMA.16816.F32.BF16 R176, R28, R174.reuse, RZ ;  /* 0x000000ae1cb0723c */ /* 0x080fec00000418ff */
[----:B------:R-:W-:Y:S06]  /*5ee0*/  HMMA.16816.F32.BF16 R172, R196, R174, RZ ;  /* 0x000000aec4ac723c */ /* 0x000fec00000418ff */
[-C--:B----4-:R-:W-:Y:S06]  /*5ef0*/  HMMA.16816.F32.BF16 R32, R28, R4.reuse, RZ ;  /* 0x000000041c20723c */ /* 0x090fec00000418ff */
[----:B------:R-:W-:Y:S06]  /*5f00*/  HMMA.16816.F32.BF16 R164, R196, R4, RZ ;  /* 0x00000004c4a4723c */ /* 0x000fec00000418ff */
[-C--:B------:R-:W-:Y:S06]  /*5f10*/  HMMA.16816.F32.BF16 R28, R28, R6.reuse, RZ ;  /* 0x000000061c1c723c */ /* 0x080fec00000418ff */
[----:B------:R-:W-:Y:S01]  /*5f20*/  HMMA.16816.F32.BF16 R196, R196, R6, RZ ;  /* 0x00000006c4c4723c */ /* 0x000fe200000418ff */
[----:B------:R-:W1:Y:S05]  /*5f30*/  LDSM.16.M88.4 R4, [R218] ;  /* 0x00000000da04783b */ /* 0x000e6a0000000200 */
[-C--:B-----5:R-:W-:Y:S06]  /*5f40*/  HMMA.16816.F32.BF16 R12, R16, R24.reuse, R12 ;  /* 0x00000018100c723c */ /* 0x0a0fec000004180c */
[C---:B------:R-:W-:Y:S06]  /*5f50*/  HMMA.16816.F32.BF16 R180, R188.reuse, R24, R180 ;  /* 0x00000018bcb4723c */ /* 0x040fec00000418b4 */
[C---:B------:R-:W-:Y:S06]  /*5f60*/  HMMA.16816.F32.BF16 R32, R188.reuse, R20, R32 ;  /* 0x00000014bc20723c */ /* 0x040fec0000041820 */
[C---:B------:R-:W-:Y:S06]  /*5f70*/  HMMA.16816.F32.BF16 R176, R188.reuse, R26, R176 ;  /* 0x0000001abcb0723c */ /* 0x040fec00000418b0 */
[----:B------:R-:W-:Y:S01]  /*5f80*/  HMMA.16816.F32.BF16 R28, R188, R22, R28 ;  /* 0x00000016bc1c723c */ /* 0x000fe2000004181c */
[----:B------:R-:W-:Y:S05]  /*5f90*/  LDSM.16.M88.4 R188, [R210] ;  /* 0x00000000d2bc783b */ /* 0x000fea0000000200 */
[C---:B------:R-:W-:Y:S06]  /*5fa0*/  HMMA.16816.F32.BF16 R164, R16.reuse, R20, R164 ;  /* 0x0000001410a4723c */ /* 0x040fec00000418a4 */
[C---:B------:R-:W-:Y:S01]  /*5fb0*/  HMMA.16816.F32.BF16 R172, R16.reuse, R26, R172 ;  /* 0x0000001a10ac723c */ /* 0x040fe200000418ac */
[----:B------:R-:W-:Y:S05]  /*5fc0*/  LDSM.16.M88.4 R24, [R216+0x2000] ;  /* 0x00200000d818783b */ /* 0x000fea0000000200 */
[----:B------:R-:W-:Y:S01]  /*5fd0*/  HMMA.16816.F32.BF16 R196, R16, R22, R196 ;  /* 0x0000001610c4723c */ /* 0x000fe200000418c4 */
[----:B------:R-:W2:Y:S04]  /*5fe0*/  LDSM.16.M88.4 R16, [R216] ;  /* 0x00000000d810783b */ /* 0x000ea80000000200 */
[----:B------:R-:W-:Y:S01]  /*5ff0*/  LDSM.16.M88.4 R20, [R210+0x800] ;  /* 0x00080000d214783b */ /* 0x000fe20000000200 */
[-C--:B-1----:R-:W-:Y:S06]  /*6000*/  HMMA.16816.F32.BF16 R12, R4, R192.reuse, R12 ;  /* 0x000000c0040c723c */ /* 0x082fec000004180c */
[C---:B------:R-:W-:Y:S06]  /*6010*/  HMMA.16816.F32.BF16 R180, R8.reuse, R192, R180 ;  /* 0x000000c008b4723c */ /* 0x040fec00000418b4 */
[C---:B------:R-:W-:Y:S06]  /*6020*/  HMMA.16816.F32.BF16 R32, R8.reuse, R184, R32 ;  /* 0x000000b80820723c */ /* 0x040fec0000041820 */
[C---:B------:R-:W-:Y:S06]  /*6030*/  HMMA.16816.F32.BF16 R176, R8.reuse, R194, R176 ;  /* 0x000000c208b0723c */ /* 0x040fec00000418b0 */
[----:B------:R-:W-:Y:S01]  /*6040*/  HMMA.16816.F32.BF16 R28, R8, R186, R28 ;  /* 0x000000ba081c723c */ /* 0x000fe2000004181c */
[----:B------:R-:W1:Y:S05]  /*6050*/  LDSM.16.M88.4 R8, [R221+0x1000] ;  /* 0x00100000dd08783b */ /* 0x000e6a0000000200 */
[----:B------:R-:W-:Y:S01]  /*6060*/  HMMA.16816.F32.BF16 R172, R4, R194, R172 ;  /* 0x000000c204ac723c */ /* 0x000fe200000418ac */
[----:B------:R-:W-:Y:S05]  /*6070*/  LDSM.16.M88.4 R192, [R220+0x4000] ;  /* 0x00400000dcc0783b */ /* 0x000fea0000000200 */
[----:B--2---:R-:W-:Y:S06]  /*6080*/  HMMA.16816.F32.BF16 R12, R16, R188, R12 ;  /* 0x000000bc100c723c */ /* 0x004fec000004180c */
[C---:B------:R-:W-:Y:S06]  /*6090*/  HMMA.16816.F32.BF16 R164, R4.reuse, R184, R164 ;  /* 0x000000b804a4723c */ /* 0x040fec00000418a4 */
[----:B------:R-:W-:Y:S01]  /*60a0*/  HMMA.16816.F32.BF16 R196, R4, R186, R196 ;  /* 0x000000ba04c4723c */ /* 0x000fe200000418c4 */
[----:B------:R-:W2:Y:S04]  /*60b0*/  LDSM.16.M88.4 R4, [R222+0x6000] ;  /* 0x00600000de04783b */ /* 0x000ea80000000200 */
[----:B------:R-:W3:Y:S01]  /*60c0*/  LDSM.16.M88.4 R184, [R209] ;  /* 0x00000000d1b8783b */ /* 0x000ee20000000200 */
[C---:B------:R-:W-:Y:S06]  /*60d0*/  HMMA.16816.F32.BF16 R180, R24.reuse, R188, R180 ;  /* 0x000000bc18b4723c */ /* 0x040fec00000418b4 */
[-C--:B------:R-:W-:Y:S06]  /*60e0*/  HMMA.16816.F32.BF16 R176, R24, R190.reuse, R176 ;  /* 0x000000be18b0723c */ /* 0x080fec00000418b0 */
[----:B------:R-:W-:Y:S01]  /*60f0*/  HMMA.16816.F32.BF16 R172, R16, R190, R172 ;  /* 0x000000be10ac723c */ /* 0x000fe200000418ac */
[----:B------:R-:W4:Y:S05]  /*6100*/  LDSM.16.M88.4 R188, [R220+0x6000] ;  /* 0x00600000dcbc783b */ /* 0x000f2a0000000200 */
[----:B-1----:R-:W-:Y:S06]  /*6110*/  HMMA.16816.F32.BF16 R12, R200, R8, R12 ;  /* 0x00000008c80c723c */ /* 0x002fec000004180c */
[C---:B------:R-:W-:Y:S06]  /*6120*/  HMMA.16816.F32.BF16 R32, R24.reuse, R20, R32 ;  /* 0x000000141820723c */ /* 0x040fec0000041820 */
[----:B------:R-:W-:Y:S01]  /*6130*/  HMMA.16816.F32.BF16 R28, R24, R22, R28 ;  /* 0x00000016181c723c */ /* 0x000fe2000004181c */
[----:B------:R-:W-:Y:S05]  /*6140*/  LDSM.16.M88.4 R24, [R218+0x4000] ;  /* 0x00400000da18783b */ /* 0x000fea0000000200 */
[C---:B------:R-:W-:Y:S06]  /*6150*/  HMMA.16816.F32.BF16 R164, R16.reuse, R20, R164 ;  /* 0x0000001410a4723c */ /* 0x040fec00000418a4 */
[----:B------:R-:W-:Y:S01]  /*6160*/  HMMA.16816.F32.BF16 R196, R16, R22, R196 ;  /* 0x0000001610c4723c */ /* 0x000fe200000418c4 */
[----:B------:R-:W1:Y:S04]  /*6170*/  LDSM.16.M88.4 R16, [R217+0x1000] ;  /* 0x00100000d910783b */ /* 0x000e680000000200 */
[----:B------:R-:W5:Y:S01]  /*6180*/  LDSM.16.M88.4 R20, [R218+0x6000] ;  /* 0x00600000da14783b */ /* 0x000f620000000200 */
[C---:B--2---:R-:W-:Y:S06]  /*6190*/  HMMA.16816.F32.BF16 R180, R4.reuse, R8, R180 ;  /* 0x0000000804b4723c */ /* 0x044fec00000418b4 */
[-C--:B------:R-:W-:Y:S06]  /*61a0*/  HMMA.16816.F32.BF16 R176, R4, R10.reuse, R176 ;  /* 0x0000000a04b0723c */ /* 0x080fec00000418b0 */
[----:B------:R-:W-:Y:S01]  /*61b0*/  HMMA.16816.F32.BF16 R172, R200, R10, R172 ;  /* 0x0000000ac8ac723c */ /* 0x000fe200000418ac */
[----:B------:R-:W-:Y:S05]  /*61c0*/  LDSM.16.M88.4 R8, [R216+0x4000] ;  /* 0x00400000d808783b */ /* 0x000fea0000000200 */
[----:B---3--:R-:W-:Y:S06]  /*61d0*/  HMMA.16816.F32.BF16 R12, R192, R184, R12 ;  /* 0x000000b8c00c723c */ /* 0x008fec000004180c */
[C---:B------:R-:W-:Y:S06]  /*61e0*/  HMMA.16816.F32.BF16 R32, R4.reuse, R204, R32 ;  /* 0x000000cc0420723c */ /* 0x040fec0000041820 */
[----:B------:R-:W-:Y:S01]  /*61f0*/  HMMA.16816.F32.BF16 R28, R4, R206, R28 ;  /* 0x000000ce041c723c */ /* 0x000fe2000004181c */
[----:B------:R-:W2:Y:S05]  /*6200*/  LDSM.16.M88.4 R4, [R210+0x1000] ;  /* 0x00100000d204783b */ /* 0x000eaa0000000200 */
[----:B----4-:R-:W-:Y:S06]  /*6210*/  HMMA.16816.F32.BF16 R180, R188, R184, R180 ;  /* 0x000000b8bcb4723c */ /* 0x010fec00000418b4 */
[----:B-1----:R-:W-:Y:S06]  /*6220*/  HMMA.16816.F32.BF16 R12, R24, R16, R12 ;  /* 0x00000010180c723c */ /* 0x002fec000004180c */
[-C--:B------:R-:W-:Y:S06]  /*6230*/  HMMA.16816.F32.BF16 R172, R192, R186.reuse, R172 ;  /* 0x000000bac0ac723c */ /* 0x080fec00000418ac */
[----:B------:R-:W-:Y:S01]  /*6240*/  HMMA.16816.F32.BF16 R176, R188, R186, R176 ;  /* 0x000000babcb0723c */ /* 0x000fe200000418b0 */
[----:B------:R-:W1:Y:S05]  /*6250*/  LDSM.16.M88.4 R184, [R208] ;  /* 0x00000000d0b8783b */ /* 0x000e6a0000000200 */
[C---:B------:R-:W-:Y:S06]  /*6260*/  HMMA.16816.F32.BF16 R164, R200.reuse, R204, R164 ;  /* 0x000000ccc8a4723c */ /* 0x040fec00000418a4 */
[----:B------:R-:W-:Y:S01]  /*6270*/  HMMA.16816.F32.BF16 R200, R200, R206, R196 ;  /* 0x000000cec8c8723c */ /* 0x000fe200000418c4 */
[----:B------:R-:W3:Y:S05]  /*6280*/  LDSM.16.M88.4 R196, [R216+0x6000] ;  /* 0x00600000d8c4783b */ /* 0x000eea0000000200 */
[----:B-----5:R-:W-:Y:S06]  /*6290*/  HMMA.16816.F32.BF16 R180, R20, R16, R180 ;  /* 0x0000001014b4723c */ /* 0x020fec00000418b4 */
[----:B--2---:R-:W-:Y:S06]  /*62a0*/  HMMA.16816.F32.BF16 R12, R8, R4, R12 ;  /* 0x00000004080c723c */ /* 0x004fec000004180c */
[-C--:B------:R-:W-:Y:S06]  /*62b0*/  HMMA.16816.F32.BF16 R172, R24, R18.reuse, R172 ;  /* 0x0000001218ac723c */ /* 0x080fec00000418ac */
[----:B------:R-:W-:Y:S01]  /*62c0*/  HMMA.16816.F32.BF16 R176, R20, R18, R176 ;  /* 0x0000001214b0723c */ /* 0x000fe200000418b0 */
[----:B------:R-:W2:Y:S05]  /*62d0*/  LDSM.16.M88.4 R16, [R217+0x1800] ;  /* 0x00180000d910783b */ /* 0x000eaa0000000200 */
[C---:B-1----:R-:W-:Y:S06]  /*62e0*/  HMMA.16816.F32.BF16 R164, R192.reuse, R184, R164 ;  /* 0x000000b8c0a4723c */ /* 0x042fec00000418a4 */
[----:B------:R-:W-:Y:S01]  /*62f0*/  HMMA.16816.F32.BF16 R200, R192, R186, R200 ;  /* 0x000000bac0c8723c */ /* 0x000fe200000418c8 */
[----:B------:R-:W-:Y:S01]  /*6300*/  FMUL.FTZ R168, R14, UR4 ;  /* 0x000000040ea87c20 */ /* 0x000fe20008410000 */
[----:B------:R-:W-:-:S04]  /*6310*/  FMUL.FTZ R204, R15, UR4 ;  /* 0x000000040fcc7c20 */ /* 0x000fc80008410000 */
[----:B---3--:R-:W-:Y:S01]  /*6320*/  HMMA.16816.F32.BF16 R180, R196, R4, R180 ;  /* 0x00000004c4b4723c */ /* 0x008fe200000418b4 */
[----:B------:R-:W1:Y:S05]  /*6330*/  MUFU.TANH R168, R168 ;  /* 0x000000a800a87308 */ /* 0x000e6a0000002400 */
[----:B------:R-:W-:Y:S01]  /*6340*/  HMMA.16816.F32.BF16 R32, R188, R184, R32 ;  /* 0x000000b8bc20723c */ /* 0x000fe20000041820 */
[----:B------:R-:W-:Y:S01]  /*6350*/  FMUL.FTZ R4, R12, UR4 ;  /* 0x000000040c047c20 */ /* 0x000fe20008410000 */
[----:B------:R-:W-:Y:S01]  /*6360*/  FMUL.FTZ R5, R13, UR4 ;  /* 0x000000040d057c20 */ /* 0x000fe20008410000 */
[----:B------:R-:W3:Y:S01]  /*6370*/  MUFU.TANH R204, R204 ;  /* 0x000000cc00cc7308 */ /* 0x000ee20000002400 */
[----:B------:R-:W4:Y:S01]  /*6380*/  LDSM.16.M88.4 R12, [R210+0x1800] ;  /* 0x00180000d20c783b */ /* 0x000f220000000200 */
[----:B------:R-:W-:-:S04]  /*6390*/  DEPBAR.LE SB0, 0x0 ;  /* 0x000080000000791a */ /* 0x000fc80000000000 */
[----:B------:R-:W-:Y:S02]  /*63a0*/  HMMA.16816.F32.BF16 R28, R188, R186, R28 ;  /* 0x000000babc1c723c */ /* 0x000fe4000004181c */
[----:B------:R-:W1:Y:S04]  /*63b0*/  MUFU.TANH R4, R4 ;  /* 0x0000000400047308 */ /* 0x000e680000002400 */
[----:B------:R-:W-:Y:S03]  /*63c0*/  HMMA.16816.F32.BF16 R172, R8, R6, R172 ;  /* 0x0000000608ac723c */ /* 0x000fe600000418ac */
[----:B------:R-:W-:Y:S01]  /*63d0*/  FMUL.FTZ R180, R180, UR4 ;  /* 0x00000004b4b47c20 */ /* 0x000fe20008410000 */
[----:B------:R-:W-:Y:S01]  /*63e0*/  FMUL.FTZ R181, R181, UR4 ;  /* 0x00000004b5b57c20 */ /* 0x000fe20008410000 */
[----:B------:R-:W-:Y:S01]  /*63f0*/  FMUL.FTZ R182, R182, UR4 ;  /* 0x00000004b6b67c20 */ /* 0x000fe20008410000 */
[C---:B--2---:R-:W-:Y:S01]  /*6400*/  HMMA.16816.F32.BF16 R164, R24.reuse, R16, R164 ;  /* 0x0000001018a4723c */ /* 0x044fe200000418a4 */
[----:B------:R-:W2:Y:S05]  /*6410*/  MUFU.TANH R5, R5 ;  /* 0x0000000500057308 */ /* 0x000eaa0000002400 */
[----:B------:R-:W-:Y:S01]  /*6420*/  HMMA.16816.F32.BF16 R200, R24, R18, R200 ;  /* 0x0000001218c8723c */ /* 0x000fe200000418c8 */
[----:B------:R-:W5:Y:S02]  /*6430*/  S2R R26, SR_TID.X ;  /* 0x00000000001a7919 */ /* 0x000f640000002100 */
[----:B------:R-:W1:Y:S03]  /*6440*/  MUFU.TANH R180, R180 ;  /* 0x000000b400b47308 */ /* 0x000e660000002400 */
[C---:B------:R-:W-:Y:S05]  /*6450*/  HMMA.16816.F32.BF16 R32, R20.reuse, R16, R32 ;  /* 0x000000101420723c */ /* 0x040fea0000041820 */
[----:B------:R-:W1:Y:S01]  /*6460*/  MUFU.TANH R181, R181 ;  /* 0x000000b500b57308 */ /* 0x000e620000002400 */
[----:B------:R-:W-:Y:S01]  /*6470*/  HMMA.16816.F32.BF16 R28, R20, R18, R28 ;  /* 0x00000012141c723c */ /* 0x000fe2000004181c */
[----:B------:R-:W-:-:S05]  /*6480*/  FMUL.FTZ R24, R175, UR4 ;  /* 0x00000004af187c20 */ /* 0x000fca0008410000 */
[----:B------:R-:W-:Y:S01]  /*6490*/  HMMA.16816.F32.BF16 R176, R196, R6, R176 ;  /* 0x00000006c4b0723c */ /* 0x000fe200000418b0 */
[----:B------:R-:W1:Y:S05]  /*64a0*/  MUFU.TANH R182, R182 ;  /* 0x000000b600b67308 */ /* 0x000e6a0000002400 */
[C---:B----4-:R-:W-:Y:S01]  /*64b0*/  HMMA.16816.F32.BF16 R164, R8.reuse, R12, R164 ;  /* 0x0000000c08a4723c */ /* 0x050fe200000418a4 */
[----:B------:R-:W-:Y:S01]  /*64c0*/  FMUL.FTZ R7, R172, UR4 ;  /* 0x00000004ac077c20 */ /* 0x000fe20008410000 */
[----:B------:R-:W-:Y:S01]  /*64d0*/  FMUL.FTZ R172, R173, UR4 ;  /* 0x00000004adac7c20 */ /* 0x000fe20008410000 */
[----:B------:R-:W-:Y:S01]  /*64e0*/  FMUL.FTZ R6, R183, UR4 ;  /* 0x00000004b7067c20 */ /* 0x000fe20008410000 */
[----:B------:R-:W-:Y:S01]  /*64f0*/  FMUL.FTZ R173, R174, UR4 ;  /* 0x00000004aead7c20 */ /* 0x000fe20008410000 */
[----:B------:R-:W4:Y:S01]  /*6500*/  MUFU.TANH R24, R24 ;  /* 0x0000001800187308 */ /* 0x000f220000002400 */
[----:B------:R-:W-:Y:S06]  /*6510*/  HMMA.16816.F32.BF16 R200, R8, R14, R200 ;  /* 0x0000000e08c8723c */ /* 0x000fec00000418c8 */
[C---:B------:R-:W-:Y:S01]  /*6520*/  HMMA.16816.F32.BF16 R32, R196.reuse, R12, R32 ;  /* 0x0000000cc420723c */ /* 0x040fe20000041820 */
[----:B-----5:R-:W-:Y:S01]  /*6530*/  IMAD.SHL.U32 R9, R26, 0x2, RZ ;  /* 0x000000021a097824 */ /* 0x020fe200078e00ff */
[----:B------:R-:W1:Y:S04]  /*6540*/  MUFU.TANH R6, R6 ;  /* 0x0000000600067308 */ /* 0x000e680000002400 */
[----:B------:R-:W-:Y:S01]  /*6550*/  HMMA.16816.F32.BF16 R28, R196, R14, R28 ;  /* 0x0000000ec41c723c */ /* 0x000fe2000004181c */
[----:B------:R-:W-:Y:S01]  /*6560*/  FMUL.FTZ R25, R176, UR4 ;  /* 0x00000004b0197c20 */ /* 0x000fe20008410000 */
[----:B------:R-:W-:Y:S01]  /*6570*/  FMUL.FTZ R16, R177, UR4 ;  /* 0x00000004b1107c20 */ /* 0x000fe20008410000 */
[----:B------:R-:W-:Y:S01]  /*6580*/  FMUL.FTZ R17, R178, UR4 ;  /* 0x00000004b2117c20 */ /* 0x000fe20008410000 */
[----:B------:R-:W-:Y:S01]  /*6590*/  FMUL.FTZ R18, R179, UR4 ;  /* 0x00000004b3127c20 */ /* 0x000fe20008410000 */
[----:B------:R-:W-:Y:S01]  /*65a0*/  IADD3 R176, R169, -0x3, RZ ;  /* 0xfffffffda9b07810 */ /* 0x000fe20007ffe0ff */
[----:B------:R-:W-:Y:S01]  /*65b0*/  FMUL.FTZ R8, R164, UR4 ;  /* 0x00000004a4087c20 */ /* 0x000fe20008410000 */
[----:B------:R-:W-:Y:S01]  /*65c0*/  FMUL.FTZ R10, R165, UR4 ;  /* 0x00000004a50a7c20 */ /* 0x000fe20008410000 */
[----:B------:R-:W-:Y:S01]  /*65d0*/  FMUL.FTZ R21, R166, UR4 ;  /* 0x00000004a6157c20 */ /* 0x000fe20008410000 */
[----:B------:R-:W-:Y:S01]  /*65e0*/  LOP3.LUT R9, R9, 0x6, RZ, 0xc0, !PT ;  /* 0x0000000609097812 */ /* 0x000fe200078ec0ff */
[----:B------:R-:W1:Y:S01]  /*65f0*/  MUFU.TANH R7, R7 ;  /* 0x0000000700077308 */ /* 0x000e620000002400 */
[----:B------:R-:W-:Y:S01]  /*6600*/  FMUL.FTZ R12, R167, UR4 ;  /* 0x00000004a70c7c20 */ /* 0x000fe20008410000 */
[----:B------:R-:W-:-:S02]  /*6610*/  FMUL.FTZ R199, R200, UR4 ;  /* 0x00000004c8c77c20 */ /* 0x000fc40008410000 */
[----:B------:R-:W-:-:S04]  /*6620*/  IMAD R9, R176, 0x20, R9 ;  /* 0x00000020b0097824 */ /* 0x000fc800078e0209 */
[----:B------:R-:W1:Y:S01]  /*6630*/  MUFU.TANH R172, R172 ;  /* 0x000000ac00ac7308 */ /* 0x000e620000002400 */
[C---:B------:R-:W-:Y:S01]  /*6640*/  VIADD R165, R9.reuse, 0x8 ;  /* 0x0000000809a57836 */ /* 0x040fe20000000000 */
[C---:B------:R-:W-:Y:S01]  /*6650*/  IADD3 R167, R9.reuse, 0x1, RZ ;  /* 0x0000000109a77810 */ /* 0x040fe20007ffe0ff */
[C---:B------:R-:W-:Y:S01]  /*6660*/  VIADD R19, R9.reuse, 0x11 ;  /* 0x0000001109137836 */ /* 0x040fe20000000000 */
[C---:B------:R-:W-:Y:S02]  /*6670*/  ISETP.GE.AND P6, PT, R9.reuse, R234, PT ;  /* 0x000000ea0900720c */ /* 0x040fe40003fc6270 */
[C---:B------:R-:W-:Y:S02]  /*6680*/  ISETP.GE.AND P3, PT, R9.reuse, R171, PT ;  /* 0x000000ab0900720c */ /* 0x040fe40003f66270 */
[----:B------:R-:W1:Y:S01]  /*6690*/  MUFU.TANH R173, R173 ;  /* 0x000000ad00ad7308 */ /* 0x000e620000002400 */
[C---:B------:R-:W-:Y:S02]  /*66a0*/  ISETP.GE.AND P2, PT, R9.reuse, R170, PT ;  /* 0x000000aa0900720c */ /* 0x040fe40003f46270 */
[----:B------:R-:W-:-:S02]  /*66b0*/  ISETP.GE.AND P1, PT, R9, R2, PT ;  /* 0x000000020900720c */ /* 0x000fc40003f26270 */
[C---:B------:R-:W-:Y:S02]  /*66c0*/  IADD3 R27, R9.reuse, 0x9, RZ ;  /* 0x00000009091b7810 */ /* 0x040fe40007ffe0ff */
[----:B------:R-:W-:Y:S01]  /*66d0*/  IADD3 R23, R9, 0x10, RZ ;  /* 0x0000001009177810 */ /* 0x000fe20007ffe0ff */
[----:B------:R-:W1:Y:S01]  /*66e0*/  MUFU.TANH R25, R25 ;  /* 0x0000001900197308 */ /* 0x000e620000002400 */
[-C--:B------:R-:W-:Y:S02]  /*66f0*/  ISETP.GE.AND P5, PT, R167, R234.reuse, PT ;  /* 0x000000eaa700720c */ /* 0x080fe40003fa6270 */
[----:B------:R-:W-:Y:S02]  /*6700*/  ISETP.GE.AND P4, PT, R165, R234, PT ;  /* 0x000000eaa500720c */ /* 0x000fe40003f86270 */
[C---:B------:R-:W-:Y:S02]  /*6710*/  IADD3 R15, R9.reuse, 0x18, RZ ;  /* 0x00000018090f7810 */ /* 0x040fe40007ffe0ff */
[----:B------:R-:W-:Y:S01]  /*6720*/  IADD3 R13, R9, 0x19, RZ ;  /* 0x00000019090d7810 */ /* 0x000fe20007ffe0ff */
        /* <DEDUP_REMOVED lines=29> */
.L_x_1084:
[----:B-1----:R-:W-:Y:S01]  /*6900*/  FSEL R9, R4, -INF , !P6 ;  /* 0xff80000004097808 */ /* 0x002fe20007000000 */
[----:B------:R-:W-:Y:S01]  /*6910*/  FMUL.FTZ R195, R201, UR4 ;  /* 0x00000004c9c37c20 */ /* 0x000fe20008410000 */
[----:B------:R-:W-:Y:S01]  /*6920*/  FSEL R11, R5, -INF , !P5 ;  /* 0xff800000050b7808 */ /* 0x000fe20006800000 */
[----:B------:R-:W-:Y:S01]  /*6930*/  FMUL.FTZ R252, R33, UR4 ;  /* 0x0000000421fc7c20 */ /* 0x000fe20008410000 */
[----:B------:R-:W-:Y:S01]  /*6940*/  FMNMX.FTZ R4, R3, R9, !PT ;  /* 0x0000000903047209 */ /* 0x000fe20007810000 */
[----:B------:R-:W-:Y:S01]  /*6950*/  FMUL.FTZ R32, R32, UR4 ;  /* 0x0000000420207c20 */ /* 0x000fe20008410000 */
[----:B------:R-:W-:Y:S01]  /*6960*/  ISETP.GE.AND P0, PT, R27, R234, PT ;  /* 0x000000ea1b00720c */ /* 0x000fe20003f06270 */
[----:B------:R-:W1:Y:S01]  /*6970*/  MUFU.TANH R195, R195 ;  /* 0x000000c300c37308 */ /* 0x000e620000002400 */
[----:B------:R-:W-:Y:S01]  /*6980*/  FSEL R7, R7, -INF , !P4 ;  /* 0xff80000007077808 */ /* 0x000fe20006000000 */
[----:B------:R-:W-:Y:S01]  /*6990*/  FMUL.FTZ R198, R202, UR4 ;  /* 0x00000004cac67c20 */ /* 0x000fe20008410000 */
[----:B------:R-:W-:Y:S01]  /*69a0*/  FMNMX.FTZ R4, R11, R4, !PT ;  /* 0x000000040b047209 */ /* 0x000fe20007810000 */
[----:B------:R-:W-:Y:S01]  /*69b0*/  FMUL.FTZ R34, R34, UR4 ;  /* 0x0000000422227c20 */ /* 0x000fe20008410000 */
[----:B------:R-:W-:Y:S01]  /*69c0*/  ISETP.GE.AND P6, PT, R23, R234, PT ;  /* 0x000000ea1700720c */ /* 0x000fe20003fc6270 */
[----:B------:R-:W-:Y:S01]  /*69d0*/  FMUL.FTZ R196, R203, UR4 ;  /* 0x00000004cbc47c20 */ /* 0x000fe20008410000 */
[----:B------:R-:W-:Y:S01]  /*69e0*/  FSEL R5, R172, -INF , !P0 ;  /* 0xff800000ac057808 */ /* 0x000fe20004000000 */
[----:B------:R-:W3:Y:S01]  /*69f0*/  MUFU.TANH R207, R32 ;  /* 0x0000002000cf7308 */ /* 0x000ee20000002400 */
[----:B------:R-:W-:Y:S01]  /*6a00*/  FMNMX.FTZ R4, R7, R4, !PT ;  /* 0x0000000407047209 */ /* 0x000fe20007810000 */
[----:B------:R-:W-:Y:S01]  /*6a10*/  FMUL.FTZ R35, R35, UR4 ;  /* 0x0000000423237c20 */ /* 0x000fe20008410000 */
[----:B------:R-:W-:Y:S01]  /*6a20*/  ISETP.GE.AND P5, PT, R19, R234, PT ;  /* 0x000000ea1300720c */ /* 0x000fe20003fa6270 */
[----:B------:R-:W-:Y:S01]  /*6a30*/  FMUL.FTZ R30, R30, UR4 ;  /* 0x000000041e1e7c20 */ /* 0x000fe20008410000 */
[----:B------:R-:W-:Y:S01]  /*6a40*/  FSEL R201, R8, -INF , !P6 ;  /* 0xff80000008c97808 */ /* 0x000fe20007000000 */
[----:B------:R-:W-:Y:S01]  /*6a50*/  FMUL.FTZ R31, R31, UR4 ;  /* 0x000000041f1f7c20 */ /* 0x000fe20008410000 */
[----:B------:R-:W-:Y:S01]  /*6a60*/  FMNMX.FTZ R4, R5, R4, !PT ;  /* 0x0000000405047209 */ /* 0x000fe20007810000 */
[----:B------:R4:W-:Y:S01]  /*6a70*/  MUFU.TANH R200, R12 ;  /* 0x0000000c00c87308 */ /* 0x0009e20000002400 */
[----:B------:R-:W-:Y:S01]  /*6a80*/  ISETP.GE.AND P4, PT, R15, R234, PT ;  /* 0x000000ea0f00720c */ /* 0x000fe20003f86270 */
[----:B------:R-:W-:Y:S01]  /*6a90*/  FMUL.FTZ R28, R28, UR4 ;  /* 0x000000041c1c7c20 */ /* 0x000fe20008410000 */
[----:B------:R-:W-:Y:S01]  /*6aa0*/  FSEL R197, R10, -INF , !P5 ;  /* 0xff8000000ac57808 */ /* 0x000fe20006800000 */
[----:B------:R-:W-:Y:S01]  /*6ab0*/  FMUL.FTZ R29, R29, UR4 ;  /* 0x000000041d1d7c20 */ /* 0x000fe20008410000 */
[----:B------:R-:W-:-:S02]  /*6ac0*/  FMNMX.FTZ R4, R201, R4, !PT ;  /* 0x00000004c9047209 */ /* 0x000fc40007810000 */
[----:B------:R-:W-:Y:S01]  /*6ad0*/  ISETP.GE.AND P0, PT, R13, R234, PT ;  /* 0x000000ea0d00720c */ /* 0x000fe20003f06270 */
[----:B------:R-:W5:Y:S01]  /*6ae0*/  MUFU.TANH R198, R198 ;  /* 0x000000c600c67308 */ /* 0x000f620000002400 */
[----:B------:R-:W-:Y:S02]  /*6af0*/  FSEL R199, R199, -INF , !P4 ;  /* 0xff800000c7c77808 */ /* 0x000fe40006000000 */
[----:B------:R-:W-:Y:S02]  /*6b00*/  FMNMX.FTZ R4, R197, R4, !PT ;  /* 0x00000004c5047209 */ /* 0x000fe40007810000 */
[----:B-1----:R-:W-:Y:S02]  /*6b10*/  FSEL R195, R195, -INF , !P0 ;  /* 0xff800000c3c37808 */ /* 0x002fe40004000000 */
[----:B------:R-:W-:Y:S01]  /*6b20*/  FMNMX.FTZ R26, R199, R4, !PT ;  /* 0x00000004c71a7209 */ /* 0x000fe20007810000 */
[----:B------:R-:W1:Y:S01]  /*6b30*/  MUFU.TANH R252, R252 ;  /* 0x000000fc00fc7308 */ /* 0x000e620000002400 */
[----:B------:R-:W-:-:S02]  /*6b40*/  ISETP.GE.AND P0, PT, R165, R171, PT ;  /* 0x000000aba500720c */ /* 0x000fc40003f06270 */
[----:B------:R-:W-:Y:S02]  /*6b50*/  FMNMX.FTZ R26, R195, R26, !PT ;  /* 0x0000001ac31a7209 */ /* 0x000fe40007810000 */
[----:B------:R-:W-:Y:S02]  /*6b60*/  FSEL R22, R173, -INF , !P0 ;  /* 0xff800000ad167808 */ /* 0x000fe40004000000 */
[-C--:B------:R-:W-:Y:S01]  /*6b70*/  ISETP.GE.AND P0, PT, R23, R171.reuse, PT ;  /* 0x000000ab1700720c */ /* 0x080fe20003f06270 */
[----:B------:R-:W2:Y:S01]  /*6b80*/  SHFL.BFLY PT, R33, R26, 0x2, 0x1f ;  /* 0x0c401f001a217f89 */ /* 0x000ea200000e0000 */
[C---:B------:R-:W-:Y:S01]  /*6b90*/  ISETP.GE.AND P5, PT, R167.reuse, R170, PT ;  /* 0x000000aaa700720c */ /* 0x040fe20003fa6270 */
[----:B------:R-:W1:Y:S01]  /*6ba0*/  MUFU.TANH R246, R34 ;  /* 0x0000002200f67308 */ /* 0x000e620000002400 */
[----:B------:R-:W-:Y:S02]  /*6bb0*/  FSEL R180, R180, -INF , !P2 ;  /* 0xff800000b4b47808 */ /* 0x000fe40005000000 */
[----:B------:R-:W-:-:S02]  /*6bc0*/  ISETP.GE.AND P6, PT, R167, R171, PT ;  /* 0x000000aba700720c */ /* 0x000fc40003fc6270 */
[----:B----4-:R-:W-:Y:S02]  /*6bd0*/  FSEL R12, R168, -INF , !P3 ;  /* 0xff800000a80c7808 */ /* 0x010fe40005800000 */
[----:B------:R-:W-:Y:S01]  /*6be0*/  FSEL R202, R21, -INF , !P0 ;  /* 0xff80000015ca7808 */ /* 0x000fe20004000000 */
[----:B------:R-:W4:Y:S01]  /*6bf0*/  MUFU.TANH R196, R196 ;  /* 0x000000c400c47308 */ /* 0x000f220000002400 */
[----:B------:R-:W-:Y:S02]  /*6c00*/  ISETP.GE.AND P3, PT, R165, R170, PT ;  /* 0x000000aaa500720c */ /* 0x000fe40003f66270 */
[----:B------:R-:W-:Y:S02]  /*6c10*/  FSEL R10, R181, -INF , !P5 ;  /* 0xff800000b50a7808 */ /* 0x000fe40006800000 */
[----:B------:R-:W-:Y:S02]  /*6c20*/  FMNMX.FTZ R21, R237, R180, !PT ;  /* 0x000000b4ed157209 */ /* 0x000fe40007810000 */
[----:B------:R-:W-:Y:S01]  /*6c30*/  FSEL R8, R182, -INF , !P1 ;  /* 0xff800000b6087808 */ /* 0x000fe20004800000 */
[----:B------:R5:W4:Y:S01]  /*6c40*/  MUFU.TANH R244, R35 ;  /* 0x0000002300f47308 */ /* 0x000b220000002400 */
[----:B------:R-:W-:-:S02]  /*6c50*/  ISETP.GE.AND P1, PT, R27, R171, PT ;  /* 0x000000ab1b00720c */ /* 0x000fc40003f26270 */
[----:B------:R-:W-:Y:S02]  /*6c60*/  FSEL R20, R204, -INF , !P6 ;  /* 0xff800000cc147808 */ /* 0x000fe40007000000 */
[-C--:B------:R-:W-:Y:S02]  /*6c70*/  ISETP.GE.AND P6, PT, R27, R170.reuse, PT ;  /* 0x000000aa1b00720c */ /* 0x080fe40003fc6270 */
[----:B------:R-:W-:Y:S01]  /*6c80*/  FSEL R14, R25, -INF , !P3 ;  /* 0xff800000190e7808 */ /* 0x000fe20005800000 */
[----:B------:R-:W4:Y:S01]  /*6c90*/  MUFU.TANH R242, R30 ;  /* 0x0000001e00f27308 */ /* 0x000f220000002400 */
[----:B------:R-:W-:Y:S02]  /*6ca0*/  FMNMX.FTZ R21, R10, R21, !PT ;  /* 0x000000150a157209 */ /* 0x000fe40007810000 */
[----:B------:R-:W-:Y:S02]  /*6cb0*/  FSEL R4, R24, -INF , !P1 ;  /* 0xff80000018047808 */ /* 0x000fe40004800000 */
[----:B------:R-:W-:-:S02]  /*6cc0*/  ISETP.GE.AND P3, PT, R23, R170, PT ;  /* 0x000000aa1700720c */ /* 0x000fc40003f66270 */
[----:B------:R-:W-:Y:S01]  /*6cd0*/  FSEL R24, R16, -INF , !P6 ;  /* 0xff80000010187808 */ /* 0x000fe20007000000 */
[----:B------:R-:W4:Y:S01]  /*6ce0*/  MUFU.TANH R31, R31 ;  /* 0x0000001f001f7308 */ /* 0x000f220000002400 */
[----:B------:R-:W-:Y:S02]  /*6cf0*/  FMNMX.FTZ R21, R14, R21, !PT ;  /* 0x000000150e157209 */ /* 0x000fe40007810000 */
[----:B---3--:R-:W-:Y:S02]  /*6d00*/  FSEL R207, R207, -INF , !P3 ;  /* 0xff800000cfcf7808 */ /* 0x008fe40005800000 */
[----:B------:R-:W-:Y:S02]  /*6d10*/  FMNMX.FTZ R16, R24, R21, !PT ;  /* 0x0000001518107209 */ /* 0x000fe40007810000 */
[-C--:B------:R-:W-:Y:S01]  /*6d20*/  ISETP.GE.AND P4, PT, R167, R2.reuse, PT ;  /* 0x00000002a700720c */ /* 0x080fe20003f86270 */
[----:B------:R-:W3:Y:S01]  /*6d30*/  MUFU.TANH R250, R28 ;  /* 0x0000001c00fa7308 */ /* 0x000ee20000002400 */
[----:B------:R-:W-:-:S02]  /*6d40*/  ISETP.GE.AND P5, PT, R27, R2, PT ;  /* 0x000000021b00720c */ /* 0x000fc40003fa6270 */
[----:B--2---:R-:W-:Y:S02]  /*6d50*/  FMNMX.FTZ R26, R26, R33, !PT ;  /* 0x000000211a1a7209 */ /* 0x004fe40007810000 */
[----:B------:R-:W-:Y:S01]  /*6d60*/  FMNMX.FTZ R27, R207, R16, !PT ;  /* 0x00000010cf1b7209 */ /* 0x000fe20007810000 */
[----:B-----5:R-:W-:Y:S01]  /*6d70*/  LDSM.16.MT88.4 R32, [R215+0xa000] ;  /* 0x00a00000d720783b */ /* 0x020fe20000004200 */
[----:B------:R-:W-:Y:S01]  /*6d80*/  ISETP.GE.AND P2, PT, R165, R2, PT ;  /* 0x00000002a500720c */ /* 0x000fe20003f46270 */
[----:B------:R-:W2:Y:S01]  /*6d90*/  MUFU.TANH R248, R29 ;  /* 0x0000001d00f87308 */ /* 0x000ea20000002400 */
[----:B------:R-:W-:Y:S01]  /*6da0*/  FSEL R16, R6, -INF , !P4 ;  /* 0xff80000006107808 */ /* 0x000fe20006000000 */
[----:B------:R-:W5:Y:S01]  /*6db0*/  SHFL.BFLY PT, R21, R26, 0x1, 0x1f ;  /* 0x0c201f001a157f89 */ /* 0x000f6200000e0000 */
[----:B------:R-:W-:Y:S02]  /*6dc0*/  FMNMX.FTZ R25, R236, R8, !PT ;  /* 0x00000008ec197209 */ /* 0x000fe40007810000 */
[----:B------:R-:W-:-:S02]  /*6dd0*/  ISETP.GE.AND P0, PT, R15, R171, PT ;  /* 0x000000ab0f00720c */ /* 0x000fc40003f06270 */
[----:B------:R-:W-:Y:S02]  /*6de0*/  FSEL R6, R17, -INF , !P2 ;  /* 0xff80000011067808 */ /* 0x000fe40005000000 */
[----:B------:R-:W-:Y:S02]  /*6df0*/  FMNMX.FTZ R25, R16, R25, !PT ;  /* 0x0000001910197209 */ /* 0x000fe40007810000 */
[----:B------:R-:W-:Y:S02]  /*6e00*/  ISETP.GE.AND P1, PT, R23, R2, PT ;  /* 0x000000021700720c */ /* 0x000fe40003f26270 */
[----:B------:R-:W-:Y:S02]  /*6e10*/  ISETP.GE.AND P6, PT, R19, R171, PT ;  /* 0x000000ab1300720c */ /* 0x000fe40003fc6270 */
[----:B------:R-:W-:Y:S02]  /*6e20*/  FMNMX.FTZ R23, R0, R12, !PT ;  /* 0x0000000c00177209 */ /* 0x000fe40007810000 */
[----:B------:R-:W-:-:S02]  /*6e30*/  FSEL R198, R198, -INF , !P0 ;  /* 0xff800000c6c67808 */ /* 0x000fc40004000000 */
[----:B------:R-:W-:Y:S02]  /*6e40*/  ISETP.GE.AND P0, PT, R19, R170, PT ;  /* 0x000000aa1300720c */ /* 0x000fe40003f06270 */
[----:B------:R-:W-:Y:S02]  /*6e50*/  FSEL R18, R18, -INF , !P5 ;  /* 0xff80000012127808 */ /* 0x000fe40006800000 */
[----:B------:R-:W-:Y:S02]  /*6e60*/  FMNMX.FTZ R25, R6, R25, !PT ;  /* 0x0000001906197209 */ /* 0x000fe40007810000 */
[----:B------:R-:W-:Y:S02]  /*6e70*/  FSEL R200, R200, -INF , !P6 ;  /* 0xff800000c8c87808 */ /* 0x000fe40007000000 */
[----:B------:R-:W-:Y:S02]  /*6e80*/  FMNMX.FTZ R23, R20, R23, !PT ;  /* 0x0000001714177209 */ /* 0x000fe40007810000 */
[----:B------:R-:W-:-:S02]  /*6e90*/  ISETP.GE.AND P6, PT, R13, R171, PT ;  /* 0x000000ab0d00720c */ /* 0x000fc40003fc6270 */
[----:B-1----:R-:W-:Y:S02]  /*6ea0*/  FSEL R252, R252, -INF , !P0 ;  /* 0xff800000fcfc7808 */ /* 0x002fe40004000000 */
[----:B------:R-:W-:Y:S02]  /*6eb0*/  ISETP.GE.AND P0, PT, R19, R2, PT ;  /* 0x000000021300720c */ /* 0x000fe40003f06270 */
[----:B------:R-:W-:Y:S02]  /*6ec0*/  FSEL R246, R246, -INF , !P1 ;  /* 0xff800000f6f67808 */ /* 0x000fe40004800000 */
[----:B------:R-:W-:Y:S02]  /*6ed0*/  FMNMX.FTZ R25, R18, R25, !PT ;  /* 0x0000001912197209 */ /* 0x000fe40007810000 */
[----:B------:R-:W-:Y:S02]  /*6ee0*/  FMNMX.FTZ R23, R22, R23, !PT ;  /* 0x0000001716177209 */ /* 0x000fe40007810000 */
[----:B----4-:R-:W-:-:S02]  /*6ef0*/  FSEL R196, R196, -INF , !P6 ;  /* 0xff800000c4c47808 */ /* 0x010fc40007000000 */
[C---:B------:R-:W-:Y:S02]  /*6f00*/  ISETP.GE.AND P6, PT, R15.reuse, R170, PT ;  /* 0x000000aa0f00720c */ /* 0x040fe40003fc6270 */
[-C--:B------:R-:W-:Y:S02]  /*6f10*/  ISETP.GE.AND P1, PT, R15, R2.reuse, PT ;  /* 0x000000020f00720c */ /* 0x080fe40003f26270 */
[----:B------:R-:W-:Y:S02]  /*6f20*/  FSEL R244, R244, -INF , !P0 ;  /* 0xff800000f4f47808 */ /* 0x000fe40004000000 */
[----:B------:R-:W-:Y:S02]  /*6f30*/  FMNMX.FTZ R15, R246, R25, !PT ;  /* 0x00000019f60f7209 */ /* 0x000fe40007810000 */
[----:B------:R-:W-:Y:S02]  /*6f40*/  FMNMX.FTZ R23, R4, R23, !PT ;  /* 0x0000001704177209 */ /* 0x000fe40007810000 */
[----:B------:R-:W-:-:S02]  /*6f50*/  ISETP.GE.AND P0, PT, R13, R2, PT ;  /* 0x000000020d00720c */ /* 0x000fc40003f06270 */
[----:B------:R-:W-:Y:S02]  /*6f60*/  FSEL R242, R242, -INF , !P1 ;  /* 0xff800000f2f27808 */ /* 0x000fe40004800000 */
[----:B------:R-:W-:Y:S02]  /*6f70*/  FMNMX.FTZ R15, R244, R15, !PT ;  /* 0x0000000ff40f7209 */ /* 0x000fe40007810000 */
[----:B------:R-:W-:Y:S02]  /*6f80*/  FMNMX.FTZ R23, R202, R23, !PT ;  /* 0x00000017ca177209 */ /* 0x000fe40007810000 */
[----:B------:R-:W-:Y:S02]  /*6f90*/  FSEL R206, R31, -INF , !P0 ;  /* 0xff8000001fce7808 */ /* 0x000fe40004000000 */
[----:B------:R-:W-:Y:S02]  /*6fa0*/  FMNMX.FTZ R15, R242, R15, !PT ;  /* 0x0000000ff20f7209 */ /* 0x000fe40007810000 */
[----:B------:R-:W-:-:S02]  /*6fb0*/  ISETP.GE.AND P3, PT, R13, R170, PT ;  /* 0x000000aa0d00720c */ /* 0x000fc40003f66270 */
[----:B---3--:R-:W-:Y:S02]  /*6fc0*/  FSEL R250, R250, -INF , !P6 ;  /* 0xff800000fafa7808 */ /* 0x008fe40007000000 */
[----:B------:R-:W-:Y:S02]  /*6fd0*/  FMNMX.FTZ R27, R252, R27, !PT ;  /* 0x0000001bfc1b7209 */ /* 0x000fe40007810000 */
[----:B------:R-:W-:Y:S02]  /*6fe0*/  FMNMX.FTZ R23, R200, R23, !PT ;  /* 0x00000017c8177209 */ /* 0x000fe40007810000 */
[----:B-----5:R-:W-:Y:S02]  /*6ff0*/  FMNMX.FTZ R168, R26, R21, !PT ;  /* 0x000000151aa87209 */ /* 0x020fe40007810000 */
[----:B------:R-:W-:Y:S02]  /*7000*/  FMNMX.FTZ R26, R206, R15, !PT ;  /* 0x0000000fce1a7209 */ /* 0x000fe40007810000 */
[----:B--2---:R-:W-:Y:S01]  /*7010*/  FSEL R248, R248, -INF , !P3 ;  /* 0xff800000f8f87808 */ /* 0x004fe20005800000 */
[----:B------:R-:W-:Y:S01]  /*7020*/  FMUL.FTZ R204, R168, UR13 ;  /* 0x0000000da8cc7c20 */ /* 0x000fe20008410000 */
[----:B------:R-:W-:Y:S01]  /*7030*/  FMNMX.FTZ R27, R250, R27, !PT ;  /* 0x0000001bfa1b7209 */ /* 0x000fe20007810000 */
[----:B------:R-:W1:Y:S01]  /*7040*/  SHFL.BFLY PT, R165, R26, 0x2, 0x1f ;  /* 0x0c401f001aa57f89 */ /* 0x000e6200000e0000 */
[----:B------:R-:W-:-:S02]  /*7050*/  FMNMX.FTZ R23, R198, R23, !PT ;  /* 0x00000017c6177209 */ /* 0x000fc40007810000 */
[----:B------:R-:W-:Y:S02]  /*7060*/  FMNMX.FTZ R17, R248, R27, !PT ;  /* 0x0000001bf8117209 */ /* 0x000fe40007810000 */
[----:B------:R-:W-:Y:S02]  /*7070*/  FMNMX.FTZ R23, R196, R23, !PT ;  /* 0x00000017c4177209 */ /* 0x000fe40007810000 */
[----:B------:R-:W-:Y:S01]  /*7080*/  FSETP.NEU.FTZ.AND P3, PT, R168, -INF , PT ;  /* 0xff800000a800780b */ /* 0x000fe20003f7d000 */
[----:B------:R-:W2:Y:S03]  /*7090*/  SHFL.BFLY PT, R30, R17, 0x2, 0x1f ;  /* 0x0c401f00111e7f89 */ /* 0x000ea600000e0000 */
[----:B------:R-:W-:Y:S01]  /*70a0*/  FSEL R204, R204, RZ, P3 ;  /* 0x000000ffcccc7208 */ /* 0x000fe20001800000 */
[----:B------:R-:W3:Y:S04]  /*70b0*/  SHFL.BFLY PT, R28, R23, 0x2, 0x1f ;  /* 0x0c401f00171c7f89 */ /* 0x000ee800000e0000 */
[--C-:B------:R-:W-:Y:S01]  /*70c0*/  FFMA.FTZ R190, R9, UR13, -R204.reuse ;  /* 0x0000000d09be7c23 */ /* 0x100fe200080108cc */
[--C-:B------:R-:W-:Y:S01]  /*70d0*/  FFMA.FTZ R186, R5, UR13, -R204.reuse ;  /* 0x0000000d05ba7c23 */ /* 0x100fe200080108cc */
[--C-:B------:R-:W-:Y:S01]  /*70e0*/  FFMA.FTZ R188, R11, UR13, -R204.reuse ;  /* 0x0000000d0bbc7c23 */ /* 0x100fe200080108cc */
[--C-:B------:R-:W-:Y:S01]  /*70f0*/  FFMA.FTZ R187, R7, UR13, -R204.reuse ;  /* 0x0000000d07bb7c23 */ /* 0x100fe200080108cc */
[----:B------:R-:W-:-:S02]  /*7100*/  FFMA.FTZ R201, R201, UR13, -R204 ;  /* 0x0000000dc9c97c23 */ /* 0x000fc400080108cc */
[----:B------:R-:W-:Y:S01]  /*7110*/  MUFU.EX2 R190, R190 ;  /* 0x000000be00be7308 */ /* 0x000fe20000000800 */
[----:B-1----:R-:W-:-:S05]  /*7120*/  FMNMX.FTZ R165, R26, R165, !PT ;  /* 0x000000a51aa57209 */ /* 0x002fca0007810000 */
[----:B------:R-:W1:Y:S02]  /*7130*/  SHFL.BFLY PT, R26, R165, 0x1, 0x1f ;  /* 0x0c201f00a51a7f89 */ /* 0x000e6400000e0000 */
[----:B------:R-:W-:Y:S01]  /*7140*/  MUFU.EX2 R188, R188 ;  /* 0x000000bc00bc7308 */ /* 0x000fe20000000800 */
[----:B--2---:R-:W-:Y:S02]  /*7150*/  FMNMX.FTZ R30, R17, R30, !PT ;  /* 0x0000001e111e7209 */ /* 0x004fe40007810000 */
[----:B---3--:R-:W-:-:S03]  /*7160*/  FMNMX.FTZ R28, R23, R28, !PT ;  /* 0x0000001c171c7209 */ /* 0x008fc60007810000 */
[----:B------:R-:W2:Y:S02]  /*7170*/  SHFL.BFLY PT, R9, R30, 0x1, 0x1f ;  /* 0x0c201f001e097f89 */ /* 0x000ea400000e0000 */
[----:B------:R-:W-:Y:S02]  /*7180*/  MUFU.EX2 R187, R187 ;  /* 0x000000bb00bb7308 */ /* 0x000fe40000000800 */
[----:B------:R-:W3:Y:S06]  /*7190*/  SHFL.BFLY PT, R167, R28, 0x1, 0x1f ;  /* 0x0c201f001ca77f89 */ /* 0x000eec00000e0000 */
[----:B------:R-:W-:Y:S01]  /*71a0*/  MUFU.EX2 R186, R186 ;  /* 0x000000ba00ba7308 */ /* 0x000fe20000000800 */
[----:B-1----:R-:W-:-:S07]  /*71b0*/  FMNMX.FTZ R165, R165, R26, !PT ;  /* 0x0000001aa5a57209 */ /* 0x002fce0007810000 */
[----:B------:R-:W-:Y:S01]  /*71c0*/  MUFU.EX2 R201, R201 ;  /* 0x000000c900c97308 */ /* 0x000fe20000000800 */
[C---:B------:R-:W-:Y:S01]  /*71d0*/  FSETP.NEU.FTZ.AND P0, PT, R165.reuse, -INF , PT ;  /* 0xff800000a500780b */ /* 0x040fe20003f1d000 */
[----:B------:R-:W-:Y:S01]  /*71e0*/  FMUL.FTZ R203, R165, UR13 ;  /* 0x0000000da5cb7c20 */ /* 0x000fe20008410000 */
[----:B--2---:R-:W-:-:S04]  /*71f0*/  FMNMX.FTZ R166, R30, R9, !PT ;  /* 0x000000091ea67209 */ /* 0x004fc80007810000 */
[----:B------:R-:W-:Y:S02]  /*7200*/  FSEL R203, R203, RZ, P0 ;  /* 0x000000ffcbcb7208 */ /* 0x000fe40000000000 */
[----:B---3--:R-:W-:Y:S01]  /*7210*/  FMNMX.FTZ R167, R28, R167, !PT ;  /* 0x000000a71ca77209 */ /* 0x008fe20007810000 */
[C---:B------:R-:W-:Y:S01]  /*7220*/  FMUL.FTZ R205, R166.reuse, UR13 ;  /* 0x0000000da6cd7c20 */ /* 0x040fe20008410000 */
[----:B------:R-:W-:Y:S01]  /*7230*/  FSETP.NEU.FTZ.AND P1, PT, R166, -INF , PT ;  /* 0xff800000a600780b */ /* 0x000fe20003f3d000 */
[--C-:B------:R-:W-:Y:S01]  /*7240*/  FFMA.FTZ R164, R6, UR13, -R203.reuse ;  /* 0x0000000d06a47c23 */ /* 0x100fe200080108cb */
[C---:B------:R-:W-:Y:S01]  /*7250*/  FSETP.NEU.FTZ.AND P2, PT, R167.reuse, -INF , PT ;  /* 0xff800000a700780b */ /* 0x040fe20003f5d000 */
[----:B------:R-:W-:Y:S01]  /*7260*/  FMUL.FTZ R193, R167, UR13 ;  /* 0x0000000da7c17c20 */ /* 0x000fe20008410000 */
[----:B------:R-:W-:Y:S01]  /*7270*/  FSEL R205, R205, RZ, P1 ;  /* 0x000000ffcdcd7208 */ /* 0x000fe20000800000 */
[--C-:B------:R-:W-:Y:S01]  /*7280*/  FFMA.FTZ R178, R8, UR13, -R203.reuse ;  /* 0x0000000d08b27c23 */ /* 0x100fe200080108cb */
[----:B------:R-:W-:Y:S01]  /*7290*/  FSEL R6, R168, RZ, P3 ;  /* 0x000000ffa8067208 */ /* 0x000fe20001800000 */
[----:B------:R-:W-:Y:S01]  /*72a0*/  FFMA.FTZ R177, R16, UR13, -R203 ;  /* 0x0000000d10b17c23 */ /* 0x000fe200080108cb */
[----:B------:R-:W-:Y:S01]  /*72b0*/  FSEL R193, R193, RZ, P2 ;  /* 0x000000ffc1c17208 */ /* 0x000fe20001000000 */
[--C-:B------:R-:W-:Y:S01]  /*72c0*/  FFMA.FTZ R182, R180, UR13, -R205.reuse ;  /* 0x0000000db4b67c23 */ /* 0x100fe200080108cd */
[----:B------:R-:W-:Y:S01]  /*72d0*/  FSEL R5, R167, RZ, P2 ;  /* 0x000000ffa7057208 */ /* 0x000fe20001000000 */
[--C-:B------:R-:W-:Y:S01]  /*72e0*/  FFMA.FTZ R181, R10, UR13, -R205.reuse ;  /* 0x0000000d0ab57c23 */ /* 0x100fe200080108cd */
[----:B------:R-:W-:Y:S01]  /*72f0*/  FFMA.FTZ R180, R14, UR13, -R205 ;  /* 0x0000000d0eb47c23 */ /* 0x000fe200080108cd */
[--C-:B------:R-:W-:Y:S01]  /*7300*/  FFMA.FTZ R185, R12, UR13, -R193.reuse ;  /* 0x0000000d0cb97c23 */ /* 0x100fe200080108c1 */
[--C-:B------:R-:W-:Y:S01]  /*7310*/  FFMA.FTZ R184, R20, UR13, -R193.reuse ;  /* 0x0000000d14b87c23 */ /* 0x100fe200080108c1 */
[----:B------:R-:W-:Y:S01]  /*7320*/  FFMA.FTZ R183, R22, UR13, -R193 ;  /* 0x0000000d16b77c23 */ /* 0x000fe200080108c1 */
[----:B------:R-:W-:Y:S01]  /*7330*/  FFMA.FTZ R179, R24, UR13, -R205 ;  /* 0x0000000d18b37c23 */ /* 0x000fe200080108cd */
[----:B------:R-:W-:Y:S01]  /*7340*/  FFMA.FTZ R189, R18, UR13, -R203 ;  /* 0x0000000d12bd7c23 */ /* 0x000fe200080108cb */
[----:B------:R-:W-:Y:S01]  /*7350*/  FFMA.FTZ R194, R4, UR13, -R193 ;  /* 0x0000000d04c27c23 */ /* 0x000fe200080108c1 */
[----:B------:R-:W-:Y:S01]  /*7360*/  FADD.FTZ R3, R3, -R6 ;  /* 0x8000000603037221 */ /* 0x000fe20000010000 */
[----:B------:R-:W-:Y:S01]  /*7370*/  FADD.FTZ R0, R0, -R5 ;  /* 0x8000000500007221 */ /* 0x000fe20000010000 */
[----:B------:R-:W1:Y:S01]  /*7380*/  LDSM.16.MT88.4 R24, [R214+0xa000] ;  /* 0x00a00000d618783b */ /* 0x000e620000004200 */
[----:B------:R-:W-:Y:S01]  /*7390*/  FSEL R192, R166, RZ, P1 ;  /* 0x000000ffa6c07208 */ /* 0x000fe20000800000 */
[----:B------:R-:W-:Y:S01]  /*73a0*/  MUFU.EX2 R182, R182 ;  /* 0x000000b600b67308 */ /* 0x000fe20000000800 */
[----:B------:R-:W-:Y:S01]  /*73b0*/  FSEL R191, R165, RZ, P0 ;  /* 0x000000ffa5bf7208 */ /* 0x000fe20000000000 */
[----:B------:R-:W2:Y:S01]  /*73c0*/  LDSM.16.MT88.4 R16, [R213+0xa000] ;  /* 0x00a00000d510783b */ /* 0x000ea20000004200 */
[----:B------:R-:W-:Y:S01]  /*73d0*/  FMUL.FTZ R3, R3, UR13 ;  /* 0x0000000d03037c20 */ /* 0x000fe20008410000 */
[----:B------:R-:W-:Y:S01]  /*73e0*/  FADD.FTZ R192, R237, -R192 ;  /* 0x800000c0edc07221 */ /* 0x000fe20000010000 */
[----:B------:R-:W-:Y:S01]  /*73f0*/  FMUL.FTZ R0, R0, UR13 ;  /* 0x0000000d00007c20 */ /* 0x000fe20008410000 */
[----:B------:R-:W3:Y:S01]  /*7400*/  LDSM.16.MT88.4 R8, [R212+0xa000] ;  /* 0x00a00000d408783b */ /* 0x000ee20000004200 */
[----:B------:R-:W-:Y:S01]  /*7410*/  FADD.FTZ R191, R236, -R191 ;  /* 0x800000bfecbf7221 */ /* 0x000fe20000010000 */
[----:B------:R-:W-:Y:S01]  /*7420*/  FMUL.FTZ R192, R192, UR13 ;  /* 0x0000000dc0c07c20 */ /* 0x000fe20008410000 */
[----:B------:R-:W4:Y:S01]  /*7430*/  MUFU.EX2 R181, R181 ;  /* 0x000000b500b57308 */ /* 0x000f220000000800 */
[----:B------:R-:W5:Y:S01]  /*7440*/  LDSM.16.MT88.4 R4, [R215+0xb000] ;  /* 0x00b00000d704783b */ /* 0x000f620000004200 */
[----:B------:R-:W-:Y:S01]  /*7450*/  FMUL.FTZ R191, R191, UR13 ;  /* 0x0000000dbfbf7c20 */ /* 0x000fe20008410000 */
[--C-:B------:R-:W-:Y:S01]  /*7460*/  FFMA.FTZ R207, R207, UR13, -R205.reuse ;  /* 0x0000000dcfcf7c23 */ /* 0x100fe200080108cd */
[--C-:B------:R-:W-:Y:S01]  /*7470*/  FFMA.FTZ R236, R252, UR13, -R205.reuse ;  /* 0x0000000dfcec7c23 */ /* 0x100fe200080108cd */
[----:B------:R-:W5:Y:S01]  /*7480*/  LDSM.16.MT88.4 R28, [R214+0xb000] ;  /* 0x00b00000d61c783b */ /* 0x000f620000004200 */
[--C-:B------:R-:W-:Y:S01]  /*7490*/  FFMA.FTZ R237, R250, UR13, -R205.reuse ;  /* 0x0000000dfaed7c23 */ /* 0x100fe200080108cd */
[----:B------:R-:W-:Y:S01]  /*74a0*/  FFMA.FTZ R248, R248, UR13, -R205 ;  /* 0x0000000df8f87c23 */ /* 0x000fe200080108cd */
[----:B------:R-:W-:Y:S01]  /*74b0*/  MUFU.EX2 R180, R180 ;  /* 0x000000b400b47308 */ /* 0x000fe20000000800 */
[----:B------:R-:W5:Y:S01]  /*74c0*/  LDSM.16.MT88.4 R20, [R213+0xb000] ;  /* 0x00b00000d514783b */ /* 0x000f620000004200 */
[--C-:B------:R-:W-:Y:S01]  /*74d0*/  FFMA.FTZ R205, R246, UR13, -R203.reuse ;  /* 0x0000000df6cd7c23 */ /* 0x100fe200080108cb */
[--C-:B------:R-:W-:Y:S01]  /*74e0*/  FFMA.FTZ R244, R244, UR13, -R203.reuse ;  /* 0x0000000df4f47c23 */ /* 0x100fe200080108cb */
[--C-:B------:R-:W-:Y:S01]  /*74f0*/  FFMA.FTZ R243, R242, UR13, -R203.reuse ;  /* 0x0000000df2f37c23 */ /* 0x100fe200080108cb */
[----:B------:R-:W5:Y:S01]  /*7500*/  LDSM.16.MT88.4 R12, [R212+0xb000] ;  /* 0x00b00000d40c783b */ /* 0x000f620000004200 */
[----:B------:R-:W-:Y:S01]  /*7510*/  FFMA.FTZ R206, R206, UR13, -R203 ;  /* 0x0000000dcece7c23 */ /* 0x000fe200080108cb */
[--C-:B------:R-:W-:Y:S01]  /*7520*/  FFMA.FTZ R200, R200, UR13, -R193.reuse ;  /* 0x0000000dc8c87c23 */ /* 0x100fe200080108c1 */
[----:B------:R-:W1:Y:S01]  /*7530*/  MUFU.EX2 R179, R179 ;  /* 0x000000b300b37308 */ /* 0x000e620000000800 */
[----:B----4-:R-:W-:Y:S01]  /*7540*/  F2FP.BF16.F32.PACK_AB R172, R181, R182 ;  /* 0x000000b6b5ac723e */ /* 0x010fe200000010ff */
[----:B------:R-:W-:Y:S01]  /*7550*/  FFMA.FTZ R198, R198, UR13, -R193 ;  /* 0x0000000dc6c67c23 */ /* 0x000fe200080108c1 */
[----:B------:R-:W-:-:S05]  /*7560*/  ISETP.GE.AND P0, PT, R169, 0x4, PT ;  /* 0x00000004a900780c */ /* 0x000fca0003f06270 */
[----:B------:R-:W-:Y:S08]  /*7570*/  MUFU.EX2 R178, R178 ;  /* 0x000000b200b27308 */ /* 0x000ff00000000800 */
[----:B------:R-:W4:Y:S01]  /*7580*/  MUFU.EX2 R177, R177 ;  /* 0x000000b100b17308 */ /* 0x000f220000000800 */
[----:B-1----:R-:W-:-:S07]  /*7590*/  F2FP.BF16.F32.PACK_AB R174, R179, R180 ;  /* 0x000000b4b3ae723e */ /* 0x002fce00000010ff */
[----:B------:R-:W-:Y:S08]  /*75a0*/  MUFU.EX2 R164, R164 ;  /* 0x000000a400a47308 */ /* 0x000ff00000000800 */
[----:B------:R-:W1:Y:S01]  /*75b0*/  MUFU.EX2 R189, R189 ;  /* 0x000000bd00bd7308 */ /* 0x000e620000000800 */
[----:B----4-:R-:W-:-:S07]  /*75c0*/  F2FP.BF16.F32.PACK_AB R173, R177, R178 ;  /* 0x000000b2b1ad723e */ /* 0x010fce00000010ff */
[----:B------:R-:W4:Y:S08]  /*75d0*/  MUFU.EX2 R192, R192 ;  /* 0x000000c000c07308 */ /* 0x000f300000000800 */
[----:B------:R-:W2:Y:S01]  /*75e0*/  MUFU.EX2 R191, R191 ;  /* 0x000000bf00bf7308 */ /* 0x000ea20000000800 */
[----:B-1----:R-:W-:-:S07]  /*75f0*/  F2FP.BF16.F32.PACK_AB R175, R189, R164 ;  /* 0x000000a4bdaf723e */ /* 0x002fce00000010ff */
[----:B------:R-:W-:Y:S01]  /*7600*/  MUFU.EX2 R185, R185 ;  /* 0x000000b900b97308 */ /* 0x000fe20000000800 */
[-C--:B----4-:R-:W-:Y:S01]  /*7610*/  FMUL.FTZ R156, R156, R192.reuse ;  /* 0x000000c09c9c7220 */ /* 0x090fe20000410000 */
[-C--:B------:R-:W-:Y:S01]  /*7620*/  FMUL.FTZ R157, R157, R192.reuse ;  /* 0x000000c09d9d7220 */ /* 0x080fe20000410000 */
[-C--:B------:R-:W-:Y:S01]  /*7630*/  FMUL.FTZ R152, R152, R192.reuse ;  /* 0x000000c098987220 */ /* 0x080fe20000410000 */
[-C--:B------:R-:W-:Y:S01]  /*7640*/  FMUL.FTZ R153, R153, R192.reuse ;  /* 0x000000c099997220 */ /* 0x080fe20000410000 */
[-C--:B------:R-:W-:Y:S01]  /*7650*/  FMUL.FTZ R140, R140, R192.reuse ;  /* 0x000000c08c8c7220 */ /* 0x080fe20000410000 */
[-C--:B------:R-:W-:Y:S01]  /*7660*/  FMUL.FTZ R141, R141, R192.reuse ;  /* 0x000000c08d8d7220 */ /* 0x080fe20000410000 */
[-C--:B------:R-:W-:Y:S01]  /*7670*/  FMUL.FTZ R136, R136, R192.reuse ;  /* 0x000000c088887220 */ /* 0x080fe20000410000 */
[----:B------:R-:W-:Y:S01]  /*7680*/  MUFU.EX2 R184, R184 ;  /* 0x000000b800b87308 */ /* 0x000fe20000000800 */
[-C--:B--2---:R-:W-:Y:S01]  /*7690*/  FMUL.FTZ R158, R158, R191.reuse ;  /* 0x000000bf9e9e7220 */ /* 0x084fe20000410000 */
        /* <DEDUP_REMOVED lines=22> */
[----:B------:R-:W1:Y:S01]  /*7800*/  MUFU.EX2 R3, R3 ;  /* 0x0000000300037308 */ /* 0x000e620000000800 */
        /* <DEDUP_REMOVED lines=38> */
[-C--:B-1----:R-:W-:Y:S01]  /*7a70*/  FMUL.FTZ R160, R160, R3.reuse ;  /* 0x00000003a0a07220 */ /* 0x082fe20000410000 */
[-C--:B------:R-:W-:Y:S01]  /*7a80*/  FMUL.FTZ R161, R161, R3.reuse ;  /* 0x00000003a1a17220 */ /* 0x080fe20000410000 */
[-C--:B--2---:R-:W-:Y:S01]  /*7a90*/  FMUL.FTZ R162, R162, R0.reuse ;  /* 0x00000000a2a27220 */ /* 0x084fe20000410000 */
        /* <DEDUP_REMOVED lines=32> */
[C---:B---3--:R-:W-:Y:S01]  /*7ca0*/  HMMA.16816.F32.BF16 R56, R172.reuse, R8, R56 ;  /* 0x00000008ac38723c */ /* 0x048fe20000041838 */
        /* <DEDUP_REMOVED lines=11> */
[C---:B-----5:R-:W-:Y:S01]  /*7d60*/  HMMA.16816.F32.BF16 R72, R172.reuse, R4, R72 ;  /* 0x00000004ac48723c */ /* 0x060fe20000041848 */
        /* <DEDUP_REMOVED lines=28> */
[----:B------:R1:W-:Y:S01]  /*7f30*/  MUFU.EX2 R242, R244 ;  /* 0x000000f400f27308 */ /* 0x0003e20000000800 */
[----:B------:R-:W-:Y:S01]  /*7f40*/  HMMA.16816.F32.BF16 R108, R172, R22, R108 ;  /* 0x00000016ac6c723c */ /* 0x000fe2000004186c */
[----:B------:R-:W-:Y:S01]  /*7f50*/  FFMA.FTZ R3, R235, R3, R190 ;  /* 0x00000003eb037223 */ /* 0x000fe200000100be */
[----:B------:R-:W-:Y:S01]  /*7f60*/  FFMA.FTZ R182, R233, R192, R182 ;  /* 0x000000c0e9b67223 */ /* 0x000fe200000100b6 */
[----:B------:R-:W-:-:S03]  /*7f70*/  FFMA.FTZ R178, R225, R191, R178 ;  /* 0x000000bfe1b27223 */ /* 0x000fc600000100b2 */
[----:B------:R-:W-:Y:S01]  /*7f80*/  HMMA.16816.F32.BF16 R120, R172, R12, R120 ;  /* 0x0000000cac78723c */ /* 0x000fe20000041878 */
[----:B------:R-:W-:Y:S01]  /*7f90*/  MUFU.EX2 R207, R207 ;  /* 0x000000cf00cf7308 */ /* 0x000fe20000000800 */
[----:B------:R-:W-:Y:S01]  /*7fa0*/  FADD.FTZ R181, R181, R182 ;  /* 0x000000b6b5b57221 */ /* 0x000fe20000010000 */
[----:B------:R-:W-:-:S03]  /*7fb0*/  FADD.FTZ R177, R177, R178 ;  /* 0x000000b2b1b17221 */ /* 0x000fc60000010000 */
[----:B------:R-:W-:Y:S01]  /*7fc0*/  HMMA.16816.F32.BF16 R124, R172, R14, R124 ;  /* 0x0000000eac7c723c */ /* 0x000fe2000004187c */
[----:B------:R-:W-:Y:S01]  /*7fd0*/  FADD.FTZ R180, R180, R181 ;  /* 0x000000b5b4b47221 */ /* 0x000fe20000010000 */
[----:B------:R-:W-:Y:S01]  /*7fe0*/  FADD.FTZ R164, R164, R177 ;  /* 0x000000b1a4a47221 */ /* 0x000fe20000010000 */
[----:B------:R-:W2:Y:S01]  /*7ff0*/  MUFU.EX2 R236, R236 ;  /* 0x000000ec00ec7308 */ /* 0x000ea20000000800 */
[--C-:B-1----:R-:W-:Y:S01]  /*8000*/  FFMA.FTZ R244, R197, UR13, -R204.reuse ;  /* 0x0000000dc5f47c23 */ /* 0x102fe200080108cc */
[--C-:B------:R-:W-:Y:S01]  /*8010*/  FFMA.FTZ R197, R199, UR13, -R204.reuse ;  /* 0x0000000dc7c57c23 */ /* 0x100fe200080108cc */
[----:B------:R-:W-:Y:S01]  /*8020*/  FFMA.FTZ R204, R195, UR13, -R204 ;  /* 0x0000000dc3cc7c23 */ /* 0x000fe200080108cc */
[----:B------:R-:W-:Y:S01]  /*8030*/  F2FP.BF16.F32.PACK_AB R172, R188, R190 ;  /* 0x000000bebcac723e */ /* 0x000fe200000010ff */
[--C-:B------:R-:W-:Y:S01]  /*8040*/  FFMA.FTZ R195, R202, UR13, -R193.reuse ;  /* 0x0000000dcac37c23 */ /* 0x100fe200080108c1 */
[----:B------:R-:W-:Y:S01]  /*8050*/  F2FP.BF16.F32.PACK_AB R173, R184, R185 ;  /* 0x000000b9b8ad723e */ /* 0x000fe200000010ff */
[----:B------:R-:W-:Y:S01]  /*8060*/  FFMA.FTZ R193, R196, UR13, -R193 ;  /* 0x0000000dc4c17c23 */ /* 0x000fe200080108c1 */
[----:B------:R-:W-:Y:S01]  /*8070*/  F2FP.BF16.F32.PACK_AB R174, R186, R187 ;  /* 0x000000bbbaae723e */ /* 0x000fe200000010ff */
[----:B------:R-:W-:Y:S01]  /*8080*/  MUFU.EX2 R237, R237 ;  /* 0x000000ed00ed7308 */ /* 0x000fe20000000800 */
[----:B------:R-:W-:Y:S01]  /*8090*/  F2FP.BF16.F32.PACK_AB R175, R194, R183 ;  /* 0x000000b7c2af723e */ /* 0x000fe200000010ff */
[----:B------:R-:W-:Y:S01]  /*80a0*/  FFMA.FTZ R185, R232, R0, R185 ;  /* 0x00000000e8b97223 */ /* 0x000fe200000100b9 */
[----:B------:R-:W-:Y:S01]  /*80b0*/  FADD.FTZ R188, R188, R3 ;  /* 0x00000003bcbc7221 */ /* 0x000fe20000010000 */
[----:B------:R-:W-:Y:S01]  /*80c0*/  FADD.FTZ R180, R179, R180 ;  /* 0x000000b4b3b47221 */ /* 0x000fe20000010000 */
[----:B------:R-:W-:Y:S01]  /*80d0*/  FADD.FTZ R164, R189, R164 ;  /* 0x000000a4bda47221 */ /* 0x000fe20000010000 */
[----:B------:R-:W-:Y:S01]  /*80e0*/  FADD.FTZ R184, R184, R185 ;  /* 0x000000b9b8b87221 */ /* 0x000fe20000010000 */
[----:B------:R-:W-:Y:S01]  /*80f0*/  FADD.FTZ R187, R187, R188 ;  /* 0x000000bcbbbb7221 */ /* 0x000fe20000010000 */
[----:B------:R-:W-:Y:S01]  /*8100*/  HMMA.16816.F32.BF16 R160, R172, R32, R160 ;  /* 0x00000020aca0723c */ /* 0x000fe200000418a0 */
[----:B------:R-:W1:Y:S01]  /*8110*/  MUFU.EX2 R248, R248 ;  /* 0x000000f800f87308 */ /* 0x000e620000000800 */
[----:B------:R-:W-:Y:S01]  /*8120*/  FADD.FTZ R183, R183, R184 ;  /* 0x000000b8b7b77221 */ /* 0x000fe20000010000 */
[----:B------:R-:W-:-:S03]  /*8130*/  FADD.FTZ R186, R186, R187 ;  /* 0x000000bbbaba7221 */ /* 0x000fc60000010000 */
[C---:B------:R-:W-:Y:S01]  /*8140*/  HMMA.16816.F32.BF16 R148, R172.reuse, R34, R148 ;  /* 0x00000022ac94723c */ /* 0x040fe20000041894 */
[----:B------:R-:W3:Y:S01]  /*8150*/  LDSM.16.MT88.4 R32, [R215+0xa800] ;  /* 0x00a80000d720783b */ /* 0x000ee20000004200 */
[----:B------:R-:W-:Y:S01]  /*8160*/  FADD.FTZ R194, R194, R183 ;  /* 0x000000b7c2c27221 */ /* 0x000fe20000010000 */
[----:B------:R-:W4:Y:S03]  /*8170*/  MUFU.EX2 R205, R205 ;  /* 0x000000cd00cd7308 */ /* 0x000f260000000800 */
[C---:B------:R-:W-:Y:S05]  /*8180*/  HMMA.16816.F32.BF16 R144, R172.reuse, R24, R144 ;  /* 0x00000018ac90723c */ /* 0x040fea0000041890 */
[----:B------:R-:W-:Y:S01]  /*8190*/  MUFU.EX2 R243, R243 ;  /* 0x000000f300f37308 */ /* 0x000fe20000000800 */
[C---:B------:R-:W-:Y:S01]  /*81a0*/  HMMA.16816.F32.BF16 R132, R172.reuse, R26, R132 ;  /* 0x0000001aac84723c */ /* 0x040fe20000041884 */
[----:B------:R-:W-:Y:S05]  /*81b0*/  LDSM.16.MT88.4 R24, [R213+0xa800] ;  /* 0x00a80000d518783b */ /* 0x000fea0000004200 */
[C---:B------:R-:W-:Y:S01]  /*81c0*/  HMMA.16816.F32.BF16 R36, R172.reuse, R16, R36 ;  /* 0x00000010ac24723c */ /* 0x040fe20000041824 */
[----:B------:R-:W5:Y:S05]  /*81d0*/  MUFU.EX2 R206, R206 ;  /* 0x000000ce00ce7308 */ /* 0x000f6a0000000800 */
[C---:B------:R-:W-:Y:S01]  /*81e0*/  HMMA.16816.F32.BF16 R48, R172.reuse, R18, R48 ;  /* 0x00000012ac30723c */ /* 0x040fe20000041830 */
[----:B------:R-:W-:Y:S02]  /*81f0*/  LDSM.16.MT88.4 R16, [R215+0xb800] ;  /* 0x00b80000d710783b */ /* 0x000fe40000004200 */
[----:B------:R-:W3:Y:S03]  /*8200*/  MUFU.EX2 R244, R244 ;  /* 0x000000f400f47308 */ /* 0x000ee60000000800 */
[C---:B------:R-:W-:Y:S05]  /*8210*/  HMMA.16816.F32.BF16 R52, R172.reuse, R8, R52 ;  /* 0x00000008ac34723c */ /* 0x040fea0000041834 */
[----:B------:R-:W-:Y:S01]  /*8220*/  MUFU.EX2 R195, R195 ;  /* 0x000000c300c37308 */ /* 0x000fe20000000800 */
[C---:B------:R-:W-:Y:S01]  /*8230*/  HMMA.16816.F32.BF16 R64, R172.reuse, R10, R64 ;  /* 0x0000000aac40723c */ /* 0x040fe20000041840 */
[----:B------:R-:W-:Y:S05]  /*8240*/  LDSM.16.MT88.4 R8, [R213+0xb800] ;  /* 0x00b80000d508783b */ /* 0x000fea0000004200 */
[C---:B------:R-:W-:Y:S01]  /*8250*/  HMMA.16816.F32.BF16 R68, R172.reuse, R4, R68 ;  /* 0x00000004ac44723c */ /* 0x040fe20000041844 */
[----:B------:R-:W3:Y:S05]  /*8260*/  MUFU.EX2 R200, R200 ;  /* 0x000000c800c87308 */ /* 0x000eea0000000800 */
[C---:B------:R-:W-:Y:S01]  /*8270*/  HMMA.16816.F32.BF16 R80, R172.reuse, R6, R80 ;  /* 0x00000006ac50723c */ /* 0x040fe20000041850 */
[----:B------:R-:W-:Y:S02]  /*8280*/  LDSM.16.MT88.4 R4, [R212+0xb800] ;  /* 0x00b80000d404783b */ /* 0x000fe40000004200 */
[----:B------:R-:W-:Y:S03]  /*8290*/  MUFU.EX2 R197, R197 ;  /* 0x000000c500c57308 */ /* 0x000fe60000000800 */
[C---:B------:R-:W-:Y:S05]  /*82a0*/  HMMA.16816.F32.BF16 R84, R172.reuse, R28, R84 ;  /* 0x0000001cac54723c */ /* 0x040fea0000041854 */
[----:B------:R-:W3:Y:S01]  /*82b0*/  MUFU.EX2 R202, R204 ;  /* 0x000000cc00ca7308 */ /* 0x000ee20000000800 */
[C---:B------:R-:W-:Y:S01]  /*82c0*/  HMMA.16816.F32.BF16 R96, R172.reuse, R30, R96 ;  /* 0x0000001eac60723c */ /* 0x040fe20000041860 */
[----:B------:R-:W3:Y:S05]  /*82d0*/  LDSM.16.MT88.4 R28, [R214+0xa800] ;  /* 0x00a80000d61c783b */ /* 0x000eea0000004200 */
[C---:B------:R-:W-:Y:S01]  /*82e0*/  HMMA.16816.F32.BF16 R100, R172.reuse, R20, R100 ;  /* 0x00000014ac64723c */ /* 0x040fe20000041864 */
[----:B------:R-:W-:Y:S05]  /*82f0*/  MUFU.EX2 R198, R198 ;  /* 0x000000c600c67308 */ /* 0x000fea0000000800 */
[C---:B------:R-:W-:Y:S01]  /*8300*/  HMMA.16816.F32.BF16 R112, R172.reuse, R22, R112 ;  /* 0x00000016ac70723c */ /* 0x040fe20000041870 */
[----:B------:R-:W3:Y:S02]  /*8310*/  LDSM.16.MT88.4 R20, [R212+0xa800] ;  /* 0x00a80000d414783b */ /* 0x000ee40000004200 */
[----:B------:R-:W3:Y:S03]  /*8320*/  MUFU.EX2 R193, R193 ;  /* 0x000000c100c17308 */ /* 0x000ee60000000800 */
[C---:B------:R-:W-:Y:S06]  /*8330*/  HMMA.16816.F32.BF16 R116, R172.reuse, R12, R116 ;  /* 0x0000000cac74723c */ /* 0x040fec0000041874 */
[----:B------:R-:W-:Y:S01]  /*8340*/  HMMA.16816.F32.BF16 R128, R172, R14, R128 ;  /* 0x0000000eac80723c */ /* 0x000fe20000041880 */
[----:B------:R-:W3:Y:S06]  /*8350*/  LDSM.16.MT88.4 R12, [R214+0xb800] ;  /* 0x00b80000d60c783b */ /* 0x000eec0000004200 */
[----:B--2---:R-:W-:Y:S01]  /*8360*/  F2FP.BF16.F32.PACK_AB R172, R236, R207 ;  /* 0x000000cfecac723e */ /* 0x004fe200000010ff */
[----:B------:R-:W-:Y:S01]  /*8370*/  FADD.FTZ R207, R207, R180 ;  /* 0x000000b4cfcf7221 */ /* 0x000fe20000010000 */
[----:B-1----:R-:W-:-:S02]  /*8380*/  F2FP.BF16.F32.PACK_AB R174, R248, R237 ;  /* 0x000000edf8ae723e */ /* 0x002fc400000010ff */
[----:B----4-:R-:W-:Y:S01]  /*8390*/  F2FP.BF16.F32.PACK_AB R173, R242, R205 ;  /* 0x000000cdf2ad723e */ /* 0x010fe200000010ff */
[----:B------:R-:W-:Y:S01]  /*83a0*/  FADD.FTZ R205, R205, R164 ;  /* 0x000000a4cdcd7221 */ /* 0x000fe20000010000 */
[----:B-----5:R-:W-:Y:S01]  /*83b0*/  F2FP.BF16.F32.PACK_AB R175, R206, R243 ;  /* 0x000000f3ceaf723e */ /* 0x020fe200000010ff */
[----:B------:R-:W-:Y:S02]  /*83c0*/  FADD.FTZ R236, R236, R207 ;  /* 0x000000cfecec7221 */ /* 0x000fe40000010000 */
[----:B------:R-:W-:Y:S02]  /*83d0*/  FADD.FTZ R242, R242, R205 ;  /* 0x000000cdf2f27221 */ /* 0x000fe40000010000 */
[----:B------:R-:W-:Y:S02]  /*83e0*/  FADD.FTZ R233, R237, R236 ;  /* 0x000000ecede97221 */ /* 0x000fe40000010000 */
[----:B---3--:R-:W-:Y:S01]  /*83f0*/  HMMA.16816.F32.BF16 R156, R172, R32, R156 ;  /* 0x00000020ac9c723c */ /* 0x008fe2000004189c */
        /* <DEDUP_REMOVED lines=49> */
[----:B------:R-:W-:Y:S01]  /*8710*/  USHF.L.U32 UR14, UR6, 0x6, URZ ;  /* 0x00000006060e7899 */ /* 0x000fe2000800063f */
[----:B------:R-:W-:Y:S01]  /*8720*/  STL.64 [R1+0x10], R38 ;  /* 0x0000102601007387 */ /* 0x000fe20000100a00 */
[----:B------:R-:W-:-:S03]  /*8730*/  USHF.L.U64.HI UR5, UR6, 0x6, UR7 ;  /* 0x0000000606057899 */ /* 0x000fc60008010207 */
[----:B------:R-:W-:Y:S01]  /*8740*/  STL.64 [R1+0x8], R36 ;  /* 0x0000082401007387 */ /* 0x000fe20000100a00 */
[----:B------:R-:W-:Y:S01]  /*8750*/  IMAD.U32 R5, RZ, RZ, UR14 ;  /* 0x0000000eff057e24 */ /* 0x000fe2000f8e00ff */
[----:B------:R-:W-:Y:S01]  /*8760*/  BAR.SYNC.DEFER_BLOCKING 0x0 ;  /* 0x0000000000007b1d */ /* 0x000fe20000010000 */
[----:B------:R-:W-:Y:S01]  /*8770*/  IMAD.U32 R3, RZ, RZ, UR14 ;  /* 0x0000000eff037e24 */ /* 0x000fe2000f8e00ff */
[C---:B------:R-:W-:Y:S02]  /*8780*/  IADD3 R6, P5, R240.reuse, -UR14, RZ ;  /* 0x8000000ef0067c10 */ /* 0x040fe4000ffbe0ff */
[----:B------:R-:W-:Y:S02]  /*8790*/  IADD3 R4, P4, P3, R240, 0x80, -R5 ;  /* 0x00000080f0047810 */ /* 0x000fe40007b9e805 */
[C---:B------:R-:W-:Y:S02]  /*87a0*/  IADD3 R32, P2, R238.reuse, -UR14, RZ ;  /* 0x8000000eee207c10 */ /* 0x040fe4000ff5e0ff */
[----:B------:R-:W-:-:S02]  /*87b0*/  IADD3 R34, P1, P0, R238, 0x80, -R3 ;  /* 0x00000080ee227810 */ /* 0x000fc4000783e803 */
[C---:B------:R-:W-:Y:S02]  /*87c0*/  IADD3.X R7, R241.reuse, ~UR5, RZ, P5, !PT ;  /* 0x80000005f1077c10 */ /* 0x040fe4000affe4ff */
[----:B------:R-:W-:Y:S02]  /*87d0*/  IADD3.X R5, R241, ~UR5, RZ, P4, P3 ;  /* 0x80000005f1057c10 */ /* 0x000fe4000a7e64ff */
[C---:B------:R-:W-:Y:S02]  /*87e0*/  IADD3.X R33, R239.reuse, ~UR5, RZ, P2, !PT ;  /* 0x80000005ef217c10 */ /* 0x040fe400097fe4ff */
[----:B------:R-:W-:Y:S01]  /*87f0*/  IADD3.X R35, R239, ~UR5, RZ, P1, P0 ;  /* 0x80000005ef237c10 */ /* 0x000fe20008fe04ff */
[----:B------:R-:W-:Y:S01]  /*8800*/  @!PT LDS RZ, [RZ] ;  /* 0x00000000fffff984 */ /* 0x000fe20000000800 */
[----:B------:R-:W-:Y:S01]  /*8810*/  @!PT LDS RZ, [RZ] ;  /* 0x00000000fffff984 */ /* 0x000fe20000000800 */
[----:B------:R-:W-:Y:S01]  /*8820*/  @!PT LDS RZ, [RZ] ;  /* 0x00000000fffff984 */ /* 0x000fe20000000800 */
[----:B------:R-:W-:Y:S04]  /*8830*/  LDGSTS.E.BYPASS.LTC128B.128 [R224+0xa000], desc[UR16][R6.64] ;  /* 0x0a00000006e07fae */ /* 0x000fe8000b901d50 */
[----:B------:R-:W-:Y:S04]  /*8840*/  LDGSTS.E.BYPASS.LTC128B.128 [R224+0xb000], desc[UR16][R4.64] ;  /* 0x0b00000004e07fae */ /* 0x000fe8000b901d50 */
[----:B------:R-:W-:Y:S04]  /*8850*/  LDGSTS.E.BYPASS.LTC128B.128 [R224+0xa800], desc[UR16][R32.64] ;  /* 0x0a80000020e07fae */ /* 0x000fe8000b901d50 */
[----:B------:R1:W-:Y:S04]  /*8860*/  LDGSTS.E.BYPASS.LTC128B.128 [R224+0xb800], desc[UR16][R34.64] ;  /* 0x0b80000022e07fae */ /* 0x0003e8000b901d50 */
[----:B------:R-:W-:Y:S04]  /*8870*/  LDSM.16.M88.4 R24, [R221] ;  /* 0x00000000dd18783b */ /* 0x000fe80000000200 */
[----:B------:R-:W2:Y:S04]  /*8880*/  LDSM.16.M88.4 R204, [R222+0x2000] ;  /* 0x00200000decc783b */ /* 0x000ea80000000200 */
[----:B------:R-:W3:Y:S04]  /*8890*/  LDSM.16.M88.4 R172, [R222] ;  /* 0x00000000deac783b */ /* 0x000ee80000000200 */
[----:B------:R-:W4:Y:S04]  /*88a0*/  LDSM.16.M88.4 R16, [R221+0x800] ;  /* 0x00080000dd10783b */ /* 0x000f280000000200 */
[----:B------:R-:W-:Y:S04]  /*88b0*/  LDSM.16.M88.4 R20, [R219] ;  /* 0x00000000db14783b */ /* 0x000fe80000000200 */
[----:B------:R-:W4:Y:S04]  /*88c0*/  LDSM.16.M88.4 R28, [R220+0x2000] ;  /* 0x00200000dc1c783b */ /* 0x000f280000000200 */
[----:B------:R-:W4:Y:S04]  /*88d0*/  LDSM.16.M88.4 R12, [R220] ;  /* 0x00000000dc0c783b */ /* 0x000f280000000200 */
[----:B------:R-:W4:Y:S04]  /*88e0*/  LDSM.16.M88.4 R192, [R211] ;  /* 0x00000000d3c0783b */ /* 0x000f280000000200 */
[----:B------:R-:W-:Y:S04]  /*88f0*/  LDSM.16.M88.4 R184, [R218+0x2000] ;  /* 0x00200000dab8783b */ /* 0x000fe80000000200 */
[----:B------:R-:W4:Y:S04]  /*8900*/  LDSM.16.M88.4 R188, [R217] ;  /* 0x00000000d9bc783b */ /* 0x000f280000000200 */
[----:B-1----:R-:W-:Y:S01]  /*8910*/  LDSM.16.M88.4 R32, [R217+0x800] ;  /* 0x00080000d920783b */ /* 0x002fe20000000200 */
[C---:B--2---:R-:W-:Y:S03]  /*8920*/  HMMA.16816.F32.BF16 R8, R204.reuse, R24, RZ ;  /* 0x00000018cc08723c */ /* 0x044fe600000418ff */
[----:B------:R-:W-:Y:S04]  /*8930*/  LDSM.16.M88.4 R244, [R216+0x2000] ;  /* 0x00200000d8f4783b */ /* 0x000fe80000000200 */
[----:B------:R-:W-:Y:S01]  /*8940*/  LDSM.16.M88.4 R200, [R222+0x6000] ;  /* 0x00600000dec8783b */ /* 0x000fe20000000200 */
[----:B------:R-:W-:Y:S03]  /*8950*/  HMMA.16816.F32.BF16 R180, R204, R26, RZ ;  /* 0x0000001accb4723c */ /* 0x000fe600000418ff */
[----:B------:R-:W-:Y:S03]  /*8960*/  LDSM.16.M88.4 R36, [R209] ;  /* 0x00000000d124783b */ /* 0x000fe60000000200 */
[C---:B---3--:R-:W-:Y:S01]  /*8970*/  HMMA.16816.F32.BF16 R4, R172.reuse, R24, RZ ;  /* 0x00000018ac04723c */ /* 0x048fe200000418ff */
[----:B------:R-:W-:Y:S04]  /*8980*/  LDSM.16.M88.4 R240, [R210+0x800] ;  /* 0x00080000d2f0783b */ /* 0x000fe80000000200 */
[----:B------:R-:W-:Y:S01]  /*8990*/  LDSM.16.M88.4 R196, [R221+0x1800] ;  /* 0x00180000ddc4783b */ /* 0x000fe20000000200 */
[----:B------:R-:W-:Y:S03]  /*89a0*/  HMMA.16816.F32.BF16 R24, R172, R26, RZ ;  /* 0x0000001aac18723c */ /* 0x000fe600000418ff */
[----:B------:R-:W-:Y:S03]  /*89b0*/  LDSM.16.M88.4 R248, [R217+0x1000] ;  /* 0x00100000d9f8783b */ /* 0x000fe60000000200 */
[-C--:B----4-:R-:W-:Y:S01]  /*89c0*/  HMMA.16816.F32.BF16 R236, R204, R16.reuse, RZ ;  /* 0x00000010ccec723c */ /* 0x090fe200000418ff */
[----:B------:R-:W0:Y:S05]  /*89d0*/  LDGDEPBAR ;  /* 0x00000000000079af */ /* 0x000e2a0000000000 */
[----:B------:R-:W-:Y:S06]  /*89e0*/  HMMA.16816.F32.BF16 R176, R172, R16, RZ ;  /* 0x00000010acb0723c */ /* 0x000fec00000418ff */
[-C--:B------:R-:W-:Y:S06]  /*89f0*/  HMMA.16816.F32.BF16 R204, R204, R18.reuse, RZ ;  /* 0x00000012cccc723c */ /* 0x080fec00000418ff */
[----:B------:R-:W-:Y:S01]  /*8a00*/  HMMA.16816.F32.BF16 R172, R172, R18, RZ ;  /* 0x00000012acac723c */ /* 0x000fe200000418ff */
[----:B------:R-:W1:Y:S05]  /*8a10*/  LDSM.16.M88.4 R16, [R218] ;  /* 0x00000000da10783b */ /* 0x000e6a0000000200 */
[-C--:B------:R-:W-:Y:S06]  /*8a20*/  HMMA.16816.F32.BF16 R180, R28, R22.reuse, R180 ;  /* 0x000000161cb4723c */ /* 0x080fec00000418b4 */
[----:B------:R-:W-:Y:S06]  /*8a30*/  HMMA.16816.F32.BF16 R24, R12, R22, R24 ;  /* 0x000000160c18723c */ /* 0x000fec0000041818 */
[-C--:B------:R-:W-:Y:S06]  /*8a40*/  HMMA.16816.F32.BF16 R8, R28, R20.reuse, R8 ;  /* 0x000000141c08723c */ /* 0x080fec0000041808 */
[----:B------:R-:W-:Y:S01]  /*8a50*/  HMMA.16816.F32.BF16 R4, R12, R20, R4 ;  /* 0x000000140c04723c */ /* 0x000fe20000041804 */
[----:B------:R-:W-:Y:S05]  /*8a60*/  LDSM.16.M88.4 R20, [R216] ;  /* 0x00000000d814783b */ /* 0x000fea0000000200 */
[C---:B------:R-:W-:Y:S06]  /*8a70*/  HMMA.16816.F32.BF16 R236, R28.reuse, R192, R236 ;  /* 0x000000c01cec723c */ /* 0x040fec00000418ec */
[----:B------:R-:W-:Y:S01]  /*8a80*/  HMMA.16816.F32.BF16 R204, R28, R194, R204 ;  /* 0x000000c21ccc723c */ /* 0x000fe200000418cc */
[----:B------:R-:W2:Y:S05]  /*8a90*/  LDSM.16.M88.4 R28, [R210] ;  /* 0x00000000d21c783b */ /* 0x000eaa0000000200 */
[C---:B------:R-:W-:Y:S06]  /*8aa0*/  HMMA.16816.F32.BF16 R176, R12.reuse, R192, R176 ;  /* 0x000000c00cb0723c */ /* 0x040fec00000418b0 */
[----:B------:R-:W-:Y:S01]  /*8ab0*/  HMMA.16816.F32.BF16 R172, R12, R194, R172 ;  /* 0x000000c20cac723c */ /* 0x000fe200000418ac */
[----:B------:R-:W3:Y:S04]  /*8ac0*/  LDSM.16.M88.4 R12, [R221+0x1000] ;  /* 0x00100000dd0c783b */ /* 0x000ee80000000200 */
[----:B------:R-:W-:Y:S01]  /*8ad0*/  LDSM.16.M88.4 R192, [R220+0x4000] ;  /* 0x00400000dcc0783b */ /* 0x000fe20000000200 */
[-C--:B------:R-:W-:Y:S06]  /*8ae0*/  HMMA.16816.F32.BF16 R180, R184, R190.reuse, R180 ;  /* 0x000000beb8b4723c */ /* 0x080fec00000418b4 */
[----:B-1----:R-:W-:Y:S06]  /*8af0*/  HMMA.16816.F32.BF16 R24, R16, R190, R24 ;  /* 0x000000be1018723c */ /* 0x002fec0000041818 */
[-C--:B------:R-:W-:Y:S06]  /*8b00*/  HMMA.16816.F32.BF16 R8, R184, R188.reuse, R8 ;  /* 0x000000bcb808723c */ /* 0x080fec0000041808 */
[C---:B------:R-:W-:Y:S01]  /*8b10*/  HMMA.16816.F32.BF16 R4, R16.reuse, R188, R4 ;  /* 0x000000bc1004723c */ /* 0x040fe20000041804 */
[----:B------:R-:W-:Y:S05]  /*8b20*/  LDSM.16.M88.4 R188, [R220+0x6000] ;  /* 0x00600000dcbc783b */ /* 0x000fea0000000200 */
[C---:B------:R-:W-:Y:S06]  /*8b30*/  HMMA.16816.F32.BF16 R176, R16.reuse, R32, R176 ;  /* 0x0000002010b0723c */ /* 0x040fec00000418b0 */
[----:B------:R-:W-:Y:S01]  /*8b40*/  HMMA.16816.F32.BF16 R172, R16, R34, R172 ;  /* 0x0000002210ac723c */ /* 0x000fe200000418ac */
[----:B------:R-:W1:Y:S05]  /*8b50*/  LDSM.16.M88.4 R16, [R222+0x4000] ;  /* 0x00400000de10783b */ /* 0x000e6a0000000200 */
[-C--:B--2---:R-:W-:Y:S06]  /*8b60*/  HMMA.16816.F32.BF16 R24, R20, R30.reuse, R24 ;  /* 0x0000001e1418723c */ /* 0x084fec0000041818 */
[C---:B------:R-:W-:Y:S06]  /*8b70*/  HMMA.16816.F32.BF16 R180, R244.reuse, R30, R180 ;  /* 0x0000001ef4b4723c */ /* 0x040fec00000418b4 */
[-C--:B------:R-:W-:Y:S06]  /*8b80*/  HMMA.16816.F32.BF16 R8, R244, R28.reuse, R8 ;  /* 0x0000001cf408723c */ /* 0x080fec0000041808 */
[----:B------:R-:W-:Y:S01]  /*8b90*/  HMMA.16816.F32.BF16 R4, R20, R28, R4 ;  /* 0x0000001c1404723c */ /* 0x000fe20000041804 */
[----:B------:R-:W2:Y:S05]  /*8ba0*/  LDSM.16.M88.4 R28, [R218+0x6000] ;  /* 0x00600000da1c783b */ /* 0x000eaa0000000200 */
[----:B------:R-:W-:Y:S06]  /*8bb0*/  HMMA.16816.F32.BF16 R236, R184, R32, R236 ;  /* 0x00000020b8ec723c */ /* 0x000fec00000418ec */
[-C--:B---3--:R-:W-:Y:S06]  /*8bc0*/  HMMA.16816.F32.BF16 R180, R200, R14.reuse, R180 ;  /* 0x0000000ec8b4723c */ /* 0x088fec00000418b4 */
[----:B-1----:R-:W-:Y:S06]  /*8bd0*/  HMMA.16816.F32.BF16 R24, R16, R14, R24 ;  /* 0x0000000e1018723c */ /* 0x002fec0000041818 */
[-C--:B------:R-:W-:Y:S06]  /*8be0*/  HMMA.16816.F32.BF16 R8, R200, R12.reuse, R8 ;  /* 0x0000000cc808723c */ /* 0x080fec0000041808 */
[----:B------:R-:W-:Y:S01]  /*8bf0*/  HMMA.16816.F32.BF16 R4, R16, R12, R4 ;  /* 0x0000000c1004723c */ /* 0x000fe20000041804 */
[----:B------:R-:W-:Y:S05]  /*8c00*/  LDSM.16.M88.4 R12, [R210+0x1000] ;  /* 0x00100000d20c783b */ /* 0x000fea0000000200 */
[-C--:B------:R-:W-:Y:S06]  /*8c10*/  HMMA.16816.F32.BF16 R180, R188, R38.reuse, R180 ;  /* 0x00000026bcb4723c */ /* 0x080fec00000418b4 */
[----:B------:R-:W-:Y:S01]  /*8c20*/  HMMA.16816.F32.BF16 R24, R192, R38, R24 ;  /* 0x00000026c018723c */ /* 0x000fe20000041818 */
[----:B------:R1:W5:Y:S05]  /*8c30*/  LDL.LU.64 R38, [R1+0x10] ;  /* 0x0000100001267983 */ /* 0x00036a0000300a00 */
[-C--:B------:R-:W-:Y:S06]  /*8c40*/  HMMA.16816.F32.BF16 R8, R188, R36.reuse, R8 ;  /* 0x00000024bc08723c */ /* 0x080fec0000041808 */
[----:B------:R-:W-:Y:S01]  /*8c50*/  HMMA.16816.F32.BF16 R4, R192, R36, R4 ;  /* 0x00000024c004723c */ /* 0x000fe20000041804 */
[----:B------:R1:W5:Y:S05]  /*8c60*/  LDL.LU.64 R36, [R1+0x8] ;  /* 0x0000080001247983 */ /* 0x00036a0000300a00 */
[----:B------:R-:W-:Y:S01]  /*8c70*/  HMMA.16816.F32.BF16 R204, R184, R34, R204 ;  /* 0x00000022b8cc723c */ /* 0x000fe200000418cc */
[----:B------:R-:W3:Y:S04]  /*8c80*/  LDSM.16.M88.4 R32, [R218+0x4000] ;  /* 0x00400000da20783b */ /* 0x000ee80000000200 */
[----:B------:R-:W4:Y:S01]  /*8c90*/  LDSM.16.M88.4 R184, [R208] ;  /* 0x00000000d0b8783b */ /* 0x000f220000000200 */
[C---:B------:R-:W-:Y:S06]  /*8ca0*/  HMMA.16816.F32.BF16 R176, R20.reuse, R240, R176 ;  /* 0x000000f014b0723c */ /* 0x040fec00000418b0 */
[----:B------:R-:W-:Y:S01]  /*8cb0*/  HMMA.16816.F32.BF16 R172, R20, R242, R172 ;  /* 0x000000f214ac723c */ /* 0x000fe200000418ac */
[----:B------:R-:W1:Y:S05]  /*8cc0*/  LDSM.16.M88.4 R20, [R216+0x4000] ;  /* 0x00400000d814783b */ /* 0x000e6a0000000200 */
[----:B------:R-:W-:Y:S06]  /*8cd0*/  HMMA.16816.F32.BF16 R236, R244, R240, R236 ;  /* 0x000000f0f4ec723c */ /* 0x000fec00000418ec */
[----:B--2---:R-:W-:Y:S06]  /*8ce0*/  HMMA.16816.F32.BF16 R8, R28, R248, R8 ;  /* 0x000000f81c08723c */ /* 0x004fec0000041808 */
[C---:B------:R-:W-:Y:S06]  /*8cf0*/  HMMA.16816.F32.BF16 R176, R16.reuse, R196, R176 ;  /* 0x000000c410b0723c */ /* 0x040fec00000418b0 */
[----:B------:R-:W-:Y:S01]  /*8d00*/  HMMA.16816.F32.BF16 R172, R16, R198, R172 ;  /* 0x000000c610ac723c */ /* 0x000fe200000418ac */
[----:B------:R-:W2:Y:S05]  /*8d10*/  LDSM.16.M88.4 R16, [R216+0x6000] ;  /* 0x00600000d810783b */ /* 0x000eaa0000000200 */
[----:B---3--:R-:W-:-:S12]  /*8d20*/  HMMA.16816.F32.BF16 R4, R32, R248, R4 ;  /* 0x000000f82004723c */ /* 0x008fd80000041804 */
[C---:B----4-:R-:W-:Y:S06]  /*8d30*/  HMMA.16816.F32.BF16 R176, R192.reuse, R184, R176 ;  /* 0x000000b8c0b0723c */ /* 0x050fec00000418b0 */
[----:B------:R-:W-:Y:S01]  /*8d40*/  HMMA.16816.F32.BF16 R172, R192, R186, R172 ;  /* 0x000000bac0ac723c */ /* 0x000fe200000418ac */
[----:B------:R-:W3:Y:S05]  /*8d50*/  LDSM.16.M88.4 R192, [R217+0x1800] ;  /* 0x00180000d9c0783b */ /* 0x000eea0000000200 */
[----:B-1----:R-:W-:Y:S06]  /*8d60*/  HMMA.16816.F32.BF16 R4, R20, R12, R4 ;  /* 0x0000000c1404723c */ /* 0x002fec0000041804 */
[----:B------:R-:W-:Y:S06]  /*8d70*/  HMMA.16816.F32.BF16 R204, R244, R242, R204 ;  /* 0x000000f2f4cc723c */ /* 0x000fec00000418cc */
[----:B------:R-:W-:Y:S06]  /*8d80*/  HMMA.16816.F32.BF16 R236, R200, R196, R236 ;  /* 0x000000c4c8ec723c */ /* 0x000fec00000418ec */
[----:B--2---:R-:W-:Y:S06]  /*8d90*/  HMMA.16816.F32.BF16 R8, R16, R12, R8 ;  /* 0x0000000c1008723c */ /* 0x004fec0000041808 */
[----:B------:R-:W-:Y:S01]  /*8da0*/  FMUL.FTZ R3, R4, UR4 ;  /* 0x0000000404037c20 */ /* 0x000fe20008410000 */
[----:B------:R-:W-:Y:S01]  /*8db0*/  FMUL.FTZ R13, R5, UR4 ;  /* 0x00000004050d7c20 */ /* 0x000fe20008410000 */
[----:B------:R-:W-:Y:S01]  /*8dc0*/  FMUL.FTZ R0, R6, UR4 ;  /* 0x0000000406007c20 */ /* 0x000fe20008410000 */
[----:B------:R-:W-:-:S02]  /*8dd0*/  FMUL.FTZ R12, R7, UR4 ;  /* 0x00000004070c7c20 */ /* 0x000fc40008410000 */
[----:B------:R-:W1:Y:S01]  /*8de0*/  LDSM.16.M88.4 R4, [R210+0x1800] ;  /* 0x00180000d204783b */ /* 0x000e620000000200 */
[----:B------:R-:W-:Y:S06]  /*8df0*/  HMMA.16816.F32.BF16 R204, R200, R198, R204 ;  /* 0x000000c6c8cc723c */ /* 0x000fec00000418cc */
[C---:B------:R-:W-:Y:S06]  /*8e00*/  HMMA.16816.F32.BF16 R24, R32.reuse, R250, R24 ;  /* 0x000000fa2018723c */ /* 0x040fec0000041818 */
[----:B---3--:R-:W-:Y:S06]  /*8e10*/  HMMA.16816.F32.BF16 R176, R32, R192, R176 ;  /* 0x000000c020b0723c */ /* 0x008fec00000418b0 */
[----:B------:R-:W-:Y:S06]  /*8e20*/  HMMA.16816.F32.BF16 R236, R188, R184, R236 ;  /* 0x000000b8bcec723c */ /* 0x000fec00000418ec */
[----:B------:R-:W-:Y:S06]  /*8e30*/  HMMA.16816.F32.BF16 R180, R28, R250, R180 ;  /* 0x000000fa1cb4723c */ /* 0x000fec00000418b4 */
[----:B------:R-:W-:Y:S01]  /*8e40*/  HMMA.16816.F32.BF16 R172, R32, R194, R172 ;  /* 0x000000c220ac723c */ /* 0x000fe200000418ac */
[----:B------:R-:W2:Y:S01]  /*8e50*/  S2R R34, SR_TID.X ;  /* 0x0000000000227919 */ /* 0x000ea20000002100 */
[----:B------:R-:W3:Y:S01]  /*8e60*/  MUFU.TANH R3, R3 ;  /* 0x0000000300037308 */ /* 0x000ee20000002400 */
[----:B------:R-:W-:Y:S01]  /*8e70*/  FMUL.FTZ R10, R10, UR4 ;  /* 0x000000040a0a7c20 */ /* 0x000fe20008410000 */
[----:B------:R-:W-:Y:S01]  /*8e80*/  FMUL.FTZ R8, R8, UR4 ;  /* 0x0000000408087c20 */ /* 0x000fe20008410000 */
[----:B------:R-:W-:-:S04]  /*8e90*/  DEPBAR.LE SB0, 0x0 ;  /* 0x000080000000791a */ /* 0x000fc80000000000 */
[----:B------:R-:W-:Y:S06]  /*8ea0*/  HMMA.16816.F32.BF16 R204, R188, R186, R204 ;  /* 0x000000babccc723c */ /* 0x000fec00000418cc */
[C---:B------:R-:W-:Y:S06]  /*8eb0*/  HMMA.16816.F32.BF16 R24, R20.reuse, R14, R24 ;  /* 0x0000000e1418723c */ /* 0x040fec0000041818 */
[----:B-1----:R-:W-:Y:S06]  /*8ec0*/  HMMA.16816.F32.BF16 R176, R20, R4, R176 ;  /* 0x0000000414b0723c */ /* 0x002fec00000418b0 */
[----:B------:R-:W-:Y:S06]  /*8ed0*/  HMMA.16816.F32.BF16 R236, R28, R192, R236 ;  /* 0x000000c01cec723c */ /* 0x000fec00000418ec */
[----:B------:R-:W-:Y:S01]  /*8ee0*/  HMMA.16816.F32.BF16 R180, R16, R14, R180 ;  /* 0x0000000e10b4723c */ /* 0x000fe200000418b4 */
[----:B--2---:R-:W-:-:S05]  /*8ef0*/  IMAD.SHL.U32 R34, R34, 0x2, RZ ;  /* 0x0000000222227824 */ /* 0x004fca00078e00ff */
[----:B------:R-:W-:Y:S01]  /*8f00*/  HMMA.16816.F32.BF16 R172, R20, R6, R172 ;  /* 0x0000000614ac723c */ /* 0x000fe200000418ac */
[----:B------:R-:W-:-:S05]  /*8f10*/  FMUL.FTZ R15, R24, UR4 ;  /* 0x00000004180f7c20 */ /* 0x000fca0008410000 */
[----:B------:R-:W-:Y:S01]  /*8f20*/  HMMA.16816.F32.BF16 R204, R28, R194, R204 ;  /* 0x000000c21ccc723c */ /* 0x000fe200000418cc */
[----:B------:R-:W-:Y:S01]  /*8f30*/  FMUL.FTZ R200, R176, UR4 ;  /* 0x00000004b0c87c20 */ /* 0x000fe20008410000 */
[----:B------:R-:W-:Y:S01]  /*8f40*/  LOP3.LUT R21, R34, 0x6, RZ, 0xc0, !PT ;  /* 0x0000000622157812 */ /* 0x000fe200078ec0ff */
[----:B------:R-:W1:Y:S01]  /*8f50*/  MUFU.TANH R13, R13 ;  /* 0x0000000d000d7308 */ /* 0x000e620000002400 */
[----:B------:R-:W-:Y:S02]  /*8f60*/  VIADD R176, R169, 0xfffffffc ;  /* 0xfffffffca9b07836 */ /* 0x000fe40000000000 */
[----:B------:R-:W-:Y:S01]  /*8f70*/  FMUL.FTZ R24, R25, UR4 ;  /* 0x0000000419187c20 */ /* 0x000fe20008410000 */
[----:B------:R-:W-:Y:S01]  /*8f80*/  HMMA.16816.F32.BF16 R236, R16, R4, R236 ;  /* 0x0000000410ec723c */ /* 0x000fe200000418ec */
[----:B------:R-:W-:-:S03]  /*8f90*/  IMAD R21, R176, 0x20, R21 ;  /* 0x00000020b0157824 */ /* 0x000fc600078e0215 */
[----:B------:R-:W2:Y:S01]  /*8fa0*/  MUFU.TANH R15, R15 ;  /* 0x0000000f000f7308 */ /* 0x000ea20000002400 */
[----:B------:R-:W-:Y:S01]  /*8fb0*/  FMUL.FTZ R14, R9, UR4 ;  /* 0x00000004090e7c20 */ /* 0x000fe20008410000 */
[----:B------:R-:W-:Y:S01]  /*8fc0*/  FMUL.FTZ R33, R183, UR4 ;  /* 0x00000004b7217c20 */ /* 0x000fe20008410000 */
[----:B------:R-:W-:Y:S01]  /*8fd0*/  FMUL.FTZ R9, R11, UR4 ;  /* 0x000000040b097c20 */ /* 0x000fe20008410000 */
[C---:B------:R-:W-:Y:S02]  /*8fe0*/  VIADD R183, R21.reuse, 0x1 ;  /* 0x0000000115b77836 */ /* 0x040fe40000000000 */
[----:B------:R-:W-:Y:S01]  /*8ff0*/  FMUL.FTZ R11, R26, UR4 ;  /* 0x000000041a0b7c20 */ /* 0x000fe20008410000 */
[-C--:B------:R-:W-:Y:S01]  /*9000*/  ISETP.GE.AND P2, PT, R21, R234.reuse, PT ;  /* 0x000000ea1500720c */ /* 0x080fe20003f46270 */
[----:B------:R-:W4:Y:S01]  /*9010*/  MUFU.TANH R24, R24 ;  /* 0x0000001800187308 */ /* 0x000f220000002400 */
[----:B------:R-:W-:Y:S01]  /*9020*/  FMUL.FTZ R26, R27, UR4 ;  /* 0x000000041b1a7c20 */ /* 0x000fe20008410000 */
[----:B------:R-:W-:Y:S01]  /*9030*/  FMUL.FTZ R27, R181, UR4 ;  /* 0x00000004b51b7c20 */ /* 0x000fe20008410000 */
[----:B------:R-:W-:Y:S01]  /*9040*/  FMUL.FTZ R177, R177, UR4 ;  /* 0x00000004b1b17c20 */ /* 0x000fe20008410000 */
[----:B------:R-:W-:Y:S01]  /*9050*/  VIADD R181, R21, 0x8 ;  /* 0x0000000815b57836 */ /* 0x000fe20000000000 */
[----:B------:R-:W-:-:S03]  /*9060*/  ISETP.GE.AND P4, PT, R183, R234, PT ;  /* 0x000000eab700720c */ /* 0x000fc60003f86270 */
[----:B------:R-:W4:Y:S01]  /*9070*/  MUFU.TANH R200, R200 ;  /* 0x000000c800c87308 */ /* 0x000f220000002400 */
[----:B---3--:R-:W-:Y:S01]  /*9080*/  FSEL R22, R3, -INF , !P2 ;  /* 0xff80000003167808 */ /* 0x008fe20005000000 */
[----:B------:R-:W-:Y:S01]  /*9090*/  FMUL.FTZ R25, R180, UR4 ;  /* 0x00000004b4197c20 */ /* 0x000fe20008410000 */
[----:B------:R-:W-:Y:S01]  /*90a0*/  FMUL.FTZ R180, R179, UR4 ;  /* 0x00000004b3b47c20 */ /* 0x000fe20008410000 */
[----:B------:R-:W-:-:S04]  /*90b0*/  FMUL.FTZ R172, R172, UR4 ;  /* 0x00000004acac7c20 */ /* 0x000fc80008410000 */
[----:B------:R-:W3:Y:S01]  /*90c0*/  MUFU.TANH R10, R10 ;  /* 0x0000000a000a7308 */ /* 0x000ee20000002400 */
[----:B------:R-:W-:Y:S02]  /*90d0*/  VIADD R179, R21, 0x9 ;  /* 0x0000000915b37836 */ /* 0x000fe40000000000 */
[----:B------:R-:W-:Y:S01]  /*90e0*/  FMUL.FTZ R5, R173, UR4 ;  /* 0x00000004ad057c20 */ /* 0x000fe20008410000 */
[----:B------:R-:W-:Y:S01]  /*90f0*/  ISETP.GE.AND P6, PT, R181, R234, PT ;  /* 0x000000eab500720c */ /* 0x000fe20003fc6270 */
[----:B------:R-:W-:Y:S01]  /*9100*/  HMMA.16816.F32.BF16 R204, R16, R6, R204 ;  /* 0x0000000610cc723c */ /* 0x000fe200000418cc */
[----:B-1----:R-:W-:Y:S02]  /*9110*/  FSEL R20, R13, -INF , !P4 ;  /* 0xff8000000d147808 */ /* 0x002fe40006000000 */
[----:B------:R-:W1:Y:S01]  /*9120*/  MUFU.TANH R12, R12 ;  /* 0x0000000c000c7308 */ /* 0x000e620000002400 */
[----:B------:R-:W-:Y:S01]  /*9130*/  FMNMX.FTZ R29, R168, R22, !PT ;  /* 0x00000016a81d7209 */ /* 0x000fe20007810000 */
[----:B------:R-:W-:Y:S01]  /*9140*/  FMUL.FTZ R164, R178, UR4 ;  /* 0x00000004b2a47c20 */ /* 0x000fe20008410000 */
[C---:B------:R-:W-:Y:S01]  /*9150*/  ISETP.GE.AND P5, PT, R21.reuse, R171, PT ;  /* 0x000000ab1500720c */ /* 0x040fe20003fa6270 */
[----:B------:R-:W-:-:S04]  /*9160*/  VIADD R35, R21, 0x11 ;  /* 0x0000001115237836 */ /* 0x000fc80000000000 */
[----:B------:R4:W1:Y:S01]  /*9170*/  MUFU.TANH R34, R177 ;  /* 0x000000b100227308 */ /* 0x0008620000002400 */
[C---:B------:R-:W-:Y:S01]  /*9180*/  ISETP.GE.AND P1, PT, R21.reuse, R170, PT ;  /* 0x000000aa1500720c */ /* 0x040fe20003f26270 */
[C---:B------:R-:W-:Y:S01]  /*9190*/  VIADD R23, R21.reuse, 0x18 ;  /* 0x0000001815177836 */ /* 0x040fe20000000000 */
[----:B------:R-:W-:Y:S01]  /*91a0*/  ISETP.GE.AND P0, PT, R21, R2, PT ;  /* 0x000000021500720c */ /* 0x000fe20003f06270 */
[----:B------:R-:W-:Y:S01]  /*91b0*/  FMUL.FTZ R28, R174, UR4 ;  /* 0x00000004ae1c7c20 */ /* 0x000fe20008410000 */
[----:B------:R-:W-:Y:S01]  /*91c0*/  ISETP.GE.AND P3, PT, R179, R234, PT ;  /* 0x000000eab300720c */ /* 0x000fe20003f66270 */
[----:B------:R-:W-:Y:S01]  /*91d0*/  FMUL.FTZ R173, R175, UR4 ;  /* 0x00000004afad7c20 */ /* 0x000fe20008410000 */
[----:B--2---:R-:W-:Y:S01]  /*91e0*/  FSEL R4, R15, -INF , !P6 ;  /* 0xff8000000f047808 */ /* 0x004fe20007000000 */
[----:B------:R-:W2:Y:S01]  /*91f0*/  MUFU.TANH R178, R172 ;  /* 0x000000ac00b27308 */ /* 0x000ea20000002400 */
[----:B------:R-:W-:Y:S01]  /*9200*/  FMNMX.FTZ R29, R20, R29, !PT ;  /* 0x0000001d141d7209 */ /* 0x000fe20007810000 */
[----:B----4-:R-:W-:-:S06]  /*9210*/  VIADD R177, R21, 0x10 ;  /* 0x0000001015b17836 */ /* 0x010fcc0000000000 */
[----:B------:R-:W-:Y:S01]  /*9220*/  MUFU.TANH R0, R0 ;  /* 0x0000000000007308 */ /* 0x000fe20000002400 */
[----:B------:R-:W-:Y:S01]  /*9230*/  VIADD R21, R21, 0x19 ;  /* 0x0000001915157836 */ /* 0x000fe20000000000 */
[----:B------:R-:W-:Y:S02]  /*9240*/  FSEL R24, R24, -INF , !P3 ;  /* 0xff80000018187808 */ /* 0x000fe40005800000 */
[----:B------:R-:W-:-:S04]  /*9250*/  ISETP.GE.AND P2, PT, R177, R234, PT ;  /* 0x000000eab100720c */ /* 0x000fc80003f46270 */
[----:B------:R-:W-:Y:S01]  /*9260*/  MUFU.TANH R11, R11 ;  /* 0x0000000b000b7308 */ /* 0x000fe20000002400 */
[----:B------:R-:W-:Y:S01]  /*9270*/  FMNMX.FTZ R29, R4, R29, !PT ;  /* 0x0000001d041d7209 */ /* 0x000fe20007810000 */
[----:B------:R-:W-:Y:S01]  /*9280*/  FMUL.FTZ R32, R182, UR4 ;  /* 0x00000004b6207c20 */ /* 0x000fe20008410000 */
[----:B------:R-:W-:-:S05]  /*9290*/  ISETP.GE.AND P4, PT, R35, R234, PT ;  /* 0x000000ea2300720c */ /* 0x000fca0003f86270 */
[----:B------:R-:W4:Y:S01]  /*92a0*/  MUFU.TANH R5, R5 ;  /* 0x0000000500057308 */ /* 0x000f220000002400 */
[-C--:B------:R-:W-:Y:S01]  /*92b0*/  ISETP.GE.AND P6, PT, R23, R234.reuse, PT ;  /* 0x000000ea1700720c */ /* 0x080fe20003fc6270 */
[----:B------:R-:W-:Y:S01]  /*92c0*/  FMUL.FTZ R6, R237, UR4 ;  /* 0x00000004ed067c20 */ /* 0x000fe20008410000 */
[----:B------:R-:W-:Y:S01]  /*92d0*/  ISETP.GE.AND P3, PT, R21, R234, PT ;  /* 0x000000ea1500720c */ /* 0x000fe20003f66270 */
[----:B------:R-:W-:-:S04]  /*92e0*/  FMUL.FTZ R234, R238, UR4 ;  /* 0x00000004eeea7c20 */ /* 0x000fc80008410000 */
[----:B------:R-:W4:Y:S01]  /*92f0*/  MUFU.TANH R8, R8 ;  /* 0x0000000800087308 */ /* 0x000f220000002400 */
[----:B------:R-:W-:Y:S01]  /*9300*/  FSEL R200, R200, -INF , !P2 ;  /* 0xff800000c8c87808 */ /* 0x000fe20005000000 */
[----:B------:R-:W-:Y:S01]  /*9310*/  FMUL.FTZ R236, R236, UR4 ;  /* 0x00000004ecec7c20 */ /* 0x000fe20008410000 */
[----:B------:R-:W-:Y:S02]  /*9320*/  ISETP.GE.AND P2, PT, R183, R171, PT ;  /* 0x000000abb700720c */ /* 0x000fe40003f46270 */
[----:B------:R-:W-:-:S03]  /*9330*/  FMNMX.FTZ R29, R24, R29, !PT ;  /* 0x0000001d181d7209 */ /* 0x000fc60007810000 */
[----:B------:R-:W4:Y:S01]  /*9340*/  MUFU.TANH R26, R26 ;  /* 0x0000001a001a7308 */ /* 0x000f220000002400 */
[----:B---3--:R-:W-:Y:S02]  /*9350*/  FSEL R10, R10, -INF , !P0 ;  /* 0xff8000000a0a7808 */ /* 0x008fe40004000000 */
[----:B------:R-:W-:-:S05]  /*9360*/  ISETP.NE.AND P0, PT, R169, 0x4, PT ;  /* 0x00000004a900780c */ /* 0x000fca0003f05270 */
[----:B------:R-:W3:Y:S01]  /*9370*/  MUFU.TANH R164, R164 ;  /* 0x000000a400a47308 */ /* 0x000ee20000002400 */
[----:B-1----:R-:W-:-:S07]  /*9380*/  FSEL R13, R12, -INF , !P2 ;  /* 0xff8000000c0d7808 */ /* 0x002fce0005000000 */
[----:B------:R-:W1:Y:S01]  /*9390*/  MUFU.TANH R172, R180 ;  /* 0x000000b400ac7308 */ /* 0x000e620000002400 */
[----:B------:R-:W-:-:S07]  /*93a0*/  FSEL R175, R34, -INF , !P4 ;  /* 0xff80000022af7808 */ /* 0x000fce0006000000 */
[----:B------:R-:W1:Y:S01]  /*93b0*/  MUFU.TANH R28, R28 ;  /* 0x0000001c001c7308 */ /* 0x000e620000002400 */
[----:B------:R-:W-:-:S07]  /*93c0*/  FMNMX.FTZ R12, R200, R29, !PT ;  /* 0x0000001dc80c7209 */ /* 0x000fce0007810000 */
[----:B------:R-:W1:Y:S01]  /*93d0*/  MUFU.TANH R173, R173 ;  /* 0x000000ad00ad7308 */ /* 0x000e620000002400 */
[----:B------:R-:W-:Y:S02]  /*93e0*/  ISETP.GE.AND P4, PT, R181, R171, PT ;  /* 0x000000abb500720c */ /* 0x000fe40003f86270 */
[----:B--2---:R-:W-:-:S05]  /*93f0*/  FSEL R174, R178, -INF , !P6 ;  /* 0xff800000b2ae7808 */ /* 0x004fca0007000000 */
[----:B------:R-:W2:Y:S01]  /*9400*/  MUFU.TANH R14, R14 ;  /* 0x0000000e000e7308 */ /* 0x000ea20000002400 */
[----:B------:R-:W-:-:S07]  /*9410*/  FMNMX.FTZ R17, R175, R12, !PT ;  /* 0x0000000caf117209 */ /* 0x000fce0007810000 */
[----:B------:R-:W1:Y:S01]  /*9420*/  MUFU.TANH R9, R9 ;  /* 0x0000000900097308 */ /* 0x000e620000002400 */
[----:B----4-:R-:W-:-:S07]  /*9430*/  FSEL R3, R5, -INF , !P3 ;  /* 0xff80000005037808 */ /* 0x010fce0005800000 */
[----:B------:R-:W4:Y:S01]  /*9440*/  MUFU.TANH R25, R25 ;  /* 0x0000001900197308 */ /* 0x000f220000002400 */
[----:B------:R-:W-:-:S07]  /*9450*/  FSEL R15, R0, -INF , !P5 ;  /* 0xff800000000f7808 */ /* 0x000fce0006800000 */
[----:B------:R-:W1:Y:S01]  /*9460*/  MUFU.TANH R27, R27 ;  /* 0x0000001b001b7308 */ /* 0x000e620000002400 */
[----:B------:R-:W-:-:S07]  /*9470*/  FSEL R11, R11, -INF , !P4 ;  /* 0xff8000000b0b7808 */ /* 0x000fce0006000000 */
[----:B------:R-:W1:Y:S01]  /*9480*/  MUFU.TANH R32, R32 ;  /* 0x0000002000207308 */ /* 0x000e620000002400 */
[----:B------:R-:W-:-:S07]  /*9490*/  ISETP.GE.AND P6, PT, R179, R171, PT ;  /* 0x000000abb300720c */ /* 0x000fce0003fc6270 */
[----:B------:R-:W1:Y:S01]  /*94a0*/  MUFU.TANH R33, R33 ;  /* 0x0000002100217308 */ /* 0x000e620000002400 */
[----:B------:R-:W-:-:S07]  /*94b0*/  ISETP.GE.AND P3, PT, R177, R171, PT ;  /* 0x000000abb100720c */ /* 0x000fce0003f66270 */
[----:B------:R1:W1:Y:S01]  /*94c0*/  MUFU.TANH R241, R236 ;  /* 0x000000ec00f17308 */ /* 0x0002620000002400 */
[----:B------:R-:W-:-:S07]  /*94d0*/  ISETP.GE.AND P5, PT, R35, R171, PT ;  /* 0x000000ab2300720c */ /* 0x000fce0003fa6270 */
[----:B------:R-:W1:Y:S01]  /*94e0*/  MUFU.TANH R6, R6 ;  /* 0x0000000600067308 */ /* 0x000e620000002400 */
[----:B------:R-:W-:-:S07]  /*94f0*/  ISETP.GE.AND P2, PT, R23, R171, PT ;  /* 0x000000ab1700720c */ /* 0x000fce0003f46270 */
[----:B------:R-:W2:Y:S01]  /*9500*/  MUFU.TANH R234, R234 ;  /* 0x000000ea00ea7308 */ /* 0x000ea20000002400 */
[----:B------:R-:W-:Y:S01]  /*9510*/  BAR.SYNC.DEFER_BLOCKING 0x0 ;  /* 0x0000000000007b1d */ /* 0x000fe20000010000 */
[----:B------:R-:W-:Y:S02]  /*9520*/  ISETP.GE.AND P4, PT, R21, R171, PT ;  /* 0x000000ab1500720c */ /* 0x000fe40003f86270 */
[----:B------:R-:W-:Y:S01]  /*9530*/  FSEL R7, R8, -INF , !P1 ;  /* 0xff80000008077808 */ /* 0x000fe20004800000 */
[----:B------:R-:W-:Y:S01]  /*9540*/  FMUL.FTZ R204, R204, UR4 ;  /* 0x00000004cccc7c20 */ /* 0x000fe20008410000 */
[----:B------:R-:W-:Y:S02]  /*9550*/  FMNMX.FTZ R8, R174, R17, !PT ;  /* 0x00000011ae087209 */ /* 0x000fe40007810000 */
[----:B------:R-:W-:Y:S02]  /*9560*/  FSEL R5, R26, -INF , !P6 ;  /* 0xff8000001a057808 */ /* 0x000fe40007000000 */
[----:B---3--:R-:W-:-:S02]  /*9570*/  FSEL R0, R164, -INF , !P3 ;  /* 0xff800000a4007808 */ /* 0x008fc40005800000 */
[----:B-1----:R-:W-:Y:S02]  /*9580*/  FSEL R172, R172, -INF , !P5 ;  /* 0xff800000acac7808 */ /* 0x002fe40006800000 */
[----:B------:R-:W-:Y:S02]  /*9590*/  FSEL R171, R28, -INF , !P2 ;  /* 0xff8000001cab7808 */ /* 0x000fe40005000000 */
[----:B------:R-:W-:Y:S02]  /*95a0*/  FSEL R173, R173, -INF , !P4 ;  /* 0xff800000adad7808 */ /* 0x000fe40006000000 */
[C---:B------:R-:W-:Y:S02]  /*95b0*/  ISETP.GE.AND P6, PT, R183.reuse, R170, PT ;  /* 0x000000aab700720c */ /* 0x040fe40003fc6270 */
[----:B------:R-:W-:Y:S02]  /*95c0*/  ISETP.GE.AND P3, PT, R183, R2, PT ;  /* 0x00000002b700720c */ /* 0x000fe40003f66270 */
[----:B------:R-:W-:-:S02]  /*95d0*/  ISETP.GE.AND P5, PT, R181, R170, PT ;  /* 0x000000aab500720c */ /* 0x000fc40003fa6270 */
[----:B------:R-:W-:Y:S02]  /*95e0*/  ISETP.GE.AND P2, PT, R181, R2, PT ;  /* 0x00000002b500720c */ /* 0x000fe40003f46270 */
[C---:B------:R-:W-:Y:S02]  /*95f0*/  ISETP.GE.AND P4, PT, R179.reuse, R170, PT ;  /* 0x000000aab300720c */ /* 0x040fe40003f86270 */
[----:B------:R-:W-:Y:S02]  /*9600*/  ISETP.GE.AND P1, PT, R179, R2, PT ;  /* 0x00000002b300720c */ /* 0x000fe40003f26270 */
[----:B------:R-:W-:Y:S01]  /*9610*/  FMNMX.FTZ R19, R3, R8, !PT ;  /* 0x0000000803137209 */ /* 0x000fe20007810000 */
[----:B--2-4-:R-:W-:Y:S10]  /*9620*/  @!P0 BRA `(.L_x_1085) ;  /* 0x0000000000508947 */ /* 0x014ff40003800000 */
        /* <DEDUP_REMOVED lines=20> */
.L_x_1085:
[----:B------:R-:W2:Y:S01]  /*9770*/  SHFL.BFLY PT, R8, R19, 0x2, 0x1f ;  /* 0x0c401f0013087f89 */ /* 0x000ea200000e0000 */
[----:B-1----:R-:W-:Y:S01]  /*9780*/  FMNMX.FTZ R16, R167, R15, !PT ;  /* 0x0000000fa7107209 */ /* 0x002fe20007810000 */
[----:B------:R-:W-:Y:S01]  /*9790*/  FMUL.FTZ R205, R205, UR4 ;  /* 0x00000004cdcd7c20 */ /* 0x000fe20008410000 */
[----:B------:R-:W-:Y:S01]  /*97a0*/  FSEL R25, R25, -INF , !P5 ;  /* 0xff80000019197808 */ /* 0x000fe20006800000 */
[----:B------:R-:W-:Y:S01]  /*97b0*/  FMUL.FTZ R12, R239, UR4 ;  /* 0x00000004ef0c7c20 */ /* 0x000fe20008410000 */
[----:B------:R-:W-:Y:S01]  /*97c0*/  FMNMX.FTZ R16, R13, R16, !PT ;  /* 0x000000100d107209 */ /* 0x000fe20007810000 */
[----:B------:R1:W-:Y:S01]  /*97d0*/  MUFU.TANH R237, R204 ;  /* 0x000000cc00ed7308 */ /* 0x0003e20000002400 */
[----:B------:R-:W-:Y:S01]  /*97e0*/  ISETP.GE.AND P5, PT, R35, R170, PT ;  /* 0x000000aa2300720c */ /* 0x000fe20003fa6270 */
[----:B------:R-:W-:Y:S01]  /*97f0*/  FMUL.FTZ R207, R207, UR4 ;  /* 0x00000004cfcf7c20 */ /* 0x000fe20008410000 */
[----:B------:R-:W-:Y:S02]  /*9800*/  FMNMX.FTZ R16, R11, R16, !PT ;  /* 0x000000100b107209 */ /* 0x000fe40007810000 */
[----:B------:R-:W-:-:S02]  /*9810*/  FSEL R239, R6, -INF , !P5 ;  /* 0xff80000006ef7808 */ /* 0x000fc40006800000 */
[----:B------:R-:W-:Y:S01]  /*9820*/  FMNMX.FTZ R29, R5, R16, !PT ;  /* 0x00000010051d7209 */ /* 0x000fe20007810000 */
[----:B------:R-:W3:Y:S01]  /*9830*/  MUFU.TANH R205, R205 ;  /* 0x000000cd00cd7308 */ /* 0x000ee20000002400 */
[----:B------:R-:W-:Y:S02]  /*9840*/  FSEL R17, R14, -INF , !P6 ;  /* 0xff8000000e117808 */ /* 0x000fe40007000000 */
[----:B------:R-:W-:Y:S02]  /*9850*/  FMNMX.FTZ R29, R0, R29, !PT ;  /* 0x0000001d001d7209 */ /* 0x000fe40007810000 */
[----:B------:R-:W-:Y:S02]  /*9860*/  FMNMX.FTZ R31, R165, R10, !PT ;  /* 0x0000000aa51f7209 */ /* 0x000fe40007810000 */
[----:B------:R-:W-:Y:S01]  /*9870*/  FMNMX.FTZ R14, R166, R7, !PT ;  /* 0x00000007a60e7209 */ /* 0x000fe20007810000 */
[----:B------:R-:W4:Y:S01]  /*9880*/  MUFU.TANH R12, R12 ;  /* 0x0000000c000c7308 */ /* 0x000f220000002400 */
[----:B-1----:R-:W-:Y:S01]  /*9890*/  FMUL.FTZ R204, R206, UR4 ;  /* 0x00000004cecc7c20 */ /* 0x002fe20008410000 */
[----:B--2---:R-:W-:-:S02]  /*98a0*/  FMNMX.FTZ R19, R19, R8, !PT ;  /* 0x0000000813137209 */ /* 0x004fc40007810000 */
[----:B------:R-:W-:Y:S02]  /*98b0*/  FMNMX.FTZ R8, R172, R29, !PT ;  /* 0x0000001dac087209 */ /* 0x000fe40007810000 */
[----:B------:R-:W-:Y:S01]  /*98c0*/  ISETP.GE.AND P0, PT, R177, R170, PT ;  /* 0x000000aab100720c */ /* 0x000fe20003f06270 */
[----:B------:R-:W-:Y:S01]  /*98d0*/  SHFL.BFLY PT, R178, R19, 0x1, 0x1f ;  /* 0x0c201f0013b27f89 */ /* 0x000fe200000e0000 */
[----:B------:R-:W-:Y:S01]  /*98e0*/  FMNMX.FTZ R6, R171, R8, !PT ;  /* 0x00000008ab067209 */ /* 0x000fe20007810000 */
[----:B------:R-:W1:Y:S01]  /*98f0*/  MUFU.TANH R204, R204 ;  /* 0x000000cc00cc7308 */ /* 0x000e620000002400 */
[----:B------:R-:W-:Y:S02]  /*9900*/  FSEL R8, R9, -INF , !P3 ;  /* 0xff80000009087808 */ /* 0x000fe40005800000 */
[----:B------:R-:W-:Y:S02]  /*9910*/  FMNMX.FTZ R9, R173, R6, !PT ;  /* 0x00000006ad097209 */ /* 0x000fe40007810000 */
[----:B------:R-:W-:-:S02]  /*9920*/  FSEL R32, R32, -INF , !P2 ;  /* 0xff80000020207808 */ /* 0x000fc40005000000 */
[----:B------:R-:W-:Y:S01]  /*9930*/  FMNMX.FTZ R31, R8, R31, !PT ;  /* 0x0000001f081f7209 */ /* 0x000fe20007810000 */
[----:B------:R-:W2:Y:S01]  /*9940*/  SHFL.BFLY PT, R16, R9, 0x2, 0x1f ;  /* 0x0c401f0009107f89 */ /* 0x000ea200000e0000 */
[----:B------:R-:W-:Y:S01]  /*9950*/  FMNMX.FTZ R14, R17, R14, !PT ;  /* 0x0000000e110e7209 */ /* 0x000fe20007810000 */
[----:B------:R-:W2:Y:S01]  /*9960*/  MUFU.TANH R202, R207 ;  /* 0x000000cf00ca7308 */ /* 0x000ea20000002400 */
[----:B------:R-:W-:Y:S02]  /*9970*/  FSEL R241, R241, -INF , !P0 ;  /* 0xff800000f1f17808 */ /* 0x000fe40004000000 */
[----:B------:R-:W-:Y:S02]  /*9980*/  ISETP.GE.AND P0, PT, R21, R170, PT ;  /* 0x000000aa1500720c */ /* 0x000fe40003f06270 */
[----:B------:R-:W-:Y:S02]  /*9990*/  ISETP.GE.AND P6, PT, R177, R2, PT ;  /* 0x00000002b100720c */ /* 0x000fe40003fc6270 */
[----:B------:R-:W-:-:S02]  /*99a0*/  FSEL R6, R33, -INF , !P1 ;  /* 0xff80000021067808 */ /* 0x000fc40004800000 */
[----:B------:R-:W-:Y:S02]  /*99b0*/  FMNMX.FTZ R31, R32, R31, !PT ;  /* 0x0000001f201f7209 */ /* 0x000fe40007810000 */
[----:B------:R-:W-:Y:S02]  /*99c0*/  FSEL R27, R27, -INF , !P4 ;  /* 0xff8000001b1b7808 */ /* 0x000fe40006000000 */
[----:B------:R-:W-:Y:S02]  /*99d0*/  FMNMX.FTZ R14, R25, R14, !PT ;  /* 0x0000000e190e7209 */ /* 0x000fe40007810000 */
[----:B---3--:R-:W-:Y:S02]  /*99e0*/  FSEL R205, R205, -INF , !P0 ;  /* 0xff800000cdcd7808 */ /* 0x008fe40004000000 */
[----:B------:R-:W-:Y:S02]  /*99f0*/  ISETP.GE.AND P0, PT, R35, R2, PT ;  /* 0x000000022300720c */ /* 0x000fe40003f06270 */
[----:B------:R-:W-:-:S02]  /*9a00*/  FSEL R234, R234, -INF , !P6 ;  /* 0xff800000eaea7808 */ /* 0x000fc40007000000 */
[----:B------:R-:W-:Y:S02]  /*9a10*/  FMNMX.FTZ R31, R6, R31, !PT ;  /* 0x0000001f061f7209 */ /* 0x000fe40007810000 */
[----:B------:R-:W-:Y:S02]  /*9a20*/  FMNMX.FTZ R14, R27, R14, !PT ;  /* 0x0000000e1b0e7209 */ /* 0x000fe40007810000 */
[C---:B------:R-:W-:Y:S02]  /*9a30*/  ISETP.GE.AND P1, PT, R23.reuse, R2, PT ;  /* 0x000000021700720c */ /* 0x040fe40003f26270 */
[----:B----4-:R-:W-:Y:S02]  /*9a40*/  FSEL R206, R12, -INF , !P0 ;  /* 0xff8000000cce7808 */ /* 0x010fe40004000000 */
[----:B------:R-:W-:Y:S02]  /*9a50*/  FMNMX.FTZ R31, R234, R31, !PT ;  /* 0x0000001fea1f7209 */ /* 0x000fe40007810000 */
[----:B------:R-:W-:-:S02]  /*9a60*/  ISETP.GE.AND P4, PT, R23, R170, PT ;  /* 0x000000aa1700720c */ /* 0x000fc40003f86270 */
[----:B------:R-:W-:Y:S02]  /*9a70*/  FMNMX.FTZ R14, R241, R14, !PT ;  /* 0x0000000ef10e7209 */ /* 0x000fe40007810000 */
[----:B------:R-:W-:Y:S02]  /*9a80*/  ISETP.GE.AND P0, PT, R21, R2, PT ;  /* 0x000000021500720c */ /* 0x000fe40003f06270 */
[----:B-1----:R-:W-:Y:S02]  /*9a90*/  FSEL R204, R204, -INF , !P1 ;  /* 0xff800000cccc7808 */ /* 0x002fe40004800000 */
[----:B------:R-:W-:Y:S02]  /*9aa0*/  FMNMX.FTZ R21, R206, R31, !PT ;  /* 0x0000001fce157209 */ /* 0x000fe40007810000 */
[----:B------:R-:W-:Y:S02]  /*9ab0*/  FSEL R237, R237, -INF , !P4 ;  /* 0xff800000eded7808 */ /* 0x000fe40006000000 */
[----:B------:R-:W-:-:S02]  /*9ac0*/  FMNMX.FTZ R14, R239, R14, !PT ;  /* 0x0000000eef0e7209 */ /* 0x000fc40007810000 */
[----:B--2---:R-:W-:Y:S02]  /*9ad0*/  FSEL R202, R202, -INF , !P0 ;  /* 0xff800000caca7808 */ /* 0x004fe40004000000 */
[----:B------:R-:W-:Y:S02]  /*9ae0*/  FMNMX.FTZ R21, R204, R21, !PT ;  /* 0x00000015cc157209 */ /* 0x000fe40007810000 */
[----:B------:R-:W-:Y:S02]  /*9af0*/  FMNMX.FTZ R14, R237, R14, !PT ;  /* 0x0000000eed0e7209 */ /* 0x000fe40007810000 */
[----:B------:R-:W-:Y:S02]  /*9b00*/  FMNMX.FTZ R16, R9, R16, !PT ;  /* 0x0000001009107209 */ /* 0x000fe40007810000 */
[----:B------:R-:W-:Y:S02]  /*9b10*/  FMNMX.FTZ R9, R202, R21, !PT ;  /* 0x00000015ca097209 */ /* 0x000fe40007810000 */
[----:B------:R-:W-:Y:S01]  /*9b20*/  FMNMX.FTZ R14, R205, R14, !PT ;  /* 0x0000000ecd0e7209 */ /* 0x000fe20007810000 */
[----:B------:R-:W1:Y:S01]  /*9b30*/  SHFL.BFLY PT, R177, R16, 0x1, 0x1f ;  /* 0x0c201f0010b17f89 */ /* 0x000e6200000e0000 */
[----:B------:R-:W-:-:S03]  /*9b40*/  FMNMX.FTZ R178, R19, R178, !PT ;  /* 0x000000b213b27209 */ /* 0x000fc60007810000 */
[----:B------:R-:W2:Y:S01]  /*9b50*/  SHFL.BFLY PT, R2, R9, 0x2, 0x1f ;  /* 0x0c401f0009027f89 */ /* 0x000ea200000e0000 */
[C---:B------:R-:W-:Y:S01]  /*9b60*/  FSETP.NEU.FTZ.AND P3, PT, R178.reuse, -INF , PT ;  /* 0xff800000b200780b */ /* 0x040fe20003f7d000 */
[C---:B------:R-:W-:Y:S02]  /*9b70*/  FMUL.FTZ R201, R178.reuse, UR13 ;  /* 0x0000000db2c97c20 */ /* 0x040fe40008410000 */
[----:B------:R-:W3:Y:S01]  /*9b80*/  SHFL.BFLY PT, R29, R14, 0x2, 0x1f ;  /* 0x0c401f000e1d7f89 */ /* 0x000ee200000e0000 */
[----:B------:R-:W-:Y:S02]  /*9b90*/  FSEL R197, R178, RZ, P3 ;  /* 0x000000ffb2c57208 */ /* 0x000fe40001800000 */
[----:B------:R-:W-:-:S03]  /*9ba0*/  FSEL R201, R201, RZ, P3 ;  /* 0x000000ffc9c97208 */ /* 0x000fc60001800000 */
[----:B------:R-:W-:Y:S01]  /*9bb0*/  FADD.FTZ R197, R168, -R197 ;  /* 0x800000c5a8c57221 */ /* 0x000fe20000010000 */
[----:B------:R-:W-:Y:S01]  /*9bc0*/  MOV R168, R178 ;  /* 0x000000b200a87202 */ /* 0x000fe20000000f00 */
[--C-:B------:R-:W-:Y:S01]  /*9bd0*/  FFMA.FTZ R193, R4, UR13, -R201.reuse ;  /* 0x0000000d04c17c23 */ /* 0x100fe200080108c9 */
[--C-:B------:R-:W-:Y:S01]  /*9be0*/  FFMA.FTZ R194, R22, UR13, -R201.reuse ;  /* 0x0000000d16c27c23 */ /* 0x100fe200080108c9 */
[--C-:B------:R-:W-:Y:S01]  /*9bf0*/  FFMA.FTZ R192, R20, UR13, -R201.reuse ;  /* 0x0000000d14c07c23 */ /* 0x100fe200080108c9 */
[--C-:B------:R-:W-:Y:S01]  /*9c00*/  FFMA.FTZ R190, R24, UR13, -R201.reuse ;  /* 0x0000000d18be7c23 */ /* 0x100fe200080108c9 */
[----:B------:R-:W-:Y:S01]  /*9c10*/  LDSM.16.MT88.4 R20, [R212+0xa000] ;  /* 0x00a00000d414783b */ /* 0x000fe20000004200 */
[----:B------:R-:W-:Y:S01]  /*9c20*/  FMUL.FTZ R197, R197, UR13 ;  /* 0x0000000dc5c57c20 */ /* 0x000fe20008410000 */
[----:B------:R-:W-:Y:S01]  /*9c30*/  MUFU.EX2 R193, R193 ;  /* 0x000000c100c17308 */ /* 0x000fe20000000800 */
[--C-:B------:R-:W-:Y:S01]  /*9c40*/  FFMA.FTZ R200, R200, UR13, -R201.reuse ;  /* 0x0000000dc8c87c23 */ /* 0x100fe200080108c9 */
[----:B-1----:R-:W-:Y:S01]  /*9c50*/  FMNMX.FTZ R177, R16, R177, !PT ;  /* 0x000000b110b17209 */ /* 0x002fe20007810000 */
[----:B------:R-:W-:Y:S01]  /*9c60*/  FFMA.FTZ R3, R3, UR13, -R201 ;  /* 0x0000000d03037c23 */ /* 0x000fe200080108c9 */
[----:B--2---:R-:W-:-:S03]  /*9c70*/  FMNMX.FTZ R9, R9, R2, !PT ;  /* 0x0000000209097209 */ /* 0x004fc60007810000 */
[C---:B------:R-:W-:Y:S01]  /*9c80*/  FMUL.FTZ R198, R177.reuse, UR13 ;  /* 0x0000000db1c67c20 */ /* 0x040fe20008410000 */
[C---:B------:R-:W-:Y:S01]  /*9c90*/  FSETP.NEU.FTZ.AND P2, PT, R177.reuse, -INF , PT ;  /* 0xff800000b100780b */ /* 0x040fe20003f5d000 */
[----:B------:R-:W-:Y:S01]  /*9ca0*/  MUFU.EX2 R194, R194 ;  /* 0x000000c200c27308 */ /* 0x000fe20000000800 */
[----:B---3--:R-:W-:Y:S01]  /*9cb0*/  FMNMX.FTZ R29, R14, R29, !PT ;  /* 0x0000001d0e1d7209 */ /* 0x008fe20007810000 */
[----:B------:R-:W1:Y:S01]  /*9cc0*/  SHFL.BFLY PT, R2, R9, 0x1, 0x1f ;  /* 0x0c201f0009027f89 */ /* 0x000e6200000e0000 */
[----:B------:R-:W-:Y:S02]  /*9cd0*/  FSEL R16, R177, RZ, P2 ;  /* 0x000000ffb1107208 */ /* 0x000fe40001000000 */
[----:B------:R-:W-:Y:S01]  /*9ce0*/  FSEL R198, R198, RZ, P2 ;  /* 0x000000ffc6c67208 */ /* 0x000fe20001000000 */
[----:B------:R-:W2:Y:S02]  /*9cf0*/  SHFL.BFLY PT, R170, R29, 0x1, 0x1f ;  /* 0x0c201f001daa7f89 */ /* 0x000ea400000e0000 */
[----:B------:R-:W-:Y:S01]  /*9d00*/  FADD.FTZ R16, R167, -R16 ;  /* 0x80000010a7107221 */ /* 0x000fe20000010000 */
[----:B------:R-:W-:Y:S01]  /*9d10*/  MUFU.EX2 R192, R192 ;  /* 0x000000c000c07308 */ /* 0x000fe20000000800 */
[--C-:B------:R-:W-:Y:S01]  /*9d20*/  FFMA.FTZ R191, R15, UR13, -R198.reuse ;  /* 0x0000000d0fbf7c23 */ /* 0x100fe200080108c6 */
[--C-:B------:R-:W-:Y:S01]  /*9d30*/  FFMA.FTZ R189, R13, UR13, -R198.reuse ;  /* 0x0000000d0dbd7c23 */ /* 0x100fe200080108c6 */
[----:B------:R-:W-:Y:S01]  /*9d40*/  FMUL.FTZ R16, R16, UR13 ;  /* 0x0000000d10107c20 */ /* 0x000fe20008410000 */
[--C-:B------:R-:W-:Y:S01]  /*9d50*/  FFMA.FTZ R188, R11, UR13, -R198.reuse ;  /* 0x0000000d0bbc7c23 */ /* 0x100fe200080108c6 */
[--C-:B------:R-:W-:Y:S01]  /*9d60*/  FFMA.FTZ R187, R5, UR13, -R198.reuse ;  /* 0x0000000d05bb7c23 */ /* 0x100fe200080108c6 */
[----:B------:R-:W-:Y:S01]  /*9d70*/  LDSM.16.MT88.4 R12, [R215+0xb000] ;  /* 0x00b00000d70c783b */ /* 0x000fe20000004200 */
[--C-:B------:R-:W-:Y:S01]  /*9d80*/  FFMA.FTZ R0, R0, UR13, -R198.reuse ;  /* 0x0000000d00007c23 */ /* 0x100fe200080108c6 */
[----:B------:R-:W3:Y:S01]  /*9d90*/  MUFU.EX2 R199, R16 ;  /* 0x0000001000c77308 */ /* 0x000ee20000000800 */
[----:B------:R-:W-:-:S07]  /*9da0*/  FFMA.FTZ R171, R171, UR13, -R198 ;  /* 0x0000000dabab7c23 */ /* 0x000fce00080108c6 */
[----:B------:R-:W-:Y:S01]  /*9db0*/  MUFU.EX2 R190, R190 ;  /* 0x000000be00be7308 */ /* 0x000fe20000000800 */
[----:B-1----:R-:W-:Y:S02]  /*9dc0*/  FMNMX.FTZ R2, R9, R2, !PT ;  /* 0x0000000209027209 */ /* 0x002fe40007810000 */
[----:B--2---:R-:W-:-:S03]  /*9dd0*/  FMNMX.FTZ R170, R29, R170, !PT ;  /* 0x000000aa1daa7209 */ /* 0x004fc60007810000 */
[C---:B------:R-:W-:Y:S01]  /*9de0*/  FMUL.FTZ R203, R2.reuse, UR13 ;  /* 0x0000000d02cb7c20 */ /* 0x040fe20008410000 */
[----:B------:R-:W-:Y:S01]  /*9df0*/  FSETP.NEU.FTZ.AND P0, PT, R2, -INF , PT ;  /* 0xff8000000200780b */ /* 0x000fe20003f1d000 */
[----:B------:R-:W-:Y:S01]  /*9e00*/  LDSM.16.MT88.4 R28, [R214+0xa000] ;  /* 0x00a00000d61c783b */ /* 0x000fe20000004200 */
[C---:B------:R-:W-:Y:S01]  /*9e10*/  FSETP.NEU.FTZ.AND P1, PT, R170.reuse, -INF , PT ;  /* 0xff800000aa00780b */ /* 0x040fe20003f3d000 */
[----:B------:R-:W-:Y:S01]  /*9e20*/  FMUL.FTZ R236, R170, UR13 ;  /* 0x0000000daaec7c20 */ /* 0x000fe20008410000 */
[----:B------:R-:W-:Y:S01]  /*9e30*/  FSEL R4, R2, RZ, P0 ;  /* 0x000000ff02047208 */ /* 0x000fe20000000000 */
[----:B------:R-:W-:Y:S01]  /*9e40*/  MUFU.EX2 R191, R191 ;  /* 0x000000bf00bf7308 */ /* 0x000fe20000000800 */
[----:B------:R-:W-:Y:S01]  /*9e50*/  FSEL R203, R203, RZ, P0 ;  /* 0x000000ffcbcb7208 */ /* 0x000fe20000000000 */
[-C--:B---3--:R-:W-:Y:S01]  /*9e60*/  FMUL.FTZ R86, R86, R199.reuse ;  /* 0x000000c756567220 */ /* 0x088fe20000410000 */
[----:B------:R-:W-:Y:S01]  /*9e70*/  FSEL R236, R236, RZ, P1 ;  /* 0x000000ffecec7208 */ /* 0x000fe20000800000 */
[----:B------:R-:W-:Y:S01]  /*9e80*/  FADD.FTZ R4, R165, -R4 ;  /* 0x80000004a5047221 */ /* 0x000fe20000010000 */
[-C--:B------:R-:W-:Y:S01]  /*9e90*/  FMUL.FTZ R87, R87, R199.reuse ;  /* 0x000000c757577220 */ /* 0x080fe20000410000 */
[--C-:B------:R-:W-:Y:S01]  /*9ea0*/  FFMA.FTZ R182, R10, UR13, -R203.reuse ;  /* 0x0000000d0ab67c23 */ /* 0x100fe200080108cb */
[--C-:B------:R-:W-:Y:S01]  /*9eb0*/  FFMA.FTZ R181, R8, UR13, -R203.reuse ;  /* 0x0000000d08b57c23 */ /* 0x100fe200080108cb */
[--C-:B------:R-:W-:Y:S01]  /*9ec0*/  FFMA.FTZ R186, R7, UR13, -R236.reuse ;  /* 0x0000000d07ba7c23 */ /* 0x100fe200080108ec */
[----:B------:R-:W-:Y:S01]  /*9ed0*/  FSEL R7, R170, RZ, P1 ;  /* 0x000000ffaa077208 */ /* 0x000fe20000800000 */
[----:B------:R-:W-:Y:S01]  /*9ee0*/  FMUL.FTZ R4, R4, UR13 ;  /* 0x0000000d04047c20 */ /* 0x000fe20008410000 */
[--C-:B------:R-:W-:Y:S01]  /*9ef0*/  FFMA.FTZ R185, R17, UR13, -R236.reuse ;  /* 0x0000000d11b97c23 */ /* 0x100fe200080108ec */
[--C-:B------:R-:W-:Y:S01]  /*9f00*/  FFMA.FTZ R184, R25, UR13, -R236.reuse ;  /* 0x0000000d19b87c23 */ /* 0x100fe200080108ec */
[--C-:B------:R-:W-:Y:S01]  /*9f10*/  FFMA.FTZ R183, R27, UR13, -R236.reuse ;  /* 0x0000000d1bb77c23 */ /* 0x100fe200080108ec */
[--C-:B------:R-:W-:Y:S01]  /*9f20*/  FFMA.FTZ R180, R32, UR13, -R203.reuse ;  /* 0x0000000d20b47c23 */ /* 0x100fe200080108cb */
[----:B------:R-:W-:Y:S01]  /*9f30*/  FFMA.FTZ R179, R6, UR13, -R203 ;  /* 0x0000000d06b37c23 */ /* 0x000fe200080108cb */
[----:B------:R-:W-:Y:S01]  /*9f40*/  FADD.FTZ R196, R166, -R7 ;  /* 0x80000007a6c47221 */ /* 0x000fe20000010000 */
[----:B------:R1:W2:Y:S01]  /*9f50*/  MUFU.EX2 R195, R4 ;  /* 0x0000000400c37308 */ /* 0x0002a20000000800 */
[----:B------:R-:W3:Y:S01]  /*9f60*/  LDSM.16.MT88.4 R32, [R215+0xa000] ;  /* 0x00a00000d720783b */ /* 0x000ee20000004200 */
[-C--:B------:R-:W-:Y:S01]  /*9f70*/  FMUL.FTZ R162, R162, R199.reuse ;  /* 0x000000c7a2a27220 */ /* 0x080fe20000410000 */
[----:B------:R-:W-:Y:S01]  /*9f80*/  FMUL.FTZ R196, R196, UR13 ;  /* 0x0000000dc4c47c20 */ /* 0x000fe20008410000 */
[-C--:B------:R-:W-:Y:S01]  /*9f90*/  FMUL.FTZ R163, R163, R199.reuse ;  /* 0x000000c7a3a37220 */ /* 0x080fe20000410000 */
[----:B------:R-:W4:Y:S01]  /*9fa0*/  LDSM.16.MT88.4 R24, [R213+0xa000] ;  /* 0x00a00000d518783b */ /* 0x000f220000004200 */
[-C--:B------:R-:W-:Y:S01]  /*9fb0*/  FMUL.FTZ R150, R150, R199.reuse ;  /* 0x000000c796967220 */ /* 0x080fe20000410000 */
[-C--:B------:R-:W-:Y:S01]  /*9fc0*/  FMUL.FTZ R151, R151, R199.reuse ;  /* 0x000000c797977220 */ /* 0x080fe20000410000 */
[----:B------:R-:W-:Y:S01]  /*9fd0*/  MUFU.EX2 R186, R186 ;  /* 0x000000ba00ba7308 */ /* 0x000fe20000000800 */
[----:B------:R-:W4:Y:S01]  /*9fe0*/  LDSM.16.MT88.4 R8, [R214+0xb000] ;  /* 0x00b00000d608783b */ /* 0x000f220000004200 */
[-C--:B------:R-:W-:Y:S01]  /*9ff0*/  FMUL.FTZ R146, R146, R199.reuse ;  /* 0x000000c792927220 */ /* 0x080fe20000410000 */
[-C--:B------:R-:W-:Y:S01]  /*a000*/  FMUL.FTZ R147, R147, R199.reuse ;  /* 0x000000c793937220 */ /* 0x080fe20000410000 */
[-C--:B------:R-:W-:Y:S01]  /*a010*/  FMUL.FTZ R134, R134, R199.reuse ;  /* 0x000000c786867220 */ /* 0x080fe20000410000 */
[----:B------:R-:W-:Y:S01]  /*a020*/  LDSM.16.MT88.4 R16, [R212+0xb000] ;  /* 0x00b00000d410783b */ /* 0x000fe20000004200 */
[-C--:B------:R-:W-:Y:S01]  /*a030*/  FMUL.FTZ R135, R135, R199.reuse ;  /* 0x000000c787877220 */ /* 0x080fe20000410000 */
[----:B-----5:R-:W-:Y:S01]  /*a040*/  FMUL.FTZ R38, R38, R199 ;  /* 0x000000c726267220 */ /* 0x020fe20000410000 */
[----:B------:R-:W3:Y:S01]  /*a050*/  MUFU.EX2 R185, R185 ;  /* 0x000000b900b97308 */ /* 0x000ee20000000800 */
[----:B-1----:R-:W1:Y:S01]  /*a060*/  LDSM.16.MT88.4 R4, [R213+0xb000] ;  /* 0x00b00000d504783b */ /* 0x002e620000004200 */
[-C--:B--2---:R-:W-:Y:S01]  /*a070*/  FMUL.FTZ R158, R158, R195.reuse ;  /* 0x000000c39e9e7220 */ /* 0x084fe20000410000 */
        /* <DEDUP_REMOVED lines=30> */
[----:B--2---:R-:W-:Y:S01]  /*a260*/  F2FP.BF16.F32.PACK_AB R166, R183, R184 ;  /* 0x000000b8b7a6723e */ /* 0x004fe200000010ff */
[-C--:B------:R-:W-:Y:S01]  /*a270*/  FMUL.FTZ R110, R110, R195.reuse ;  /* 0x000000c36e6e7220 */ /* 0x080fe20000410000 */
[-C--:B------:R-:W-:Y:S01]  /*a280*/  FMUL.FTZ R111, R111, R195.reuse ;  /* 0x000000c36f6f7220 */ /* 0x080fe20000410000 */
[-C--:B------:R-:W-:Y:S01]  /*a290*/  FMUL.FTZ R122, R122, R195.reuse ;  /* 0x000000c37a7a7220 */ /* 0x080fe20000410000 */
[-C--:B------:R-:W-:Y:S01]  /*a2a0*/  FMUL.FTZ R123, R123, R195.reuse ;  /* 0x000000c37b7b7220 */ /* 0x080fe20000410000 */
[-C--:B------:R-:W-:Y:S01]  /*a2b0*/  FMUL.FTZ R126, R126, R195.reuse ;  /* 0x000000c37e7e7220 */ /* 0x080fe20000410000 */
[----:B------:R-:W-:Y:S01]  /*a2c0*/  FMUL.FTZ R127, R127, R195 ;  /* 0x000000c37f7f7220 */ /* 0x000fe20000410000 */
        /* <DEDUP_REMOVED lines=25> */
[----:B--2---:R-:W-:Y:S01]  /*a460*/  F2FP.BF16.F32.PACK_AB R167, R179, R180 ;  /* 0x000000b4b3a7723e */ /* 0x004fe200000010ff */
[----:B------:R-:W-:Y:S01]  /*a470*/  FMUL.FTZ R131, R131, R199 ;  /* 0x000000c783837220 */ /* 0x000fe20000410000 */
[--C-:B------:R-:W-:Y:S01]  /*a480*/  FFMA.FTZ R207, R241, UR13, -R236.reuse ;  /* 0x0000000df1cf7c23 */ /* 0x100fe200080108ec */
[--C-:B------:R-:W-:Y:S01]  /*a490*/  FFMA.FTZ R238, R239, UR13, -R236.reuse ;  /* 0x0000000defee7c23 */ /* 0x100fe200080108ec */
[--C-:B------:R-:W-:Y:S01]  /*a4a0*/  FFMA.FTZ R237, R237, UR13, -R236.reuse ;  /* 0x0000000deded7c23 */ /* 0x100fe200080108ec */
[----:B------:R-:W-:Y:S01]  /*a4b0*/  FFMA.FTZ R236, R205, UR13, -R236 ;  /* 0x0000000dcdec7c23 */ /* 0x000fe200080108ec */
[----:B------:R-:W-:Y:S01]  /*a4c0*/  FFMA.FTZ R205, R234, UR13, -R203 ;  /* 0x0000000deacd7c23 */ /* 0x000fe200080108cb */
        /* <DEDUP_REMOVED lines=36> */
[-C--:B--2---:R-:W-:Y:S01]  /*a710*/  FMUL.FTZ R84, R84, R197.reuse ;  /* 0x000000c554547220 */ /* 0x084fe20000410000 */
        /* <DEDUP_REMOVED lines=37> */
[----:B------:R-:W-:Y:S01]  /*a970*/  FFMA.FTZ R239, R175, UR13, -R201 ;  /* 0x0000000dafef7c23 */ /* 0x000fe200080108c9 */
[----:B------:R-:W-:Y:S01]  /*a980*/  MUFU.EX2 R207, R207 ;  /* 0x000000cf00cf7308 */ /* 0x000fe20000000800 */
[----:B------:R-:W-:Y:S01]  /*a990*/  FFMA.FTZ R197, R235, R197, R194 ;  /* 0x000000c5ebc57223 */ /* 0x000fe200000100c2 */
[----:B------:R-:W-:Y:S01]  /*a9a0*/  HMMA.16816.F32.BF16 R60, R164, R22, R60 ;  /* 0x00000016a43c723c */ /* 0x000fe2000004183c */
[----:B------:R-:W-:Y:S01]  /*a9b0*/  FFMA.FTZ R232, R232, R199, R191 ;  /* 0x000000c7e8e87223 */ /* 0x000fe200000100bf */
[----:B------:R-:W-:Y:S01]  /*a9c0*/  FFMA.FTZ R186, R233, R196, R186 ;  /* 0x000000c4e9ba7223 */ /* 0x000fe200000100ba */
[----:B------:R-:W-:Y:S01]  /*a9d0*/  FFMA.FTZ R182, R225, R195, R182 ;  /* 0x000000c3e1b67223 */ /* 0x000fe200000100b6 */
[----:B------:R-:W-:-:S02]  /*a9e0*/  ISETP.GE.AND P0, PT, R169, 0x5, PT ;  /* 0x00000005a900780c */ /* 0x000fc40003f06270 */
[----:B------:R-:W-:Y:S01]  /*a9f0*/  HMMA.16816.F32.BF16 R72, R164, R12, R72 ;  /* 0x0000000ca448723c */ /* 0x000fe20000041848 */
[----:B------:R-:W-:Y:S01]  /*aa00*/  MUFU.EX2 R238, R238 ;  /* 0x000000ee00ee7308 */ /* 0x000fe20000000800 */
[----:B------:R-:W-:Y:S01]  /*aa10*/  FADD.FTZ R185, R185, R186 ;  /* 0x000000bab9b97221 */ /* 0x000fe20000010000 */
[----:B------:R-:W-:-:S03]  /*aa20*/  FADD.FTZ R181, R181, R182 ;  /* 0x000000b6b5b57221 */ /* 0x000fc60000010000 */
[C---:B------:R-:W-:Y:S01]  /*aa30*/  HMMA.16816.F32.BF16 R76, R164.reuse, R14, R76 ;  /* 0x0000000ea44c723c */ /* 0x040fe2000004184c */
[----:B------:R-:W-:Y:S01]  /*aa40*/  FADD.FTZ R184, R184, R185 ;  /* 0x000000b9b8b87221 */ /* 0x000fe20000010000 */
[----:B------:R-:W-:Y:S01]  /*aa50*/  FADD.FTZ R180, R180, R181 ;  /* 0x000000b5b4b47221 */ /* 0x000fe20000010000 */
[----:B------:R-:W-:Y:S02]  /*aa60*/  MUFU.EX2 R205, R205 ;  /* 0x000000cd00cd7308 */ /* 0x000fe40000000800 */
[----:B------:R-:W-:Y:S01]  /*aa70*/  FADD.FTZ R184, R183, R184 ;  /* 0x000000b8b7b87221 */ /* 0x000fe20000010000 */
[----:B------:R-:W-:Y:S01]  /*aa80*/  HMMA.16816.F32.BF16 R88, R164, R8, R88 ;  /* 0x00000008a458723c */ /* 0x000fe20000041858 */
[----:B------:R-:W-:Y:S01]  /*aa90*/  FADD.FTZ R180, R179, R180 ;  /* 0x000000b4b3b47221 */ /* 0x000fe20000010000 */
[----:B------:R-:W-:-:S03]  /*aaa0*/  @P0 MOV R168, R178 ;  /* 0x000000b200a80202 */ /* 0x000fc60000000f00 */
[----:B------:R-:W-:Y:S01]  /*aab0*/  MUFU.EX2 R200, R200 ;  /* 0x000000c800c87308 */ /* 0x000fe20000000800 */
[C---:B------:R-:W-:Y:S06]  /*aac0*/  HMMA.16816.F32.BF16 R92, R164.reuse, R10, R92 ;  /* 0x0000000aa45c723c */ /* 0x040fec000004185c */
[C---:B-1----:R-:W-:Y:S01]  /*aad0*/  HMMA.16816.F32.BF16 R104, R164.reuse, R4, R104 ;  /* 0x00000004a468723c */ /* 0x042fe20000041868 */
[----:B------:R-:W1:Y:S05]  /*aae0*/  MUFU.EX2 R239, R239 ;  /* 0x000000ef00ef7308 */ /* 0x000e6a0000000800 */
[C---:B------:R-:W-:Y:S03]  /*aaf0*/  HMMA.16816.F32.BF16 R108, R164.reuse, R6, R108 ;  /* 0x00000006a46c723c */ /* 0x040fe6000004186c */
[----:B------:R-:W-:Y:S03]  /*ab00*/  MUFU.EX2 R0, R0 ;  /* 0x0000000000007308 */ /* 0x000fe60000000800 */
[C---:B------:R-:W-:Y:S05]  /*ab10*/  HMMA.16816.F32.BF16 R120, R164.reuse, R16, R120 ;  /* 0x00000010a478723c */ /* 0x040fea0000041878 */
[----:B------:R-:W-:Y:S01]  /*ab20*/  MUFU.EX2 R237, R237 ;  /* 0x000000ed00ed7308 */ /* 0x000fe20000000800 */
[----:B------:R-:W-:Y:S07]  /*ab30*/  HMMA.16816.F32.BF16 R124, R164, R18, R124 ;  /* 0x00000012a47c723c */ /* 0x000fee000004187c */
[C---:B------:R-:W-:Y:S01]  /*ab40*/  F2FP.BF16.F32.PACK_AB R164, R192.reuse, R194 ;  /* 0x000000c2c0a4723e */ /* 0x040fe200000010ff */
[----:B------:R-:W-:Y:S01]  /*ab50*/  MUFU.EX2 R236, R236 ;  /* 0x000000ec00ec7308 */ /* 0x000fe20000000800 */
[C---:B------:R-:W-:Y:S01]  /*ab60*/  F2FP.BF16.F32.PACK_AB R165, R189.reuse, R191 ;  /* 0x000000bfbda5723e */ /* 0x040fe200000010ff */
[----:B------:R-:W-:Y:S01]  /*ab70*/  FADD.FTZ R192, R192, R197 ;  /* 0x000000c5c0c07221 */ /* 0x000fe20000010000 */
[----:B------:R-:W-:Y:S01]  /*ab80*/  F2FP.BF16.F32.PACK_AB R166, R190, R193 ;  /* 0x000000c1bea6723e */ /* 0x000fe200000010ff */
[----:B------:R-:W-:Y:S01]  /*ab90*/  FADD.FTZ R189, R189, R232 ;  /* 0x000000e8bdbd7221 */ /* 0x000fe20000010000 */
[----:B------:R-:W-:Y:S01]  /*aba0*/  F2FP.BF16.F32.PACK_AB R167, R187, R188 ;  /* 0x000000bcbba7723e */ /* 0x000fe200000010ff */
[----:B------:R-:W-:-:S02]  /*abb0*/  FADD.FTZ R193, R193, R192 ;  /* 0x000000c0c1c17221 */ /* 0x000fc40000010000 */
[----:B------:R-:W-:Y:S01]  /*abc0*/  MUFU.EX2 R3, R3 ;  /* 0x0000000300037308 */ /* 0x000fe20000000800 */
[----:B------:R-:W-:Y:S01]  /*abd0*/  FADD.FTZ R188, R188, R189 ;  /* 0x000000bdbcbc7221 */ /* 0x000fe20000010000 */
[----:B------:R-:W-:Y:S02]  /*abe0*/  FADD.FTZ R193, R190, R193 ;  /* 0x000000c1bec17221 */ /* 0x000fe40000010000 */
[----:B------:R-:W-:Y:S01]  /*abf0*/  HMMA.16816.F32.BF16 R84, R164, R8, R84 ;  /* 0x00000008a454723c */ /* 0x000fe20000041854 */
[----:B------:R-:W-:-:S03]  /*ac00*/  FADD.FTZ R187, R187, R188 ;  /* 0x000000bcbbbb7221 */ /* 0x000fc60000010000 */
[----:B------:R-:W-:Y:S02]  /*ac10*/  MUFU.EX2 R171, R171 ;  /* 0x000000ab00ab7308 */ /* 0x000fe40000000800 */
[C---:B------:R-:W-:Y:S01]  /*ac20*/  HMMA.16816.F32.BF16 R160, R164.reuse, R32, R160 ;  /* 0x00000020a4a0723c */ /* 0x040fe200000418a0 */
[--C-:B------:R-:W-:Y:S01]  /*ac30*/  FFMA.FTZ R8, R206, UR13, -R203.reuse ;  /* 0x0000000dce087c23 */ /* 0x100fe200080108cb */
[--C-:B------:R-:W-:Y:S01]  /*ac40*/  FFMA.FTZ R206, R204, UR13, -R203.reuse ;  /* 0x0000000dccce7c23 */ /* 0x100fe200080108cb */
[----:B------:R-:W-:Y:S01]  /*ac50*/  FFMA.FTZ R203, R202, UR13, -R203 ;  /* 0x0000000dcacb7c23 */ /* 0x000fe200080108cb */
[----:B------:R-:W-:Y:S01]  /*ac60*/  FFMA.FTZ R202, R174, UR13, -R201 ;  /* 0x0000000daeca7c23 */ /* 0x000fe200080108c9 */
[--C-:B------:R-:W-:Y:S01]  /*ac70*/  FFMA.FTZ R201, R172, UR13, -R198.reuse ;  /* 0x0000000dacc97c23 */ /* 0x100fe200080108c6 */
[C---:B------:R-:W-:Y:S01]  /*ac80*/  HMMA.16816.F32.BF16 R148, R164.reuse, R34, R148 ;  /* 0x00000022a494723c */ /* 0x040fe20000041894 */
[----:B------:R-:W-:Y:S01]  /*ac90*/  MUFU.EX2 R204, R8 ;  /* 0x0000000800cc7308 */ /* 0x000fe20000000800 */
[----:B------:R-:W-:Y:S01]  /*aca0*/  LDSM.16.MT88.4 R32, [R214+0xa800] ;  /* 0x00a80000d620783b */ /* 0x000fe20000004200 */
[----:B------:R-:W-:Y:S01]  /*acb0*/  FFMA.FTZ R198, R173, UR13, -R198 ;  /* 0x0000000dadc67c23 */ /* 0x000fe200080108c6 */
[C---:B-1----:R-:W-:Y:S01]  /*acc0*/  F2FP.BF16.F32.PACK_AB R172, R239.reuse, R200 ;  /* 0x000000c8efac723e */ /* 0x042fe200000010ff */
[----:B------:R-:W-:Y:S01]  /*acd0*/  FADD.FTZ R200, R200, R193 ;  /* 0x000000c1c8c87221 */ /* 0x000fe20000010000 */
[----:B------:R-:W-:Y:S03]  /*ace0*/  HMMA.16816.F32.BF16 R144, R164, R28, R144 ;  /* 0x0000001ca490723c */ /* 0x000fe60000041890 */
[----:B------:R-:W1:Y:S01]  /*acf0*/  MUFU.EX2 R201, R201 ;  /* 0x000000c900c97308 */ /* 0x000e620000000800 */
[----:B------:R-:W-:-:S02]  /*ad00*/  FADD.FTZ R239, R239, R200 ;  /* 0x000000c8efef7221 */ /* 0x000fc40000010000 */
[C---:B------:R-:W-:Y:S01]  /*ad10*/  HMMA.16816.F32.BF16 R132, R164.reuse, R30, R132 ;  /* 0x0000001ea484723c */ /* 0x040fe20000041884 */
[----:B------:R-:W-:Y:S04]  /*ad20*/  LDSM.16.MT88.4 R28, [R213+0xa800] ;  /* 0x00a80000d51c783b */ /* 0x000fe80000004200 */
[----:B------:R-:W-:Y:S01]  /*ad30*/  MUFU.EX2 R206, R206 ;  /* 0x000000ce00ce7308 */ /* 0x000fe20000000800 */
[C---:B------:R-:W-:Y:S06]  /*ad40*/  HMMA.16816.F32.BF16 R36, R164.reuse, R24, R36 ;  /* 0x00000018a424723c */ /* 0x040fec0000041824 */
[----:B------:R-:W-:Y:S01]  /*ad50*/  HMMA.16816.F32.BF16 R48, R164, R26, R48 ;  /* 0x0000001aa430723c */ /* 0x000fe20000041830 */
[----:B------:R-:W2:Y:S01]  /*ad60*/  LDSM.16.MT88.4 R24, [R215+0xa800] ;  /* 0x00a80000d718783b */ /* 0x000ea20000004200 */
[----:B------:R-:W-:Y:S01]  /*ad70*/  MUFU.EX2 R203, R203 ;  /* 0x000000cb00cb7308 */ /* 0x000fe20000000800 */
[----:B-1----:R-:W-:Y:S01]  /*ad80*/  F2FP.BF16.F32.PACK_AB R173, R201, R0 ;  /* 0x00000000c9ad723e */ /* 0x002fe200000010ff */
[----:B------:R-:W-:-:S02]  /*ad90*/  FADD.FTZ R0, R0, R187 ;  /* 0x000000bb00007221 */ /* 0x000fc40000010000 */
[C---:B------:R-:W-:Y:S02]  /*ada0*/  HMMA.16816.F32.BF16 R52, R164.reuse, R20, R52 ;  /* 0x00000014a434723c */ /* 0x040fe40000041834 */
[----:B------:R-:W-:Y:S02]  /*adb0*/  FADD.FTZ R0, R201, R0 ;  /* 0x00000000c9007221 */ /* 0x000fe40000010000 */
[----:B------:R-:W1:Y:S02]  /*adc0*/  MUFU.EX2 R202, R202 ;  /* 0x000000ca00ca7308 */ /* 0x000e640000000800 */
[C---:B------:R-:W-:Y:S01]  /*add0*/  HMMA.16816.F32.BF16 R64, R164.reuse, R22, R64 ;  /* 0x00000016a440723c */ /* 0x040fe20000041840 */
[----:B------:R-:W3:Y:S05]  /*ade0*/  LDSM.16.MT88.4 R20, [R212+0xa800] ;  /* 0x00a80000d414783b */ /* 0x000eea0000004200 */
[C---:B------:R-:W-:Y:S01]  /*adf0*/  HMMA.16816.F32.BF16 R68, R164.reuse, R12, R68 ;  /* 0x0000000ca444723c */ /* 0x040fe20000041844 */
[----:B------:R-:W4:Y:S05]  /*ae00*/  MUFU.EX2 R198, R198 ;  /* 0x000000c600c67308 */ /* 0x000f2a0000000800 */
[----:B------:R-:W-:Y:S01]  /*ae10*/  HMMA.16816.F32.BF16 R80, R164, R14, R80 ;  /* 0x0000000ea450723c */ /* 0x000fe20000041850 */
[----:B------:R-:W-:Y:S01]  /*ae20*/  LDSM.16.MT88.4 R12, [R214+0xb800] ;  /* 0x00b80000d60c783b */ /* 0x000fe20000004200 */
[----:B-1----:R-:W-:Y:S01]  /*ae30*/  F2FP.BF16.F32.PACK_AB R174, R3, R202 ;  /* 0x000000ca03ae723e */ /* 0x002fe200000010ff */
[----:B------:R-:W-:-:S03]  /*ae40*/  FADD.FTZ R202, R202, R239 ;  /* 0x000000efcaca7221 */ /* 0x000fc60000010000 */
[----:B------:R-:W-:Y:S01]  /*ae50*/  HMMA.16816.F32.BF16 R96, R164, R10, R96 ;  /* 0x0000000aa460723c */ /* 0x000fe20000041860 */
[----:B------:R-:W-:Y:S01]  /*ae60*/  LDSM.16.MT88.4 R8, [R213+0xb800] ;  /* 0x00b80000d508783b */ /* 0x000fe20000004200 */
[----:B------:R-:W-:-:S04]  /*ae70*/  FADD.FTZ R235, R3, R202 ;  /* 0x000000ca03eb7221 */ /* 0x000fc80000010000 */
[----:B------:R-:W-:Y:S01]  /*ae80*/  HMMA.16816.F32.BF16 R100, R164, R4, R100 ;  /* 0x00000004a464723c */ /* 0x000fe20000041864 */
[----:B----4-:R-:W-:Y:S01]  /*ae90*/  F2FP.BF16.F32.PACK_AB R175, R198, R171 ;  /* 0x000000abc6af723e */ /* 0x010fe200000010ff */
[----:B------:R-:W-:-:S04]  /*aea0*/  FADD.FTZ R171, R171, R0 ;  /* 0x00000000abab7221 */ /* 0x000fc80000010000 */
[----:B------:R-:W-:Y:S01]  /*aeb0*/  HMMA.16816.F32.BF16 R112, R164, R6, R112 ;  /* 0x00000006a470723c */ /* 0x000fe20000041870 */
[----:B------:R-:W-:Y:S01]  /*aec0*/  LDSM.16.MT88.4 R4, [R212+0xb800] ;  /* 0x00b80000d404783b */ /* 0x000fe20000004200 */
[----:B------:R-:W-:-:S04]  /*aed0*/  FADD.FTZ R232, R198, R171 ;  /* 0x000000abc6e87221 */ /* 0x000fc80000010000 */
[C---:B------:R-:W-:Y:S06]  /*aee0*/  HMMA.16816.F32.BF16 R116, R164.reuse, R16, R116 ;  /* 0x00000010a474723c */ /* 0x040fec0000041874 */
[----:B------:R-:W-:Y:S01]  /*aef0*/  HMMA.16816.F32.BF16 R128, R164, R18, R128 ;  /* 0x00000012a480723c */ /* 0x000fe20000041880 */
[----:B------:R-:W1:Y:S05]  /*af00*/  LDSM.16.MT88.4 R16, [R215+0xb800] ;  /* 0x00b80000d710783b */ /* 0x000e6a0000004200 */
[C---:B--2---:R-:W-:Y:S01]  /*af10*/  HMMA.16816.F32.BF16 R160, R172.reuse, R24, R160 ;  /* 0x00000018aca0723c */ /* 0x044fe200000418a0 */
[----:B------:R-:W-:Y:S01]  /*af20*/  F2FP.BF16.F32.PACK_AB R164, R238, R207 ;  /* 0x000000cfeea4723e */ /* 0x000fe200000010ff */
[----:B------:R-:W-:Y:S01]  /*af30*/  FADD.FTZ R207, R207, R184 ;  /* 0x000000b8cfcf7221 */ /* 0x000fe20000010000 */
[----:B------:R-:W-:Y:S01]  /*af40*/  F2FP.BF16.F32.PACK_AB R165, R204, R205 ;  /* 0x000000cdcca5723e */ /* 0x000fe200000010ff */
[----:B------:R-:W-:Y:S01]  /*af50*/  FADD.FTZ R205, R205, R180 ;  /* 0x000000b4cdcd7221 */ /* 0x000fe20000010000 */
[----:B------:R-:W-:Y:S01]  /*af60*/  F2FP.BF16.F32.PACK_AB R166, R236, R237 ;  /* 0x000000edeca6723e */ /* 0x000fe200000010ff */
[----:B------:R-:W-:Y:S01]  /*af70*/  FADD.FTZ R238, R238, R207 ;  /* 0x000000cfeeee7221 */ /* 0x000fe20000010000 */
[----:B------:R-:W-:Y:S01]  /*af80*/  F2FP.BF16.F32.PACK_AB R167, R203, R206 ;  /* 0x000000cecba7723e */ /* 0x000fe200000010ff */
[----:B------:R-:W-:Y:S01]  /*af90*/  FADD.FTZ R205, R204, R205 ;  /* 0x000000cdcccd7221 */ /* 0x000fe20000010000 */
[----:B------:R-:W-:Y:S01]  /*afa0*/  HMMA.16816.F32.BF16 R148, R172, R26, R148 ;  /* 0x0000001aac94723c */ /* 0x000fe20000041894 */
[----:B------:R-:W-:Y:S01]  /*afb0*/  FADD.FTZ R233, R237, R238 ;  /* 0x000000eeede97221 */ /* 0x000fe20000010000 */
[----:B------:R-:W-:Y:S01]  /*afc0*/  @P0 IADD3 R237, R169, -0x5, RZ ;  /* 0xfffffffba9ed0810 */ /* 0x000fe20007ffe0ff */
[----:B------:R-:W-:-:S02]  /*afd0*/  FADD.FTZ R206, R206, R205 ;  /* 0x000000cdcece7221 */ /* 0x000fc40000010000 */
        /* <DEDUP_REMOVED lines=8> */
[C---:B---3--:R-:W-:Y:S06]  /*b060*/  HMMA.16816.F32.BF16 R56, R164.reuse, R20, R56 ;  /* 0x00000014a438723c */ /* 0x048fec0000041838 */
        /* <DEDUP_REMOVED lines=10> */
[----:B------:R-:W-:-:S02]  /*b110*/  MOV R167, R177 ;  /* 0x000000b100a77202 */ /* 0x000fc40000000f00 */
[----:B------:R-:W-:Y:S02]  /*b120*/  MOV R165, R2 ;  /* 0x0000000200a57202 */ /* 0x000fe40000000f00 */
[----:B------:R-:W-:Y:S01]  /*b130*/  MOV R166, R170 ;  /* 0x000000aa00a67202 */ /* 0x000fe20000000f00 */
[C---:B------:R-:W-:Y:S01]  /*b140*/  HMMA.16816.F32.BF16 R132, R172.reuse, R34, R132 ;  /* 0x00000022ac84723c */ /* 0x040fe20000041884 */
[----:B------:R-:W-:Y:S02]  /*b150*/  @P0 MOV R167, R177 ;  /* 0x000000b100a70202 */ /* 0x000fe40000000f00 */
[----:B------:R-:W-:Y:S02]  /*b160*/  @P0 MOV R165, R2 ;  /* 0x0000000200a50202 */ /* 0x000fe40000000f00 */
[----:B------:R-:W-:Y:S01]  /*b170*/  @P0 MOV R166, R170 ;  /* 0x000000aa00a60202 */ /* 0x000fe20000000f00 */
        /* <DEDUP_REMOVED lines=14> */
.L_x_1082:
[----:B------:R-:W-:-:S07]  /*b260*/  IADD3 R237, R176, -0x1, RZ ;  /* 0xffffffffb0ed7810 */ /* 0x000fce0007ffe0ff */
.L_x_1086:
[----:B------:R-:W-:-:S13]  /*b270*/  ISETP.GE.AND P0, PT, R237, RZ, PT ;  /* 0x000000ffed00720c */ /* 0x000fda0003f06270 */
[----:B------:R-:W-:Y:S05]  /*b280*/  @!P0 BRA `(.L_x_1087) ;  /* 0x0000002400d08947 */ /* 0x000fea0003800000 */
[----:B------:R-:W2:Y:S01]  /*b290*/  LDL.LU.64 R4, [R1] ;  /* 0x0000000001047983 */ /* 0x000ea20000300a00 */
[----:B------:R-:W-:Y:S01]  /*b2a0*/  USHF.L.U64.HI UR13, UR6, 0x4, UR7 ;  /* 0x00000004060d7899 */ /* 0x000fe20008010207 */
[----:B------:R-:W-:Y:S01]  /*b2b0*/  MOV R2, R167 ;  /* 0x000000a700027202 */ /* 0x000fe20000000f00 */
[----:B------:R-:W-:Y:S01]  /*b2c0*/  USHF.L.U32 UR6, UR6, 0x4, URZ ;  /* 0x0000000406067899 */ /* 0x000fe2000800063f */
[----:B------:R-:W-:Y:S01]  /*b2d0*/  MOV R171, R168 ;  /* 0x000000a800ab7202 */ /* 0x000fe20000000f00 */
[----:B------:R-:W-:Y:S01]  /*b2e0*/  IMAD.MOV.U32 R0, RZ, RZ, R165 ;  /* 0x000000ffff007224 */ /* 0x000fe200078e00a5 */
[----:B------:R-:W-:Y:S01]  /*b2f0*/  MOV R3, R166 ;  /* 0x000000a600037202 */ /* 0x000fe20000000f00 */
[----:B------:R-:W-:Y:S02]  /*b300*/  USHF.L.U64.HI UR13, UR6, 0x1, UR13 ;  /* 0x00000001060d7899 */ /* 0x000fe4000801020d */
[----:B------:R-:W-:Y:S01]  /*b310*/  USHF.L.U32 UR14, UR6, 0x1, URZ ;  /* 0x00000001060e7899 */ /* 0x000fe2000800063f */
[----:B------:R-:W-:Y:S01]  /*b320*/  ULDC UR5, c[0x0][0x39c] ;  /* 0x0000e70000057ab9 */ /* 0x000fe20000000800 */
[----:B------:R-:W-:Y:S01]  /*b330*/  ULDC UR4, c[0x0][0x2ec] ;  /* 0x0000bb0000047ab9 */ /* 0x000fe20000000800 */
[----:B------:R-:W-:Y:S01]  /*b340*/  ULDC.64 UR10, c[0x0][0x220] ;  /* 0x00008800000a7ab9 */ /* 0x000fe20000000a00 */
[----:B------:R-:W-:Y:S01]  /*b350*/  ULDC.64 UR6, c[0x0][0x218] ;  /* 0x0000860000067ab9 */ /* 0x000fe20000000a00 */
[----:B------:R-:W-:Y:S01]  /*b360*/  ULDC.64 UR8, c[0x0][0x248] ;  /* 0x0000920000087ab9 */ /* 0x000fe20000000a00 */
[----:B--2---:R-:W-:Y:S01]  /*b370*/  IMAD.MOV.U32 R228, RZ, RZ, R4 ;  /* 0x000000ffffe47224 */ /* 0x004fe200078e0004 */
[----:B------:R-:W-:Y:S06]  /*b380*/  BRA `(.L_x_1088) ;  /* 0x0000000000547947 */ /* 0x000fec0003800000 */
.L_x_1090:
[----:B------:R-:W-:Y:S04]  /*b390*/  VIADD R5, R237, 0xffffffff ;  /* 0xffffffffed057836 */ /* 0x000fe80000000000 */
[C---:B------:R-:W-:Y:S01]  /*b3a0*/  IMAD.WIDE.U32 R6, R5.reuse, UR8, RZ ;  /* 0x0000000805067c25 */ /* 0x040fe2000f8e00ff */
[----:B------:R-:W-:Y:S05]  /*b3b0*/  SHF.R.S32.HI R4, RZ, 0x1f, R5 ;  /* 0x0000001fff047819 */ /* 0x000fea0000011405 */
[----:B------:R-:W-:Y:S04]  /*b3c0*/  IMAD R4, R4, UR8, RZ ;  /* 0x0000000804047c24 */ /* 0x000fe8000f8e02ff */
[----:B------:R-:W-:Y:S01]  /*b3d0*/  IMAD R4, R5, UR9, R4 ;  /* 0x0000000905047c24 */ /* 0x000fe2000f8e0204 */
[C---:B------:R-:W-:Y:S03]  /*b3e0*/  LEA R5, P1, R6.reuse, R226, 0x5 ;  /* 0x000000e206057211 */ /* 0x040fe600078228ff */
[----:B------:R-:W-:Y:S01]  /*b3f0*/  IMAD.IADD R7, R7, 0x1, R4 ;  /* 0x0000000107077824 */ /* 0x000fe200078e0204 */
[C---:B------:R-:W-:Y:S04]  /*b400*/  LEA R16, P2, R5.reuse, UR6, 0x1 ;  /* 0x0000000605107c11 */ /* 0x040fe8000f8408ff */
[----:B------:R-:W-:Y:S02]  /*b410*/  LEA.HI.X R6, R6, R231, R7, 0x5, P1 ;  /* 0x000000e706067211 */ /* 0x000fe400008f2c07 */
        /* <DEDUP_REMOVED lines=12> */
.L_x_1088:
[----:B------:R-:W-:Y:S04]  /*b4e0*/  DEPBAR.LE SB0, 0x0 ;  /* 0x000080000000791a */ /* 0x000fe80000000000 */
[----:B------:R-:W-:Y:S01]  /*b4f0*/  BAR.SYNC.DEFER_BLOCKING 0x0 ;  /* 0x0000000000007b1d */ /* 0x000fe20000010000 */
[----:B------:R-:W-:Y:S01]  /*b500*/  SHF.R.S32.HI R169, RZ, 0x1f, R237 ;  /* 0x0000001fffa97819 */ /* 0x000fe200000114ed */
[C---:B------:R-:W-:Y:S02]  /*b510*/  IMAD R168, R237.reuse, UR12, RZ ;  /* 0x0000000ceda87c24 */ /* 0x040fe4000f8e02ff */
[----:B------:R-:W-:Y:S04]  /*b520*/  IMAD.WIDE.U32 R238, R237, UR20, R228 ;  /* 0x00000014edee7c25 */ /* 0x000fe8000f8e00e4 */
[----:B------:R-:W-:Y:S01]  /*b530*/  IMAD R168, R169, UR20, R168 ;  /* 0x00000014a9a87c24 */ /* 0x000fe2000f8e02a8 */
[----:B------:R-:W-:Y:S04]  /*b540*/  LEA R240, P1, R238, UR10, 0x1 ;  /* 0x0000000aeef07c11 */ /* 0x000fe8000f8208ff */
[----:B------:R-:W-:Y:S02]  /*b550*/  IADD3 R168, R239, R168, RZ ;  /* 0x000000a8efa87210 */ /* 0x000fe40007ffe0ff */
[----:B------:R-:W-:Y:S02]  /*b560*/  IADD3 R242, P0, R240, UR14, RZ ;  /* 0x0000000ef0f27c10 */ /* 0x000fe4000ff1e0ff */
[----:B------:R-:W-:Y:S04]  /*b570*/  LEA.HI.X R241, R238, UR11, R168, 0x1, P1 ;  /* 0x0000000beef17c11 */ /* 0x000fe800088f0ca8 */
[----:B------:R-:W-:Y:S02]  /*b580*/  IADD3.X R243, R241, UR13, RZ, P0, !PT ;  /* 0x0000000df1f37c10 */ /* 0x000fe400087fe4ff */
[----:B------:R-:W-:Y:S01]  /*b590*/  ISETP.GT.AND P0, PT, R237, RZ, PT ;  /* 0x000000ffed00720c */ /* 0x000fe20003f04270 */
[----:B------:R-:W-:Y:S01]  /*b5a0*/  @!PT LDS RZ, [RZ] ;  /* 0x00000000fffff984 */ /* 0x000fe20000000800 */
[----:B------:R-:W-:Y:S01]  /*b5b0*/  @!PT LDS RZ, [RZ] ;  /* 0x00000000fffff984 */ /* 0x000fe20000000800 */
[----:B------:R-:W-:Y:S01]  /*b5c0*/  @!PT LDS RZ, [RZ] ;  /* 0x00000000fffff984 */ /* 0x000fe20000000800 */
[----:B------:R-:W-:Y:S08]  /*b5d0*/  LDGSTS.E.BYPASS.LTC128B.128 [R224+0xa000], desc[UR16][R240.64] ;  /* 0x0a000000f0e07fae */ /* 0x000ff0000b901d50 */
[----:B------:R-:W-:Y:S08]  /*b5e0*/  LDGSTS.E.BYPASS.LTC128B.128 [R224+0xb000], desc[UR16][R240.64+0x80] ;  /* 0x0b000080f0e07fae */ /* 0x000ff0000b901d50 */
[----:B------:R-:W-:Y:S08]  /*b5f0*/  LDGSTS.E.BYPASS.LTC128B.128 [R224+0xa800], desc[UR16][R242.64] ;  /* 0x0a800000f2e07fae */ /* 0x000ff0000b901d50 */
[----:B------:R1:W-:Y:S08]  /*b600*/  LDGSTS.E.BYPASS.LTC128B.128 [R224+0xb800], desc[UR16][R242.64+0x80] ;  /* 0x0b800080f2e07fae */ /* 0x0003f0000b901d50 */
[----:B------:R-:W-:Y:S08]  /*b610*/  LDSM.16.M88.4 R164, [R222] ;  /* 0x00000000dea4783b */ /* 0x000ff00000000200 */
[----:B------:R-:W2:Y:S08]  /*b620*/  LDSM.16.M88.4 R172, [R221] ;  /* 0x00000000ddac783b */ /* 0x000eb00000000200 */
[----:B------:R-:W3:Y:S08]  /*b630*/  LDSM.16.M88.4 R176, [R222+0x2000] ;  /* 0x00200000deb0783b */ /* 0x000ef00000000200 */
[----:B------:R-:W4:Y:S08]  /*b640*/  LDSM.16.M88.4 R180, [R221+0x800] ;  /* 0x00080000ddb4783b */ /* 0x000f300000000200 */
[----:B------:R-:W0:Y:S08]  /*b650*/  LDGDEPBAR ;  /* 0x00000000000079af */ /* 0x000e300000000000 */
[----:B------:R-:W-:Y:S08]  /*b660*/  LDSM.16.M88.4 R184, [R220] ;  /* 0x00000000dcb8783b */ /* 0x000ff00000000200 */
[----:B------:R-:W5:Y:S01]  /*b670*/  LDSM.16.M88.4 R188, [R219] ;  /* 0x00000000dbbc783b */ /* 0x000f620000000200 */
[-C--:B--2---:R-:W-:Y:S07]  /*b680*/  HMMA.16816.F32.BF16 R4, R164, R172.reuse, RZ ;  /* 0x000000aca404723c */ /* 0x084fee00000418ff */
[----:B------:R-:W2:Y:S01]  /*b690*/  LDSM.16.M88.4 R192, [R220+0x2000] ;  /* 0x00200000dcc0783b */ /* 0x000ea20000000200 */
[C---:B---3--:R-:W-:Y:S07]  /*b6a0*/  HMMA.16816.F32.BF16 R8, R176.reuse, R172, RZ ;  /* 0x000000acb008723c */ /* 0x048fee00000418ff */
[----:B------:R-:W3:Y:S01]  /*b6b0*/  LDSM.16.M88.4 R196, [R211] ;  /* 0x00000000d3c4783b */ /* 0x000ee20000000200 */
[-C--:B------:R-:W-:Y:S06]  /*b6c0*/  HMMA.16816.F32.BF16 R12, R176, R174.reuse, RZ ;  /* 0x000000aeb00c723c */ /* 0x080fec00000418ff */
[C---:B------:R-:W-:Y:S01]  /*b6d0*/  HMMA.16816.F32.BF16 R16, R164.reuse, R174, RZ ;  /* 0x000000aea410723c */ /* 0x040fe200000418ff */
[----:B------:R-:W-:Y:S05]  /*b6e0*/  LDSM.16.M88.4 R200, [R218] ;  /* 0x00000000dac8783b */ /* 0x000fea0000000200 */
[-C--:B----4-:R-:W-:Y:S03]  /*b6f0*/  HMMA.16816.F32.BF16 R20, R164, R180.reuse, RZ ;  /* 0x000000b4a414723c */ /* 0x090fe600000418ff */
[----:B------:R-:W4:Y:S03]  /*b700*/  LDSM.16.M88.4 R204, [R217] ;  /* 0x00000000d9cc783b */ /* 0x000f260000000200 */
[C---:B------:R-:W-:Y:S05]  /*b710*/  HMMA.16816.F32.BF16 R24, R176.reuse, R180, RZ ;  /* 0x000000b4b018723c */ /* 0x040fea00000418ff */
[----:B------:R-:W-:Y:S01]  /*b720*/  LDSM.16.M88.4 R172, [R217+0x800] ;  /* 0x00080000d9ac783b */ /* 0x000fe20000000200 */
[-C--:B------:R-:W-:Y:S06]  /*b730*/  HMMA.16816.F32.BF16 R28, R176, R182.reuse, RZ ;  /* 0x000000b6b01c723c */ /* 0x080fec00000418ff */
[----:B------:R-:W-:Y:S01]  /*b740*/  HMMA.16816.F32.BF16 R32, R164, R182, RZ ;  /* 0x000000b6a420723c */ /* 0x000fe200000418ff */
[----:B------:R-:W1:Y:S05]  /*b750*/  LDSM.16.M88.4 R164, [R218+0x2000] ;  /* 0x00200000daa4783b */ /* 0x000e6a0000000200 */
[-C--:B-----5:R-:W-:Y:S03]  /*b760*/  HMMA.16816.F32.BF16 R4, R184, R188.reuse, R4 ;  /* 0x000000bcb804723c */ /* 0x0a0fe60000041804 */
[----:B------:R-:W-:Y:S03]  /*b770*/  LDSM.16.M88.4 R176, [R216] ;  /* 0x00000000d8b0783b */ /* 0x000fe60000000200 */
[C---:B--2---:R-:W-:Y:S05]  /*b780*/  HMMA.16816.F32.BF16 R8, R192.reuse, R188, R8 ;  /* 0x000000bcc008723c */ /* 0x044fea0000041808 */
[----:B------:R-:W2:Y:S01]  /*b790*/  LDSM.16.M88.4 R180, [R210] ;  /* 0x00000000d2b4783b */ /* 0x000ea20000000200 */
[-C--:B------:R-:W-:Y:S06]  /*b7a0*/  HMMA.16816.F32.BF16 R12, R192, R190.reuse, R12 ;  /* 0x000000bec00c723c */ /* 0x080fec000004180c */
[C---:B------:R-:W-:Y:S01]  /*b7b0*/  HMMA.16816.F32.BF16 R16, R184.reuse, R190, R16 ;  /* 0x000000beb810723c */ /* 0x040fe20000041810 */
[----:B------:R-:W-:Y:S05]  /*b7c0*/  LDSM.16.M88.4 R188, [R210+0x800] ;  /* 0x00080000d2bc783b */ /* 0x000fea0000000200 */
[-C--:B---3--:R-:W-:Y:S06]  /*b7d0*/  HMMA.16816.F32.BF16 R20, R184, R196.reuse, R20 ;  /* 0x000000c4b814723c */ /* 0x088fec0000041814 */
[C---:B------:R-:W-:Y:S06]  /*b7e0*/  HMMA.16816.F32.BF16 R24, R192.reuse, R196, R24 ;  /* 0x000000c4c018723c */ /* 0x040fec0000041818 */
[-C--:B------:R-:W-:Y:S01]  /*b7f0*/  HMMA.16816.F32.BF16 R28, R192, R198.reuse, R28 ;  /* 0x000000c6c01c723c */ /* 0x080fe2000004181c */
[----:B------:R-:W-:Y:S05]  /*b800*/  LDSM.16.M88.4 R192, [R222+0x4000] ;  /* 0x00400000dec0783b */ /* 0x000fea0000000200 */
[----:B------:R-:W-:Y:S03]  /*b810*/  HMMA.16816.F32.BF16 R32, R184, R198, R32 ;  /* 0x000000c6b820723c */ /* 0x000fe60000041820 */
[----:B------:R-:W3:Y:S03]  /*b820*/  LDSM.16.M88.4 R184, [R216+0x2000] ;  /* 0x00200000d8b8783b */ /* 0x000ee60000000200 */
[-C--:B----4-:R-:W-:Y:S05]  /*b830*/  HMMA.16816.F32.BF16 R4, R200, R204.reuse, R4 ;  /* 0x000000ccc804723c */ /* 0x090fea0000041804 */
[----:B------:R-:W4:Y:S01]  /*b840*/  LDSM.16.M88.4 R196, [R221+0x1000] ;  /* 0x00100000ddc4783b */ /* 0x000f220000000200 */
[C---:B-1----:R-:W-:Y:S06]  /*b850*/  HMMA.16816.F32.BF16 R8, R164.reuse, R204, R8 ;  /* 0x000000cca408723c */ /* 0x042fec0000041808 */
[-C--:B------:R-:W-:Y:S06]  /*b860*/  HMMA.16816.F32.BF16 R12, R164, R206.reuse, R12 ;  /* 0x000000cea40c723c */ /* 0x080fec000004180c */
[C---:B------:R-:W-:Y:S01]  /*b870*/  HMMA.16816.F32.BF16 R16, R200.reuse, R206, R16 ;  /* 0x000000cec810723c */ /* 0x040fe20000041810 */
[----:B------:R-:W-:Y:S05]  /*b880*/  LDSM.16.M88.4 R204, [R209] ;  /* 0x00000000d1cc783b */ /* 0x000fea0000000200 */
[-C--:B------:R-:W-:Y:S06]  /*b890*/  HMMA.16816.F32.BF16 R20, R200, R172.reuse, R20 ;  /* 0x000000acc814723c */ /* 0x080fec0000041814 */
[C---:B------:R-:W-:Y:S06]  /*b8a0*/  HMMA.16816.F32.BF16 R24, R164.reuse, R172, R24 ;  /* 0x000000aca418723c */ /* 0x040fec0000041818 */
[-C--:B------:R-:W-:Y:S01]  /*b8b0*/  HMMA.16816.F32.BF16 R28, R164, R174.reuse, R28 ;  /* 0x000000aea41c723c */ /* 0x080fe2000004181c */
[----:B------:R-:W1:Y:S05]  /*b8c0*/  LDSM.16.M88.4 R164, [R222+0x6000] ;  /* 0x00600000dea4783b */ /* 0x000e6a0000000200 */
[----:B------:R-:W-:Y:S03]  /*b8d0*/  HMMA.16816.F32.BF16 R32, R200, R174, R32 ;  /* 0x000000aec820723c */ /* 0x000fe60000041820 */
[----:B------:R-:W5:Y:S03]  /*b8e0*/  LDSM.16.M88.4 R172, [R221+0x1800] ;  /* 0x00180000ddac783b */ /* 0x000f660000000200 */
[-C--:B--2---:R-:W-:Y:S05]  /*b8f0*/  HMMA.16816.F32.BF16 R4, R176, R180.reuse, R4 ;  /* 0x000000b4b004723c */ /* 0x084fea0000041804 */
[----:B------:R-:W2:Y:S01]  /*b900*/  LDSM.16.M88.4 R200, [R220+0x4000] ;  /* 0x00400000dcc8783b */ /* 0x000ea20000000200 */
[C---:B---3--:R-:W-:Y:S06]  /*b910*/  HMMA.16816.F32.BF16 R8, R184.reuse, R180, R8 ;  /* 0x000000b4b808723c */ /* 0x048fec0000041808 */
[-C--:B------:R-:W-:Y:S06]  /*b920*/  HMMA.16816.F32.BF16 R12, R184, R182.reuse, R12 ;  /* 0x000000b6b80c723c */ /* 0x080fec000004180c */
[C---:B------:R-:W-:Y:S01]  /*b930*/  HMMA.16816.F32.BF16 R16, R176.reuse, R182, R16 ;  /* 0x000000b6b010723c */ /* 0x040fe20000041810 */
[----:B------:R-:W-:Y:S05]  /*b940*/  LDSM.16.M88.4 R180, [R208] ;  /* 0x00000000d0b4783b */ /* 0x000fea0000000200 */
[-C--:B------:R-:W-:Y:S06]  /*b950*/  HMMA.16816.F32.BF16 R20, R176, R188.reuse, R20 ;  /* 0x000000bcb014723c */ /* 0x080fec0000041814 */
        /* <DEDUP_REMOVED lines=10> */
[----:B------:R-:W-:Y:S05]  /*ba00*/  LDSM.16.M88.4 R196, [R210+0x1000] ;  /* 0x00100000d2c4783b */ /* 0x000fea0000000200 */
[-C--:B-----5:R-:W-:Y:S06]  /*ba10*/  HMMA.16816.F32.BF16 R20, R192, R172.reuse, R20 ;  /* 0x000000acc014723c */ /* 0x0a0fec0000041814 */
        /* <DEDUP_REMOVED lines=9> */
[C---:B------:R-:W-:Y:S06]  /*bab0*/  HMMA.16816.F32.BF16 R16, R200.reuse, R206, R16 ;  /* 0x000000cec810723c */ /* 0x040fec0000041810 */
[-C--:B------:R-:W-:Y:S06]  /*bac0*/  HMMA.16816.F32.BF16 R20, R200, R180.reuse, R20 ;  /* 0x000000b4c814723c */ /* 0x080fec0000041814 */
[C---:B------:R-:W-:Y:S06]  /*bad0*/  HMMA.16816.F32.BF16 R24, R176.reuse, R180, R24 ;  /* 0x000000b4b018723c */ /* 0x040fec0000041818 */
[-C--:B------:R-:W-:Y:S01]  /*bae0*/  HMMA.16816.F32.BF16 R28, R176, R182.reuse, R28 ;  /* 0x000000b6b01c723c */ /* 0x080fe2000004181c */
[----:B------:R-:W3:Y:S05]  /*baf0*/  LDSM.16.M88.4 R176, [R216+0x6000] ;  /* 0x00600000d8b0783b */ /* 0x000eea0000000200 */
[----:B------:R-:W-:Y:S06]  /*bb00*/  HMMA.16816.F32.BF16 R32, R200, R182, R32 ;  /* 0x000000b6c820723c */ /* 0x000fec0000041820 */
[-C--:B----4-:R-:W-:Y:S06]  /*bb10*/  HMMA.16816.F32.BF16 R4, R184, R188.reuse, R4 ;  /* 0x000000bcb804723c */ /* 0x090fec0000041804 */
[C---:B-1----:R-:W-:Y:S06]  /*bb20*/  HMMA.16816.F32.BF16 R8, R164.reuse, R188, R8 ;  /* 0x000000bca408723c */ /* 0x042fec0000041808 */
[-C--:B------:R-:W-:Y:S06]  /*bb30*/  HMMA.16816.F32.BF16 R12, R164, R190.reuse, R12 ;  /* 0x000000bea40c723c */ /* 0x080fec000004180c */
[C---:B------:R-:W-:Y:S06]  /*bb40*/  HMMA.16816.F32.BF16 R16, R184.reuse, R190, R16 ;  /* 0x000000beb810723c */ /* 0x040fec0000041810 */
[-C--:B-----5:R-:W-:Y:S06]  /*bb50*/  HMMA.16816.F32.BF16 R20, R184, R172.reuse, R20 ;  /* 0x000000acb814723c */ /* 0x0a0fec0000041814 */
[C---:B------:R-:W-:Y:S06]  /*bb60*/  HMMA.16816.F32.BF16 R24, R164.reuse, R172, R24 ;  /* 0x000000aca418723c */ /* 0x040fec0000041818 */
[-C--:B------:R-:W-:Y:S01]  /*bb70*/  HMMA.16816.F32.BF16 R28, R164, R174.reuse, R28 ;  /* 0x000000aea41c723c */ /* 0x080fe2000004181c */
[----:B------:R-:W1:Y:S01]  /*bb80*/  LDSM.16.M88.4 R164, [R210+0x1800] ;  /* 0x00180000d2a4783b */ /* 0x000e620000000200 */
[----:B------:R-:W-:Y:S04]  /*bb90*/  DEPBAR.LE SB0, 0x0 ;  /* 0x000080000000791a */ /* 0x000fe80000000000 */
[----:B------:R-:W-:Y:S01]  /*bba0*/  HMMA.16816.F32.BF16 R32, R184, R174, R32 ;  /* 0x000000aeb820723c */ /* 0x000fe20000041820 */
[----:B------:R-:W-:Y:S05]  /*bbb0*/  BAR.SYNC.DEFER_BLOCKING 0x0 ;  /* 0x0000000000007b1d */ /* 0x000fea0000010000 */
[-C--:B--2---:R-:W-:Y:S06]  /*bbc0*/  HMMA.16816.F32.BF16 R4, R192, R196.reuse, R4 ;  /* 0x000000c4c004723c */ /* 0x084fec0000041804 */
[C---:B---3--:R-:W-:Y:S06]  /*bbd0*/  HMMA.16816.F32.BF16 R8, R176.reuse, R196, R8 ;  /* 0x000000c4b008723c */ /* 0x048fec0000041808 */
[-C--:B------:R-:W-:Y:S06]  /*bbe0*/  HMMA.16816.F32.BF16 R12, R176, R198.reuse, R12 ;  /* 0x000000c6b00c723c */ /* 0x080fec000004180c */
[C---:B------:R-:W-:Y:S06]  /*bbf0*/  HMMA.16816.F32.BF16 R16, R192.reuse, R198, R16 ;  /* 0x000000c6c010723c */ /* 0x040fec0000041810 */
[----:B------:R-:W-:Y:S01]  /*bc00*/  FMUL.FTZ R245, R4, UR5 ;  /* 0x0000000504f57c20 */ /* 0x000fe20008410000 */
[----:B------:R-:W-:Y:S01]  /*bc10*/  FMUL.FTZ R236, R6, UR5 ;  /* 0x0000000506ec7c20 */ /* 0x000fe20008410000 */
[----:B------:R-:W-:Y:S01]  /*bc20*/  FMUL.FTZ R243, R5, UR5 ;  /* 0x0000000505f37c20 */ /* 0x000fe20008410000 */
[-C--:B-1----:R-:W-:Y:S03]  /*bc30*/  HMMA.16816.F32.BF16 R20, R192, R164.reuse, R20 ;  /* 0x000000a4c014723c */ /* 0x082fe60000041814 */
[----:B------:R-:W1:Y:S01]  /*bc40*/  MUFU.TANH R245, R245 ;  /* 0x000000f500f57308 */ /* 0x000e620000002400 */
[----:B------:R-:W-:Y:S01]  /*bc50*/  FMUL.FTZ R168, R11, UR5 ;  /* 0x000000050ba87c20 */ /* 0x000fe20008410000 */
[----:B------:R-:W-:Y:S01]  /*bc60*/  FMUL.FTZ R234, R9, UR5 ;  /* 0x0000000509ea7c20 */ /* 0x000fe20008410000 */
[----:B------:R-:W-:Y:S01]  /*bc70*/  FMUL.FTZ R239, R10, UR5 ;  /* 0x000000050aef7c20 */ /* 0x000fe20008410000 */
[C---:B------:R-:W-:Y:S06]  /*bc80*/  HMMA.16816.F32.BF16 R24, R176.reuse, R164, R24 ;  /* 0x000000a4b018723c */ /* 0x040fec0000041818 */
[----:B------:R2:W-:Y:S01]  /*bc90*/  MUFU.TANH R206, R168 ;  /* 0x000000a800ce7308 */ /* 0x0005e20000002400 */
[----:B------:R-:W-:Y:S01]  /*bca0*/  FMUL.FTZ R240, R13, UR5 ;  /* 0x000000050df07c20 */ /* 0x000fe20008410000 */
[-C--:B------:R-:W-:Y:S08]  /*bcb0*/  HMMA.16816.F32.BF16 R28, R176, R166.reuse, R28 ;  /* 0x000000a6b01c723c */ /* 0x080ff0000004181c */
[----:B------:R3:W-:Y:S01]  /*bcc0*/  MUFU.TANH R9, R240 ;  /* 0x000000f000097308 */ /* 0x0007e20000002400 */
[----:B------:R-:W-:Y:S04]  /*bcd0*/  HMMA.16816.F32.BF16 R32, R192, R166, R32 ;  /* 0x000000a6c020723c */ /* 0x000fe80000041820 */
[----:B------:R-:W-:Y:S01]  /*bce0*/  FMUL.FTZ R170, R14, UR5 ;  /* 0x000000050eaa7c20 */ /* 0x000fe20008410000 */
[----:B------:R-:W-:Y:S04]  /*bcf0*/  FMUL.FTZ R244, R12, UR5 ;  /* 0x000000050cf47c20 */ /* 0x000fe80008410000 */
[----:B------:R-:W4:Y:S02]  /*bd00*/  MUFU.TANH R236, R236 ;  /* 0x000000ec00ec7308 */ /* 0x000f240000002400 */
[----:B--2---:R-:W-:Y:S01]  /*bd10*/  FMUL.FTZ R168, R19, UR5 ;  /* 0x0000000513a87c20 */ /* 0x004fe20008410000 */
[----:B------:R-:W-:Y:S01]  /*bd20*/  FMUL.FTZ R169, R15, UR5 ;  /* 0x000000050fa97c20 */ /* 0x000fe20008410000 */
[----:B------:R-:W-:Y:S01]  /*bd30*/  FMUL.FTZ R246, R18, UR5 ;  /* 0x0000000512f67c20 */ /* 0x000fe20008410000 */
[----:B------:R-:W-:Y:S01]  /*bd40*/  FMUL.FTZ R247, R20, UR5 ;  /* 0x0000000514f77c20 */ /* 0x000fe20008410000 */
[----:B------:R-:W-:Y:S04]  /*bd50*/  FMUL.FTZ R238, R7, UR5 ;  /* 0x0000000507ee7c20 */ /* 0x000fe80008410000 */
[----:B------:R2:W-:Y:S01]  /*bd60*/  MUFU.TANH R207, R168 ;  /* 0x000000a800cf7308 */ /* 0x0005e20000002400 */
[----:B---3--:R-:W-:Y:S01]  /*bd70*/  FMUL.FTZ R240, R21, UR5 ;  /* 0x0000000515f07c20 */ /* 0x008fe20008410000 */
        /* <DEDUP_REMOVED lines=10> */
[----:B------:R-:W-:Y:S06]  /*be20*/  FMUL.FTZ R31, R31, UR5 ;  /* 0x000000051f1f7c20 */ /* 0x000fec0008410000 */
[----:B------:R5:W-:Y:S01]  /*be30*/  MUFU.TANH R11, R244 ;  /* 0x000000f4000b7308 */ /* 0x000be20000002400 */
[----:B--2---:R-:W-:Y:S09]  /*be40*/  FMUL.FTZ R168, R32, UR5 ;  /* 0x0000000520a87c20 */ /* 0x004ff20008410000 */
[----:B------:R2:W-:Y:S01]  /*be50*/  MUFU.TANH R191, R240 ;  /* 0x000000f000bf7308 */ /* 0x0005e20000002400 */
[----:B---3--:R-:W-:Y:S09]  /*be60*/  FMUL.FTZ R170, R22, UR5 ;  /* 0x0000000516aa7c20 */ /* 0x008ff20008410000 */
[----:B------:R1:W-:Y:S01]  /*be70*/  MUFU.TANH R197, R168 ;  /* 0x000000a800c57308 */ /* 0x0003e20000002400 */
[----:B-----5:R-:W-:Y:S09]  /*be80*/  FMUL.FTZ R244, R17, UR5 ;  /* 0x0000000511f47c20 */ /* 0x020ff20008410000 */
[----:B------:R3:W-:Y:S01]  /*be90*/  MUFU.TANH R14, R169 ;  /* 0x000000a9000e7308 */ /* 0x0007e20000002400 */
[----:B--2---:R-:W-:Y:S09]  /*bea0*/  FMUL.FTZ R240, R34, UR5 ;  /* 0x0000000522f07c20 */ /* 0x004ff20008410000 */
[----:B------:R2:W-:Y:S01]  /*beb0*/  MUFU.TANH R205, R246 ;  /* 0x000000f600cd7308 */ /* 0x0005e20000002400 */
[----:B-1----:R-:W-:Y:S09]  /*bec0*/  FMNMX.FTZ R168, R245, R171, !PT ;  /* 0x000000abf5a87209 */ /* 0x002ff20007810000 */
[----:B------:R1:W-:Y:S01]  /*bed0*/  MUFU.TANH R198, R170 ;  /* 0x000000aa00c67308 */ /* 0x0003e20000002400 */
[----:B---3--:R-:W-:Y:S09]  /*bee0*/  FMUL.FTZ R169, R23, UR5 ;  /* 0x0000000517a97c20 */ /* 0x008ff20008410000 */
[----:B------:R-:W3:Y:S01]  /*bef0*/  MUFU.TANH R243, R243 ;  /* 0x000000f300f37308 */ /* 0x000ee20000002400 */
[----:B--2---:R-:W-:Y:S09]  /*bf00*/  FMUL.FTZ R246, R27, UR5 ;  /* 0x000000051bf67c20 */ /* 0x004ff20008410000 */
[----:B------:R4:W-:Y:S01]  /*bf10*/  MUFU.TANH R13, R244 ;  /* 0x000000f4000d7308 */ /* 0x0009e20000002400 */
[----:B-1----:R-:W-:Y:S09]  /*bf20*/  FMUL.FTZ R170, R30, UR5 ;  /* 0x000000051eaa7c20 */ /* 0x002ff20008410000 */
[----:B------:R3:W-:Y:S10]  /*bf30*/  MUFU.TANH R189, R247 ;  /* 0x000000f700bd7308 */ /* 0x0007f40000002400 */
[----:B------:R-:W1:Y:S01]  /*bf40*/  MUFU.TANH R238, R238 ;  /* 0x000000ee00ee7308 */ /* 0x000e620000002400 */
[----:B----4-:R-:W-:Y:S09]  /*bf50*/  FMNMX.FTZ R244, R236, R2, !PT ;  /* 0x00000002ecf47209 */ /* 0x010ff20007810000 */
[----:B------:R-:W2:Y:S01]  /*bf60*/  MUFU.TANH R242, R242 ;  /* 0x000000f200f27308 */ /* 0x000ea20000002400 */
[----:B---3--:R-:W-:Y:S09]  /*bf70*/  FMNMX.FTZ R247, R243, R168, !PT ;  /* 0x000000a8f3f77209 */ /* 0x008ff20007810000 */
[----:B------:R-:W3:Y:S01]  /*bf80*/  MUFU.TANH R241, R241 ;  /* 0x000000f100f17308 */ /* 0x000ee20000002400 */
[----:B-1----:R-:W-:Y:S04]  /*bf90*/  FMNMX.FTZ R244, R238, R244, !PT ;  /* 0x000000f4eef47209 */ /* 0x002fe80007810000 */
[----:B------:R-:W-:Y:S05]  /*bfa0*/  FMNMX.FTZ R244, R205, R244, !PT ;  /* 0x000000f4cdf47209 */ /* 0x000fea0007810000 */
[----:B------:R3:W-:Y:S01]  /*bfb0*/  MUFU.TANH R183, R240 ;  /* 0x000000f000b77308 */ /* 0x0007e20000002400 */
[----:B--2---:R-:W-:Y:S02]  /*bfc0*/  FMNMX.FTZ R168, R242, R247, !PT ;  /* 0x000000f7f2a87209 */ /* 0x004fe40007810000 */
[----:B------:R-:W-:Y:S02]  /*bfd0*/  FMNMX.FTZ R244, R207, R244, !PT ;  /* 0x000000f4cff47209 */ /* 0x000fe40007810000 */
[----:B------:R-:W-:Y:S02]  /*bfe0*/  FMNMX.FTZ R168, R13, R168, !PT ;  /* 0x000000a80da87209 */ /* 0x000fe40007810000 */
[----:B------:R-:W-:Y:S03]  /*bff0*/  FMNMX.FTZ R244, R198, R244, !PT ;  /* 0x000000f4c6f47209 */ /* 0x000fe60007810000 */
[----:B------:R-:W1:Y:S01]  /*c000*/  MUFU.TANH R239, R239 ;  /* 0x000000ef00ef7308 */ /* 0x000e620000002400 */
[----:B------:R-:W-:Y:S04]  /*c010*/  FMNMX.FTZ R168, R189, R168, !PT ;  /* 0x000000a8bda87209 */ /* 0x000fe80007810000 */
[----:B------:R-:W-:Y:S05]  /*c020*/  FMNMX.FTZ R168, R191, R168, !PT ;  /* 0x000000a8bfa87209 */ /* 0x000fea0007810000 */
[----:B------:R-:W2:Y:S01]  /*c030*/  MUFU.TANH R234, R234 ;  /* 0x000000ea00ea7308 */ /* 0x000ea20000002400 */
[----:B---3--:R-:W-:Y:S02]  /*c040*/  FMNMX.FTZ R240, R241, R3, !PT ;  /* 0x00000003f1f07209 */ /* 0x008fe40007810000 */
[----:B------:R-:W-:Y:S07]  /*c050*/  FMNMX.FTZ R168, R197, R168, !PT ;  /* 0x000000a8c5a87209 */ /* 0x000fee0007810000 */
[----:B------:R-:W3:Y:S01]  /*c060*/  MUFU.TANH R190, R169 ;  /* 0x000000a900be7308 */ /* 0x000ee20000002400 */
[----:B-1----:R-:W-:Y:S04]  /*c070*/  FMNMX.FTZ R247, R239, R0, !PT ;  /* 0x00000000eff77209 */ /* 0x002fe80007810000 */
[----:B------:R-:W-:Y:S05]  /*c080*/  FMNMX.FTZ R247, R206, R247, !PT ;  /* 0x000000f7cef77209 */ /* 0x000fea0007810000 */
[----:B------:R-:W1:Y:S01]  /*c090*/  MUFU.TANH R251, R251 ;  /* 0x000000fb00fb7308 */ /* 0x000e620000002400 */
[----:B--2---:R-:W-:Y:S02]  /*c0a0*/  FMNMX.FTZ R240, R234, R240, !PT ;  /* 0x000000f0eaf07209 */ /* 0x004fe40007810000 */
[----:B------:R-:W-:Y:S02]  /*c0b0*/  FMNMX.FTZ R247, R10, R247, !PT ;  /* 0x000000f70af77209 */ /* 0x000fe40007810000 */
[----:B------:R-:W-:Y:S02]  /*c0c0*/  FMNMX.FTZ R240, R11, R240, !PT ;  /* 0x000000f00bf07209 */ /* 0x000fe40007810000 */
[----:B------:R-:W-:Y:S03]  /*c0d0*/  FMNMX.FTZ R247, R14, R247, !PT ;  /* 0x000000f70ef77209 */ /* 0x000fe60007810000 */
[----:B------:R-:W-:Y:S01]  /*c0e0*/  MUFU.TANH R250, R250 ;  /* 0x000000fa00fa7308 */ /* 0x000fe20000002400 */
[----:B------:R-:W-:Y:S02]  /*c0f0*/  FMNMX.FTZ R240, R9, R240, !PT ;  /* 0x000000f009f07209 */ /* 0x000fe40007810000 */
[----:B---3--:R-:W-:Y:S04]  /*c100*/  FMNMX.FTZ R244, R190, R244, !PT ;  /* 0x000000f4bef47209 */ /* 0x008fe80007810000 */
[----:B------:R-:W-:Y:S03]  /*c110*/  FMNMX.FTZ R244, R183, R244, !PT ;  /* 0x000000f4b7f47209 */ /* 0x000fe60007810000 */
[----:B------:R-:W-:Y:S01]  /*c120*/  MUFU.TANH R252, R252 ;  /* 0x000000fc00fc7308 */ /* 0x000fe20000002400 */
[----:B-1----:R-:W-:Y:S09]  /*c130*/  FMNMX.FTZ R240, R251, R240, !PT ;  /* 0x000000f0fbf07209 */ /* 0x002ff20007810000 */
[----:B------:R-:W-:Y:S10]  /*c140*/  MUFU.TANH R246, R246 ;  /* 0x000000f600f67308 */ /* 0x000ff40000002400 */
[----:B------:R-:W-:Y:S10]  /*c150*/  MUFU.TANH R249, R249 ;  /* 0x000000f900f97308 */ /* 0x000ff40000002400 */
[----:B------:R-:W-:Y:S10]  /*c160*/  MUFU.TANH R248, R248 ;  /* 0x000000f800f87308 */ /* 0x000ff40000002400 */
[----:B------:R-:W-:Y:S10]  /*c170*/  MUFU.TANH R170, R170 ;  /* 0x000000aa00aa7308 */ /* 0x000ff40000002400 */
[----:B------:R-:W-:Y:S10]  /*c180*/  MUFU.TANH R169, R31 ;  /* 0x0000001f00a97308 */ /* 0x000ff40000002400 */
[----:B------:R-:W1:Y:S10]  /*c190*/  MUFU.TANH R199, R199 ;  /* 0x000000c700c77308 */ /* 0x000e740000002400 */
[----:B------:R-:W2:Y:S01]  /*c1a0*/  MUFU.TANH R182, R182 ;  /* 0x000000b600b67308 */ /* 0x000ea20000002400 */
[----:B-1----:R-:W-:Y:S01]  /*c1b0*/  FMNMX.FTZ R168, R199, R168, !PT ;  /* 0x000000a8c7a87209 */ /* 0x002fe20007810000 */
[----:B------:R-:W-:Y:S06]  /*c1c0*/  @P0 BRA `(.L_x_1090) ;  /* 0xfffffff000700947 */ /* 0x000fec000383ffff */
.L_x_1089:
[----:B------:R-:W-:Y:S01]  /*c1d0*/  FMNMX.FTZ R240, R250, R240, !PT ;  /* 0x000000f0faf07209 */ /* 0x000fe20007810000 */
[----:B------:R-:W3:Y:S01]  /*c1e0*/  SHFL.BFLY PT, R15, R168, 0x2, 0x1f ;  /* 0x0c401f00a80f7f89 */ /* 0x000ee200000e0000 */
[----:B------:R-:W-:Y:S02]  /*c1f0*/  FMNMX.FTZ R5, R252, R247, !PT ;  /* 0x000000f7fc057209 */ /* 0x000fe40007810000 */
[----:B-12---:R-:W-:Y:S05]  /*c200*/  FMNMX.FTZ R16, R182, R244, !PT ;  /* 0x000000f4b6107209 */ /* 0x006fea0007810000 */
[----:B------:R-:W-:Y:S01]  /*c210*/  LDSM.16.MT88.4 R20, [R215+0xa000] ;  /* 0x00a00000d714783b */ /* 0x000fe20000004200 */
[----:B------:R-:W-:Y:S02]  /*c220*/  FMNMX.FTZ R17, R249, R240, !PT ;  /* 0x000000f0f9117209 */ /* 0x000fe40007810000 */
[----:B------:R-:W-:Y:S02]  /*c230*/  FMNMX.FTZ R5, R246, R5, !PT ;  /* 0x00000005f6057209 */ /* 0x000fe40007810000 */
[----:B------:R-:W-:Y:S02]  /*c240*/  FMNMX.FTZ R6, R248, R17, !PT ;  /* 0x00000011f8067209 */ /* 0x000fe40007810000 */
[----:B------:R-:W-:Y:S01]  /*c250*/  FMNMX.FTZ R4, R170, R5, !PT ;  /* 0x00000005aa047209 */ /* 0x000fe20007810000 */
[----:B------:R-:W1:Y:S01]  /*c260*/  SHFL.BFLY PT, R7, R16, 0x2, 0x1f ;  /* 0x0c401f0010077f89 */ /* 0x000e6200000e0000 */
[----:B------:R-:W-:Y:S02]  /*c270*/  IADD3 R237, R237, -0x1, RZ ;  /* 0xffffffffeded7810 */ /* 0x000fe40007ffe0ff */
[----:B------:R-:W-:Y:S05]  /*c280*/  FMNMX.FTZ R8, R169, R4, !PT ;  /* 0x00000004a9087209 */ /* 0x000fea0007810000 */
[----:B------:R-:W2:Y:S08]  /*c290*/  SHFL.BFLY PT, R17, R6, 0x2, 0x1f ;  /* 0x0c401f0006117f89 */ /* 0x000eb000000e0000 */
[----:B------:R-:W4:Y:S08]  /*c2a0*/  SHFL.BFLY PT, R5, R8, 0x2, 0x1f ;  /* 0x0c401f0008057f89 */ /* 0x000f3000000e0000 */
[----:B------:R-:W-:Y:S08]  /*c2b0*/  LDSM.16.MT88.4 R172, [R214+0xa000] ;  /* 0x00a00000d6ac783b */ /* 0x000ff00000004200 */
[----:B------:R-:W-:Y:S08]  /*c2c0*/  LDSM.16.MT88.4 R184, [R212+0xa800] ;  /* 0x00a80000d4b8783b */ /* 0x000ff00000004200 */
[----:B------:R-:W-:Y:S08]  /*c2d0*/  LDSM.16.MT88.4 R192, [R214+0xb800] ;  /* 0x00b80000d6c0783b */ /* 0x000ff00000004200 */
[----:B------:R-:W-:Y:S01]  /*c2e0*/  LDSM.16.MT88.4 R200, [R212+0xb800] ;  /* 0x00b80000d4c8783b */ /* 0x000fe20000004200 */
[----:B---3--:R-:W-:Y:S02]  /*c2f0*/  FMNMX.FTZ R15, R168, R15, !PT ;  /* 0x0000000fa80f7209 */ /* 0x008fe40007810000 */
[----:B-1----:R-:W-:Y:S02]  /*c300*/  FMNMX.FTZ R12, R16, R7, !PT ;  /* 0x00000007100c7209 */ /* 0x002fe40007810000 */
[----:B--2---:R-:W-:Y:S02]  /*c310*/  FMNMX.FTZ R7, R6, R17, !PT ;  /* 0x0000001106077209 */ /* 0x004fe40007810000 */
[----:B----4-:R-:W-:Y:S01]  /*c320*/  FMNMX.FTZ R4, R8, R5, !PT ;  /* 0x0000000508047209 */ /* 0x010fe20007810000 */
[----:B------:R-:W1:Y:S08]  /*c330*/  SHFL.BFLY PT, R168, R15, 0x1, 0x1f ;  /* 0x0c201f000fa87f89 */ /* 0x000e7000000e0000 */
[----:B------:R-:W2:Y:S08]  /*c340*/  SHFL.BFLY PT, R167, R12, 0x1, 0x1f ;  /* 0x0c201f000ca77f89 */ /* 0x000eb000000e0000 */
[----:B------:R-:W3:Y:S08]  /*c350*/  SHFL.BFLY PT, R166, R7, 0x1, 0x1f ;  /* 0x0c201f0007a67f89 */ /* 0x000ef000000e0000 */
[----:B------:R-:W4:Y:S01]  /*c360*/  SHFL.BFLY PT, R165, R4, 0x1, 0x1f ;  /* 0x0c201f0004a57f89 */ /* 0x000f2200000e0000 */
[----:B-1----:R-:W-:Y:S02]  /*c370*/  FMNMX.FTZ R168, R15, R168, !PT ;  /* 0x000000a80fa87209 */ /* 0x002fe40007810000 */
[----:B--2---:R-:W-:Y:S03]  /*c380*/  FMNMX.FTZ R167, R12, R167, !PT ;  /* 0x000000a70ca77209 */ /* 0x004fe60007810000 */
[C---:B------:R-:W-:Y:S01]  /*c390*/  FMUL.FTZ R178, R168.reuse, UR4 ;  /* 0x00000004a8b27c20 */ /* 0x040fe20008410000 */
[C---:B------:R-:W-:Y:S01]  /*c3a0*/  FSETP.NEU.FTZ.AND P1, PT, R168.reuse, -INF , PT ;  /* 0xff800000a800780b */ /* 0x040fe20003f3d000 */
[----:B------:R-:W-:Y:S01]  /*c3b0*/  FADD.FTZ R6, -R168, R171 ;  /* 0x000000aba8067221 */ /* 0x000fe20000010100 */
[----:B---3--:R-:W-:Y:S01]  /*c3c0*/  FMNMX.FTZ R166, R7, R166, !PT ;  /* 0x000000a607a67209 */ /* 0x008fe20007810000 */
[C---:B------:R-:W-:Y:S01]  /*c3d0*/  FMUL.FTZ R179, R167.reuse, UR4 ;  /* 0x00000004a7b37c20 */ /* 0x040fe20008410000 */
[----:B------:R-:W-:Y:S01]  /*c3e0*/  FSEL R178, R178, RZ, P1 ;  /* 0x000000ffb2b27208 */ /* 0x000fe20000800000 */
[C---:B------:R-:W-:Y:S01]  /*c3f0*/  FADD.FTZ R2, -R167.reuse, R2 ;  /* 0x00000002a7027221 */ /* 0x040fe20000010100 */
[----:B------:R-:W-:Y:S01]  /*c400*/  FSETP.NEU.FTZ.AND P1, PT, R167, -INF , PT ;  /* 0xff800000a700780b */ /* 0x000fe20003f3d000 */
[----:B------:R-:W-:Y:S01]  /*c410*/  FMUL.FTZ R176, R166, UR4 ;  /* 0x00000004a6b07c20 */ /* 0x000fe20008410000 */
[----:B----4-:R-:W-:Y:S01]  /*c420*/  FMNMX.FTZ R165, R4, R165, !PT ;  /* 0x000000a504a57209 */ /* 0x010fe20007810000 */
[----:B------:R-:W-:Y:S01]  /*c430*/  FMUL.FTZ R5, R2, UR4 ;  /* 0x0000000402057c20 */ /* 0x000fe20008410000 */
[----:B------:R-:W-:Y:S01]  /*c440*/  FSEL R179, R179, RZ, P1 ;  /* 0x000000ffb3b37208 */ /* 0x000fe20000800000 */
[C---:B------:R-:W-:Y:S01]  /*c450*/  FADD.FTZ R2, -R166.reuse, R3 ;  /* 0x00000003a6027221 */ /* 0x040fe20000010100 */
[----:B------:R-:W-:Y:S01]  /*c460*/  FSETP.NEU.FTZ.AND P1, PT, R166, -INF , PT ;  /* 0xff800000a600780b */ /* 0x000fe20003f3d000 */
[C---:B------:R-:W-:Y:S01]  /*c470*/  FMUL.FTZ R177, R165.reuse, UR4 ;  /* 0x00000004a5b17c20 */ /* 0x040fe20008410000 */
[----:B------:R-:W-:Y:S01]  /*c480*/  FADD.FTZ R0, -R165, R0 ;  /* 0x00000000a5007221 */ /* 0x000fe20000010100 */
[--C-:B------:R-:W-:Y:S01]  /*c490*/  FFMA.FTZ R247, R245, UR4, -R178.reuse ;  /* 0x00000004f5f77c23 */ /* 0x100fe200080108b2 */
[----:B------:R-:W-:Y:S01]  /*c4a0*/  FSEL R176, R176, RZ, P1 ;  /* 0x000000ffb0b07208 */ /* 0x000fe20000800000 */
[--C-:B------:R-:W-:Y:S01]  /*c4b0*/  FFMA.FTZ R244, R243, UR4, -R178.reuse ;  /* 0x00000004f3f47c23 */ /* 0x100fe200080108b2 */
[----:B------:R-:W-:Y:S01]  /*c4c0*/  FSETP.NEU.FTZ.AND P1, PT, R165, -INF , PT ;  /* 0xff800000a500780b */ /* 0x000fe20003f3d000 */
[--C-:B------:R-:W-:Y:S01]  /*c4d0*/  FFMA.FTZ R240, R236, UR4, -R179.reuse ;  /* 0x00000004ecf07c23 */ /* 0x100fe200080108b3 */
[--C-:B------:R-:W-:Y:S01]  /*c4e0*/  FFMA.FTZ R245, R242, UR4, -R178.reuse ;  /* 0x00000004f2f57c23 */ /* 0x100fe200080108b2 */
[--C-:B------:R-:W-:Y:S01]  /*c4f0*/  FFMA.FTZ R238, R238, UR4, -R179.reuse ;  /* 0x00000004eeee7c23 */ /* 0x100fe200080108b3 */
[----:B------:R-:W-:Y:S01]  /*c500*/  FFMA.FTZ R242, R13, UR4, -R178 ;  /* 0x000000040df27c23 */ /* 0x000fe200080108b2 */
[--C-:B------:R-:W-:Y:S01]  /*c510*/  FFMA.FTZ R243, R205, UR4, -R179.reuse ;  /* 0x00000004cdf37c23 */ /* 0x100fe200080108b3 */
[----:B------:R-:W-:Y:S01]  /*c520*/  FFMA.FTZ R236, R207, UR4, -R179 ;  /* 0x00000004cfec7c23 */ /* 0x000fe200080108b3 */
[----:B------:R-:W-:Y:S01]  /*c530*/  FMUL.FTZ R164, R6, UR4 ;  /* 0x0000000406a47c20 */ /* 0x000fe20008410000 */
[----:B------:R-:W-:Y:S01]  /*c540*/  FSEL R177, R177, RZ, P1 ;  /* 0x000000ffb1b17208 */ /* 0x000fe20000800000 */
[----:B------:R-:W-:Y:S01]  /*c550*/  FMUL.FTZ R4, R2, UR4 ;  /* 0x0000000402047c20 */ /* 0x000fe20008410000 */
        /* <DEDUP_REMOVED lines=8> */
[----:B------:R-:W-:Y:S03]  /*c5e0*/  FFMA.FTZ R206, R9, UR4, -R176 ;  /* 0x0000000409ce7c23 */ /* 0x000fe600080108b0 */
[----:B------:R-:W2:Y:S01]  /*c5f0*/  MUFU.EX2 R2, R4 ;  /* 0x0000000400027308 */ /* 0x000ea20000000800 */
[----:B------:R-:W-:Y:S01]  /*c600*/  FFMA.FTZ R204, R10, UR4, -R177 ;  /* 0x000000040acc7c23 */ /* 0x000fe200080108b1 */
[--C-:B------:R-:W-:Y:S01]  /*c610*/  FFMA.FTZ R189, R189, UR4, -R178.reuse ;  /* 0x00000004bdbd7c23 */ /* 0x100fe200080108b2 */
[--C-:B------:R-:W-:Y:S01]  /*c620*/  FFMA.FTZ R191, R191, UR4, -R178.reuse ;  /* 0x00000004bfbf7c23 */ /* 0x100fe200080108b2 */
[--C-:B------:R-:W-:Y:S01]  /*c630*/  FFMA.FTZ R198, R198, UR4, -R179.reuse ;  /* 0x00000004c6c67c23 */ /* 0x100fe200080108b3 */
[--C-:B------:R-:W-:Y:S01]  /*c640*/  FFMA.FTZ R197, R197, UR4, -R178.reuse ;  /* 0x00000004c5c57c23 */ /* 0x100fe200080108b2 */
[--C-:B------:R-:W-:Y:S01]  /*c650*/  FFMA.FTZ R190, R190, UR4, -R179.reuse ;  /* 0x00000004bebe7c23 */ /* 0x100fe200080108b3 */
[--C-:B------:R-:W-:Y:S03]  /*c660*/  FFMA.FTZ R183, R183, UR4, -R179.reuse ;  /* 0x00000004b7b77c23 */ /* 0x100fe600080108b3 */
[----:B------:R-:W3:Y:S01]  /*c670*/  MUFU.EX2 R0, R6 ;  /* 0x0000000600007308 */ /* 0x000ee20000000800 */
[C---:B-1----:R-:W-:Y:S01]  /*c680*/  FMUL.FTZ R7, R3.reuse, R163 ;  /* 0x000000a303077220 */ /* 0x042fe20000410000 */
[C---:B------:R-:W-:Y:S01]  /*c690*/  FMUL.FTZ R18, R3.reuse, R150 ;  /* 0x0000009603127220 */ /* 0x040fe20000410000 */
[C---:B------:R-:W-:Y:S01]  /*c6a0*/  FMUL.FTZ R19, R3.reuse, R151 ;  /* 0x0000009703137220 */ /* 0x040fe20000410000 */
[C---:B------:R-:W-:Y:S01]  /*c6b0*/  FMUL.FTZ R34, R3.reuse, R134 ;  /* 0x0000008603227220 */ /* 0x040fe20000410000 */
[----:B------:R-:W-:Y:S01]  /*c6c0*/  FMUL.FTZ R35, R3, R135 ;  /* 0x0000008703237220 */ /* 0x000fe20000410000 */
[----:B------:R-:W-:Y:S01]  /*c6d0*/  FFMA.FTZ R178, R199, UR4, -R178 ;  /* 0x00000004c7b27c23 */ /* 0x000fe200080108b2 */
[----:B------:R-:W-:Y:S03]  /*c6e0*/  FFMA.FTZ R179, R182, UR4, -R179 ;  /* 0x00000004b6b37c23 */ /* 0x000fe600080108b3 */
[----:B------:R-:W1:Y:S01]  /*c6f0*/  MUFU.EX2 R164, R164 ;  /* 0x000000a400a47308 */ /* 0x000e620000000800 */
        /* <DEDUP_REMOVED lines=13> */
[C---:B------:R-:W-:Y:S01]  /*c7d0*/  FMUL.FTZ R26, R0.reuse, R142 ;  /* 0x0000008e001a7220 */ /* 0x040fe20000410000 */
[----:B------:R-:W-:Y:S03]  /*c7e0*/  FMUL.FTZ R27, R0, R143 ;  /* 0x0000008f001b7220 */ /* 0x000fe60000410000 */
[----:B------:R-:W2:Y:S01]  /*c7f0*/  MUFU.EX2 R244, R244 ;  /* 0x000000f400f47308 */ /* 0x000ea20000000800 */
[C---:B-1----:R-:W-:Y:S01]  /*c800*/  FMUL.FTZ R4, R164.reuse, R160 ;  /* 0x000000a0a4047220 */ /* 0x042fe20000410000 */
[C---:B------:R-:W-:Y:S01]  /*c810*/  FMUL.FTZ R5, R164.reuse, R161 ;  /* 0x000000a1a4057220 */ /* 0x040fe20000410000 */
[C---:B------:R-:W-:Y:S01]  /*c820*/  FMUL.FTZ R16, R164.reuse, R148 ;  /* 0x00000094a4107220 */ /* 0x040fe20000410000 */
[----:B------:R-:W-:Y:S01]  /*c830*/  FMUL.FTZ R17, R164, R149 ;  /* 0x00000095a4117220 */ /* 0x000fe20000410000 */
[----:B------:R-:W-:Y:S01]  /*c840*/  LDSM.16.MT88.4 R140, [R214+0xb000] ;  /* 0x00b00000d68c783b */ /* 0x000fe20000004200 */
[----:B------:R-:W-:Y:S01]  /*c850*/  FMUL.FTZ R29, R2, R137 ;  /* 0x00000089021d7220 */ /* 0x000fe20000410000 */
[C---:B------:R-:W-:Y:S03]  /*c860*/  FMUL.FTZ R30, R0.reuse, R138 ;  /* 0x0000008a001e7220 */ /* 0x040fe60000410000 */
[----:B------:R-:W-:Y:S01]  /*c870*/  MUFU.EX2 R240, R240 ;  /* 0x000000f000f07308 */ /* 0x000fe20000000800 */
[----:B------:R-:W-:Y:S01]  /*c880*/  FMUL.FTZ R31, R0, R139 ;  /* 0x0000008b001f7220 */ /* 0x000fe20000410000 */
[C---:B------:R-:W-:Y:S01]  /*c890*/  FMUL.FTZ R32, R164.reuse, R132 ;  /* 0x00000084a4207220 */ /* 0x040fe20000410000 */
[C---:B------:R-:W-:Y:S01]  /*c8a0*/  FMUL.FTZ R33, R164.reuse, R133 ;  /* 0x00000085a4217220 */ /* 0x040fe20000410000 */
[C---:B------:R-:W-:Y:S01]  /*c8b0*/  FMUL.FTZ R36, R164.reuse, R36 ;  /* 0x00000024a4247220 */ /* 0x040fe20000410000 */
[----:B------:R-:W1:Y:S01]  /*c8c0*/  LDSM.16.MT88.4 R148, [R213+0xa000] ;  /* 0x00a00000d594783b */ /* 0x000e620000004200 */
[----:B------:R-:W-:Y:S01]  /*c8d0*/  FMUL.FTZ R37, R164, R37 ;  /* 0x00000025a4257220 */ /* 0x000fe20000410000 */
[C---:B------:R-:W-:Y:S03]  /*c8e0*/  FMUL.FTZ R38, R3.reuse, R38 ;  /* 0x0000002603267220 */ /* 0x040fe60000410000 */
[----:B------:R-:W3:Y:S01]  /*c8f0*/  MUFU.EX2 R238, R238 ;  /* 0x000000ee00ee7308 */ /* 0x000ee20000000800 */
[----:B--2---:R-:W-:Y:S01]  /*c900*/  F2FP.BF16.F32.PACK_AB R156, R244, R247 ;  /* 0x000000f7f49c723e */ /* 0x004fe200000010ff */
[C---:B------:R-:W-:Y:S01]  /*c910*/  FMUL.FTZ R39, R3.reuse, R39 ;  /* 0x0000002703277220 */ /* 0x040fe20000410000 */
[C---:B------:R-:W-:Y:S01]  /*c920*/  FMUL.FTZ R40, R2.reuse, R40 ;  /* 0x0000002802287220 */ /* 0x040fe20000410000 */
[----:B------:R-:W-:Y:S01]  /*c930*/  FMUL.FTZ R41, R2, R41 ;  /* 0x0000002902297220 */ /* 0x000fe20000410000 */
[----:B------:R-:W2:Y:S01]  /*c940*/  LDSM.16.MT88.4 R132, [R212+0xa000] ;  /* 0x00a00000d484783b */ /* 0x000ea20000004200 */
[C---:B------:R-:W-:Y:S01]  /*c950*/  FMUL.FTZ R42, R0.reuse, R42 ;  /* 0x0000002a002a7220 */ /* 0x040fe20000410000 */
[----:B------:R-:W-:Y:S03]  /*c960*/  FMUL.FTZ R43, R0, R43 ;  /* 0x0000002b002b7220 */ /* 0x000fe60000410000 */
[----:B------:R-:W-:Y:S01]  /*c970*/  MUFU.EX2 R245, R245 ;  /* 0x000000f500f57308 */ /* 0x000fe20000000800 */
[C---:B------:R-:W-:Y:S01]  /*c980*/  FMUL.FTZ R44, R2.reuse, R44 ;  /* 0x0000002c022c7220 */ /* 0x040fe20000410000 */
[----:B------:R-:W-:Y:S01]  /*c990*/  FMUL.FTZ R45, R2, R45 ;  /* 0x0000002d022d7220 */ /* 0x000fe20000410000 */
[C---:B------:R-:W-:Y:S01]  /*c9a0*/  FMUL.FTZ R46, R0.reuse, R46 ;  /* 0x0000002e002e7220 */ /* 0x040fe20000410000 */
[----:B------:R-:W-:Y:S01]  /*c9b0*/  FMUL.FTZ R47, R0, R47 ;  /* 0x0000002f002f7220 */ /* 0x000fe20000410000 */
[----:B------:R-:W4:Y:S01]  /*c9c0*/  LDSM.16.MT88.4 R136, [R215+0xb000] ;  /* 0x00b00000d788783b */ /* 0x000f220000004200 */
[C---:B------:R-:W-:Y:S01]  /*c9d0*/  FMUL.FTZ R48, R164.reuse, R48 ;  /* 0x00000030a4307220 */ /* 0x040fe20000410000 */
[----:B------:R-:W-:Y:S03]  /*c9e0*/  FMUL.FTZ R49, R164, R49 ;  /* 0x00000031a4317220 */ /* 0x000fe60000410000 */
[----:B------:R-:W5:Y:S01]  /*c9f0*/  MUFU.EX2 R242, R242 ;  /* 0x000000f200f27308 */ /* 0x000f620000000800 */
[----:B---3--:R-:W-:Y:S01]  /*ca00*/  F2FP.BF16.F32.PACK_AB R157, R238, R240 ;  /* 0x000000f0ee9d723e */ /* 0x008fe200000010ff */
[C---:B------:R-:W-:Y:S01]  /*ca10*/  FMUL.FTZ R50, R3.reuse, R50 ;  /* 0x0000003203327220 */ /* 0x040fe20000410000 */
[C---:B------:R-:W-:Y:S01]  /*ca20*/  FMUL.FTZ R51, R3.reuse, R51 ;  /* 0x0000003303337220 */ /* 0x040fe20000410000 */
[C---:B------:R-:W-:Y:S01]  /*ca30*/  FMUL.FTZ R52, R164.reuse, R52 ;  /* 0x00000034a4347220 */ /* 0x040fe20000410000 */
[----:B------:R-:W-:Y:S01]  /*ca40*/  FMUL.FTZ R53, R164, R53 ;  /* 0x00000035a4357220 */ /* 0x000fe20000410000 */
        /* <DEDUP_REMOVED lines=10> */
[----:B------:R-:W3:Y:S01]  /*caf0*/  MUFU.EX2 R236, R236 ;  /* 0x000000ec00ec7308 */ /* 0x000ee20000000800 */
[----:B-----5:R-:W-:Y:S01]  /*cb00*/  F2FP.BF16.F32.PACK_AB R158, R242, R245 ;  /* 0x000000f5f29e723e */ /* 0x020fe200000010ff */
        /* <DEDUP_REMOVED lines=14> */
[----:B------:R-:W5:Y:S01]  /*cbf0*/  MUFU.EX2 R234, R234 ;  /* 0x000000ea00ea7308 */ /* 0x000f620000000800 */
[----:B---3--:R-:W-:Y:S01]  /*cc00*/  F2FP.BF16.F32.PACK_AB R159, R236, R243 ;  /* 0x000000f3ec9f723e */ /* 0x008fe200000010ff */
[C---:B------:R-:W-:Y:S01]  /*cc10*/  FMUL.FTZ R76, R2.reuse, R76 ;  /* 0x0000004c024c7220 */ /* 0x040fe20000410000 */
[----:B------:R-:W-:Y:S01]  /*cc20*/  FMUL.FTZ R77, R2, R77 ;  /* 0x0000004d024d7220 */ /* 0x000fe20000410000 */
[C---:B------:R-:W-:Y:S01]  /*cc30*/  FMUL.FTZ R78, R0.reuse, R78 ;  /* 0x0000004e004e7220 */ /* 0x040fe20000410000 */
[----:B------:R-:W-:Y:S01]  /*cc40*/  FMUL.FTZ R79, R0, R79 ;  /* 0x0000004f004f7220 */ /* 0x000fe20000410000 */
[C---:B------:R-:W-:Y:S01]  /*cc50*/  FMUL.FTZ R80, R164.reuse, R80 ;  /* 0x00000050a4507220 */ /* 0x040fe20000410000 */
[C---:B------:R-:W-:Y:S01]  /*cc60*/  FMUL.FTZ R81, R164.reuse, R81 ;  /* 0x00000051a4517220 */ /* 0x040fe20000410000 */
[-C--:B------:R-:W-:Y:S02]  /*cc70*/  HMMA.16816.F32.BF16 R4, R156, R20.reuse, R4 ;  /* 0x000000149c04723c */ /* 0x080fe40000041804 */
[----:B------:R-:W-:Y:S03]  /*cc80*/  MUFU.EX2 R207, R207 ;  /* 0x000000cf00cf7308 */ /* 0x000fe60000000800 */
[C---:B------:R-:W-:Y:S01]  /*cc90*/  FMUL.FTZ R82, R3.reuse, R82 ;  /* 0x0000005203527220 */ /* 0x040fe20000410000 */
[C---:B------:R-:W-:Y:S01]  /*cca0*/  FMUL.FTZ R83, R3.reuse, R83 ;  /* 0x0000005303537220 */ /* 0x040fe20000410000 */
[C---:B------:R-:W-:Y:S01]  /*ccb0*/  FMUL.FTZ R100, R164.reuse, R100 ;  /* 0x00000064a4647220 */ /* 0x040fe20000410000 */
[----:B------:R-:W-:Y:S04]  /*ccc0*/  FMUL.FTZ R101, R164, R101 ;  /* 0x00000065a4657220 */ /* 0x000fe80000410000 */
[----:B------:R-:W3:Y:S01]  /*ccd0*/  MUFU.EX2 R205, R205 ;  /* 0x000000cd00cd7308 */ /* 0x000ee20000000800 */
[----:B-----5:R-:W-:Y:S01]  /*cce0*/  F2FP.BF16.F32.PACK_AB R160, R234, R241 ;  /* 0x000000f1eaa0723e */ /* 0x020fe200000010ff */
[C---:B------:R-:W-:Y:S01]  /*ccf0*/  FMUL.FTZ R102, R3.reuse, R102 ;  /* 0x0000006603667220 */ /* 0x040fe20000410000 */
[----:B------:R-:W-:Y:S01]  /*cd00*/  FMUL.FTZ R103, R3, R103 ;  /* 0x0000006703677220 */ /* 0x000fe20000410000 */
[C---:B------:R-:W-:Y:S01]  /*cd10*/  FMUL.FTZ R104, R2.reuse, R104 ;  /* 0x0000006802687220 */ /* 0x040fe20000410000 */
[----:B------:R-:W-:Y:S01]  /*cd20*/  FMUL.FTZ R105, R2, R105 ;  /* 0x0000006902697220 */ /* 0x000fe20000410000 */
[C---:B------:R-:W-:Y:S04]  /*cd30*/  FMUL.FTZ R106, R0.reuse, R106 ;  /* 0x0000006a006a7220 */ /* 0x040fe80000410000 */
[----:B------:R-:W-:Y:S01]  /*cd40*/  MUFU.EX2 R239, R239 ;  /* 0x000000ef00ef7308 */ /* 0x000fe20000000800 */
[----:B------:R-:W-:Y:S01]  /*cd50*/  FMUL.FTZ R107, R0, R107 ;  /* 0x0000006b006b7220 */ /* 0x000fe20000410000 */
[C---:B------:R-:W-:Y:S01]  /*cd60*/  FMUL.FTZ R108, R2.reuse, R108 ;  /* 0x0000006c026c7220 */ /* 0x040fe20000410000 */
[----:B------:R-:W-:Y:S01]  /*cd70*/  FMUL.FTZ R109, R2, R109 ;  /* 0x0000006d026d7220 */ /* 0x000fe20000410000 */
[C---:B------:R-:W-:Y:S01]  /*cd80*/  FMUL.FTZ R110, R0.reuse, R110 ;  /* 0x0000006e006e7220 */ /* 0x040fe20000410000 */
[----:B------:R-:W-:Y:S01]  /*cd90*/  FMUL.FTZ R111, R0, R111 ;  /* 0x0000006f006f7220 */ /* 0x000fe20000410000 */
[C---:B------:R-:W-:Y:S01]  /*cda0*/  FMUL.FTZ R112, R164.reuse, R112 ;  /* 0x00000070a4707220 */ /* 0x040fe20000410000 */
[C---:B------:R-:W-:Y:S03]  /*cdb0*/  FMUL.FTZ R113, R164.reuse, R113 ;  /* 0x00000071a4717220 */ /* 0x040fe60000410000 */
        /* <DEDUP_REMOVED lines=32> */
[----:B------:R-:W5:Y:S01]  /*cfc0*/  MUFU.EX2 R154, R191 ;  /* 0x000000bf009a7308 */ /* 0x000f620000000800 */
[----:B---3--:R-:W-:Y:S01]  /*cfd0*/  F2FP.BF16.F32.PACK_AB R163, R171, R204 ;  /* 0x000000ccaba3723e */ /* 0x008fe200000010ff */
[--C-:B------:R-:W-:Y:S01]  /*cfe0*/  FFMA.FTZ R251, R251, UR4, -R176.reuse ;  /* 0x00000004fbfb7c23 */ /* 0x100fe200080108b0 */
[--C-:B------:R-:W-:Y:S01]  /*cff0*/  FFMA.FTZ R250, R250, UR4, -R176.reuse ;  /* 0x00000004fafa7c23 */ /* 0x100fe200080108b0 */
[--C-:B------:R-:W-:Y:S01]  /*d000*/  FFMA.FTZ R252, R252, UR4, -R177.reuse ;  /* 0x00000004fcfc7c23 */ /* 0x100fe200080108b1 */
[--C-:B------:R-:W-:Y:S01]  /*d010*/  FFMA.FTZ R246, R246, UR4, -R177.reuse ;  /* 0x00000004f6f67c23 */ /* 0x100fe200080108b1 */
[--C-:B------:R-:W-:Y:S01]  /*d020*/  FFMA.FTZ R249, R249, UR4, -R176.reuse ;  /* 0x00000004f9f97c23 */ /* 0x100fe200080108b0 */
[--C-:B------:R-:W-:Y:S01]  /*d030*/  FFMA.FTZ R170, R170, UR4, -R177.reuse ;  /* 0x00000004aaaa7c23 */ /* 0x100fe200080108b1 */
[C---:B------:R-:W-:Y:S02]  /*d040*/  HMMA.16816.F32.BF16 R8, R160.reuse, R20, R8 ;  /* 0x00000014a008723c */ /* 0x040fe40000041808 */
[----:B------:R-:W-:Y:S02]  /*d050*/  MUFU.EX2 R153, R198 ;  /* 0x000000c600997308 */ /* 0x000fe40000000800 */
[----:B------:R-:W-:Y:S01]  /*d060*/  FFMA.FTZ R176, R248, UR4, -R176 ;  /* 0x00000004f8b07c23 */ /* 0x000fe200080108b0 */
[----:B------:R-:W-:Y:S01]  /*d070*/  FFMA.FTZ R177, R169, UR4, -R177 ;  /* 0x00000004a9b17c23 */ /* 0x000fe200080108b1 */
[-C--:B------:R-:W-:Y:S06]  /*d080*/  HMMA.16816.F32.BF16 R12, R160, R22.reuse, R12 ;  /* 0x00000016a00c723c */ /* 0x080fec000004180c */
[----:B------:R3:W2:Y:S01]  /*d090*/  MUFU.EX2 R155, R190 ;  /* 0x000000be009b7308 */ /* 0x0006a20000000800 */
[C---:B------:R-:W-:Y:S01]  /*d0a0*/  FMUL.FTZ R20, R164.reuse, R144 ;  /* 0x00000090a4147220 */ /* 0x040fe20000410000 */
[C---:B------:R-:W-:Y:S04]  /*d0b0*/  HMMA.16816.F32.BF16 R16, R156.reuse, R22, R16 ;  /* 0x000000169c10723c */ /* 0x040fe80000041810 */
[----:B------:R-:W-:Y:S04]  /*d0c0*/  FMUL.FTZ R21, R164, R145 ;  /* 0x00000091a4157220 */ /* 0x000fe80000410000 */
[----:B------:R1:W-:Y:S03]  /*d0d0*/  MUFU.EX2 R144, R197 ;  /* 0x000000c500907308 */ /* 0x0003e60000000800 */
[C---:B------:R-:W-:Y:S01]  /*d0e0*/  FMUL.FTZ R22, R3.reuse, R146 ;  /* 0x0000009203167220 */ /* 0x040fe20000410000 */
[C---:B------:R-:W-:Y:S01]  /*d0f0*/  FMUL.FTZ R23, R3.reuse, R147 ;  /* 0x0000009303177220 */ /* 0x040fe20000410000 */
[C---:B------:R-:W-:Y:S01]  /*d100*/  FMUL.FTZ R124, R2.reuse, R124 ;  /* 0x0000007c027c7220 */ /* 0x040fe20000410000 */
[----:B------:R-:W-:Y:S01]  /*d110*/  FMUL.FTZ R125, R2, R125 ;  /* 0x0000007d027d7220 */ /* 0x000fe20000410000 */
[C---:B------:R-:W-:Y:S01]  /*d120*/  FMUL.FTZ R126, R0.reuse, R126 ;  /* 0x0000007e007e7220 */ /* 0x040fe20000410000 */
[----:B---3--:R-:W-:Y:S03]  /*d130*/  LDSM.16.MT88.4 R188, [R215+0xb800] ;  /* 0x00b80000d7bc783b */ /* 0x008fe60000004200 */
[-C--:B------:R-:W-:Y:S01]  /*d140*/  HMMA.16816.F32.BF16 R20, R156, R172.reuse, R20 ;  /* 0x000000ac9c14723c */ /* 0x080fe20000041814 */
[----:B------:R3:W-:Y:S02]  /*d150*/  MUFU.EX2 R145, R183 ;  /* 0x000000b700917308 */ /* 0x0007e40000000800 */
[----:B------:R-:W-:Y:S01]  /*d160*/  FMUL.FTZ R127, R0, R127 ;  /* 0x0000007f007f7220 */ /* 0x000fe20000410000 */
[C---:B------:R-:W-:Y:S01]  /*d170*/  FMUL.FTZ R128, R164.reuse, R128 ;  /* 0x00000080a4807220 */ /* 0x040fe20000410000 */
[----:B------:R-:W-:Y:S01]  /*d180*/  FMUL.FTZ R129, R164, R129 ;  /* 0x00000081a4817220 */ /* 0x000fe20000410000 */
[C---:B------:R-:W-:Y:S01]  /*d190*/  HMMA.16816.F32.BF16 R24, R160.reuse, R172, R24 ;  /* 0x000000aca018723c */ /* 0x040fe20000041818 */
[----:B-1----:R-:W-:Y:S04]  /*d1a0*/  LDSM.16.MT88.4 R196, [R213+0xb800] ;  /* 0x00b80000d5c4783b */ /* 0x002fe80000004200 */
[----:B------:R-:W1:Y:S01]  /*d1b0*/  MUFU.EX2 R146, R178 ;  /* 0x000000b200927308 */ /* 0x000e620000000800 */
[C---:B------:R-:W-:Y:S01]  /*d1c0*/  FMUL.FTZ R130, R3.reuse, R130 ;  /* 0x0000008203827220 */ /* 0x040fe20000410000 */
[-C--:B------:R-:W-:Y:S04]  /*d1d0*/  HMMA.16816.F32.BF16 R28, R160, R174.reuse, R28 ;  /* 0x000000aea01c723c */ /* 0x080fe8000004181c */
[----:B-----5:R-:W-:Y:S02]  /*d1e0*/  F2FP.BF16.F32.PACK_AB R172, R154, R152 ;  /* 0x000000989aac723e */ /* 0x020fe400000010ff */
[C---:B------:R-:W-:Y:S01]  /*d1f0*/  HMMA.16816.F32.BF16 R32, R156.reuse, R174, R32 ;  /* 0x000000ae9c20723c */ /* 0x040fe20000041820 */
[----:B---3--:R-:W-:Y:S01]  /*d200*/  LDSM.16.MT88.4 R180, [R213+0xa800] ;  /* 0x00a80000d5b4783b */ /* 0x008fe20000004200 */
[----:B------:R-:W3:Y:S03]  /*d210*/  MUFU.EX2 R147, R179 ;  /* 0x000000b300937308 */ /* 0x000ee60000000800 */
[----:B------:R-:W-:Y:S01]  /*d220*/  FMUL.FTZ R131, R3, R131 ;  /* 0x0000008303837220 */ /* 0x000fe20000410000 */
[-C--:B------:R-:W-:Y:S06]  /*d230*/  HMMA.16816.F32.BF16 R36, R156, R148.reuse, R36 ;  /* 0x000000949c24723c */ /* 0x080fec0000041824 */
[----:B------:R-:W-:Y:S01]  /*d240*/  MUFU.EX2 R251, R251 ;  /* 0x000000fb00fb7308 */ /* 0x000fe20000000800 */
[----:B--2---:R-:W-:Y:S01]  /*d250*/  F2FP.BF16.F32.PACK_AB R173, R155, R153 ;  /* 0x000000999bad723e */ /* 0x004fe200000010ff */
[C---:B------:R-:W-:Y:S04]  /*d260*/  HMMA.16816.F32.BF16 R40, R160.reuse, R148, R40 ;  /* 0x00000094a028723c */ /* 0x040fe80000041828 */
[----:B-1----:R-:W-:Y:S02]  /*d270*/  F2FP.BF16.F32.PACK_AB R174, R146, R144 ;  /* 0x0000009092ae723e */ /* 0x002fe400000010ff */
[-C--:B------:R-:W-:Y:S02]  /*d280*/  HMMA.16816.F32.BF16 R44, R160, R150.reuse, R44 ;  /* 0x00000096a02c723c */ /* 0x080fe4000004182c */
[----:B------:R-:W1:Y:S03]  /*d290*/  MUFU.EX2 R250, R250 ;  /* 0x000000fa00fa7308 */ /* 0x000e660000000800 */
[----:B---3--:R-:W-:Y:S01]  /*d2a0*/  F2FP.BF16.F32.PACK_AB R175, R147, R145 ;  /* 0x0000009193af723e */ /* 0x008fe200000010ff */
[C---:B------:R-:W-:Y:S01]  /*d2b0*/  HMMA.16816.F32.BF16 R48, R156.reuse, R150, R48 ;  /* 0x000000969c30723c */ /* 0x040fe20000041830 */
[----:B------:R-:W-:Y:S05]  /*d2c0*/  LDSM.16.MT88.4 R148, [R215+0xa800] ;  /* 0x00a80000d794783b */ /* 0x000fea0000004200 */
[----:B------:R-:W-:Y:S01]  /*d2d0*/  MUFU.EX2 R252, R252 ;  /* 0x000000fc00fc7308 */ /* 0x000fe20000000800 */
[----:B------:R-:W-:Y:S01]  /*d2e0*/  FFMA.FTZ R247, R164, R235, R247 ;  /* 0x000000eba4f77223 */ /* 0x000fe200000100f7 */
[-C--:B------:R-:W-:Y:S08]  /*d2f0*/  HMMA.16816.F32.BF16 R52, R156, R132.reuse, R52 ;  /* 0x000000849c34723c */ /* 0x080ff00000041834 */
[----:B------:R-:W-:Y:S01]  /*d300*/  MUFU.EX2 R246, R246 ;  /* 0x000000f600f67308 */ /* 0x000fe20000000800 */
[C---:B------:R-:W-:Y:S04]  /*d310*/  HMMA.16816.F32.BF16 R56, R160.reuse, R132, R56 ;  /* 0x00000084a038723c */ /* 0x040fe80000041838 */
[----:B------:R-:W-:Y:S02]  /*d320*/  FFMA.FTZ R240, R3, R232, R240 ;  /* 0x000000e803f07223 */ /* 0x000fe400000100f0 */
[-C--:B------:R-:W-:Y:S03]  /*d330*/  HMMA.16816.F32.BF16 R60, R160, R134.reuse, R60 ;  /* 0x00000086a03c723c */ /* 0x080fe6000004183c */
[----:B------:R-:W-:Y:S02]  /*d340*/  MUFU.EX2 R249, R249 ;  /* 0x000000f900f97308 */ /* 0x000fe40000000800 */
[----:B------:R-:W-:Y:S01]  /*d350*/  FFMA.FTZ R241, R2, R233, R241 ;  /* 0x000000e902f17223 */ /* 0x000fe200000100f1 */
[C---:B------:R-:W-:Y:S01]  /*d360*/  HMMA.16816.F32.BF16 R64, R156.reuse, R134, R64 ;  /* 0x000000869c40723c */ /* 0x040fe20000041840 */
[----:B------:R-:W2:Y:S06]  /*d370*/  LDSM.16.MT88.4 R132, [R213+0xb000] ;  /* 0x00b00000d584783b */ /* 0x000eac0000004200 */
[----:B------:R1:W3:Y:S01]  /*d380*/  MUFU.EX2 R248, R176 ;  /* 0x000000b000f87308 */ /* 0x0002e20000000800 */
[----:B------:R-:W-:Y:S01]  /*d390*/  FFMA.FTZ R207, R0, R225, R207 ;  /* 0x000000e100cf7223 */ /* 0x000fe200000100cf */
[-C--:B----4-:R-:W-:Y:S08]  /*d3a0*/  HMMA.16816.F32.BF16 R68, R156, R136.reuse, R68 ;  /* 0x000000889c44723c */ /* 0x090ff00000041844 */
[----:B------:R-:W-:Y:S01]  /*d3b0*/  MUFU.EX2 R170, R170 ;  /* 0x000000aa00aa7308 */ /* 0x000fe20000000800 */
[C---:B------:R-:W-:Y:S04]  /*d3c0*/  HMMA.16816.F32.BF16 R72, R160.reuse, R136, R72 ;  /* 0x00000088a048723c */ /* 0x040fe80000041848 */
[----:B------:R-:W-:Y:S02]  /*d3d0*/  FADD.FTZ R244, R244, R247 ;  /* 0x000000f7f4f47221 */ /* 0x000fe40000010000 */
[-C--:B------:R-:W-:Y:S03]  /*d3e0*/  HMMA.16816.F32.BF16 R76, R160, R138.reuse, R76 ;  /* 0x0000008aa04c723c */ /* 0x080fe6000004184c */
[----:B------:R4:W5:Y:S02]  /*d3f0*/  MUFU.EX2 R169, R177 ;  /* 0x000000b100a97308 */ /* 0x0009640000000800 */
[----:B-1----:R-:W-:Y:S01]  /*d400*/  F2FP.BF16.F32.PACK_AB R176, R250, R251 ;  /* 0x000000fbfab0723e */ /* 0x002fe200000010ff */
[C---:B------:R-:W-:Y:S01]  /*d410*/  HMMA.16816.F32.BF16 R80, R156.reuse, R138, R80 ;  /* 0x0000008a9c50723c */ /* 0x040fe20000041850 */
[----:B------:R-:W1:Y:S04]  /*d420*/  LDSM.16.MT88.4 R136, [R212+0xb000] ;  /* 0x00b00000d488783b */ /* 0x000e680000004200 */
[----:B---3--:R-:W-:Y:S01]  /*d430*/  F2FP.BF16.F32.PACK_AB R178, R248, R249 ;  /* 0x000000f9f8b2723e */ /* 0x008fe200000010ff */
[-C--:B------:R-:W-:Y:S05]  /*d440*/  HMMA.16816.F32.BF16 R84, R156, R140.reuse, R84 ;  /* 0x0000008c9c54723c */ /* 0x080fea0000041854 */
[----:B------:R-:W-:Y:S01]  /*d450*/  FADD.FTZ R240, R238, R240 ;  /* 0x000000f0eef07221 */ /* 0x000fe20000010000 */
[C---:B------:R-:W-:Y:S05]  /*d460*/  HMMA.16816.F32.BF16 R88, R160.reuse, R140, R88 ;  /* 0x0000008ca058723c */ /* 0x040fea0000041858 */
[----:B----4-:R-:W-:Y:S01]  /*d470*/  F2FP.BF16.F32.PACK_AB R177, R246, R252 ;  /* 0x000000fcf6b1723e */ /* 0x010fe200000010ff */
[-C--:B------:R-:W-:Y:S05]  /*d480*/  HMMA.16816.F32.BF16 R92, R160, R142.reuse, R92 ;  /* 0x0000008ea05c723c */ /* 0x080fea000004185c */
[----:B-----5:R-:W-:Y:S01]  /*d490*/  F2FP.BF16.F32.PACK_AB R179, R169, R170 ;  /* 0x000000aaa9b3723e */ /* 0x020fe200000010ff */
        /* <DEDUP_REMOVED lines=10> */
[----:B------:R-:W-:Y:S01]  /*d540*/  FADD.FTZ R239, R239, R234 ;  /* 0x000000eaefef7221 */ /* 0x000fe20000010000 */
[-C--:B-1----:R-:W-:Y:S05]  /*d550*/  HMMA.16816.F32.BF16 R116, R156, R136.reuse, R116 ;  /* 0x000000889c74723c */ /* 0x082fea0000041874 */
[----:B------:R-:W-:Y:S01]  /*d560*/  FADD.FTZ R204, R204, R207 ;  /* 0x000000cfcccc7221 */ /* 0x000fe20000010000 */
[C---:B------:R-:W-:Y:S05]  /*d570*/  HMMA.16816.F32.BF16 R120, R160.reuse, R136, R120 ;  /* 0x00000088a078723c */ /* 0x040fea0000041878 */
[----:B------:R-:W-:Y:S01]  /*d580*/  FADD.FTZ R245, R242, R245 ;  /* 0x000000f5f2f57221 */ /* 0x000fe20000010000 */
[-C--:B------:R-:W-:Y:S05]  /*d590*/  HMMA.16816.F32.BF16 R124, R160, R138.reuse, R124 ;  /* 0x0000008aa07c723c */ /* 0x080fea000004187c */
[----:B------:R-:W-:Y:S01]  /*d5a0*/  FADD.FTZ R243, R236, R243 ;  /* 0x000000f3ecf37221 */ /* 0x000fe20000010000 */
[----:B------:R-:W-:Y:S05]  /*d5b0*/  HMMA.16816.F32.BF16 R128, R156, R138, R128 ;  /* 0x0000008a9c80723c */ /* 0x000fea0000041880 */
[----:B------:R-:W-:Y:S01]  /*d5c0*/  FADD.FTZ R206, R206, R239 ;  /* 0x000000efcece7221 */ /* 0x000fe20000010000 */
[-C--:B------:R-:W-:Y:S05]  /*d5d0*/  HMMA.16816.F32.BF16 R160, R172, R148.reuse, R4 ;  /* 0x00000094aca0723c */ /* 0x080fea0000041804 */
[----:B------:R-:W-:Y:S01]  /*d5e0*/  FADD.FTZ R171, R171, R204 ;  /* 0x000000ccabab7221 */ /* 0x000fe20000010000 */
[C---:B------:R-:W-:Y:S05]  /*d5f0*/  HMMA.16816.F32.BF16 R156, R176.reuse, R148, R8 ;  /* 0x00000094b09c723c */ /* 0x040fea0000041808 */
[----:B------:R-:W-:Y:S01]  /*d600*/  MOV R7, R147 ;  /* 0x0000009300077202 */ /* 0x000fe20000000f00 */
[----:B------:R-:W-:Y:S01]  /*d610*/  FADD.FTZ R251, R251, R206 ;  /* 0x000000cefbfb7221 */ /* 0x000fe20000010000 */
[----:B------:R-:W-:Y:S01]  /*d620*/  MOV R11, R155 ;  /* 0x0000009b000b7202 */ /* 0x000fe20000000f00 */
[----:B------:R-:W-:Y:S03]  /*d630*/  FADD.FTZ R171, R252, R171 ;  /* 0x000000abfcab7221 */ /* 0x000fe60000010000 */
[----:B------:R-:W-:Y:S01]  /*d640*/  MOV R10, R154 ;  /* 0x0000009a000a7202 */ /* 0x000fe20000000f00 */
[----:B------:R-:W-:Y:S01]  /*d650*/  FADD.FTZ R250, R250, R251 ;  /* 0x000000fbfafa7221 */ /* 0x000fe20000010000 */
[----:B------:R-:W-:Y:S01]  /*d660*/  MOV R9, R153 ;  /* 0x0000009900097202 */ /* 0x000fe20000000f00 */
[----:B------:R-:W-:Y:S01]  /*d670*/  FADD.FTZ R171, R246, R171 ;  /* 0x000000abf6ab7221 */ /* 0x000fe20000010000 */
[----:B------:R-:W-:Y:S01]  /*d680*/  MOV R8, R152 ;  /* 0x0000009800087202 */ /* 0x000fe20000000f00 */
[----:B------:R-:W-:Y:S01]  /*d690*/  FADD.FTZ R233, R249, R250 ;  /* 0x000000faf9e97221 */ /* 0x000fe20000010000 */
[-C--:B------:R-:W-:Y:S03]  /*d6a0*/  HMMA.16816.F32.BF16 R152, R176, R150.reuse, R12 ;  /* 0x00000096b098723c */ /* 0x080fe6000004180c */
[----:B------:R-:W-:Y:S01]  /*d6b0*/  MOV R6, R146 ;  /* 0x0000009200067202 */ /* 0x000fe20000000f00 */
[----:B------:R-:W-:Y:S01]  /*d6c0*/  FADD.FTZ R245, R8, R245 ;  /* 0x000000f508f57221 */ /* 0x000fe20000010000 */
[----:B------:R-:W-:Y:S01]  /*d6d0*/  MOV R5, R145 ;  /* 0x0000009100057202 */ /* 0x000fe20000000f00 */
[C---:B------:R-:W-:Y:S05]  /*d6e0*/  HMMA.16816.F32.BF16 R148, R172.reuse, R150, R16 ;  /* 0x00000096ac94723c */ /* 0x040fea0000041810 */
[----:B------:R-:W-:Y:S01]  /*d6f0*/  MOV R4, R144 ;  /* 0x0000009000047202 */ /* 0x000fe20000000f00 */
[----:B------:R-:W-:Y:S01]  /*d700*/  FADD.FTZ R243, R9, R243 ;  /* 0x000000f309f37221 */ /* 0x000fe20000010000 */
[-C--:B--2---:R-:W-:Y:S04]  /*d710*/  HMMA.16816.F32.BF16 R144, R172, R132.reuse, R20 ;  /* 0x00000084ac90723c */ /* 0x084fe80000041814 */
        /* <DEDUP_REMOVED lines=17> */
[----:B------:R-:W-:Y:S01]  /*d830*/  MOV R0, R165 ;  /* 0x000000a500007202 */ /* 0x000fe20000000f00 */
[C---:B------:R-:W-:Y:S05]  /*d840*/  HMMA.16816.F32.BF16 R56, R176.reuse, R184, R56 ;  /* 0x000000b8b038723c */ /* 0x040fea0000041838 */
[----:B------:R-:W-:Y:S01]  /*d850*/  MOV R2, R167 ;  /* 0x000000a700027202 */ /* 0x000fe20000000f00 */
[-C--:B------:R-:W-:Y:S05]  /*d860*/  HMMA.16816.F32.BF16 R60, R176, R186.reuse, R60 ;  /* 0x000000bab03c723c */ /* 0x080fea000004183c */
[----:B------:R-:W-:Y:S01]  /*d870*/  MOV R171, R168 ;  /* 0x000000a800ab7202 */ /* 0x000fe20000000f00 */
[C---:B------:R-:W-:Y:S05]  /*d880*/  HMMA.16816.F32.BF16 R64, R172.reuse, R186, R64 ;  /* 0x000000baac40723c */ /* 0x040fea0000041840 */
[----:B------:R-:W-:Y:S01]  /*d890*/  MOV R3, R166 ;  /* 0x000000a600037202 */ /* 0x000fe20000000f00 */
        /* <DEDUP_REMOVED lines=19> */
.L_x_1087:
        /* <DEDUP_REMOVED lines=8> */
[----:B------:R-:W4:Y:S01]  /*da50*/  SHFL.BFLY PT, R5, R232, 0x2, 0x1f ;  /* 0x0c401f00e8057f89 */ /* 0x000f2200000e0000 */
[----:B------:R-:W5:Y:S03]  /*da60*/  S2UR UR12, SR_CTAID.Y ;  /* 0x00000000000c79c3 */ /* 0x000f660000002600 */
[----:B------:R-:W5:Y:S01]  /*da70*/  SHFL.BFLY PT, R14, R225, 0x2, 0x1f ;  /* 0x0c401f00e10e7f89 */ /* 0x000f6200000e0000 */
[----:B------:R-:W5:Y:S04]  /*da80*/  S2R R2, SR_TID.X ;  /* 0x0000000000027919 */ /* 0x000f680000002100 */
        /* <DEDUP_REMOVED lines=8> */
[----:B------:R-:W-:Y:S01]  /*db10*/  UISETP.NE.AND UP1, UPT, UR5, URZ, UPT ;  /* 0x0000003f0500728c */ /* 0x000fe2000bf25270 */
[----:B----4-:R-:W-:-:S02]  /*db20*/  FADD.FTZ R4, R5, R232 ;  /* 0x000000e805047221 */ /* 0x010fc40000010000 */
[----:B------:R-:W4:Y:S01]  /*db30*/  SHFL.BFLY PT, R11, R8, 0x1, 0x1f ;  /* 0x0c201f00080b7f89 */ /* 0x000f2200000e0000 */
[----:B-----5:R-:W-:-:S03]  /*db40*/  FADD.FTZ R14, R14, R225 ;  /* 0x000000e10e0e7221 */ /* 0x020fc60000010000 */
[----:B------:R-:W5:Y:S04]  /*db50*/  SHFL.BFLY PT, R9, R4, 0x1, 0x1f ;  /* 0x0c201f0004097f89 */ /* 0x000f6800000e0000 */
[----:B------:R-:W2:Y:S01]  /*db60*/  SHFL.BFLY PT, R7, R14, 0x1, 0x1f ;  /* 0x0c201f000e077f89 */ /* 0x000ea200000e0000 */
[----:B---3--:R-:W-:Y:S01]  /*db70*/  FADD.FTZ R10, R3, R10 ;  /* 0x0000000a030a7221 */ /* 0x008fe20000010000 */
[----:B------:R-:W-:Y:S02]  /*db80*/  SHF.R.S32.HI R3, RZ, 0x1f, R2 ;  /* 0x0000001fff037819 */ /* 0x000fe40000011402 */
[----:B-1----:R-:W-:Y:S01]  /*db90*/  SHF.R.S32.HI R5, RZ, 0x1f, R0 ;  /* 0x0000001fff057819 */ /* 0x002fe20000011400 */
[----:B----4-:R-:W-:Y:S01]  /*dba0*/  FADD.FTZ R8, R8, R11 ;  /* 0x0000000b08087221 */ /* 0x010fe20000010000 */
[----:B------:R-:W-:-:S02]  /*dbb0*/  FSETP.NE.FTZ.AND P5, PT, R10, RZ, PT ;  /* 0x000000ff0a00720b */ /* 0x000fc40003fb5000 */
[CC--:B------:R-:W-:Y:S01]  /*dbc0*/  LEA.HI R6, R5.reuse, R0.reuse, RZ, 0x5 ;  /* 0x0000000005067211 */ /* 0x0c0fe200078f28ff */
[----:B-----5:R-:W-:Y:S01]  /*dbd0*/  FADD.FTZ R9, R4, R9 ;  /* 0x0000000904097221 */ /* 0x020fe20000010000 */
[-C--:B------:R-:W-:Y:S02]  /*dbe0*/  LEA.HI R12, R5, R0.reuse, RZ, 0x2 ;  /* 0x00000000050c7211 */ /* 0x080fe400078f10ff */
[----:B------:R-:W-:Y:S01]  /*dbf0*/  FSETP.NE.FTZ.AND P3, PT, R8, RZ, PT ;  /* 0x000000ff0800720b */ /* 0x000fe20003f75000 */
[----:B--2---:R-:W-:Y:S01]  /*dc00*/  FADD.FTZ R7, R14, R7 ;  /* 0x000000070e077221 */ /* 0x004fe20000010000 */
[----:B------:R-:W-:Y:S02]  /*dc10*/  LOP3.LUT R5, R6, 0xffffffe0, RZ, 0xc0, !PT ;  /* 0xffffffe006057812 */ /* 0x000fe400078ec0ff */
[----:B------:R-:W-:Y:S02]  /*dc20*/  LOP3.LUT R11, R12, 0x3ffffffc, RZ, 0xc0, !PT ;  /* 0x3ffffffc0c0b7812 */ /* 0x000fe400078ec0ff */
[-C--:B------:R-:W-:Y:S01]  /*dc30*/  IADD3 R5, -R5, R0.reuse, RZ ;  /* 0x0000000005057210 */ /* 0x080fe20007ffe1ff */
[----:B------:R-:W1:Y:S01]  /*dc40*/  @P5 MUFU.RCP R13, R10 ;  /* 0x0000000a000d5308 */ /* 0x000e620000001000 */
[----:B------:R-:W-:-:S02]  /*dc50*/  IADD3 R11, -R11, R0, RZ ;  /* 0x000000000b0b7210 */ /* 0x000fc40007ffe1ff */
[----:B------:R-:W-:Y:S02]  /*dc60*/  MOV R0, 0x3f800000 ;  /* 0x3f80000000007802 */ /* 0x000fe40000000f00 */
[----:B------:R-:W-:Y:S02]  /*dc70*/  LOP3.LUT P6, RZ, R5, 0x3, RZ, 0xc0, !PT ;  /* 0x0000000305ff7812 */ /* 0x000fe400078cc0ff */
[----:B------:R-:W-:Y:S01]  /*dc80*/  SHF.R.S32.HI R5, RZ, 0x1f, R12 ;  /* 0x0000001fff057819 */ /* 0x000fe2000001140c */
[----:B------:R-:W-:Y:S01]  /*dc90*/  @P5 MUFU.LG2 R10, R10 ;  /* 0x0000000a000a5308 */ /* 0x000fe20000000c00 */
[----:B------:R-:W-:Y:S02]  /*dca0*/  FSETP.NE.FTZ.AND P4, PT, R9, RZ, PT ;  /* 0x000000ff0900720b */ /* 0x000fe40003f95000 */
[----:B------:R-:W-:Y:S02]  /*dcb0*/  LEA.HI R4, R3, R2, RZ, 0x3 ;  /* 0x0000000203047211 */ /* 0x000fe400078f18ff */
[----:B------:R-:W-:-:S02]  /*dcc0*/  FSETP.NE.FTZ.AND P0, PT, R7, RZ, PT ;  /* 0x000000ff0700720b */ /* 0x000fc40003f15000 */
[----:B------:R-:W-:Y:S01]  /*dcd0*/  LOP3.LUT R3, R4, 0xfffffff8, RZ, 0xc0, !PT ;  /* 0xfffffff804037812 */ /* 0x000fe200078ec0ff */
[----:B------:R-:W2:Y:S01]  /*dce0*/  @P3 MUFU.RCP R0, R8 ;  /* 0x0000000800003308 */ /* 0x000ea20000001000 */
[----:B------:R-:W-:Y:S01]  /*dcf0*/  MOV R14, 0x3f800000 ;  /* 0x3f800000000e7802 */ /* 0x000fe20000000f00 */
[----:B-1----:R-:W-:Y:S01]  /*dd00*/  FMUL.FTZ R160, R13, R160 ;  /* 0x000000a00da07220 */ /* 0x002fe20000410000 */
[----:B------:R-:W-:Y:S01]  /*dd10*/  IADD3 R3, -R3, R2, RZ ;  /* 0x0000000203037210 */ /* 0x000fe20007ffe1ff */
[C---:B------:R-:W-:Y:S01]  /*dd20*/  FMUL.FTZ R161, R13.reuse, R161 ;  /* 0x000000a10da17220 */ /* 0x040fe20000410000 */
[----:B------:R-:W-:Y:S01]  /*dd30*/  MOV R2, 0x3f800000 ;  /* 0x3f80000000027802 */ /* 0x000fe20000000f00 */
[C---:B------:R-:W-:Y:S01]  /*dd40*/  FMUL.FTZ R148, R13.reuse, R148 ;  /* 0x000000940d947220 */ /* 0x040fe20000410000 */
[----:B------:R-:W-:Y:S01]  /*dd50*/  SHF.R.S32.HI R6, RZ, 0x5, R6 ;  /* 0x00000005ff067819 */ /* 0x000fe20000011406 */
[----:B------:R-:W1:Y:S01]  /*dd60*/  @P4 MUFU.RCP R14, R9 ;  /* 0x00000009000e4308 */ /* 0x000e620000001000 */
[C---:B------:R-:W-:Y:S01]  /*dd70*/  FMUL.FTZ R149, R13.reuse, R149 ;  /* 0x000000950d957220 */ /* 0x040fe20000410000 */
[C---:B------:R-:W-:Y:S01]  /*dd80*/  FMUL.FTZ R144, R13.reuse, R144 ;  /* 0x000000900d907220 */ /* 0x040fe20000410000 */
[----:B------:R-:W-:Y:S01]  /*dd90*/  LEA R11, R6, R11, 0x9 ;  /* 0x0000000b060b7211 */ /* 0x000fe200078e48ff */
[C---:B------:R-:W-:Y:S01]  /*dda0*/  FMUL.FTZ R145, R13.reuse, R145 ;  /* 0x000000910d917220 */ /* 0x040fe20000410000 */
[C---:B------:R-:W-:Y:S01]  /*ddb0*/  FMUL.FTZ R132, R13.reuse, R132 ;  /* 0x000000840d847220 */ /* 0x040fe20000410000 */
[C---:B------:R-:W-:Y:S01]  /*ddc0*/  FMUL.FTZ R133, R13.reuse, R133 ;  /* 0x000000850d857220 */ /* 0x040fe20000410000 */
[C---:B------:R-:W-:Y:S01]  /*ddd0*/  FMUL.FTZ R36, R13.reuse, R36 ;  /* 0x000000240d247220 */ /* 0x040fe20000410000 */
[----:B------:R-:W3:Y:S01]  /*dde0*/  @P0 MUFU.RCP R2, R7 ;  /* 0x0000000700020308 */ /* 0x000ee20000001000 */
[C---:B--2---:R-:W-:Y:S01]  /*ddf0*/  FMUL.FTZ R156, R0.reuse, R156 ;  /* 0x0000009c009c7220 */ /* 0x044fe20000410000 */
        /* <DEDUP_REMOVED lines=43> */
[----:B------:R-:W-:Y:S01]  /*e0b0*/  IADD3 R5, R0, -R5, RZ ;  /* 0x8000000500057210 */ /* 0x000fe20007ffe0ff */
[C---:B------:R-:W-:Y:S01]  /*e0c0*/  FMUL.FTZ R80, R13.reuse, R80 ;  /* 0x000000500d507220 */ /* 0x040fe20000410000 */
[C---:B------:R-:W-:Y:S01]  /*e0d0*/  FMUL.FTZ R81, R13.reuse, R81 ;  /* 0x000000510d517220 */ /* 0x040fe20000410000 */
[----:B------:R-:W-:Y:S01]  /*e0e0*/  FMUL.FTZ R84, R13, R84 ;  /* 0x000000540d547220 */ /* 0x000fe20000410000 */
[----:B------:R-:W-:Y:S01]  /*e0f0*/  SHF.L.U32 R0, R5, 0x6, RZ ;  /* 0x0000000605007819 */ /* 0x000fe200000006ff */
[----:B------:R-:W-:Y:S01]  /*e100*/  FMUL.FTZ R85, R13, R85 ;  /* 0x000000550d557220 */ /* 0x000fe20000410000 */
[----:B------:R-:W-:Y:S01]  /*e110*/  LOP3.LUT R12, R5, 0x1, RZ, 0xc0, !PT ;  /* 0x00000001050c7812 */ /* 0x000fe200078ec0ff */
[C---:B------:R-:W-:Y:S01]  /*e120*/  FMUL.FTZ R96, R13.reuse, R96 ;  /* 0x000000600d607220 */ /* 0x040fe20000410000 */
[----:B------:R-:W-:Y:S01]  /*e130*/  LOP3.LUT R0, R0, 0x1c0, RZ, 0xc0, !PT ;  /* 0x000001c000007812 */ /* 0x000fe200078ec0ff */
[C---:B------:R-:W-:Y:S01]  /*e140*/  FMUL.FTZ R97, R13.reuse, R97 ;  /* 0x000000610d617220 */ /* 0x040fe20000410000 */
[----:B------:R-:W-:Y:S01]  /*e150*/  ISETP.NE.U32.AND P1, PT, R12, 0x1, PT ;  /* 0x000000010c00780c */ /* 0x000fe20003f25070 */
[C---:B------:R-:W-:Y:S01]  /*e160*/  FMUL.FTZ R100, R13.reuse, R100 ;  /* 0x000000640d647220 */ /* 0x040fe20000410000 */
[----:B------:R-:W-:Y:S01]  /*e170*/  LEA.HI R0, R0, R0, RZ, 0x1d ;  /* 0x0000000000007211 */ /* 0x000fe200078fe8ff */
[C---:B------:R-:W-:Y:S01]  /*e180*/  FMUL.FTZ R101, R13.reuse, R101 ;  /* 0x000000650d657220 */ /* 0x040fe20000410000 */
[C---:B------:R-:W-:Y:S01]  /*e190*/  FMUL.FTZ R112, R13.reuse, R112 ;  /* 0x000000700d707220 */ /* 0x040fe20000410000 */
[----:B------:R-:W-:Y:S01]  /*e1a0*/  FMUL.FTZ R113, R13, R113 ;  /* 0x000000710d717220 */ /* 0x000fe20000410000 */
[----:B------:R-:W-:Y:S01]  /*e1b0*/  LEA R0, R11, R0, 0x1 ;  /* 0x000000000b007211 */ /* 0x000fe200078e08ff */
[C---:B------:R-:W-:Y:S01]  /*e1c0*/  FMUL.FTZ R116, R13.reuse, R116 ;  /* 0x000000740d747220 */ /* 0x040fe20000410000 */
[C---:B------:R-:W-:Y:S01]  /*e1d0*/  FMUL.FTZ R117, R13.reuse, R117 ;  /* 0x000000750d757220 */ /* 0x040fe20000410000 */
[C---:B------:R-:W-:Y:S01]  /*e1e0*/  FMUL.FTZ R128, R13.reuse, R128 ;  /* 0x000000800d807220 */ /* 0x040fe20000410000 */
[----:B------:R-:W-:Y:S01]  /*e1f0*/  FMUL.FTZ R13, R13, R129 ;  /* 0x000000810d0d7220 */ /* 0x000fe20000410000 */
[----:B------:R-:W-:Y:S01]  /*e200*/  LEA R11, R0, UR4, 0x1 ;  /* 0x00000004000b7c11 */ /* 0x000fe2000f8e08ff */
[C---:B-1----:R-:W-:Y:S01]  /*e210*/  FMUL.FTZ R162, R14.reuse, R162 ;  /* 0x000000a20ea27220 */ /* 0x042fe20000410000 */
[C---:B------:R-:W-:Y:S01]  /*e220*/  FMUL.FTZ R163, R14.reuse, R163 ;  /* 0x000000a30ea37220 */ /* 0x040fe20000410000 */
[C---:B------:R-:W-:Y:S01]  /*e230*/  FMUL.FTZ R150, R14.reuse, R150 ;  /* 0x000000960e967220 */ /* 0x040fe20000410000 */
[----:B------:R-:W-:Y:S01]  /*e240*/  F2FP.BF16.F32.PACK_AB R128, R13, R128 ;  /* 0x000000800d80723e */ /* 0x000fe200000010ff */
[----:B------:R-:W-:Y:S01]  /*e250*/  FMUL.FTZ R151, R14, R151 ;  /* 0x000000970e977220 */ /* 0x000fe20000410000 */
[C---:B------:R-:W-:Y:S01]  /*e260*/  IADD3 R13, R11.reuse, -0x10, RZ ;  /* 0xfffffff00b0d7810 */ /* 0x040fe20007ffe0ff */
[C---:B---3--:R-:W-:Y:S01]  /*e270*/  FMUL.FTZ R159, R2.reuse, R159 ;  /* 0x0000009f029f7220 */ /* 0x048fe20000410000 */
[----:B------:R-:W-:Y:S01]  /*e280*/  @P1 IADD3 R13, R11, 0x10, RZ ;  /* 0x000000100b0d1810 */ /* 0x000fe20007ffe0ff */
[C---:B------:R-:W-:Y:S01]  /*e290*/  FMUL.FTZ R158, R2.reuse, R158 ;  /* 0x0000009e029e7220 */ /* 0x040fe20000410000 */
[----:B------:R-:W-:Y:S01]  /*e2a0*/  R2P PR, R5, 0x6 ;  /* 0x0000000605007804 */ /* 0x000fe20000000000 */
[C---:B------:R-:W-:Y:S01]  /*e2b0*/  FMUL.FTZ R155, R2.reuse, R155 ;  /* 0x0000009b029b7220 */ /* 0x040fe20000410000 */
[----:B------:R-:W-:Y:S01]  /*e2c0*/  MOV R0, 0x20 ;  /* 0x0000002000007802 */ /* 0x000fe20000000f00 */
[----:B------:R-:W-:Y:S01]  /*e2d0*/  FMUL.FTZ R154, R2, R154 ;  /* 0x0000009a029a7220 */ /* 0x000fe20000410000 */
[C---:B------:R-:W-:Y:S01]  /*e2e0*/  FMUL.FTZ R146, R14.reuse, R146 ;  /* 0x000000920e927220 */ /* 0x040fe20000410000 */
[C---:B------:R-:W-:Y:S01]  /*e2f0*/  FMUL.FTZ R147, R14.reuse, R147 ;  /* 0x000000930e937220 */ /* 0x040fe20000410000 */
[C---:B------:R-:W-:Y:S01]  /*e300*/  FMUL.FTZ R134, R14.reuse, R134 ;  /* 0x000000860e867220 */ /* 0x040fe20000410000 */
[----:B------:R-:W-:Y:S01]  /*e310*/  FMUL.FTZ R135, R14, R135 ;  /* 0x000000870e877220 */ /* 0x000fe20000410000 */
[----:B------:R-:W-:Y:S01]  /*e320*/  F2FP.BF16.F32.PACK_AB R160, R161, R160 ;  /* 0x000000a0a1a0723e */ /* 0x000fe200000010ff */
[C---:B------:R-:W-:Y:S01]  /*e330*/  FMUL.FTZ R143, R2.reuse, R143 ;  /* 0x0000008f028f7220 */ /* 0x040fe20000410000 */
[----:B------:R-:W-:Y:S01]  /*e340*/  F2FP.BF16.F32.PACK_AB R162, R163, R162 ;  /* 0x000000a2a3a2723e */ /* 0x000fe200000010ff */
[----:B------:R-:W-:Y:S01]  /*e350*/  FMUL.FTZ R142, R2, R142 ;  /* 0x0000008e028e7220 */ /* 0x000fe20000410000 */
[----:B------:R-:W-:Y:S01]  /*e360*/  SEL R0, R0, 0xffffffe0, !P1 ;  /* 0xffffffe000007807 */ /* 0x000fe20004800000 */
[C---:B------:R-:W-:Y:S01]  /*e370*/  FMUL.FTZ R139, R2.reuse, R139 ;  /* 0x0000008b028b7220 */ /* 0x040fe20000410000 */
[----:B------:R-:W-:Y:S01]  /*e380*/  MOV R12, 0x40 ;  /* 0x00000040000c7802 */ /* 0x000fe20000000f00 */
[----:B------:R-:W-:Y:S01]  /*e390*/  FMUL.FTZ R138, R2, R138 ;  /* 0x0000008a028a7220 */ /* 0x000fe20000410000 */
[----:B------:R-:W-:Y:S01]  /*e3a0*/  F2FP.BF16.F32.PACK_AB R148, R149, R148 ;  /* 0x000000949594723e */ /* 0x000fe200000010ff */
[C---:B------:R-:W-:Y:S01]  /*e3b0*/  FMUL.FTZ R38, R14.reuse, R38 ;  /* 0x000000260e267220 */ /* 0x040fe20000410000 */
[----:B------:R-:W-:Y:S01]  /*e3c0*/  F2FP.BF16.F32.PACK_AB R150, R151, R150 ;  /* 0x000000969796723e */ /* 0x000fe200000010ff */
[C---:B------:R-:W-:Y:S01]  /*e3d0*/  FMUL.FTZ R39, R14.reuse, R39 ;  /* 0x000000270e277220 */ /* 0x040fe20000410000 */
[----:B------:R-:W-:Y:S01]  /*e3e0*/  F2FP.BF16.F32.PACK_AB R156, R157, R156 ;  /* 0x0000009c9d9c723e */ /* 0x000fe200000010ff */
[C---:B------:R-:W-:Y:S01]  /*e3f0*/  FMUL.FTZ R50, R14.reuse, R50 ;  /* 0x000000320e327220 */ /* 0x040fe20000410000 */
[----:B------:R-:W-:Y:S01]  /*e400*/  F2FP.BF16.F32.PACK_AB R158, R159, R158 ;  /* 0x0000009e9f9e723e */ /* 0x000fe200000010ff */
[----:B------:R-:W-:Y:S01]  /*e410*/  FMUL.FTZ R51, R14, R51 ;  /* 0x000000330e337220 */ /* 0x000fe20000410000 */
[----:B------:R-:W-:Y:S01]  /*e420*/  F2FP.BF16.F32.PACK_AB R152, R153, R152 ;  /* 0x000000989998723e */ /* 0x000fe200000010ff */
[C---:B------:R-:W-:Y:S01]  /*e430*/  FMUL.FTZ R43, R2.reuse, R43 ;  /* 0x0000002b022b7220 */ /* 0x040fe20000410000 */
[----:B------:R-:W-:Y:S01]  /*e440*/  F2FP.BF16.F32.PACK_AB R154, R155, R154 ;  /* 0x0000009a9b9a723e */ /* 0x000fe200000010ff */
[C---:B------:R-:W-:Y:S01]  /*e450*/  FMUL.FTZ R42, R2.reuse, R42 ;  /* 0x0000002a022a7220 */ /* 0x040fe20000410000 */
[----:B------:R-:W-:Y:S01]  /*e460*/  F2FP.BF16.F32.PACK_AB R144, R145, R144 ;  /* 0x000000909190723e */ /* 0x000fe200000010ff */
[----:B------:R-:W-:Y:S01]  /*e470*/  STS [R11], R160 ;  /* 0x000000a00b007388 */ /* 0x000fe20000000800 */
[----:B------:R-:W-:Y:S01]  /*e480*/  F2FP.BF16.F32.PACK_AB R146, R147, R146 ;  /* 0x000000929392723e */ /* 0x000fe200000010ff */
[----:B------:R-:W-:Y:S01]  /*e490*/  FMUL.FTZ R47, R2, R47 ;  /* 0x0000002f022f7220 */ /* 0x000fe20000410000 */
[----:B------:R-:W-:Y:S01]  /*e4a0*/  IADD3 R5, R11, R0, RZ ;  /* 0x000000000b057210 */ /* 0x000fe20007ffe0ff */
[----:B------:R-:W-:Y:S01]  /*e4b0*/  STS [R11+0x400], R162 ;  /* 0x000400a20b007388 */ /* 0x000fe20000000800 */
[----:B------:R-:W-:Y:S01]  /*e4c0*/  SEL R12, R12, 0xffffffc0, !P2 ;  /* 0xffffffc00c0c7807 */ /* 0x000fe20005000000 */
        /* <DEDUP_REMOVED lines=18> */
[----:B------:R-:W-:Y:S01]  /*e5f0*/  F2FP.BF16.F32.PACK_AB R38, R39, R38 ;  /* 0x000000262726723e */ /* 0x000fe200000010ff */
[----:B------:R-:W-:Y:S01]  /*e600*/  STS [R13+0x2000], R152 ;  /* 0x002000980d007388 */ /* 0x000fe20000000800 */
[----:B------:R-:W-:Y:S01]  /*e610*/  IADD3 R17, R11, R12, RZ ;  /* 0x0000000c0b117210 */ /* 0x000fe20007ffe0ff */
[C---:B------:R-:W-:Y:S01]  /*e620*/  FMUL.FTZ R58, R2.reuse, R58 ;  /* 0x0000003a023a7220 */ /* 0x040fe20000410000 */
[----:B------:R-:W-:Y:S01]  /*e630*/  F2FP.BF16.F32.PACK_AB R48, R49, R48 ;  /* 0x000000303130723e */ /* 0x000fe200000010ff */
[----:B------:R-:W-:Y:S01]  /*e640*/  STS [R13+0x2400], R154 ;  /* 0x0024009a0d007388 */ /* 0x000fe20000000800 */
[----:B------:R-:W-:Y:S01]  /*e650*/  F2FP.BF16.F32.PACK_AB R50, R51, R50 ;  /* 0x000000323332723e */ /* 0x000fe200000010ff */
[----:B------:R-:W-:Y:S01]  /*e660*/  FMUL.FTZ R63, R2, R63 ;  /* 0x0000003f023f7220 */ /* 0x000fe20000410000 */
[----:B------:R-:W-:Y:S01]  /*e670*/  IADD3 R19, R12, R13, RZ ;  /* 0x0000000d0c137210 */ /* 0x000fe20007ffe0ff */
[----:B------:R-:W-:Y:S01]  /*e680*/  STS [R5], R144 ;  /* 0x0000009005007388 */ /* 0x000fe20000000800 */
[----:B------:R-:W-:Y:S01]  /*e690*/  FMUL.FTZ R62, R2, R62 ;  /* 0x0000003e023e7220 */ /* 0x000fe20000410000 */
[----:B------:R-:W-:Y:S01]  /*e6a0*/  F2FP.BF16.F32.PACK_AB R40, R41, R40 ;  /* 0x000000282928723e */ /* 0x000fe200000010ff */
[C---:B------:R-:W-:Y:S01]  /*e6b0*/  FMUL.FTZ R70, R14.reuse, R70 ;  /* 0x000000460e467220 */ /* 0x040fe20000410000 */
[----:B------:R-:W-:Y:S01]  /*e6c0*/  STS [R5+0x400], R146 ;  /* 0x0004009205007388 */ /* 0x000fe20000000800 */
[----:B------:R-:W-:Y:S01]  /*e6d0*/  F2FP.BF16.F32.PACK_AB R42, R43, R42 ;  /* 0x0000002a2b2a723e */ /* 0x000fe200000010ff */
[C---:B------:R-:W-:Y:S01]  /*e6e0*/  FMUL.FTZ R71, R14.reuse, R71 ;  /* 0x000000470e477220 */ /* 0x040fe20000410000 */
[----:B------:R-:W-:Y:S01]  /*e6f0*/  F2FP.BF16.F32.PACK_AB R44, R45, R44 ;  /* 0x0000002c2d2c723e */ /* 0x000fe200000010ff */
[----:B------:R-:W-:Y:S01]  /*e700*/  STS [R15], R132 ;  /* 0x000000840f007388 */ /* 0x000fe20000000800 */
[----:B------:R-:W-:Y:S01]  /*e710*/  F2FP.BF16.F32.PACK_AB R46, R47, R46 ;  /* 0x0000002e2f2e723e */ /* 0x000fe200000010ff */
[C---:B------:R-:W-:Y:S01]  /*e720*/  FMUL.FTZ R82, R14.reuse, R82 ;  /* 0x000000520e527220 */ /* 0x040fe20000410000 */
[----:B------:R-:W-:Y:S01]  /*e730*/  FMUL.FTZ R83, R14, R83 ;  /* 0x000000530e537220 */ /* 0x000fe20000410000 */
[----:B------:R-:W-:Y:S01]  /*e740*/  STS [R15+0x400], R134 ;  /* 0x000400860f007388 */ /* 0x000fe20000000800 */
        /* <DEDUP_REMOVED lines=10> */
[----:B------:R-:W-:Y:S01]  /*e7f0*/  IADD3 R23, R15, R12, RZ ;  /* 0x0000000c0f177210 */ /* 0x000fe20007ffe0ff */
        /* <DEDUP_REMOVED lines=16> */
[----:B------:R-:W-:Y:S01]  /*e900*/  STS [R19], R48 ;  /* 0x0000003013007388 */ /* 0x000fe20000000800 */
[C---:B------:R-:W-:Y:S01]  /*e910*/  FMUL.FTZ R90, R2.reuse, R90 ;  /* 0x0000005a025a7220 */ /* 0x040fe20000410000 */
[----:B------:R-:W-:Y:S01]  /*e920*/  F2FP.BF16.F32.PACK_AB R80, R81, R80 ;  /* 0x000000505150723e */ /* 0x000fe200000010ff */
[----:B------:R-:W-:Y:S01]  /*e930*/  ULDC.U8 UR4, c[0x0][0x3d9] ;  /* 0x0000f64000047ab9 */ /* 0x000fe20000000000 */
[----:B------:R-:W-:Y:S01]  /*e940*/  STS [R19+0x400], R50 ;  /* 0x0004003213007388 */ /* 0x000fe20000000800 */
[----:B------:R-:W-:Y:S01]  /*e950*/  F2FP.BF16.F32.PACK_AB R82, R83, R82 ;  /* 0x000000525352723e */ /* 0x000fe200000010ff */
[----:B------:R-:W-:Y:S01]  /*e960*/  UISETP.NE.AND UP0, UPT, UR4, URZ, UPT ;  /* 0x0000003f0400728c */ /* 0x000fe2000bf05270 */
        /* <DEDUP_REMOVED lines=22> */
[C---:B------:R-:W-:Y:S01]  /*ead0*/  FMUL.FTZ R107, R2.reuse, R107 ;  /* 0x0000006b026b7220 */ /* 0x040fe20000410000 */
[C---:B------:R-:W-:Y:S01]  /*eae0*/  FMUL.FTZ R106, R2.reuse, R106 ;  /* 0x0000006a026a7220 */ /* 0x040fe20000410000 */
[----:B------:R-:W1:Y:S01]  /*eaf0*/  @P4 MUFU.LG2 R12, R9 ;  /* 0x00000009000c4308 */ /* 0x000e620000000c00 */
[----:B------:R-:W-:Y:S01]  /*eb00*/  STS [R23], R64 ;  /* 0x0000004017007388 */ /* 0x000fe20000000800 */
[C---:B------:R-:W-:Y:S01]  /*eb10*/  FMUL.FTZ R111, R2.reuse, R111 ;  /* 0x0000006f026f7220 */ /* 0x040fe20000410000 */
[----:B------:R-:W-:Y:S01]  /*eb20*/  FMUL.FTZ R110, R2, R110 ;  /* 0x0000006e026e7220 */ /* 0x000fe20000410000 */
[C---:B------:R-:W-:Y:S01]  /*eb30*/  FMUL.FTZ R118, R14.reuse, R118 ;  /* 0x000000760e767220 */ /* 0x040fe20000410000 */
[----:B------:R-:W-:Y:S01]  /*eb40*/  STS [R23+0x400], R66 ;  /* 0x0004004217007388 */ /* 0x000fe20000000800 */
[C---:B------:R-:W-:Y:S01]  /*eb50*/  FMUL.FTZ R119, R14.reuse, R119 ;  /* 0x000000770e777220 */ /* 0x040fe20000410000 */
[----:B------:R-:W-:Y:S01]  /*eb60*/  F2FP.BF16.F32.PACK_AB R92, R93, R92 ;  /* 0x0000005c5d5c723e */ /* 0x000fe200000010ff */
[C---:B------:R-:W-:Y:S01]  /*eb70*/  FMUL.FTZ R130, R14.reuse, R130 ;  /* 0x000000820e827220 */ /* 0x040fe20000410000 */
[----:B------:R-:W-:Y:S01]  /*eb80*/  STS [R21+0x2000], R56 ;  /* 0x0020003815007388 */ /* 0x000fe20000000800 */
        /* <DEDUP_REMOVED lines=8> */
[C---:B------:R-:W-:Y:S01]  /*ec10*/  FMUL.FTZ R127, R2.reuse, R127 ;  /* 0x0000007f027f7220 */ /* 0x040fe20000410000 */
[----:B------:R-:W-:Y:S01]  /*ec20*/  F2FP.BF16.F32.PACK_AB R112, R113, R112 ;  /* 0x000000707170723e */ /* 0x000fe200000010ff */
[----:B------:R-:W-:Y:S01]  /*ec30*/  FMUL.FTZ R2, R2, R126 ;  /* 0x0000007e02027220 */ /* 0x000fe20000410000 */
[----:B------:R-:W-:Y:S01]  /*ec40*/  STS [R23+0x2400], R62 ;  /* 0x0024003e17007388 */ /* 0x000fe20000000800 */
[----:B------:R-:W-:Y:S01]  /*ec50*/  F2FP.BF16.F32.PACK_AB R114, R115, R114 ;  /* 0x000000727372723e */ /* 0x000fe200000010ff */
[----:B------:R-:W-:Y:S01]  /*ec60*/  @UP0 ULDC.64 UR8, c[0x0][0x2c0] ;  /* 0x0000b00000080ab9 */ /* 0x000fe20000000a00 */
[----:B------:R-:W-:Y:S01]  /*ec70*/  F2FP.BF16.F32.PACK_AB R104, R105, R104 ;  /* 0x000000686968723e */ /* 0x000fe200000010ff */
[----:B------:R-:W-:Y:S01]  /*ec80*/  STS [R11+0x4000], R68 ;  /* 0x004000440b007388 */ /* 0x000fe20000000800 */
        /* <DEDUP_REMOVED lines=8> */
[----:B------:R-:W-:Y:S01]  /*ed10*/  F2FP.BF16.F32.PACK_AB R118, R119, R118 ;  /* 0x000000767776723e */ /* 0x000fe200000010ff */
[----:B------:R-:W-:Y:S01]  /*ed20*/  @!UP0 ULDC UR9, c[0x0][0x2c4] ;  /* 0x0000b10000098ab9 */ /* 0x000fe20000000800 */
[----:B------:R-:W-:Y:S01]  /*ed30*/  F2FP.BF16.F32.PACK_AB R130, R131, R130 ;  /* 0x000000828382723e */ /* 0x000fe200000010ff */
[----:B------:R-:W-:Y:S01]  /*ed40*/  STS [R13+0x4400], R82 ;  /* 0x004400520d007388 */ /* 0x000fe20000000800 */
[----:B------:R-:W-:Y:S01]  /*ed50*/  F2FP.BF16.F32.PACK_AB R120, R121, R120 ;  /* 0x000000787978723e */ /* 0x000fe200000010ff */
[----:B------:R-:W-:Y:S01]  /*ed60*/  UISETP.NE.OR UP2, UPT, UR4, URZ, !UP1 ;  /* 0x0000003f0400728c */ /* 0x000fe2000cf45670 */
[----:B------:R-:W-:Y:S01]  /*ed70*/  F2FP.BF16.F32.PACK_AB R122, R123, R122 ;  /* 0x0000007a7b7a723e */ /* 0x000fe200000010ff */
[----:B------:R-:W-:Y:S01]  /*ed80*/  STS [R11+0x6000], R72 ;  /* 0x006000480b007388 */ /* 0x000fe20000000800 */
[----:B------:R-:W-:Y:S01]  /*ed90*/  F2FP.BF16.F32.PACK_AB R2, R127, R2 ;  /* 0x000000027f02723e */ /* 0x000fe200000010ff */
[----:B------:R-:W-:Y:S01]  /*eda0*/  @!UP0 USEL UR8, UR9, UR6, !UP1 ;  /* 0x0000000609088287 */ /* 0x000fe2000c800000 */
[----:B------:R-:W2:Y:S01]  /*edb0*/  @P4 LDC R14, c[0x0][0x2e8] ;  /* 0x0000ba00ff0e4b82 */ /* 0x000ea20000000800 */
[----:B------:R3:W-:Y:S01]  /*edc0*/  STS [R11+0x6400], R74 ;  /* 0x0064004a0b007388 */ /* 0x0007e20000000800 */
[----:B------:R-:W-:Y:S01]  /*edd0*/  @!UP0 ULDC UR5, c[0x0][0x270] ;  /* 0x00009c0000058ab9 */ /* 0x000fe20000000800 */
[----:B------:R-:W-:Y:S01]  /*ede0*/  MOV R0, 0x7f800000 ;  /* 0x7f80000000007802 */ /* 0x000fe20000000f00 */
[----:B------:R-:W-:Y:S01]  /*edf0*/  @UP0 UMOV UR7, 0x1 ;  /* 0x0000000100070882 */ /* 0x000fe20000000000 */
[----:B------:R-:W-:Y:S01]  /*ee00*/  STS [R13+0x6000], R76 ;  /* 0x0060004c0d007388 */ /* 0x000fe20000000800 */
[----:B------:R-:W-:Y:S01]  /*ee10*/  @!UP0 UIMAD UR7, UR8, UR5, URZ ;  /* 0x00000005080782a4 */ /* 0x000fe2000f8e023f */
[----:B------:R-:W-:Y:S01]  /*ee20*/  @P0 MUFU.LG2 R7, R7 ;  /* 0x0000000700070308 */ /* 0x000fe20000000c00 */
[----:B-1----:R-:W-:Y:S01]  /*ee30*/  @P4 FMUL.FTZ R16, R12, 0.69314718246459960938 ;  /* 0x3f3172180c104820 */ /* 0x002fe20000410000 */
[----:B------:R1:W-:Y:S01]  /*ee40*/  STS [R13+0x6400], R78 ;  /* 0x0064004e0d007388 */ /* 0x0003e20000000800 */
[----:B------:R-:W-:Y:S01]  /*ee50*/  UIMAD UR6, UR12, UR7, URZ ;  /* 0x000000070c0672a4 */ /* 0x000fe2000f8e023f */
[----:B------:R-:W-:Y:S01]  /*ee60*/  F2FP.BF16.F32.PACK_AB R124, R125, R124 ;  /* 0x0000007c7d7c723e */ /* 0x000fe200000010ff */
[----:B------:R-:W-:Y:S01]  /*ee70*/  @UP0 ULDC UR13, c[0x0][0x2c0] ;  /* 0x0000b000000d0ab9 */ /* 0x000fe20000000800 */
[----:B------:R-:W-:Y:S01]  /*ee80*/  STS [R5+0x4000], R84 ;  /* 0x0040005405007388 */ /* 0x000fe20000000800 */
[----:B------:R-:W-:Y:S01]  /*ee90*/  @!UP2 ULDC UR4, c[0x0][0x2c4] ;  /* 0x0000b1000004aab9 */ /* 0x000fe20000000800 */
[----:B------:R-:W-:Y:S01]  /*eea0*/  @!UP0 UMOV UR13, 0x1 ;  /* 0x00000001000d8882 */ /* 0x000fe20000000000 */
[----:B------:R-:W-:Y:S01]  /*eeb0*/  @!UP2 UIMAD UR4, UR12, UR4, URZ ;  /* 0x000000040c04a2a4 */ /* 0x000fe2000f8e023f */
[----:B------:R-:W-:Y:S01]  /*eec0*/  STS [R5+0x4400], R86 ;  /* 0x0044005605007388 */ /* 0x000fe20000000800 */
[----:B------:R-:W-:Y:S01]  /*eed0*/  USEL UR6, UR6, URZ, UP2 ;  /* 0x0000003f06067287 */ /* 0x000fe20009000000 */
[----:B------:R-:W-:Y:S01]  /*eee0*/  SHF.L.U32 R18, R3, 0x3, RZ ;  /* 0x0000000303127819 */ /* 0x000fe200000006ff */
[----:B------:R-:W-:Y:S01]  /*eef0*/  UIMAD UR5, UR10, UR13, URZ ;  /* 0x0000000d0a0572a4 */ /* 0x000fe2000f8e023f */
[----:B------:R-:W-:Y:S01]  /*ef00*/  STS [R15+0x4000], R96 ;  /* 0x004000600f007388 */ /* 0x000fe20000000800 */
[----:B------:R-:W-:-:S02]  /*ef10*/  UIMAD UR8, UR11, UR8, UR6 ;  /* 0x000000080b0872a4 */ /* 0x000fc4000f8e0206 */
[----:B------:R-:W-:Y:S01]  /*ef20*/  USHF.L.U32 UR7, UR5, 0x7, URZ ;  /* 0x0000000705077899 */ /* 0x000fe2000800063f */
[----:B------:R-:W-:Y:S01]  /*ef30*/  STS [R15+0x4400], R98 ;  /* 0x004400620f007388 */ /* 0x000fe20000000800 */
[----:B---3--:R-:W-:Y:S01]  /*ef40*/  @P5 FMUL.FTZ R11, R10, 0.69314718246459960938 ;  /* 0x3f3172180a0b5820 */ /* 0x008fe20000410000 */
[----:B------:R-:W-:Y:S01]  /*ef50*/  @!UP2 UMOV UR14, UR4 ;  /* 0x00000004000eac82 */ /* 0x000fe20008000000 */
[----:B------:R-:W3:Y:S01]  /*ef60*/  @P0 LDC R10, c[0x0][0x2e8] ;  /* 0x0000ba00ff0a0b82 */ /* 0x000ee20000000800 */
[----:B------:R-:W-:Y:S01]  /*ef70*/  STS [R5+0x6000], R88 ;  /* 0x0060005805007388 */ /* 0x000fe20000000800 */
[----:B------:R-:W-:Y:S02]  /*ef80*/  USHF.R.S32.HI UR6, URZ, 0x1f, UR8 ;  /* 0x0000001f3f067899 */ /* 0x000fe40008011408 */
[----:B------:R-:W-:Y:S01]  /*ef90*/  @!UP2 USHF.R.S32.HI UR15, URZ, 0x1f, UR4 ;  /* 0x0000001f3f0fa899 */ /* 0x000fe20008011404 */
[----:B------:R4:W-:Y:S01]  /*efa0*/  STS [R5+0x6400], R90 ;  /* 0x0064005a05007388 */ /* 0x0009e20000000800 */
[----:B------:R-:W-:-:S02]  /*efb0*/  USHF.R.S32.HI UR5, URZ, 0x1f, UR7 ;  /* 0x0000001f3f057899 */ /* 0x000fc40008011407 */
[----:B-1----:R-:W1:Y:S01]  /*efc0*/  LDC.64 R12, c[0x0][0x2a0] ;  /* 0x0000a800ff0c7b82 */ /* 0x002e620000000a00 */
[----:B------:R-:W-:Y:S01]  /*efd0*/  STS [R15+0x6000], R92 ;  /* 0x0060005c0f007388 */ /* 0x000fe20000000800 */
[----:B------:R-:W-:-:S03]  /*efe0*/  UIADD3 UR8, UP1, UP0, UR7, UR14, UR8 ;  /* 0x0000000e07087290 */ /* 0x000fc6000f83e008 */
[----:B------:R-:W-:Y:S01]  /*eff0*/  STS [R15+0x6400], R94 ;  /* 0x0064005e0f007388 */ /* 0x000fe20000000800 */
[----:B------:R-:W-:-:S03]  /*f000*/  UIADD3.X UR14, UR5, UR15, UR6, UP1, UP0 ;  /* 0x0000000f050e7290 */ /* 0x000fc60008fe0406 */
[----:B------:R-:W-:Y:S04]  /*f010*/  STS [R17+0x4000], R100 ;  /* 0x0040006411007388 */ /* 0x000fe80000000800 */
[----:B------:R-:W-:Y:S04]  /*f020*/  STS [R17+0x4400], R102 ;  /* 0x0044006611007388 */ /* 0x000fe80000000800 */
[----:B------:R-:W-:Y:S04]  /*f030*/  STS [R19+0x4000], R112 ;  /* 0x0040007013007388 */ /* 0x000fe80000000800 */
[----:B------:R-:W-:Y:S01]  /*f040*/  STS [R19+0x4400], R114 ;  /* 0x0044007213007388 */ /* 0x000fe20000000800 */
[----:B----4-:R-:W4:Y:S03]  /*f050*/  @P5 LDC R5, c[0x0][0x2e8] ;  /* 0x0000ba00ff055b82 */ /* 0x010f260000000800 */
[----:B------:R-:W-:Y:S04]  /*f060*/  STS [R17+0x6000], R104 ;  /* 0x0060006811007388 */ /* 0x000fe80000000800 */
[----:B------:R5:W-:Y:S04]  /*f070*/  STS [R17+0x6400], R106 ;  /* 0x0064006a11007388 */ /* 0x000be80000000800 */
[----:B------:R-:W-:Y:S04]  /*f080*/  STS [R19+0x6000], R108 ;  /* 0x0060006c13007388 */ /* 0x000fe80000000800 */
[----:B------:R-:W-:Y:S04]  /*f090*/  STS [R19+0x6400], R110 ;  /* 0x0064006e13007388 */ /* 0x000fe80000000800 */
[----:B------:R-:W-:Y:S04]  /*f0a0*/  STS [R21+0x4000], R116 ;  /* 0x0040007415007388 */ /* 0x000fe80000000800 */
[----:B------:R-:W-:Y:S01]  /*f0b0*/  STS [R21+0x4400], R118 ;  /* 0x0044007615007388 */ /* 0x000fe20000000800 */
[----:B----4-:R-:W-:Y:S01]  /*f0c0*/  @P5 FFMA.FTZ R0, R168, R5, R11 ;  /* 0x00000005a8005223 */ /* 0x010fe2000001000b */
[----:B------:R-:W-:Y:S01]  /*f0d0*/  MOV R5, 0x7f800000 ;  /* 0x7f80000000057802 */ /* 0x000fe20000000f00 */
[----:B------:R-:W4:Y:S01]  /*f0e0*/  @P3 LDC R11, c[0x0][0x2e8] ;  /* 0x0000ba00ff0b3b82 */ /* 0x000f220000000800 */
[----:B------:R-:W-:Y:S01]  /*f0f0*/  STS [R23+0x4000], R128 ;  /* 0x0040008017007388 */ /* 0x000fe20000000800 */
[----:B--2---:R-:W-:Y:S01]  /*f100*/  @P4 FFMA.FTZ R5, R167, R14, R16 ;  /* 0x0000000ea7054223 */ /* 0x004fe20000010010 */
[----:B------:R-:W-:-:S02]  /*f110*/  MOV R16, 0x7f800000 ;  /* 0x7f80000000107802 */ /* 0x000fc40000000f00 */
[----:B------:R-:W-:Y:S01]  /*f120*/  STS [R23+0x4400], R130 ;  /* 0x0044008217007388 */ /* 0x000fe20000000800 */
[----:B-----5:R-:W-:-:S03]  /*f130*/  MOV R17, 0x7f800000 ;  /* 0x7f80000000117802 */ /* 0x020fc60000000f00 */
[----:B------:R-:W-:Y:S04]  /*f140*/  STS [R21+0x6000], R120 ;  /* 0x0060007815007388 */ /* 0x000fe80000000800 */
[----:B------:R-:W-:Y:S04]  /*f150*/  STS [R21+0x6400], R122 ;  /* 0x0064007a15007388 */ /* 0x000fe80000000800 */
[----:B------:R2:W-:Y:S04]  /*f160*/  STS [R23+0x6400], R2 ;  /* 0x0064000217007388 */ /* 0x0005e80000000800 */
[----:B------:R1:W-:Y:S01]  /*f170*/  STS [R23+0x6000], R124 ;  /* 0x0060007c17007388 */ /* 0x0003e20000000800 */
[----:B--2---:R2:W5:Y:S02]  /*f180*/  @P3 MUFU.LG2 R2, R8 ;  /* 0x0000000800023308 */ /* 0x0045640000000c00 */
[----:B--2---:R-:W2:Y:S01]  /*f190*/  LDC.64 R8, c[0x0][0x290] ;  /* 0x0000a400ff087b82 */ /* 0x004ea20000000a00 */
[----:B-----5:R-:W-:Y:S01]  /*f1a0*/  @P3 FMUL.FTZ R15, R2, 0.69314718246459960938 ;  /* 0x3f317218020f3820 */ /* 0x020fe20000410000 */
[----:B------:R-:W-:-:S03]  /*f1b0*/  @P0 FMUL.FTZ R2, R7, 0.69314718246459960938 ;  /* 0x3f31721807020820 */ /* 0x000fc60000410000 */
[----:B----4-:R-:W-:Y:S01]  /*f1c0*/  @P3 FFMA.FTZ R16, R166, R11, R15 ;  /* 0x0000000ba6103223 */ /* 0x010fe2000001000f */
[----:B---3--:R-:W-:Y:S02]  /*f1d0*/  @P0 FFMA.FTZ R17, R165, R10, R2 ;  /* 0x0000000aa5110223 */ /* 0x008fe40000010002 */
[----:B------:R-:W-:Y:S06]  /*f1e0*/  BAR.SYNC.DEFER_BLOCKING 0x0 ;  /* 0x0000000000007b1d */ /* 0x000fec0000010000 */
[----:B-1----:R-:W-:Y:S05]  /*f1f0*/  @P6 BRA `(.L_x_1092) ;  /* 0x0000000000c46947 */ /* 0x002fea0003800000 */
        /* <DEDUP_REMOVED lines=26> */
[----:B------:R-:W3:Y:S01]  /*f3a0*/  @!P5 LDC.64 R10, c[0x0][0x2b0] ;  /* 0x0000ac00ff0adb82 */ /* 0x000ee20000000a00 */
[----:B------:R-:W-:Y:S01]  /*f3b0*/  @!P3 IMAD R22, R22, UR13, RZ ;  /* 0x0000000d1616bc24 */ /* 0x000fe2000f8e02ff */
[----:B------:R-:W-:-:S06]  /*f3c0*/  @!P6 LEA.HI.X.SX32 R20, R20, UR14, 0x1, P0 ;  /* 0x0000000e1414ec11 */ /* 0x000fcc00080f0eff */
[----:B------:R-:W4:Y:S08]  /*f3d0*/  @!P4 LDC.64 R6, c[0x0][0x2b0] ;  /* 0x0000ac00ff06cb82 */ /* 0x000f300000000a00 */
[----:B------:R-:W5:Y:S01]  /*f3e0*/  @!P3 LDC.64 R2, c[0x0][0x2b0] ;  /* 0x0000ac00ff02bb82 */ /* 0x000f620000000a00 */
[----:B-1----:R-:W-:Y:S02]  /*f3f0*/  @!P6 LEA R26, P1, R21, R14, 0x2 ;  /* 0x0000000e151ae211 */ /* 0x002fe400078210ff */
[----:B------:R-:W-:-:S02]  /*f400*/  @!P5 IADD3 R14, P0, R24, UR8, RZ ;  /* 0x00000008180edc10 */ /* 0x000fc4000ff1e0ff */
[----:B------:R-:W-:Y:S02]  /*f410*/  @!P6 LEA.HI.X R27, R21, R15, R20, 0x2, P1 ;  /* 0x0000000f151be211 */ /* 0x000fe400008f1414 */
[----:B------:R-:W-:Y:S02]  /*f420*/  @!P5 LEA.HI.X.SX32 R24, R24, UR14, 0x1, P0 ;  /* 0x0000000e1818dc11 */ /* 0x000fe400080f0eff */
[----:B---3--:R-:W-:Y:S01]  /*f430*/  @!P5 LEA R20, P2, R14, R10, 0x2 ;  /* 0x0000000a0e14d211 */ /* 0x008fe200078410ff */
[----:B------:R1:W-:Y:S01]  /*f440*/  @!P6 STG.E desc[UR16][R26.64], R0 ;  /* 0x000000001a00e986 */ /* 0x0003e2000c101910 */
[C---:B------:R-:W-:Y:S02]  /*f450*/  @!P4 IADD3 R10, P1, R23.reuse, UR8, RZ ;  /* 0x00000008170acc10 */ /* 0x040fe4000ff3e0ff */
[----:B------:R-:W-:Y:S02]  /*f460*/  @!P3 IADD3 R15, P0, R22, UR8, RZ ;  /* 0x00000008160fbc10 */ /* 0x000fe4000ff1e0ff */
[----:B------:R-:W-:-:S02]  /*f470*/  @!P4 LEA.HI.X.SX32 R23, R23, UR14, 0x1, P1 ;  /* 0x0000000e1717cc11 */ /* 0x000fc400088f0eff */
[----:B------:R-:W-:Y:S02]  /*f480*/  @!P3 LEA.HI.X.SX32 R22, R22, UR14, 0x1, P0 ;  /* 0x0000000e1616bc11 */ /* 0x000fe400080f0eff */
[----:B----4-:R-:W-:Y:S02]  /*f490*/  @!P4 LEA R6, P1, R10, R6, 0x2 ;  /* 0x000000060a06c211 */ /* 0x010fe400078210ff */
[----:B------:R-:W-:Y:S02]  /*f4a0*/  @!P5 LEA.HI.X R21, R14, R11, R24, 0x2, P2 ;  /* 0x0000000b0e15d211 */ /* 0x000fe400010f1418 */
[----:B------:R-:W-:Y:S02]  /*f4b0*/  @!P4 LEA.HI.X R7, R10, R7, R23, 0x2, P1 ;  /* 0x000000070a07c211 */ /* 0x000fe400008f1417 */
[C---:B-----5:R-:W-:Y:S01]  /*f4c0*/  @!P3 LEA R2, P0, R15.reuse, R2, 0x2 ;  /* 0x000000020f02b211 */ /* 0x060fe200078010ff */
[----:B------:R1:W-:Y:S03]  /*f4d0*/  @!P5 STG.E desc[UR16][R20.64], R5 ;  /* 0x000000051400d986 */ /* 0x0003e6000c101910 */
[----:B------:R-:W-:Y:S01]  /*f4e0*/  @!P3 LEA.HI.X R3, R15, R3, R22, 0x2, P0 ;  /* 0x000000030f03b211 */ /* 0x000fe200000f1416 */
[----:B------:R1:W-:Y:S04]  /*f4f0*/  @!P4 STG.E desc[UR16][R6.64], R16 ;  /* 0x000000100600c986 */ /* 0x0003e8000c101910 */
[----:B------:R1:W-:Y:S04]  /*f500*/  @!P3 STG.E desc[UR16][R2.64], R17 ;  /* 0x000000110200b986 */ /* 0x0003e8000c101910 */
.L_x_1092:
[----:B------:R-:W-:Y:S05]  /*f510*/  BSYNC B0 ;  /* 0x0000000000007941 */ /* 0x000fea0003800000 */
.L_x_1091:
[----:B------:R-:W-:Y:S01]  /*f520*/  USHF.R.S32.HI UR4, URZ, 0x1f, UR12 ;  /* 0x0000001f3f047899 */ /* 0x000fe2000801140c */
[----:B------:R-:W-:Y:S01]  /*f530*/  SHF.R.S32.HI R19, RZ, 0x1f, R18 ;  /* 0x0000001fff137819 */ /* 0x000fe20000011412 */
[----:B------:R-:W-:Y:S01]  /*f540*/  ULDC.64 UR6, c[0x0][0x298] ;  /* 0x0000a60000067ab9 */ /* 0x000fe20000000a00 */
[----:B-1----:R-:W-:Y:S01]  /*f550*/  SHF.R.S32.HI R2, RZ, 0x3, R4 ;  /* 0x00000003ff027819 */ /* 0x002fe20000011404 */
[----:B------:R-:W-:Y:S02]  /*f560*/  LDS.128 R60, [R224+0x800] ;  /* 0x00080000e03c7984 */ /* 0x000fe40000000c00 */
[C---:B--2---:R-:W-:Y:S01]  /*f570*/  IMAD R0, R8.reuse, UR4, RZ ;  /* 0x0000000408007c24 */ /* 0x044fe2000f8e02ff */
[----:B------:R-:W-:Y:S01]  /*f580*/  USHF.R.S32.HI UR4, URZ, 0x1f, UR11 ;  /* 0x0000001f3f047899 */ /* 0x000fe2000801140b */
[----:B------:R-:W-:Y:S01]  /*f590*/  IMAD.WIDE.U32 R18, R8, UR12, R18 ;  /* 0x0000000c08127c25 */ /* 0x000fe2000f8e0012 */
[----:B------:R-:W-:Y:S01]  /*f5a0*/  SHF.R.S32.HI R3, RZ, 0x1f, R2 ;  /* 0x0000001fff037819 */ /* 0x000fe20000011402 */
[----:B------:R-:W-:Y:S02]  /*f5b0*/  LDS.128 R4, [R224+0x4000] ;  /* 0x00400000e0047984 */ /* 0x000fe40000000c00 */
[----:B------:R-:W-:-:S02]  /*f5c0*/  IMAD R9, R9, UR12, R0 ;  /* 0x0000000c09097c24 */ /* 0x000fc4000f8e0200 */
[C---:B------:R-:W-:Y:S01]  /*f5d0*/  IMAD R0, R12.reuse, UR4, RZ ;  /* 0x000000040c007c24 */ /* 0x040fe2000f8e02ff */
[----:B------:R-:W-:Y:S01]  /*f5e0*/  ULDC.64 UR4, c[0x0][0x280] ;  /* 0x0000a00000047ab9 */ /* 0x000fe20000000a00 */
[----:B------:R-:W-:Y:S01]  /*f5f0*/  IMAD.IADD R19, R19, 0x1, R9 ;  /* 0x0000000113137824 */ /* 0x000fe200078e0209 */
[----:B------:R-:W-:Y:S01]  /*f600*/  LDS.128 R32, [R224+0x4800] ;  /* 0x00480000e0207984 */ /* 0x000fe20000000c00 */
[----:B------:R-:W-:Y:S02]  /*f610*/  IMAD R13, R13, UR11, R0 ;  /* 0x0000000b0d0d7c24 */ /* 0x000fe4000f8e0200 */
[----:B------:R-:W-:Y:S01]  /*f620*/  IMAD.WIDE.U32 R14, R12, UR11, R18 ;  /* 0x0000000b0c0e7c25 */ /* 0x000fe2000f8e0012 */
[----:B------:R-:W1:Y:S03]  /*f630*/  LDS.128 R8, [R224] ;  /* 0x00000000e0087984 */ /* 0x000e660000000c00 */
[----:B------:R-:W-:Y:S01]  /*f640*/  IMAD.WIDE R2, R223, 0x80, R2 ;  /* 0x00000080df027825 */ /* 0x000fe200078e0202 */
[----:B------:R-:W2:Y:S03]  /*f650*/  LDS.128 R56, [R224+0x1000] ;  /* 0x00100000e0387984 */ /* 0x000ea60000000c00 */
[----:B------:R-:W-:Y:S01]  /*f660*/  IMAD.IADD R13, R15, 0x1, R13 ;  /* 0x000000010f0d7824 */ /* 0x000fe200078e020d */
[----:B------:R-:W3:Y:S01]  /*f670*/  LDS.128 R28, [R224+0x5000] ;  /* 0x00500000e01c7984 */ /* 0x000ee20000000c00 */
[----:B------:R-:W-:-:S02]  /*f680*/  IMAD R0, R3, UR6, RZ ;  /* 0x0000000603007c24 */ /* 0x000fc4000f8e02ff */
[----:B------:R-:W-:Y:S01]  /*f690*/  IMAD.MOV.U32 R12, RZ, RZ, R14 ;  /* 0x000000ffff0c7224 */ /* 0x000fe200078e000e */
[----:B------:R-:W4:Y:S01]  /*f6a0*/  LDS.128 R52, [R224+0x1800] ;  /* 0x00180000e0347984 */ /* 0x000f220000000c00 */
[C---:B------:R-:W-:Y:S02]  /*f6b0*/  IMAD R0, R2.reuse, UR7, R0 ;  /* 0x0000000702007c24 */ /* 0x040fe4000f8e0200 */
[----:B------:R-:W-:Y:S01]  /*f6c0*/  IMAD.WIDE.U32 R12, R2, UR6, R12 ;  /* 0x00000006020c7c25 */ /* 0x000fe2000f8e000c */
[----:B------:R-:W5:Y:S03]  /*f6d0*/  LDS.128 R24, [R224+0x5800] ;  /* 0x00580000e0187984 */ /* 0x000f660000000c00 */
[----:B------:R-:W-:Y:S01]  /*f6e0*/  IMAD.IADD R0, R13, 0x1, R0 ;  /* 0x000000010d007824 */ /* 0x000fe200078e0200 */
[C---:B------:R-:W-:Y:S01]  /*f6f0*/  LEA R2, P0, R12.reuse, UR4, 0x1 ;  /* 0x000000040c027c11 */ /* 0x040fe2000f8008ff */
[----:B------:R-:W-:Y:S01]  /*f700*/  USHF.L.U32 UR4, UR6, 0x5, URZ ;  /* 0x0000000506047899 */ /* 0x000fe2000800063f */
[----:B------:R-:W5:Y:S01]  /*f710*/  LDS.128 R48, [R224+0x2000] ;  /* 0x00200000e0307984 */ /* 0x000f620000000c00 */
[----:B------:R-:W-:Y:S01]  /*f720*/  USHF.L.U64.HI UR6, UR6, 0x5, UR7 ;  /* 0x0000000506067899 */ /* 0x000fe20008010207 */
        /* <DEDUP_REMOVED lines=17> */
[----:B-1----:R-:W-:Y:S01]  /*f840*/  STG.E.128 desc[UR16][R2.64], R8 ;  /* 0x0000000802007986 */ /* 0x002fe2000c101d10 */
[----:B------:R-:W-:-:S03]  /*f850*/  IADD3.X R77, R75, UR6, RZ, P0, !PT ;  /* 0x000000064b4d7c10 */ /* 0x000fc600087fe4ff */
[----:B------:R1:W-:Y:S04]  /*f860*/  STG.E.128 desc[UR16][R2.64+0x80], R4 ;  /* 0x0000800402007986 */ /* 0x0003e8000c101d10 */
[----:B------:R-:W-:Y:S04]  /*f870*/  STG.E.128 desc[UR16][R68.64], R60 ;  /* 0x0000003c44007986 */ /* 0x000fe8000c101d10 */
[----:B------:R-:W-:Y:S04]  /*f880*/  STG.E.128 desc[UR16][R68.64+0x80], R32 ;  /* 0x0000802044007986 */ /* 0x000fe8000c101d10 */
[----:B--2---:R-:W-:Y:S04]  /*f890*/  STG.E.128 desc[UR16][R70.64], R56 ;  /* 0x0000003846007986 */ /* 0x004fe8000c101d10 */
[----:B---3--:R-:W-:Y:S04]  /*f8a0*/  STG.E.128 desc[UR16][R70.64+0x80], R28 ;  /* 0x0000801c46007986 */ /* 0x008fe8000c101d10 */
[----:B----4-:R-:W-:Y:S04]  /*f8b0*/  STG.E.128 desc[UR16][R72.64], R52 ;  /* 0x0000003448007986 */ /* 0x010fe8000c101d10 */
[----:B-----5:R-:W-:Y:S04]  /*f8c0*/  STG.E.128 desc[UR16][R72.64+0x80], R24 ;  /* 0x0000801848007986 */ /* 0x020fe8000c101d10 */
[----:B------:R-:W-:Y:S04]  /*f8d0*/  STG.E.128 desc[UR16][R74.64], R48 ;  /* 0x000000304a007986 */ /* 0x000fe8000c101d10 */
[----:B------:R-:W-:Y:S01]  /*f8e0*/  STG.E.128 desc[UR16][R74.64+0x80], R20 ;  /* 0x000080144a007986 */ /* 0x000fe2000c101d10 */
[----:B-1----:R-:W-:-:S03]  /*f8f0*/  IADD3 R2, P0, R76, UR4, RZ ;  /* 0x000000044c027c10 */ /* 0x002fc6000ff1e0ff */
[----:B------:R-:W-:Y:S01]  /*f900*/  STG.E.128 desc[UR16][R76.64], R44 ;  /* 0x0000002c4c007986 */ /* 0x000fe2000c101d10 */
[----:B------:R-:W-:Y:S02]  /*f910*/  IADD3.X R3, R77, UR6, RZ, P0, !PT ;  /* 0x000000064d037c10 */ /* 0x000fe400087fe4ff */
[----:B------:R-:W-:Y:S01]  /*f920*/  IADD3 R4, P0, R2, UR4, RZ ;  /* 0x0000000402047c10 */ /* 0x000fe2000ff1e0ff */
[----:B------:R-:W-:Y:S03]  /*f930*/  STG.E.128 desc[UR16][R76.64+0x80], R16 ;  /* 0x000080104c007986 */ /* 0x000fe6000c101d10 */
[----:B------:R-:W-:Y:S01]  /*f940*/  IADD3.X R5, R3, UR6, RZ, P0, !PT ;  /* 0x0000000603057c10 */ /* 0x000fe200087fe4ff */
[----:B------:R-:W-:Y:S04]  /*f950*/  STG.E.128 desc[UR16][R2.64], R40 ;  /* 0x0000002802007986 */ /* 0x000fe8000c101d10 */
[----:B------:R-:W-:Y:S04]  /*f960*/  STG.E.128 desc[UR16][R2.64+0x80], R12 ;  /* 0x0000800c02007986 */ /* 0x000fe8000c101d10 */
[----:B------:R-:W-:Y:S04]  /*f970*/  STG.E.128 desc[UR16][R4.64], R36 ;  /* 0x0000002404007986 */ /* 0x000fe8000c101d10 */
[----:B------:R-:W-:Y:S01]  /*f980*/  STG.E.128 desc[UR16][R4.64+0x80], R64 ;  /* 0x0000804004007986 */ /* 0x000fe2000c101d10 */
[----:B------:R-:W-:Y:S05]  /*f990*/  EXIT ;  /* 0x000000000000794d */ /* 0x000fea0003800000 */
.L_x_1080:
[----:B------:R-:W-:Y:S01]  /*f9a0*/  SHF.R.S32.HI R2, RZ, 0x1f, R111 ;  /* 0x0000001fff027819 */ /* 0x000fe2000001146f */
[----:B------:R-:W-:Y:S01]  /*f9b0*/  ULDC.U8 UR9, c[0x0][0x3d9] ;  /* 0x0000f64000097ab9 */ /* 0x000fe20000000000 */
[----:B------:R-:W-:Y:S01]  /*f9c0*/  SHF.R.S32.HI R3, RZ, 0x1f, R12 ;  /* 0x0000001fff037819 */ /* 0x000fe2000001140c */
[----:B------:R-:W-:Y:S01]  /*f9d0*/  UISETP.NE.AND UP1, UPT, UR9, URZ, UPT ;  /* 0x0000003f0900728c */ /* 0x000fe2000bf25270 */
[----:B------:R-:W-:Y:S01]  /*f9e0*/  LEA.HI R2, R2, R111, RZ, 0x3 ;  /* 0x0000006f02027211 */ /* 0x000fe200078f18ff */
[----:B------:R-:W-:Y:S01]  /*f9f0*/  ULDC.64 UR6, c[0x0][0x290] ;  /* 0x0000a40000067ab9 */ /* 0x000fe20000000a00 */
[----:B------:R-:W-:Y:S01]  /*fa00*/  ULDC.U8 UR10, c[0x0][0x3d8] ;  /* 0x0000f600000a7ab9 */ /* 0x000fe20000000000 */
[----:B------:R-:W-:Y:S01]  /*fa10*/  IMAD R3, R3, UR6, RZ ;  /* 0x0000000603037c24 */ /* 0x000fe2000f8e02ff */
[----:B------:R-:W-:Y:S01]  /*fa20*/  LOP3.LUT R6, R2, 0x1ffffff8, RZ, 0xc0, !PT ;  /* 0x1ffffff802067812 */ /* 0x000fe200078ec0ff */
[----:B------:R-:W-:Y:S01]  /*fa30*/  ULDC.64 UR4, c[0x0][0x2a0] ;  /* 0x0000a80000047ab9 */ /* 0x000fe20000000a00 */
[----:B------:R-:W-:Y:S01]  /*fa40*/  SHF.R.S32.HI R2, RZ, 0x3, R2 ;  /* 0x00000003ff027819 */ /* 0x000fe20000011402 */
[----:B------:R-:W-:Y:S01]  /*fa50*/  IMAD R0, R12, UR7, R3 ;  /* 0x000000070c007c24 */ /* 0x000fe2000f8e0203 */
[----:B------:R-:W-:Y:S01]  /*fa60*/  SHF.R.S32.HI R4, RZ, 0x1f, R13 ;  /* 0x0000001fff047819 */ /* 0x000fe2000001140d */
[----:B------:R-:W-:Y:S01]  /*fa70*/  IMAD.IADD R6, R111, 0x1, -R6 ;  /* 0x000000016f067824 */ /* 0x000fe200078e0a06 */
[----:B------:R-:W-:Y:S01]  /*fa80*/  @!UP1 UISETP.NE.AND UP0, UPT, UR10, URZ, UPT ;  /* 0x0000003f0a00928c */ /* 0x000fe2000bf05270 */
[--C-:B------:R-:W-:Y:S01]  /*fa90*/  SHF.R.S32.HI R3, RZ, 0x1f, R2.reuse ;  /* 0x0000001fff037819 */ /* 0x100fe20000011402 */
[----:B------:R-:W-:Y:S01]  /*faa0*/  @UP1 ULDC UR8, c[0x0][0x2c0] ;  /* 0x0000b00000081ab9 */ /* 0x000fe20000000800 */
[----:B------:R-:W-:Y:S01]  /*fab0*/  IMAD.SHL.U32 R6, R6, 0x8, RZ ;  /* 0x0000000806067824 */ /* 0x000fe200078e00ff */
[----:B------:R-:W-:Y:S01]  /*fac0*/  @UP1 UIMAD UR8, UR15, UR8, URZ ;  /* 0x000000080f0812a4 */ /* 0x000fe2000f8e023f */
[----:B------:R-:W-:Y:S01]  /*fad0*/  IMAD R4, R4, UR4, RZ ;  /* 0x0000000404047c24 */ /* 0x000fe2000f8e02ff */
[----:B------:R-:W-:Y:S01]  /*fae0*/  @UP1 UMOV UR11, 0x1 ;  /* 0x00000001000b1882 */ /* 0x000fe20000000000 */
[----:B------:R-:W-:Y:S01]  /*faf0*/  IMAD.WIDE R8, R223, 0x80, R2 ;  /* 0x00000080df087825 */ /* 0x000fe200078e0202 */
[----:B------:R-:W-:Y:S01]  /*fb00*/  SHF.R.S32.HI R7, RZ, 0x1f, R6 ;  /* 0x0000001fff077819 */ /* 0x000fe20000011406 */
[----:B------:R-:W-:Y:S01]  /*fb10*/  BSSY B0, `(.L_x_1093) ;  /* 0x0000054000007945 */ /* 0x000fe20003800000 */
[----:B------:R-:W-:Y:S01]  /*fb20*/  ISETP.NE.AND P1, PT, RZ, UR10, PT ;  /* 0x0000000aff007c0c */ /* 0x000fe2000bf25270 */
[----:B------:R-:W-:-:S02]  /*fb30*/  IMAD R4, R13, UR5, R4 ;  /* 0x000000050d047c24 */ /* 0x000fc4000f8e0204 */
[----:B------:R-:W-:Y:S01]  /*fb40*/  IMAD.WIDE.U32 R6, R12, UR6, R6 ;  /* 0x000000060c067c25 */ /* 0x000fe2000f8e0006 */
[----:B------:R-:W-:Y:S01]  /*fb50*/  @!UP1 ULDC UR6, c[0x0][0x2e4] ;  /* 0x0000b90000069ab9 */ /* 0x000fe20000000800 */
[----:B------:R-:W-:Y:S01]  /*fb60*/  ISETP.EQ.AND P1, PT, RZ, UR9, P1 ;  /* 0x00000009ff007c0c */ /* 0x000fe20008f22270 */
[----:B------:R-:W-:Y:S01]  /*fb70*/  @!UP1 USEL UR8, UR15, UR6, !UP0 ;  /* 0x000000060f089287 */ /* 0x000fe2000c000000 */
[----:B------:R-:W-:Y:S02]  /*fb80*/  IMAD.IADD R7, R0, 0x1, R7 ;  /* 0x0000000100077824 */ /* 0x000fe400078e0207 */
[----:B------:R-:W-:Y:S02]  /*fb90*/  @!UP1 ULDC UR6, c[0x0][0x270] ;  /* 0x00009c0000069ab9 */ /* 0x000fe40000000800 */
[----:B------:R-:W-:Y:S01]  /*fba0*/  @!UP1 UIMAD UR11, UR8, UR6, URZ ;  /* 0x00000006080b92a4 */ /* 0x000fe2000f8e023f */
[----:B------:R-:W-:Y:S01]  /*fbb0*/  IMAD.WIDE.U32 R6, R13, UR4, R6 ;  /* 0x000000040d067c25 */ /* 0x000fe2000f8e0006 */
[----:B------:R-:W-:Y:S01]  /*fbc0*/  ULDC.64 UR4, c[0x0][0x280] ;  /* 0x0000a00000047ab9 */ /* 0x000fe20000000a00 */
[----:B------:R-:W-:-:S02]  /*fbd0*/  ULDC.64 UR6, c[0x0][0x298] ;  /* 0x0000a60000067ab9 */ /* 0x000fc40000000a00 */
[----:B------:R-:W-:Y:S01]  /*fbe0*/  IMAD R5, R9, UR6, RZ ;  /* 0x0000000609057c24 */ /* 0x000fe2000f8e02ff */
[----:B------:R-:W-:Y:S01]  /*fbf0*/  USHF.L.U32 UR9, UR6, 0x5, URZ ;  /* 0x0000000506097899 */ /* 0x000fe2000800063f */
[----:B------:R-:W-:Y:S02]  /*fc00*/  IMAD.IADD R7, R4, 0x1, R7 ;  /* 0x0000000104077824 */ /* 0x000fe400078e0207 */
[C---:B------:R-:W-:Y:S02]  /*fc10*/  IMAD R5, R8.reuse, UR7, R5 ;  /* 0x0000000708057c24 */ /* 0x040fe4000f8e0205 */
[----:B------:R-:W-:Y:S01]  /*fc20*/  IMAD.WIDE.U32 R8, R8, UR6, R6 ;  /* 0x0000000608087c25 */ /* 0x000fe2000f8e0006 */
[----:B------:R-:W-:-:S03]  /*fc30*/  USHF.L.U64.HI UR6, UR6, 0x5, UR7 ;  /* 0x0000000506067899 */ /* 0x000fc60008010207 */
[----:B------:R-:W-:Y:S01]  /*fc40*/  IMAD.IADD R5, R5, 0x1, R9 ;  /* 0x0000000105057824 */ /* 0x000fe200078e0209 */
[----:B------:R-:W-:Y:S01]  /*fc50*/  LEA R6, P0, R8, UR4, 0x1 ;  /* 0x0000000408067c11 */ /* 0x000fe2000f8008ff */
[C---:B------:R-:W-:Y:S02]  /*fc60*/  IMAD R0, R12.reuse, UR11, RZ ;  /* 0x0000000b0c007c24 */ /* 0x040fe4000f8e02ff */
[----:B------:R-:W-:Y:S01]  /*fc70*/  IMAD R12, R12, UR15, RZ ;  /* 0x0000000f0c0c7c24 */ /* 0x000fe2000f8e02ff */
[----:B------:R-:W-:Y:S02]  /*fc80*/  LEA.HI.X R7, R8, UR5, R5, 0x1, P0 ;  /* 0x0000000508077c11 */ /* 0x000fe400080f0c05 */
[----:B------:R-:W-:Y:S02]  /*fc90*/  IADD3 R8, P0, R6, UR9, RZ ;  /* 0x0000000906087c10 */ /* 0x000fe4000ff1e0ff */
[----:B------:R-:W-:Y:S01]  /*fca0*/  SEL R0, R0, RZ, !P1 ;  /* 0x000000ff00007207 */ /* 0x000fe20004800000 */
[----:B------:R-:W-:Y:S01]  /*fcb0*/  STG.E.128 desc[UR16][R6.64], RZ ;  /* 0x000000ff06007986 */ /* 0x000fe2000c101d10 */
[----:B------:R-:W-:-:S02]  /*fcc0*/  IADD3.X R9, R7, UR6, RZ, P0, !PT ;  /* 0x0000000607097c10 */ /* 0x000fc400087fe4ff */
[----:B------:R-:W-:Y:S01]  /*fcd0*/  IADD3 R10, P0, R8, UR9, RZ ;  /* 0x00000009080a7c10 */ /* 0x000fe2000ff1e0ff */
[----:B------:R-:W-:Y:S01]  /*fce0*/  IMAD R13, R13, UR8, R0 ;  /* 0x000000080d0d7c24 */ /* 0x000fe2000f8e0200 */
[----:B------:R-:W-:Y:S01]  /*fcf0*/  @UP1 ULDC UR8, c[0x0][0x2c0] ;  /* 0x0000b00000081ab9 */ /* 0x000fe20000000800 */
[----:B------:R1:W-:Y:S01]  /*fd00*/  STG.E.128 desc[UR16][R6.64+0x80], RZ ;  /* 0x000080ff06007986 */ /* 0x0003e2000c101d10 */
[----:B------:R-:W-:Y:S01]  /*fd10*/  IADD3.X R11, R9, UR6, RZ, P0, !PT ;  /* 0x00000006090b7c10 */ /* 0x000fe200087fe4ff */
[----:B------:R-:W-:Y:S01]  /*fd20*/  @!UP1 UMOV UR8, 0x1 ;  /* 0x0000000100089882 */ /* 0x000fe20000000000 */
[----:B------:R-:W-:Y:S01]  /*fd30*/  IADD3 R14, P0, R10, UR9, RZ ;  /* 0x000000090a0e7c10 */ /* 0x000fe2000ff1e0ff */
[----:B------:R-:W-:Y:S01]  /*fd40*/  STG.E.128 desc[UR16][R8.64], RZ ;  /* 0x000000ff08007986 */ /* 0x000fe2000c101d10 */
[----:B------:R-:W-:Y:S01]  /*fd50*/  SHF.R.S32.HI R0, RZ, 0x1f, R12 ;  /* 0x0000001fff007819 */ /* 0x000fe2000001140c */
[----:B------:R-:W-:Y:S01]  /*fd60*/  IMAD R4, R114, UR8, RZ ;  /* 0x0000000872047c24 */ /* 0x000fe2000f8e02ff */
[----:B------:R-:W-:Y:S01]  /*fd70*/  IADD3.X R15, R11, UR6, RZ, P0, !PT ;  /* 0x000000060b0f7c10 */ /* 0x000fe200087fe4ff */
[----:B------:R2:W-:Y:S01]  /*fd80*/  STG.E.128 desc[UR16][R8.64+0x80], RZ ;  /* 0x000080ff08007986 */ /* 0x0005e2000c101d10 */
[----:B------:R-:W-:-:S02]  /*fd90*/  IADD3 R18, P0, R14, UR9, RZ ;  /* 0x000000090e127c10 */ /* 0x000fc4000ff1e0ff */
[----:B------:R-:W-:Y:S01]  /*fda0*/  SEL R12, R12, RZ, P1 ;  /* 0x000000ff0c0c7207 */ /* 0x000fe20000800000 */
[----:B------:R-:W-:Y:S01]  /*fdb0*/  STG.E.128 desc[UR16][R10.64], RZ ;  /* 0x000000ff0a007986 */ /* 0x000fe2000c101d10 */
[----:B------:R-:W-:Y:S02]  /*fdc0*/  IADD3.X R19, R15, UR6, RZ, P0, !PT ;  /* 0x000000060f137c10 */ /* 0x000fe400087fe4ff */
[----:B------:R-:W-:Y:S01]  /*fdd0*/  IADD3 R20, P0, R18, UR9, RZ ;  /* 0x0000000912147c10 */ /* 0x000fe2000ff1e0ff */
[----:B------:R3:W-:Y:S01]  /*fde0*/  STG.E.128 desc[UR16][R10.64+0x80], RZ ;  /* 0x000080ff0a007986 */ /* 0x0007e2000c101d10 */
[----:B------:R-:W-:Y:S02]  /*fdf0*/  SEL R5, R0, RZ, P1 ;  /* 0x000000ff00057207 */ /* 0x000fe40000800000 */
[----:B------:R-:W-:Y:S01]  /*fe00*/  IADD3.X R21, R19, UR6, RZ, P0, !PT ;  /* 0x0000000613157c10 */ /* 0x000fe200087fe4ff */
[----:B------:R-:W-:Y:S01]  /*fe10*/  STG.E.128 desc[UR16][R14.64], RZ ;  /* 0x000000ff0e007986 */ /* 0x000fe2000c101d10 */
[----:B------:R-:W-:-:S02]  /*fe20*/  IADD3 R16, P0, R20, UR9, RZ ;  /* 0x0000000914107c10 */ /* 0x000fc4000ff1e0ff */
[--C-:B------:R-:W-:Y:S01]  /*fe30*/  IADD3 R0, P3, P2, R4, R12, R13.reuse ;  /* 0x0000000c04007210 */ /* 0x100fe20007a7e00d */
[----:B------:R4:W-:Y:S01]  /*fe40*/  STG.E.128 desc[UR16][R14.64+0x80], RZ ;  /* 0x000080ff0e007986 */ /* 0x0009e2000c101d10 */
[----:B------:R-:W-:Y:S01]  /*fe50*/  IADD3.X R17, R21, UR6, RZ, P0, !PT ;  /* 0x0000000615117c10 */ /* 0x000fe200087fe4ff */
[C---:B------:R-:W-:Y:S01]  /*fe60*/  VIADD R12, R2.reuse, 0x10 ;  /* 0x00000010020c7836 */ /* 0x040fe20000000000 */
[----:B------:R-:W-:Y:S01]  /*fe70*/  SHF.R.S32.HI R4, RZ, 0x1f, R4 ;  /* 0x0000001fff047819 */ /* 0x000fe20000011404 */
[----:B------:R4:W-:Y:S01]  /*fe80*/  STG.E.128 desc[UR16][R18.64], RZ ;  /* 0x000000ff12007986 */ /* 0x0009e2000c101d10 */
[----:B------:R-:W-:Y:S01]  /*fe90*/  SHF.R.S32.HI R13, RZ, 0x1f, R13 ;  /* 0x0000001fff0d7819 */ /* 0x000fe2000001140d */
[----:B-1----:R-:W-:Y:S01]  /*fea0*/  VIADD R7, R2, 0x60 ;  /* 0x0000006002077836 */ /* 0x002fe20000000000 */
[----:B------:R-:W-:Y:S01]  /*feb0*/  LOP3.LUT P1, RZ, R111, 0x7, RZ, 0xc0, !PT ;  /* 0x000000076fff7812 */ /* 0x000fe2000782c0ff */
[----:B------:R1:W-:Y:S01]  /*fec0*/  STG.E.128 desc[UR16][R18.64+0x80], RZ ;  /* 0x000080ff12007986 */ /* 0x0003e2000c101d10 */
[----:B------:R-:W-:Y:S01]  /*fed0*/  IADD3.X R4, R4, R5, R13, P3, P2 ;  /* 0x0000000504047210 */ /* 0x000fe20001fe440d */
[----:B--2---:R-:W-:Y:S01]  /*fee0*/  VIADD R9, R2, 0x40 ;  /* 0x0000004002097836 */ /* 0x004fe20000000000 */
[----:B------:R-:W-:Y:S01]  /*fef0*/  IADD3 R13, -R114, UR15, RZ ;  /* 0x0000000f720d7c10 */ /* 0x000fe2000fffe1ff */
[----:B------:R1:W-:Y:S01]  /*ff00*/  STG.E.128 desc[UR16][R20.64], RZ ;  /* 0x000000ff14007986 */ /* 0x0003e2000c101d10 */
[----:B------:R-:W-:-:S02]  /*ff10*/  VIADD R8, R2, 0x50 ;  /* 0x0000005002087836 */ /* 0x000fc40000000000 */
[C---:B------:R-:W-:Y:S01]  /*ff20*/  ISETP.GE.OR P2, PT, R2.reuse, R13, P1 ;  /* 0x0000000d0200720c */ /* 0x040fe20000f46670 */
[----:B------:R1:W-:Y:S01]  /*ff30*/  STG.E.128 desc[UR16][R20.64+0x80], RZ ;  /* 0x000080ff14007986 */ /* 0x0003e2000c101d10 */
[C---:B---3--:R-:W-:Y:S02]  /*ff40*/  VIADD R11, R2.reuse, 0x20 ;  /* 0x00000020020b7836 */ /* 0x048fe40000000000 */
[----:B------:R-:W-:Y:S01]  /*ff50*/  VIADD R10, R2, 0x30 ;  /* 0x00000030020a7836 */ /* 0x000fe20000000000 */
[----:B------:R1:W-:Y:S04]  /*ff60*/  STG.E.128 desc[UR16][R16.64], RZ ;  /* 0x000000ff10007986 */ /* 0x0003e8000c101d10 */
[----:B------:R1:W-:Y:S01]  /*ff70*/  STG.E.128 desc[UR16][R16.64+0x80], RZ ;  /* 0x000080ff10007986 */ /* 0x0003e2000c101d10 */
[----:B----4-:R-:W-:-:S04]  /*ff80*/  IADD3 R14, P0, R16, UR9, RZ ;  /* 0x00000009100e7c10 */ /* 0x010fc8000ff1e0ff */
[----:B------:R-:W-:-:S05]  /*ff90*/  IADD3.X R15, R17, UR6, RZ, P0, !PT ;  /* 0x00000006110f7c10 */ /* 0x000fca00087fe4ff */
[----:B------:R1:W-:Y:S04]  /*ffa0*/  STG.E.128 desc[UR16][R14.64], RZ ;  /* 0x000000ff0e007986 */ /* 0x0003e8000c101d10 */
[----:B------:R1:W-:Y:S01]  /*ffb0*/  STG.E.128 desc[UR16][R14.64+0x80], RZ ;  /* 0x000080ff0e007986 */ /* 0x0003e2000c101d10 */
[----:B------:R-:W-:Y:S05]  /*ffc0*/  @P2 BRA `(.L_x_1094) ;  /* 0x0000000000202947 */ /* 0x000fea0003800000 */
[----:B------:R-:W-:Y:S01]  /*ffd0*/  IMAD R5, R2, UR8, RZ ;  /* 0x0000000802057c24 */ /* 0x000fe2000f8e02ff */
[----:B------:R-:W-:-:S04]  /*ffe0*/  ULDC.64 UR4, c[0x0][0x2b0] ;  /* 0x0000ac0000047ab9 */ /* 0x000fc80000000a00 */
[----:B------:R-:W-:-:S04]  /*fff0*/  IADD3 R6, P0, R5, R0, RZ ;  /* 0x0000000005067210 */ /* 0x000fc80007f1e0ff */
[----:B------:R-:W-:Y:S02]  /*10000*/  LEA.HI.X.SX32 R5, R5, R4, 0x1, P0 ;  /* 0x0000000405057211 */ /* 0x000fe400000f0eff */
[----:B-1----:R-:W-:-:S04]  /*10010*/  LEA R14, P0, R6, UR4, 0x2 ;  /* 0x00000004060e7c11 */ /* 0x002fc8000f8010ff */
[----:B------:R-:W-:Y:S01]  /*10020*/  LEA.HI.X R15, R6, UR5, R5, 0x2, P0 ;  /* 0x00000005060f7c11 */ /* 0x000fe200080f1405 */
[----:B------:R-:W-:-:S05]  /*10030*/  IMAD.MOV.U32 R5, RZ, RZ, 0x7f800000 ;  /* 0x7f800000ff057424 */ /* 0x000fca00078e00ff */
[----:B------:R2:W-:Y:S03]  /*10040*/  STG.E desc[UR16][R14.64], R5 ;  /* 0x000000050e007986 */ /* 0x0005e6000c101910 */
.L_x_1094:
[----:B------:R-:W-:Y:S05]  /*10050*/  BSYNC B0 ;  /* 0x0000000000007941 */ /* 0x000fea0003800000 */
.L_x_1093:
        /* <DEDUP_REMOVED lines=10> */
[----:B------:R-:W-:Y:S01]  /*10100*/  IMAD R3, R12, UR8, RZ ;  /* 0x000000080c037c24 */ /* 0x000fe2000f8e02ff */
[----:B------:R-:W-:-:S04]  /*10110*/  ULDC.64 UR4, c[0x0][0x2b0] ;  /* 0x0000ac0000047ab9 */ /* 0x000fc80000000a00 */
[----:B------:R-:W-:-:S04]  /*10120*/  IADD3 R6, P0, R3, R0, RZ ;  /* 0x0000000003067210 */ /* 0x000fc80007f1e0ff */
[----:B------:R-:W-:Y:S02]  /*10130*/  LEA.HI.X.SX32 R3, R3, R4, 0x1, P0 ;  /* 0x0000000403037211 */ /* 0x000fe400000f0eff */
[----:B------:R-:W-:-:S04]  /*10140*/  LEA R12, P0, R6, UR4, 0x2 ;  /* 0x00000004060c7c11 */ /* 0x000fc8000f8010ff */
[----:B------:R-:W-:Y:S01]  /*10150*/  LEA.HI.X R13, R6, UR5, R3, 0x2, P0 ;  /* 0x00000005060d7c11 */ /* 0x000fe200080f1403 */
[----:B------:R-:W-:-:S05]  /*10160*/  IMAD.MOV.U32 R3, RZ, RZ, 0x7f800000 ;  /* 0x7f800000ff037424 */ /* 0x000fca00078e00ff */
[----:B------:R3:W-:Y:S03]  /*10170*/  STG.E desc[UR16][R12.64], R3 ;  /* 0x000000030c007986 */ /* 0x0007e6000c101910 */
.L_x_1096:
[----:B------:R-:W-:Y:S05]  /*10180*/  BSYNC B0 ;  /* 0x0000000000007941 */ /* 0x000fea0003800000 */
.L_x_1095:
[----:B------:R-:W-:Y:S04]  /*10190*/  BSSY B0, `(.L_x_1097) ;  /* 0x000000a000007945 */ /* 0x000fe80003800000 */
[----:B------:R-:W-:Y:S05]  /*101a0*/  @P6 BRA `(.L_x_1098) ;  /* 0x0000000000206947 */ /* 0x000fea0003800000 */
[----:B---3--:R-:W-:Y:S01]  /*101b0*/  IMAD R3, R11, UR8, RZ ;  /* 0x000000080b037c24 */ /* 0x008fe2000f8e02ff */
[----:B------:R-:W-:-:S04]  /*101c0*/  ULDC.64 UR4, c[0x0][0x2b0] ;  /* 0x0000ac0000047ab9 */ /* 0x000fc80000000a00 */
[----:B------:R-:W-:-:S04]  /*101d0*/  IADD3 R6, P0, R3, R0, RZ ;  /* 0x0000000003067210 */ /* 0x000fc80007f1e0ff */
[----:B------:R-:W-:Y:S02]  /*101e0*/  LEA.HI.X.SX32 R3, R3, R4, 0x1, P0 ;  /* 0x0000000403037211 */ /* 0x000fe400000f0eff */
[----:B------:R-:W-:-:S04]  /*101f0*/  LEA R12, P0, R6, UR4, 0x2 ;  /* 0x00000004060c7c11 */ /* 0x000fc8000f8010ff */
[----:B------:R-:W-:Y:S01]  /*10200*/  LEA.HI.X R13, R6, UR5, R3, 0x2, P0 ;  /* 0x00000005060d7c11 */ /* 0x000fe200080f1403 */
[----:B------:R-:W-:-:S05]  /*10210*/  IMAD.MOV.U32 R3, RZ, RZ, 0x7f800000 ;  /* 0x7f800000ff037424 */ /* 0x000fca00078e00ff */
[----:B------:R4:W-:Y:S03]  /*10220*/  STG.E desc[UR16][R12.64], R3 ;  /* 0x000000030c007986 */ /* 0x0009e6000c101910 */
.L_x_1098:
[----:B------:R-:W-:Y:S05]  /*10230*/  BSYNC B0 ;  /* 0x0000000000007941 */ /* 0x000fea0003800000 */
.L_x_1097:
[----:B------:R-:W-:Y:S04]  /*10240*/  BSSY B0, `(.L_x_1099) ;  /* 0x000000a000007945 */ /* 0x000fe80003800000 */
[----:B------:R-:W-:Y:S05]  /*10250*/  @P5 BRA `(.L_x_1100) ;  /* 0x0000000000205947 */ /* 0x000fea0003800000 */
[----:B---34-:R-:W-:Y:S01]  /*10260*/  IMAD R3, R10, UR8, RZ ;  /* 0x000000080a037c24 */ /* 0x018fe2000f8e02ff */
[----:B------:R-:W-:-:S04]  /*10270*/  ULDC.64 UR4, c[0x0][0x2b0] ;  /* 0x0000ac0000047ab9 */ /* 0x000fc80000000a00 */
[----:B------:R-:W-:-:S04]  /*10280*/  IADD3 R6, P0, R3, R0, RZ ;  /* 0x0000000003067210 */ /* 0x000fc80007f1e0ff */
[----:B------:R-:W-:Y:S02]  /*10290*/  LEA.HI.X.SX32 R3, R3, R4, 0x1, P0 ;  /* 0x0000000403037211 */ /* 0x000fe400000f0eff */
[----:B------:R-:W-:-:S04]  /*102a0*/  LEA R10, P0, R6, UR4, 0x2 ;  /* 0x00000004060a7c11 */ /* 0x000fc8000f8010ff */
[----:B------:R-:W-:Y:S01]  /*102b0*/  LEA.HI.X R11, R6, UR5, R3, 0x2, P0 ;  /* 0x00000005060b7c11 */ /* 0x000fe200080f1403 */
[----:B------:R-:W-:-:S05]  /*102c0*/  IMAD.MOV.U32 R3, RZ, RZ, 0x7f800000 ;  /* 0x7f800000ff037424 */ /* 0x000fca00078e00ff */
[----:B------:R3:W-:Y:S03]  /*102d0*/  STG.E desc[UR16][R10.64], R3 ;  /* 0x000000030a007986 */ /* 0x0007e6000c101910 */
.L_x_1100:
[----:B------:R-:W-:Y:S05]  /*102e0*/  BSYNC B0 ;  /* 0x0000000000007941 */ /* 0x000fea0003800000 */
.L_x_1099:
        /* <DEDUP_REMOVED lines=10> */
.L_x_1102:
[----:B------:R-:W-:Y:S05]  /*10390*/  BSYNC B0 ;  /* 0x0000000000007941 */ /* 0x000fea0003800000 */
.L_x_1101:
        /* <DEDUP_REMOVED lines=10> */
.L_x_1104:
[----:B------:R-:W-:Y:S05]  /*10440*/  BSYNC B0 ;  /* 0x0000000000007941 */ /* 0x000fea0003800000 */
.L_x_1103:
        /* <DEDUP_REMOVED lines=10> */
.L_x_1106:
[----:B------:R-:W-:Y:S05]  /*104f0*/  BSYNC B0 ;  /* 0x0000000000007941 */ /* 0x000fea0003800000 */
.L_x_1105:
[----:B------:R-:W-:Y:S05]  /*10500*/  @P1 EXIT ;  /* 0x000000000000194d */ /* 0x000fea0003800000 */
[----:B---34-:R-:W-:Y:S01]  /*10510*/  IMAD R3, R2, UR8, RZ ;  /* 0x0000000802037c24 */ /* 0x018fe2000f8e02ff */
[----:B------:R-:W-:Y:S01]  /*10520*/  ULDC.64 UR4, c[0x0][0x2b0] ;  /* 0x0000ac0000047ab9 */ /* 0x000fe20000000a00 */
[----:B--2---:R-:W-:-:S03]  /*10530*/  IMAD.MOV.U32 R5, RZ, RZ, 0x7f800000 ;  /* 0x7f800000ff057424 */ /* 0x004fc600078e00ff */
[----:B------:R-:W-:-:S04]  /*10540*/  IADD3 R0, P0, R3, R0, RZ ;  /* 0x0000000003007210 */ /* 0x000fc80007f1e0ff */
[----:B------:R-:W-:Y:S02]  /*10550*/  LEA.HI.X.SX32 R3, R3, R4, 0x1, P0 ;  /* 0x0000000403037211 */ /* 0x000fe400000f0eff */
[----:B------:R-:W-:-:S04]  /*10560*/  LEA R2, P0, R0, UR4, 0x2 ;  /* 0x0000000400027c11 */ /* 0x000fc8000f8010ff */
[----:B------:R-:W-:-:S05]  /*10570*/  LEA.HI.X R3, R0, UR5, R3, 0x2, P0 ;  /* 0x0000000500037c11 */ /* 0x000fca00080f1403 */
[----:B------:R-:W-:Y:S01]  /*10580*/  STG.E desc[UR16][R2.64], R5 ;  /* 0x0000000502007986 */ /* 0x000fe2000c101910 */
[----:B------:R-:W-:Y:S05]  /*10590*/  EXIT ;  /* 0x000000000000794d */ /* 0x000fea0003800000 */
.L_x_1107:
        /* <DEDUP_REMOVED lines=14> */
.L_x_1755:


//--------------------- .text._ZN5flash16flash_fwd_kernelI23Flash_fwd_kernel_traitsILi128ELi128ELi32ELi4ELb0ELb0EN7cutlass10bfloat16_tE19Flash_kernel_traitsILi128ELi128ELi32ELi4ES3_EELb1ELb1ELb0ELb0ELb0ELb1ELb0ELb0EEEvNS_16Flash_fwd_paramsE --------------------------
	.section	.text._ZN5flash16flash_fwd_kernelI23Flash_fwd_kernel_traitsILi128ELi128ELi32ELi4ELb0ELb0EN7cutlass10bfloat16_tE19Flash_kernel_traitsILi128ELi128ELi32ELi4ES3_EELb1ELb1ELb0ELb0ELb0ELb1ELb0ELb0EEEvNS_16Flash_fwd_paramsE,"ax",@progbits
	.align	128
        .global         _ZN5flash16flash_fwd_kernelI23Flash_fwd_kernel_traitsILi128ELi128ELi32ELi4ELb0ELb0EN7cutlass10bfloat16_tE19Flash_kernel_traitsILi128ELi128ELi32ELi4ES3_EELb1ELb1ELb0ELb0ELb0ELb1ELb0ELb0EEEvNS_16Flash_fwd_paramsE
        .type           _ZN5flash16flash_fwd_kernelI23Flash_fwd_kernel_traitsILi128ELi128ELi32ELi4ELb0ELb0EN7cutlass10bfloat16_tE19Flash_kernel_traitsILi128ELi128ELi32ELi4ES3_EELb1ELb1ELb0ELb0ELb0ELb1ELb0ELb0EEEvNS_16Flash_fwd_paramsE,@function
        .size           _ZN5flash16flash_fwd_kernelI23Flash_fwd_kernel_traitsILi128ELi128ELi32ELi4ELb0ELb0EN7cutlass10bfloat16_tE19Flash_kernel_traitsILi128ELi128ELi32ELi4ES3_EELb1ELb1ELb0ELb0ELb0ELb1ELb0ELb0EEEvNS_16Flash_fwd_paramsE,(.L_x_1756 - _ZN5flash16flash_fwd_kernelI23Flash_fwd_kernel_traitsILi128ELi128ELi32ELi4ELb0ELb0EN7cutlass10bfloat16_tE19Flash_kernel_traitsILi128ELi128ELi32ELi4ES3_EELb1ELb1ELb0ELb0ELb0ELb1ELb0ELb0EEEvNS_16Flash_fwd_paramsE)
        .other          _ZN5flash16flash_fwd_kernelI23Flash_fwd_kernel_traitsILi128ELi128ELi32ELi4ELb0ELb0EN7cutlass10bfloat16_tE19Flash_kernel_traitsILi128ELi128ELi32ELi4ES3_EELb1ELb1ELb0ELb0ELb0ELb1ELb0ELb0EEEvNS_16Flash_fwd_paramsE,@"STO_CUDA_ENTRY STV_DEFAULT"
_ZN5flash16flash_fwd_kernelI23Flash_fwd_kernel_traitsILi128ELi128ELi32ELi4ELb0ELb0EN7cutlass10bfloat16_tE19Flash_kernel_traitsILi128ELi128ELi32ELi4ES3_EELb1ELb1ELb0ELb0ELb0ELb1ELb0ELb0EEEvNS_16Flash_fwd_paramsE:
.text._ZN5flash16flash_fwd_kernelI23Flash_fwd_kernel_traitsILi128ELi128ELi32ELi4ELb0ELb0EN7cutlass10bfloat16_tE19Flash_kernel_traitsILi128ELi128ELi32ELi4ES3_EELb1ELb1ELb0ELb0ELb0ELb1ELb0ELb0EEEvNS_16Flash_fwd_paramsE:
        /* <DEDUP_REMOVED lines=59> */
[----:B-1----:R-:W-:Y:S01]  /*03b0*/  IMAD.U32 R2, RZ, RZ, UR6 ;  /* 0x00000006ff027e24 */ /* 0x002fe2000f8e00ff */
[----:B------:R-:W-:Y:S01]  /*03c0*/  SHF.R.S32.HI R33, RZ, 0x1f, R89 ;  /* 0x0000001fff217819 */ /* 0x000fe20000011459 */
[----:B------:R-:W-:Y:S01]  /*03d0*/  IMAD.U32 R3, RZ, RZ, UR7 ;  /* 0x00000007ff037e24 */ /* 0x000fe2000f8e00ff */
[----:B------:R-:W-:-:S04]  /*03e0*/  ULDC UR6, c[0x0][0x270] ;  /* 0x00009c0000067ab9 */ /* 0x000fc80000000800 */
        /* <DEDUP_REMOVED lines=30> */
.L_x_1108:
[----:B------:R-:W-:-:S05]  /*05d0*/  ULDC UR7, c[0x0][0x2c8] ;  /* 0x0000b20000077ab9 */ /* 0x000fca0000000800 */
.L_x_1109:
        /* <DEDUP_REMOVED lines=37> */
[----:B------:R-:W-:Y:S01]  /*0830*/  LEA.HI R4, R33, R89, RZ, 0x3 ;  /* 0x0000005921047211 */ /* 0x000fe200078f18ff */
[----:B------:R-:W-:Y:S01]  /*0840*/  UIADD3 UR22, -UR13, UR14, URZ ;  /* 0x0000000e0d167290 */ /* 0x000fe2000fffe13f */
[----:B------:R-:W3:Y:S01]  /*0850*/  S2R R27, SR_CTAID.Z ;  /* 0x00000000001b7919 */ /* 0x000ee20000002700 */
[----:B------:R-:W-:Y:S01]  /*0860*/  UISETP.NE.AND UP0, UPT, UR27, -0x1, UPT ;  /* 0xffffffff1b00788c */ /* 0x000fe2000bf05270 */
[----:B------:R-:W-:Y:S01]  /*0870*/  SHF.R.S32.HI R2, RZ, 0x3, R4 ;  /* 0x00000003ff027819 */ /* 0x000fe20000011404 */
[----:B------:R-:W-:Y:S01]  /*0880*/  IMAD.U32 R6, RZ, RZ, UR28 ;  /* 0x0000001cff067e24 */ /* 0x000fe2000f8e00ff */
[----:B------:R-:W-:Y:S02]  /*0890*/  UIADD3 UR39, UR34, -0x1, URZ ;  /* 0xffffffff22277890 */ /* 0x000fe4000fffe03f */
[C---:B------:R-:W-:Y:S01]  /*08a0*/  ISETP.GE.AND P5, PT, R2.reuse, UR22, PT ;  /* 0x0000001602007c0c */ /* 0x040fe2000bfa6270 */
[C---:B------:R-:W-:Y:S01]  /*08b0*/  VIADD R31, R2.reuse, 0x10 ;  /* 0x00000010021f7836 */ /* 0x040fe20000000000 */
[----:B------:R-:W-:Y:S01]  /*08c0*/  UIMAD UR17, UR39, -0x20, UR5 ;  /* 0xffffffe0271178a4 */ /* 0x000fe2000f8e0205 */
[----:B------:R-:W-:-:S02]  /*08d0*/  VIADD R3, R2, 0x20 ;  /* 0x0000002002037836 */ /* 0x000fc40000000000 */
[C---:B------:R-:W-:Y:S01]  /*08e0*/  VIADD R0, R2.reuse, 0x30 ;  /* 0x0000003002007836 */ /* 0x040fe20000000000 */
[----:B------:R-:W-:Y:S01]  /*08f0*/  ISETP.GE.AND P1, PT, R31, UR22, PT ;  /* 0x000000161f007c0c */ /* 0x000fe2000bf26270 */
[----:B------:R-:W-:Y:S01]  /*0900*/  @UP0 ULDC.64 UR6, c[0x0][0x240] ;  /* 0x0000900000060ab9 */ /* 0x000fe20000000a00 */
[----:B------:R-:W-:Y:S01]  /*0910*/  ISETP.GE.AND P0, PT, R3, UR22, PT ;  /* 0x0000001603007c0c */ /* 0x000fe2000bf06270 */
[----:B------:R-:W-:Y:S01]  /*0920*/  VIADD R3, R2, 0x40 ;  /* 0x0000004002037836 */ /* 0x000fe20000000000 */
[----:B------:R-:W-:Y:S01]  /*0930*/  ISETP.GE.AND P4, PT, R0, UR22, PT ;  /* 0x0000001600007c0c */ /* 0x000fe2000bf86270 */
[----:B------:R-:W-:Y:S01]  /*0940*/  VIADD R0, R2, 0x50 ;  /* 0x0000005002007836 */ /* 0x000fe20000000000 */
[----:B------:R-:W-:Y:S01]  /*0950*/  @UP0 UIMAD.WIDE.U32 UR10, UR27, UR6, URZ ;  /* 0x000000061b0a02a5 */ /* 0x000fe2000f8e003f */
[----:B------:R-:W4:Y:S01]  /*0960*/  @!P5 LDC.64 R12, c[0x0][0x240] ;  /* 0x00009000ff0cdb82 */ /* 0x000f220000000a00 */
[----:B------:R-:W-:Y:S01]  /*0970*/  ISETP.GE.AND P3, PT, R3, UR22, PT ;  /* 0x0000001603007c0c */ /* 0x000fe2000bf66270 */
[----:B------:R-:W-:Y:S01]  /*0980*/  @!UP0 USHF.R.S32.HI UR9, URZ, 0x1f, UR15 ;  /* 0x0000001f3f098899 */ /* 0x000fe2000801140f */
[----:B--2---:R-:W-:Y:S01]  /*0990*/  IABS R5, R37 ;  /* 0x0000002500057213 */ /* 0x004fe20000000000 */
[----:B------:R-:W-:Y:S01]  /*09a0*/  @UP0 UIMAD UR4, UR27, UR7, UR11 ;  /* 0x000000071b0402a4 */ /* 0x000fe2000f8e020b */
[----:B------:R-:W-:Y:S01]  /*09b0*/  LOP3.LUT R3, R4, 0xfffffff8, RZ, 0xc0, !PT ;  /* 0xfffffff804037812 */ /* 0x000fe200078ec0ff */
[----:B------:R-:W2:Y:S01]  /*09c0*/  @!P1 S2R R10, SR_CgaCtaId ;  /* 0x00000000000a9919 */ /* 0x000ea20000008800 */
[----:B------:R-:W-:Y:S01]  /*09d0*/  ISETP.GE.AND P2, PT, R0, UR22, PT ;  /* 0x0000001600007c0c */ /* 0x000fe2000bf46270 */
[----:B------:R-:W-:Y:S01]  /*09e0*/  IMAD.MOV.U32 R34, RZ, RZ, R5 ;  /* 0x000000ffff227224 */ /* 0x000fe200078e0005 */
[----:B------:R-:W-:Y:S01]  /*09f0*/  @!UP0 ULDC.64 UR6, c[0x0][0x228] ;  /* 0x00008a0000068ab9 */ /* 0x000fe20000000a00 */
[----:B------:R-:W-:Y:S01]  /*0a00*/  IMAD.SHL.U32 R0, R2, 0x40, RZ ;  /* 0x0000004002007824 */ /* 0x000fe200078e00ff */
[----:B------:R-:W5:Y:S01]  /*0a10*/  @!P0 S2R R9, SR_CgaCtaId ;  /* 0x0000000000098919 */ /* 0x000f620000008800 */
[----:B------:R-:W1:Y:S01]  /*0a20*/  I2F.RP R5, R34 ;  /* 0x0000002200057306 */ /* 0x000e620000209400 */
[----:B------:R-:W-:Y:S01]  /*0a30*/  IMAD.IADD R36, R89, 0x1, -R3 ;  /* 0x0000000159247824 */ /* 0x000fe200078e0a03 */
[----:B------:R-:W-:Y:S01]  /*0a40*/  @!UP0 UIMAD UR9, UR9, UR6, URZ ;  /* 0x00000006090982a4 */ /* 0x000fe2000f8e023f */
[----:B------:R-:W-:Y:S01]  /*0a50*/  LOP3.LUT R0, R0, 0x1c0, RZ, 0xc0, !PT ;  /* 0x000001c000007812 */ /* 0x000fe200078ec0ff */
[----:B------:R-:W-:Y:S01]  /*0a60*/  @!UP0 UIMAD.WIDE.U32 UR20, UR15, UR6, URZ ;  /* 0x000000060f1482a5 */ /* 0x000fe2000f8e003f */
[----:B------:R-:W-:Y:S01]  /*0a70*/  IMAD.SHL.U32 R22, R36, 0x8, RZ ;  /* 0x0000000824167824 */ /* 0x000fe200078e00ff */
[----:B------:R-:W-:Y:S01]  /*0a80*/  SHF.R.S32.HI R3, RZ, 0x1f, R2 ;  /* 0x0000001fff037819 */ /* 0x000fe20000011402 */
[----:B------:R-:W-:Y:S01]  /*0a90*/  @!UP0 UIMAD UR9, UR15, UR7, UR9 ;  /* 0x000000070f0982a4 */ /* 0x000fe2000f8e0209 */
[----:B------:R-:W3:Y:S01]  /*0aa0*/  @!P1 LDC.64 R20, c[0x0][0x240] ;  /* 0x00009000ff149b82 */ /* 0x000ee20000000a00 */
[----:B------:R-:W-:Y:S01]  /*0ab0*/  USHF.R.S32.HI UR11, URZ, 0x1f, UR8 ;  /* 0x0000001f3f0b7899 */ /* 0x000fe20008011408 */
[----:B------:R-:W-:Y:S01]  /*0ac0*/  LOP3.LUT R4, R0, 0x38, R22, 0xf8, !PT ;  /* 0x0000003800047812 */ /* 0x000fe200078ef816 */
[----:B------:R-:W-:Y:S01]  /*0ad0*/  @!UP0 UIADD3 UR4, UR21, UR9, URZ ;  /* 0x0000000915048290 */ /* 0x000fe2000fffe03f */
[----:B------:R-:W-:Y:S01]  /*0ae0*/  SHF.R.U32.HI R0, RZ, 0x3, R0 ;  /* 0x00000003ff007819 */ /* 0x000fe20000011600 */
[----:B------:R-:W-:Y:S01]  /*0af0*/  @!UP0 UMOV UR10, UR20 ;  /* 0x00000014000a8c82 */ /* 0x000fe20008000000 */
[----:B------:R-:W-:Y:S01]  /*0b00*/  IMAD.WIDE R28, R6, 0x80, R2 ;  /* 0x00000080061c7825 */ /* 0x000fe200078e0202 */
[----:B-1----:R-:W1:Y:S01]  /*0b10*/  MUFU.RCP R5, R5 ;  /* 0x0000000500057308 */ /* 0x002e620000001000 */
[----:B------:R-:W-:Y:S01]  /*0b20*/  LOP3.LUT R26, R4, R0, RZ, 0x3c, !PT ;  /* 0x00000000041a7212 */ /* 0x000fe200078e3cff */
[----:B------:R-:W3:Y:S01]  /*0b30*/  @!P5 LDC.64 R18, c[0x0][0x210] ;  /* 0x00008400ff12db82 */ /* 0x000ee20000000a00 */
[----:B------:R-:W-:Y:S01]  /*0b40*/  SHF.R.S32.HI R23, RZ, 0x1f, R22 ;  /* 0x0000001fff177819 */ /* 0x000fe20000011416 */
[----:B------:R-:W-:Y:S01]  /*0b50*/  ULDC.64 UR6, c[0x0][0x258] ;  /* 0x0000960000067ab9 */ /* 0x000fe20000000a00 */
[----:B------:R-:W-:Y:S01]  /*0b60*/  IADD3 R6, P6, R22, UR10, RZ ;  /* 0x0000000a16067c10 */ /* 0x000fe2000ffde0ff */
[----:B------:R-:W-:Y:S01]  /*0b70*/  UIMAD UR11, UR11, UR6, URZ ;  /* 0x000000060b0b72a4 */ /* 0x000fe2000f8e023f */
[----:B------:R-:W-:Y:S01]  /*0b80*/  IMAD.U32 R0, RZ, RZ, UR6 ;  /* 0x00000006ff007e24 */ /* 0x000fe2000f8e00ff */
[----:B------:R-:W-:Y:S01]  /*0b90*/  @!P1 MOV R8, 0x400 ;  /* 0x0000040000089802 */ /* 0x000fe20000000f00 */
[----:B------:R-:W-:Y:S01]  /*0ba0*/  UMOV UR6, 0x400 ;  /* 0x0000040000067882 */ /* 0x000fe20000000000 */
[----:B------:R-:W-:Y:S01]  /*0bb0*/  IADD3.X R7, R23, UR4, RZ, P6, !PT ;  /* 0x0000000417077c10 */ /* 0x000fe2000b7fe4ff */
[----:B------:R-:W-:Y:S01]  /*0bc0*/  UIMAD UR7, UR8, UR7, UR11 ;  /* 0x00000007080772a4 */ /* 0x000fe2000f8e020b */
[----:B--2---:R-:W-:Y:S01]  /*0bd0*/  @!P1 LEA R30, R10, R8, 0x18 ;  /* 0x000000080a1e9211 */ /* 0x004fe200078ec0ff */
[----:B------:R-:W2:Y:S01]  /*0be0*/  @!P1 LDC.64 R24, c[0x0][0x210] ;  /* 0x00008400ff189b82 */ /* 0x000ea20000000a00 */
[----:B------:R-:W-:Y:S01]  /*0bf0*/  @!P1 IADD3 R10, P6, R28, 0x10, RZ ;  /* 0x000000101c0a9810 */ /* 0x000fe20007fde0ff */
[----:B------:R-:W-:Y:S01]  /*0c00*/  IMAD.WIDE.U32 R16, R0, UR8, R6 ;  /* 0x0000000800107c25 */ /* 0x000fe2000f8e0006 */
[----:B------:R-:W-:-:S03]  /*0c10*/  UISETP.NE.AND UP0, UPT, UR19, -0x1, UPT ;  /* 0xffffffff1300788c */ /* 0x000fc6000bf05270 */
[----:B-1----:R-:W-:Y:S02]  /*0c20*/  VIADD R4, R5, 0xffffffe ;  /* 0x0ffffffe05047836 */ /* 0x002fe40000000000 */
[----:B------:R-:W-:Y:S01]  /*0c30*/  VIADD R15, R17, UR7 ;  /* 0x00000007110f7c36 */ /* 0x000fe20008000000 */
[----:B------:R-:W1:Y:S01]  /*0c40*/  S2UR UR4, SR_CgaCtaId ;  /* 0x00000000000479c3 */ /* 0x000e620000008800 */
[----:B------:R5:W5:Y:S01]  /*0c50*/  F2I.FTZ.U32.TRUNC.NTZ R5, R4 ;  /* 0x0000000400057305 */ /* 0x000b62000021f000 */
[----:B------:R-:W-:Y:S02]  /*0c60*/  @!P5 IMAD.MOV.U32 R14, RZ, RZ, R16 ;  /* 0x000000ffff0ed224 */ /* 0x000fe400078e0010 */
[----:B------:R-:W-:Y:S01]  /*0c70*/  @!P1 IMAD.X R11, RZ, RZ, R29, P6 ;  /* 0x000000ffff0b9224 */ /* 0x000fe200030e061d */
[----:B------:R-:W-:Y:S01]  /*0c80*/  @UP0 UIADD3 UR18, UR16, UR19, URZ ;  /* 0x0000001310120290 */ /* 0x000fe2000fffe03f */
[----:B----4-:R-:W-:Y:S01]  /*0c90*/  @!P5 IMAD.WIDE.U32 R6, R28, R12, R14 ;  /* 0x0000000c1c06d225 */ /* 0x010fe200078e000e */
[----:B------:R-:W-:-:S03]  /*0ca0*/  @UP0 UIADD3 UR19, UR16, UR19, URZ ;  /* 0x0000001310130290 */ /* 0x000fc6000fffe03f */
[----:B-----5:R-:W-:Y:S01]  /*0cb0*/  @!P5 IMAD R4, R29, R12, RZ ;  /* 0x0000000c1d04d224 */ /* 0x020fe200078e02ff */
[----:B------:R-:W-:-:S03]  /*0cc0*/  IADD3 R0, RZ, -R5, RZ ;  /* 0x80000005ff007210 */ /* 0x000fc60007ffe0ff */
[----:B------:R-:W-:Y:S01]  /*0cd0*/  @!P5 IMAD R8, R28, R13, R4 ;  /* 0x0000000d1c08d224 */ /* 0x000fe200078e0204 */
[----:B------:R-:W-:Y:S01]  /*0ce0*/  @!P0 MOV R4, 0x400 ;  /* 0x0000040000048802 */ /* 0x000fe20000000f00 */
[----:B-1----:R-:W-:-:S03]  /*0cf0*/  ULEA UR4, UR4, UR6, 0x18 ;  /* 0x0000000604047291 */ /* 0x002fc6000f8ec03f */
[----:B------:R-:W-:Y:S01]  /*0d00*/  @!P0 LEA R32, R9, R4, 0x18 ;  /* 0x0000000409208211 */ /* 0x000fe200078ec0ff */
[----:B------:R-:W-:Y:S01]  /*0d10*/  IMAD.MOV.U32 R4, RZ, RZ, RZ ;  /* 0x000000ffff047224 */ /* 0x000fe200078e00ff */
[----:B------:R-:W-:Y:S01]  /*0d20*/  @UP0 ULDC.64 UR6, c[0x0][0x250] ;  /* 0x0000940000060ab9 */ /* 0x000fe20000000a00 */
[----:B------:R-:W-:Y:S01]  /*0d30*/  IMAD R9, R0, R34, RZ ;  /* 0x0000002200097224 */ /* 0x000fe200078e02ff */
[----:B------:R-:W-:Y:S01]  /*0d40*/  @UP0 UIMAD.WIDE.U32 UR24, UR19, UR6, URZ ;  /* 0x00000006131802a5 */ /* 0x000fe2000f8e003f */
[----:B------:R-:W-:Y:S01]  /*0d50*/  @!P5 IMAD.IADD R0, R7, 0x1, R8 ;  /* 0x000000010700d824 */ /* 0x000fe200078e0208 */
[----:B---3--:R-:W-:Y:S01]  /*0d60*/  @!P5 LEA R8, P6, R6, R18, 0x1 ;  /* 0x000000120608d211 */ /* 0x008fe200078c08ff */
[----:B------:R-:W-:Y:S01]  /*0d70*/  @!P1 IMAD R7, R11, R20, RZ ;  /* 0x000000140b079224 */ /* 0x000fe200078e02ff */
[----:B------:R-:W-:Y:S01]  /*0d80*/  @UP0 UIMAD UR19, UR19, UR7, URZ ;  /* 0x00000007131302a4 */ /* 0x000fe2000f8e023f */
[----:B------:R-:W-:Y:S01]  /*0d90*/  IMAD.HI.U32 R11, R5, R9, R4 ;  /* 0x00000009050b7227 */ /* 0x000fe200078e0004 */
[----:B------:R-:W-:-:S02]  /*0da0*/  IABS R4, R27 ;  /* 0x0000001b00047213 */ /* 0x000fc40000000000 */
[----:B------:R-:W-:Y:S01]  /*0db0*/  @!P5 LEA.HI.X R9, R6, R19, R0, 0x1, P6 ;  /* 0x000000130609d211 */ /* 0x000fe200030f0c00 */
[C---:B------:R-:W-:Y:S01]  /*0dc0*/  @!P1 IMAD R0, R10.reuse, R21, R7 ;  /* 0x000000150a009224 */ /* 0x040fe200078e0207 */
[----:B------:R-:W1:Y:S01]  /*0dd0*/  @!P0 LDC.64 R18, c[0x0][0x240] ;  /* 0x00009000ff128b82 */ /* 0x000e620000000a00 */
[----:B------:R-:W-:Y:S01]  /*0de0*/  IMAD.MOV.U32 R21, RZ, RZ, R4 ;  /* 0x000000ffff157224 */ /* 0x000fe200078e0004 */
[----:B------:R-:W-:Y:S01]  /*0df0*/  LEA.HI R7, R33, R89, RZ, 0x6 ;  /* 0x0000005921077211 */ /* 0x000fe200078f30ff */
[----:B------:R-:W-:Y:S01]  /*0e00*/  @!P1 IMAD.MOV.U32 R4, RZ, RZ, R16 ;  /* 0x000000ffff049224 */ /* 0x000fe200078e0010 */
[----:B------:R-:W-:Y:S01]  /*0e10*/  @UP0 UIADD3 UR19, UR25, UR19, URZ ;  /* 0x0000001319130290 */ /* 0x000fe2000fffe03f */
[----:B------:R-:W-:Y:S02]  /*0e20*/  @!P1 IMAD.MOV.U32 R5, RZ, RZ, R15 ;  /* 0x000000ffff059224 */ /* 0x000fe400078e000f */
[----:B------:R-:W-:Y:S02]  /*0e30*/  IMAD.SHL.U32 R7, R7, 0x8, RZ ;  /* 0x0000000807077824 */ /* 0x000fe400078e00ff */
[----:B------:R-:W-:-:S03]  /*0e40*/  @!P1 IMAD.WIDE.U32 R4, R10, R20, R4 ;  /* 0x000000140a049225 */ /* 0x000fc600078e0004 */
[----:B------:R-:W-:Y:S01]  /*0e50*/  LOP3.LUT R12, R26, 0xfffffe00, R7, 0xf8, !PT ;  /* 0xfffffe001a0c7812 */ /* 0x000fe200078ef807 */
[----:B------:R-:W-:Y:S01]  /*0e60*/  IMAD.HI.U32 R13, R11, R21, RZ ;  /* 0x000000150b0d7227 */ /* 0x000fe200078e00ff */
[----:B------:R-:W-:Y:S01]  /*0e70*/  @!P1 IADD3 R0, R5, R0, RZ ;  /* 0x0000000005009210 */ /* 0x000fe20007ffe0ff */
[----:B------:R-:W3:Y:S01]  /*0e80*/  @!P0 LDC.64 R26, c[0x0][0x210] ;  /* 0x00008400ff1a8b82 */ /* 0x000ee20000000a00 */
[----:B--2---:R-:W-:Y:S01]  /*0e90*/  @!P1 LEA R6, P6, R4, R24, 0x1 ;  /* 0x0000001804069211 */ /* 0x004fe200078c08ff */
[----:B------:R-:W-:Y:S01]  /*0ea0*/  IMAD.MOV R5, RZ, RZ, -R13 ;  /* 0x000000ffff057224 */ /* 0x000fe200078e0a0d */
[----:B------:R-:W-:Y:S02]  /*0eb0*/  LEA R224, R12, UR4, 0x1 ;  /* 0x000000040ce07c11 */ /* 0x000fe4000f8e08ff */
[----:B------:R-:W-:Y:S01]  /*0ec0*/  @!P1 LEA.HI.X R7, R4, R25, R0, 0x1, P6 ;  /* 0x0000001904079211 */ /* 0x000fe200030f0c00 */
[----:B------:R-:W-:Y:S01]  /*0ed0*/  IMAD R11, R34, R5, R21 ;  /* 0x00000005220b7224 */ /* 0x000fe200078e0215 */
[----:B------:R-:W-:Y:S01]  /*0ee0*/  @!P0 IADD3 R10, P6, R28, 0x20, RZ ;  /* 0x000000201c0a8810 */ /* 0x000fe20007fde0ff */
[----:B------:R-:W-:Y:S01]  /*0ef0*/  @!P1 IMAD R0, R12, 0x2, R30 ;  /* 0x000000020c009824 */ /* 0x000fe200078e021e */
[----:B------:R-:W2:Y:S01]  /*0f00*/  @!P4 LDC.64 R20, c[0x0][0x240] ;  /* 0x00009000ff14cb82 */ /* 0x000ea20000000a00 */
[----:B------:R-:W-:Y:S01]  /*0f10*/  @!PT LDS RZ, [RZ] ;  /* 0x00000000fffff984 */ /* 0x000fe20000000800 */
[----:B------:R-:W-:Y:S01]  /*0f20*/  @!PT LDS RZ, [RZ] ;  /* 0x00000000fffff984 */ /* 0x000fe20000000800 */
[----:B------:R-:W-:Y:S01]  /*0f30*/  @!PT LDS RZ, [RZ] ;  /* 0x00000000fffff984 */ /* 0x000fe20000000800 */
[----:B------:R-:W-:Y:S01]  /*0f40*/  @!P5 LDGSTS.E.BYPASS.LTC128B.128 [R224], desc[UR30][R8.64] ;  /* 0x0000000008e0dfae */ /* 0x000fe2000b901d5e */
[----:B------:R-:W-:-:S02]  /*0f50*/  @!P0 IMAD.MOV.U32 R5, RZ, RZ, R15 ;  /* 0x000000ffff058224 */ /* 0x000fc400078e000f */
[----:B------:R-:W-:Y:S01]  /*0f60*/  @!P0 IMAD.X R4, RZ, RZ, R29, P6 ;  /* 0x000000ffff048224 */ /* 0x000fe200030e061d */
[----:B------:R4:W-:Y:S01]  /*0f70*/  @!P5 LDGSTS.E.BYPASS.LTC128B.128 [R224+0x4000], desc[UR30][R8.64+0x80] ;  /* 0x0400008008e0dfae */ /* 0x0009e2000b901d5e */
[----:B------:R-:W-:Y:S02]  /*0f80*/  ISETP.GE.AND P6, PT, R2, UR17, PT ;  /* 0x0000001102007c0c */ /* 0x000fe4000bfc6270 */
[----:B-1----:R-:W-:Y:S01]  /*0f90*/  @!P0 IMAD R4, R4, R18, RZ ;  /* 0x0000001204048224 */ /* 0x002fe200078e02ff */
[----:B------:R-:W-:Y:S01]  /*0fa0*/  @!P1 LDGSTS.E.BYPASS.LTC128B.128 [R0+0x800], desc[UR30][R6.64] ;  /* 0x0080000006009fae */ /* 0x000fe2000b901d5e */
[----:B------:R-:W1:Y:S03]  /*0fb0*/  @!P3 LDC.64 R24, c[0x0][0x240] ;  /* 0x00009000ff18bb82 */ /* 0x000e660000000a00 */
[----:B------:R5:W-:Y:S01]  /*0fc0*/  @!P1 LDGSTS.E.BYPASS.LTC128B.128 [R0+0x4800], desc[UR30][R6.64+0x80] ;  /* 0x0480008006009fae */ /* 0x000be2000b901d5e */
[----:B------:R-:W1:Y:S01]  /*0fd0*/  @!P4 S2R R30, SR_CgaCtaId ;  /* 0x00000000001ec919 */ /* 0x000e620000008800 */
[----:B----4-:R-:W-:Y:S01]  /*0fe0*/  @!P4 IADD3 R8, P1, R28, 0x30, RZ ;  /* 0x000000301c08c810 */ /* 0x010fe20007f3e0ff */
[----:B------:R-:W-:-:S02]  /*0ff0*/  VIADD R9, R2, 0x60 ;  /* 0x0000006002097836 */ /* 0x000fc40000000000 */
[----:B-----5:R-:W-:Y:S02]  /*1000*/  @!P0 IMAD R0, R10, R19, R4 ;  /* 0x000000130a008224 */ /* 0x020fe400078e0204 */
[----:B------:R-:W-:-:S04]  /*1010*/  @!P0 IMAD.MOV.U32 R4, RZ, RZ, R16 ;  /* 0x000000ffff048224 */ /* 0x000fc800078e0010 */
[----:B------:R-:W-:Y:S02]  /*1020*/  @!P0 IMAD.WIDE.U32 R4, R10, R18, R4 ;  /* 0x000000120a048225 */ /* 0x000fe400078e0004 */
[----:B------:R-:W4:Y:S02]  /*1030*/  @!P4 LDC.64 R18, c[0x0][0x210] ;  /* 0x00008400ff12cb82 */ /* 0x000f240000000a00 */
[----:B------:R-:W-:Y:S01]  /*1040*/  @!P0 IMAD.IADD R0, R5, 0x1, R0 ;  /* 0x0000000105008824 */ /* 0x000fe200078e0200 */
[C---:B---3--:R-:W-:Y:S01]  /*1050*/  @!P0 LEA R6, P5, R4.reuse, R26, 0x1 ;  /* 0x0000001a04068211 */ /* 0x048fe200078a08ff */
[----:B------:R-:W-:Y:S01]  /*1060*/  @!P4 IMAD.X R5, RZ, RZ, R29, P1 ;  /* 0x000000ffff05c224 */ /* 0x000fe200008e061d */
[----:B------:R-:W-:Y:S01]  /*1070*/  ISETP.GE.AND P1, PT, R9, UR22, PT ;  /* 0x0000001609007c0c */ /* 0x000fe2000bf26270 */
[----:B------:R-:W3:Y:S01]  /*1080*/  @!P3 S2R R26, SR_CgaCtaId ;  /* 0x00000000001ab919 */ /* 0x000ee20000008800 */
[----:B------:R-:W-:Y:S01]  /*1090*/  @!P0 LEA.HI.X R7, R4, R27, R0, 0x1, P5 ;  /* 0x0000001b04078211 */ /* 0x000fe200028f0c00 */
[----:B------:R-:W-:Y:S01]  /*10a0*/  @!P0 IMAD R0, R12, 0x2, R32 ;  /* 0x000000020c008824 */ /* 0x000fe200078e0220 */
[----:B------:R-:W-:Y:S01]  /*10b0*/  ISETP.GT.U32.AND P5, PT, R34, R11, PT ;  /* 0x0000000b2200720c */ /* 0x000fe20003fa4070 */
[----:B--2---:R-:W-:Y:S01]  /*10c0*/  @!P4 IMAD R4, R5, R20, RZ ;  /* 0x000000140504c224 */ /* 0x004fe200078e02ff */
[----:B------:R-:W2:Y:S01]  /*10d0*/  @!P6 S2R R27, SR_CgaCtaId ;  /* 0x00000000001be919 */ /* 0x000ea20000008800 */
[----:B------:R-:W-:-:S02]  /*10e0*/  @!P4 IMAD.MOV.U32 R5, RZ, RZ, R15 ;  /* 0x000000ffff05c224 */ /* 0x000fc400078e000f */
[----:B------:R-:W-:Y:S01]  /*10f0*/  VIADD R10, R2, 0x70 ;  /* 0x00000070020a7836 */ /* 0x000fe20000000000 */
[----:B------:R-:W-:Y:S04]  /*1100*/  @!P0 LDGSTS.E.BYPASS.LTC128B.128 [R0+0x1000], desc[UR30][R6.64] ;  /* 0x0100000006008fae */ /* 0x000fe8000b901d5e */
[----:B------:R5:W-:Y:S03]  /*1110*/  @!P0 LDGSTS.E.BYPASS.LTC128B.128 [R0+0x5000], desc[UR30][R6.64+0x80] ;  /* 0x0500008006008fae */ /* 0x000be6000b901d5e */
[----:B------:R-:W-:Y:S02]  /*1120*/  @!P5 IMAD.IADD R11, R11, 0x1, -R34 ;  /* 0x000000010b0bd824 */ /* 0x000fe400078e0a22 */
[----:B------:R-:W-:-:S02]  /*1130*/  @!P5 VIADD R13, R13, 0x1 ;  /* 0x000000010d0dd836 */ /* 0x000fc40000000000 */
[----:B-----5:R-:W-:Y:S01]  /*1140*/  @!P4 IMAD R6, R8, R21, R4 ;  /* 0x000000150806c224 */ /* 0x020fe200078e0204 */
[----:B------:R-:W-:Y:S02]  /*1150*/  @!P4 MOV R4, R16 ;  /* 0x000000100004c202 */ /* 0x000fe40000000f00 */
[----:B------:R-:W-:-:S03]  /*1160*/  @!P4 MOV R0, 0x400 ;  /* 0x000004000000c802 */ /* 0x000fc60000000f00 */
[----:B------:R-:W-:Y:S01]  /*1170*/  @!P4 IMAD.WIDE.U32 R4, R8, R20, R4 ;  /* 0x000000140804c225 */ /* 0x000fe200078e0004 */
[----:B------:R-:W-:Y:S01]  /*1180*/  @!P3 IADD3 R8, P0, R28, 0x40, RZ ;  /* 0x000000401c08b810 */ /* 0x000fe20007f1e0ff */
[----:B------:R-:W5:Y:S01]  /*1190*/  @!P3 LDC.64 R20, c[0x0][0x210] ;  /* 0x00008400ff14bb82 */ /* 0x000f620000000a00 */
[----:B-1----:R-:W-:Y:S01]  /*11a0*/  @!P4 LEA R0, R30, R0, 0x18 ;  /* 0x000000001e00c211 */ /* 0x002fe200078ec0ff */
[----:B------:R-:W-:Y:S01]  /*11b0*/  @!P4 IMAD.IADD R9, R5, 0x1, R6 ;  /* 0x000000010509c824 */ /* 0x000fe200078e0206 */
[----:B----4-:R-:W-:Y:S01]  /*11c0*/  @!P4 LEA R6, P5, R4, R18, 0x1 ;  /* 0x000000120406c211 */ /* 0x010fe200078a08ff */
[----:B------:R-:W-:Y:S01]  /*11d0*/  @!P3 IMAD.X R7, RZ, RZ, R29, P0 ;  /* 0x000000ffff07b224 */ /* 0x000fe200000e061d */
[----:B------:R-:W-:Y:S01]  /*11e0*/  ISETP.GE.AND P0, PT, R10, UR22, PT ;  /* 0x000000160a007c0c */ /* 0x000fe2000bf06270 */
[----:B------:R-:W-:Y:S02]  /*11f0*/  @!P4 IMAD R0, R12, 0x2, R0 ;  /* 0x000000020c00c824 */ /* 0x000fe400078e0200 */
[----:B------:R-:W-:Y:S01]  /*1200*/  @!P3 IMAD R5, R7, R24, RZ ;  /* 0x000000180705b224 */ /* 0x000fe200078e02ff */
[----:B------:R-:W-:Y:S01]  /*1210*/  @!P4 LEA.HI.X R7, R4, R19, R9, 0x1, P5 ;  /* 0x000000130407c211 */ /* 0x000fe200028f0c09 */
[----:B------:R-:W-:Y:S01]  /*1220*/  @!P3 IMAD.MOV.U32 R4, RZ, RZ, R16 ;  /* 0x000000ffff04b224 */ /* 0x000fe200078e0010 */
[----:B------:R-:W1:Y:S01]  /*1230*/  @!P2 LDC.64 R18, c[0x0][0x240] ;  /* 0x00009000ff12ab82 */ /* 0x000e620000000a00 */
[C---:B------:R-:W-:Y:S01]  /*1240*/  @!P3 IMAD R9, R8.reuse, R25, R5 ;  /* 0x000000190809b224 */ /* 0x040fe200078e0205 */
[----:B------:R-:W-:Y:S01]  /*1250*/  ISETP.GE.U32.AND P5, PT, R11, R34, PT ;  /* 0x000000220b00720c */ /* 0x000fe20003fa6070 */
[----:B------:R-:W-:Y:S01]  /*1260*/  @!P3 IMAD.MOV.U32 R5, RZ, RZ, R15 ;  /* 0x000000ffff05b224 */ /* 0x000fe200078e000f */
[----:B------:R-:W-:Y:S01]  /*1270*/  @!P4 LDGSTS.E.BYPASS.LTC128B.128 [R0+0x1800], desc[UR30][R6.64] ;  /* 0x018000000600cfae */ /* 0x000fe2000b901d5e */
[----:B------:R-:W-:Y:S01]  /*1280*/  LEA.HI R25, R33, R89, RZ, 0x4 ;  /* 0x0000005921197211 */ /* 0x000fe200078f20ff */
[----:B------:R-:W-:-:S02]  /*1290*/  @!P3 IMAD.WIDE.U32 R4, R8, R24, R4 ;  /* 0x000000180804b225 */ /* 0x000fc400078e0004 */
[----:B------:R4:W-:Y:S01]  /*12a0*/  @!P4 LDGSTS.E.BYPASS.LTC128B.128 [R0+0x5800], desc[UR30][R6.64+0x80] ;  /* 0x058000800600cfae */ /* 0x0009e2000b901d5e */
[----:B------:R-:W1:Y:S01]  /*12b0*/  @!P2 LDC.64 R10, c[0x0][0x210] ;  /* 0x00008400ff0aab82 */ /* 0x000e620000000a00 */
[----:B------:R-:W1:Y:S05]  /*12c0*/  @!P2 S2R R24, SR_CgaCtaId ;  /* 0x000000000018a919 */ /* 0x000e6a0000008800 */
[----:B------:R-:W-:Y:S01]  /*12d0*/  @P5 VIADD R13, R13, 0x1 ;  /* 0x000000010d0d5836 */ /* 0x000fe20000000000 */
[----:B------:R-:W-:Y:S02]  /*12e0*/  ISETP.GE.AND P5, PT, R31, UR17, PT ;  /* 0x000000111f007c0c */ /* 0x000fe4000bfa6270 */
[----:B----4-:R-:W-:-:S02]  /*12f0*/  @!P3 IADD3 R0, R5, R9, RZ ;  /* 0x000000090500b210 */ /* 0x010fc40007ffe0ff */
[C---:B-----5:R-:W-:Y:S02]  /*1300*/  @!P3 LEA R6, P4, R4.reuse, R20, 0x1 ;  /* 0x000000140406b211 */ /* 0x060fe400078808ff */
[----:B------:R-:W4:Y:S01]  /*1310*/  @!P0 S2R R20, SR_CgaCtaId ;  /* 0x0000000000148919 */ /* 0x000f220000008800 */
[----:B------:R-:W-:Y:S02]  /*1320*/  @!P6 MOV R5, 0x400 ;  /* 0x000004000005e802 */ /* 0x000fe40000000f00 */
[----:B------:R-:W-:Y:S02]  /*1330*/  @!P3 LEA.HI.X R7, R4, R21, R0, 0x1, P4 ;  /* 0x000000150407b211 */ /* 0x000fe400020f0c00 */
[----:B------:R-:W-:Y:S01]  /*1340*/  @!P2 IADD3 R8, P4, R28, 0x50, RZ ;  /* 0x000000501c08a810 */ /* 0x000fe20007f9e0ff */
[----:B------:R-:W5:Y:S01]  /*1350*/  @!P1 S2R R21, SR_CgaCtaId ;  /* 0x0000000000159919 */ /* 0x000f620000008800 */
[----:B------:R-:W-:Y:S02]  /*1360*/  @!P3 MOV R0, 0x400 ;  /* 0x000004000000b802 */ /* 0x000fe40000000f00 */
[----:B--2---:R-:W-:Y:S01]  /*1370*/  @!P6 LEA R34, R27, R5, 0x18 ;  /* 0x000000051b22e211 */ /* 0x004fe200078ec0ff */
[----:B------:R-:W-:Y:S01]  /*1380*/  @!P2 IMAD.X R4, RZ, RZ, R29, P4 ;  /* 0x000000ffff04a224 */ /* 0x000fe200020e061d */
[----:B---3--:R-:W-:Y:S01]  /*1390*/  @!P3 LEA R0, R26, R0, 0x18 ;  /* 0x000000001a00b211 */ /* 0x008fe200078ec0ff */
[----:B------:R-:W-:Y:S01]  /*13a0*/  @!P2 IMAD.MOV.U32 R5, RZ, RZ, R15 ;  /* 0x000000ffff05a224 */ /* 0x000fe200078e000f */
[----:B------:R-:W-:Y:S01]  /*13b0*/  ISETP.GE.AND P4, PT, R31, UR17, PT ;  /* 0x000000111f007c0c */ /* 0x000fe2000bf86270 */
[----:B-1----:R-:W-:-:S02]  /*13c0*/  @!P2 IMAD R4, R4, R18, RZ ;  /* 0x000000120404a224 */ /* 0x002fc400078e02ff */
[----:B------:R-:W-:Y:S02]  /*13d0*/  @!P3 IMAD R0, R12, 0x2, R0 ;  /* 0x000000020c00b824 */ /* 0x000fe400078e0200 */
[C---:B------:R-:W-:Y:S01]  /*13e0*/  @!P2 IMAD R9, R8.reuse, R19, R4 ;  /* 0x000000130809a224 */ /* 0x040fe200078e0204 */
[----:B------:R-:W-:Y:S01]  /*13f0*/  SHF.R.S32.HI R19, RZ, 0x4, R25 ;  /* 0x00000004ff137819 */ /* 0x000fe20000011419 */
[----:B------:R-:W-:Y:S01]  /*1400*/  @!P2 IMAD.MOV.U32 R4, RZ, RZ, R16 ;  /* 0x000000ffff04a224 */ /* 0x000fe200078e0010 */
[----:B------:R-:W-:Y:S03]  /*1410*/  @!P3 LDGSTS.E.BYPASS.LTC128B.128 [R0+0x2000], desc[UR30][R6.64] ;  /* 0x020000000600bfae */ /* 0x000fe6000b901d5e */
[----:B------:R-:W-:Y:S01]  /*1420*/  @!P2 IMAD.WIDE.U32 R4, R8, R18, R4 ;  /* 0x000000120804a225 */ /* 0x000fe200078e0004 */
[----:B------:R-:W-:Y:S01]  /*1430*/  LEA.HI R8, R25, R19, RZ, 0x1 ;  /* 0x0000001319087211 */ /* 0x000fe200078f08ff */
[----:B------:R-:W1:Y:S02]  /*1440*/  @!P5 S2R R18, SR_CgaCtaId ;  /* 0x000000000012d919 */ /* 0x000e640000008800 */
[----:B------:R-:W-:Y:S01]  /*1450*/  @!P2 IMAD.IADD R5, R5, 0x1, R9 ;  /* 0x000000010505a824 */ /* 0x000fe200078e0209 */
[----:B------:R-:W-:Y:S01]  /*1460*/  LOP3.LUT R9, R37, UR8, RZ, 0x3c, !PT ;  /* 0x0000000825097c12 */ /* 0x000fe2000f8e3cff */
[----:B------:R2:W-:Y:S01]  /*1470*/  @!P3 LDGSTS.E.BYPASS.LTC128B.128 [R0+0x6000], desc[UR30][R6.64+0x80] ;  /* 0x060000800600bfae */ /* 0x0005e2000b901d5e */
[----:B------:R-:W-:-:S02]  /*1480*/  @UP0 ULDC.64 UR8, c[0x0][0x248] ;  /* 0x0000920000080ab9 */ /* 0x000fc40000000a00 */
[----:B------:R-:W-:Y:S02]  /*1490*/  @UP0 UIMAD.WIDE.U32 UR20, UR18, UR8, URZ ;  /* 0x00000008121402a5 */ /* 0x000fe4000f8e003f */
[----:B------:R-:W-:-:S04]  /*14a0*/  @UP0 UIMAD UR18, UR18, UR9, URZ ;  /* 0x00000009121202a4 */ /* 0x000fc8000f8e023f */
[----:B------:R-:W-:Y:S01]  /*14b0*/  @UP0 UIADD3 UR18, UR21, UR18, URZ ;  /* 0x0000001215120290 */ /* 0x000fe2000fffe03f */
[----:B--2---:R-:W-:Y:S02]  /*14c0*/  LOP3.LUT R7, R8, 0xfffffffe, RZ, 0xc0, !PT ;  /* 0xfffffffe08077812 */ /* 0x004fe400078ec0ff */
[C---:B------:R-:W-:Y:S02]  /*14d0*/  @!P2 LEA R6, P3, R4.reuse, R10, 0x1 ;  /* 0x0000000a0406a211 */ /* 0x040fe400078608ff */
[----:B------:R-:W-:Y:S01]  /*14e0*/  @!P2 MOV R0, 0x400 ;  /* 0x000004000000a802 */ /* 0x000fe20000000f00 */
[----:B------:R-:W-:Y:S01]  /*14f0*/  IMAD.IADD R32, R19, 0x1, -R7 ;  /* 0x0000000113207824 */ /* 0x000fe200078e0a07 */
[----:B------:R-:W-:Y:S02]  /*1500*/  @!P2 LEA.HI.X R7, R4, R11, R5, 0x1, P3 ;  /* 0x0000000b0407a211 */ /* 0x000fe400018f0c05 */
[----:B------:R-:W-:Y:S02]  /*1510*/  @!P2 LEA R8, R24, R0, 0x18 ;  /* 0x000000001808a211 */ /* 0x000fe400078ec0ff */
[----:B------:R-:W-:-:S02]  /*1520*/  @!P1 MOV R4, 0x400 ;  /* 0x0000040000049802 */ /* 0x000fc40000000f00 */
[----:B------:R-:W-:Y:S02]  /*1530*/  @!P0 MOV R0, 0x400 ;  /* 0x0000040000008802 */ /* 0x000fe40000000f00 */
[----:B------:R-:W-:Y:S02]  /*1540*/  LOP3.LUT R5, R25, 0xfffffff0, RZ, 0xc0, !PT ;  /* 0xfffffff019057812 */ /* 0x000fe400078ec0ff */
[----:B-----5:R-:W-:Y:S01]  /*1550*/  @!P1 LEA R27, R21, R4, 0x18 ;  /* 0x00000004151b9211 */ /* 0x020fe200078ec0ff */
[----:B------:R-:W-:Y:S01]  /*1560*/  @!P2 IMAD R4, R12, 0x2, R8 ;  /* 0x000000020c04a824 */ /* 0x000fe200078e0208 */
[----:B----4-:R-:W-:Y:S01]  /*1570*/  @!P0 LEA R30, R20, R0, 0x18 ;  /* 0x00000000141e8211 */ /* 0x010fe200078ec0ff */
[----:B------:R-:W-:Y:S01]  /*1580*/  IMAD.IADD R0, R89, 0x1, -R5 ;  /* 0x0000000159007824 */ /* 0x000fe200078e0a05 */
[----:B------:R-:W-:Y:S01]  /*1590*/  ISETP.GE.AND P3, PT, R9, RZ, PT ;  /* 0x000000ff0900720c */ /* 0x000fe20003f66270 */
[----:B------:R-:W2:Y:S01]  /*15a0*/  @!P0 LDC.64 R24, c[0x0][0x240] ;  /* 0x00009000ff188b82 */ /* 0x000ea20000000a00 */
[----:B------:R-:W-:Y:S01]  /*15b0*/  @!P2 LDGSTS.E.BYPASS.LTC128B.128 [R4+0x2800], desc[UR30][R6.64] ;  /* 0x028000000604afae */ /* 0x000fe2000b901d5e */
[----:B------:R-:W-:-:S03]  /*15c0*/  MOV R10, R13 ;  /* 0x0000000d000a7202 */ /* 0x000fc60000000f00 */
[----:B------:R3:W-:Y:S01]  /*15d0*/  @!P2 LDGSTS.E.BYPASS.LTC128B.128 [R4+0x6800], desc[UR30][R6.64+0x80] ;  /* 0x068000800604afae */ /* 0x0007e2000b901d5e */
[C---:B------:R-:W-:Y:S02]  /*15e0*/  @!P0 IADD3 R13, P2, R28.reuse, 0x70, RZ ;  /* 0x000000701c0d8810 */ /* 0x040fe40007f5e0ff */
[----:B------:R-:W4:Y:S04]  /*15f0*/  @!P1 LDC.64 R8, c[0x0][0x240] ;  /* 0x00009000ff089b82 */ /* 0x000f280000000a00 */
[----:B------:R-:W-:Y:S01]  /*1600*/  @!P3 IMAD.MOV R10, RZ, RZ, -R10 ;  /* 0x000000ffff0ab224 */ /* 0x000fe200078e0a0a */
[----:B---3--:R-:W-:Y:S02]  /*1610*/  SHF.R.S32.HI R4, RZ, 0x1f, R0 ;  /* 0x0000001fff047819 */ /* 0x008fe40000011400 */
[----:B------:R-:W-:Y:S01]  /*1620*/  @!P1 IADD3 R6, P3, R28, 0x60, RZ ;  /* 0x000000601c069810 */ /* 0x000fe20007f7e0ff */
[----:B------:R-:W-:Y:S01]  /*1630*/  @!P0 IMAD.X R28, RZ, RZ, R29, P2 ;  /* 0x000000ffff1c8224 */ /* 0x000fe200010e061d */
[----:B------:R-:W-:-:S02]  /*1640*/  LEA.HI R31, R4, R0, RZ, 0x3 ;  /* 0x00000000041f7211 */ /* 0x000fc400078f18ff */
[----:B------:R-:W-:Y:S01]  /*1650*/  @!P5 MOV R4, 0x400 ;  /* 0x000004000004d802 */ /* 0x000fe20000000f00 */
[----:B------:R-:W-:Y:S01]  /*1660*/  @!P1 IMAD.X R5, RZ, RZ, R29, P3 ;  /* 0x000000ffff059224 */ /* 0x000fe200018e061d */
[----:B------:R-:W-:Y:S02]  /*1670*/  LOP3.LUT R7, R31, 0xfffffff8, RZ, 0xc0, !PT ;  /* 0xfffffff81f077812 */ /* 0x000fe400078ec0ff */
[----:B-1----:R-:W-:Y:S01]  /*1680*/  @!P5 LEA R26, R18, R4, 0x18 ;  /* 0x00000004121ad211 */ /* 0x002fe200078ec0ff */
[----:B------:R-:W-:Y:S01]  /*1690*/  @!P1 IMAD.MOV.U32 R4, RZ, RZ, R16 ;  /* 0x000000ffff049224 */ /* 0x000fe200078e0010 */
[----:B------:R-:W1:Y:S01]  /*16a0*/  @!P1 LDC.64 R18, c[0x0][0x210] ;  /* 0x00008400ff129b82 */ /* 0x000e620000000a00 */
[----:B------:R-:W-:Y:S01]  /*16b0*/  PLOP3.LUT P2, PT, PT, PT, UP0, 0x80, 0x0 ;  /* 0x000000000000781c */ /* 0x000fe20003f4f008 */
[----:B------:R-:W-:Y:S01]  /*16c0*/  IMAD.IADD R29, R0, 0x1, -R7 ;  /* 0x00000001001d7824 */ /* 0x000fe200078e0a07 */
[----:B------:R-:W-:Y:S01]  /*16d0*/  ISETP.NE.AND P3, PT, R37, RZ, PT ;  /* 0x000000ff2500720c */ /* 0x000fe20003f65270 */
[----:B----4-:R-:W-:-:S02]  /*16e0*/  @!P1 IMAD R0, R5, R8, RZ ;  /* 0x0000000805009224 */ /* 0x010fc400078e02ff */
[----:B------:R-:W-:Y:S02]  /*16f0*/  @!P1 IMAD.MOV.U32 R5, RZ, RZ, R15 ;  /* 0x000000ffff059224 */ /* 0x000fe400078e000f */
[----:B------:R-:W-:Y:S02]  /*1700*/  @!P1 IMAD R9, R6, R9, R0 ;  /* 0x0000000906099224 */ /* 0x000fe400078e0200 */
[----:B------:R-:W-:Y:S02]  /*1710*/  IMAD.SHL.U32 R0, R36, 0x40, RZ ;  /* 0x0000004024007824 */ /* 0x000fe400078e00ff */
[----:B------:R-:W-:-:S03]  /*1720*/  @!P1 IMAD.WIDE.U32 R4, R6, R8, R4 ;  /* 0x0000000806049225 */ /* 0x000fc600078e0004 */
[----:B------:R-:W-:Y:S01]  /*1730*/  LOP3.LUT R0, R0, 0x1c0, RZ, 0xc0, !PT ;  /* 0x000001c000007812 */ /* 0x000fe200078ec0ff */
[----:B------:R-:W-:Y:S01]  /*1740*/  IMAD.SHL.U32 R6, R2, 0x8, RZ ;  /* 0x0000000802067824 */ /* 0x000fe200078e00ff */
[----:B------:R-:W-:Y:S01]  /*1750*/  @!P3 LOP3.LUT R10, RZ, R37, RZ, 0x33, !PT ;  /* 0x00000025ff0ab212 */ /* 0x000fe200078e33ff */
[----:B--2---:R-:W-:Y:S06]  /*1760*/  @P2 BRA `(.L_x_1111) ;  /* 0x0000000000342947 */ /* 0x004fec0003800000 */
        /* <DEDUP_REMOVED lines=13> */
.L_x_1111:
[----:B------:R-:W-:Y:S02]  /*1840*/  LOP3.LUT R11, R0, 0x8, R6, 0xf8, !PT ;  /* 0x00000008000b7812 */ /* 0x000fe400078ef806 */
[----:B------:R-:W-:Y:S01]  /*1850*/  SHF.R.U32.HI R7, RZ, 0x3, R0 ;  /* 0x00000003ff077819 */ /* 0x000fe20000011600 */
        /* <DEDUP_REMOVED lines=13> */
.L_x_1112:
[----:B------:R-:W-:Y:S01]  /*1930*/  @!P1 IMAD.IADD R0, R5, 0x1, R9 ;  /* 0x0000000105009824 */ /* 0x000fe200078e0209 */
[----:B-1----:R-:W-:Y:S01]  /*1940*/  @!P1 LEA R6, P2, R4, R18, 0x1 ;  /* 0x0000001204069211 */ /* 0x002fe200078408ff */
[----:B------:R-:W-:Y:S01]  /*1950*/  IMAD R5, R3, UR8, RZ ;  /* 0x0000000803057c24 */ /* 0x000fe2000f8e02ff */
[----:B------:R-:W-:Y:S01]  /*1960*/  LOP3.LUT R33, R11, R7, RZ, 0x3c, !PT ;  /* 0x000000070b217212 */ /* 0x000fe200078e3cff */
[----:B------:R-:W-:Y:S01]  /*1970*/  IMAD.WIDE.U32 R8, R2, UR8, R22 ;  /* 0x0000000802087c25 */ /* 0x000fe2000f8e0016 */
[----:B------:R-:W-:Y:S01]  /*1980*/  @!P1 LEA.HI.X R7, R4, R19, R0, 0x1, P2 ;  /* 0x0000001304079211 */ /* 0x000fe200010f0c00 */
[----:B------:R-:W1:Y:S01]  /*1990*/  @!P0 LDC.64 R20, c[0x0][0x210] ;  /* 0x00008400ff148b82 */ /* 0x000e620000000a00 */
[----:B------:R-:W-:Y:S01]  /*19a0*/  ISETP.GE.AND P2, PT, R2, UR17, PT ;  /* 0x0000001102007c0c */ /* 0x000fe2000bf46270 */
[----:B------:R-:W-:Y:S01]  /*19b0*/  IMAD R0, R3, UR6, RZ ;  /* 0x0000000603007c24 */ /* 0x000fe2000f8e02ff */
[----:B------:R-:W-:Y:S01]  /*19c0*/  IADD3 R8, P3, R8, UR20, RZ ;  /* 0x0000001408087c10 */ /* 0x000fe2000ff7e0ff */
[C---:B------:R-:W-:Y:S01]  /*19d0*/  IMAD R3, R2.reuse, UR9, R5 ;  /* 0x0000000902037c24 */ /* 0x040fe2000f8e0205 */
[----:B------:R-:W-:Y:S01]  /*19e0*/  ULDC.64 UR10, c[0x0][0x260] ;  /* 0x00009800000a7ab9 */ /* 0x000fe20000000a00 */
[C---:B------:R-:W-:Y:S01]  /*19f0*/  IMAD.WIDE.U32 R4, R2.reuse, UR6, R22 ;  /* 0x0000000602047c25 */ /* 0x040fe2000f8e0016 */
[----:B------:R-:W-:Y:S01]  /*1a00*/  USHF.L.U64.HI UR23, UR8, 0x5, UR9 ;  /* 0x0000000508177899 */ /* 0x000fe20008010209 */
[----:B------:R-:W-:Y:S01]  /*1a10*/  SHF.R.S32.HI R87, RZ, 0x5, R35 ;  /* 0x00000005ff577819 */ /* 0x000fe20000011423 */
[----:B------:R-:W-:Y:S01]  /*1a20*/  USHF.R.S32.HI UR16, URZ, 0x1f, UR39 ;  /* 0x0000001f3f107899 */ /* 0x000fe20008011427 */
[----:B------:R-:W-:Y:S01]  /*1a30*/  IMAD R2, R2, UR7, R0 ;  /* 0x0000000702027c24 */ /* 0x000fe2000f8e0200 */
[----:B------:R-:W-:Y:S01]  /*1a40*/  IADD3.X R9, R9, UR18, R3, P3, !PT ;  /* 0x0000001209097c10 */ /* 0x000fe20009ffe403 */
[----:B------:R-:W-:Y:S01]  /*1a50*/  @!P1 IMAD R0, R12, 0x2, R27 ;  /* 0x000000020c009824 */ /* 0x000fe200078e021b */
[----:B------:R-:W-:Y:S01]  /*1a60*/  IADD3 R4, P3, R4, UR24, RZ ;  /* 0x0000001804047c10 */ /* 0x000fe2000ff7e0ff */
[----:B------:R-:W-:Y:S01]  /*1a70*/  @!P0 IMAD.MOV.U32 R3, RZ, RZ, R15 ;  /* 0x000000ffff038224 */ /* 0x000fe200078e000f */
[----:B------:R-:W-:Y:S01]  /*1a80*/  USHF.L.U32 UR24, UR8, 0x5, URZ ;  /* 0x0000000508187899 */ /* 0x000fe2000800063f */
[-C--:B------:R-:W-:Y:S01]  /*1a90*/  @!P0 IMAD R11, R28, R24.reuse, RZ ;  /* 0x000000181c0b8224 */ /* 0x080fe200078e02ff */
[----:B------:R-:W-:Y:S01]  /*1aa0*/  IADD3.X R5, R5, UR19, R2, P3, !PT ;  /* 0x0000001305057c10 */ /* 0x000fe20009ffe402 */
[----:B------:R-:W-:Y:S01]  /*1ab0*/  @!P0 IMAD.MOV.U32 R2, RZ, RZ, R16 ;  /* 0x000000ffff028224 */ /* 0x000fe200078e0010 */
[----:B------:R-:W-:Y:S01]  /*1ac0*/  @!PT LDS RZ, [RZ] ;  /* 0x00000000fffff984 */ /* 0x000fe20000000800 */
[----:B------:R-:W-:Y:S01]  /*1ad0*/  @!PT LDS RZ, [RZ] ;  /* 0x00000000fffff984 */ /* 0x000fe20000000800 */
[----:B------:R-:W-:Y:S01]  /*1ae0*/  @!PT LDS RZ, [RZ] ;  /* 0x00000000fffff984 */ /* 0x000fe20000000800 */
[----:B------:R-:W-:Y:S01]  /*1af0*/  @!P1 LDGSTS.E.BYPASS.LTC128B.128 [R0+0x3000], desc[UR30][R6.64] ;  /* 0x0300000006009fae */ /* 0x000fe2000b901d5e */
[C---:B------:R-:W-:Y:S01]  /*1b00*/  @!P0 IMAD R14, R12.reuse, 0x2, R30 ;  /* 0x000000020c0e8824 */ /* 0x040fe200078e021e */
[----:B------:R-:W2:Y:S01]  /*1b10*/  @!P5 LDC.64 R16, c[0x0][0x218] ;  /* 0x00008600ff10db82 */ /* 0x000ea20000000a00 */
[C---:B------:R-:W-:Y:S01]  /*1b20*/  @!P6 IMAD R18, R12.reuse, 0x2, R34 ;  /* 0x000000020c12e824 */ /* 0x040fe200078e0222 */
[----:B------:R3:W-:Y:S01]  /*1b30*/  @!P1 LDGSTS.E.BYPASS.LTC128B.128 [R0+0x7000], desc[UR30][R6.64+0x80] ;  /* 0x0700008006009fae */ /* 0x0007e2000b901d5e */
[----:B------:R-:W-:Y:S01]  /*1b40*/  @!P5 IMAD R19, R12, 0x2, R26 ;  /* 0x000000020c13d824 */ /* 0x000fe200078e021a */
[----:B------:R-:W-:Y:S01]  /*1b50*/  UIMAD UR17, UR23, UR39, URZ ;  /* 0x00000027171172a4 */ /* 0x000fe2000f8e023f */
[----:B------:R-:W-:Y:S01]  /*1b60*/  @!P0 IMAD.WIDE.U32 R2, R13, R24, R2 ;  /* 0x000000180d028225 */ /* 0x000fe200078e0002 */
[----:B------:R-:W-:-:S02]  /*1b70*/  USHF.L.U32 UR15, UR8, 0x4, URZ ;  /* 0x00000004080f7899 */ /* 0x000fc4000800063f */
[----:B------:R-:W-:Y:S01]  /*1b80*/  UIMAD UR17, UR16, UR24, UR17 ;  /* 0x00000018101172a4 */ /* 0x000fe2000f8e0211 */
[----:B------:R-:W-:Y:S01]  /*1b90*/  IMAD.WIDE.U32 R38, R10, UR10, R8 ;  /* 0x0000000a0a267c25 */ /* 0x000fe2000f8e0008 */
[----:B------:R-:W-:Y:S02]  /*1ba0*/  USHF.L.U64.HI UR25, UR6, 0x5, UR7 ;  /* 0x0000000506197899 */ /* 0x000fe40008010207 */
[----:B------:R-:W-:Y:S01]  /*1bb0*/  USHF.L.U32 UR26, UR6, 0x5, URZ ;  /* 0x00000005061a7899 */ /* 0x000fe2000800063f */
[----:B------:R-:W-:Y:S01]  /*1bc0*/  IMAD.U32 R9, RZ, RZ, UR39 ;  /* 0x00000027ff097e24 */ /* 0x000fe2000f8e00ff */
[----:B------:R-:W-:Y:S01]  /*1bd0*/  USHF.L.U32 UR38, UR6, 0x4, URZ ;  /* 0x0000000406267899 */ /* 0x000fe2000800063f */
[----:B------:R-:W-:Y:S01]  /*1be0*/  IMAD.MOV.U32 R92, RZ, RZ, R38 ;  /* 0x000000ffff5c7224 */ /* 0x000fe200078e0026 */
[----:B------:R-:W-:Y:S01]  /*1bf0*/  USHF.L.U64.HI UR37, UR6, 0x4, UR7 ;  /* 0x0000000406257899 */ /* 0x000fe20008010207 */
[----:B------:R-:W-:Y:S01]  /*1c00*/  STL.64 [R1+0x20], R38 ;  /* 0x0000202601007387 */ /* 0x000fe20000100a00 */
[----:B------:R-:W-:Y:S01]  /*1c10*/  IMAD.SHL.U32 R89, R89, 0x2, RZ ;  /* 0x0000000259597824 */ /* 0x000fe200078e00ff */
[----:B------:R-:W-:Y:S01]  /*1c20*/  UISETP.GE.AND UP0, UPT, UR34, 0x2, UPT ;  /* 0x000000022200788c */ /* 0x000fe2000bf06270 */
[----:B---3--:R-:W-:Y:S01]  /*1c30*/  @!P0 IMAD R6, R13, R25, R11 ;  /* 0x000000190d068224 */ /* 0x008fe200078e020b */
[----:B------:R-:W-:Y:S01]  /*1c40*/  SHF.R.S32.HI R11, RZ, 0x1f, R10 ;  /* 0x0000001fff0b7819 */ /* 0x000fe2000001140a */
[----:B------:R-:W3:Y:S02]  /*1c50*/  @!P6 LDC.64 R12, c[0x0][0x218] ;  /* 0x00008600ff0ceb82 */ /* 0x000ee40000000a00 */
[----:B------:R-:W-:Y:S01]  /*1c60*/  @!P0 IMAD.IADD R3, R3, 0x1, R6 ;  /* 0x0000000103038824 */ /* 0x000fe200078e0206 */
[----:B-1----:R-:W-:Y:S01]  /*1c70*/  @!P0 LEA R6, P1, R2, R20, 0x1 ;  /* 0x0000001402068211 */ /* 0x002fe200078208ff */
[----:B------:R-:W-:-:S03]  /*1c80*/  IMAD R0, R11, UR10, RZ ;  /* 0x0000000a0b007c24 */ /* 0x000fc6000f8e02ff */
[----:B------:R-:W-:Y:S01]  /*1c90*/  @!P0 LEA.HI.X R7, R2, R21, R3, 0x1, P1 ;  /* 0x0000001502078211 */ /* 0x000fe200008f0c03 */
[C---:B------:R-:W-:Y:S01]  /*1ca0*/  IMAD R0, R10.reuse, UR11, R0 ;  /* 0x0000000b0a007c24 */ /* 0x040fe2000f8e0200 */
[----:B------:R-:W-:Y:S02]  /*1cb0*/  ULDC.64 UR10, c[0x0][0x268] ;  /* 0x00009a00000a7ab9 */ /* 0x000fe40000000a00 */
[----:B------:R-:W-:Y:S01]  /*1cc0*/  IMAD.WIDE.U32 R22, R10, UR10, R4 ;  /* 0x0000000a0a167c25 */ /* 0x000fe2000f8e0004 */
[----:B------:R-:W-:Y:S03]  /*1cd0*/  @!P0 LDGSTS.E.BYPASS.LTC128B.128 [R14+0x3800], desc[UR30][R6.64] ;  /* 0x03800000060e8fae */ /* 0x000fe6000b901d5e */
[----:B------:R-:W-:Y:S01]  /*1ce0*/  IMAD.IADD R93, R39, 0x1, R0 ;  /* 0x00000001275d7824 */ /* 0x000fe200078e0200 */
[----:B------:R1:W-:Y:S01]  /*1cf0*/  @!P0 LDGSTS.E.BYPASS.LTC128B.128 [R14+0x7800], desc[UR30][R6.64+0x80] ;  /* 0x07800080060e8fae */ /* 0x0003e2000b901d5e */
[----:B------:R-:W-:Y:S01]  /*1d00*/  IMAD R8, R11, UR10, RZ ;  /* 0x0000000a0b087c24 */ /* 0x000fe2000f8e02ff */
[----:B------:R-:W-:Y:S01]  /*1d10*/  UIMAD UR10, UR25, UR39, URZ ;  /* 0x00000027190a72a4 */ /* 0x000fe2000f8e023f */
[----:B------:R-:W-:Y:S01]  /*1d20*/  IMAD.WIDE.U32 R2, R9, UR24, R92 ;  /* 0x0000001809027c25 */ /* 0x000fe2000f8e005c */
[----:B------:R-:W-:Y:S02]  /*1d30*/  STL.64 [R1+0x18], R92 ;  /* 0x0000185c01007387 */ /* 0x000fe40000100a00 */
[----:B------:R-:W-:Y:S01]  /*1d40*/  UIMAD UR16, UR16, UR26, UR10 ;  /* 0x0000001a101072a4 */ /* 0x000fe2000f8e020a */
[----:B------:R-:W-:Y:S01]  /*1d50*/  VIADD R0, R3, UR17 ;  /* 0x0000001103007c36 */ /* 0x000fe20008000000 */
[----:B------:R-:W-:Y:S01]  /*1d60*/  USHF.L.U64.HI UR17, UR8, 0x4, UR9 ;  /* 0x0000000408117899 */ /* 0x000fe20008010209 */
[----:B---3--:R-:W-:Y:S01]  /*1d70*/  @!P6 LEA R4, P3, R2, R12, 0x1 ;  /* 0x0000000c0204e211 */ /* 0x008fe200078608ff */
[----:B------:R-:W-:Y:S01]  /*1d80*/  IMAD R8, R10, UR11, R8 ;  /* 0x0000000b0a087c24 */ /* 0x000fe2000f8e0208 */
[C---:B------:R-:W-:Y:S01]  /*1d90*/  @!P5 IADD3 R3, P1, R2.reuse, UR15, RZ ;  /* 0x0000000f0203dc10 */ /* 0x040fe2000ff3e0ff */
[----:B------:R-:W3:Y:S01]  /*1da0*/  @!P4 LDC.64 R10, c[0x0][0x220] ;  /* 0x00008800ff0acb82 */ /* 0x000ee20000000a00 */
[----:B------:R-:W-:Y:S01]  /*1db0*/  @!P6 LEA.HI.X R5, R2, R13, R0, 0x1, P3 ;  /* 0x0000000d0205e211 */ /* 0x000fe200018f0c00 */
[----:B------:R-:W-:Y:S01]  /*1dc0*/  IMAD.IADD R21, R23, 0x1, R8 ;  /* 0x0000000117157824 */ /* 0x000fe200078e0208 */
[----:B------:R-:W-:Y:S01]  /*1dd0*/  @!P5 IADD3.X R0, R0, UR17, RZ, P1, !PT ;  /* 0x000000110000dc10 */ /* 0x000fe20008ffe4ff */
[----:B------:R-:W-:Y:S01]  /*1de0*/  IMAD.MOV.U32 R20, RZ, RZ, R22 ;  /* 0x000000ffff147224 */ /* 0x000fe200078e0016 */
[C---:B--2---:R-:W-:Y:S01]  /*1df0*/  @!P5 LEA R2, P0, R3.reuse, R16, 0x1 ;  /* 0x000000100302d211 */ /* 0x044fe200078008ff */
[----:B------:R-:W-:Y:S03]  /*1e00*/  @!P6 LDGSTS.E.BYPASS.LTC128B.128 [R18+0x8000], desc[UR30][R4.64] ;  /* 0x080000000412efae */ /* 0x000fe6000b901d5e */
[----:B------:R-:W-:Y:S01]  /*1e10*/  @!P5 LEA.HI.X R3, R3, R17, R0, 0x1, P0 ;  /* 0x000000110303d211 */ /* 0x000fe200000f0c00 */
[----:B------:R2:W-:Y:S01]  /*1e20*/  @!P6 LDGSTS.E.BYPASS.LTC128B.128 [R18+0x9000], desc[UR30][R4.64+0x80] ;  /* 0x090000800412efae */ /* 0x0005e2000b901d5e */
[----:B------:R-:W-:-:S03]  /*1e30*/  IMAD.SHL.U32 R0, R29, 0x40, RZ ;  /* 0x000000401d007824 */ /* 0x000fc600078e00ff */
[----:B------:R-:W-:Y:S01]  /*1e40*/  @!P5 LDGSTS.E.BYPASS.LTC128B.128 [R19+0x8800], desc[UR30][R2.64] ;  /* 0x088000000213dfae */ /* 0x000fe2000b901d5e */
[----:B-1----:R-:W1:Y:S01]  /*1e50*/  @!P2 LDC.64 R6, c[0x0][0x220] ;  /* 0x00008800ff06ab82 */ /* 0x002e620000000a00 */
[----:B------:R-:W-:Y:S02]  /*1e60*/  LOP3.LUT R0, R0, 0x1c0, RZ, 0xc0, !PT ;  /* 0x000001c000007812 */ /* 0x000fe400078ec0ff */
[----:B------:R4:W-:Y:S04]  /*1e70*/  @!P5 LDGSTS.E.BYPASS.LTC128B.128 [R19+0x9800], desc[UR30][R2.64+0x80] ;  /* 0x098000800213dfae */ /* 0x0009e8000b901d5e */
[----:B------:R-:W0:Y:S04]  /*1e80*/  LDGDEPBAR ;  /* 0x00000000000079af */ /* 0x000e280000000000 */
[----:B------:R-:W-:Y:S04]  /*1e90*/  STL.64 [R1+0x58], R22 ;  /* 0x0000581601007387 */ /* 0x000fe80000100a00 */
[----:B------:R-:W-:Y:S01]  /*1ea0*/  STL.64 [R1+0x50], R20 ;  /* 0x0000501401007387 */ /* 0x000fe20000100a00 */
[----:B--2---:R-:W-:-:S02]  /*1eb0*/  IMAD.SHL.U32 R4, R32, 0x8, RZ ;  /* 0x0000000820047824 */ /* 0x004fc400078e00ff */
[----:B------:R-:W-:-:S03]  /*1ec0*/  IMAD.SHL.U32 R5, R31, 0x40, RZ ;  /* 0x000000401f057824 */ /* 0x000fc600078e00ff */
[----:B------:R-:W-:Y:S02]  /*1ed0*/  LOP3.LUT R4, R0, 0x8, R4, 0xf8, !PT ;  /* 0x0000000800047812 */ /* 0x000fe400078ef804 */
[----:B------:R-:W-:Y:S01]  /*1ee0*/  SHF.R.U32.HI R0, RZ, 0x3, R0 ;  /* 0x00000003ff007819 */ /* 0x000fe20000011600 */
[----:B----4-:R-:W-:Y:S01]  /*1ef0*/  IMAD.WIDE.U32 R2, R9, UR26, R20 ;  /* 0x0000001a09027c25 */ /* 0x010fe2000f8e0014 */
[----:B------:R-:W-:-:S04]  /*1f00*/  DEPBAR.LE SB0, 0x0 ;  /* 0x000080000000791a */ /* 0x000fc80000000000 */
[----:B------:R-:W-:Y:S01]  /*1f10*/  BAR.SYNC.DEFER_BLOCKING 0x0 ;  /* 0x0000000000007b1d */ /* 0x000fe20000010000 */
[----:B------:R-:W-:Y:S01]  /*1f20*/  LOP3.LUT R86, R4, R0, RZ, 0x3c, !PT ;  /* 0x0000000004567212 */ /* 0x000fe200078e3cff */
[----:B------:R-:W-:Y:S01]  /*1f30*/  VIADD R0, R3, UR16 ;  /* 0x0000001003007c36 */ /* 0x000fe20008000000 */
[C---:B-1----:R-:W-:Y:S02]  /*1f40*/  @!P2 LEA R4, P1, R2.reuse, R6, 0x1 ;  /* 0x000000060204a211 */ /* 0x042fe400078208ff */
[C---:B------:R-:W-:Y:S02]  /*1f50*/  @!P4 IADD3 R3, P0, R2.reuse, UR38, RZ ;  /* 0x000000260203cc10 */ /* 0x040fe4000ff1e0ff */
[----:B------:R-:W-:Y:S02]  /*1f60*/  LOP3.LUT R85, R5, 0xfffffe00, RZ, 0xc0, !PT ;  /* 0xfffffe0005557812 */ /* 0x000fe400078ec0ff */
[----:B------:R-:W-:Y:S02]  /*1f70*/  @!P2 LEA.HI.X R5, R2, R7, R0, 0x1, P1 ;  /* 0x000000070205a211 */ /* 0x000fe400008f0c00 */
[----:B------:R-:W-:Y:S01]  /*1f80*/  @!P4 IADD3.X R2, R0, UR37, RZ, P0, !PT ;  /* 0x000000250002cc10 */ /* 0x000fe200087fe4ff */
[----:B------:R-:W-:Y:S01]  /*1f90*/  IMAD R8, R87, 0x400, R85 ;  /* 0x0000040057087824 */ /* 0x000fe200078e0255 */
[----:B---3--:R-:W-:Y:S01]  /*1fa0*/  @!P4 LEA R6, P0, R3, R10, 0x1 ;  /* 0x0000000a0306c211 */ /* 0x008fe200078008ff */
[----:B------:R-:W-:-:S03]  /*1fb0*/  IMAD R0, R32, 0x200, R33 ;  /* 0x0000020020007824 */ /* 0x000fc600078e0221 */
[----:B------:R-:W-:Y:S01]  /*1fc0*/  @!P4 LEA.HI.X R7, R3, R11, R2, 0x1, P0 ;  /* 0x0000000b0307c211 */ /* 0x000fe200000f0c02 */
[----:B------:R-:W-:Y:S01]  /*1fd0*/  IMAD.IADD R2, R86, 0x1, R8 ;  /* 0x0000000156027824 */ /* 0x000fe200078e0208 */
[----:B------:R-:W-:Y:S01]  /*1fe0*/  LEA R208, R0, UR4, 0x1 ;  /* 0x0000000400d07c11 */ /* 0x000fe2000f8e08ff */
[----:B------:R-:W-:Y:S02]  /*1ff0*/  IMAD.MOV.U32 R3, RZ, RZ, 0x10 ;  /* 0x00000010ff037424 */ /* 0x000fe400078e00ff */
[----:B------:R-:W-:Y:S01]  /*2000*/  IMAD.MOV.U32 R0, RZ, RZ, -0x20 ;  /* 0xffffffe0ff007424 */ /* 0x000fe200078e00ff */
[----:B------:R-:W-:Y:S01]  /*2010*/  LEA R210, R2, UR4, 0x1 ;  /* 0x0000000402d27c11 */ /* 0x000fe2000f8e08ff */
[----:B------:R-:W-:Y:S01]  /*2020*/  @P2 STS.128 [R224+0xa000], RZ ;  /* 0x00a000ffe0002388 */ /* 0x000fe20000000c00 */
[C---:B------:R-:W-:Y:S02]  /*2030*/  VIADD R2, R208.reuse, 0x8000 ;  /* 0x00008000d0027836 */ /* 0x040fe40000000000 */
[----:B------:R-:W-:Y:S01]  /*2040*/  VIADD R219, R208, 0x8020 ;  /* 0x00008020d0db7836 */ /* 0x000fe20000000000 */
[----:B------:R-:W-:Y:S04]  /*2050*/  @P2 STS.128 [R224+0xb000], RZ ;  /* 0x00b000ffe0002388 */ /* 0x000fe80000000c00 */
[----:B------:R-:W-:Y:S01]  /*2060*/  @!PT LDS RZ, [RZ] ;  /* 0x00000000fffff984 */ /* 0x000fe20000000800 */
[----:B------:R-:W-:Y:S01]  /*2070*/  @!PT LDS RZ, [RZ] ;  /* 0x00000000fffff984 */ /* 0x000fe20000000800 */
[----:B------:R-:W-:Y:S01]  /*2080*/  @!PT LDS RZ, [RZ] ;  /* 0x00000000fffff984 */ /* 0x000fe20000000800 */
[----:B------:R-:W-:Y:S04]  /*2090*/  @!P2 LDGSTS.E.BYPASS.LTC128B.128 [R224+0xa000], desc[UR30][R4.64] ;  /* 0x0a00000004e0afae */ /* 0x000fe8000b901d5e */
[----:B------:R-:W-:Y:S01]  /*20a0*/  @!P2 LDGSTS.E.BYPASS.LTC128B.128 [R224+0xb000], desc[UR30][R4.64+0x80] ;  /* 0x0b00008004e0afae */ /* 0x000fe2000b901d5e */
[----:B------:R-:W-:-:S03]  /*20b0*/  R2P PR, R29, 0x6 ;  /* 0x000000061d007804 */ /* 0x000fc60000000000 */
[----:B------:R-:W-:Y:S02]  /*20c0*/  @P4 STS.128 [R224+0xa800], RZ ;  /* 0x00a800ffe0004388 */ /* 0x000fe40000000c00 */
[----:B------:R-:W-:Y:S02]  /*20d0*/  SEL R3, R3, 0xfffffff0, !P1 ;  /* 0xfffffff003037807 */ /* 0x000fe40004800000 */
[----:B------:R-:W-:Y:S01]  /*20e0*/  @P4 STS.128 [R224+0xb800], RZ ;  /* 0x00b800ffe0004388 */ /* 0x000fe20000000c00 */
[----:B------:R-:W-:Y:S02]  /*20f0*/  SEL R0, R0, 0x20, P2 ;  /* 0x0000002000007807 */ /* 0x000fe40001000000 */
[----:B------:R-:W-:Y:S01]  /*2100*/  R2P PR, R36, 0x6 ;  /* 0x0000000624007804 */ /* 0x000fe20000000000 */
[----:B------:R-:W-:Y:S01]  /*2110*/  @!PT LDS RZ, [RZ] ;  /* 0x00000000fffff984 */ /* 0x000fe20000000800 */
[----:B------:R-:W-:Y:S01]  /*2120*/  @!PT LDS RZ, [RZ] ;  /* 0x00000000fffff984 */ /* 0x000fe20000000800 */
[----:B------:R-:W-:Y:S01]  /*2130*/  @!PT LDS RZ, [RZ] ;  /* 0x00000000fffff984 */ /* 0x000fe20000000800 */
[----:B------:R-:W-:Y:S01]  /*2140*/  @!P4 LDGSTS.E.BYPASS.LTC128B.128 [R224+0xa800], desc[UR30][R6.64] ;  /* 0x0a80000006e0cfae */ /* 0x000fe2000b901d5e */
[--C-:B------:R-:W-:Y:S02]  /*2150*/  IMAD R212, R3, 0x2, R210.reuse ;  /* 0x0000000203d47824 */ /* 0x100fe400078e02d2 */
[C---:B------:R-:W-:Y:S01]  /*2160*/  IMAD R218, R0.reuse, 0x2, R210 ;  /* 0x0000000200da7824 */ /* 0x040fe200078e02d2 */
[----:B------:R1:W-:Y:S01]  /*2170*/  @!P4 LDGSTS.E.BYPASS.LTC128B.128 [R224+0xb800], desc[UR30][R6.64+0x80] ;  /* 0x0b80008006e0cfae */ /* 0x0003e2000b901d5e */
[----:B------:R-:W-:-:S03]  /*2180*/  IMAD R217, R0, 0x2, R212 ;  /* 0x0000000200d97824 */ /* 0x000fc600078e02d4 */
[----:B------:R-:W-:Y:S04]  /*2190*/  LDSM.16.M88.4 R24, [R208+0x8000] ;  /* 0x00800000d018783b */ /* 0x000fe80000000200 */
[----:B------:R-:W-:Y:S01]  /*21a0*/  LDSM.16.M88.4 R32, [R208+0x8800] ;  /* 0x00880000d020783b */ /* 0x000fe20000000200 */
[----:B------:R-:W-:Y:S02]  /*21b0*/  @P1 VIADD R219, R2, 0xffffffe0 ;  /* 0xffffffe002db1836 */ /* 0x000fe40000000000 */
[----:B------:R-:W-:Y:S01]  /*21c0*/  IMAD.MOV.U32 R2, RZ, RZ, 0x40 ;  /* 0x00000040ff027424 */ /* 0x000fe200078e00ff */
[----:B------:R-:W2:Y:S04]  /*21d0*/  LDSM.16.M88.4 R12, [R210] ;  /* 0x00000000d20c783b */ /* 0x000ea80000000200 */
[----:B------:R-:W-:Y:S01]  /*21e0*/  LDSM.16.M88.4 R36, [R219] ;  /* 0x00000000db24783b */ /* 0x000fe20000000200 */
[----:B------:R-:W-:-:S03]  /*21f0*/  SEL R2, R2, 0xffffffc0, !P2 ;  /* 0xffffffc002027807 */ /* 0x000fc60005000000 */
[----:B------:R-:W-:Y:S02]  /*2200*/  LDSM.16.M88.4 R8, [R212+0x2000] ;  /* 0x00200000d408783b */ /* 0x000fe40000000200 */
[----:B------:R-:W-:Y:S02]  /*2210*/  IMAD.IADD R216, R208, 0x1, R2 ;  /* 0x00000001d0d87824 */ /* 0x000fe400078e0202 */
[----:B------:R-:W-:Y:S01]  /*2220*/  LDSM.16.M88.4 R44, [R219+0x800] ;  /* 0x00080000db2c783b */ /* 0x000fe20000000200 */
[----:B------:R-:W-:Y:S01]  /*2230*/  IMAD.IADD R215, R2, 0x1, R219 ;  /* 0x0000000102d77824 */ /* 0x000fe200078e02db */
[----:B------:R-:W-:Y:S02]  /*2240*/  SHF.R.S32.HI R2, RZ, 0x1f, R84 ;  /* 0x0000001fff027819 */ /* 0x000fe40000011454 */
[----:B-1----:R-:W1:Y:S02]  /*2250*/  LDSM.16.M88.4 R4, [R210+0x2000] ;  /* 0x00200000d204783b */ /* 0x002e640000000200 */
[----:B------:R-:W-:-:S02]  /*2260*/  LEA.HI R2, R2, R84, RZ, 0x2 ;  /* 0x0000005402027211 */ /* 0x000fc400078f10ff */
[----:B------:R-:W3:Y:S02]  /*2270*/  LDSM.16.M88.4 R20, [R212] ;  /* 0x00000000d414783b */ /* 0x000ee40000000200 */
[----:B------:R-:W-:Y:S01]  /*2280*/  SHF.R.S32.HI R91, RZ, 0x2, R2 ;  /* 0x00000002ff5b7819 */ /* 0x000fe20000011402 */
[----:B------:R-:W-:Y:S01]  /*2290*/  IMAD.U32 R2, RZ, RZ, UR14 ;  /* 0x0000000eff027e24 */ /* 0x000fe2000f8e00ff */
[----:B------:R-:W-:Y:S04]  /*22a0*/  LDSM.16.M88.4 R16, [R218+0x2000] ;  /* 0x00200000da10783b */ /* 0x000fe80000000200 */
[----:B------:R-:W4:Y:S04]  /*22b0*/  LDSM.16.M88.4 R40, [R216+0x8000] ;  /* 0x00800000d828783b */ /* 0x000f280000000200 */
[----:B------:R-:W5:Y:S04]  /*22c0*/  LDSM.16.M88.4 R64, [R216+0x8800] ;  /* 0x00880000d840783b */ /* 0x000f680000000200 */
[----:B------:R-:W5:Y:S01]  /*22d0*/  LDSM.16.M88.4 R28, [R218] ;  /* 0x00000000da1c783b */ /* 0x000f620000000200 */
[C---:B--2---:R-:W-:Y:S03]  /*22e0*/  HMMA.16816.F32.BF16 R60, R12.reuse, R24, RZ ;  /* 0x000000180c3c723c */ /* 0x044fe600000418ff */
[----:B------:R-:W0:Y:S04]  /*22f0*/  LDGDEPBAR ;  /* 0x00000000000079af */ /* 0x000e280000000000 */
[----:B------:R-:W-:Y:S01]  /*2300*/  STL [R1+0x64], R91 ;  /* 0x0000645b01007387 */ /* 0x000fe20000100800 */
[C---:B------:R-:W-:Y:S06]  /*2310*/  HMMA.16816.F32.BF16 R68, R12.reuse, R32, RZ ;  /* 0x000000200c44723c */ /* 0x040fec00000418ff */
[----:B------:R-:W-:Y:S06]  /*2320*/  HMMA.16816.F32.BF16 R80, R12, R34, RZ ;  /* 0x000000220c50723c */ /* 0x000fec00000418ff */
[C---:B-1----:R-:W-:Y:S06]  /*2330*/  HMMA.16816.F32.BF16 R56, R4.reuse, R24, RZ ;  /* 0x000000180438723c */ /* 0x042fec00000418ff */
[C---:B------:R-:W-:Y:S06]  /*2340*/  HMMA.16816.F32.BF16 R48, R4.reuse, R32, RZ ;  /* 0x000000200430723c */ /* 0x040fec00000418ff */
[C---:B------:R-:W-:Y:S06]  /*2350*/  HMMA.16816.F32.BF16 R52, R4.reuse, R26, RZ ;  /* 0x0000001a0434723c */ /* 0x040fec00000418ff */
[----:B------:R-:W-:Y:S01]  /*2360*/  HMMA.16816.F32.BF16 R4, R4, R34, RZ ;  /* 0x000000220404723c */ /* 0x000fe200000418ff */
[----:B------:R-:W-:Y:S05]  /*2370*/  LDSM.16.M88.4 R32, [R215] ;  /* 0x00000000d720783b */ /* 0x000fea0000000200 */
[----:B------:R-:W-:Y:S06]  /*2380*/  HMMA.16816.F32.BF16 R24, R12, R26, RZ ;  /* 0x0000001a0c18723c */ /* 0x000fec00000418ff */
[C---:B------:R-:W-:Y:S06]  /*2390*/  HMMA.16816.F32.BF16 R76, R8.reuse, R36, R56 ;  /* 0x00000024084c723c */ /* 0x040fec0000041838 */
[C---:B------:R-:W-:Y:S06]  /*23a0*/  HMMA.16816.F32.BF16 R72, R8.reuse, R44, R48 ;  /* 0x0000002c0848723c */ /* 0x040fec0000041830 */
[C---:B------:R-:W-:Y:S01]  /*23b0*/  HMMA.16816.F32.BF16 R48, R8.reuse, R38, R52 ;  /* 0x000000260830723c */ /* 0x040fe20000041834 */
[----:B------:R-:W-:Y:S05]  /*23c0*/  LDSM.16.M88.4 R52, [R215+0x800] ;  /* 0x00080000d734783b */ /* 0x000fea0000000200 */
[----:B------:R-:W-:Y:S01]  /*23d0*/  HMMA.16816.F32.BF16 R12, R8, R46, R4 ;  /* 0x0000002e080c723c */ /* 0x000fe20000041804 */
[----:B------:R-:W1:Y:S05]  /*23e0*/  LDSM.16.M88.4 R4, [R217+0x2000] ;  /* 0x00200000d904783b */ /* 0x000e6a0000000200 */
[C---:B---3--:R-:W-:Y:S06]  /*23f0*/  HMMA.16816.F32.BF16 R8, R20.reuse, R36, R60 ;  /* 0x000000241408723c */ /* 0x048fec000004183c */
[C---:B------:R-:W-:Y:S01]  /*2400*/  HMMA.16816.F32.BF16 R36, R20.reuse, R38, R24 ;  /* 0x000000261424723c */ /* 0x040fe20000041818 */
[----:B------:R-:W2:Y:S05]  /*2410*/  LDSM.16.M88.4 R24, [R217] ;  /* 0x00000000d918783b */ /* 0x000eaa0000000200 */
[C---:B------:R-:W-:Y:S06]  /*2420*/  HMMA.16816.F32.BF16 R56, R20.reuse, R44, R68 ;  /* 0x0000002c1438723c */ /* 0x040fec0000041844 */
[----:B------:R-:W-:Y:S06]  /*2430*/  HMMA.16816.F32.BF16 R60, R20, R46, R80 ;  /* 0x0000002e143c723c */ /* 0x000fec0000041850 */
[C---:B----4-:R-:W-:Y:S06]  /*2440*/  HMMA.16816.F32.BF16 R68, R16.reuse, R40, R76 ;  /* 0x000000281044723c */ /* 0x050fec000004184c */
[C---:B-----5:R-:W-:Y:S06]  /*2450*/  HMMA.16816.F32.BF16 R72, R16.reuse, R64, R72 ;  /* 0x000000401048723c */ /* 0x060fec0000041848 */
[C---:B------:R-:W-:Y:S01]  /*2460*/  HMMA.16816.F32.BF16 R44, R16.reuse, R42, R48 ;  /* 0x0000002a102c723c */ /* 0x040fe20000041830 */
[----:B------:R-:W-:Y:S05]  /*2470*/  LDSM.16.M88.4 R48, [R208+0x9800] ;  /* 0x00980000d030783b */ /* 0x000fea0000000200 */
[----:B------:R-:W-:Y:S01]  /*2480*/  HMMA.16816.F32.BF16 R20, R16, R66, R12 ;  /* 0x000000421014723c */ /* 0x000fe2000004180c */
[----:B------:R-:W-:Y:S05]  /*2490*/  LDSM.16.M88.4 R12, [R210+0x4000] ;  /* 0x00400000d20c783b */ /* 0x000fea0000000200 */
[C---:B------:R-:W-:Y:S01]  /*24a0*/  HMMA.16816.F32.BF16 R16, R28.reuse, R40, R8 ;  /* 0x000000281c10723c */ /* 0x040fe20000041808 */
[----:B------:R-:W-:Y:S05]  /*24b0*/  LDSM.16.M88.4 R8, [R210+0x6000] ;  /* 0x00600000d208783b */ /* 0x000fea0000000200 */
[C---:B------:R-:W-:Y:S01]  /*24c0*/  HMMA.16816.F32.BF16 R40, R28.reuse, R42, R36 ;  /* 0x0000002a1c28723c */ /* 0x040fe20000041824 */
[----:B------:R-:W3:Y:S05]  /*24d0*/  LDSM.16.M88.4 R36, [R208+0x9000] ;  /* 0x00900000d024783b */ /* 0x000eea0000000200 */
[C---:B------:R-:W-:Y:S06]  /*24e0*/  HMMA.16816.F32.BF16 R76, R28.reuse, R64, R56 ;  /* 0x000000401c4c723c */ /* 0x040fec0000041838 */
[----:B------:R-:W-:Y:S01]  /*24f0*/  HMMA.16816.F32.BF16 R60, R28, R66, R60 ;  /* 0x000000421c3c723c */ /* 0x000fe2000004183c */
[----:B------:R-:W-:Y:S05]  /*2500*/  LDSM.16.M88.4 R28, [R219+0x1000] ;  /* 0x00100000db1c783b */ /* 0x000fea0000000200 */
[C---:B-1----:R-:W-:Y:S06]  /*2510*/  HMMA.16816.F32.BF16 R68, R4.reuse, R32, R68 ;  /* 0x000000200444723c */ /* 0x042fec0000041844 */
[C---:B------:R-:W-:Y:S06]  /*2520*/  HMMA.16816.F32.BF16 R72, R4.reuse, R52, R72 ;  /* 0x000000340448723c */ /* 0x040fec0000041848 */
[C---:B------:R-:W-:Y:S01]  /*2530*/  HMMA.16816.F32.BF16 R64, R4.reuse, R34, R44 ;  /* 0x000000220440723c */ /* 0x040fe2000004182c */
[----:B------:R-:W-:Y:S05]  /*2540*/  LDSM.16.M88.4 R44, [R219+0x1800] ;  /* 0x00180000db2c783b */ /* 0x000fea0000000200 */
[----:B------:R-:W-:Y:S01]  /*2550*/  HMMA.16816.F32.BF16 R56, R4, R54, R20 ;  /* 0x000000360438723c */ /* 0x000fe20000041814 */
[----:B------:R-:W1:Y:S04]  /*2560*/  LDSM.16.M88.4 R4, [R212+0x6000] ;  /* 0x00600000d404783b */ /* 0x000e680000000200 */
[----:B------:R-:W4:Y:S01]  /*2570*/  LDSM.16.M88.4 R20, [R212+0x4000] ;  /* 0x00400000d414783b */ /* 0x000f220000000200 */
[C---:B--2---:R-:W-:Y:S06]  /*2580*/  HMMA.16816.F32.BF16 R16, R24.reuse, R32, R16 ;  /* 0x000000201810723c */ /* 0x044fec0000041810 */
[C---:B------:R-:W-:Y:S01]  /*2590*/  HMMA.16816.F32.BF16 R32, R24.reuse, R34, R40 ;  /* 0x000000221820723c */ /* 0x040fe20000041828 */
[----:B------:R-:W-:Y:S05]  /*25a0*/  LDSM.16.M88.4 R40, [R216+0x9000] ;  /* 0x00900000d828783b */ /* 0x000fea0000000200 */
[C---:B------:R-:W-:Y:S06]  /*25b0*/  HMMA.16816.F32.BF16 R76, R24.reuse, R52, R76 ;  /* 0x00000034184c723c */ /* 0x040fec000004184c */
[----:B------:R-:W-:Y:S06]  /*25c0*/  HMMA.16816.F32.BF16 R24, R24, R54, R60 ;  /* 0x000000361818723c */ /* 0x000fec000004183c */
[C---:B---3--:R-:W-:Y:S06]  /*25d0*/  HMMA.16816.F32.BF16 R68, R8.reuse, R36, R68 ;  /* 0x000000240844723c */ /* 0x048fec0000041844 */
[C---:B------:R-:W-:Y:S06]  /*25e0*/  HMMA.16816.F32.BF16 R60, R8.reuse, R48, R72 ;  /* 0x00000030083c723c */ /* 0x040fec0000041848 */
[C---:B------:R-:W-:Y:S06]  /*25f0*/  HMMA.16816.F32.BF16 R64, R8.reuse, R38, R64 ;  /* 0x000000260840723c */ /* 0x040fec0000041840 */
[----:B------:R-:W-:Y:S06]  /*2600*/  HMMA.16816.F32.BF16 R52, R8, R50, R56 ;  /* 0x000000320834723c */ /* 0x000fec0000041838 */
[C---:B------:R-:W-:Y:S01]  /*2610*/  HMMA.16816.F32.BF16 R8, R12.reuse, R36, R16 ;  /* 0x000000240c08723c */ /* 0x040fe20000041810 */
[----:B------:R-:W2:Y:S05]  /*2620*/  LDSM.16.M88.4 R16, [R218+0x6000] ;  /* 0x00600000da10783b */ /* 0x000eaa0000000200 */
[C---:B------:R-:W-:Y:S01]  /*2630*/  HMMA.16816.F32.BF16 R56, R12.reuse, R38, R32 ;  /* 0x000000260c38723c */ /* 0x040fe20000041820 */
[----:B------:R-:W3:Y:S05]  /*2640*/  LDSM.16.M88.4 R32, [R216+0x9800] ;  /* 0x00980000d820783b */ /* 0x000eea0000000200 */
[C---:B------:R-:W-:Y:S06]  /*2650*/  HMMA.16816.F32.BF16 R76, R12.reuse, R48, R76 ;  /* 0x000000300c4c723c */ /* 0x040fec000004184c */
[----:B------:R-:W-:Y:S01]  /*2660*/  HMMA.16816.F32.BF16 R48, R12, R50, R24 ;  /* 0x000000320c30723c */ /* 0x000fe20000041818 */
[----:B------:R-:W5:Y:S04]  /*2670*/  LDSM.16.M88.4 R12, [R218+0x4000] ;  /* 0x00400000da0c783b */ /* 0x000f680000000200 */
[----:B------:R-:W-:Y:S01]  /*2680*/  LDSM.16.M88.4 R24, [R215+0x1000] ;  /* 0x00100000d718783b */ /* 0x000fe20000000200 */
[C---:B-1----:R-:W-:Y:S06]  /*2690*/  HMMA.16816.F32.BF16 R72, R4.reuse, R28, R68 ;  /* 0x0000001c0448723c */ /* 0x042fec0000041844 */
[C---:B------:R-:W-:Y:S06]  /*26a0*/  HMMA.16816.F32.BF16 R68, R4.reuse, R44, R60 ;  /* 0x0000002c0444723c */ /* 0x040fec000004183c */
[C---:B------:R-:W-:Y:S06]  /*26b0*/  HMMA.16816.F32.BF16 R64, R4.reuse, R30, R64 ;  /* 0x0000001e0440723c */ /* 0x040fec0000041840 */
[----:B------:R-:W-:Y:S01]  /*26c0*/  HMMA.16816.F32.BF16 R60, R4, R46, R52 ;  /* 0x0000002e043c723c */ /* 0x000fe20000041834 */
[----:B------:R-:W1:Y:S05]  /*26d0*/  LDSM.16.M88.4 R4, [R217+0x6000] ;  /* 0x00600000d904783b */ /* 0x000e6a0000000200 */
[C---:B----4-:R-:W-:Y:S01]  /*26e0*/  HMMA.16816.F32.BF16 R36, R20.reuse, R28, R8 ;  /* 0x0000001c1424723c */ /* 0x050fe20000041808 */
[----:B------:R-:W-:Y:S05]  /*26f0*/  LDSM.16.M88.4 R8, [R217+0x4000] ;  /* 0x00400000d908783b */ /* 0x000fea0000000200 */
[----:B------:R-:W-:Y:S01]  /*2700*/  HMMA.16816.F32.BF16 R52, R20, R30, R56 ;  /* 0x0000001e1434723c */ /* 0x000fe20000041838 */
[----:B------:R-:W4:Y:S01]  /*2710*/  LDSM.16.M88.4 R28, [R215+0x1800] ;  /* 0x00180000d71c783b */ /* 0x000f220000000200 */
[----:B------:R-:W-:-:S04]  /*2720*/  DEPBAR.LE SB0, 0x0 ;  /* 0x000080000000791a */ /* 0x000fc80000000000 */
[C---:B------:R-:W-:Y:S06]  /*2730*/  HMMA.16816.F32.BF16 R56, R20.reuse, R44, R76 ;  /* 0x0000002c1438723c */ /* 0x040fec000004184c */
[----:B------:R-:W-:Y:S06]  /*2740*/  HMMA.16816.F32.BF16 R44, R20, R46, R48 ;  /* 0x0000002e142c723c */ /* 0x000fec0000041830 */
[C---:B--2---:R-:W-:Y:S06]  /*2750*/  HMMA.16816.F32.BF16 R48, R16.reuse, R40, R72 ;  /* 0x000000281030723c */ /* 0x044fec0000041848 */
[C---:B------:R-:W-:Y:S06]  /*2760*/  HMMA.16816.F32.BF16 R64, R16.reuse, R42, R64 ;  /* 0x0000002a1040723c */ /* 0x040fec0000041840 */
[C---:B---3--:R-:W-:Y:S06]  /*2770*/  HMMA.16816.F32.BF16 R68, R16.reuse, R32, R68 ;  /* 0x000000201044723c */ /* 0x048fec0000041844 */
[----:B------:R-:W-:Y:S06]  /*2780*/  HMMA.16816.F32.BF16 R60, R16, R34, R60 ;  /* 0x00000022103c723c */ /* 0x000fec000004183c */
[C---:B-----5:R-:W-:Y:S06]  /*2790*/  HMMA.16816.F32.BF16 R16, R12.reuse, R32, R56 ;  /* 0x000000200c10723c */ /* 0x060fec0000041838 */
[C---:B------:R-:W-:Y:S06]  /*27a0*/  HMMA.16816.F32.BF16 R20, R12.reuse, R40, R36 ;  /* 0x000000280c14723c */ /* 0x040fec0000041824 */
[C---:B------:R-:W-:Y:S06]  /*27b0*/  HMMA.16816.F32.BF16 R40, R12.reuse, R42, R52 ;  /* 0x0000002a0c28723c */ /* 0x040fec0000041834 */
[----:B------:R-:W-:Y:S06]  /*27c0*/  HMMA.16816.F32.BF16 R12, R12, R34, R44 ;  /* 0x000000220c0c723c */ /* 0x000fec000004182c */
[C---:B-1----:R-:W-:Y:S06]  /*27d0*/  HMMA.16816.F32.BF16 R32, R4.reuse, R24, R48 ;  /* 0x000000180420723c */ /* 0x042fec0000041830 */
[C---:B------:R-:W-:Y:S06]  /*27e0*/  HMMA.16816.F32.BF16 R36, R4.reuse, R26, R64 ;  /* 0x0000001a0424723c */ /* 0x040fec0000041840 */
[C---:B----4-:R-:W-:Y:S06]  /*27f0*/  HMMA.16816.F32.BF16 R44, R4.reuse, R28, R68 ;  /* 0x0000001c042c723c */ /* 0x050fec0000041844 */
[----:B------:R-:W-:Y:S06]  /*2800*/  HMMA.16816.F32.BF16 R60, R4, R30, R60 ;  /* 0x0000001e043c723c */ /* 0x000fec000004183c */
[----:B------:R-:W-:Y:S01]  /*2810*/  HMMA.16816.F32.BF16 R56, R8, R28, R16 ;  /* 0x0000001c0838723c */ /* 0x000fe20000041810 */
[----:B------:R-:W-:Y:S01]  /*2820*/  LEA R4, R87, UR13, 0x4 ;  /* 0x0000000d57047c11 */ /* 0x000fe2000f8e20ff */
[----:B------:R-:W-:Y:S01]  /*2830*/  IMAD.U32 R5, RZ, RZ, UR28 ;  /* 0x0000001cff057e24 */ /* 0x000fe2000f8e00ff */
[----:B------:R-:W-:-:S02]  /*2840*/  LOP3.LUT R6, R89, 0x6, RZ, 0xc0, !PT ;  /* 0x0000000659067812 */ /* 0x000fc400078ec0ff */
[----:B------:R-:W-:Y:S01]  /*2850*/  IADD3 R4, R4, 0x1, R91 ;  /* 0x0000000104047810 */ /* 0x000fe20007ffe05b */
[C---:B------:R-:W-:Y:S01]  /*2860*/  HMMA.16816.F32.BF16 R64, R8.reuse, R30, R12 ;  /* 0x0000001e0840723c */ /* 0x040fe2000004180c */
[----:B------:R-:W-:Y:S02]  /*2870*/  IMAD.U32 R19, RZ, RZ, UR5 ;  /* 0x00000005ff137e24 */ /* 0x000fe4000f8e00ff */
[----:B------:R-:W-:Y:S01]  /*2880*/  IADD3 R4, R4, UR5, -R2 ;  /* 0x0000000504047c10 */ /* 0x000fe2000fffe802 */
[----:B------:R-:W-:Y:S02]  /*2890*/  IMAD.U32 R2, RZ, RZ, UR39 ;  /* 0x00000027ff027e24 */ /* 0x000fe4000f8e00ff */
[----:B------:R-:W-:Y:S01]  /*28a0*/  HMMA.16816.F32.BF16 R48, R8, R24, R20 ;  /* 0x000000180830723c */ /* 0x000fe20000041814 */
[----:B------:R-:W-:Y:S02]  /*28b0*/  IMAD R68, R5, 0x8, R87 ;  /* 0x0000000805447824 */ /* 0x000fe400078e0257 */
[----:B------:R-:W-:-:S02]  /*28c0*/  VIADD R18, R4, UR12 ;  /* 0x0000000c04127c36 */ /* 0x000fc40008000000 */
[----:B------:R-:W-:Y:S01]  /*28d0*/  IMAD R2, R2, 0x20, R6 ;  /* 0x0000002002027824 */ /* 0x000fe200078e0206 */
[----:B------:R-:W-:Y:S01]  /*28e0*/  HMMA.16816.F32.BF16 R40, R8, R26, R40 ;  /* 0x0000001a0828723c */ /* 0x000fe20000041828 */
[----:B------:R1:W-:Y:S01]  /*28f0*/  STL [R1+0x48], R68 ;  /* 0x0000484401007387 */ /* 0x0003e20000100800 */
[--C-:B------:R-:W-:Y:S01]  /*2900*/  VIADDMNMX R12, R18, 0x40, R19.reuse, PT ;  /* 0x00000040120c7846 */ /* 0x100fe20003800113 */
[----:B------:R-:W-:Y:S01]  /*2910*/  VIADD R14, R2, 0x1 ;  /* 0x00000001020e7836 */ /* 0x000fe20000000000 */
[----:B------:R-:W-:Y:S01]  /*2920*/  VIADDMNMX R13, R18, 0x48, R19, PT ;  /* 0x00000048120d7846 */ /* 0x000fe20003800113 */
[C---:B------:R-:W-:Y:S01]  /*2930*/  VIADD R16, R2.reuse, 0x10 ;  /* 0x0000001002107836 */ /* 0x040fe20000000000 */
[CC--:B------:R-:W-:Y:S01]  /*2940*/  ISETP.GE.AND P3, PT, R2.reuse, R12.reuse, PT ;  /* 0x0000000c0200720c */ /* 0x0c0fe20003f66270 */
[----:B------:R-:W-:Y:S01]  /*2950*/  VIADD R9, R2, 0x8 ;  /* 0x0000000802097836 */ /* 0x000fe20000000000 */
[----:B------:R-:W-:Y:S01]  /*2960*/  ISETP.GE.AND P2, PT, R14, R12, PT ;  /* 0x0000000c0e00720c */ /* 0x000fe20003f46270 */
[----:B------:R-:W-:Y:S01]  /*2970*/  VIADD R8, R2, 0x9 ;  /* 0x0000000902087836 */ /* 0x000fe20000000000 */
[----:B------:R-:W-:Y:S01]  /*2980*/  BAR.SYNC.DEFER_BLOCKING 0x0 ;  /* 0x0000000000007b1d */ /* 0x000fe20000010000 */
[-C--:B------:R-:W-:Y:S01]  /*2990*/  ISETP.GE.AND P0, PT, R14, R13.reuse, PT ;  /* 0x0000000d0e00720c */ /* 0x080fe20003f06270 */
[C---:B------:R-:W-:Y:S01]  /*29a0*/  VIADD R15, R2.reuse, 0x11 ;  /* 0x00000011020f7836 */ /* 0x040fe20000000000 */
[C---:B------:R-:W-:Y:S01]  /*29b0*/  ISETP.GE.AND P1, PT, R2.reuse, R13, PT ;  /* 0x0000000d0200720c */ /* 0x040fe20003f26270 */
[----:B------:R-:W-:Y:S01]  /*29c0*/  VIADD R17, R2, 0x18 ;  /* 0x0000001802117836 */ /* 0x000fe20000000000 */
[----:B------:R-:W-:Y:S01]  /*29d0*/  FSEL R26, R32, -INF , !P3 ;  /* 0xff800000201a7808 */ /* 0x000fe20005800000 */
[----:B------:R-:W-:Y:S01]  /*29e0*/  VIADD R20, R2, 0x19 ;  /* 0x0000001902147836 */ /* 0x000fe20000000000 */
[----:B------:R-:W-:-:S02]  /*29f0*/  FSEL R27, R33, -INF , !P2 ;  /* 0xff800000211b7808 */ /* 0x000fc40005000000 */
[-C--:B------:R-:W-:Y:S02]  /*2a00*/  ISETP.GE.AND P3, PT, R9, R12.reuse, PT ;  /* 0x0000000c0900720c */ /* 0x080fe40003f66270 */
[----:B------:R-:W-:Y:S02]  /*2a10*/  FSEL R35, R35, -INF , !P0 ;  /* 0xff80000023237808 */ /* 0x000fe40004000000 */
[----:B------:R-:W-:Y:S02]  /*2a20*/  FSEL R34, R34, -INF , !P1 ;  /* 0xff80000022227808 */ /* 0x000fe40004800000 */
[-C--:B------:R-:W-:Y:S02]  /*2a30*/  ISETP.GE.AND P1, PT, R9, R13.reuse, PT ;  /* 0x0000000d0900720c */ /* 0x080fe40003f26270 */
[C---:B------:R-:W-:Y:S02]  /*2a40*/  ISETP.GE.AND P0, PT, R8.reuse, R13, PT ;  /* 0x0000000d0800720c */ /* 0x040fe40003f06270 */
[----:B------:R-:W-:-:S02]  /*2a50*/  ISETP.GE.AND P2, PT, R8, R12, PT ;  /* 0x0000000c0800720c */ /* 0x000fc40003f46270 */
[----:B------:R-:W-:Y:S02]  /*2a60*/  FSEL R28, R36, -INF , !P3 ;  /* 0xff800000241c7808 */ /* 0x000fe40005800000 */
[----:B------:R-:W-:Y:S02]  /*2a70*/  FMNMX.FTZ R4, R26, R27, !PT ;  /* 0x0000001b1a047209 */ /* 0x000fe40007810000 */
[----:B------:R-:W-:Y:S02]  /*2a80*/  FSEL R30, R38, -INF , !P1 ;  /* 0xff800000261e7808 */ /* 0x000fe40004800000 */
[----:B------:R-:W-:Y:S02]  /*2a90*/  FSEL R31, R39, -INF , !P0 ;  /* 0xff800000271f7808 */ /* 0x000fe40004000000 */
[----:B------:R-:W-:Y:S02]  /*2aa0*/  FSEL R29, R37, -INF , !P2 ;  /* 0xff800000251d7808 */ /* 0x000fe40005000000 */
[----:B------:R-:W-:-:S02]  /*2ab0*/  ISETP.GE.AND P1, PT, R16, R12, PT ;  /* 0x0000000c1000720c */ /* 0x000fc40003f26270 */
[----:B------:R-:W-:Y:S02]  /*2ac0*/  FMNMX.FTZ R4, R28, R4, !PT ;  /* 0x000000041c047209 */ /* 0x000fe40007810000 */
[----:B------:R-:W-:Y:S02]  /*2ad0*/  ISETP.GE.AND P0, PT, R15, R12, PT ;  /* 0x0000000c0f00720c */ /* 0x000fe40003f06270 */
[----:B------:R-:W-:Y:S02]  /*2ae0*/  FSEL R33, R44, -INF , !P1 ;  /* 0xff8000002c217808 */ /* 0x000fe40004800000 */
[----:B------:R-:W-:Y:S02]  /*2af0*/  FMNMX.FTZ R4, R29, R4, !PT ;  /* 0x000000041d047209 */ /* 0x000fe40007810000 */
[----:B------:R-:W-:Y:S02]  /*2b00*/  FSEL R36, R45, -INF , !P0 ;  /* 0xff8000002d247808 */ /* 0x000fe40004000000 */
[----:B------:R-:W-:-:S02]  /*2b10*/  PLOP3.LUT P0, PT, PT, PT, UP0, 0x80, 0x0 ;  /* 0x000000000000781c */ /* 0x000fc40003f0f008 */
[----:B------:R-:W-:Y:S02]  /*2b20*/  ISETP.GE.AND P2, PT, R17, R12, PT ;  /* 0x0000000c1100720c */ /* 0x000fe40003f46270 */
[----:B------:R-:W-:Y:S02]  /*2b30*/  FMNMX.FTZ R4, R33, R4, !PT ;  /* 0x0000000421047209 */ /* 0x000fe40007810000 */
[----:B------:R-:W-:Y:S02]  /*2b40*/  ISETP.GE.AND P1, PT, R20, R12, PT ;  /* 0x0000000c1400720c */ /* 0x000fe40003f26270 */
[----:B------:R-:W-:Y:S02]  /*2b50*/  FSEL R39, R60, -INF , !P2 ;  /* 0xff8000003c277808 */ /* 0x000fe40005000000 */
[----:B------:R-:W-:Y:S02]  /*2b60*/  FMNMX.FTZ R4, R36, R4, !PT ;  /* 0x0000000424047209 */ /* 0x000fe40007810000 */
[----:B------:R-:W-:-:S02]  /*2b70*/  FSEL R45, R61, -INF , !P1 ;  /* 0xff8000003d2d7808 */ /* 0x000fc40004800000 */
[----:B------:R-:W-:Y:S02]  /*2b80*/  FMNMX.FTZ R4, R39, R4, !PT ;  /* 0x0000000427047209 */ /* 0x000fe40007810000 */
[-C--:B------:R-:W-:Y:S02]  /*2b90*/  ISETP.GE.AND P3, PT, R16, R13.reuse, PT ;  /* 0x0000000d1000720c */ /* 0x080fe40003f66270 */
[----:B------:R-:W-:Y:S02]  /*2ba0*/  ISETP.GE.AND P2, PT, R15, R13, PT ;  /* 0x0000000d0f00720c */ /* 0x000fe40003f46270 */
[----:B------:R-:W-:Y:S01]  /*2bb0*/  FMNMX.FTZ R10, R45, R4, !PT ;  /* 0x000000042d0a7209 */ /* 0x000fe20007810000 */
[----:B-1----:R-:W-:Y:S10]  /*2bc0*/  @!P0 BRA `(.L_x_1113) ;  /* 0x0000000000588947 */ /* 0x002ff40003800000 */
[----:B------:R-:W-:Y:S01]  /*2bd0*/  UIADD3 UR11, UR34, -0x2, URZ ;  /* 0xfffffffe220b7890 */ /* 0x000fe2000fffe03f */
[----:B------:R-:W-:-:S03]  /*2be0*/  IMAD.U32 R11, RZ, RZ, UR17 ;  /* 0x00000011ff0b7e24 */ /* 0x000fc6000f8e00ff */
[----:B------:R-:W-:Y:S02]  /*2bf0*/  USHF.R.S32.HI UR10, URZ, 0x1f, UR11 ;  /* 0x0000001f3f0a7899 */ /* 0x000fe4000801140b */
[----:B------:R-:W-:Y:S01]  /*2c00*/  UIMAD UR12, UR23, UR11, URZ ;  /* 0x0000000b170c72a4 */ /* 0x000fe2000f8e023f */
[----:B------:R-:W-:-:S03]  /*2c10*/  IMAD.U32 R6, RZ, RZ, UR11 ;  /* 0x0000000bff067e24 */ /* 0x000fc6000f8e00ff */
[----:B------:R-:W-:Y:S01]  /*2c20*/  UIMAD UR12, UR10, UR24, UR12 ;  /* 0x000000180a0c72a4 */ /* 0x000fe2000f8e020c */
[----:B------:R-:W-:Y:S02]  /*2c30*/  IMAD.WIDE.U32 R6, R6, UR24, R92 ;  /* 0x0000001806067c25 */ /* 0x000fe4000f8e005c */
[----:B------:R-:W-:-:S03]  /*2c40*/  ULDC.64 UR10, c[0x0][0x218] ;  /* 0x00008600000a7ab9 */ /* 0x000fc60000000a00 */
[----:B------:R-:W-:Y:S01]  /*2c50*/  VIADD R5, R7, UR12 ;  /* 0x0000000c07057c36 */ /* 0x000fe20008000000 */
[C---:B------:R-:W-:Y:S02]  /*2c60*/  LEA R4, P1, R6.reuse, UR10, 0x1 ;  /* 0x0000000a06047c11 */ /* 0x040fe4000f8208ff */
        /* <DEDUP_REMOVED lines=12> */
.L_x_1113:
[----:B-1----:R-:W-:Y:S01]  /*2d30*/  FMNMX.FTZ R5, R34, R35, !PT ;  /* 0x0000002322057209 */ /* 0x002fe20007810000 */
[----:B------:R-:W-:Y:S01]  /*2d40*/  IMAD.WIDE.U32 R72, R90, -0x2daee0ad, RZ ;  /* 0xd2511f535a487825 */ /* 0x000fe200078e00ff */
[----:B------:R-:W-:Y:S01]  /*2d50*/  FSEL R37, R46, -INF , !P3 ;  /* 0xff8000002e257808 */ /* 0x000fe20005800000 */
[----:B------:R-:W1:Y:S01]  /*2d60*/  SHFL.BFLY PT, R21, R10, 0x2, 0x1f ;  /* 0x0c401f000a157f89 */ /* 0x000e6200000e0000 */
[----:B------:R-:W-:Y:S01]  /*2d70*/  FMNMX.FTZ R7, R30, R5, !PT ;  /* 0x000000051e077209 */ /* 0x000fe20007810000 */
[----:B------:R-:W-:Y:S01]  /*2d80*/  IMAD.U32 R4, RZ, RZ, UR33 ;  /* 0x00000021ff047e24 */ /* 0x000fe2000f8e00ff */
[----:B------:R-:W-:Y:S01]  /*2d90*/  FSEL R47, R47, -INF , !P2 ;  /* 0xff8000002f2f7808 */ /* 0x000fe20005000000 */
[----:B------:R-:W-:Y:S01]  /*2da0*/  VIADD R252, R68, 0x4 ;  /* 0x0000000444fc7836 */ /* 0x000fe20000000000 */
[----:B------:R-:W-:Y:S01]  /*2db0*/  FMNMX.FTZ R7, R31, R7, !PT ;  /* 0x000000071f077209 */ /* 0x000fe20007810000 */
[----:B------:R-:W-:Y:S01]  /*2dc0*/  UIADD3 UR20, UR32, -0x61c88647, URZ ;  /* 0x9e3779b920147890 */ /* 0x000fe2000fffe03f */
[----:B------:R-:W-:Y:S01]  /*2dd0*/  LOP3.LUT R6, R73, UR39, R4, 0x96, !PT ;  /* 0x0000002749067c12 */ /* 0x000fe2000f8e9604 */
[----:B------:R-:W-:Y:S01]  /*2de0*/  IMAD.WIDE.U32 R4, R252, -0x326172a9, RZ ;  /* 0xcd9e8d57fc047825 */ /* 0x000fe200078e00ff */
[-C--:B------:R-:W-:Y:S01]  /*2df0*/  ISETP.GE.AND P2, PT, R17, R13.reuse, PT ;  /* 0x0000000d1100720c */ /* 0x080fe20003f46270 */
[----:B------:R-:W-:Y:S01]  /*2e00*/  UIADD3 UR19, UR33, -0x4498517b, URZ ;  /* 0xbb67ae8521137890 */ /* 0x000fe2000fffe03f */
[----:B------:R-:W-:Y:S01]  /*2e10*/  ISETP.GE.AND P1, PT, R20, R13, PT ;  /* 0x0000000d1400720c */ /* 0x000fe20003f26270 */
[----:B------:R-:W-:Y:S01]  /*2e20*/  IMAD.WIDE.U32 R54, R6, -0x326172a9, RZ ;  /* 0xcd9e8d5706367825 */ /* 0x000fe200078e00ff */
[----:B------:R-:W-:Y:S01]  /*2e30*/  FMNMX.FTZ R6, R37, R7, !PT ;  /* 0x0000000725067209 */ /* 0x000fe20007810000 */
[----:B------:R-:W-:Y:S01]  /*2e40*/  UIADD3 UR17, UR33, 0x76cf5d0a, URZ ;  /* 0x76cf5d0a21117890 */ /* 0x000fe2000fffe03f */
[----:B------:R-:W-:Y:S01]  /*2e50*/  FSEL R44, R62, -INF , !P2 ;  /* 0xff8000003e2c7808 */ /* 0x000fe20005000000 */
[----:B------:R-:W-:Y:S01]  /*2e60*/  UIADD3 UR18, UR32, 0x3c6ef372, URZ ;  /* 0x3c6ef37220127890 */ /* 0x000fe2000fffe03f */
[----:B------:R-:W-:Y:S01]  /*2e70*/  FMNMX.FTZ R6, R47, R6, !PT ;  /* 0x000000062f067209 */ /* 0x000fe20007810000 */
[----:B------:R-:W-:Y:S01]  /*2e80*/  UIADD3 UR15, UR33, 0x32370b8f, URZ ;  /* 0x32370b8f210f7890 */ /* 0x000fe2000fffe03f */
[----:B------:R-:W-:Y:S01]  /*2e90*/  LOP3.LUT R251, R88, UR32, RZ, 0x3c, !PT ;  /* 0x0000002058fb7c12 */ /* 0x000fe2000f8e3cff */
[----:B------:R-:W-:Y:S01]  /*2ea0*/  ULDC UR35, c[0x0][0x2ec] ;  /* 0x0000bb0000237ab9 */ /* 0x000fe20000000800 */
[----:B------:R-:W-:Y:S01]  /*2eb0*/  FSEL R38, R63, -INF , !P1 ;  /* 0xff8000003f267808 */ /* 0x000fe20004800000 */
[----:B------:R-:W-:Y:S01]  /*2ec0*/  UIADD3 UR16, UR32, -0x255992d5, URZ ;  /* 0xdaa66d2b20107890 */ /* 0x000fe2000fffe03f */
[----:B------:R-:W-:Y:S01]  /*2ed0*/  FMNMX.FTZ R6, R44, R6, !PT ;  /* 0x000000062c067209 */ /* 0x000fe20007810000 */
[----:B------:R-:W-:Y:S01]  /*2ee0*/  UIADD3 UR14, UR32, 0x78dde6e4, URZ ;  /* 0x78dde6e4200e7890 */ /* 0x000fe2000fffe03f */
[----:B------:R-:W-:Y:S01]  /*2ef0*/  LOP3.LUT R5, R5, R251, RZ, 0x3c, !PT ;  /* 0x000000fb05057212 */ /* 0x000fe200078e3cff */
[----:B------:R-:W-:Y:S01]  /*2f00*/  UIADD3 UR13, UR33, -0x126145ec, URZ ;  /* 0xed9eba14210d7890 */ /* 0x000fe2000fffe03f */
[----:B------:R-:W-:Y:S01]  /*2f10*/  FMNMX.FTZ R6, R38, R6, !PT ;  /* 0x0000000626067209 */ /* 0x000fe20007810000 */
[----:B------:R-:W-:Y:S01]  /*2f20*/  UIADD3 UR12, UR32, 0x1715609d, URZ ;  /* 0x1715609d200c7890 */ /* 0x000fe2000fffe03f */
[----:B------:R-:W-:Y:S01]  /*2f30*/  LOP3.LUT R11, R55, UR20, R4, 0x96, !PT ;  /* 0x00000014370b7c12 */ /* 0x000fe2000f8e9604 */
[----:B------:R-:W-:Y:S01]  /*2f40*/  IMAD.WIDE.U32 R4, R5, -0x2daee0ad, RZ ;  /* 0xd2511f5305047825 */ /* 0x000fe200078e00ff */
[----:B-1----:R-:W-:Y:S01]  /*2f50*/  FMNMX.FTZ R7, R10, R21, !PT ;  /* 0x000000150a077209 */ /* 0x002fe20007810000 */
[----:B------:R-:W1:Y:S01]  /*2f60*/  SHFL.BFLY PT, R23, R6, 0x2, 0x1f ;  /* 0x0c401f0006177f89 */ /* 0x000e6200000e0000 */
[C---:B------:R-:W-:Y:S01]  /*2f70*/  VIMNMX R10, R18.reuse, UR5, PT ;  /* 0x00000005120a7c48 */ /* 0x040fe2000bfe0100 */
[----:B------:R-:W-:Y:S01]  /*2f80*/  IMAD.WIDE.U32 R24, R11, -0x2daee0ad, RZ ;  /* 0xd2511f530b187825 */ /* 0x000fe200078e00ff */
[----:B------:R-:W-:Y:S01]  /*2f90*/  LOP3.LUT R5, R5, UR19, R72, 0x96, !PT ;  /* 0x0000001305057c12 */ /* 0x000fe2000f8e9648 */
[----:B------:R-:W2:Y:S01]  /*2fa0*/  SHFL.BFLY PT, R21, R7, 0x1, 0x1f ;  /* 0x0c201f0007157f89 */ /* 0x000ea200000e0000 */
[----:B------:R-:W-:Y:S01]  /*2fb0*/  VIADDMNMX R11, R18, 0x8, R19, PT ;  /* 0x00000008120b7846 */ /* 0x000fe20003800113 */
[----:B------:R-:W-:Y:S01]  /*2fc0*/  UIADD3 UR5, UR33, -0x56f99767, URZ ;  /* 0xa906689921057890 */ /* 0x000fe2000fffe03f */
[----:B------:R-:W-:Y:S01]  /*2fd0*/  LOP3.LUT R22, R25, UR17, R4, 0x96, !PT ;  /* 0x0000001119167c12 */ /* 0x000fe2000f8e9604 */
[----:B------:R-:W-:Y:S01]  /*2fe0*/  IMAD.WIDE.U32 R18, R5, -0x326172a9, RZ ;  /* 0xcd9e8d5705127825 */ /* 0x000fe200078e00ff */
[CC--:B------:R-:W-:Y:S01]  /*2ff0*/  ISETP.GE.AND P6, PT, R8.reuse, R10.reuse, PT ;  /* 0x0000000a0800720c */ /* 0x0c0fe20003fc6270 */
[----:B------:R-:W-:Y:S01]  /*3000*/  UIADD3 UR21, UR32, -0x4ab325aa, URZ ;  /* 0xb54cda5620157890 */ /* 0x000fe2000fffe03f */
[-C--:B------:R-:W-:Y:S01]  /*3010*/  ISETP.GE.AND P5, PT, R8, R11.reuse, PT ;  /* 0x0000000b0800720c */ /* 0x080fe20003fa6270 */
[----:B------:R-:W-:Y:S01]  /*3020*/  ULDC.U8 UR36, c[0x0][0x388] ;  /* 0x0000e20000247ab9 */ /* 0x000fe20000000000 */
[----:B------:R-:W-:Y:S01]  /*3030*/  LOP3.LUT R4, R19, UR18, R54, 0x96, !PT ;  /* 0x0000001213047c12 */ /* 0x000fe2000f8e9636 */
[----:B------:R-:W-:Y:S01]  /*3040*/  IMAD.WIDE.U32 R60, R68, -0x326172a9, RZ ;  /* 0xcd9e8d57443c7825 */ /* 0x000fe200078e00ff */
[-C--:B------:R-:W-:Y:S01]  /*3050*/  ISETP.GE.AND P4, PT, R14, R11.reuse, PT ;  /* 0x0000000b0e00720c */ /* 0x080fe20003f86270 */
[----:B------:R-:W-:Y:S01]  /*3060*/  UIADD3 UR29, UR33, 0x646e171e, URZ ;  /* 0x646e171e211d7890 */ /* 0x000fe2000fffe03f */
[C---:B------:R-:W-:Y:S01]  /*3070*/  ISETP.GE.AND P1, PT, R9.reuse, R10, PT ;  /* 0x0000000a0900720c */ /* 0x040fe20003f26270 */
[----:B------:R-:W-:Y:S01]  /*3080*/  IMAD.WIDE.U32 R4, R4, -0x2daee0ad, RZ ;  /* 0xd2511f5304047825 */ /* 0x000fe200078e00ff */
[----:B------:R-:W-:Y:S01]  /*3090*/  ISETP.GE.AND P3, PT, R9, R11, PT ;  /* 0x0000000b0900720c */ /* 0x000fe20003f66270 */
[----:B------:R-:W-:Y:S01]  /*30a0*/  STL.64 [R1+0x28], R72 ;  /* 0x0000284801007387 */ /* 0x000fe20000100a00 */
[----:B------:R-:W-:-:S02]  /*30b0*/  FSEL R92, R51, -INF , !P4 ;  /* 0xff800000335c7808 */ /* 0x000fc40006000000 */
[----:B------:R-:W-:Y:S01]  /*30c0*/  LOP3.LUT R8, R5, UR15, R24, 0x96, !PT ;  /* 0x0000000f05087c12 */ /* 0x000fe2000f8e9618 */
[----:B------:R-:W-:Y:S01]  /*30d0*/  STL [R1+0x4c], R252 ;  /* 0x00004cfc01007387 */ /* 0x000fe20000100800 */
[----:B-1----:R-:W-:Y:S02]  /*30e0*/  FMNMX.FTZ R5, R6, R23, !PT ;  /* 0x0000001706057209 */ /* 0x002fe40007810000 */
[----:B------:R-:W-:Y:S01]  /*30f0*/  FSEL R51, R40, -INF , !P1 ;  /* 0xff80000028337808 */ /* 0x000fe20004800000 */
[----:B------:R-:W-:Y:S01]  /*3100*/  STL [R1+0x38], R251 ;  /* 0x000038fb01007387 */ /* 0x000fe20000100800 */
[----:B--2---:R-:W-:Y:S01]  /*3110*/  FMNMX.FTZ R133, R7, R21, !PT ;  /* 0x0000001507857209 */ /* 0x004fe20007810000 */
[----:B------:R-:W-:Y:S01]  /*3120*/  IMAD.WIDE.U32 R6, R8, -0x326172a9, RZ ;  /* 0xcd9e8d5708067825 */ /* 0x000fe200078e00ff */
[-C--:B------:R-:W-:Y:S01]  /*3130*/  ISETP.GE.AND P1, PT, R15, R10.reuse, PT ;  /* 0x0000000a0f00720c */ /* 0x080fe20003f26270 */
[----:B------:R-:W1:Y:S01]  /*3140*/  SHFL.BFLY PT, R19, R5, 0x1, 0x1f ;  /* 0x0c201f0005137f89 */ /* 0x000e6200000e0000 */
[----:B------:R-:W-:Y:S01]  /*3150*/  FSEL R53, R42, -INF , !P3 ;  /* 0xff8000002a357808 */ /* 0x000fe20005800000 */
[----:B------:R-:W-:Y:S01]  /*3160*/  FMUL.FTZ R9, R133, UR35 ;  /* 0x0000002385097c20 */ /* 0x000fe20008410000 */
[----:B------:R-:W-:Y:S01]  /*3170*/  ISETP.GE.AND P2, PT, R14, R10, PT ;  /* 0x0000000a0e00720c */ /* 0x000fe20003f46270 */
[----:B------:R-:W-:Y:S01]  /*3180*/  STL.64 [R1+0x68], R60 ;  /* 0x0000683c01007387 */ /* 0x000fe20000100a00 */
[----:B------:R-:W-:Y:S01]  /*3190*/  ISETP.GE.AND P3, PT, R15, R11, PT ;  /* 0x0000000b0f00720c */ /* 0x000fe20003f66270 */
[----:B------:R-:W-:Y:S01]  /*31a0*/  IMAD.WIDE.U32 R14, R22, -0x326172a9, RZ ;  /* 0xcd9e8d57160e7825 */ /* 0x000fe200078e00ff */
[----:B------:R-:W-:-:S02]  /*31b0*/  FSEL R226, R57, -INF , !P1 ;  /* 0xff80000039e27808 */ /* 0x000fc40004800000 */
[----:B------:R-:W-:Y:S02]  /*31c0*/  FSETP.NEU.FTZ.AND P1, PT, R133, -INF , PT ;  /* 0xff8000008500780b */ /* 0x000fe40003f3d000 */
[----:B------:R-:W-:Y:S02]  /*31d0*/  FSEL R49, R49, -INF , !P2 ;  /* 0xff80000031317808 */ /* 0x000fe40005000000 */
[C---:B------:R-:W-:Y:S02]  /*31e0*/  ISETP.GE.AND P2, PT, R16.reuse, R10, PT ;  /* 0x0000000a1000720c */ /* 0x040fe40003f46270 */
[----:B------:R-:W-:Y:S02]  /*31f0*/  ISETP.GE.AND P4, PT, R16, R11, PT ;  /* 0x0000000b1000720c */ /* 0x000fe40003f86270 */
[----:B------:R-:W-:Y:S01]  /*3200*/  LOP3.LUT R8, R15, UR16, R18, 0x96, !PT ;  /* 0x000000100f087c12 */ /* 0x000fe2000f8e9612 */
[----:B------:R-:W-:Y:S01]  /*3210*/  IMAD.U32 R18, RZ, RZ, UR36 ;  /* 0x00000024ff127e24 */ /* 0x000fe2000f8e00ff */
[----:B------:R-:W-:-:S02]  /*3220*/  FSEL R9, R9, RZ, P1 ;  /* 0x000000ff09097208 */ /* 0x000fc40000800000 */
[----:B------:R-:W-:Y:S01]  /*3230*/  LOP3.LUT R16, R7, UR14, R14, 0x96, !PT ;  /* 0x0000000e07107c12 */ /* 0x000fe2000f8e960e */
[----:B------:R-:W-:Y:S01]  /*3240*/  IMAD.WIDE.U32 R14, R8, -0x2daee0ad, RZ ;  /* 0xd2511f53080e7825 */ /* 0x000fe200078e00ff */
[----:B------:R-:W-:-:S03]  /*3250*/  ISETP.GE.AND P1, PT, R2, R10, PT ;  /* 0x0000000a0200720c */ /* 0x000fc60003f26270 */
[--C-:B------:R-:W-:Y:S01]  /*3260*/  FFMA.FTZ R7, R26, UR35, -R9.reuse ;  /* 0x000000231a077c23 */ /* 0x100fe20008010809 */
[----:B-1----:R-:W-:Y:S01]  /*3270*/  FMNMX.FTZ R136, R5, R19, !PT ;  /* 0x0000001305887209 */ /* 0x002fe20007810000 */
[----:B------:R-:W-:Y:S01]  /*3280*/  IMAD.WIDE.U32 R22, R16, -0x2daee0ad, RZ ;  /* 0xd2511f5310167825 */ /* 0x000fe200078e00ff */
[----:B------:R-:W-:Y:S01]  /*3290*/  FSEL R32, R48, -INF , !P1 ;  /* 0xff80000030207808 */ /* 0x000fe20004800000 */
[----:B------:R1:W-:Y:S01]  /*32a0*/  MUFU.EX2 R246, R7 ;  /* 0x0000000700f67308 */ /* 0x0003e20000000800 */
[----:B------:R-:W-:Y:S01]  /*32b0*/  ISETP.GE.AND P1, PT, R2, R11, PT ;  /* 0x0000000b0200720c */ /* 0x000fe20003f26270 */
[----:B------:R-:W-:Y:S01]  /*32c0*/  FMUL.FTZ R8, R136, UR35 ;  /* 0x0000002388087c20 */ /* 0x000fe20008410000 */
[--C-:B------:R-:W-:Y:S01]  /*32d0*/  FFMA.FTZ R2, R27, UR35, -R9.reuse ;  /* 0x000000231b027c23 */ /* 0x100fe20008010809 */
[----:B------:R-:W-:Y:S01]  /*32e0*/  FFMA.FTZ R16, R29, UR35, -R9 ;  /* 0x000000231d107c23 */ /* 0x000fe20008010809 */
[----:B------:R-:W-:Y:S02]  /*32f0*/  FSEL R46, R50, -INF , !P1 ;  /* 0xff800000322e7808 */ /* 0x000fe40004800000 */
[----:B------:R-:W-:Y:S01]  /*3300*/  FSETP.NEU.FTZ.AND P1, PT, R136, -INF , PT ;  /* 0xff8000008800780b */ /* 0x000fe20003f3d000 */
[----:B------:R2:W-:Y:S01]  /*3310*/  MUFU.EX2 R245, R2 ;  /* 0x0000000200f57308 */ /* 0x0005e20000000800 */
[----:B------:R-:W-:-:S02]  /*3320*/  FSEL R52, R41, -INF , !P6 ;  /* 0xff80000029347808 */ /* 0x000fc40007000000 */
[----:B------:R-:W-:Y:S02]  /*3330*/  FSEL R8, R8, RZ, P1 ;  /* 0x000000ff08087208 */ /* 0x000fe40000800000 */
[----:B------:R-:W-:Y:S02]  /*3340*/  FSEL R225, R56, -INF , !P2 ;  /* 0xff80000038e17808 */ /* 0x000fe40005000000 */
[----:B------:R-:W-:Y:S01]  /*3350*/  ISETP.GE.AND P6, PT, R17, R10, PT ;  /* 0x0000000a1100720c */ /* 0x000fe20003fc6270 */
[----:B------:R3:W-:Y:S01]  /*3360*/  MUFU.EX2 R243, R16 ;  /* 0x0000001000f37308 */ /* 0x0007e20000000800 */
[----:B-1----:R-:W-:Y:S02]  /*3370*/  LOP3.LUT R7, R15, UR13, R4, 0x96, !PT ;  /* 0x0000000d0f077c12 */ /* 0x002fe4000f8e9604 */
[----:B------:R-:W-:Y:S02]  /*3380*/  LOP3.LUT R4, R23, UR5, R14, 0x96, !PT ;  /* 0x0000000517047c12 */ /* 0x000fe4000f8e960e */
[----:B------:R-:W-:Y:S01]  /*3390*/  ISETP.GE.AND P2, PT, R17, R11, PT ;  /* 0x0000000b1100720c */ /* 0x000fe20003f46270 */
[----:B------:R-:W-:Y:S01]  /*33a0*/  IMAD.WIDE.U32 R14, R7, -0x326172a9, RZ ;  /* 0xcd9e8d57070e7825 */ /* 0x000fe200078e00ff */
[----:B------:R-:W-:-:S03]  /*33b0*/  FSEL R137, R64, -INF , !P6 ;  /* 0xff80000040897808 */ /* 0x000fc60007000000 */
[----:B--2---:R-:W-:Y:S01]  /*33c0*/  FFMA.FTZ R2, R28, UR35, -R9 ;  /* 0x000000231c027c23 */ /* 0x004fe20008010809 */
[----:B------:R-:W-:Y:S01]  /*33d0*/  IMAD.WIDE.U32 R4, R4, -0x326172a9, RZ ;  /* 0xcd9e8d5704047825 */ /* 0x000fe200078e00ff */
[----:B------:R-:W-:Y:S02]  /*33e0*/  LOP3.LUT R19, R15, UR12, R6, 0x96, !PT ;  /* 0x0000000c0f137c12 */ /* 0x000fe4000f8e9606 */
[----:B------:R1:W-:Y:S01]  /*33f0*/  MUFU.EX2 R244, R2 ;  /* 0x0000000200f47308 */ /* 0x0003e20000000800 */
[----:B------:R-:W-:Y:S02]  /*3400*/  ISETP.GE.AND P6, PT, R20, R10, PT ;  /* 0x0000000a1400720c */ /* 0x000fe40003fc6270 */
[----:B------:R-:W-:Y:S02]  /*3410*/  LOP3.LUT R6, R5, UR21, R14, 0x96, !PT ;  /* 0x0000001505067c12 */ /* 0x000fe4000f8e960e */
[----:B------:R-:W-:Y:S01]  /*3420*/  LOP3.LUT R7, R4, 0xffff, RZ, 0xc0, !PT ;  /* 0x0000ffff04077812 */ /* 0x000fe200078ec0ff */
[----:B------:R-:W-:Y:S01]  /*3430*/  FFMA.FTZ R5, R30, UR35, -R8 ;  /* 0x000000231e057c23 */ /* 0x000fe20008010808 */
[----:B------:R-:W-:-:S02]  /*3440*/  LOP3.LUT R17, R4, 0xff, RZ, 0xc0, !PT ;  /* 0x000000ff04117812 */ /* 0x000fc400078ec0ff */
[--C-:B------:R-:W-:Y:S01]  /*3450*/  SHF.R.U32.HI R14, RZ, 0x10, R4.reuse ;  /* 0x00000010ff0e7819 */ /* 0x100fe20000011604 */
[----:B------:R2:W-:Y:S01]  /*3460*/  MUFU.EX2 R242, R5 ;  /* 0x0000000500f27308 */ /* 0x0005e20000000800 */
[----:B---3--:R-:W-:Y:S02]  /*3470*/  SHF.R.U32.HI R16, RZ, 0x18, R4 ;  /* 0x00000018ff107819 */ /* 0x008fe40000011604 */
[----:B------:R-:W-:Y:S02]  /*3480*/  LOP3.LUT R4, R6, 0xffff, RZ, 0xc0, !PT ;  /* 0x0000ffff06047812 */ /* 0x000fe400078ec0ff */
[----:B------:R-:W-:Y:S01]  /*3490*/  SHF.R.U32.HI R15, RZ, 0x8, R7 ;  /* 0x00000008ff0f7819 */ /* 0x000fe20000011607 */
[----:B-1----:R-:W-:Y:S01]  /*34a0*/  IMAD.IADD R2, R85, 0x1, R86 ;  /* 0x0000000155027824 */ /* 0x002fe200078e0256 */
[----:B------:R-:W-:Y:S02]  /*34b0*/  LOP3.LUT R7, R14, 0xff, RZ, 0xc0, !PT ;  /* 0x000000ff0e077812 */ /* 0x000fe400078ec0ff */
[----:B------:R-:W-:-:S02]  /*34c0*/  LOP3.LUT R14, R6, 0xff, RZ, 0xc0, !PT ;  /* 0x000000ff060e7812 */ /* 0x000fc400078ec0ff */
[----:B------:R-:W-:Y:S02]  /*34d0*/  SHF.R.U32.HI R4, RZ, 0x8, R4 ;  /* 0x00000008ff047819 */ /* 0x000fe40000011604 */
[----:B------:R-:W-:Y:S02]  /*34e0*/  PRMT R15, R17, 0x5410, R15 ;  /* 0x00005410110f7816 */ /* 0x000fe4000000000f */
[----:B------:R-:W-:Y:S01]  /*34f0*/  PRMT R17, R14, 0x5410, R4 ;  /* 0x000054100e117816 */ /* 0x000fe20000000004 */
[----:B--2---:R-:W-:Y:S01]  /*3500*/  FFMA.FTZ R5, R31, UR35, -R8 ;  /* 0x000000231f057c23 */ /* 0x004fe20008010808 */
[----:B------:R-:W-:Y:S02]  /*3510*/  LEA R209, R2, UR4, 0x1 ;  /* 0x0000000402d17c11 */ /* 0x000fe4000f8e08ff */
[--C-:B------:R-:W-:Y:S01]  /*3520*/  SHF.R.U32.HI R4, RZ, 0x10, R6.reuse ;  /* 0x00000010ff047819 */ /* 0x100fe20000011606 */
[----:B------:R1:W2:Y:S01]  /*3530*/  MUFU.EX2 R241, R5 ;  /* 0x0000000500f17308 */ /* 0x0002a20000000800 */
[----:B------:R-:W-:Y:S01]  /*3540*/  LEA R14, R18, UR36, 0x10 ;  /* 0x00000024120e7c11 */ /* 0x000fe2000f8e80ff */
[--C-:B------:R-:W-:Y:S01]  /*3550*/  IMAD R211, R3, 0x2, R209.reuse ;  /* 0x0000000203d37824 */ /* 0x100fe200078e02d1 */
[----:B------:R-:W-:Y:S01]  /*3560*/  SHF.R.U32.HI R6, RZ, 0x18, R6 ;  /* 0x00000018ff067819 */ /* 0x000fe20000011606 */
[----:B------:R-:W-:Y:S01]  /*3570*/  FFMA.FTZ R3, R35, UR35, -R8 ;  /* 0x0000002323037c23 */ /* 0x000fe20008010808 */
[----:B------:R-:W-:Y:S01]  /*3580*/  LOP3.LUT R2, R4, 0xff, RZ, 0xc0, !PT ;  /* 0x000000ff04027812 */ /* 0x000fe200078ec0ff */
[----:B------:R-:W-:Y:S01]  /*3590*/  IMAD R214, R0, 0x2, R209 ;  /* 0x0000000200d67824 */ /* 0x000fe200078e02d1 */
[----:B------:R-:W-:Y:S01]  /*35a0*/  PRMT R7, R7, 0x5410, R16 ;  /* 0x0000541007077816 */ /* 0x000fe20000000010 */
[----:B------:R3:W-:Y:S01]  /*35b0*/  MUFU.EX2 R239, R3 ;  /* 0x0000000300ef7308 */ /* 0x0007e20000000800 */
[----:B------:R-:W-:Y:S01]  /*35c0*/  PRMT R16, R2, 0x5410, R6 ;  /* 0x0000541002107816 */ /* 0x000fe20000000006 */
[----:B------:R-:W-:Y:S01]  /*35d0*/  IMAD R213, R0, 0x2, R211 ;  /* 0x0000000200d57824 */ /* 0x000fe200078e02d3 */
[--C-:B------:R-:W-:Y:S01]  /*35e0*/  HSET2.LE.AND R2, R15, R14.reuse, PT ;  /* 0x0000000e0f027233 */ /* 0x100fe20003803000 */
[----:B------:R-:W4:Y:S01]  /*35f0*/  LDSM.16.MT88.4 R128, [R209+0xa000] ;  /* 0x00a00000d180783b */ /* 0x000f220000004200 */
[----:B------:R-:W-:-:S02]  /*3600*/  HSET2.LE.AND R7, R7, R14, PT ;  /* 0x0000000e07077233 */ /* 0x000fc40003803000 */
[----:B------:R-:W-:Y:S01]  /*3610*/  HSET2.LE.AND R0, R17, R14, PT ;  /* 0x0000000e11007233 */ /* 0x000fe20003803000 */
[----:B------:R-:W5:Y:S01]  /*3620*/  LDSM.16.MT88.4 R100, [R211+0xa000] ;  /* 0x00a00000d364783b */ /* 0x000f620000004200 */
[----:B-1----:R-:W-:Y:S01]  /*3630*/  FFMA.FTZ R5, R34, UR35, -R8 ;  /* 0x0000002322057c23 */ /* 0x002fe20008010808 */
[----:B--2---:R-:W-:Y:S02]  /*3640*/  F2FP.BF16.F32.PACK_AB R4, R241, R242 ;  /* 0x000000f2f104723e */ /* 0x004fe400000010ff */
[----:B------:R-:W-:Y:S01]  /*3650*/  FSEL R35, R65, -INF , !P6 ;  /* 0xff80000041237808 */ /* 0x000fe20007000000 */
[----:B------:R1:W2:Y:S01]  /*3660*/  MUFU.EX2 R240, R5 ;  /* 0x0000000500f07308 */ /* 0x0002a20000000800 */
[----:B------:R-:W-:Y:S01]  /*3670*/  LOP3.LUT R7, R7, R4, RZ, 0xc0, !PT ;  /* 0x0000000407077212 */ /* 0x000fe200078ec0ff */
[----:B------:R-:W5:Y:S01]  /*3680*/  LDSM.16.MT88.4 R68, [R214+0xa000] ;  /* 0x00a00000d644783b */ /* 0x000f620000004200 */
[----:B------:R-:W-:Y:S02]  /*3690*/  FMNMX.FTZ R17, R46, R92, !PT ;  /* 0x0000005c2e117209 */ /* 0x000fe40007810000 */
[----:B---3--:R-:W-:Y:S01]  /*36a0*/  F2FP.BF16.F32.PACK_AB R3, R243, R244 ;  /* 0x000000f4f303723e */ /* 0x008fe200000010ff */
[----:B------:R-:W3:Y:S01]  /*36b0*/  LDSM.16.MT88.4 R84, [R213+0xa000] ;  /* 0x00a00000d554783b */ /* 0x000ee20000004200 */
[----:B------:R-:W-:-:S02]  /*36c0*/  FSEL R27, R43, -INF , !P5 ;  /* 0xff8000002b1b7808 */ /* 0x000fc40006800000 */
[----:B------:R-:W-:Y:S01]  /*36d0*/  LOP3.LUT R6, R2, R3, RZ, 0xc0, !PT ;  /* 0x0000000302067212 */ /* 0x000fe200078ec0ff */
[----:B------:R-:W3:Y:S01]  /*36e0*/  LDSM.16.MT88.4 R80, [R209+0xb000] ;  /* 0x00b00000d150783b */ /* 0x000ee20000004200 */
[----:B------:R-:W-:Y:S02]  /*36f0*/  FMNMX.FTZ R3, R32, R49, !PT ;  /* 0x0000003120037209 */ /* 0x000fe40007810000 */
[----:B------:R-:W-:Y:S01]  /*3700*/  F2FP.BF16.F32.PACK_AB R2, R245, R246 ;  /* 0x000000f6f502723e */ /* 0x000fe200000010ff */
[----:B------:R-:W-:Y:S01]  /*3710*/  LDSM.16.MT88.4 R120, [R211+0xb000] ;  /* 0x00b00000d378783b */ /* 0x000fe20000004200 */
[----:B------:R-:W-:Y:S02]  /*3720*/  FMNMX.FTZ R15, R51, R3, !PT ;  /* 0x00000003330f7209 */ /* 0x000fe40007810000 */
[----:B-1----:R-:W-:Y:S01]  /*3730*/  LOP3.LUT R5, R61, R251, RZ, 0x3c, !PT ;  /* 0x000000fb3d057212 */ /* 0x002fe200078e3cff */
[----:B------:R-:W-:Y:S01]  /*3740*/  LDSM.16.MT88.4 R96, [R214+0xb000] ;  /* 0x00b00000d660783b */ /* 0x000fe20000004200 */
[----:B------:R-:W-:-:S02]  /*3750*/  LOP3.LUT R4, R0, R2, RZ, 0xc0, !PT ;  /* 0x0000000200047212 */ /* 0x000fc400078ec0ff */
[----:B------:R-:W-:Y:S01]  /*3760*/  FMNMX.FTZ R2, R52, R15, !PT ;  /* 0x0000000f34027209 */ /* 0x000fe20007810000 */
[----:B------:R-:W-:Y:S01]  /*3770*/  IMAD.WIDE.U32 R160, R5, -0x2daee0ad, RZ ;  /* 0xd2511f5305a07825 */ /* 0x000fe200078e00ff */
[----:B------:R-:W-:Y:S01]  /*3780*/  FMNMX.FTZ R17, R53, R17, !PT ;  /* 0x0000001135117209 */ /* 0x000fe20007810000 */
[----:B------:R-:W-:Y:S01]  /*3790*/  LDSM.16.MT88.4 R108, [R213+0xb000] ;  /* 0x00b00000d56c783b */ /* 0x000fe20000004200 */
[----:B------:R-:W-:Y:S02]  /*37a0*/  FMNMX.FTZ R2, R225, R2, !PT ;  /* 0x00000002e1027209 */ /* 0x000fe40007810000 */
[----:B------:R-:W-:Y:S01]  /*37b0*/  LOP3.LUT R0, R161, UR19, R72, 0x96, !PT ;  /* 0x00000013a1007c12 */ /* 0x000fe2000f8e9648 */
[----:B------:R-:W-:Y:S01]  /*37c0*/  STL.64 [R1+0x40], R160 ;  /* 0x000040a001007387 */ /* 0x000fe20000100a00 */
[----:B------:R-:W-:Y:S02]  /*37d0*/  FMNMX.FTZ R15, R226, R2, !PT ;  /* 0x00000002e20f7209 */ /* 0x000fe40007810000 */
[----:B------:R-:W-:Y:S01]  /*37e0*/  FSEL R48, R58, -INF , !P4 ;  /* 0xff8000003a307808 */ /* 0x000fe20006000000 */
[----:B------:R-:W-:Y:S01]  /*37f0*/  IMAD.WIDE.U32 R94, R0, -0x326172a9, RZ ;  /* 0xcd9e8d57005e7825 */ /* 0x000fe200078e00ff */
[----:B------:R-:W-:Y:S01]  /*3800*/  FMNMX.FTZ R0, R137, R15, !PT ;  /* 0x0000000f89007209 */ /* 0x000fe20007810000 */
[----:B------:R-:W-:Y:S01]  /*3810*/  LDSM.16.MT88.4 R172, [R209+0xb800] ;  /* 0x00b80000d1ac783b */ /* 0x000fe20000004200 */
[----:B------:R-:W-:-:S02]  /*3820*/  FMNMX.FTZ R17, R27, R17, !PT ;  /* 0x000000111b117209 */ /* 0x000fc40007810000 */
[----:B------:R-:W-:Y:S01]  /*3830*/  FMNMX.FTZ R15, R35, R0, !PT ;  /* 0x00000000230f7209 */ /* 0x000fe20007810000 */
[----:B------:R-:W-:Y:S01]  /*3840*/  LDSM.16.MT88.4 R152, [R209+0xa800] ;  /* 0x00a80000d198783b */ /* 0x000fe20000004200 */
[----:B------:R-:W-:Y:S01]  /*3850*/  HSET2.LE.AND R3, R16, R14, PT ;  /* 0x0000000e10037233 */ /* 0x000fe20003803000 */
[----:B------:R-:W-:Y:S01]  /*3860*/  FFMA.FTZ R16, R33, UR35, -R9 ;  /* 0x0000002321107c23 */ /* 0x000fe20008010809 */
[----:B--2---:R-:W-:Y:S01]  /*3870*/  F2FP.BF16.F32.PACK_AB R5, R239, R240 ;  /* 0x000000f0ef05723e */ /* 0x004fe200000010ff */
[----:B------:R-:W1:Y:S01]  /*3880*/  SHFL.BFLY PT, R18, R15, 0x2, 0x1f ;  /* 0x0c401f000f127f89 */ /* 0x000e6200000e0000 */
[----:B------:R-:W-:Y:S01]  /*3890*/  FSEL R50, R59, -INF , !P3 ;  /* 0xff8000003b327808 */ /* 0x000fe20005800000 */
[----:B------:R2:W-:Y:S01]  /*38a0*/  MUFU.EX2 R249, R16 ;  /* 0x0000001000f97308 */ /* 0x0005e20000000800 */
[----:B------:R-:W-:Y:S01]  /*38b0*/  FMNMX.FTZ R17, R48, R17, !PT ;  /* 0x0000001130117209 */ /* 0x000fe20007810000 */
[----:B------:R-:W-:Y:S01]  /*38c0*/  LDSM.16.MT88.4 R176, [R211+0xa800] ;  /* 0x00a80000d3b0783b */ /* 0x000fe20000004200 */
[----:B------:R-:W-:Y:S01]  /*38d0*/  LOP3.LUT R5, R3, R5, RZ, 0xc0, !PT ;  /* 0x0000000503057212 */ /* 0x000fe200078ec0ff */
[----:B------:R-:W-:Y:S01]  /*38e0*/  IMAD.WIDE.U32 R2, R19, -0x2daee0ad, RZ ;  /* 0xd2511f5313027825 */ /* 0x000fe200078e00ff */
[----:B------:R-:W-:Y:S01]  /*38f0*/  FSEL R33, R66, -INF , !P2 ;  /* 0xff80000042217808 */ /* 0x000fe20005000000 */
[----:B------:R-:W-:Y:S01]  /*3900*/  LDSM.16.MT88.4 R180, [R213+0xa800] ;  /* 0x00a80000d5b4783b */ /* 0x000fe20000004200 */
[----:B------:R-:W-:-:S02]  /*3910*/  FMNMX.FTZ R17, R50, R17, !PT ;  /* 0x0000001132117209 */ /* 0x000fc40007810000 */
[----:B------:R-:W-:Y:S01]  /*3920*/  ISETP.GE.AND P1, PT, R20, R11, PT ;  /* 0x0000000b1400720c */ /* 0x000fe20003f26270 */
[C---:B----4-:R-:W-:Y:S01]  /*3930*/  HMMA.16816.F32.BF16 R140, R4.reuse, R128, RZ ;  /* 0x00000080048c723c */ /* 0x050fe200000418ff */
[C---:B------:R-:W-:Y:S01]  /*3940*/  LOP3.LUT R20, R2.reuse, 0xffff, RZ, 0xc0, !PT ;  /* 0x0000ffff02147812 */ /* 0x040fe200078ec0ff */
[----:B------:R-:W-:Y:S01]  /*3950*/  LDSM.16.MT88.4 R184, [R211+0xb800] ;  /* 0x00b80000d3b8783b */ /* 0x000fe20000004200 */
[----:B------:R-:W-:Y:S02]  /*3960*/  LOP3.LUT R24, R2, 0xff, RZ, 0xc0, !PT ;  /* 0x000000ff02187812 */ /* 0x000fe400078ec0ff */
[----:B------:R-:W-:Y:S01]  /*3970*/  SHF.R.U32.HI R23, RZ, 0x18, R2 ;  /* 0x00000018ff177819 */ /* 0x000fe20000011602 */
[C---:B-----5:R-:W-:Y:S01]  /*3980*/  HMMA.16816.F32.BF16 R40, R4.reuse, R100, RZ ;  /* 0x000000640428723c */ /* 0x060fe200000418ff */
[--C-:B--2---:R-:W-:Y:S01]  /*3990*/  FFMA.FTZ R16, R36, UR35, -R9.reuse ;  /* 0x0000002324107c23 */ /* 0x104fe20008010809 */
[----:B------:R-:W-:Y:S01]  /*39a0*/  LOP3.LUT R0, R3, UR29, R22, 0x96, !PT ;  /* 0x0000001d03007c12 */ /* 0x000fe2000f8e9616 */
[--C-:B------:R-:W-:Y:S01]  /*39b0*/  FFMA.FTZ R3, R39, UR35, -R9.reuse ;  /* 0x0000002327037c23 */ /* 0x100fe20008010809 */
[----:B------:R-:W-:Y:S01]  /*39c0*/  FSEL R34, R67, -INF , !P1 ;  /* 0xff80000043227808 */ /* 0x000fe20004800000 */
[----:B------:R2:W4:Y:S01]  /*39d0*/  MUFU.EX2 R238, R16 ;  /* 0x0000001000ee7308 */ /* 0x0005220000000800 */
[----:B------:R-:W-:Y:S01]  /*39e0*/  FFMA.FTZ R9, R45, UR35, -R9 ;  /* 0x000000232d097c23 */ /* 0x000fe20008010809 */
[----:B------:R-:W-:Y:S01]  /*39f0*/  LOP3.LUT R19, R0, 0xff, RZ, 0xc0, !PT ;  /* 0x000000ff00137812 */ /* 0x000fe200078ec0ff */
[----:B------:R-:W-:Y:S01]  /*3a00*/  HMMA.16816.F32.BF16 R56, R4, R68, RZ ;  /* 0x000000440438723c */ /* 0x000fe200000418ff */
[----:B------:R-:W-:Y:S01]  /*3a10*/  SHF.R.U32.HI R20, RZ, 0x8, R20 ;  /* 0x00000008ff147819 */ /* 0x000fe20000011614 */
[----:B------:R-:W-:Y:S01]  /*3a20*/  LDSM.16.MT88.4 R64, [R214+0xa800] ;  /* 0x00a80000d640783b */ /* 0x000fe20000004200 */
[----:B------:R-:W-:-:S02]  /*3a30*/  LOP3.LUT R26, R55, UR20, R60, 0x96, !PT ;  /* 0x00000014371a7c12 */ /* 0x000fc4000f8e963c */
[----:B------:R5:W-:Y:S01]  /*3a40*/  MUFU.EX2 R237, R3 ;  /* 0x0000000300ed7308 */ /* 0x000be20000000800 */
[----:B------:R-:W-:Y:S01]  /*3a50*/  PRMT R20, R24, 0x5410, R20 ;  /* 0x0000541018147816 */ /* 0x000fe20000000014 */
[C---:B---3--:R-:W-:Y:S01]  /*3a60*/  HMMA.16816.F32.BF16 R72, R4.reuse, R84, RZ ;  /* 0x000000540448723c */ /* 0x048fe200000418ff */
[----:B------:R-:W-:Y:S01]  /*3a70*/  LOP3.LUT R25, R95, UR18, R54, 0x96, !PT ;  /* 0x000000125f197c12 */ /* 0x000fe2000f8e9636 */
[----:B------:R-:W-:Y:S04]  /*3a80*/  LDSM.16.MT88.4 R192, [R214+0xb800] ;  /* 0x00b80000d6c0783b */ /* 0x000fe80000004200 */
[----:B------:R3:W-:Y:S01]  /*3a90*/  MUFU.EX2 R236, R9 ;  /* 0x0000000900ec7308 */ /* 0x0007e20000000800 */
[----:B--2---:R-:W-:Y:S01]  /*3aa0*/  FMNMX.FTZ R16, R33, R17, !PT ;  /* 0x0000001121107209 */ /* 0x004fe20007810000 */
[----:B------:R-:W-:Y:S01]  /*3ab0*/  HMMA.16816.F32.BF16 R88, R4, R80, RZ ;  /* 0x000000500458723c */ /* 0x000fe200000418ff */
[----:B------:R-:W-:Y:S01]  /*3ac0*/  SHF.R.U32.HI R17, RZ, 0x10, R2 ;  /* 0x00000010ff117819 */ /* 0x000fe20000011602 */
[----:B------:R-:W-:Y:S01]  /*3ad0*/  LDSM.16.MT88.4 R188, [R213+0xb800] ;  /* 0x00b80000d5bc783b */ /* 0x000fe20000004200 */
[----:B-1----:R-:W-:-:S02]  /*3ae0*/  FMNMX.FTZ R2, R15, R18, !PT ;  /* 0x000000120f027209 */ /* 0x002fc40007810000 */
[----:B------:R-:W-:Y:S01]  /*3af0*/  LOP3.LUT R15, R0, 0xffff, RZ, 0xc0, !PT ;  /* 0x0000ffff000f7812 */ /* 0x000fe200078ec0ff */
[C---:B------:R-:W-:Y:S01]  /*3b00*/  HMMA.16816.F32.BF16 R104, R4.reuse, R120, RZ ;  /* 0x000000780468723c */ /* 0x040fe200000418ff */
[----:B-----5:R-:W-:Y:S01]  /*3b10*/  FMNMX.FTZ R3, R34, R16, !PT ;  /* 0x0000001022037209 */ /* 0x020fe20007810000 */
[----:B------:R-:W1:Y:S01]  /*3b20*/  SHFL.BFLY PT, R22, R2, 0x1, 0x1f ;  /* 0x0c201f0002167f89 */ /* 0x000e6200000e0000 */
[--C-:B------:R-:W-:Y:S02]  /*3b30*/  SHF.R.U32.HI R16, RZ, 0x10, R0.reuse ;  /* 0x00000010ff107819 */ /* 0x100fe40000011600 */
[----:B------:R-:W-:Y:S01]  /*3b40*/  SHF.R.U32.HI R18, RZ, 0x18, R0 ;  /* 0x00000018ff127819 */ /* 0x000fe20000011600 */
[----:B------:R-:W2:Y:S01]  /*3b50*/  SHFL.BFLY PT, R21, R3, 0x2, 0x1f ;  /* 0x0c401f0003157f89 */ /* 0x000ea200000e0000 */
[----:B------:R-:W-:Y:S01]  /*3b60*/  LOP3.LUT R0, R16, 0xff, RZ, 0xc0, !PT ;  /* 0x000000ff10007812 */ /* 0x000fe200078ec0ff */
[C---:B------:R-:W-:Y:S01]  /*3b70*/  HMMA.16816.F32.BF16 R112, R4.reuse, R96, RZ ;  /* 0x000000600470723c */ /* 0x040fe200000418ff */
[--C-:B---3--:R-:W-:Y:S01]  /*3b80*/  FFMA.FTZ R9, R37, UR35, -R8.reuse ;  /* 0x0000002325097c23 */ /* 0x108fe20008010808 */
[----:B------:R-:W-:Y:S01]  /*3b90*/  LOP3.LUT R17, R17, 0xff, RZ, 0xc0, !PT ;  /* 0x000000ff11117812 */ /* 0x000fe200078ec0ff */
[----:B------:R-:W-:Y:S02]  /*3ba0*/  STL.64 [R1+0x30], R94 ;  /* 0x0000305e01007387 */ /* 0x000fe40000100a00 */
[----:B------:R3:W-:Y:S01]  /*3bb0*/  MUFU.EX2 R250, R9 ;  /* 0x0000000900fa7308 */ /* 0x0007e20000000800 */
[----:B------:R-:W-:Y:S01]  /*3bc0*/  PRMT R23, R17, 0x5410, R23 ;  /* 0x0000541011177816 */ /* 0x000fe20000000017 */
[C---:B------:R-:W-:Y:S06]  /*3bd0*/  HMMA.16816.F32.BF16 R164, R4.reuse, R108, RZ ;  /* 0x0000006c04a4723c */ /* 0x040fec00000418ff */
[----:B------:R-:W-:Y:S01]  /*3be0*/  HMMA.16816.F32.BF16 R148, R4, R130, RZ ;  /* 0x000000820494723c */ /* 0x000fe200000418ff */
[----:B-1----:R-:W-:Y:S01]  /*3bf0*/  FMNMX.FTZ R135, R2, R22, !PT ;  /* 0x0000001602877209 */ /* 0x002fe20007810000 */
[----:B------:R-:W-:-:S04]  /*3c00*/  FFMA.FTZ R2, R38, UR35, -R8 ;  /* 0x0000002326027c23 */ /* 0x000fc80008010808 */
[C---:B------:R-:W-:Y:S01]  /*3c10*/  HMMA.16816.F32.BF16 R28, R4.reuse, R102, RZ ;  /* 0x00000066041c723c */ /* 0x040fe200000418ff */
[----:B---3--:R-:W-:Y:S01]  /*3c20*/  SHF.R.U32.HI R9, RZ, 0x8, R15 ;  /* 0x00000008ff097819 */ /* 0x008fe2000001160f */
[----:B------:R-:W-:Y:S01]  /*3c30*/  FFMA.FTZ R15, R47, UR35, -R8 ;  /* 0x000000232f0f7c23 */ /* 0x000fe20008010808 */
[----:B------:R4:W-:Y:S01]  /*3c40*/  MUFU.EX2 R138, R2 ;  /* 0x00000002008a7308 */ /* 0x0009e20000000800 */
[----:B--2---:R-:W-:Y:S02]  /*3c50*/  FMNMX.FTZ R17, R3, R21, !PT ;  /* 0x0000001503117209 */ /* 0x004fe40007810000 */
[C---:B------:R-:W-:Y:S01]  /*3c60*/  HMMA.16816.F32.BF16 R60, R4.reuse, R70, RZ ;  /* 0x00000046043c723c */ /* 0x040fe200000418ff */
[----:B------:R-:W-:Y:S02]  /*3c70*/  PRMT R16, R19, 0x5410, R9 ;  /* 0x0000541013107816 */ /* 0x000fe40000000009 */
[----:B------:R-:W-:Y:S02]  /*3c80*/  FSETP.NEU.FTZ.AND P1, PT, R135, -INF , PT ;  /* 0xff8000008700780b */ /* 0x000fe40003f3d000 */
[----:B------:R-:W-:Y:S01]  /*3c90*/  HSET2.LE.AND R9, R20, R14, PT ;  /* 0x0000000e14097233 */ /* 0x000fe20003803000 */
[----:B------:R1:W2:Y:S01]  /*3ca0*/  MUFU.EX2 R227, R15 ;  /* 0x0000000f00e37308 */ /* 0x0002a20000000800 */
[----:B------:R-:W-:Y:S01]  /*3cb0*/  IMAD.WIDE.U32 R20, R25, -0x2daee0ad, RZ ;  /* 0xd2511f5319147825 */ /* 0x000fe200078e00ff */
[C---:B------:R-:W-:Y:S06]  /*3cc0*/  HMMA.16816.F32.BF16 R76, R4.reuse, R86, RZ ;  /* 0x00000056044c723c */ /* 0x040fec00000418ff */
[----:B------:R-:W-:Y:S01]  /*3cd0*/  HMMA.16816.F32.BF16 R36, R4, R82, RZ ;  /* 0x000000520424723c */ /* 0x000fe200000418ff */
[----:B----4-:R-:W-:-:S05]  /*3ce0*/  F2FP.BF16.F32.PACK_AB R2, R238, R249 ;  /* 0x000000f9ee02723e */ /* 0x010fca00000010ff */
[C---:B------:R-:W-:Y:S01]  /*3cf0*/  HMMA.16816.F32.BF16 R156, R4.reuse, R122, RZ ;  /* 0x0000007a049c723c */ /* 0x040fe200000418ff */
[----:B-1----:R-:W-:Y:S01]  /*3d00*/  PRMT R15, R0, 0x5410, R18 ;  /* 0x00005410000f7816 */ /* 0x002fe20000000012 */
[----:B------:R-:W-:Y:S01]  /*3d10*/  FFMA.FTZ R0, R44, UR35, -R8 ;  /* 0x000000232c007c23 */ /* 0x000fe20008010808 */
[----:B--2---:R-:W-:Y:S01]  /*3d20*/  F2FP.BF16.F32.PACK_AB R8, R227, R250 ;  /* 0x000000fae308723e */ /* 0x004fe200000010ff */
[----:B------:R-:W-:Y:S02]  /*3d30*/  IMAD.WIDE.U32 R18, R26, -0x2daee0ad, RZ ;  /* 0xd2511f531a127825 */ /* 0x000fe400078e00ff */
[----:B------:R-:W-:Y:S01]  /*3d40*/  HMMA.16816.F32.BF16 R116, R4, R98, RZ ;  /* 0x000000620474723c */ /* 0x000fe200000418ff */
[----:B------:R1:W2:Y:S01]  /*3d50*/  MUFU.EX2 R139, R0 ;  /* 0x00000000008b7308 */ /* 0x0002a20000000800 */
[----:B------:R-:W-:Y:S02]  /*3d60*/  HSET2.LE.AND R3, R15, R14, PT ;  /* 0x0000000e0f037233 */ /* 0x000fe40003803000 */
[----:B------:R-:W-:-:S02]  /*3d70*/  F2FP.BF16.F32.PACK_AB R15, R236, R237 ;  /* 0x000000edec0f723e */ /* 0x000fc400000010ff */
[----:B------:R-:W-:Y:S01]  /*3d80*/  HMMA.16816.F32.BF16 R144, R4, R110, RZ ;  /* 0x0000006e0490723c */ /* 0x000fe200000418ff */
[----:B------:R-:W-:Y:S01]  /*3d90*/  LOP3.LUT R125, R3, R8, RZ, 0xc0, !PT ;  /* 0x00000008037d7212 */ /* 0x000fe200078ec0ff */
[----:B------:R-:W-:Y:S01]  /*3da0*/  FMUL.FTZ R3, R135, UR35 ;  /* 0x0000002387037c20 */ /* 0x000fe20008410000 */
[----:B------:R-:W3:Y:S01]  /*3db0*/  SHFL.BFLY PT, R8, R17, 0x1, 0x1f ;  /* 0x0c201f0011087f89 */ /* 0x000ee200000e0000 */
[----:B------:R-:W-:-:S03]  /*3dc0*/  LOP3.LUT R126, R9, R15, RZ, 0xc0, !PT ;  /* 0x0000000f097e7212 */ /* 0x000fc600078ec0ff */
[----:B------:R-:W-:Y:S02]  /*3dd0*/  FSEL R3, R3, RZ, P1 ;  /* 0x000000ff03037208 */ /* 0x000fe40000800000 */
[----:B-1----:R-:W-:-:S03]  /*3de0*/  HSET2.LE.AND R0, R16, R14, PT ;  /* 0x0000000e10007233 */ /* 0x002fc60003803000 */
[----:B------:R-:W-:Y:S02]  /*3df0*/  FFMA.FTZ R4, R49, UR35, -R3 ;  /* 0x0000002331047c23 */ /* 0x000fe40008010803 */
[----:B------:R-:W-:Y:S02]  /*3e00*/  LOP3.LUT R124, R0, R2, RZ, 0xc0, !PT ;  /* 0x00000002007c7212 */ /* 0x000fe400078ec0ff */
[----:B------:R-:W-:Y:S02]  /*3e10*/  HSET2.LE.AND R0, R23, R14, PT ;  /* 0x0000000e17007233 */ /* 0x000fe40003803000 */
[----:B--2---:R-:W-:-:S04]  /*3e20*/  F2FP.BF16.F32.PACK_AB R2, R138, R139 ;  /* 0x0000008b8a02723e */ /* 0x004fc800000010ff */
[----:B------:R-:W-:Y:S01]  /*3e30*/  LOP3.LUT R127, R0, R2, RZ, 0xc0, !PT ;  /* 0x00000002007f7212 */ /* 0x000fe200078ec0ff */
[----:B------:R-:W-:Y:S01]  /*3e40*/  FFMA.FTZ R0, R32, UR35, -R3 ;  /* 0x0000002320007c23 */ /* 0x000fe20008010803 */
[----:B------:R-:W-:Y:S01]  /*3e50*/  LOP3.LUT R2, R19, UR17, R160, 0x96, !PT ;  /* 0x0000001113027c12 */ /* 0x000fe2000f8e96a0 */
[----:B------:R-:W-:Y:S01]  /*3e60*/  MUFU.EX2 R32, R4 ;  /* 0x0000000400207308 */ /* 0x000fe20000000800 */
[----:B---3--:R-:W-:-:S03]  /*3e70*/  FMNMX.FTZ R134, R17, R8, !PT ;  /* 0x0000000811867209 */ /* 0x008fc60007810000 */
[----:B------:R-:W-:Y:S01]  /*3e80*/  IMAD.WIDE.U32 R6, R2, -0x326172a9, RZ ;  /* 0xcd9e8d5702067825 */ /* 0x000fe200078e00ff */
[----:B------:R-:W-:Y:S01]  /*3e90*/  FSETP.NEU.FTZ.AND P1, PT, R134, -INF , PT ;  /* 0xff8000008600780b */ /* 0x000fe20003f3d000 */
[----:B------:R-:W-:Y:S02]  /*3ea0*/  HMMA.16816.F32.BF16 R140, R124, R152, R140 ;  /* 0x000000987c8c723c */ /* 0x000fe4000004188c */
[----:B------:R1:W-:Y:S01]  /*3eb0*/  MUFU.EX2 R132, R0 ;  /* 0x0000000000847308 */ /* 0x0003e20000000800 */
[----:B------:R-:W-:-:S03]  /*3ec0*/  LOP3.LUT R2, R7, UR16, R94, 0x96, !PT ;  /* 0x0000001007027c12 */ /* 0x000fc6000f8e965e */
[C---:B------:R-:W-:Y:S06]  /*3ed0*/  HMMA.16816.F32.BF16 R40, R124.reuse, R176, R40 ;  /* 0x000000b07c28723c */ /* 0x040fec0000041828 */
        /* <DEDUP_REMOVED lines=17> */
[----:B------:R-:W-:Y:S01]  /*3ff0*/  HMMA.16816.F32.BF16 R148, R124, R154, R148 ;  /* 0x0000009a7c94723c */ /* 0x000fe20000041894 */
[----:B--2---:R-:W-:-:S03]  /*4000*/  LOP3.LUT R2, R19, UR5, R6, 0x96, !PT ;  /* 0x0000000513027c12 */ /* 0x004fc6000f8e9606 */
[----:B------:R-:W-:Y:S01]  /*4010*/  FFMA.FTZ R4, R46, UR35, -R0 ;  /* 0x000000232e047c23 */ /* 0x000fe20008010800 */
[----:B------:R-:W-:Y:S01]  /*4020*/  LOP3.LUT R6, R7, UR13, R20, 0x96, !PT ;  /* 0x0000000d07067c12 */ /* 0x000fe2000f8e9614 */
[C---:B------:R-:W-:Y:S02]  /*4030*/  HMMA.16816.F32.BF16 R44, R124.reuse, R178, R28 ;  /* 0x000000b27c2c723c */ /* 0x040fe4000004181c */
[----:B------:R1:W-:Y:S02]  /*4040*/  MUFU.EX2 R24, R4 ;  /* 0x0000000400187308 */ /* 0x0003e40000000800 */
[----:B------:R-:W-:Y:S02]  /*4050*/  IMAD.WIDE.U32 R16, R6, -0x326172a9, RZ ;  /* 0xcd9e8d5706107825 */ /* 0x000fe400078e00ff */
[C---:B------:R-:W-:Y:S06]  /*4060*/  HMMA.16816.F32.BF16 R60, R124.reuse, R66, R60 ;  /* 0x000000427c3c723c */ /* 0x040fec000004183c */
[C---:B------:R-:W-:Y:S06]  /*4070*/  HMMA.16816.F32.BF16 R76, R124.reuse, R182, R76 ;  /* 0x000000b67c4c723c */ /* 0x040fec000004184c */
[----:B------:R-:W-:Y:S01]  /*4080*/  HMMA.16816.F32.BF16 R156, R124, R186, R156 ;  /* 0x000000ba7c9c723c */ /* 0x000fe2000004189c */
[----:B-1----:R-:W-:-:S04]  /*4090*/  IMAD.WIDE.U32 R4, R2, -0x326172a9, RZ ;  /* 0xcd9e8d5702047825 */ /* 0x002fc800078e00ff */
[----:B------:R-:W-:-:S04]  /*40a0*/  FFMA.FTZ R2, R53, UR35, -R0 ;  /* 0x0000002335027c23 */ /* 0x000fc80008010800 */
[----:B------:R1:W-:Y:S01]  /*40b0*/  MUFU.EX2 R23, R2 ;  /* 0x0000000200177308 */ /* 0x0003e20000000800 */
[C---:B------:R-:W-:Y:S01]  /*40c0*/  LOP3.LUT R6, R4.reuse, 0xffff, RZ, 0xc0, !PT ;  /* 0x0000ffff04067812 */ /* 0x040fe200078ec0ff */
[----:B------:R-:W-:Y:S01]  /*40d0*/  HMMA.16816.F32.BF16 R116, R124, R194, R116 ;  /* 0x000000c27c74723c */ /* 0x000fe20000041874 */
[----:B------:R-:W-:Y:S02]  /*40e0*/  LOP3.LUT R8, R4, 0xff, RZ, 0xc0, !PT ;  /* 0x000000ff04087812 */ /* 0x000fe400078ec0ff */
[----:B------:R-:W-:Y:S02]  /*40f0*/  SHF.R.U32.HI R9, RZ, 0x18, R4 ;  /* 0x00000018ff097819 */ /* 0x000fe40000011604 */
[----:B------:R-:W-:-:S04]  /*4100*/  SHF.R.U32.HI R6, RZ, 0x8, R6 ;  /* 0x00000008ff067819 */ /* 0x000fc80000011606 */
[----:B------:R-:W-:Y:S02]  /*4110*/  PRMT R6, R8, 0x5410, R6 ;  /* 0x0000541008067816 */ /* 0x000fe40000000006 */
        /* <DEDUP_REMOVED lines=30> */
[----:B------:R-:W-:Y:S02]  /*4300*/  LOP3.LUT R5, R8, R9, RZ, 0xc0, !PT ;  /* 0x0000000908057212 */ /* 0x000fe400078ec0ff */
        /* <DEDUP_REMOVED lines=19> */
[----:B------:R-:W-:Y:S01]  /*4440*/  FFMA.FTZ R6, R226, UR35, -R3 ;  /* 0x00000023e2067c23 */ /* 0x000fe20008010803 */
[----:B-1----:R-:W-:-:S03]  /*4450*/  LOP3.LUT R2, R5, UR29, R18, 0x96, !PT ;  /* 0x0000001d05027c12 */ /* 0x002fc6000f8e9612 */
        /* <DEDUP_REMOVED lines=24> */
[--C-:B------:R-:W-:Y:S01]  /*45e0*/  FFMA.FTZ R4, R48, UR35, -R0.reuse ;  /* 0x0000002330047c23 */ /* 0x100fe20008010800 */
[----:B------:R-:W-:Y:S02]  /*45f0*/  FFMA.FTZ R0, R50, UR35, -R0 ;  /* 0x0000002332007c23 */ /* 0x000fe40008010800 */
[----:B------:R-:W-:Y:S01]  /*4600*/  PRMT R5, R2, 0x5410, R3 ;  /* 0x0000541002057816 */ /* 0x000fe20000000003 */
[----:B------:R1:W-:Y:S01]  /*4610*/  MUFU.EX2 R8, R4 ;  /* 0x0000000400087308 */ /* 0x0003e20000000800 */
[----:B------:R-:W-:-:S02]  /*4620*/  HSET2.LE.AND R2, R9, R14, PT ;  /* 0x0000000e09027233 */ /* 0x000fc40003803000 */
[--C-:B------:R-:W-:Y:S02]  /*4630*/  HSET2.LE.AND R3, R7, R14.reuse, PT ;  /* 0x0000000e07037233 */ /* 0x100fe40003803000 */
[--C-:B------:R-:W-:Y:S02]  /*4640*/  HSET2.LE.AND R5, R5, R14.reuse, PT ;  /* 0x0000000e05057233 */ /* 0x100fe40003803000 */
[----:B-1----:R-:W-:Y:S02]  /*4650*/  HSET2.LE.AND R4, R6, R14, PT ;  /* 0x0000000e06047233 */ /* 0x002fe40003803000 */
        /* <DEDUP_REMOVED lines=14> */
[----:B------:R-:W-:Y:S01]  /*4740*/  FADD.FTZ R3, R243, R3 ;  /* 0x00000003f3037221 */ /* 0x000fe20000010000 */
[----:B------:R-:W-:Y:S01]  /*4750*/  FADD.FTZ R20, R20, R2 ;  /* 0x0000000214147221 */ /* 0x000fe20000010000 */
        /* <DEDUP_REMOVED lines=22> */
[----:B------:R-:W-:-:S04]  /*48c0*/  FADD.FTZ R16, R16, R6 ;  /* 0x0000000610107221 */ /* 0x000fc80000010000 */
        /* <DEDUP_REMOVED lines=9> */
[----:B------:R-:W-:-:S02]  /*4960*/  VIADD R222, R219, 0x800 ;  /* 0x00000800dbde7836 */ /* 0x000fc40000000000 */
[C---:B------:R-:W-:Y:S02]  /*4970*/  VIADD R221, R219.reuse, 0x1000 ;  /* 0x00001000dbdd7836 */ /* 0x040fe40000000000 */
[----:B------:R-:W-:Y:S01]  /*4980*/  VIADD R220, R219, 0x1800 ;  /* 0x00001800dbdc7836 */ /* 0x000fe20000000000 */
        /* <DEDUP_REMOVED lines=10> */
[----:B------:R-:W-:-:S04]  /*4a30*/  DEPBAR.LE SB0, 0x0 ;  /* 0x000080000000791a */ /* 0x000fc80000000000 */
[----:B------:R-:W-:Y:S01]  /*4a40*/  USHF.R.S32.HI UR4, URZ, 0x1f, UR39 ;  /* 0x0000001f3f047899 */ /* 0x000fe20008011427 */
[----:B------:R-:W-:Y:S01]  /*4a50*/  IMAD.U32 R2, RZ, RZ, UR39 ;  /* 0x00000027ff027e24 */ /* 0x000fe2000f8e00ff */
[----:B------:R-:W-:Y:S01]  /*4a60*/  UIMAD UR10, UR25, UR39, URZ ;  /* 0x00000027190a72a4 */ /* 0x000fe2000f8e023f */
[----:B------:R-:W-:Y:S01]  /*4a70*/  IMAD.U32 R4, RZ, RZ, UR38 ;  /* 0x00000026ff047e24 */ /* 0x000fe2000f8e00ff */
[----:B------:R-:W1:Y:S01]  /*4a80*/  S2R R225, SR_TID.X ;  /* 0x0000000000e17919 */ /* 0x000e620000002100 */
[----:B------:R-:W-:Y:S02]  /*4a90*/  UISETP.NE.AND UP0, UPT, UR34, 0x2, UPT ;  /* 0x000000022200788c */ /* 0x000fe4000bf05270 */
[----:B------:R-:W-:-:S03]  /*4aa0*/  UIMAD UR4, UR4, UR26, UR10 ;  /* 0x0000001a040472a4 */ /* 0x000fc6000f8e020a */
[----:B------:R-:W-:Y:S01]  /*4ab0*/  ULDC.64 UR10, c[0x0][0x220] ;  /* 0x00008800000a7ab9 */ /* 0x000fe20000000a00 */
[----:B-1----:R-:W-:-:S05]  /*4ac0*/  IMAD.SHL.U32 R225, R225, 0x2, RZ ;  /* 0x00000002e1e17824 */ /* 0x002fca00078e00ff */
[----:B------:R-:W-:Y:S01]  /*4ad0*/  LOP3.LUT R225, R225, 0x6, RZ, 0xc0, !PT ;  /* 0x00000006e1e17812 */ /* 0x000fe200078ec0ff */
[----:B------:R-:W-:Y:S01]  /*4ae0*/  BAR.SYNC.DEFER_BLOCKING 0x0 ;  /* 0x0000000000007b1d */ /* 0x000fe20000010000 */
[----:B--2---:R-:W-:-:S04]  /*4af0*/  IMAD.WIDE.U32 R2, R2, UR26, R176 ;  /* 0x0000001a02027c25 */ /* 0x004fc8000f8e00b0 */
[----:B------:R-:W-:Y:S01]  /*4b00*/  VIADD R0, R3, UR4 ;  /* 0x0000000403007c36 */ /* 0x000fe20008000000 */
[C---:B------:R-:W-:Y:S01]  /*4b10*/  LEA R20, P0, R2.reuse, UR10, 0x1 ;  /* 0x0000000a02147c11 */ /* 0x040fe2000f8008ff */
[----:B------:R-:W-:Y:S02]  /*4b20*/  IMAD.U32 R3, RZ, RZ, UR38 ;  /* 0x00000026ff037e24 */ /* 0x000fe4000f8e00ff */
[----:B---3--:R-:W-:Y:S01]  /*4b30*/  IMAD.MOV.U32 R244, RZ, RZ, R34 ;  /* 0x000000fffff47224 */ /* 0x008fe200078e0022 */
[----:B------:R-:W-:Y:S01]  /*4b40*/  LEA.HI.X R21, R2, UR11, R0, 0x1, P0 ;  /* 0x0000000b02157c11 */ /* 0x000fe200080f0c00 */
[----:B------:R-:W-:Y:S01]  /*4b50*/  IMAD.U32 R0, RZ, RZ, UR37 ;  /* 0x00000025ff007e24 */ /* 0x000fe2000f8e00ff */
[----:B------:R-:W-:Y:S01]  /*4b60*/  LEA R2, P0, R3, R20, 0x1 ;  /* 0x0000001403027211 */ /* 0x000fe200078008ff */
[----:B------:R-:W-:Y:S02]  /*4b70*/  IMAD.MOV.U32 R245, RZ, RZ, R35 ;  /* 0x000000fffff57224 */ /* 0x000fe400078e0023 */
[----:B------:R-:W-:Y:S01]  /*4b80*/  @!PT LDS RZ, [RZ] ;  /* 0x00000000fffff984 */ /* 0x000fe20000000800 */
[----:B------:R-:W-:Y:S01]  /*4b90*/  @!PT LDS RZ, [RZ] ;  /* 0x00000000fffff984 */ /* 0x000fe20000000800 */
[----:B------:R-:W-:Y:S01]  /*4ba0*/  @!PT LDS RZ, [RZ] ;  /* 0x00000000fffff984 */ /* 0x000fe20000000800 */
[----:B------:R-:W-:Y:S01]  /*4bb0*/  LDGSTS.E.BYPASS.LTC128B.128 [R224+0xa000], desc[UR30][R20.64] ;  /* 0x0a00000014e07fae */ /* 0x000fe2000b901d5e */
[----:B------:R-:W-:Y:S01]  /*4bc0*/  LEA.HI.X R3, R4, R21, R0, 0x1, P0 ;  /* 0x0000001504037211 */ /* 0x000fe200000f0c00 */
[----:B------:R-:W-:-:S02]  /*4bd0*/  IMAD.U32 R0, RZ, RZ, UR39 ;  /* 0x00000027ff007e24 */ /* 0x000fc4000f8e00ff */
[----:B------:R-:W-:Y:S02]  /*4be0*/  LDGSTS.E.BYPASS.LTC128B.128 [R224+0xb000], desc[UR30][R20.64+0x80] ;  /* 0x0b00008014e07fae */ /* 0x000fe4000b901d5e */
[----:B------:R-:W-:Y:S02]  /*4bf0*/  IMAD R0, R0, 0x20, R225 ;  /* 0x0000002000007824 */ /* 0x000fe400078e02e1 */
[----:B------:R-:W-:Y:S04]  /*4c00*/  LDGSTS.E.BYPASS.LTC128B.128 [R224+0xa800], desc[UR30][R2.64] ;  /* 0x0a80000002e07fae */ /* 0x000fe8000b901d5e */
[----:B------:R1:W-:Y:S04]  /*4c10*/  LDGSTS.E.BYPASS.LTC128B.128 [R224+0xb800], desc[UR30][R2.64+0x80] ;  /* 0x0b80008002e07fae */ /* 0x0003e8000b901d5e */
[----:B------:R-:W-:Y:S04]  /*4c20*/  LDSM.16.M88.4 R172, [R208+0x8000] ;  /* 0x00800000d0ac783b */ /* 0x000fe80000000200 */
[----:B------:R-:W2:Y:S04]  /*4c30*/  LDSM.16.M88.4 R16, [R210+0x2000] ;  /* 0x00200000d210783b */ /* 0x000ea80000000200 */
[----:B------:R-:W3:Y:S04]  /*4c40*/  LDSM.16.M88.4 R32, [R208+0x8800] ;  /* 0x00880000d020783b */ /* 0x000ee80000000200 */
[----:B------:R-:W4:Y:S04]  /*4c50*/  LDSM.16.M88.4 R24, [R210] ;  /* 0x00000000d218783b */ /* 0x000f280000000200 */
[----:B------:R-:W-:Y:S04]  /*4c60*/  LDSM.16.M88.4 R180, [R219] ;  /* 0x00000000dbb4783b */ /* 0x000fe80000000200 */
[----:B------:R-:W5:Y:S01]  /*4c70*/  LDSM.16.M88.4 R4, [R212+0x2000] ;  /* 0x00200000d404783b */ /* 0x000f620000000200 */
[----:B-1----:R-:W-:-:S03]  /*4c80*/  VIADD R2, R0, 0x1 ;  /* 0x0000000100027836 */ /* 0x002fc60000000000 */
[----:B------:R-:W1:Y:S01]  /*4c90*/  LDSM.16.M88.4 R176, [R222] ;  /* 0x00000000deb0783b */ /* 0x000e620000000200 */
[----:B------:R-:W-:-:S03]  /*4ca0*/  VIADD R3, R0, 0x8 ;  /* 0x0000000800037836 */ /* 0x000fc60000000000 */
[----:B------:R-:W1:Y:S01]  /*4cb0*/  LDSM.16.M88.4 R28, [R212] ;  /* 0x00000000d41c783b */ /* 0x000e620000000200 */
[C---:B------:R-:W-:Y:S02]  /*4cc0*/  ISETP.GE.AND P3, PT, R2.reuse, R10, PT ;  /* 0x0000000a0200720c */ /* 0x040fe40003f66270 */
[C---:B------:R-:W-:Y:S01]  /*4cd0*/  ISETP.GE.AND P0, PT, R2.reuse, R11, PT ;  /* 0x0000000b0200720c */ /* 0x040fe20003f06270 */
[----:B------:R-:W0:Y:S01]  /*4ce0*/  LDGDEPBAR ;  /* 0x00000000000079af */ /* 0x000e220000000000 */
[C---:B------:R-:W-:Y:S02]  /*4cf0*/  ISETP.GE.AND P5, PT, R2.reuse, R12, PT ;  /* 0x0000000c0200720c */ /* 0x040fe40003fa6270 */
[----:B------:R-:W-:Y:S01]  /*4d00*/  ISETP.GE.AND P4, PT, R2, R13, PT ;  /* 0x0000000d0200720c */ /* 0x000fe20003f86270 */
[----:B------:R-:W-:Y:S01]  /*4d10*/  VIADD R2, R0, 0x9 ;  /* 0x0000000900027836 */ /* 0x000fe20000000000 */
[C---:B------:R-:W-:Y:S02]  /*4d20*/  ISETP.GE.AND P6, PT, R3.reuse, R10, PT ;  /* 0x0000000a0300720c */ /* 0x040fe40003fc6270 */
[----:B------:R-:W-:-:S02]  /*4d30*/  ISETP.GE.AND P2, PT, R3, R11, PT ;  /* 0x0000000b0300720c */ /* 0x000fc40003f46270 */
[----:B------:R-:W-:Y:S01]  /*4d40*/  ISETP.GE.AND P1, PT, R3, R12, PT ;  /* 0x0000000c0300720c */ /* 0x000fe20003f26270 */
[C---:B--2---:R-:W-:Y:S06]  /*4d50*/  HMMA.16816.F32.BF16 R192, R16.reuse, R172, RZ ;  /* 0x000000ac10c0723c */ /* 0x044fec00000418ff */
[C---:B---3--:R-:W-:Y:S06]  /*4d60*/  HMMA.16816.F32.BF16 R184, R16.reuse, R32, RZ ;  /* 0x0000002010b8723c */ /* 0x048fec00000418ff */
[C---:B------:R-:W-:Y:S06]  /*4d70*/  HMMA.16816.F32.BF16 R188, R16.reuse, R174, RZ ;  /* 0x000000ae10bc723c */ /* 0x040fec00000418ff */
[----:B------:R-:W-:Y:S06]  /*4d80*/  HMMA.16816.F32.BF16 R16, R16, R34, RZ ;  /* 0x000000221010723c */ /* 0x000fec00000418ff */
[C---:B----4-:R-:W-:Y:S06]  /*4d90*/  HMMA.16816.F32.BF16 R196, R24.reuse, R172, RZ ;  /* 0x000000ac18c4723c */ /* 0x050fec00000418ff */
[C---:B------:R-:W-:Y:S01]  /*4da0*/  HMMA.16816.F32.BF16 R228, R24.reuse, R174, RZ ;  /* 0x000000ae18e4723c */ /* 0x040fe200000418ff */
[----:B------:R-:W-:Y:S05]  /*4db0*/  LDSM.16.M88.4 R172, [R216+0x8800] ;  /* 0x00880000d8ac783b */ /* 0x000fea0000000200 */
[C---:B------:R-:W-:Y:S06]  /*4dc0*/  HMMA.16816.F32.BF16 R204, R24.reuse, R32, RZ ;  /* 0x0000002018cc723c */ /* 0x040fec00000418ff */
[----:B------:R-:W-:Y:S01]  /*4dd0*/  HMMA.16816.F32.BF16 R24, R24, R34, RZ ;  /* 0x000000221818723c */ /* 0x000fe200000418ff */
[----:B------:R-:W-:Y:S05]  /*4de0*/  LDSM.16.M88.4 R32, [R216+0x8000] ;  /* 0x00800000d820783b */ /* 0x000fea0000000200 */
[C---:B-----5:R-:W-:Y:S06]  /*4df0*/  HMMA.16816.F32.BF16 R240, R4.reuse, R180, R192 ;  /* 0x000000b404f0723c */ /* 0x060fec00000418c0 */
[C---:B-1----:R-:W-:Y:S06]  /*4e00*/  HMMA.16816.F32.BF16 R236, R4.reuse, R176, R184 ;  /* 0x000000b004ec723c */ /* 0x042fec00000418b8 */
[C---:B------:R-:W-:Y:S06]  /*4e10*/  HMMA.16816.F32.BF16 R232, R4.reuse, R182, R188 ;  /* 0x000000b604e8723c */ /* 0x040fec00000418bc */
[----:B------:R-:W-:Y:S01]  /*4e20*/  HMMA.16816.F32.BF16 R200, R4, R178, R16 ;  /* 0x000000b204c8723c */ /* 0x000fe20000041810 */
[----:B------:R-:W1:Y:S04]  /*4e30*/  LDSM.16.M88.4 R4, [R218+0x2000] ;  /* 0x00200000da04783b */ /* 0x000e680000000200 */
[----:B------:R-:W2:Y:S01]  /*4e40*/  LDSM.16.M88.4 R16, [R218] ;  /* 0x00000000da10783b */ /* 0x000ea20000000200 */
[C---:B------:R-:W-:Y:S06]  /*4e50*/  HMMA.16816.F32.BF16 R196, R28.reuse, R180, R196 ;  /* 0x000000b41cc4723c */ /* 0x040fec00000418c4 */
[C---:B------:R-:W-:Y:S01]  /*4e60*/  HMMA.16816.F32.BF16 R188, R28.reuse, R182, R228 ;  /* 0x000000b61cbc723c */ /* 0x040fe200000418e4 */
[----:B------:R-:W-:Y:S05]  /*4e70*/  LDSM.16.M88.4 R180, [R215] ;  /* 0x00000000d7b4783b */ /* 0x000fea0000000200 */
[C---:B------:R-:W-:Y:S06]  /*4e80*/  HMMA.16816.F32.BF16 R192, R28.reuse, R176, R204 ;  /* 0x000000b01cc0723c */ /* 0x040fec00000418cc */
[----:B------:R-:W-:Y:S01]  /*4e90*/  HMMA.16816.F32.BF16 R184, R28, R178, R24 ;  /* 0x000000b21cb8723c */ /* 0x000fe20000041818 */
[----:B------:R-:W3:Y:S04]  /*4ea0*/  LDSM.16.M88.4 R24, [R217+0x2000] ;  /* 0x00200000d918783b */ /* 0x000ee80000000200 */
[----:B------:R-:W4:Y:S04]  /*4eb0*/  LDSM.16.M88.4 R176, [R215+0x800] ;  /* 0x00080000d7b0783b */ /* 0x000f280000000200 */
[----:B------:R-:W5:Y:S01]  /*4ec0*/  LDSM.16.M88.4 R28, [R217] ;  /* 0x00000000d91c783b */ /* 0x000f620000000200 */
[C---:B-1----:R-:W-:Y:S06]  /*4ed0*/  HMMA.16816.F32.BF16 R204, R4.reuse, R32, R240 ;  /* 0x0000002004cc723c */ /* 0x042fec00000418f0 */
[C---:B------:R-:W-:Y:S06]  /*4ee0*/  HMMA.16816.F32.BF16 R236, R4.reuse, R172, R236 ;  /* 0x000000ac04ec723c */ /* 0x040fec00000418ec */
[C---:B------:R-:W-:Y:S06]  /*4ef0*/  HMMA.16816.F32.BF16 R232, R4.reuse, R34, R232 ;  /* 0x0000002204e8723c */ /* 0x040fec00000418e8 */
[----:B------:R-:W-:Y:S01]  /*4f00*/  HMMA.16816.F32.BF16 R200, R4, R174, R200 ;  /* 0x000000ae04c8723c */ /* 0x000fe200000418c8 */
[----:B------:R-:W-:Y:S05]  /*4f10*/  LDSM.16.M88.4 R4, [R210+0x6000] ;  /* 0x00600000d204783b */ /* 0x000fea0000000200 */
[C---:B--2---:R-:W-:Y:S06]  /*4f20*/  HMMA.16816.F32.BF16 R228, R16.reuse, R32, R196 ;  /* 0x0000002010e4723c */ /* 0x044fec00000418c4 */
[C---:B------:R-:W-:Y:S01]  /*4f30*/  HMMA.16816.F32.BF16 R196, R16.reuse, R34, R188 ;  /* 0x0000002210c4723c */ /* 0x040fe200000418bc */
[----:B------:R-:W-:Y:S05]  /*4f40*/  LDSM.16.M88.4 R32, [R208+0x9800] ;  /* 0x00980000d020783b */ /* 0x000fea0000000200 */
[C---:B------:R-:W-:Y:S06]  /*4f50*/  HMMA.16816.F32.BF16 R188, R16.reuse, R172, R192 ;  /* 0x000000ac10bc723c */ /* 0x040fec00000418c0 */
[----:B------:R-:W-:Y:S01]  /*4f60*/  HMMA.16816.F32.BF16 R16, R16, R174, R184 ;  /* 0x000000ae1010723c */ /* 0x000fe200000418b8 */
[----:B------:R-:W1:Y:S04]  /*4f70*/  LDSM.16.M88.4 R172, [R208+0x9000] ;  /* 0x00900000d0ac783b */ /* 0x000e680000000200 */
[----:B------:R-:W-:Y:S01]  /*4f80*/  LDSM.16.M88.4 R184, [R221] ;  /* 0x00000000ddb8783b */ /* 0x000fe20000000200 */
[C---:B---3--:R-:W-:Y:S06]  /*4f90*/  HMMA.16816.F32.BF16 R204, R24.reuse, R180, R204 ;  /* 0x000000b418cc723c */ /* 0x048fec00000418cc */
[C---:B------:R-:W-:Y:S06]  /*4fa0*/  HMMA.16816.F32.BF16 R232, R24.reuse, R182, R232 ;  /* 0x000000b618e8723c */ /* 0x040fec00000418e8 */
[C---:B----4-:R-:W-:Y:S06]  /*4fb0*/  HMMA.16816.F32.BF16 R236, R24.reuse, R176, R236 ;  /* 0x000000b018ec723c */ /* 0x050fec00000418ec */
[----:B------:R-:W-:Y:S01]  /*4fc0*/  HMMA.16816.F32.BF16 R192, R24, R178, R200 ;  /* 0x000000b218c0723c */ /* 0x000fe200000418c8 */
[----:B------:R-:W2:Y:S05]  /*4fd0*/  LDSM.16.M88.4 R24, [R210+0x4000] ;  /* 0x00400000d218783b */ /* 0x000eaa0000000200 */
[C---:B-----5:R-:W-:Y:S06]  /*4fe0*/  HMMA.16816.F32.BF16 R228, R28.reuse, R180, R228 ;  /* 0x000000b41ce4723c */ /* 0x060fec00000418e4 */
[C---:B------:R-:W-:Y:S01]  /*4ff0*/  HMMA.16816.F32.BF16 R200, R28.reuse, R182, R196 ;  /* 0x000000b61cc8723c */ /* 0x040fe200000418c4 */
[----:B------:R-:W-:Y:S05]  /*5000*/  LDSM.16.M88.4 R180, [R220] ;  /* 0x00000000dcb4783b */ /* 0x000fea0000000200 */
[C---:B------:R-:W-:Y:S06]  /*5010*/  HMMA.16816.F32.BF16 R188, R28.reuse, R176, R188 ;  /* 0x000000b01cbc723c */ /* 0x040fec00000418bc */
[----:B------:R-:W-:Y:S01]  /*5020*/  HMMA.16816.F32.BF16 R28, R28, R178, R16 ;  /* 0x000000b21c1c723c */ /* 0x000fe20000041810 */
[----:B------:R-:W3:Y:S04]  /*5030*/  LDSM.16.M88.4 R16, [R212+0x6000] ;  /* 0x00600000d410783b */ /* 0x000ee80000000200 */
[----:B------:R-:W-:Y:S01]  /*5040*/  LDSM.16.M88.4 R176, [R216+0x9000] ;  /* 0x00900000d8b0783b */ /* 0x000fe20000000200 */
[C---:B-1----:R-:W-:Y:S06]  /*5050*/  HMMA.16816.F32.BF16 R204, R4.reuse, R172, R204 ;  /* 0x000000ac04cc723c */ /* 0x042fec00000418cc */
[C---:B------:R-:W-:Y:S06]  /*5060*/  HMMA.16816.F32.BF16 R240, R4.reuse, R174, R232 ;  /* 0x000000ae04f0723c */ /* 0x040fec00000418e8 */
[C---:B------:R-:W-:Y:S06]  /*5070*/  HMMA.16816.F32.BF16 R236, R4.reuse, R32, R236 ;  /* 0x0000002004ec723c */ /* 0x040fec00000418ec */
[----:B------:R-:W-:Y:S01]  /*5080*/  HMMA.16816.F32.BF16 R192, R4, R34, R192 ;  /* 0x0000002204c0723c */ /* 0x000fe200000418c0 */
[----:B------:R-:W1:Y:S05]  /*5090*/  LDSM.16.M88.4 R4, [R212+0x4000] ;  /* 0x00400000d404783b */ /* 0x000e6a0000000200 */
[C---:B--2---:R-:W-:Y:S06]  /*50a0*/  HMMA.16816.F32.BF16 R200, R24.reuse, R174, R200 ;  /* 0x000000ae18c8723c */ /* 0x044fec00000418c8 */
[C---:B------:R-:W-:Y:S06]  /*50b0*/  HMMA.16816.F32.BF16 R196, R24.reuse, R32, R188 ;  /* 0x0000002018c4723c */ /* 0x040fec00000418bc */
[C---:B------:R-:W-:Y:S01]  /*50c0*/  HMMA.16816.F32.BF16 R232, R24.reuse, R172, R228 ;  /* 0x000000ac18e8723c */ /* 0x040fe200000418e4 */
[----:B------:R-:W-:Y:S05]  /*50d0*/  LDSM.16.M88.4 R172, [R216+0x9800] ;  /* 0x00980000d8ac783b */ /* 0x000fea0000000200 */
[----:B------:R-:W-:Y:S01]  /*50e0*/  HMMA.16816.F32.BF16 R32, R24, R34, R28 ;  /* 0x000000221820723c */ /* 0x000fe2000004181c */
[----:B------:R-:W2:Y:S04]  /*50f0*/  LDSM.16.M88.4 R28, [R218+0x6000] ;  /* 0x00600000da1c783b */ /* 0x000ea80000000200 */
[----:B------:R-:W4:Y:S01]  /*5100*/  LDSM.16.M88.4 R24, [R218+0x4000] ;  /* 0x00400000da18783b */ /* 0x000f220000000200 */
[C---:B---3--:R-:W-:Y:S06]  /*5110*/  HMMA.16816.F32.BF16 R204, R16.reuse, R184, R204 ;  /* 0x000000b810cc723c */ /* 0x048fec00000418cc */
        /* <DEDUP_REMOVED lines=8> */
[----:B------:R-:W-:Y:S04]  /*51a0*/  LDSM.16.M88.4 R4, [R217+0x6000] ;  /* 0x00600000d904783b */ /* 0x000fe80000000200 */
[----:B------:R-:W1:Y:S01]  /*51b0*/  LDSM.16.M88.4 R32, [R215+0x1000] ;  /* 0x00100000d720783b */ /* 0x000e620000000200 */
[C---:B--2---:R-:W-:Y:S06]  /*51c0*/  HMMA.16816.F32.BF16 R192, R28.reuse, R176, R204 ;  /* 0x000000b01cc0723c */ /* 0x044fec00000418cc */
[C---:B------:R-:W-:Y:S06]  /*51d0*/  HMMA.16816.F32.BF16 R200, R28.reuse, R178, R240 ;  /* 0x000000b21cc8723c */ /* 0x040fec00000418f0 */
[C---:B------:R-:W-:Y:S06]  /*51e0*/  HMMA.16816.F32.BF16 R236, R28.reuse, R172, R236 ;  /* 0x000000ac1cec723c */ /* 0x040fec00000418ec */
[----:B------:R-:W-:Y:S01]  /*51f0*/  HMMA.16816.F32.BF16 R228, R28, R174, R228 ;  /* 0x000000ae1ce4723c */ /* 0x000fe200000418e4 */
[----:B------:R-:W2:Y:S01]  /*5200*/  LDSM.16.M88.4 R28, [R215+0x1800] ;  /* 0x00180000d71c783b */ /* 0x000ea20000000200 */
[----:B------:R-:W-:-:S04]  /*5210*/  DEPBAR.LE SB0, 0x0 ;  /* 0x000080000000791a */ /* 0x000fc80000000000 */
[C---:B----4-:R-:W-:Y:S06]  /*5220*/  HMMA.16816.F32.BF16 R180, R24.reuse, R178, R188 ;  /* 0x000000b218b4723c */ /* 0x050fec00000418bc */
[C---:B------:R-:W-:Y:S06]  /*5230*/  HMMA.16816.F32.BF16 R176, R24.reuse, R176, R232 ;  /* 0x000000b018b0723c */ /* 0x040fec00000418e8 */
[----:B------:R-:W-:Y:S06]  /*5240*/  HMMA.16816.F32.BF16 R188, R24, R172, R196 ;  /* 0x000000ac18bc723c */ /* 0x000fec00000418c4 */
[----:B-1----:R-:W-:Y:S06]  /*5250*/  HMMA.16816.F32.BF16 R192, R4, R32, R192 ;  /* 0x0000002004c0723c */ /* 0x002fec00000418c0 */
[----:B------:R-:W-:Y:S06]  /*5260*/  HMMA.16816.F32.BF16 R24, R24, R174, R184 ;  /* 0x000000ae1818723c */ /* 0x000fec00000418b8 */
[-C--:B------:R-:W-:Y:S06]  /*5270*/  HMMA.16816.F32.BF16 R180, R16, R34.reuse, R180 ;  /* 0x0000002210b4723c */ /* 0x080fec00000418b4 */
[----:B------:R-:W-:Y:S06]  /*5280*/  HMMA.16816.F32.BF16 R200, R4, R34, R200 ;  /* 0x0000002204c8723c */ /* 0x000fec00000418c8 */
[----:B------:R-:W-:Y:S01]  /*5290*/  HMMA.16816.F32.BF16 R172, R16, R32, R176 ;  /* 0x0000002010ac723c */ /* 0x000fe200000418b0 */
[----:B------:R-:W-:-:S02]  /*52a0*/  FSEL R139, R193, -INF , !P5 ;  /* 0xff800000c18b7808 */ /* 0x000fc40006800000 */
[----:B------:R-:W-:Y:S01]  /*52b0*/  ISETP.GE.AND P5, PT, R3, R13, PT ;  /* 0x0000000d0300720c */ /* 0x000fe20003fa6270 */
[----:B------:R-:W-:Y:S02]  /*52c0*/  VIADD R3, R0, 0x10 ;  /* 0x0000001000037836 */ /* 0x000fe40000000000 */
[----:B--2---:R-:W-:Y:S01]  /*52d0*/  HMMA.16816.F32.BF16 R32, R16, R28, R188 ;  /* 0x0000001c1020723c */ /* 0x004fe200000418bc */
[----:B------:R-:W-:Y:S01]  /*52e0*/  FSEL R176, R195, -INF , !P4 ;  /* 0xff800000c3b07808 */ /* 0x000fe20006000000 */
[----:B------:R-:W-:Y:S01]  /*52f0*/  BAR.SYNC.DEFER_BLOCKING 0x0 ;  /* 0x0000000000007b1d */ /* 0x000fe20000010000 */
[----:B------:R-:W-:-:S03]  /*5300*/  ISETP.GE.AND P4, PT, R2, R10, PT ;  /* 0x0000000a0200720c */ /* 0x000fc60003f86270 */
[----:B------:R-:W-:Y:S01]  /*5310*/  HMMA.16816.F32.BF16 R236, R4, R28, R236 ;  /* 0x0000001c04ec723c */ /* 0x000fe200000418ec */
[----:B------:R-:W-:Y:S02]  /*5320*/  FSEL R22, R180, -INF , !P6 ;  /* 0xff800000b4167808 */ /* 0x000fe40007000000 */
[----:B------:R-:W-:Y:S02]  /*5330*/  FSEL R132, R182, -INF , !P2 ;  /* 0xff800000b6847808 */ /* 0x000fe40005000000 */
[----:B------:R-:W-:Y:S01]  /*5340*/  FSEL R23, R181, -INF , !P4 ;  /* 0xff800000b5177808 */ /* 0x000fe20006000000 */
        /* <DEDUP_REMOVED lines=8> */
[----:B------:R-:W-:Y:S02]  /*53d0*/  FSEL R137, R201, -INF , !P2 ;  /* 0xff800000c9897808 */ /* 0x000fe40005000000 */
[CC--:B------:R-:W-:Y:S02]  /*53e0*/  ISETP.GE.AND P1, PT, R3.reuse, R10.reuse, PT ;  /* 0x0000000a0300720c */ /* 0x0c0fe40003f26270 */
[----:B------:R-:W-:Y:S02]  /*53f0*/  ISETP.GE.AND P6, PT, R3, R11, PT ;  /* 0x0000000b0300720c */ /* 0x000fe40003fc6270 */
[----:B------:R-:W-:Y:S01]  /*5400*/  FSEL R28, R175, -INF , !P0 ;  /* 0xff800000af1c7808 */ /* 0x000fe20004000000 */
[----:B------:R-:W-:Y:S01]  /*5410*/  IMAD.WIDE.U32 R30, R252, -0x326172a9, RZ ;  /* 0xcd9e8d57fc1e7825 */ /* 0x000fe200078e00ff */
[----:B------:R-:W-:-:S02]  /*5420*/  ISETP.GE.AND P2, PT, R2, R10, PT ;  /* 0x0000000a0200720c */ /* 0x000fc40003f46270 */
[-C--:B------:R-:W-:Y:S02]  /*5430*/  ISETP.GE.AND P0, PT, R3, R12.reuse, PT ;  /* 0x0000000c0300720c */ /* 0x080fe40003f06270 */
[----:B------:R-:W-:Y:S02]  /*5440*/  FSEL R196, R32, -INF , !P1 ;  /* 0xff80000020c47808 */ /* 0x000fe40004800000 */
[----:B------:R-:W-:Y:S02]  /*5450*/  FSEL R200, R34, -INF , !P6 ;  /* 0xff80000022c87808 */ /* 0x000fe40007000000 */
[----:B------:R-:W-:Y:S02]  /*5460*/  FSEL R195, R33, -INF , !P2 ;  /* 0xff80000021c37808 */ /* 0x000fe40005000000 */
[C---:B------:R-:W-:Y:S02]  /*5470*/  ISETP.GE.AND P1, PT, R2.reuse, R11, PT ;  /* 0x0000000b0200720c */ /* 0x040fe40003f26270 */
[----:B------:R-:W-:-:S02]  /*5480*/  ISETP.GE.AND P6, PT, R2, R12, PT ;  /* 0x0000000c0200720c */ /* 0x000fc40003fc6270 */
[----:B------:R-:W-:Y:S01]  /*5490*/  ISETP.GE.AND P2, PT, R2, R13, PT ;  /* 0x0000000d0200720c */ /* 0x000fe20003f46270 */
[----:B------:R-:W-:Y:S01]  /*54a0*/  VIADD R2, R0, 0x18 ;  /* 0x0000001800027836 */ /* 0x000fe20000000000 */
[----:B------:R-:W-:Y:S02]  /*54b0*/  FSEL R201, R236, -INF , !P0 ;  /* 0xff800000ecc97808 */ /* 0x000fe40004000000 */
        /* <DEDUP_REMOVED lines=10> */
[C---:B------:R-:W-:Y:S01]  /*5560*/  ISETP.GE.AND P0, PT, R0.reuse, R13, PT ;  /* 0x0000000d0000720c */ /* 0x040fe20003f06270 */
[----:B------:R-:W-:Y:S01]  /*5570*/  VIADD R0, R0, 0x19 ;  /* 0x0000001900007836 */ /* 0x000fe20000000000 */
[----:B------:R-:W-:Y:S02]  /*5580*/  FSEL R193, R24, -INF , !P6 ;  /* 0xff80000018c17808 */ /* 0x000fe40007000000 */
[----:B------:R-:W-:Y:S02]  /*5590*/  FSEL R24, R194, -INF , !P0 ;  /* 0xff800000c2187808 */ /* 0x000fe40004000000 */
[----:B------:R-:W-:Y:S02]  /*55a0*/  ISETP.GE.AND P0, PT, R0, R10, PT ;  /* 0x0000000a0000720c */ /* 0x000fe40003f06270 */
[----:B------:R-:W-:Y:S02]  /*55b0*/  FSEL R16, R192, -INF , !P1 ;  /* 0xff800000c0107808 */ /* 0x000fe40004800000 */
[----:B------:R-:W-:-:S02]  /*55c0*/  ISETP.GE.AND P6, PT, R2, R12, PT ;  /* 0x0000000c0200720c */ /* 0x000fc40003fc6270 */
[----:B------:R-:W-:Y:S02]  /*55d0*/  ISETP.GE.AND P1, PT, R2, R13, PT ;  /* 0x0000000d0200720c */ /* 0x000fe40003f26270 */
[----:B------:R-:W-:Y:S02]  /*55e0*/  FSEL R192, R25, -INF , !P0 ;  /* 0xff80000019c07808 */ /* 0x000fe40004000000 */
[----:B------:R-:W-:Y:S02]  /*55f0*/  FSEL R17, R173, -INF , !P3 ;  /* 0xff800000ad117808 */ /* 0x000fe40005800000 */
[----:B------:R-:W-:Y:S02]  /*5600*/  FMNMX.FTZ R2, R135, R14, !PT ;  /* 0x0000000e87027209 */ /* 0x000fe40007810000 */
[----:B------:R-:W-:Y:S02]  /*5610*/  ISETP.GE.AND P0, PT, R0, R11, PT ;  /* 0x0000000b0000720c */ /* 0x000fe40003f06270 */
[----:B------:R-:W-:-:S02]  /*5620*/  FMNMX.FTZ R2, R17, R2, !PT ;  /* 0x0000000211027209 */ /* 0x000fc40007810000 */
[----:B------:R-:W-:Y:S02]  /*5630*/  FSEL R194, R27, -INF , !P0 ;  /* 0xff8000001bc27808 */ /* 0x000fe40004000000 */
[----:B------:R-:W-:Y:S02]  /*5640*/  PLOP3.LUT P0, PT, PT, PT, UP0, 0x80, 0x0 ;  /* 0x000000000000781c */ /* 0x000fe40003f0f008 */
[----:B------:R-:W-:Y:S02]  /*5650*/  LOP3.LUT R4, R31, R251, RZ, 0x3c, !PT ;  /* 0x000000fb1f047212 */ /* 0x000fe400078e3cff */
[----:B------:R-:W-:Y:S02]  /*5660*/  FMNMX.FTZ R2, R22, R2, !PT ;  /* 0x0000000216027209 */ /* 0x000fe40007810000 */
[----:B------:R-:W-:Y:S01]  /*5670*/  ISETP.GE.AND P3, PT, R3, R13, PT ;  /* 0x0000000d0300720c */ /* 0x000fe20003f66270 */
[----:B------:R-:W-:Y:S01]  /*5680*/  IMAD.U32 R3, RZ, RZ, UR33 ;  /* 0x00000021ff037e24 */ /* 0x000fe2000f8e00ff */
[----:B------:R-:W-:Y:S01]  /*5690*/  FMNMX.FTZ R2, R23, R2, !PT ;  /* 0x0000000217027209 */ /* 0x000fe20007810000 */
[----:B------:R-:W-:Y:S01]  /*56a0*/  IMAD.WIDE.U32 R8, R4, -0x2daee0ad, RZ ;  /* 0xd2511f5304087825 */ /* 0x000fe200078e00ff */
[----:B------:R-:W-:-:S02]  /*56b0*/  FSEL R199, R180, -INF , !P6 ;  /* 0xff800000b4c77808 */ /* 0x000fc40007000000 */
[----:B------:R-:W-:Y:S02]  /*56c0*/  LOP3.LUT R3, R245, UR39, R3, 0x96, !PT ;  /* 0x00000027f5037c12 */ /* 0x000fe4000f8e9603 */
[----:B------:R-:W-:Y:S02]  /*56d0*/  FMNMX.FTZ R2, R196, R2, !PT ;  /* 0x00000002c4027209 */ /* 0x000fe40007810000 */
[----:B------:R-:W-:Y:S01]  /*56e0*/  LOP3.LUT R19, R9, UR19, R244, 0x96, !PT ;  /* 0x0000001309137c12 */ /* 0x000fe2000f8e96f4 */
[----:B------:R-:W-:Y:S01]  /*56f0*/  IMAD.WIDE.U32 R4, R3, -0x326172a9, RZ ;  /* 0xcd9e8d5703047825 */ /* 0x000fe200078e00ff */
[----:B------:R-:W-:Y:S02]  /*5700*/  ISETP.GE.AND P6, PT, R0, R12, PT ;  /* 0x0000000c0000720c */ /* 0x000fe40003fc6270 */
        /* <DEDUP_REMOVED lines=11> */
[----:B------:R-:W-:Y:S01]  /*57c0*/  UIADD3 UR4, UR41, UR4, URZ ;  /* 0x0000000429047290 */ /* 0x000fe2000fffe03f */
[----:B------:R-:W-:-:S05]  /*57d0*/  ULDC.64 UR10, c[0x0][0x218] ;  /* 0x00008600000a7ab9 */ /* 0x000fca0000000a00 */
[----:B------:R-:W-:Y:S01]  /*57e0*/  IMAD.U32 R2, RZ, RZ, UR4 ;  /* 0x00000004ff027e24 */ /* 0x000fe2000f8e00ff */
[----:B--2---:R-:W-:-:S04]  /*57f0*/  LEA R3, P0, R3, R226, 0x5 ;  /* 0x000000e203037211 */ /* 0x004fc800078028ff */
[----:B---3--:R-:W-:Y:S02]  /*5800*/  LEA.HI.X R6, R6, R245, R2, 0x5, P0 ;  /* 0x000000f506067211 */ /* 0x008fe400000f2c02 */
        /* <DEDUP_REMOVED lines=12> */
.L_x_1115:
[----:B-1----:R-:W2:Y:S04]  /*58d0*/  LDL.64 R2, [R1+0x68] ;  /* 0x0000680001027983 */ /* 0x002ea80000100a00 */
[----:B------:R-:W3:Y:S04]  /*58e0*/  LDL.64 R26, [R1+0x30] ;  /* 0x00003000011a7983 */ /* 0x000ee80000100a00 */
[----:B------:R-:W4:Y:S01]  /*58f0*/  LDL.64 R32, [R1+0x40] ;  /* 0x0000400001207983 */ /* 0x000f220000100a00 */
[----:B------:R-:W-:Y:S01]  /*5900*/  IMAD.WIDE.U32 R6, R19, -0x326172a9, RZ ;  /* 0xcd9e8d5713067825 */ /* 0x000fe200078e00ff */
[----:B------:R-:W-:-:S02]  /*5910*/  ISETP.GE.AND P0, PT, R0, R13, PT ;  /* 0x0000000d0000720c */ /* 0x000fc40003f06270 */
[----:B------:R-:W-:-:S04]  /*5920*/  FMNMX.FTZ R0, R193, R18, !PT ;  /* 0x00000012c1007209 */ /* 0x000fc80007810000 */
[----:B------:R-:W-:Y:S02]  /*5930*/  FMNMX.FTZ R0, R192, R0, !PT ;  /* 0x00000000c0007209 */ /* 0x000fe40007810000 */
[----:B------:R-:W-:Y:S02]  /*5940*/  FSEL R177, R181, -INF , !P6 ;  /* 0xff800000b5b17808 */ /* 0x000fe40007000000 */
[----:B------:R-:W-:Y:S02]  /*5950*/  FSEL R178, R238, -INF , !P3 ;  /* 0xff800000eeb27808 */ /* 0x000fe40005800000 */
[----:B------:R-:W-:Y:S02]  /*5960*/  FSEL R180, R239, -INF , !P2 ;  /* 0xff800000efb47808 */ /* 0x000fe40005000000 */
[----:B------:R-:W-:Y:S02]  /*5970*/  FSEL R182, R182, -INF , !P1 ;  /* 0xff800000b6b67808 */ /* 0x000fe40004800000 */
[----:B------:R-:W-:-:S02]  /*5980*/  FSEL R183, R183, -INF , !P0 ;  /* 0xff800000b7b77808 */ /* 0x000fc40004000000 */
[C---:B--2---:R-:W-:Y:S02]  /*5990*/  LOP3.LUT R2, R5.reuse, UR20, R2, 0x96, !PT ;  /* 0x0000001405027c12 */ /* 0x044fe4000f8e9602 */
[----:B------:R-:W-:-:S03]  /*59a0*/  LOP3.LUT R5, R5, UR20, R30, 0x96, !PT ;  /* 0x0000001405057c12 */ /* 0x000fc6000f8e961e */
[----:B------:R-:W-:Y:S01]  /*59b0*/  IMAD.WIDE.U32 R2, R2, -0x2daee0ad, RZ ;  /* 0xd2511f5302027825 */ /* 0x000fe200078e00ff */
[--C-:B---3--:R-:W-:Y:S02]  /*59c0*/  LOP3.LUT R9, R27, UR18, R4.reuse, 0x96, !PT ;  /* 0x000000121b097c12 */ /* 0x108fe4000f8e9604 */
[----:B------:R-:W-:Y:S01]  /*59d0*/  LOP3.LUT R4, R7, UR18, R4, 0x96, !PT ;  /* 0x0000001207047c12 */ /* 0x000fe2000f8e9604 */
[----:B------:R-:W-:Y:S01]  /*59e0*/  IMAD.WIDE.U32 R18, R5, -0x2daee0ad, RZ ;  /* 0xd2511f5305127825 */ /* 0x000fe200078e00ff */
[----:B----4-:R-:W-:Y:S02]  /*59f0*/  LOP3.LUT R5, R3, UR17, R32, 0x96, !PT ;  /* 0x0000001103057c12 */ /* 0x010fe4000f8e9620 */
[----:B------:R-:W-:Y:S01]  /*5a00*/  FMNMX.FTZ R3, R134, R15, !PT ;  /* 0x0000000f86037209 */ /* 0x000fe20007810000 */
[----:B------:R-:W-:Y:S01]  /*5a10*/  IMAD.WIDE.U32 R34, R9, -0x2daee0ad, RZ ;  /* 0xd2511f5309227825 */ /* 0x000fe200078e00ff */
[----:B------:R-:W-:-:S03]  /*5a20*/  LOP3.LUT R8, R19, UR17, R8, 0x96, !PT ;  /* 0x0000001113087c12 */ /* 0x000fc6000f8e9608 */
[----:B------:R-:W-:Y:S01]  /*5a30*/  IMAD.WIDE.U32 R32, R4, -0x2daee0ad, RZ ;  /* 0xd2511f5304207825 */ /* 0x000fe200078e00ff */
[----:B------:R-:W-:Y:S01]  /*5a40*/  FMNMX.FTZ R4, R28, R3, !PT ;  /* 0x000000031c047209 */ /* 0x000fe20007810000 */
[----:B------:R-:W1:Y:S01]  /*5a50*/  SHFL.BFLY PT, R9, R0, 0x2, 0x1f ;  /* 0x0c401f0000097f89 */ /* 0x000e6200000e0000 */
[----:B------:R-:W-:Y:S01]  /*5a60*/  LOP3.LUT R7, R35, UR15, R2, 0x96, !PT ;  /* 0x0000000f23077c12 */ /* 0x000fe2000f8e9602 */
[----:B------:R-:W-:Y:S01]  /*5a70*/  IMAD.WIDE.U32 R2, R5, -0x326172a9, RZ ;  /* 0xcd9e8d5705027825 */ /* 0x000fe200078e00ff */
[----:B------:R-:W-:Y:S02]  /*5a80*/  LOP3.LUT R5, R33, UR15, R18, 0x96, !PT ;  /* 0x0000000f21057c12 */ /* 0x000fe4000f8e9612 */
[----:B------:R-:W-:Y:S01]  /*5a90*/  FMNMX.FTZ R4, R132, R4, !PT ;  /* 0x0000000484047209 */ /* 0x000fe20007810000 */
[----:B------:R-:W-:Y:S01]  /*5aa0*/  IMAD.WIDE.U32 R18, R8, -0x326172a9, RZ ;  /* 0xcd9e8d5708127825 */ /* 0x000fe200078e00ff */
[----:B------:R-:W-:Y:S02]  /*5ab0*/  LOP3.LUT R3, R3, UR16, R26, 0x96, !PT ;  /* 0x0000001003037c12 */ /* 0x000fe4000f8e961a */
[----:B------:R-:W-:Y:S01]  /*5ac0*/  FMNMX.FTZ R4, R29, R4, !PT ;  /* 0x000000041d047209 */ /* 0x000fe20007810000 */
[----:B------:R-:W-:Y:S01]  /*5ad0*/  IMAD.WIDE.U32 R26, R5, -0x326172a9, RZ ;  /* 0xcd9e8d57051a7825 */ /* 0x000fe200078e00ff */
[----:B------:R-:W-:-:S02]  /*5ae0*/  LOP3.LUT R6, R19, UR16, R6, 0x96, !PT ;  /* 0x0000001013067c12 */ /* 0x000fc4000f8e9606 */
[----:B------:R-:W-:Y:S02]  /*5af0*/  FMNMX.FTZ R4, R200, R4, !PT ;  /* 0x00000004c8047209 */ /* 0x000fe40007810000 */
[----:B------:R-:W-:Y:S01]  /*5b00*/  LOP3.LUT R8, R27, UR14, R18, 0x96, !PT ;  /* 0x0000000e1b087c12 */ /* 0x000fe2000f8e9612 */
[----:B------:R-:W-:Y:S01]  /*5b10*/  IMAD.WIDE.U32 R18, R6, -0x2daee0ad, RZ ;  /* 0xd2511f5306127825 */ /* 0x000fe200078e00ff */
[----:B------:R-:W-:-:S03]  /*5b20*/  FMNMX.FTZ R6, R198, R4, !PT ;  /* 0x00000004c6067209 */ /* 0x000fc60007810000 */
[----:B------:R-:W-:Y:S01]  /*5b30*/  IMAD.WIDE.U32 R30, R7, -0x326172a9, RZ ;  /* 0xcd9e8d57071e7825 */ /* 0x000fe200078e00ff */
[----:B------:R-:W-:-:S04]  /*5b40*/  FMNMX.FTZ R6, R197, R6, !PT ;  /* 0x00000006c5067209 */ /* 0x000fc80007810000 */
[----:B------:R-:W-:Y:S02]  /*5b50*/  LOP3.LUT R5, R31, UR14, R2, 0x96, !PT ;  /* 0x0000000e1f057c12 */ /* 0x000fe4000f8e9602 */
[----:B------:R-:W-:Y:S01]  /*5b60*/  FMNMX.FTZ R6, R194, R6, !PT ;  /* 0x00000006c2067209 */ /* 0x000fe20007810000 */
[----:B------:R-:W-:Y:S01]  /*5b70*/  IMAD.WIDE.U32 R2, R3, -0x2daee0ad, RZ ;  /* 0xd2511f5303027825 */ /* 0x000fe200078e00ff */
[----:B-1----:R-:W-:-:S03]  /*5b80*/  FMNMX.FTZ R7, R0, R9, !PT ;  /* 0x0000000900077209 */ /* 0x002fc60007810000 */
[----:B------:R-:W-:Y:S01]  /*5b90*/  IMAD.WIDE.U32 R228, R5, -0x2daee0ad, RZ ;  /* 0xd2511f5305e47825 */ /* 0x000fe200078e00ff */
[----:B------:R-:W-:Y:S02]  /*5ba0*/  LOP3.LUT R9, R19, UR13, R32, 0x96, !PT ;  /* 0x0000000d13097c12 */ /* 0x000fe4000f8e9620 */
[----:B------:R-:W1:Y:S01]  /*5bb0*/  SHFL.BFLY PT, R19, R6, 0x2, 0x1f ;  /* 0x0c401f0006137f89 */ /* 0x000e6200000e0000 */
[----:B------:R-:W-:Y:S02]  /*5bc0*/  FMNMX.FTZ R0, R133, R16, !PT ;  /* 0x0000001085007209 */ /* 0x000fe40007810000 */
[----:B------:R-:W-:Y:S02]  /*5bd0*/  LOP3.LUT R4, R3, UR13, R34, 0x96, !PT ;  /* 0x0000000d03047c12 */ /* 0x000fe4000f8e9622 */
[----:B------:R-:W-:Y:S01]  /*5be0*/  LOP3.LUT R2, R229, UR5, R2, 0x96, !PT ;  /* 0x00000005e5027c12 */ /* 0x000fe2000f8e9602 */
[----:B------:R-:W2:Y:S01]  /*5bf0*/  SHFL.BFLY PT, R25, R7, 0x1, 0x1f ;  /* 0x0c201f0007197f89 */ /* 0x000ea200000e0000 */
[----:B------:R-:W-:Y:S01]  /*5c00*/  FMNMX.FTZ R0, R139, R0, !PT ;  /* 0x000000008b007209 */ /* 0x000fe20007810000 */
[----:B------:R-:W-:-:S04]  /*5c10*/  IMAD.WIDE.U32 R4, R4, -0x326172a9, RZ ;  /* 0xcd9e8d5704047825 */ /* 0x000fc800078e00ff */
[----:B------:R-:W-:-:S04]  /*5c20*/  IMAD.WIDE.U32 R2, R2, -0x326172a9, RZ ;  /* 0xcd9e8d5702027825 */ /* 0x000fc800078e00ff */
[----:B------:R-:W-:Y:S01]  /*5c30*/  IMAD.WIDE.U32 R226, R8, -0x2daee0ad, RZ ;  /* 0xd2511f5308e27825 */ /* 0x000fe200078e00ff */
[----:B------:R-:W-:Y:S02]  /*5c40*/  FMNMX.FTZ R8, R138, R0, !PT ;  /* 0x000000008a087209 */ /* 0x000fe40007810000 */
[----:B------:R-:W-:Y:S02]  /*5c50*/  LOP3.LUT R0, R3, UR21, R4, 0x96, !PT ;  /* 0x0000001503007c12 */ /* 0x000fe4000f8e9604 */
[----:B------:R-:W-:Y:S02]  /*5c60*/  LOP3.LUT R18, R227, UR5, R18, 0x96, !PT ;  /* 0x00000005e3127c12 */ /* 0x000fe4000f8e9612 */
[----:B------:R-:W-:Y:S02]  /*5c70*/  FMNMX.FTZ R4, R137, R8, !PT ;  /* 0x0000000889047209 */ /* 0x000fe40007810000 */
[----:B------:R-:W-:Y:S02]  /*5c80*/  LOP3.LUT R27, R2, 0xffff, RZ, 0xc0, !PT ;  /* 0x0000ffff021b7812 */ /* 0x000fe400078ec0ff */
[----:B------:R-:W-:-:S02]  /*5c90*/  LOP3.LUT R206, R5, UR12, R30, 0x96, !PT ;  /* 0x0000000c05ce7c12 */ /* 0x000fc4000f8e961e */
[----:B------:R-:W-:Y:S01]  /*5ca0*/  FMNMX.FTZ R3, R201, R4, !PT ;  /* 0x00000004c9037209 */ /* 0x000fe20007810000 */
[----:B------:R-:W-:Y:S01]  /*5cb0*/  IMAD.WIDE.U32 R4, R18, -0x326172a9, RZ ;  /* 0xcd9e8d5712047825 */ /* 0x000fe200078e00ff */
[----:B------:R-:W-:Y:S02]  /*5cc0*/  LOP3.LUT R31, R2, 0xff, RZ, 0xc0, !PT ;  /* 0x000000ff021f7812 */ /* 0x000fe400078ec0ff */
[--C-:B------:R-:W-:Y:S02]  /*5cd0*/  SHF.R.U32.HI R30, RZ, 0x10, R2.reuse ;  /* 0x00000010ff1e7819 */ /* 0x100fe40000011602 */
[----:B------:R-:W-:Y:S02]  /*5ce0*/  SHF.R.U32.HI R172, RZ, 0x18, R2 ;  /* 0x00000018ffac7819 */ /* 0x000fe40000011602 */
[----:B------:R-:W-:Y:S01]  /*5cf0*/  FMNMX.FTZ R2, R204, R3, !PT ;  /* 0x00000003cc027209 */ /* 0x000fe20007810000 */
[----:B------:R-:W-:Y:S01]  /*5d00*/  IMAD.WIDE.U32 R8, R9, -0x326172a9, RZ ;  /* 0xcd9e8d5709087825 */ /* 0x000fe200078e00ff */
[----:B------:R-:W-:-:S02]  /*5d10*/  LOP3.LUT R32, R4, 0xffff, RZ, 0xc0, !PT ;  /* 0x0000ffff04207812 */ /* 0x000fc400078ec0ff */
[----:B------:R-:W-:Y:S02]  /*5d20*/  LOP3.LUT R35, R4, 0xff, RZ, 0xc0, !PT ;  /* 0x000000ff04237812 */ /* 0x000fe400078ec0ff */
[--C-:B------:R-:W-:Y:S02]  /*5d30*/  SHF.R.U32.HI R33, RZ, 0x10, R4.reuse ;  /* 0x00000010ff217819 */ /* 0x100fe40000011604 */
[----:B------:R-:W-:Y:S02]  /*5d40*/  SHF.R.U32.HI R34, RZ, 0x18, R4 ;  /* 0x00000018ff227819 */ /* 0x000fe40000011604 */
[----:B-1----:R-:W-:Y:S02]  /*5d50*/  FMNMX.FTZ R4, R6, R19, !PT ;  /* 0x0000001306047209 */ /* 0x002fe40007810000 */
[----:B------:R-:W-:Y:S02]  /*5d60*/  FMNMX.FTZ R2, R199, R2, !PT ;  /* 0x00000002c7027209 */ /* 0x000fe40007810000 */
[----:B------:R-:W-:-:S02]  /*5d70*/  FMNMX.FTZ R6, R136, R24, !PT ;  /* 0x0000001888067209 */ /* 0x000fc40007810000 */
[----:B------:R-:W-:Y:S02]  /*5d80*/  LOP3.LUT R205, R9, UR12, R26, 0x96, !PT ;  /* 0x0000000c09cd7c12 */ /* 0x000fe4000f8e961a */
[----:B--2---:R-:W-:Y:S01]  /*5d90*/  FMNMX.FTZ R231, R7, R25, !PT ;  /* 0x0000001907e77209 */ /* 0x004fe20007810000 */
[----:B------:R-:W1:Y:S01]  /*5da0*/  SHFL.BFLY PT, R9, R4, 0x1, 0x1f ;  /* 0x0c201f0004097f89 */ /* 0x000e6200000e0000 */
[----:B------:R-:W-:Y:S02]  /*5db0*/  LOP3.LUT R3, R5, UR21, R8, 0x96, !PT ;  /* 0x0000001505037c12 */ /* 0x000fe4000f8e9608 */
[----:B------:R-:W-:Y:S02]  /*5dc0*/  FMNMX.FTZ R25, R177, R2, !PT ;  /* 0x00000002b1197209 */ /* 0x000fe40007810000 */
[----:B------:R-:W-:Y:S02]  /*5dd0*/  FSEL R5, R202, -INF , !P5 ;  /* 0xff800000ca057808 */ /* 0x000fe40006800000 */
[----:B------:R-:W-:Y:S01]  /*5de0*/  FMNMX.FTZ R7, R176, R6, !PT ;  /* 0x00000006b0077209 */ /* 0x000fe20007810000 */
[----:B------:R-:W2:Y:S01]  /*5df0*/  SHFL.BFLY PT, R8, R25, 0x2, 0x1f ;  /* 0x0c401f0019087f89 */ /* 0x000ea200000e0000 */
[----:B------:R-:W-:-:S02]  /*5e00*/  FSEL R6, R203, -INF , !P4 ;  /* 0xff800000cb067808 */ /* 0x000fc40006000000 */
[----:B------:R-:W-:-:S04]  /*5e10*/  FMNMX.FTZ R7, R5, R7, !PT ;  /* 0x0000000705077209 */ /* 0x000fc80007810000 */
[----:B------:R-:W-:-:S04]  /*5e20*/  FMNMX.FTZ R7, R6, R7, !PT ;  /* 0x0000000706077209 */ /* 0x000fc80007810000 */
[----:B------:R-:W-:Y:S01]  /*5e30*/  FMNMX.FTZ R7, R178, R7, !PT ;  /* 0x00000007b2077209 */ /* 0x000fe20007810000 */
[C---:B------:R-:W-:Y:S01]  /*5e40*/  FMUL.FTZ R2, R231.reuse, UR35 ;  /* 0x00000023e7027c20 */ /* 0x040fe20008410000 */
[----:B------:R-:W-:Y:S02]  /*5e50*/  FSETP.NEU.FTZ.AND P6, PT, R231, -INF , PT ;  /* 0xff800000e700780b */ /* 0x000fe40003fdd000 */
[----:B------:R-:W-:Y:S02]  /*5e60*/  FMNMX.FTZ R7, R180, R7, !PT ;  /* 0x00000007b4077209 */ /* 0x000fe40007810000 */
[----:B------:R-:W-:Y:S02]  /*5e70*/  FSEL R2, R2, RZ, P6 ;  /* 0x000000ff02027208 */ /* 0x000fe40003000000 */
[----:B------:R-:W-:Y:S02]  /*5e80*/  FMNMX.FTZ R7, R182, R7, !PT ;  /* 0x00000007b6077209 */ /* 0x000fe40007810000 */
[----:B-1----:R-:W-:-:S02]  /*5e90*/  FMNMX.FTZ R230, R4, R9, !PT ;  /* 0x0000000904e67209 */ /* 0x002fc40007810000 */
[----:B------:R-:W-:Y:S01]  /*5ea0*/  FMNMX.FTZ R4, R183, R7, !PT ;  /* 0x00000007b7047209 */ /* 0x000fe20007810000 */
[----:B------:R-:W-:Y:S01]  /*5eb0*/  FFMA.FTZ R17, R17, UR35, -R2 ;  /* 0x0000002311117c23 */ /* 0x000fe20008010802 */
[----:B--2---:R-:W-:-:S03]  /*5ec0*/  FMNMX.FTZ R25, R25, R8, !PT ;  /* 0x0000000819197209 */ /* 0x004fc60007810000 */
[----:B------:R-:W-:Y:S01]  /*5ed0*/  SHFL.BFLY PT, R18, R4, 0x2, 0x1f ;  /* 0x0c401f0004127f89 */ /* 0x000fe200000e0000 */
[----:B------:R1:W-:Y:S01]  /*5ee0*/  MUFU.EX2 R175, R17 ;  /* 0x0000001100af7308 */ /* 0x0003e20000000800 */
[C---:B------:R-:W-:Y:S01]  /*5ef0*/  FMUL.FTZ R8, R230.reuse, UR35 ;  /* 0x00000023e6087c20 */ /* 0x040fe20008410000 */
[--C-:B------:R-:W-:Y:S01]  /*5f00*/  FFMA.FTZ R7, R23, UR35, -R2.reuse ;  /* 0x0000002317077c23 */ /* 0x100fe20008010802 */
[----:B------:R-:W-:Y:S02]  /*5f10*/  SHF.R.U32.HI R9, RZ, 0x8, R27 ;  /* 0x00000008ff097819 */ /* 0x000fe4000001161b */
[----:B------:R-:W-:Y:S01]  /*5f20*/  FSETP.NEU.FTZ.AND P2, PT, R230, -INF , PT ;  /* 0xff800000e600780b */ /* 0x000fe20003f5d000 */
[----:B------:R-:W-:Y:S01]  /*5f30*/  FFMA.FTZ R14, R14, UR35, -R2 ;  /* 0x000000230e0e7c23 */ /* 0x000fe20008010802 */
[----:B------:R-:W-:Y:S01]  /*5f40*/  PRMT R31, R31, 0x5410, R9 ;  /* 0x000054101f1f7816 */ /* 0x000fe20000000009 */
[----:B------:R2:W-:Y:S01]  /*5f50*/  MUFU.EX2 R184, R7 ;  /* 0x0000000700b87308 */ /* 0x0005e20000000800 */
[----:B-1----:R-:W1:Y:S01]  /*5f60*/  SHFL.BFLY PT, R17, R25, 0x1, 0x1f ;  /* 0x0c201f0019117f89 */ /* 0x002e6200000e0000 */
[----:B------:R-:W-:-:S02]  /*5f70*/  FSEL R8, R8, RZ, P2 ;  /* 0x000000ff08087208 */ /* 0x000fc40001000000 */
[----:B------:R-:W-:-:S04]  /*5f80*/  LOP3.LUT R9, R0, 0xffff, RZ, 0xc0, !PT ;  /* 0x0000ffff00097812 */ /* 0x000fc800078ec0ff */
[----:B------:R3:W-:Y:S01]  /*5f90*/  MUFU.EX2 R187, R14 ;  /* 0x0000000e00bb7308 */ /* 0x0007e20000000800 */
[----:B--2---:R-:W-:Y:S02]  /*5fa0*/  LOP3.LUT R7, R30, 0xff, RZ, 0xc0, !PT ;  /* 0x000000ff1e077812 */ /* 0x004fe400078ec0ff */
[----:B------:R-:W-:Y:S02]  /*5fb0*/  SHF.R.U32.HI R9, RZ, 0x8, R9 ;  /* 0x00000008ff097819 */ /* 0x000fe40000011609 */
[----:B------:R-:W-:Y:S02]  /*5fc0*/  PRMT R19, R7, 0x5410, R172 ;  /* 0x0000541007137816 */ /* 0x000fe400000000ac */
[----:B------:R-:W-:Y:S01]  /*5fd0*/  LOP3.LUT R7, R0, 0xff, RZ, 0xc0, !PT ;  /* 0x000000ff00077812 */ /* 0x000fe200078ec0ff */
[----:B---3--:R-:W-:-:S03]  /*5fe0*/  FFMA.FTZ R14, R28, UR35, -R8 ;  /* 0x000000231c0e7c23 */ /* 0x008fc60008010808 */
[----:B------:R-:W-:Y:S02]  /*5ff0*/  PRMT R30, R7, 0x5410, R9 ;  /* 0x00005410071e7816 */ /* 0x000fe40000000009 */
[--C-:B------:R-:W-:Y:S01]  /*6000*/  SHF.R.U32.HI R7, RZ, 0x10, R0.reuse ;  /* 0x00000010ff077819 */ /* 0x100fe20000011600 */
[----:B------:R2:W-:Y:S01]  /*6010*/  MUFU.EX2 R174, R14 ;  /* 0x0000000e00ae7308 */ /* 0x0005e20000000800 */
[----:B-1----:R-:W-:Y:S02]  /*6020*/  FMNMX.FTZ R225, R25, R17, !PT ;  /* 0x0000001119e17209 */ /* 0x002fe40007810000 */
[----:B--2---:R-:W-:Y:S02]  /*6030*/  SHF.R.U32.HI R14, RZ, 0x18, R0 ;  /* 0x00000018ff0e7819 */ /* 0x004fe40000011600 */
[----:B------:R-:W-:-:S05]  /*6040*/  FMNMX.FTZ R0, R4, R18, !PT ;  /* 0x0000001204007209 */ /* 0x000fca0007810000 */
[----:B------:R-:W1:Y:S01]  /*6050*/  SHFL.BFLY PT, R17, R0, 0x1, 0x1f ;  /* 0x0c201f0000117f89 */ /* 0x000e6200000e0000 */
[----:B------:R-:W-:Y:S01]  /*6060*/  FFMA.FTZ R4, R29, UR35, -R8 ;  /* 0x000000231d047c23 */ /* 0x000fe20008010808 */
[----:B------:R-:W-:-:S03]  /*6070*/  LOP3.LUT R7, R7, 0xff, RZ, 0xc0, !PT ;  /* 0x000000ff07077812 */ /* 0x000fc600078ec0ff */
[----:B------:R2:W-:Y:S01]  /*6080*/  MUFU.EX2 R185, R4 ;  /* 0x0000000400b97308 */ /* 0x0005e20000000800 */
[--C-:B------:R-:W-:Y:S01]  /*6090*/  FFMA.FTZ R15, R15, UR35, -R8.reuse ;  /* 0x000000230f0f7c23 */ /* 0x100fe20008010808 */
[----:B------:R-:W-:Y:S01]  /*60a0*/  FFMA.FTZ R9, R132, UR35, -R8 ;  /* 0x0000002384097c23 */ /* 0x000fe20008010808 */
[----:B------:R-:W-:Y:S02]  /*60b0*/  PRMT R26, R7, 0x5410, R14 ;  /* 0x00005410071a7816 */ /* 0x000fe4000000000e */
[----:B------:R-:W-:Y:S02]  /*60c0*/  LOP3.LUT R7, R33, 0xff, RZ, 0xc0, !PT ;  /* 0x000000ff21077812 */ /* 0x000fe400078ec0ff */
[----:B------:R-:W-:Y:S01]  /*60d0*/  LOP3.LUT R14, R3, 0xff, RZ, 0xc0, !PT ;  /* 0x000000ff030e7812 */ /* 0x000fe200078ec0ff */
[----:B------:R3:W-:Y:S01]  /*60e0*/  MUFU.EX2 R186, R15 ;  /* 0x0000000f00ba7308 */ /* 0x0007e20000000800 */
[----:B--2---:R-:W-:-:S04]  /*60f0*/  SHF.R.U32.HI R4, RZ, 0x8, R32 ;  /* 0x00000008ff047819 */ /* 0x004fc80000011620 */
[----:B------:R-:W-:Y:S02]  /*6100*/  PRMT R23, R35, 0x5410, R4 ;  /* 0x0000541023177816 */ /* 0x000fe40000000004 */
[----:B------:R-:W-:Y:S01]  /*6110*/  LOP3.LUT R4, R3, 0xffff, RZ, 0xc0, !PT ;  /* 0x0000ffff03047812 */ /* 0x000fe200078ec0ff */
[----:B------:R2:W-:Y:S01]  /*6120*/  MUFU.EX2 R252, R9 ;  /* 0x0000000900fc7308 */ /* 0x0005e20000000800 */
[----:B------:R-:W-:Y:S02]  /*6130*/  PRMT R29, R7, 0x5410, R34 ;  /* 0x00005410071d7816 */ /* 0x000fe40000000022 */
[----:B---3--:R-:W-:Y:S01]  /*6140*/  SHF.R.U32.HI R15, RZ, 0x8, R4 ;  /* 0x00000008ff0f7819 */ /* 0x008fe20000011604 */
[----:B------:R-:W-:Y:S01]  /*6150*/  FFMA.FTZ R22, R22, UR35, -R2 ;  /* 0x0000002316167c23 */ /* 0x000fe20008010802 */
[----:B-1----:R-:W-:Y:S01]  /*6160*/  FMNMX.FTZ R223, R0, R17, !PT ;  /* 0x0000001100df7209 */ /* 0x002fe20007810000 */
[----:B------:R-:W1:Y:S01]  /*6170*/  LDSM.16.MT88.4 R32, [R209+0xa000] ;  /* 0x00a00000d120783b */ /* 0x000e620000004200 */
[----:B------:R-:W-:-:S02]  /*6180*/  FSETP.NEU.FTZ.AND P1, PT, R225, -INF , PT ;  /* 0xff800000e100780b */ /* 0x000fc40003f3d000 */
[--C-:B------:R-:W-:Y:S02]  /*6190*/  SHF.R.U32.HI R7, RZ, 0x10, R3.reuse ;  /* 0x00000010ff077819 */ /* 0x100fe40000011603 */
[----:B------:R-:W-:Y:S02]  /*61a0*/  SHF.R.U32.HI R4, RZ, 0x18, R3 ;  /* 0x00000018ff047819 */ /* 0x000fe40000011603 */
[----:B------:R-:W-:Y:S01]  /*61b0*/  PRMT R28, R14, 0x5410, R15 ;  /* 0x000054100e1c7816 */ /* 0x000fe2000000000f */
[----:B--2---:R-:W-:Y:S01]  /*61c0*/  FMUL.FTZ R9, R225, UR35 ;  /* 0x00000023e1097c20 */ /* 0x004fe20008410000 */
[----:B------:R-:W-:Y:S01]  /*61d0*/  LOP3.LUT R3, R7, 0xff, RZ, 0xc0, !PT ;  /* 0x000000ff07037812 */ /* 0x000fe200078ec0ff */
[C---:B------:R-:W-:Y:S01]  /*61e0*/  FMUL.FTZ R14, R223.reuse, UR35 ;  /* 0x00000023df0e7c20 */ /* 0x040fe20008410000 */
[----:B------:R-:W-:Y:S02]  /*61f0*/  FSETP.NEU.FTZ.AND P0, PT, R223, -INF , PT ;  /* 0xff800000df00780b */ /* 0x000fe40003f1d000 */
[----:B------:R-:W-:Y:S01]  /*6200*/  FSEL R9, R9, RZ, P1 ;  /* 0x000000ff09097208 */ /* 0x000fe20000800000 */
[----:B------:R-:W2:Y:S01]  /*6210*/  MUFU.EX2 R173, R22 ;  /* 0x0000001600ad7308 */ /* 0x000ea20000000800 */
[----:B------:R-:W-:-:S02]  /*6220*/  PRMT R27, R3, 0x5410, R4 ;  /* 0x00005410031b7816 */ /* 0x000fc40000000004 */
[----:B------:R-:W-:Y:S01]  /*6230*/  FSEL R14, R14, RZ, P0 ;  /* 0x000000ff0e0e7208 */ /* 0x000fe20000000000 */
[--C-:B------:R-:W-:Y:S01]  /*6240*/  FFMA.FTZ R3, R137, UR35, -R9.reuse ;  /* 0x0000002389037c23 */ /* 0x100fe20008010809 */
[----:B------:R-:W-:Y:S02]  /*6250*/  MOV R0, UR36 ;  /* 0x0000002400007c02 */ /* 0x000fe40008000f00 */
[----:B------:R-:W-:Y:S01]  /*6260*/  MOV R4, 0x7054 ;  /* 0x0000705400047802 */ /* 0x000fe20000000f00 */
[----:B------:R3:W-:Y:S01]  /*6270*/  MUFU.EX2 R244, R3 ;  /* 0x0000000300f47308 */ /* 0x0007e20000000800 */
[--C-:B------:R-:W-:Y:S02]  /*6280*/  FFMA.FTZ R7, R138, UR35, -R9.reuse ;  /* 0x000000238a077c23 */ /* 0x100fe40008010809 */
[----:B------:R-:W-:Y:S01]  /*6290*/  PRMT R0, R0, R4, UR36 ;  /* 0x0000002400007e16 */ /* 0x000fe20008000004 */
[----:B------:R-:W-:Y:S01]  /*62a0*/  FFMA.FTZ R16, R16, UR35, -R9 ;  /* 0x0000002310107c23 */ /* 0x000fe20008010809 */
[--C-:B------:R-:W-:Y:S01]  /*62b0*/  FFMA.FTZ R5, R5, UR35, -R14.reuse ;  /* 0x0000002305057c23 */ /* 0x100fe2000801080e */
[----:B------:R-:W-:-:S02]  /*62c0*/  FFMA.FTZ R6, R6, UR35, -R14 ;  /* 0x0000002306067c23 */ /* 0x000fc4000801080e */
[----:B------:R4:W5:Y:S01]  /*62d0*/  MUFU.EX2 R245, R7 ;  /* 0x0000000700f57308 */ /* 0x0009620000000800 */
[----:B---3--:R-:W-:-:S07]  /*62e0*/  FFMA.FTZ R3, R24, UR35, -R14 ;  /* 0x0000002318037c23 */ /* 0x008fce000801080e */
[----:B------:R3:W-:Y:S01]  /*62f0*/  MUFU.EX2 R229, R3 ;  /* 0x0000000300e57308 */ /* 0x0007e20000000800 */
[--C-:B------:R-:W-:Y:S02]  /*6300*/  HSET2.LE.AND R18, R31, R0.reuse, PT ;  /* 0x000000001f127233 */ /* 0x100fe40003803000 */
[----:B----4-:R-:W-:Y:S02]  /*6310*/  FSEL R7, R231, RZ, P6 ;  /* 0x000000ffe7077208 */ /* 0x010fe40003000000 */
[----:B------:R-:W-:-:S03]  /*6320*/  HSET2.LE.AND R19, R19, R0, PT ;  /* 0x0000000013137233 */ /* 0x000fc60003803000 */
[----:B------:R4:W-:Y:S01]  /*6330*/  MUFU.EX2 R251, R16 ;  /* 0x0000001000fb7308 */ /* 0x0009e20000000800 */
[----:B---3--:R-:W-:-:S07]  /*6340*/  FFMA.FTZ R3, R176, UR35, -R14 ;  /* 0x00000023b0037c23 */ /* 0x008fce000801080e */
[----:B------:R2:W-:Y:S01]  /*6350*/  MUFU.EX2 R227, R3 ;  /* 0x0000000300e37308 */ /* 0x0005e20000000800 */
[----:B------:R-:W-:Y:S01]  /*6360*/  FSEL R4, R230, RZ, P2 ;  /* 0x000000ffe6047208 */ /* 0x000fe20001000000 */
[----:B------:R-:W-:Y:S01]  /*6370*/  FADD.FTZ R15, R135, -R7 ;  /* 0x80000007870f7221 */ /* 0x000fe20000010000 */
[----:B----4-:R-:W-:Y:S01]  /*6380*/  FFMA.FTZ R16, R139, UR35, -R9 ;  /* 0x000000238b107c23 */ /* 0x010fe20008010809 */
[----:B------:R-:W-:-:S04]  /*6390*/  FSEL R7, R225, RZ, P1 ;  /* 0x000000ffe1077208 */ /* 0x000fc80000800000 */
[----:B------:R-:W-:Y:S01]  /*63a0*/  MUFU.EX2 R179, R5 ;  /* 0x0000000500b37308 */ /* 0x000fe20000000800 */
[----:B--2---:R-:W-:-:S07]  /*63b0*/  F2FP.BF16.F32.PACK_AB R3, R184, R173 ;  /* 0x000000adb803723e */ /* 0x004fce00000010ff */
[----:B------:R2:W3:Y:S01]  /*63c0*/  MUFU.EX2 R176, R6 ;  /* 0x0000000600b07308 */ /* 0x0004e20000000800 */
[----:B------:R-:W-:Y:S02]  /*63d0*/  LOP3.LUT R18, R18, R3, RZ, 0xc0, !PT ;  /* 0x0000000312127212 */ /* 0x000fe400078ec0ff */
[----:B------:R-:W-:Y:S01]  /*63e0*/  F2FP.BF16.F32.PACK_AB R3, R185, R252 ;  /* 0x000000fcb903723e */ /* 0x000fe200000010ff */
[----:B------:R-:W-:-:S04]  /*63f0*/  FADD.FTZ R22, R134, -R4 ;  /* 0x8000000486167221 */ /* 0x000fc80000010000 */
[----:B------:R4:W1:Y:S01]  /*6400*/  MUFU.EX2 R246, R16 ;  /* 0x0000001000f67308 */ /* 0x0008620000000800 */
[----:B------:R-:W-:Y:S02]  /*6410*/  LOP3.LUT R19, R19, R3, RZ, 0xc0, !PT ;  /* 0x0000000313137212 */ /* 0x000fe400078ec0ff */
[----:B------:R-:W-:Y:S01]  /*6420*/  F2FP.BF16.F32.PACK_AB R3, R175, R187 ;  /* 0x000000bbaf03723e */ /* 0x000fe200000010ff */
[----:B------:R-:W-:Y:S01]  /*6430*/  FADD.FTZ R7, R133, -R7 ;  /* 0x8000000785077221 */ /* 0x000fe20000010000 */
[----:B------:R-:W-:Y:S01]  /*6440*/  FSEL R4, R223, RZ, P0 ;  /* 0x000000ffdf047208 */ /* 0x000fe20000000000 */
[----:B------:R-:W-:Y:S01]  /*6450*/  FMUL.FTZ R22, R22, UR35 ;  /* 0x0000002316167c20 */ /* 0x000fe20008410000 */
[--C-:B--2---:R-:W-:Y:S01]  /*6460*/  HSET2.LE.AND R6, R23, R0.reuse, PT ;  /* 0x0000000017067233 */ /* 0x104fe20003803000 */
[----:B------:R-:W-:Y:S01]  /*6470*/  FMUL.FTZ R7, R7, UR35 ;  /* 0x0000002307077c20 */ /* 0x000fe20008410000 */
[----:B----4-:R-:W-:Y:S01]  /*6480*/  HSET2.LE.AND R16, R30, R0, PT ;  /* 0x000000001e107233 */ /* 0x010fe20003803000 */
[----:B------:R-:W-:-:S04]  /*6490*/  FMUL.FTZ R15, R15, UR35 ;  /* 0x000000230f0f7c20 */ /* 0x000fc80008410000 */
[----:B------:R-:W-:Y:S02]  /*64a0*/  LOP3.LUT R16, R16, R3, RZ, 0xc0, !PT ;  /* 0x0000000310107212 */ /* 0x000fe400078ec0ff */
[----:B-----5:R-:W-:Y:S01]  /*64b0*/  F2FP.BF16.F32.PACK_AB R3, R244, R245 ;  /* 0x000000f5f403723e */ /* 0x020fe200000010ff */
[----:B------:R-:W-:Y:S01]  /*64c0*/  FADD.FTZ R25, R136, -R4 ;  /* 0x8000000488197221 */ /* 0x000fe20000010000 */
[----:B------:R-:W-:Y:S02]  /*64d0*/  MUFU.EX2 R23, R22 ;  /* 0x0000001600177308 */ /* 0x000fe40000000800 */
[----:B------:R-:W-:Y:S02]  /*64e0*/  LOP3.LUT R6, R6, R3, RZ, 0xc0, !PT ;  /* 0x0000000306067212 */ /* 0x000fe400078ec0ff */
[----:B------:R-:W-:-:S04]  /*64f0*/  HSET2.LE.AND R3, R29, R0, PT ;  /* 0x000000001d037233 */ /* 0x000fc80003803000 */
[----:B------:R3:W-:Y:S08]  /*6500*/  MUFU.EX2 R22, R7 ;  /* 0x0000000700167308 */ /* 0x0007f00000000800 */
[----:B------:R2:W4:Y:S01]  /*6510*/  MUFU.EX2 R24, R15 ;  /* 0x0000000f00187308 */ /* 0x0005220000000800 */
[----:B------:R-:W-:Y:S02]  /*6520*/  HSET2.LE.AND R17, R26, R0, PT ;  /* 0x000000001a117233 */ /* 0x000fe40003803000 */
[----:B---3--:R-:W-:-:S04]  /*6530*/  F2FP.BF16.F32.PACK_AB R7, R176, R179 ;  /* 0x000000b3b007723e */ /* 0x008fc800000010ff */
[----:B------:R-:W-:Y:S01]  /*6540*/  LOP3.LUT R7, R3, R7, RZ, 0xc0, !PT ;  /* 0x0000000703077212 */ /* 0x000fe200078ec0ff */
[----:B--2---:R-:W-:Y:S01]  /*6550*/  FMUL.FTZ R15, R25, UR35 ;  /* 0x00000023190f7c20 */ /* 0x004fe20008410000 */
[----:B------:R-:W-:Y:S02]  /*6560*/  HSET2.LE.AND R3, R28, R0, PT ;  /* 0x000000001c037233 */ /* 0x000fe40003803000 */
[----:B------:R-:W2:Y:S01]  /*6570*/  LDSM.16.MT88.4 R28, [R211+0xa000] ;  /* 0x00a00000d31c783b */ /* 0x000ea20000004200 */
[----:B------:R-:W-:Y:S02]  /*6580*/  F2FP.BF16.F32.PACK_AB R4, R174, R186 ;  /* 0x000000baae04723e */ /* 0x000fe400000010ff */
[----:B------:R-:W3:Y:S02]  /*6590*/  MUFU.EX2 R15, R15 ;  /* 0x0000000f000f7308 */ /* 0x000ee40000000800 */
[----:B------:R-:W-:Y:S02]  /*65a0*/  LOP3.LUT R17, R17, R4, RZ, 0xc0, !PT ;  /* 0x0000000411117212 */ /* 0x000fe400078ec0ff */
[----:B-1----:R-:W-:-:S02]  /*65b0*/  F2FP.BF16.F32.PACK_AB R4, R246, R251 ;  /* 0x000000fbf604723e */ /* 0x002fc400000010ff */
[----:B------:R-:W-:Y:S02]  /*65c0*/  F2FP.BF16.F32.PACK_AB R5, R227, R229 ;  /* 0x000000e5e305723e */ /* 0x000fe400000010ff */
[----:B------:R-:W-:Y:S02]  /*65d0*/  LOP3.LUT R4, R3, R4, RZ, 0xc0, !PT ;  /* 0x0000000403047212 */ /* 0x000fe400078ec0ff */
[----:B------:R-:W-:Y:S01]  /*65e0*/  HSET2.LE.AND R3, R27, R0, PT ;  /* 0x000000001b037233 */ /* 0x000fe20003803000 */
[-C--:B----4-:R-:W-:Y:S01]  /*65f0*/  FMUL.FTZ R144, R144, R24.reuse ;  /* 0x0000001890907220 */ /* 0x090fe20000410000 */
[----:B------:R-:W-:Y:S01]  /*6600*/  FMUL.FTZ R145, R145, R24 ;  /* 0x0000001891917220 */ /* 0x000fe20000410000 */
[-C--:B------:R-:W-:Y:S01]  /*6610*/  FMUL.FTZ R146, R146, R23.reuse ;  /* 0x0000001792927220 */ /* 0x080fe20000410000 */
[----:B------:R-:W-:Y:S01]  /*6620*/  FMUL.FTZ R147, R147, R23 ;  /* 0x0000001793937220 */ /* 0x000fe20000410000 */
[----:B------:R-:W-:Y:S01]  /*6630*/  LOP3.LUT R5, R3, R5, RZ, 0xc0, !PT ;  /* 0x0000000503057212 */ /* 0x000fe200078ec0ff */
[-C--:B------:R-:W-:Y:S01]  /*6640*/  FMUL.FTZ R140, R140, R22.reuse ;  /* 0x000000168c8c7220 */ /* 0x080fe20000410000 */
[----:B------:R-:W-:Y:S01]  /*6650*/  FMUL.FTZ R141, R141, R22 ;  /* 0x000000168d8d7220 */ /* 0x000fe20000410000 */
[-C--:B---3--:R-:W-:Y:S01]  /*6660*/  FMUL.FTZ R142, R142, R15.reuse ;  /* 0x0000000f8e8e7220 */ /* 0x088fe20000410000 */
        /* <DEDUP_REMOVED lines=13> */
[----:B------:R-:W1:Y:S01]  /*6740*/  LDSM.16.MT88.4 R32, [R214+0xa000] ;  /* 0x00a00000d620783b */ /* 0x000e620000004200 */
        /* <DEDUP_REMOVED lines=16> */
[-C--:B--2---:R-:W-:Y:S01]  /*6850*/  HMMA.16816.F32.BF16 R236, R16, R28.reuse, R36 ;  /* 0x0000001c10ec723c */ /* 0x084fe20000041824 */
        /* <DEDUP_REMOVED lines=18> */
[----:B------:R-:W-:Y:S01]  /*6980*/  FMUL.FTZ R63, R63, R15 ;  /* 0x0000000f3f3f7220 */ /* 0x000fe20000410000 */
[----:B------:R-:W-:Y:S04]  /*6990*/  LDSM.16.MT88.4 R36, [R211+0xb000] ;  /* 0x00b00000d324783b */ /* 0x000fe80000004200 */
[----:B-1----:R-:W-:Y:S01]  /*69a0*/  HMMA.16816.F32.BF16 R56, R4, R32, R56 ;  /* 0x000000200438723c */ /* 0x002fe20000041838 */
[----:B------:R-:W-:Y:S04]  /*69b0*/  LDSM.16.MT88.4 R44, [R214+0xb000] ;  /* 0x00b00000d62c783b */ /* 0x000fe80000004200 */
[----:B------:R-:W-:Y:S07]  /*69c0*/  LDSM.16.MT88.4 R40, [R213+0xb000] ;  /* 0x00b00000d528783b */ /* 0x000fee0000004200 */
[----:B------:R-:W-:Y:S01]  /*69d0*/  IMAD.MOV.U32 R139, RZ, RZ, R152 ;  /* 0x000000ffff8b7224 */ /* 0x000fe200078e0098 */
[----:B------:R-:W-:-:S05]  /*69e0*/  MOV R138, R153 ;  /* 0x00000099008a7202 */ /* 0x000fca0000000f00 */
[----:B------:R-:W-:Y:S01]  /*69f0*/  MOV R3, R30 ;  /* 0x0000001e00037202 */ /* 0x000fe20000000f00 */
[----:B------:R-:W-:Y:S01]  /*6a00*/  IMAD.MOV.U32 R153, RZ, RZ, R31 ;  /* 0x000000ffff997224 */ /* 0x000fe200078e001f */
[----:B------:R-:W-:Y:S02]  /*6a10*/  MOV R181, R29 ;  /* 0x0000001d00b57202 */ /* 0x000fe40000000f00 */
[----:B------:R-:W-:Y:S02]  /*6a20*/  MOV R152, R28 ;  /* 0x0000001c00987202 */ /* 0x000fe40000000f00 */
[----:B------:R-:W-:Y:S06]  /*6a30*/  HMMA.16816.F32.BF16 R28, R16, R32, R52 ;  /* 0x00000020101c723c */ /* 0x000fec0000041834 */
[-C--:B------:R-:W-:Y:S06]  /*6a40*/  HMMA.16816.F32.BF16 R60, R4, R34.reuse, R60 ;  /* 0x00000022043c723c */ /* 0x080fec000004183c */
[----:B------:R-:W-:Y:S01]  /*6a50*/  HMMA.16816.F32.BF16 R232, R16, R34, R64 ;  /* 0x0000002210e8723c */ /* 0x000fe20000041840 */
[----:B------:R-:W-:Y:S11]  /*6a60*/  LDSM.16.MT88.4 R32, [R209+0xb000] ;  /* 0x00b00000d120783b */ /* 0x000ff60000004200 */
[----:B------:R-:W-:Y:S01]  /*6a70*/  MOV R51, R29 ;  /* 0x0000001d00337202 */ /* 0x000fe20000000f00 */
[----:B------:R-:W-:Y:S01]  /*6a80*/  IMAD.MOV.U32 R49, RZ, RZ, R31 ;  /* 0x000000ffff317224 */ /* 0x000fe200078e001f */
[----:B------:R-:W-:-:S02]  /*6a90*/  MOV R50, R30 ;  /* 0x0000001e00327202 */ /* 0x000fc40000000f00 */
[----:B------:R-:W-:Y:S02]  /*6aa0*/  MOV R48, R28 ;  /* 0x0000001c00307202 */ /* 0x000fe40000000f00 */
[----:B------:R-:W1:Y:S01]  /*6ab0*/  LDSM.16.MT88.4 R28, [R213+0xa000] ;  /* 0x00a00000d51c783b */ /* 0x000e620000004200 */
[----:B------:R-:W-:Y:S01]  /*6ac0*/  MOV R67, R3 ;  /* 0x0000000300437202 */ /* 0x000fe20000000f00 */
[----:B------:R-:W-:-:S04]  /*6ad0*/  FFMA.FTZ R3, R196, UR35, -R2 ;  /* 0x00000023c4037c23 */ /* 0x000fc80008010802 */
        /* <DEDUP_REMOVED lines=15> */
[----:B--2---:R-:W-:Y:S01]  /*6bd0*/  FFMA.FTZ R3, R195, UR35, -R2 ;  /* 0x00000023c3037c23 */ /* 0x004fe20008010802 */
        /* <DEDUP_REMOVED lines=26> */
[----:B------:R2:W-:Y:S01]  /*6d80*/  MUFU.EX2 R203, R3 ;  /* 0x0000000300cb7308 */ /* 0x0005e20000000800 */
[----:B-1----:R-:W-:Y:S01]  /*6d90*/  HMMA.16816.F32.BF16 R72, R4, R28, R72 ;  /* 0x0000001c0448723c */ /* 0x002fe20000041848 */
[----:B------:R-:W-:-:S05]  /*6da0*/  MOV R26, R173 ;  /* 0x000000ad001a7202 */ /* 0x000fca0000000f00 */
[----:B------:R-:W-:Y:S01]  /*6db0*/  HMMA.16816.F32.BF16 R76, R4, R30, R76 ;  /* 0x0000001e044c723c */ /* 0x000fe2000004184c */
[--C-:B--2---:R-:W-:Y:S01]  /*6dc0*/  FFMA.FTZ R3, R193, UR35, -R2.reuse ;  /* 0x00000023c1037c23 */ /* 0x104fe20008010802 */
[----:B------:R-:W-:-:S04]  /*6dd0*/  FFMA.FTZ R2, R192, UR35, -R2 ;  /* 0x00000023c0027c23 */ /* 0x000fc80008010802 */
[C---:B------:R-:W-:Y:S01]  /*6de0*/  HMMA.16816.F32.BF16 R88, R4.reuse, R32, R88 ;  /* 0x000000200458723c */ /* 0x040fe20000041858 */
[----:B------:R-:W-:Y:S05]  /*6df0*/  MUFU.EX2 R207, R3 ;  /* 0x0000000300cf7308 */ /* 0x000fea0000000800 */
[C---:B------:R-:W-:Y:S03]  /*6e00*/  HMMA.16816.F32.BF16 R92, R4.reuse, R34, R92 ;  /* 0x00000022045c723c */ /* 0x040fe6000004185c */
[----:B------:R1:W2:Y:S03]  /*6e10*/  MUFU.EX2 R196, R2 ;  /* 0x0000000200c47308 */ /* 0x0002a60000000800 */
[C---:B------:R-:W-:Y:S06]  /*6e20*/  HMMA.16816.F32.BF16 R104, R4.reuse, R36, R104 ;  /* 0x000000240468723c */ /* 0x040fec0000041868 */
[C---:B------:R-:W-:Y:S06]  /*6e30*/  HMMA.16816.F32.BF16 R156, R4.reuse, R38, R156 ;  /* 0x00000026049c723c */ /* 0x040fec000004189c */
[----:B------:R-:W-:Y:S01]  /*6e40*/  HMMA.16816.F32.BF16 R112, R4, R44, R112 ;  /* 0x0000002c0470723c */ /* 0x000fe20000041870 */
[----:B-1----:R-:W-:-:S05]  /*6e50*/  IMAD.WIDE.U32 R2, R206, -0x2daee0ad, RZ ;  /* 0xd2511f53ce027825 */ /* 0x002fca00078e00ff */
[C---:B------:R-:W-:Y:S06]  /*6e60*/  HMMA.16816.F32.BF16 R116, R4.reuse, R46, R116 ;  /* 0x0000002e0474723c */ /* 0x040fec0000041874 */
[C---:B------:R-:W-:Y:S06]  /*6e70*/  HMMA.16816.F32.BF16 R164, R4.reuse, R40, R164 ;  /* 0x0000002804a4723c */ /* 0x040fec00000418a4 */
[----:B------:R-:W-:Y:S01]  /*6e80*/  HMMA.16816.F32.BF16 R52, R4, R42, R124 ;  /* 0x0000002a0434723c */ /* 0x000fe2000004187c */
[----:B------:R-:W-:-:S06]  /*6e90*/  FMUL.FTZ R80, R80, R24 ;  /* 0x0000001850507220 */ /* 0x000fcc0000410000 */
[----:B------:R-:W-:Y:S01]  /*6ea0*/  FFMA.FTZ R5, R200, UR35, -R8 ;  /* 0x00000023c8057c23 */ /* 0x000fe20008010808 */
[----:B------:R-:W-:Y:S01]  /*6eb0*/  LOP3.LUT R4, R3, UR29, R228, 0x96, !PT ;  /* 0x0000001d03047c12 */ /* 0x000fe2000f8e96e4 */
[----:B------:R-:W-:Y:S02]  /*6ec0*/  FMUL.FTZ R81, R81, R24 ;  /* 0x0000001851517220 */ /* 0x000fe40000410000 */
[----:B------:R1:W-:Y:S01]  /*6ed0*/  MUFU.EX2 R195, R5 ;  /* 0x0000000500c37308 */ /* 0x0003e20000000800 */
[-C--:B------:R-:W-:Y:S01]  /*6ee0*/  FMUL.FTZ R82, R82, R23.reuse ;  /* 0x0000001752527220 */ /* 0x080fe20000410000 */
[----:B------:R-:W-:Y:S01]  /*6ef0*/  FMUL.FTZ R83, R83, R23 ;  /* 0x0000001753537220 */ /* 0x000fe20000410000 */
[----:B------:R-:W-:Y:S02]  /*6f00*/  MOV R228, R26 ;  /* 0x0000001a00e47202 */ /* 0x000fe40000000f00 */
[--C-:B------:R-:W-:Y:S02]  /*6f10*/  SHF.R.U32.HI R26, RZ, 0x10, R2.reuse ;  /* 0x00000010ff1a7819 */ /* 0x100fe40000011602 */
[----:B------:R-:W-:Y:S01]  /*6f20*/  LOP3.LUT R27, R2, 0xff, RZ, 0xc0, !PT ;  /* 0x000000ff021b7812 */ /* 0x000fe200078ec0ff */
[----:B------:R-:W-:Y:S01]  /*6f30*/  IMAD.MOV.U32 R134, RZ, RZ, R189 ;  /* 0x000000ffff867224 */ /* 0x000fe200078e00bd */
[----:B------:R-:W-:Y:S01]  /*6f40*/  SHF.R.U32.HI R25, RZ, 0x18, R2 ;  /* 0x00000018ff197819 */ /* 0x000fe20000011602 */
[----:B------:R-:W-:Y:S01]  /*6f50*/  FMUL.FTZ R96, R96, R24 ;  /* 0x0000001860607220 */ /* 0x000fe20000410000 */
[----:B-1----:R-:W-:Y:S01]  /*6f60*/  LOP3.LUT R5, R2, 0xffff, RZ, 0xc0, !PT ;  /* 0x0000ffff02057812 */ /* 0x002fe200078ec0ff */
[----:B------:R-:W-:Y:S01]  /*6f70*/  FFMA.FTZ R3, R197, UR35, -R8 ;  /* 0x00000023c5037c23 */ /* 0x000fe20008010808 */
[----:B------:R-:W-:-:S02]  /*6f80*/  MOV R135, R188 ;  /* 0x000000bc00877202 */ /* 0x000fc40000000f00 */
[----:B------:R-:W-:Y:S01]  /*6f90*/  SHF.R.U32.HI R5, RZ, 0x8, R5 ;  /* 0x00000008ff057819 */ /* 0x000fe20000011605 */
[----:B------:R1:W-:Y:S01]  /*6fa0*/  MUFU.EX2 R192, R3 ;  /* 0x0000000300c07308 */ /* 0x0003e20000000800 */
[----:B------:R-:W-:Y:S01]  /*6fb0*/  MOV R133, R190 ;  /* 0x000000be00857202 */ /* 0x000fe20000000f00 */
[----:B------:R-:W-:Y:S01]  /*6fc0*/  FMUL.FTZ R97, R97, R24 ;  /* 0x0000001861617220 */ /* 0x000fe20000410000 */
[----:B------:R-:W-:Y:S01]  /*6fd0*/  MOV R132, R191 ;  /* 0x000000bf00847202 */ /* 0x000fe20000000f00 */
[-C--:B------:R-:W-:Y:S01]  /*6fe0*/  FMUL.FTZ R98, R98, R23.reuse ;  /* 0x0000001762627220 */ /* 0x080fe20000410000 */
[----:B------:R-:W-:Y:S01]  /*6ff0*/  FMUL.FTZ R99, R99, R23 ;  /* 0x0000001763637220 */ /* 0x000fe20000410000 */
[----:B------:R-:W-:Y:S01]  /*7000*/  HMMA.16816.F32.BF16 R188, R16, R30, R80 ;  /* 0x0000001e10bc723c */ /* 0x000fe20000041850 */
[----:B------:R-:W-:Y:S01]  /*7010*/  FFMA.FTZ R2, R198, UR35, -R8 ;  /* 0x00000023c6027c23 */ /* 0x000fe20008010808 */
[----:B------:R-:W-:Y:S01]  /*7020*/  IMAD.WIDE.U32 R6, R205, -0x2daee0ad, RZ ;  /* 0xd2511f53cd067825 */ /* 0x000fe200078e00ff */
[----:B------:R-:W-:-:S04]  /*7030*/  MOV R137, R154 ;  /* 0x0000009a00897202 */ /* 0x000fc80000000f00 */
[----:B------:R-:W-:Y:S02]  /*7040*/  PRMT R30, R27, 0x5410, R5 ;  /* 0x000054101b1e7816 */ /* 0x000fe40000000005 */
[----:B-1----:R-:W-:Y:S01]  /*7050*/  LOP3.LUT R3, R26, 0xff, RZ, 0xc0, !PT ;  /* 0x000000ff1a037812 */ /* 0x002fe200078ec0ff */
[----:B------:R-:W-:-:S03]  /*7060*/  IMAD.MOV.U32 R136, RZ, RZ, R155 ;  /* 0x000000ffff887224 */ /* 0x000fc600078e009b */
[----:B------:R-:W-:Y:S01]  /*7070*/  PRMT R27, R3, 0x5410, R25 ;  /* 0x00005410031b7816 */ /* 0x000fe20000000019 */
[----:B------:R-:W-:Y:S01]  /*7080*/  FFMA.FTZ R3, R201, UR35, -R9 ;  /* 0x00000023c9037c23 */ /* 0x000fe20008010809 */
[----:B------:R-:W-:Y:S01]  /*7090*/  MOV R154, R187 ;  /* 0x000000bb009a7202 */ /* 0x000fe20000000f00 */
[----:B------:R-:W-:Y:S01]  /*70a0*/  IMAD.MOV.U32 R155, RZ, RZ, R186 ;  /* 0x000000ffff9b7224 */ /* 0x000fe200078e00ba */
[----:B------:R-:W-:Y:S01]  /*70b0*/  MOV R66, R185 ;  /* 0x000000b900427202 */ /* 0x000fe20000000f00 */
[----:B------:R1:W-:Y:S01]  /*70c0*/  MUFU.EX2 R193, R2 ;  /* 0x0000000200c17308 */ /* 0x0003e20000000800 */
[----:B------:R-:W-:Y:S01]  /*70d0*/  MOV R65, R184 ;  /* 0x000000b800417202 */ /* 0x000fe20000000f00 */
[-C--:B------:R-:W-:Y:S01]  /*70e0*/  FMUL.FTZ R68, R68, R24.reuse ;  /* 0x0000001844447220 */ /* 0x080fe20000410000 */
[----:B------:R-:W-:Y:S01]  /*70f0*/  HMMA.16816.F32.BF16 R184, R16, R34, R96 ;  /* 0x0000002210b8723c */ /* 0x000fe20000041860 */
[----:B------:R-:W-:Y:S01]  /*7100*/  FMUL.FTZ R69, R69, R24 ;  /* 0x0000001845457220 */ /* 0x000fe20000410000 */
[-C--:B------:R-:W-:Y:S01]  /*7110*/  FMUL.FTZ R70, R70, R23.reuse ;  /* 0x0000001746467220 */ /* 0x080fe20000410000 */
[----:B------:R-:W-:-:S02]  /*7120*/  FMUL.FTZ R71, R71, R23 ;  /* 0x0000001747477220 */ /* 0x000fc40000410000 */
[----:B------:R3:W-:Y:S01]  /*7130*/  MUFU.EX2 R35, R3 ;  /* 0x0000000300237308 */ /* 0x0007e20000000800 */
[----:B------:R-:W-:Y:S01]  /*7140*/  LOP3.LUT R26, R6, 0xff, RZ, 0xc0, !PT ;  /* 0x000000ff061a7812 */ /* 0x000fe200078ec0ff */
[-C--:B------:R-:W-:Y:S01]  /*7150*/  FMUL.FTZ R84, R84, R24.reuse ;  /* 0x0000001854547220 */ /* 0x080fe20000410000 */
[----:B------:R-:W-:Y:S01]  /*7160*/  FMUL.FTZ R85, R85, R24 ;  /* 0x0000001855557220 */ /* 0x000fe20000410000 */
[----:B-1----:R-:W-:Y:S02]  /*7170*/  LOP3.LUT R2, R7, UR29, R226, 0x96, !PT ;  /* 0x0000001d07027c12 */ /* 0x002fe4000f8e96e2 */
[----:B------:R-:W-:Y:S01]  /*7180*/  LOP3.LUT R7, R6, 0xffff, RZ, 0xc0, !PT ;  /* 0x0000ffff06077812 */ /* 0x000fe200078ec0ff */
[-C--:B------:R-:W-:Y:S01]  /*7190*/  FMUL.FTZ R86, R86, R23.reuse ;  /* 0x0000001756567220 */ /* 0x080fe20000410000 */
[----:B------:R-:W-:Y:S01]  /*71a0*/  FMUL.FTZ R87, R87, R23 ;  /* 0x0000001757577220 */ /* 0x000fe20000410000 */
[----:B---3--:R-:W-:Y:S01]  /*71b0*/  FFMA.FTZ R3, R204, UR35, -R9 ;  /* 0x00000023cc037c23 */ /* 0x008fe20008010809 */
[----:B------:R-:W-:Y:S01]  /*71c0*/  SHF.R.U32.HI R5, RZ, 0x8, R7 ;  /* 0x00000008ff057819 */ /* 0x000fe20000011607 */
[----:B------:R-:W-:Y:S02]  /*71d0*/  HMMA.16816.F32.BF16 R68, R16, R28, R68 ;  /* 0x0000001c1044723c */ /* 0x000fe40000041844 */
[----:B------:R1:W-:Y:S01]  /*71e0*/  MUFU.EX2 R34, R3 ;  /* 0x0000000300227308 */ /* 0x0003e20000000800 */
[----:B------:R-:W-:Y:S01]  /*71f0*/  PRMT R31, R26, 0x5410, R5 ;  /* 0x000054101a1f7816 */ /* 0x000fe20000000005 */
[--C-:B------:R-:W-:Y:S01]  /*7200*/  FFMA.FTZ R7, R199, UR35, -R9.reuse ;  /* 0x00000023c7077c23 */ /* 0x100fe20008010809 */
[----:B------:R-:W-:Y:S01]  /*7210*/  FFMA.FTZ R9, R177, UR35, -R9 ;  /* 0x00000023b1097c23 */ /* 0x000fe20008010809 */
[----:B------:R-:W-:-:S02]  /*7220*/  LOP3.LUT R5, R4, 0xffff, RZ, 0xc0, !PT ;  /* 0x0000ffff04057812 */ /* 0x000fc400078ec0ff */
[--C-:B------:R-:W-:Y:S02]  /*7230*/  SHF.R.U32.HI R28, RZ, 0x10, R6.reuse ;  /* 0x00000010ff1c7819 */ /* 0x100fe40000011606 */
[----:B------:R-:W-:Y:S02]  /*7240*/  SHF.R.U32.HI R29, RZ, 0x18, R6 ;  /* 0x00000018ff1d7819 */ /* 0x000fe40000011606 */
[----:B------:R-:W-:Y:S01]  /*7250*/  LOP3.LUT R6, R4, 0xff, RZ, 0xc0, !PT ;  /* 0x000000ff04067812 */ /* 0x000fe200078ec0ff */
[----:B------:R-:W-:Y:S01]  /*7260*/  HMMA.16816.F32.BF16 R84, R16, R32, R84 ;  /* 0x000000201054723c */ /* 0x000fe20000041854 */
[--C-:B-1----:R-:W-:Y:S02]  /*7270*/  SHF.R.U32.HI R3, RZ, 0x10, R4.reuse ;  /* 0x00000010ff037819 */ /* 0x102fe40000011604 */
[----:B------:R-:W-:Y:S02]  /*7280*/  SHF.R.U32.HI R4, RZ, 0x18, R4 ;  /* 0x00000018ff047819 */ /* 0x000fe40000011604 */
[----:B------:R-:W-:Y:S01]  /*7290*/  LOP3.LUT R3, R3, 0xff, RZ, 0xc0, !PT ;  /* 0x000000ff03037812 */ /* 0x000fe200078ec0ff */
[----:B------:R-:W-:Y:S01]  /*72a0*/  FFMA.FTZ R8, R194, UR35, -R8 ;  /* 0x00000023c2087c23 */ /* 0x000fe20008010808 */
[----:B------:R1:W-:Y:S01]  /*72b0*/  MUFU.EX2 R32, R9 ;  /* 0x0000000900207308 */ /* 0x0003e20000000800 */
[----:B------:R-:W-:-:S02]  /*72c0*/  MOV R206, R66 ;  /* 0x0000004200ce7202 */ /* 0x000fc40000000f00 */
[----:B------:R-:W-:Y:S02]  /*72d0*/  MOV R66, R181 ;  /* 0x000000b500427202 */ /* 0x000fe40000000f00 */
[----:B------:R-:W-:-:S03]  /*72e0*/  SHF.R.U32.HI R5, RZ, 0x8, R5 ;  /* 0x00000008ff057819 */ /* 0x000fc60000011605 */
[----:B------:R3:W4:Y:S01]  /*72f0*/  MUFU.EX2 R181, R8 ;  /* 0x0000000800b57308 */ /* 0x0007220000000800 */
[----:B------:R-:W-:Y:S02]  /*7300*/  MOV R64, R175 ;  /* 0x000000af00407202 */ /* 0x000fe40000000f00 */
[----:B-1----:R-:W-:Y:S01]  /*7310*/  PRMT R9, R3, 0x5410, R4 ;  /* 0x0000541003097816 */ /* 0x002fe20000000004 */
[----:B------:R-:W-:Y:S01]  /*7320*/  FFMA.FTZ R3, R178, UR35, -R14 ;  /* 0x00000023b2037c23 */ /* 0x000fe2000801080e */
[----:B------:R-:W-:Y:S02]  /*7330*/  IMAD.MOV.U32 R127, RZ, RZ, R174 ;  /* 0x000000ffff7f7224 */ /* 0x000fe400078e00ae */
[-C--:B------:R-:W-:Y:S01]  /*7340*/  FMUL.FTZ R120, R120, R24.reuse ;  /* 0x0000001878787220 */ /* 0x080fe20000410000 */
[-C--:B------:R-:W-:Y:S01]  /*7350*/  FMUL.FTZ R121, R121, R24.reuse ;  /* 0x0000001879797220 */ /* 0x080fe20000410000 */
[----:B---3--:R-:W-:Y:S02]  /*7360*/  LOP3.LUT R8, R28, 0xff, RZ, 0xc0, !PT ;  /* 0x000000ff1c087812 */ /* 0x008fe400078ec0ff */
[----:B------:R1:W-:Y:S01]  /*7370*/  MUFU.EX2 R28, R3 ;  /* 0x00000003001c7308 */ /* 0x0003e20000000800 */
[-C--:B------:R-:W-:Y:S01]  /*7380*/  FMUL.FTZ R122, R122, R23.reuse ;  /* 0x000000177a7a7220 */ /* 0x080fe20000410000 */
[-C--:B------:R-:W-:Y:S01]  /*7390*/  FMUL.FTZ R123, R123, R23.reuse ;  /* 0x000000177b7b7220 */ /* 0x080fe20000410000 */
[-C--:B------:R-:W-:Y:S01]  /*73a0*/  FMUL.FTZ R108, R108, R24.reuse ;  /* 0x000000186c6c7220 */ /* 0x080fe20000410000 */
[-C--:B------:R-:W-:Y:S01]  /*73b0*/  FMUL.FTZ R109, R109, R24.reuse ;  /* 0x000000186d6d7220 */ /* 0x080fe20000410000 */
[-C--:B------:R-:W-:Y:S01]  /*73c0*/  FMUL.FTZ R110, R110, R23.reuse ;  /* 0x000000176e6e7220 */ /* 0x080fe20000410000 */
[-C--:B------:R-:W-:Y:S01]  /*73d0*/  FMUL.FTZ R111, R111, R23.reuse ;  /* 0x000000176f6f7220 */ /* 0x080fe20000410000 */
[----:B------:R-:W-:Y:S01]  /*73e0*/  PRMT R25, R6, 0x5410, R5 ;  /* 0x0000541006197816 */ /* 0x000fe20000000005 */
[-C--:B------:R-:W-:Y:S01]  /*73f0*/  FMUL.FTZ R100, R100, R24.reuse ;  /* 0x0000001864647220 */ /* 0x080fe20000410000 */
[--C-:B------:R-:W-:Y:S01]  /*7400*/  SHF.R.U32.HI R6, RZ, 0x18, R2.reuse ;  /* 0x00000018ff067819 */ /* 0x100fe20000011602 */
[-C--:B------:R-:W-:Y:S01]  /*7410*/  FMUL.FTZ R101, R101, R24.reuse ;  /* 0x0000001865657220 */ /* 0x080fe20000410000 */
[-C--:B------:R-:W-:Y:S01]  /*7420*/  FMUL.FTZ R102, R102, R23.reuse ;  /* 0x0000001766667220 */ /* 0x080fe20000410000 */
[-C--:B------:R-:W-:Y:S01]  /*7430*/  FMUL.FTZ R103, R103, R23.reuse ;  /* 0x0000001767677220 */ /* 0x080fe20000410000 */
[----:B-1----:R-:W-:Y:S01]  /*7440*/  SHF.R.U32.HI R3, RZ, 0x10, R2 ;  /* 0x00000010ff037819 */ /* 0x002fe20000011602 */
[-C--:B------:R-:W-:Y:S01]  /*7450*/  FMUL.FTZ R160, R160, R24.reuse ;  /* 0x00000018a0a07220 */ /* 0x080fe20000410000 */
[-C--:B------:R-:W-:Y:S01]  /*7460*/  FMUL.FTZ R161, R161, R24.reuse ;  /* 0x00000018a1a17220 */ /* 0x080fe20000410000 */
[-C--:B------:R-:W-:Y:S01]  /*7470*/  FMUL.FTZ R162, R162, R23.reuse ;  /* 0x00000017a2a27220 */ /* 0x080fe20000410000 */
[----:B------:R-:W-:Y:S01]  /*7480*/  LOP3.LUT R3, R3, 0xff, RZ, 0xc0, !PT ;  /* 0x000000ff03037812 */ /* 0x000fe200078ec0ff */
        /* <DEDUP_REMOVED lines=11> */
[----:B------:R-:W-:Y:S01]  /*7540*/  MOV R64, R137 ;  /* 0x0000008900407202 */ /* 0x000fe20000000f00 */
[----:B------:R1:W3:Y:S01]  /*7550*/  MUFU.EX2 R33, R7 ;  /* 0x0000000700217308 */ /* 0x0002e20000000800 */
[----:B------:R-:W-:Y:S01]  /*7560*/  MOV R65, R136 ;  /* 0x0000008800417202 */ /* 0x000fe20000000f00 */
[----:B------:R-:W-:Y:S01]  /*7570*/  IMAD.MOV.U32 R126, RZ, RZ, R139 ;  /* 0x000000ffff7e7224 */ /* 0x000fe200078e008b */
[----:B------:R-:W-:-:S02]  /*7580*/  MOV R198, R127 ;  /* 0x0000007f00c67202 */ /* 0x000fc40000000f00 */
[----:B------:R-:W-:Y:S02]  /*7590*/  PRMT R26, R8, 0x5410, R29 ;  /* 0x00005410081a7816 */ /* 0x000fe4000000001d */
[----:B------:R-:W-:Y:S02]  /*75a0*/  MOV R127, R138 ;  /* 0x0000008a007f7202 */ /* 0x000fe40000000f00 */
[C---:B------:R-:W-:Y:S01]  /*75b0*/  LOP3.LUT R5, R2.reuse, 0xffff, RZ, 0xc0, !PT ;  /* 0x0000ffff02057812 */ /* 0x040fe200078ec0ff */
[C---:B------:R-:W-:Y:S01]  /*75c0*/  HMMA.16816.F32.BF16 R136, R16.reuse, R46, R120 ;  /* 0x0000002e1088723c */ /* 0x040fe20000041878 */
[----:B------:R-:W-:Y:S01]  /*75d0*/  PRMT R8, R3, 0x5410, R6 ;  /* 0x0000541003087816 */ /* 0x000fe20000000006 */
[----:B------:R-:W-:Y:S01]  /*75e0*/  FFMA.FTZ R6, R183, UR35, -R14 ;  /* 0x00000023b7067c23 */ /* 0x000fe2000801080e */
[----:B------:R-:W-:Y:S01]  /*75f0*/  IMAD.MOV.U32 R81, RZ, RZ, R66 ;  /* 0x000000ffff517224 */ /* 0x000fe200078e0042 */
[----:B------:R-:W-:Y:S01]  /*7600*/  MOV R82, R67 ;  /* 0x0000004300527202 */ /* 0x000fe20000000f00 */
[----:B------:R-:W-:Y:S01]  /*7610*/  IMAD.MOV.U32 R99, RZ, RZ, R154 ;  /* 0x000000ffff637224 */ /* 0x000fe200078e009a */
[----:B-1----:R-:W-:Y:S01]  /*7620*/  LOP3.LUT R7, R2, 0xff, RZ, 0xc0, !PT ;  /* 0x000000ff02077812 */ /* 0x002fe200078ec0ff */
[--C-:B------:R-:W-:Y:S01]  /*7630*/  FFMA.FTZ R2, R182, UR35, -R14.reuse ;  /* 0x00000023b6027c23 */ /* 0x100fe2000801080e */
[C---:B------:R-:W-:Y:S01]  /*7640*/  HMMA.16816.F32.BF16 R172, R16.reuse, R38, R108 ;  /* 0x0000002610ac723c */ /* 0x040fe2000004186c */
[----:B------:R-:W-:Y:S01]  /*7650*/  MOV R46, R64 ;  /* 0x00000040002e7202 */ /* 0x000fe20000000f00 */
[----:B------:R-:W-:Y:S01]  /*7660*/  FFMA.FTZ R4, R180, UR35, -R14 ;  /* 0x00000023b4047c23 */ /* 0x000fe2000801080e */
[----:B------:R-:W-:Y:S01]  /*7670*/  MOV R47, R65 ;  /* 0x00000041002f7202 */ /* 0x000fe20000000f00 */
[----:B------:R-:W-:Y:S01]  /*7680*/  IMAD.MOV.U32 R65, RZ, RZ, R51 ;  /* 0x000000ffff417224 */ /* 0x000fe200078e0033 */
[----:B------:R-:W-:Y:S01]  /*7690*/  MOV R83, R153 ;  /* 0x0000009900537202 */ /* 0x000fe20000000f00 */
[C---:B------:R-:W-:Y:S01]  /*76a0*/  HMMA.16816.F32.BF16 R100, R16.reuse, R36, R100 ;  /* 0x000000241064723c */ /* 0x040fe20000041864 */
[----:B------:R-:W-:Y:S01]  /*76b0*/  MOV R80, R152 ;  /* 0x0000009800507202 */ /* 0x000fe20000000f00 */
[----:B------:R-:W-:Y:S01]  /*76c0*/  IMAD.MOV.U32 R110, RZ, RZ, R133 ;  /* 0x000000ffff6e7224 */ /* 0x000fe200078e0085 */
[----:B------:R-:W-:Y:S01]  /*76d0*/  MOV R66, R50 ;  /* 0x0000003200427202 */ /* 0x000fe20000000f00 */
[----:B------:R-:W-:Y:S01]  /*76e0*/  LDSM.16.MT88.4 R120, [R214+0xb800] ;  /* 0x00b80000d678783b */ /* 0x000fe20000004200 */
[----:B------:R-:W-:Y:S01]  /*76f0*/  MOV R67, R49 ;  /* 0x0000003100437202 */ /* 0x000fe20000000f00 */
[----:B------:R-:W-:Y:S01]  /*7700*/  HMMA.16816.F32.BF16 R160, R16, R44, R160 ;  /* 0x0000002c10a0723c */ /* 0x000fe200000418a0 */
[----:B------:R-:W-:-:S02]  /*7710*/  MOV R64, R48 ;  /* 0x0000003000407202 */ /* 0x000fc40000000f00 */
[----:B------:R-:W-:Y:S01]  /*7720*/  MOV R98, R155 ;  /* 0x0000009b00627202 */ /* 0x000fe20000000f00 */
[----:B------:R-:W-:Y:S01]  /*7730*/  LDSM.16.MT88.4 R48, [R211+0xa800] ;  /* 0x00a80000d330783b */ /* 0x000fe20000004200 */
[----:B------:R-:W-:Y:S01]  /*7740*/  MOV R108, R135 ;  /* 0x00000087006c7202 */ /* 0x000fe20000000f00 */
[C---:B------:R-:W-:Y:S01]  /*7750*/  HMMA.16816.F32.BF16 R168, R16.reuse, R40, R168 ;  /* 0x0000002810a8723c */ /* 0x040fe200000418a8 */
[----:B------:R-:W-:Y:S01]  /*7760*/  MOV R109, R134 ;  /* 0x00000086006d7202 */ /* 0x000fe20000000f00 */
[----:B------:R-:W1:Y:S01]  /*7770*/  LDSM.16.MT88.4 R152, [R209+0xa800] ;  /* 0x00a80000d198783b */ /* 0x000e620000004200 */
[----:B------:R-:W-:Y:S01]  /*7780*/  MOV R111, R132 ;  /* 0x00000084006f7202 */ /* 0x000fe20000000f00 */
[----:B------:R-:W-:Y:S02]  /*7790*/  MUFU.EX2 R14, R6 ;  /* 0x00000006000e7308 */ /* 0x000fe40000000800 */
[----:B------:R-:W-:Y:S01]  /*77a0*/  HMMA.16816.F32.BF16 R132, R16, R42, R128 ;  /* 0x0000002a1084723c */ /* 0x000fe20000041880 */
[----:B------:R-:W-:-:S05]  /*77b0*/  SHF.R.U32.HI R5, RZ, 0x8, R5 ;  /* 0x00000008ff057819 */ /* 0x000fca0000011605 */
[----:B------:R5:W3:Y:S01]  /*77c0*/  MUFU.EX2 R16, R2 ;  /* 0x0000000200107308 */ /* 0x000ae20000000800 */
[----:B------:R-:W-:Y:S02]  /*77d0*/  PRMT R7, R7, 0x5410, R5 ;  /* 0x0000541007077816 */ /* 0x000fe40000000005 */
[----:B------:R-:W-:Y:S02]  /*77e0*/  HSET2.LE.AND R3, R30, R0, PT ;  /* 0x000000001e037233 */ /* 0x000fe40003803000 */
[----:B--2---:R-:W-:-:S03]  /*77f0*/  F2FP.BF16.F32.PACK_AB R5, R196, R207 ;  /* 0x000000cfc405723e */ /* 0x004fc600000010ff */
[----:B------:R4:W2:Y:S01]  /*7800*/  MUFU.EX2 R29, R4 ;  /* 0x00000004001d7308 */ /* 0x0008a20000000800 */
[----:B------:R-:W-:Y:S02]  /*7810*/  LOP3.LUT R130, R3, R5, RZ, 0xc0, !PT ;  /* 0x0000000503827212 */ /* 0x000fe400078ec0ff */
[--C-:B------:R-:W-:Y:S02]  /*7820*/  HSET2.LE.AND R3, R25, R0.reuse, PT ;  /* 0x0000000019037233 */ /* 0x100fe40003803000 */
[--C-:B-----5:R-:W-:Y:S02]  /*7830*/  HSET2.LE.AND R2, R27, R0.reuse, PT ;  /* 0x000000001b027233 */ /* 0x120fe40003803000 */
[----:B------:R-:W-:Y:S02]  /*7840*/  HSET2.LE.AND R6, R7, R0, PT ;  /* 0x0000000007067233 */ /* 0x000fe40003803000 */
[----:B----4-:R-:W-:Y:S02]  /*7850*/  F2FP.BF16.F32.PACK_AB R4, R181, R192 ;  /* 0x000000c0b504723e */ /* 0x010fe400000010ff */
[----:B------:R-:W-:-:S02]  /*7860*/  F2FP.BF16.F32.PACK_AB R5, R193, R195 ;  /* 0x000000c3c105723e */ /* 0x000fc400000010ff */
[----:B------:R-:W-:Y:S02]  /*7870*/  LOP3.LUT R131, R2, R4, RZ, 0xc0, !PT ;  /* 0x0000000402837212 */ /* 0x000fe400078ec0ff */
[----:B------:R-:W-:Y:S02]  /*7880*/  HSET2.LE.AND R2, R9, R0, PT ;  /* 0x0000000009027233 */ /* 0x000fe40003803000 */
[----:B------:R-:W-:Y:S02]  /*7890*/  F2FP.BF16.F32.PACK_AB R4, R203, R202 ;  /* 0x000000cacb04723e */ /* 0x000fe400000010ff */
[----:B------:R-:W-:Y:S02]  /*78a0*/  F2FP.BF16.F32.PACK_AB R7, R34, R35 ;  /* 0x000000232207723e */ /* 0x000fe400000010ff */
[----:B------:R-:W-:Y:S02]  /*78b0*/  LOP3.LUT R128, R3, R4, RZ, 0xc0, !PT ;  /* 0x0000000403807212 */ /* 0x000fe400078ec0ff */
[----:B------:R-:W-:-:S02]  /*78c0*/  LOP3.LUT R129, R2, R5, RZ, 0xc0, !PT ;  /* 0x0000000502817212 */ /* 0x000fc400078ec0ff */
[----:B------:R-:W-:Y:S02]  /*78d0*/  LOP3.LUT R124, R6, R7, RZ, 0xc0, !PT ;  /* 0x00000007067c7212 */ /* 0x000fe400078ec0ff */
[--C-:B------:R-:W-:Y:S02]  /*78e0*/  HSET2.LE.AND R4, R31, R0.reuse, PT ;  /* 0x000000001f047233 */ /* 0x100fe40003803000 */
[----:B------:R-:W-:Y:S02]  /*78f0*/  HSET2.LE.AND R6, R26, R0, PT ;  /* 0x000000001a067233 */ /* 0x000fe40003803000 */
[----:B---3--:R-:W-:Y:S02]  /*7900*/  F2FP.BF16.F32.PACK_AB R5, R32, R33 ;  /* 0x000000212005723e */ /* 0x008fe400000010ff */
[----:B------:R-:W-:Y:S01]  /*7910*/  F2FP.BF16.F32.PACK_AB R7, R14, R16 ;  /* 0x000000100e07723e */ /* 0x000fe200000010ff */
[----:B------:R-:W-:Y:S01]  /*7920*/  IMAD.MOV.U32 R44, RZ, RZ, R126 ;  /* 0x000000ffff2c7224 */ /* 0x000fe200078e007e */
[----:B------:R-:W-:-:S02]  /*7930*/  MOV R45, R127 ;  /* 0x0000007f002d7202 */ /* 0x000fc40000000f00 */
[----:B------:R-:W-:Y:S02]  /*7940*/  LOP3.LUT R126, R4, R5, RZ, 0xc0, !PT ;  /* 0x00000005047e7212 */ /* 0x000fe400078ec0ff */
[----:B------:R-:W-:Y:S02]  /*7950*/  LOP3.LUT R127, R6, R7, RZ, 0xc0, !PT ;  /* 0x00000007067f7212 */ /* 0x000fe400078ec0ff */
[----:B------:R-:W3:Y:S01]  /*7960*/  LDSM.16.MT88.4 R4, [R213+0xb800] ;  /* 0x00b80000d504783b */ /* 0x000ee20000004200 */
[----:B------:R-:W-:Y:S02]  /*7970*/  HSET2.LE.AND R2, R8, R0, PT ;  /* 0x0000000008027233 */ /* 0x000fe40003803000 */
[----:B--2---:R-:W-:-:S04]  /*7980*/  F2FP.BF16.F32.PACK_AB R3, R29, R28 ;  /* 0x0000001c1d03723e */ /* 0x004fc800000010ff */
[----:B------:R-:W-:Y:S01]  /*7990*/  LOP3.LUT R125, R2, R3, RZ, 0xc0, !PT ;  /* 0x00000003027d7212 */ /* 0x000fe200078ec0ff */
[-C--:B-1----:R-:W-:Y:S01]  /*79a0*/  HMMA.16816.F32.BF16 R144, R128, R152.reuse, R144 ;  /* 0x000000988090723c */ /* 0x082fe20000041890 */
[----:B------:R-:W-:Y:S02]  /*79b0*/  MOV R194, R98 ;  /* 0x0000006200c27202 */ /* 0x000fe40000000f00 */
[----:B------:R-:W-:Y:S02]  /*79c0*/  MOV R205, R99 ;  /* 0x0000006300cd7202 */ /* 0x000fe40000000f00 */
[----:B------:R-:W-:Y:S01]  /*79d0*/  LDSM.16.MT88.4 R96, [R209+0xb800] ;  /* 0x00b80000d160783b */ /* 0x000fe20000004200 */
[C---:B------:R-:W-:Y:S06]  /*79e0*/  HMMA.16816.F32.BF16 R140, R124.reuse, R152, R140 ;  /* 0x000000987c8c723c */ /* 0x040fec000004188c */
[----:B------:R-:W-:Y:S06]  /*79f0*/  HMMA.16816.F32.BF16 R148, R124, R154, R148 ;  /* 0x0000009a7c94723c */ /* 0x000fec0000041894 */
[-C--:B------:R-:W-:Y:S06]  /*7a00*/  HMMA.16816.F32.BF16 R36, R128, R48.reuse, R236 ;  /* 0x000000308024723c */ /* 0x080fec00000418ec */
[----:B------:R-:W-:Y:S01]  /*7a10*/  HMMA.16816.F32.BF16 R40, R124, R48, R240 ;  /* 0x000000307c28723c */ /* 0x000fe200000418f0 */
[----:B------:R-:W-:Y:S01]  /*7a20*/  IMAD.MOV.U32 R236, RZ, RZ, R64 ;  /* 0x000000ffffec7224 */ /* 0x000fe200078e0040 */
[----:B------:R-:W-:-:S02]  /*7a30*/  MOV R237, R65 ;  /* 0x0000004100ed7202 */ /* 0x000fc40000000f00 */
[----:B------:R-:W-:Y:S02]  /*7a40*/  MOV R238, R66 ;  /* 0x0000004200ee7202 */ /* 0x000fe40000000f00 */
[----:B------:R-:W-:Y:S01]  /*7a50*/  HMMA.16816.F32.BF16 R152, R128, R154, R108 ;  /* 0x0000009a8098723c */ /* 0x000fe2000004186c */
[----:B------:R-:W-:Y:S01]  /*7a60*/  MOV R239, R67 ;  /* 0x0000004300ef7202 */ /* 0x000fe20000000f00 */
[----:B------:R-:W-:Y:S01]  /*7a70*/  IMAD.MOV.U32 R240, RZ, RZ, R80 ;  /* 0x000000fffff07224 */ /* 0x000fe200078e0050 */
[----:B------:R-:W-:Y:S01]  /*7a80*/  MOV R241, R81 ;  /* 0x0000005100f17202 */ /* 0x000fe20000000f00 */
[----:B------:R-:W1:Y:S01]  /*7a90*/  LDSM.16.MT88.4 R64, [R214+0xa800] ;  /* 0x00a80000d640783b */ /* 0x000e620000004200 */
[----:B------:R-:W-:Y:S02]  /*7aa0*/  MOV R242, R82 ;  /* 0x0000005200f27202 */ /* 0x000fe40000000f00 */
[----:B------:R-:W-:Y:S01]  /*7ab0*/  MOV R243, R83 ;  /* 0x0000005300f37202 */ /* 0x000fe20000000f00 */
[----:B------:R-:W-:Y:S04]  /*7ac0*/  LDSM.16.MT88.4 R108, [R211+0xb800] ;  /* 0x00b80000d36c783b */ /* 0x000fe80000004200 */
[----:B------:R-:W2:Y:S01]  /*7ad0*/  LDSM.16.MT88.4 R80, [R213+0xa800] ;  /* 0x00a80000d550783b */ /* 0x000ea20000004200 */
[----:B------:R-:W-:Y:S01]  /*7ae0*/  FFMA.FTZ R9, R248, R24, R205 ;  /* 0x00000018f8097223 */ /* 0x000fe200000100cd */
[----:B------:R-:W-:Y:S01]  /*7af0*/  FFMA.FTZ R8, R247, R23, R194 ;  /* 0x00000017f7087223 */ /* 0x000fe200000100c2 */
[----:B------:R-:W-:Y:S01]  /*7b00*/  FFMA.FTZ R3, R249, R22, R251 ;  /* 0x00000016f9037223 */ /* 0x000fe200000100fb */
[----:B------:R-:W-:Y:S01]  /*7b10*/  FFMA.FTZ R2, R250, R15, R229 ;  /* 0x0000000ffa027223 */ /* 0x000fe200000100e5 */
[----:B---3--:R-:W-:Y:S02]  /*7b20*/  HMMA.16816.F32.BF16 R164, R124, R4, R164 ;  /* 0x000000047ca4723c */ /* 0x008fe400000418a4 */
[----:B------:R-:W-:Y:S01]  /*7b30*/  FADD.FTZ R3, R246, R3 ;  /* 0x00000003f6037221 */ /* 0x000fe20000010000 */
[----:B------:R-:W-:-:S03]  /*7b40*/  FADD.FTZ R2, R227, R2 ;  /* 0x00000002e3027221 */ /* 0x000fc60000010000 */
[----:B------:R-:W-:Y:S01]  /*7b50*/  HMMA.16816.F32.BF16 R168, R128, R4, R168 ;  /* 0x0000000480a8723c */ /* 0x000fe200000418a8 */
[----:B------:R-:W-:Y:S01]  /*7b60*/  UISETP.GE.AND UP0, UPT, UR34, 0x3, UPT ;  /* 0x000000032200788c */ /* 0x000fe2000bf06270 */
[----:B------:R-:W-:Y:S01]  /*7b70*/  FADD.FTZ R3, R245, R3 ;  /* 0x00000003f5037221 */ /* 0x000fe20000010000 */
[----:B------:R-:W-:-:S04]  /*7b80*/  FADD.FTZ R2, R179, R2 ;  /* 0x00000002b3027221 */ /* 0x000fc80000010000 */
[----:B------:R-:W-:Y:S01]  /*7b90*/  FADD.FTZ R5, R197, R9 ;  /* 0x00000009c5057221 */ /* 0x000fe20000010000 */
[----:B------:R-:W-:-:S03]  /*7ba0*/  FADD.FTZ R4, R198, R8 ;  /* 0x00000008c6047221 */ /* 0x000fc60000010000 */
[----:B------:R-:W-:Y:S01]  /*7bb0*/  FADD.FTZ R5, R228, R5 ;  /* 0x00000005e4057221 */ /* 0x000fe20000010000 */
[----:B------:R-:W-:Y:S01]  /*7bc0*/  FADD.FTZ R4, R252, R4 ;  /* 0x00000004fc047221 */ /* 0x000fe20000010000 */
[----:B------:R-:W-:Y:S01]  /*7bd0*/  FADD.FTZ R3, R244, R3 ;  /* 0x00000003f4037221 */ /* 0x000fe20000010000 */
[----:B------:R-:W-:Y:S01]  /*7be0*/  FADD.FTZ R2, R176, R2 ;  /* 0x00000002b0027221 */ /* 0x000fe20000010000 */
[----:B------:R-:W-:Y:S01]  /*7bf0*/  FADD.FTZ R5, R200, R5 ;  /* 0x00000005c8057221 */ /* 0x000fe20000010000 */
[----:B------:R-:W-:Y:S01]  /*7c00*/  FADD.FTZ R4, R206, R4 ;  /* 0x00000004ce047221 */ /* 0x000fe20000010000 */
[----:B------:R-:W-:Y:S01]  /*7c10*/  PLOP3.LUT P0, PT, PT, PT, UP0, 0x80, 0x0 ;  /* 0x000000000000781c */ /* 0x000fe20003f0f008 */
        /* <DEDUP_REMOVED lines=12> */
[----:B-1----:R-:W-:Y:S01]  /*7ce0*/  HMMA.16816.F32.BF16 R56, R124, R64, R56 ;  /* 0x000000407c38723c */ /* 0x002fe20000041838 */
[----:B------:R-:W-:-:S05]  /*7cf0*/  FADD.FTZ R2, R16, R2 ;  /* 0x0000000210027221 */ /* 0x000fca0000010000 */
        /* <DEDUP_REMOVED lines=26> */
[----:B------:R-:W-:-:S06]  /*7ea0*/  MOV R136, R223 ;  /* 0x000000df00887202 */ /* 0x000fcc0000000f00 */
[----:B------:R-:W-:Y:S01]  /*7eb0*/  IMAD.MOV.U32 R134, RZ, RZ, R230 ;  /* 0x000000ffff867224 */ /* 0x000fe200078e00e6 */
[----:B------:R-:W-:Y:S02]  /*7ec0*/  MOV R135, R231 ;  /* 0x000000e700877202 */ /* 0x000fe40000000f00 */
[----:B------:R-:W-:Y:S01]  /*7ed0*/  MOV R133, R225 ;  /* 0x000000e100857202 */ /* 0x000fe20000000f00 */
[----:B------:R-:W-:-:S13]  /*7ee0*/  @!P0 BRA `(.L_x_1114) ;  /* 0x0000009800a08947 */ /* 0x000fda0003800000 */
[----:B------:R-:W-:-:S04]  /*7ef0*/  DEPBAR.LE SB0, 0x0 ;  /* 0x000080000000791a */ /* 0x000fc80000000000 */
[----:B------:R-:W-:Y:S01]  /*7f00*/  USHF.L.U32 UR4, UR6, 0x6, URZ ;  /* 0x0000000606047899 */ /* 0x000fe2000800063f */
[----:B------:R-:W2:Y:S01]  /*7f10*/  LDL.64 R236, [R1+0x28] ;  /* 0x0000280001ec7983 */ /* 0x000ea20000100a00 */
[----:B------:R-:W-:-:S03]  /*7f20*/  USHF.L.U64.HI UR10, UR6, 0x6, UR7 ;  /* 0x00000006060a7899 */ /* 0x000fc60008010207 */
[----:B------:R-:W3:Y:S01]  /*7f30*/  LDL R9, [R1+0x4c] ;  /* 0x00004c0001097983 */ /* 0x000ee20000100800 */
[----:B------:R-:W-:Y:S01]  /*7f40*/  IMAD.U32 R3, RZ, RZ, UR4 ;  /* 0x00000004ff037e24 */ /* 0x000fe2000f8e00ff */
[----:B------:R-:W-:Y:S01]  /*7f50*/  IADD3 R228, P2, R20, -UR4, RZ ;  /* 0x8000000414e47c10 */ /* 0x000fe2000ff5e0ff */
[----:B------:R-:W-:Y:S01]  /*7f60*/  IMAD.U32 R2, RZ, RZ, UR10 ;  /* 0x0000000aff027e24 */ /* 0x000fe2000f8e00ff */
[----:B------:R-:W4:Y:S02]  /*7f70*/  LDL R251, [R1+0x38] ;  /* 0x0000380001fb7983 */ /* 0x000f240000100800 */
[----:B------:R-:W-:Y:S02]  /*7f80*/  IADD3 R226, P1, P0, -R3, UR26, R20 ;  /* 0x0000001a03e27c10 */ /* 0x000fe4000f83e114 */
[----:B------:R-:W-:Y:S01]  /*7f90*/  IADD3.X R229, R21, ~UR10, RZ, P2, !PT ;  /* 0x8000000a15e57c10 */ /* 0x000fe200097fe4ff */
[----:B------:R-:W-:Y:S01]  /*7fa0*/  BAR.SYNC.DEFER_BLOCKING 0x0 ;  /* 0x0000000000007b1d */ /* 0x000fe20000010000 */
[----:B------:R-:W-:-:S05]  /*7fb0*/  IADD3.X R227, ~R2, UR25, R21, P1, P0 ;  /* 0x0000001902e37c10 */ /* 0x000fca0008fe0515 */
[----:B------:R-:W5:Y:S04]  /*7fc0*/  LDL.64 R240, [R1+0x68] ;  /* 0x0000680001f07983 */ /* 0x000f680000100a00 */
[----:B------:R-:W5:Y:S04]  /*7fd0*/  LDL.64 R238, [R1+0x30] ;  /* 0x0000300001ee7983 */ /* 0x000f680000100a00 */
[----:B------:R-:W5:Y:S04]  /*7fe0*/  LDL.64 R242, [R1+0x40] ;  /* 0x0000400001f27983 */ /* 0x000f680000100a00 */
[----:B------:R-:W-:Y:S01]  /*7ff0*/  @!PT LDS RZ, [RZ] ;  /* 0x00000000fffff984 */ /* 0x000fe20000000800 */
[----:B------:R-:W-:Y:S01]  /*8000*/  @!PT LDS RZ, [RZ] ;  /* 0x00000000fffff984 */ /* 0x000fe20000000800 */
[----:B------:R-:W-:Y:S01]  /*8010*/  @!PT LDS RZ, [RZ] ;  /* 0x00000000fffff984 */ /* 0x000fe20000000800 */
[----:B------:R1:W-:Y:S04]  /*8020*/  LDGSTS.E.BYPASS.LTC128B.128 [R224+0xa000], desc[UR30][R228.64] ;  /* 0x0a000000e4e07fae */ /* 0x0003e8000b901d5e */
[----:B------:R1:W-:Y:S04]  /*8030*/  LDGSTS.E.BYPASS.LTC128B.128 [R224+0xb000], desc[UR30][R228.64+0x80] ;  /* 0x0b000080e4e07fae */ /* 0x0003e8000b901d5e */
[----:B------:R1:W-:Y:S04]  /*8040*/  LDGSTS.E.BYPASS.LTC128B.128 [R224+0xa800], desc[UR30][R226.64] ;  /* 0x0a800000e2e07fae */ /* 0x0003e8000b901d5e */
[----:B------:R1:W-:Y:S04]  /*8050*/  LDGSTS.E.BYPASS.LTC128B.128 [R224+0xb800], desc[UR30][R226.64+0x80] ;  /* 0x0b800080e2e07fae */ /* 0x0003e8000b901d5e */
[----:B------:R-:W-:Y:S04]  /*8060*/  LDSM.16.M88.4 R16, [R210+0x2000] ;  /* 0x00200000d210783b */ /* 0x000fe80000000200 */
[----:B------:R-:W1:Y:S04]  /*8070*/  LDSM.16.M88.4 R24, [R208+0x8800] ;  /* 0x00880000d018783b */ /* 0x000e680000000200 */
[----:B------:R-:W1:Y:S04]  /*8080*/  LDSM.16.M88.4 R28, [R208+0x8000] ;  /* 0x00800000d01c783b */ /* 0x000e680000000200 */
[----:B------:R-:W1:Y:S04]  /*8090*/  LDSM.16.M88.4 R20, [R210] ;  /* 0x00000000d214783b */ /* 0x000e680000000200 */
[----:B------:R-:W-:Y:S04]  /*80a0*/  LDSM.16.M88.4 R4, [R212+0x2000] ;  /* 0x00200000d404783b */ /* 0x000fe80000000200 */
[----:B------:R-:W1:Y:S04]  /*80b0*/  LDSM.16.M88.4 R32, [R222] ;  /* 0x00000000de20783b */ /* 0x000e680000000200 */
[----:B------:R-:W1:Y:S01]  /*80c0*/  LDSM.16.M88.4 R136, [R219] ;  /* 0x00000000db88783b */ /* 0x000e620000000200 */
[----:B------:R-:W2:Y:S01]  /*80d0*/  S2R R15, SR_TID.X ;  /* 0x00000000000f7919 */ /* 0x000ea20000002100 */
[----:B------:R-:W-:Y:S01]  /*80e0*/  UIADD3 UR39, UR34, -0x3, URZ ;  /* 0xfffffffd22277890 */ /* 0x000fe2000fffe03f */
[----:B------:R-:W-:Y:S01]  /*80f0*/  IMAD.U32 R2, RZ, RZ, UR33 ;  /* 0x00000021ff027e24 */ /* 0x000fe2000f8e00ff */
[----:B------:R-:W0:Y:S01]  /*8100*/  LDGDEPBAR ;  /* 0x00000000000079af */ /* 0x000e220000000000 */
[C---:B-1----:R-:W-:Y:S06]  /*8110*/  HMMA.16816.F32.BF16 R172, R16.reuse, R24, RZ ;  /* 0x0000001810ac723c */ /* 0x042fec00000418ff */
[C---:B------:R-:W-:Y:S06]  /*8120*/  HMMA.16816.F32.BF16 R180, R16.reuse, R28, RZ ;  /* 0x0000001c10b4723c */ /* 0x040fec00000418ff */
[C---:B------:R-:W-:Y:S06]  /*8130*/  HMMA.16816.F32.BF16 R176, R16.reuse, R30, RZ ;  /* 0x0000001e10b0723c */ /* 0x040fec00000418ff */
[----:B------:R-:W-:Y:S01]  /*8140*/  HMMA.16816.F32.BF16 R132, R16, R26, RZ ;  /* 0x0000001a1084723c */ /* 0x000fe200000418ff */
[----:B------:R-:W1:Y:S05]  /*8150*/  LDSM.16.M88.4 R16, [R212] ;  /* 0x00000000d410783b */ /* 0x000e6a0000000200 */
[----:B------:R-:W-:Y:S06]  /*8160*/  HMMA.16816.F32.BF16 R192, R20, R28, RZ ;  /* 0x0000001c14c0723c */ /* 0x000fec00000418ff */
[----:B------:R-:W-:Y:S06]  /*8170*/  HMMA.16816.F32.BF16 R188, R4, R32, R172 ;  /* 0x0000002004bc723c */ /* 0x000fec00000418ac */
[C---:B------:R-:W-:Y:S06]  /*8180*/  HMMA.16816.F32.BF16 R232, R20.reuse, R24, RZ ;  /* 0x0000001814e8723c */ /* 0x040fec00000418ff */
[----:B------:R-:W-:Y:S01]  /*8190*/  HMMA.16816.F32.BF16 R200, R20, R26, RZ ;  /* 0x0000001a14c8723c */ /* 0x000fe200000418ff */
[----:B------:R-:W-:Y:S05]  /*81a0*/  LDSM.16.M88.4 R24, [R216+0x8000] ;  /* 0x00800000d818783b */ /* 0x000fea0000000200 */
[C---:B------:R-:W-:Y:S06]  /*81b0*/  HMMA.16816.F32.BF16 R196, R4.reuse, R136, R180 ;  /* 0x0000008804c4723c */ /* 0x040fec00000418b4 */
[C---:B------:R-:W-:Y:S06]  /*81c0*/  HMMA.16816.F32.BF16 R184, R4.reuse, R138, R176 ;  /* 0x0000008a04b8723c */ /* 0x040fec00000418b0 */
[----:B------:R-:W-:Y:S01]  /*81d0*/  HMMA.16816.F32.BF16 R172, R4, R34, R132 ;  /* 0x0000002204ac723c */ /* 0x000fe20000041884 */
[----:B------:R-:W1:Y:S04]  /*81e0*/  LDSM.16.M88.4 R4, [R218+0x2000] ;  /* 0x00200000da04783b */ /* 0x000e680000000200 */
[----:B------:R-:W-:Y:S01]  /*81f0*/  LDSM.16.M88.4 R132, [R216+0x8800] ;  /* 0x00880000d884783b */ /* 0x000fe20000000200 */
[----:B------:R-:W-:Y:S03]  /*8200*/  HMMA.16816.F32.BF16 R204, R20, R30, RZ ;  /* 0x0000001e14cc723c */ /* 0x000fe600000418ff */
[----:B------:R-:W1:Y:S03]  /*8210*/  LDSM.16.M88.4 R20, [R218] ;  /* 0x00000000da14783b */ /* 0x000e660000000200 */
[C---:B-1----:R-:W-:Y:S06]  /*8220*/  HMMA.16816.F32.BF16 R28, R16.reuse, R136, R192 ;  /* 0x00000088101c723c */ /* 0x042fec00000418c0 */
[C---:B------:R-:W-:Y:S06]  /*8230*/  HMMA.16816.F32.BF16 R180, R16.reuse, R34, R200 ;  /* 0x0000002210b4723c */ /* 0x040fec00000418c8 */
[C---:B------:R-:W-:Y:S01]  /*8240*/  HMMA.16816.F32.BF16 R176, R16.reuse, R32, R232 ;  /* 0x0000002010b0723c */ /* 0x040fe200000418e8 */
[----:B------:R-:W-:Y:S05]  /*8250*/  LDSM.16.M88.4 R32, [R215] ;  /* 0x00000000d720783b */ /* 0x000fea0000000200 */
[----:B------:R-:W-:Y:S01]  /*8260*/  HMMA.16816.F32.BF16 R136, R16, R138, R204 ;  /* 0x0000008a1088723c */ /* 0x000fe200000418cc */
[----:B------:R-:W1:Y:S05]  /*8270*/  LDSM.16.M88.4 R16, [R217+0x2000] ;  /* 0x00200000d910783b */ /* 0x000e6a0000000200 */
[-C--:B------:R-:W-:Y:S06]  /*8280*/  HMMA.16816.F32.BF16 R200, R4, R24.reuse, R196 ;  /* 0x0000001804c8723c */ /* 0x080fec00000418c4 */
[----:B------:R-:W-:Y:S01]  /*8290*/  HMMA.16816.F32.BF16 R196, R20, R24, R28 ;  /* 0x0000001814c4723c */ /* 0x000fe2000004181c */
[----:B------:R-:W1:Y:S05]  /*82a0*/  LDSM.16.M88.4 R28, [R215+0x800] ;  /* 0x00080000d71c783b */ /* 0x000e6a0000000200 */
[C---:B------:R-:W-:Y:S06]  /*82b0*/  HMMA.16816.F32.BF16 R204, R4.reuse, R132, R188 ;  /* 0x0000008404cc723c */ /* 0x040fec00000418bc */
[C---:B------:R-:W-:Y:S06]  /*82c0*/  HMMA.16816.F32.BF16 R192, R4.reuse, R26, R184 ;  /* 0x0000001a04c0723c */ /* 0x040fec00000418b8 */
[----:B------:R-:W-:Y:S01]  /*82d0*/  HMMA.16816.F32.BF16 R188, R4, R134, R172 ;  /* 0x0000008604bc723c */ /* 0x000fe200000418ac */
[----:B------:R-:W-:Y:S05]  /*82e0*/  LDSM.16.M88.4 R4, [R210+0x6000] ;  /* 0x00600000d204783b */ /* 0x000fea0000000200 */
[C---:B------:R-:W-:Y:S01]  /*82f0*/  HMMA.16816.F32.BF16 R184, R20.reuse, R26, R136 ;  /* 0x0000001a14b8723c */ /* 0x040fe20000041888 */
[----:B------:R-:W1:Y:S05]  /*8300*/  LDSM.16.M88.4 R24, [R217] ;  /* 0x00000000d918783b */ /* 0x000e6a0000000200 */
[C---:B------:R-:W-:Y:S06]  /*8310*/  HMMA.16816.F32.BF16 R176, R20.reuse, R132, R176 ;  /* 0x0000008414b0723c */ /* 0x040fec00000418b0 */
[----:B------:R-:W-:Y:S01]  /*8320*/  HMMA.16816.F32.BF16 R172, R20, R134, R180 ;  /* 0x0000008614ac723c */ /* 0x000fe200000418b4 */
[----:B------:R-:W2:Y:S04]  /*8330*/  LDSM.16.M88.4 R20, [R208+0x9000] ;  /* 0x00900000d014783b */ /* 0x000ea80000000200 */
[----:B------:R-:W2:Y:S01]  /*8340*/  LDSM.16.M88.4 R132, [R208+0x9800] ;  /* 0x00980000d084783b */ /* 0x000ea20000000200 */
[C---:B-1----:R-:W-:Y:S06]  /*8350*/  HMMA.16816.F32.BF16 R136, R16.reuse, R32, R200 ;  /* 0x000000201088723c */ /* 0x042fec00000418c8 */
[C---:B------:R-:W-:Y:S06]  /*8360*/  HMMA.16816.F32.BF16 R180, R16.reuse, R34, R192 ;  /* 0x0000002210b4723c */ /* 0x040fec00000418c0 */
[C---:B------:R-:W-:Y:S06]  /*8370*/  HMMA.16816.F32.BF16 R192, R16.reuse, R28, R204 ;  /* 0x0000001c10c0723c */ /* 0x040fec00000418cc */
[----:B------:R-:W-:Y:S01]  /*8380*/  HMMA.16816.F32.BF16 R188, R16, R30, R188 ;  /* 0x0000001e10bc723c */ /* 0x000fe200000418bc */
[----:B------:R-:W1:Y:S05]  /*8390*/  LDSM.16.M88.4 R16, [R210+0x4000] ;  /* 0x00400000d210783b */ /* 0x000e6a0000000200 */
[C---:B------:R-:W-:Y:S06]  /*83a0*/  HMMA.16816.F32.BF16 R204, R24.reuse, R32, R196 ;  /* 0x0000002018cc723c */ /* 0x040fec00000418c4 */
[C---:B------:R-:W-:Y:S06]  /*83b0*/  HMMA.16816.F32.BF16 R200, R24.reuse, R34, R184 ;  /* 0x0000002218c8723c */ /* 0x040fec00000418b8 */
[C---:B------:R-:W-:Y:S06]  /*83c0*/  HMMA.16816.F32.BF16 R196, R24.reuse, R28, R176 ;  /* 0x0000001c18c4723c */ /* 0x040fec00000418b0 */
[----:B------:R-:W-:Y:S01]  /*83d0*/  HMMA.16816.F32.BF16 R184, R24, R30, R172 ;  /* 0x0000001e18b8723c */ /* 0x000fe200000418ac */
[----:B------:R-:W-:Y:S04]  /*83e0*/  LDSM.16.M88.4 R24, [R221] ;  /* 0x00000000dd18783b */ /* 0x000fe80000000200 */
[----:B------:R-:W-:Y:S01]  /*83f0*/  LDSM.16.M88.4 R28, [R220] ;  /* 0x00000000dc1c783b */ /* 0x000fe20000000200 */
[C---:B--2---:R-:W-:Y:S06]  /*8400*/  HMMA.16816.F32.BF16 R176, R4.reuse, R20, R136 ;  /* 0x0000001404b0723c */ /* 0x044fec0000041888 */
[C---:B------:R-:W-:Y:S06]  /*8410*/  HMMA.16816.F32.BF16 R172, R4.reuse, R22, R180 ;  /* 0x0000001604ac723c */ /* 0x040fec00000418b4 */
[C---:B------:R-:W-:Y:S06]  /*8420*/  HMMA.16816.F32.BF16 R32, R4.reuse, R132, R192 ;  /* 0x000000840420723c */ /* 0x040fec00000418c0 */
[----:B------:R-:W-:Y:S01]  /*8430*/  HMMA.16816.F32.BF16 R136, R4, R134, R188 ;  /* 0x000000860488723c */ /* 0x000fe200000418bc */
[----:B------:R-:W2:Y:S05]  /*8440*/  LDSM.16.M88.4 R4, [R212+0x6000] ;  /* 0x00600000d404783b */ /* 0x000eaa0000000200 */
[C---:B-1----:R-:W-:Y:S06]  /*8450*/  HMMA.16816.F32.BF16 R204, R16.reuse, R20, R204 ;  /* 0x0000001410cc723c */ /* 0x042fec00000418cc */
[C---:B------:R-:W-:Y:S01]  /*8460*/  HMMA.16816.F32.BF16 R192, R16.reuse, R22, R200 ;  /* 0x0000001610c0723c */ /* 0x040fe200000418c8 */
        /* <DEDUP_REMOVED lines=9> */
[----:B------:R-:W-:Y:S01]  /*8500*/  HMMA.16816.F32.BF16 R136, R4, R30, R136 ;  /* 0x0000001e0488723c */ /* 0x000fe20000041888 */
[----:B------:R-:W2:Y:S05]  /*8510*/  LDSM.16.M88.4 R4, [R218+0x6000] ;  /* 0x00600000da04783b */ /* 0x000eaa0000000200 */
[C---:B-1----:R-:W-:Y:S06]  /*8520*/  HMMA.16816.F32.BF16 R200, R20.reuse, R24, R204 ;  /* 0x0000001814c8723c */ /* 0x042fec00000418cc */
[C---:B------:R-:W-:Y:S01]  /*8530*/  HMMA.16816.F32.BF16 R176, R20.reuse, R26, R192 ;  /* 0x0000001a14b0723c */ /* 0x040fe200000418c0 */
[----:B------:R-:W-:Y:S05]  /*8540*/  LDSM.16.M88.4 R24, [R217+0x4000] ;  /* 0x00400000d918783b */ /* 0x000fea0000000200 */
[C---:B------:R-:W-:Y:S06]  /*8550*/  HMMA.16816.F32.BF16 R196, R20.reuse, R28, R196 ;  /* 0x0000001c14c4723c */ /* 0x040fec00000418c4 */
[----:B------:R-:W-:Y:S01]  /*8560*/  HMMA.16816.F32.BF16 R188, R20, R30, R188 ;  /* 0x0000001e14bc723c */ /* 0x000fe200000418bc */
[----:B------:R-:W1:Y:S04]  /*8570*/  LDSM.16.M88.4 R28, [R215+0x1000] ;  /* 0x00100000d71c783b */ /* 0x000e680000000200 */
[----:B------:R-:W3:Y:S01]  /*8580*/  LDSM.16.M88.4 R20, [R217+0x6000] ;  /* 0x00600000d914783b */ /* 0x000ee20000000200 */
[C---:B--2---:R-:W-:Y:S06]  /*8590*/  HMMA.16816.F32.BF16 R192, R4.reuse, R32, R184 ;  /* 0x0000002004c0723c */ /* 0x044fec00000418b8 */
[C---:B------:R-:W-:Y:S06]  /*85a0*/  HMMA.16816.F32.BF16 R180, R4.reuse, R34, R180 ;  /* 0x0000002204b4723c */ /* 0x040fec00000418b4 */
[C---:B------:R-:W-:Y:S06]  /*85b0*/  HMMA.16816.F32.BF16 R204, R4.reuse, R132, R172 ;  /* 0x0000008404cc723c */ /* 0x040fec00000418ac */
[----:B------:R-:W-:Y:S06]  /*85c0*/  HMMA.16816.F32.BF16 R232, R4, R134, R136 ;  /* 0x0000008604e8723c */ /* 0x000fec0000041888 */
[C---:B------:R-:W-:Y:S06]  /*85d0*/  HMMA.16816.F32.BF16 R4, R16.reuse, R34, R176 ;  /* 0x000000221004723c */ /* 0x040fec00000418b0 */
[C---:B------:R-:W-:Y:S01]  /*85e0*/  HMMA.16816.F32.BF16 R136, R16.reuse, R32, R200 ;  /* 0x000000201088723c */ /* 0x040fe200000418c8 */
[----:B------:R-:W2:Y:S01]  /*85f0*/  LDSM.16.M88.4 R32, [R215+0x1800] ;  /* 0x00180000d720783b */ /* 0x000ea20000000200 */
[----:B------:R-:W-:Y:S01]  /*8600*/  IMAD.SHL.U32 R15, R15, 0x2, RZ ;  /* 0x000000020f0f7824 */ /* 0x000fe200078e00ff */
[----:B------:R-:W-:Y:S01]  /*8610*/  LOP3.LUT R2, R237, UR39, R2, 0x96, !PT ;  /* 0x00000027ed027c12 */ /* 0x000fe2000f8e9602 */
[----:B------:R-:W-:Y:S01]  /*8620*/  IMAD.U32 R3, RZ, RZ, UR39 ;  /* 0x00000027ff037e24 */ /* 0x000fe2000f8e00ff */
[----:B------:R-:W-:Y:S01]  /*8630*/  UISETP.NE.AND UP0, UPT, UR34, 0x3, UPT ;  /* 0x000000032200788c */ /* 0x000fe2000bf05270 */
[C---:B------:R-:W-:Y:S06]  /*8640*/  HMMA.16816.F32.BF16 R172, R16.reuse, R132, R196 ;  /* 0x0000008410ac723c */ /* 0x040fec00000418c4 */
[----:B------:R-:W-:Y:S01]  /*8650*/  HMMA.16816.F32.BF16 R184, R16, R134, R188 ;  /* 0x0000008610b8723c */ /* 0x000fe200000418bc */
[----:B------:R-:W-:-:S05]  /*8660*/  DEPBAR.LE SB0, 0x0 ;  /* 0x000080000000791a */ /* 0x000fca0000000000 */
[----:B-1----:R-:W-:Y:S01]  /*8670*/  HMMA.16816.F32.BF16 R16, R24, R30, R4 ;  /* 0x0000001e1810723c */ /* 0x002fe20000041804 */
[----:B------:R-:W-:-:S05]  /*8680*/  LOP3.LUT R15, R15, 0x6, RZ, 0xc0, !PT ;  /* 0x000000060f0f7812 */ /* 0x000fca00078ec0ff */
[----:B------:R-:W-:Y:S01]  /*8690*/  HMMA.16816.F32.BF16 R132, R24, R28, R136 ;  /* 0x0000001c1884723c */ /* 0x000fe20000041888 */
[----:B------:R-:W-:-:S04]  /*86a0*/  IMAD.WIDE.U32 R4, R2, -0x326172a9, RZ ;  /* 0xcd9e8d5702047825 */ /* 0x000fc800078e00ff */
[----:B------:R-:W-:Y:S01]  /*86b0*/  IMAD R2, R3, 0x20, R15 ;  /* 0x0000002003027824 */ /* 0x000fe200078e020f */
[----:B---3--:R-:W-:Y:S01]  /*86c0*/  HMMA.16816.F32.BF16 R176, R20, R28, R192 ;  /* 0x0000001c14b0723c */ /* 0x008fe200000418c0 */
[----:B------:R-:W-:-:S04]  /*86d0*/  IMAD.WIDE.U32 R6, R9, -0x326172a9, RZ ;  /* 0xcd9e8d5709067825 */ /* 0x000fc800078e00ff */
[----:B------:R-:W-:Y:S01]  /*86e0*/  VIADD R3, R2, 0x8 ;  /* 0x0000000802037836 */ /* 0x000fe20000000000 */
[----:B------:R-:W-:Y:S01]  /*86f0*/  HMMA.16816.F32.BF16 R188, R20, R30, R180 ;  /* 0x0000001e14bc723c */ /* 0x000fe200000418b4 */
[----:B----4-:R-:W-:-:S05]  /*8700*/  LOP3.LUT R8, R7, R251, RZ, 0x3c, !PT ;  /* 0x000000fb07087212 */ /* 0x010fca00078e3cff */
[----:B--2---:R-:W-:Y:S01]  /*8710*/  HMMA.16816.F32.BF16 R28, R24, R32, R172 ;  /* 0x00000020181c723c */ /* 0x004fe200000418ac */
[C---:B------:R-:W-:Y:S01]  /*8720*/  VIADD R7, R2.reuse, 0x9 ;  /* 0x0000000902077836 */ /* 0x040fe20000000000 */
[----:B------:R-:W-:Y:S01]  /*8730*/  BAR.SYNC.DEFER_BLOCKING 0x0 ;  /* 0x0000000000007b1d */ /* 0x000fe20000010000 */
[----:B------:R-:W-:Y:S02]  /*8740*/  ISETP.GE.AND P4, PT, R3, R11, PT ;  /* 0x0000000b0300720c */ /* 0x000fe40003f86270 */
[----:B------:R-:W-:Y:S01]  /*8750*/  LOP3.LUT R136, R5, UR20, R6, 0x96, !PT ;  /* 0x0000001405887c12 */ /* 0x000fe2000f8e9606 */
[----:B------:R-:W-:Y:S01]  /*8760*/  VIADD R6, R2, 0x1 ;  /* 0x0000000102067836 */ /* 0x000fe20000000000 */
[----:B------:R-:W-:Y:S02]  /*8770*/  FSEL R139, R18, -INF , !P4 ;  /* 0xff800000128b7808 */ /* 0x000fe40006000000 */
[-C--:B------:R-:W-:Y:S02]  /*8780*/  ISETP.GE.AND P1, PT, R3, R10.reuse, PT ;  /* 0x0000000a0300720c */ /* 0x080fe40003f26270 */
[----:B------:R-:W-:-:S02]  /*8790*/  ISETP.GE.AND P5, PT, R7, R10, PT ;  /* 0x0000000a0700720c */ /* 0x000fc40003fa6270 */
[-C--:B------:R-:W-:Y:S01]  /*87a0*/  ISETP.GE.AND P4, PT, R7, R11.reuse, PT ;  /* 0x0000000b0700720c */ /* 0x080fe20003f86270 */
[----:B------:R-:W-:Y:S01]  /*87b0*/  HMMA.16816.F32.BF16 R180, R20, R32, R204 ;  /* 0x0000002014b4723c */ /* 0x000fe200000418cc */
        /* <DEDUP_REMOVED lines=8> */
[-C--:B------:R-:W-:Y:S01]  /*8840*/  HMMA.16816.F32.BF16 R16, R24, R34.reuse, R184 ;  /* 0x000000221810723c */ /* 0x080fe200000418b8 */
[----:B------:R-:W-:Y:S02]  /*8850*/  FSEL R33, R177, -INF , !P0 ;  /* 0xff800000b1217808 */ /* 0x000fe40004000000 */
[C---:B------:R-:W-:Y:S02]  /*8860*/  ISETP.GE.AND P1, PT, R3.reuse, R12, PT ;  /* 0x0000000c0300720c */ /* 0x040fe40003f26270 */
[----:B------:R-:W-:Y:S02]  /*8870*/  ISETP.GE.AND P5, PT, R3, R13, PT ;  /* 0x0000000d0300720c */ /* 0x000fe40003fa6270 */
[----:B------:R-:W-:Y:S01]  /*8880*/  FSEL R26, R135, -INF , !P2 ;  /* 0xff800000871a7808 */ /* 0x000fe20005000000 */
[----:B------:R-:W-:Y:S01]  /*8890*/  HMMA.16816.F32.BF16 R184, R20, R34, R232 ;  /* 0x0000002214b8723c */ /* 0x000fe200000418e8 */
[C---:B------:R-:W-:Y:S01]  /*88a0*/  ISETP.GE.AND P2, PT, R2.reuse, R11, PT ;  /* 0x0000000b0200720c */ /* 0x040fe20003f46270 */
[----:B------:R-:W-:Y:S01]  /*88b0*/  VIADD R3, R2, 0x11 ;  /* 0x0000001102037836 */ /* 0x000fe20000000000 */
[----:B------:R-:W-:-:S02]  /*88c0*/  ISETP.GE.AND P0, PT, R6, R10, PT ;  /* 0x0000000a0600720c */ /* 0x000fc40003f06270 */
[----:B------:R-:W-:Y:S02]  /*88d0*/  FSEL R172, R179, -INF , !P3 ;  /* 0xff800000b3ac7808 */ /* 0x000fe40005800000 */
[----:B------:R-:W-:Y:S02]  /*88e0*/  ISETP.GE.AND P3, PT, R6, R11, PT ;  /* 0x0000000b0600720c */ /* 0x000fe40003f66270 */
[----:B------:R-:W-:Y:S02]  /*88f0*/  FSEL R20, R134, -INF , !P2 ;  /* 0xff80000086147808 */ /* 0x000fe40005000000 */
[----:B------:R-:W-:Y:S02]  /*8900*/  FSEL R200, R28, -INF , !P0 ;  /* 0xff8000001cc87808 */ /* 0x000fe40004000000 */
[-C--:B------:R-:W-:Y:S02]  /*8910*/  ISETP.GE.AND P2, PT, R2, R12.reuse, PT ;  /* 0x0000000c0200720c */ /* 0x080fe40003f46270 */
[----:B------:R-:W-:-:S02]  /*8920*/  ISETP.GE.AND P0, PT, R7, R12, PT ;  /* 0x0000000c0700720c */ /* 0x000fc40003f06270 */
[----:B------:R-:W-:Y:S02]  /*8930*/  FSEL R202, R30, -INF , !P3 ;  /* 0xff8000001eca7808 */ /* 0x000fe40005800000 */
[C---:B------:R-:W-:Y:S02]  /*8940*/  ISETP.GE.AND P3, PT, R3.reuse, R11, PT ;  /* 0x0000000b0300720c */ /* 0x040fe40003f66270 */
[----:B------:R-:W-:Y:S02]  /*8950*/  FSEL R27, R188, -INF , !P1 ;  /* 0xff800000bc1b7808 */ /* 0x000fe40004800000 */
[----:B------:R-:W-:Y:S02]  /*8960*/  FSEL R21, R176, -INF , !P2 ;  /* 0xff800000b0157808 */ /* 0x000fe40005000000 */
[----:B------:R-:W-:Y:S02]  /*8970*/  ISETP.GE.AND P4, PT, R3, R10, PT ;  /* 0x0000000a0300720c */ /* 0x000fe40003f86270 */
[----:B------:R-:W-:-:S02]  /*8980*/  FSEL R28, R189, -INF , !P0 ;  /* 0xff800000bd1c7808 */ /* 0x000fc40004000000 */
[C---:B------:R-:W-:Y:S02]  /*8990*/  ISETP.GE.AND P1, PT, R3.reuse, R12, PT ;  /* 0x0000000c0300720c */ /* 0x040fe40003f26270 */
[-C--:B------:R-:W-:Y:S01]  /*89a0*/  ISETP.GE.AND P2, PT, R3, R13.reuse, PT ;  /* 0x0000000d0300720c */ /* 0x080fe20003f46270 */
[C---:B------:R-:W-:Y:S01]  /*89b0*/  VIADD R3, R2.reuse, 0x18 ;  /* 0x0000001802037836 */ /* 0x040fe20000000000 */
[----:B------:R-:W-:Y:S02]  /*89c0*/  FSEL R201, R31, -INF , !P3 ;  /* 0xff8000001fc97808 */ /* 0x000fe40005800000 */
[C---:B------:R-:W-:Y:S02]  /*89d0*/  ISETP.GE.AND P0, PT, R2.reuse, R13, PT ;  /* 0x0000000d0200720c */ /* 0x040fe40003f06270 */
[----:B------:R-:W-:Y:S02]  /*89e0*/  FSEL R25, R133, -INF , !P6 ;  /* 0xff80000085197808 */ /* 0x000fe40007000000 */
[----:B------:R-:W-:-:S02]  /*89f0*/  ISETP.GE.AND P3, PT, R2, R10, PT ;  /* 0x0000000a0200720c */ /* 0x000fc40003f66270 */
[----:B------:R-:W-:Y:S02]  /*8a00*/  ISETP.GE.AND P6, PT, R6, R12, PT ;  /* 0x0000000c0600720c */ /* 0x000fe40003fc6270 */
[----:B------:R-:W-:Y:S02]  /*8a10*/  FSEL R23, R178, -INF , !P0 ;  /* 0xff800000b2177808 */ /* 0x000fe40004000000 */
[----:B------:R-:W-:Y:S02]  /*8a20*/  FSEL R24, R132, -INF , !P3 ;  /* 0xff80000084187808 */ /* 0x000fe40005800000 */
[----:B------:R-:W-:Y:S02]  /*8a30*/  ISETP.GE.AND P0, PT, R3, R11, PT ;  /* 0x0000000b0300720c */ /* 0x000fe40003f06270 */
[----:B------:R-:W-:Y:S01]  /*8a40*/  ISETP.GE.AND P3, PT, R6, R13, PT ;  /* 0x0000000d0600720c */ /* 0x000fe20003f66270 */
[----:B------:R-:W-:Y:S01]  /*8a50*/  VIADD R6, R2, 0x19 ;  /* 0x0000001902067836 */ /* 0x000fe20000000000 */
[----:B------:R-:W-:-:S02]  /*8a60*/  FSEL R197, R180, -INF , !P6 ;  /* 0xff800000b4c57808 */ /* 0x000fc40007000000 */
[C---:B------:R-:W-:Y:S02]  /*8a70*/  ISETP.GE.AND P6, PT, R3.reuse, R10, PT ;  /* 0x0000000a0300720c */ /* 0x040fe40003fc6270 */
[----:B------:R-:W-:Y:S02]  /*8a80*/  FSEL R195, R18, -INF , !P0 ;  /* 0xff80000012c37808 */ /* 0x000fe40004000000 */
[----:B------:R-:W-:Y:S02]  /*8a90*/  ISETP.GE.AND P0, PT, R3, R12, PT ;  /* 0x0000000c0300720c */ /* 0x000fe40003f06270 */
[----:B------:R-:W-:Y:S02]  /*8aa0*/  FSEL R193, R16, -INF , !P6 ;  /* 0xff80000010c17808 */ /* 0x000fe40007000000 */
[----:B------:R-:W-:Y:S02]  /*8ab0*/  ISETP.GE.AND P6, PT, R6, R10, PT ;  /* 0x0000000a0600720c */ /* 0x000fe40003fc6270 */
[----:B------:R-:W-:-:S02]  /*8ac0*/  FSEL R196, R184, -INF , !P0 ;  /* 0xff800000b8c47808 */ /* 0x000fc40004000000 */
[----:B------:R-:W-:Y:S02]  /*8ad0*/  FSEL R199, R29, -INF , !P4 ;  /* 0xff8000001dc77808 */ /* 0x000fe40006000000 */
[----:B------:R-:W-:Y:S02]  /*8ae0*/  PLOP3.LUT P0, PT, PT, PT, UP0, 0x80, 0x0 ;  /* 0x000000000000781c */ /* 0x000fe40003f0f008 */
[----:B------:R-:W-:Y:S02]  /*8af0*/  ISETP.GE.AND P4, PT, R7, R13, PT ;  /* 0x0000000d0700720c */ /* 0x000fe40003f86270 */
[----:B------:R-:W-:Y:S02]  /*8b00*/  FSEL R192, R17, -INF , !P6 ;  /* 0xff80000011c07808 */ /* 0x000fe40007000000 */
[----:B------:R-:W-:Y:S02]  /*8b10*/  ISETP.GE.AND P6, PT, R6, R11, PT ;  /* 0x0000000b0600720c */ /* 0x000fe40003fc6270 */
[----:B-----5:R-:W-:-:S02]  /*8b20*/  LOP3.LUT R2, R5, UR20, R240, 0x96, !PT ;  /* 0x0000001405027c12 */ /* 0x020fc4000f8e96f0 */
[----:B------:R-:W-:Y:S02]  /*8b30*/  LOP3.LUT R7, R239, UR18, R4, 0x96, !PT ;  /* 0x00000012ef077c12 */ /* 0x000fe4000f8e9604 */
[----:B------:R-:W-:Y:S01]  /*8b40*/  FSEL R198, R181, -INF , !P1 ;  /* 0xff800000b5c67808 */ /* 0x000fe20004800000 */
[----:B------:R-:W-:Y:S01]  /*8b50*/  IMAD.WIDE.U32 R16, R8, -0x2daee0ad, RZ ;  /* 0xd2511f5308107825 */ /* 0x000fe200078e00ff */
[----:B------:R-:W-:Y:S02]  /*8b60*/  ISETP.GE.AND P1, PT, R3, R13, PT ;  /* 0x0000000d0300720c */ /* 0x000fe40003f26270 */
[----:B------:R-:W-:Y:S01]  /*8b70*/  FSEL R194, R19, -INF , !P6 ;  /* 0xff80000013c27808 */ /* 0x000fe20007000000 */
[----:B------:R-:W-:-:S04]  /*8b80*/  IMAD.WIDE.U32 R2, R2, -0x2daee0ad, RZ ;  /* 0xd2511f5302027825 */ /* 0x000fc800078e00ff */
[----:B------:R-:W-:Y:S01]  /*8b90*/  IMAD.WIDE.U32 R18, R7, -0x2daee0ad, RZ ;  /* 0xd2511f5307127825 */ /* 0x000fe200078e00ff */
[----:B------:R-:W-:Y:S02]  /*8ba0*/  LOP3.LUT R15, R3, UR17, R242, 0x96, !PT ;  /* 0x00000011030f7c12 */ /* 0x000fe4000f8e96f2 */
[----:B------:R-:W-:Y:S02]  /*8bb0*/  LOP3.LUT R14, R17, UR19, R236, 0x96, !PT ;  /* 0x00000013110e7c12 */ /* 0x000fe4000f8e96ec */
[----:B------:R-:W-:Y:S02]  /*8bc0*/  LOP3.LUT R22, R19, UR15, R2, 0x96, !PT ;  /* 0x0000000f13167c12 */ /* 0x000fe4000f8e9602 */
[----:B------:R-:W-:Y:S01]  /*8bd0*/  ISETP.GE.AND P6, PT, R6, R12, PT ;  /* 0x0000000c0600720c */ /* 0x000fe20003fc6270 */
[----:B------:R-:W-:-:S12]  /*8be0*/  @!P0 BRA `(.L_x_1116) ;  /* 0x0000000000688947 */ /* 0x000fd80003800000 */
        /* <DEDUP_REMOVED lines=26> */
.L_x_1116:
[----:B------:R-:W-:Y:S01]  /*8d90*/  ISETP.GE.AND P0, PT, R6, R13, PT ;  /* 0x0000000d0600720c */ /* 0x000fe20003f06270 */
[----:B------:R-:W-:Y:S01]  /*8da0*/  IMAD.WIDE.U32 R6, R136, -0x2daee0ad, RZ ;  /* 0xd2511f5388067825 */ /* 0x000fe200078e00ff */
[----:B------:R-:W-:Y:S01]  /*8db0*/  FMNMX.FTZ R17, R231, R24, !PT ;  /* 0x00000018e7117209 */ /* 0x000fe20007810000 */
[----:B------:R-:W-:Y:S01]  /*8dc0*/  UISETP.GE.AND UP0, UPT, UR34, 0x4, UPT ;  /* 0x000000042200788c */ /* 0x000fe2000bf06270 */
[----:B------:R-:W-:Y:S01]  /*8dd0*/  FSEL R180, R185, -INF , !P6 ;  /* 0xff800000b9b47808 */ /* 0x000fe20007000000 */
[----:B-1----:R-:W-:Y:S01]  /*8de0*/  IMAD.WIDE.U32 R2, R14, -0x326172a9, RZ ;  /* 0xcd9e8d570e027825 */ /* 0x002fe200078e00ff */
[----:B------:R-:W-:Y:S02]  /*8df0*/  LOP3.LUT R16, R7, UR17, R16, 0x96, !PT ;  /* 0x0000001107107c12 */ /* 0x000fe4000f8e9610 */
[----:B------:R-:W-:Y:S01]  /*8e00*/  FSEL R132, R182, -INF , !P3 ;  /* 0xff800000b6847808 */ /* 0x000fe20005800000 */
[----:B------:R-:W-:Y:S01]  /*8e10*/  IMAD.WIDE.U32 R14, R15, -0x326172a9, RZ ;  /* 0xcd9e8d570f0e7825 */ /* 0x000fe200078e00ff */
[----:B------:R-:W-:-:S02]  /*8e20*/  LOP3.LUT R4, R3, UR18, R4, 0x96, !PT ;  /* 0x0000001203047c12 */ /* 0x000fc4000f8e9604 */
[----:B------:R-:W-:Y:S01]  /*8e30*/  FMNMX.FTZ R3, R25, R17, !PT ;  /* 0x0000001119037209 */ /* 0x000fe20007810000 */
[----:B------:R-:W-:Y:S01]  /*8e40*/  IMAD.WIDE.U32 R34, R16, -0x326172a9, RZ ;  /* 0xcd9e8d5710227825 */ /* 0x000fe200078e00ff */
[----:B------:R-:W-:Y:S02]  /*8e50*/  LOP3.LUT R5, R15, UR16, R238, 0x96, !PT ;  /* 0x000000100f057c12 */ /* 0x000fe4000f8e96ee */
[----:B------:R-:W-:Y:S01]  /*8e60*/  FMNMX.FTZ R3, R138, R3, !PT ;  /* 0x000000038a037209 */ /* 0x000fe20007810000 */
[----:B------:R-:W-:Y:S01]  /*8e70*/  IMAD.WIDE.U32 R8, R22, -0x326172a9, RZ ;  /* 0xcd9e8d5716087825 */ /* 0x000fe200078e00ff */
[----:B------:R-:W-:Y:S02]  /*8e80*/  FSEL R183, R183, -INF , !P2 ;  /* 0xff800000b7b77808 */ /* 0x000fe40005000000 */
[----:B------:R-:W-:Y:S01]  /*8e90*/  FSEL R182, R186, -INF , !P1 ;  /* 0xff800000bab67808 */ /* 0x000fe20004800000 */
[----:B------:R-:W-:Y:S01]  /*8ea0*/  IMAD.WIDE.U32 R16, R5, -0x2daee0ad, RZ ;  /* 0xd2511f5305107825 */ /* 0x000fe200078e00ff */
[----:B------:R-:W-:-:S02]  /*8eb0*/  LOP3.LUT R5, R35, UR16, R2, 0x96, !PT ;  /* 0x0000001023057c12 */ /* 0x000fc4000f8e9602 */
[----:B------:R-:W-:Y:S01]  /*8ec0*/  FMNMX.FTZ R2, R137, R3, !PT ;  /* 0x0000000389027209 */ /* 0x000fe20007810000 */
[----:B------:R-:W-:Y:S01]  /*8ed0*/  IMAD.WIDE.U32 R30, R4, -0x2daee0ad, RZ ;  /* 0xd2511f53041e7825 */ /* 0x000fe200078e00ff */
[----:B------:R-:W-:Y:S02]  /*8ee0*/  LOP3.LUT R14, R9, UR14, R14, 0x96, !PT ;  /* 0x0000000e090e7c12 */ /* 0x000fe4000f8e960e */
[----:B------:R-:W-:Y:S02]  /*8ef0*/  FMNMX.FTZ R2, R200, R2, !PT ;  /* 0x00000002c8027209 */ /* 0x000fe40007810000 */
[----:B------:R-:W-:Y:S01]  /*8f00*/  LOP3.LUT R6, R31, UR15, R6, 0x96, !PT ;  /* 0x0000000f1f067c12 */ /* 0x000fe2000f8e9606 */
[----:B------:R-:W-:Y:S01]  /*8f10*/  IMAD.WIDE.U32 R174, R14, -0x2daee0ad, RZ ;  /* 0xd2511f530eae7825 */ /* 0x000fe200078e00ff */
[----:B------:R-:W-:Y:S02]  /*8f20*/  FMNMX.FTZ R2, R199, R2, !PT ;  /* 0x00000002c7027209 */ /* 0x000fe40007810000 */
[----:B------:R-:W-:Y:S01]  /*8f30*/  LOP3.LUT R18, R17, UR13, R18, 0x96, !PT ;  /* 0x0000000d11127c12 */ /* 0x000fe2000f8e9612 */
[----:B------:R-:W-:Y:S01]  /*8f40*/  IMAD.WIDE.U32 R14, R5, -0x2daee0ad, RZ ;  /* 0xd2511f53050e7825 */ /* 0x000fe200078e00ff */
[----:B------:R-:W-:-:S02]  /*8f50*/  FMNMX.FTZ R135, R193, R2, !PT ;  /* 0x00000002c1877209 */ /* 0x000fc40007810000 */
[----:B------:R-:W-:Y:S01]  /*8f60*/  LOP3.LUT R4, R175, UR5, R16, 0x96, !PT ;  /* 0x00000005af047c12 */ /* 0x000fe2000f8e9610 */
[----:B------:R-:W-:Y:S01]  /*8f70*/  IMAD.WIDE.U32 R16, R6, -0x326172a9, RZ ;  /* 0xcd9e8d5706107825 */ /* 0x000fe200078e00ff */
[----:B------:R-:W-:Y:S02]  /*8f80*/  FMNMX.FTZ R3, R230, R20, !PT ;  /* 0x00000014e6037209 */ /* 0x000fe40007810000 */
[----:B------:R-:W-:Y:S01]  /*8f90*/  FMNMX.FTZ R135, R192, R135, !PT ;  /* 0x00000087c0877209 */ /* 0x000fe20007810000 */
[----:B------:R-:W-:Y:S01]  /*8fa0*/  IMAD.WIDE.U32 R18, R18, -0x326172a9, RZ ;  /* 0xcd9e8d5712127825 */ /* 0x000fe200078e00ff */
[----:B------:R-:W-:Y:S02]  /*8fb0*/  LOP3.LUT R6, R17, UR14, R34, 0x96, !PT ;  /* 0x0000000e11067c12 */ /* 0x000fe4000f8e9622 */
[----:B------:R-:W-:Y:S01]  /*8fc0*/  FMNMX.FTZ R3, R26, R3, !PT ;  /* 0x000000031a037209 */ /* 0x000fe20007810000 */
[----:B------:R-:W1:Y:S01]  /*8fd0*/  SHFL.BFLY PT, R7, R135, 0x2, 0x1f ;  /* 0x0c401f0087077f89 */ /* 0x000e6200000e0000 */
[----:B------:R-:W-:Y:S01]  /*8fe0*/  IMAD.WIDE.U32 R4, R4, -0x326172a9, RZ ;  /* 0xcd9e8d5704047825 */ /* 0x000fe200078e00ff */
[----:B------:R-:W-:-:S02]  /*8ff0*/  LOP3.LUT R9, R15, UR13, R30, 0x96, !PT ;  /* 0x0000000d0f097c12 */ /* 0x000fc4000f8e961e */
[----:B------:R-:W-:Y:S01]  /*9000*/  FMNMX.FTZ R3, R139, R3, !PT ;  /* 0x000000038b037209 */ /* 0x000fe20007810000 */
[----:B------:R-:W-:Y:S01]  /*9010*/  IMAD.WIDE.U32 R176, R6, -0x2daee0ad, RZ ;  /* 0xd2511f5306b07825 */ /* 0x000fe200078e00ff */
[----:B------:R-:W-:Y:S02]  /*9020*/  LOP3.LUT R2, R5, UR21, R18, 0x96, !PT ;  /* 0x0000001505027c12 */ /* 0x000fe4000f8e9612 */
[----:B------:R-:W-:Y:S02]  /*9030*/  LOP3.LUT R15, R4, 0xffff, RZ, 0xc0, !PT ;  /* 0x0000ffff040f7812 */ /* 0x000fe400078ec0ff */
[----:B------:R-:W-:Y:S02]  /*9040*/  FMNMX.FTZ R3, R32, R3, !PT ;  /* 0x0000000320037209 */ /* 0x000fe40007810000 */
[----:B------:R-:W-:Y:S02]  /*9050*/  LOP3.LUT R22, R4, 0xff, RZ, 0xc0, !PT ;  /* 0x000000ff04167812 */ /* 0x000fe400078ec0ff */
[----:B------:R-:W-:-:S02]  /*9060*/  SHF.R.U32.HI R5, RZ, 0x10, R4 ;  /* 0x00000010ff057819 */ /* 0x000fc40000011604 */
[----:B------:R-:W-:Y:S02]  /*9070*/  SHF.R.U32.HI R17, RZ, 0x18, R4 ;  /* 0x00000018ff117819 */ /* 0x000fe40000011604 */
[----:B------:R-:W-:Y:S02]  /*9080*/  LOP3.LUT R4, R177, UR5, R14, 0x96, !PT ;  /* 0x00000005b1047c12 */ /* 0x000fe4000f8e960e */
[----:B------:R-:W-:Y:S02]  /*9090*/  FMNMX.FTZ R6, R202, R3, !PT ;  /* 0x00000003ca067209 */ /* 0x000fe40007810000 */
[----:B------:R-:W-:Y:S01]  /*90a0*/  LOP3.LUT R244, R19, UR12, R8, 0x96, !PT ;  /* 0x0000000c13f47c12 */ /* 0x000fe2000f8e9608 */
[----:B------:R-:W-:Y:S01]  /*90b0*/  IMAD.WIDE.U32 R8, R9, -0x326172a9, RZ ;  /* 0xcd9e8d5709087825 */ /* 0x000fe200078e00ff */
[----:B------:R-:W-:Y:S02]  /*90c0*/  LOP3.LUT R14, R5, 0xff, RZ, 0xc0, !PT ;  /* 0x000000ff050e7812 */ /* 0x000fe400078ec0ff */
[----:B------:R-:W-:Y:S01]  /*90d0*/  FMNMX.FTZ R6, R201, R6, !PT ;  /* 0x00000006c9067209 */ /* 0x000fe20007810000 */
[----:B------:R-:W-:Y:S01]  /*90e0*/  IMAD.WIDE.U32 R4, R4, -0x326172a9, RZ ;  /* 0xcd9e8d5704047825 */ /* 0x000fe200078e00ff */
[----:B------:R-:W-:-:S02]  /*90f0*/  SHF.R.U32.HI R15, RZ, 0x8, R15 ;  /* 0x00000008ff0f7819 */ /* 0x000fc4000001160f */
[----:B------:R-:W-:Y:S02]  /*9100*/  FMNMX.FTZ R6, R195, R6, !PT ;  /* 0x00000006c3067209 */ /* 0x000fe40007810000 */
[----:B------:R-:W-:Y:S02]  /*9110*/  LOP3.LUT R3, R5, UR21, R8, 0x96, !PT ;  /* 0x0000001505037c12 */ /* 0x000fe4000f8e9608 */
[----:B------:R-:W-:Y:S02]  /*9120*/  PRMT R22, R22, 0x5410, R15 ;  /* 0x0000541016167816 */ /* 0x000fe4000000000f */
[----:B------:R-:W-:Y:S02]  /*9130*/  FMNMX.FTZ R8, R225, R21, !PT ;  /* 0x00000015e1087209 */ /* 0x000fe40007810000 */
[C---:B------:R-:W-:Y:S02]  /*9140*/  LOP3.LUT R15, R4.reuse, 0xffff, RZ, 0xc0, !PT ;  /* 0x0000ffff040f7812 */ /* 0x040fe400078ec0ff */
[----:B------:R-:W-:-:S02]  /*9150*/  LOP3.LUT R18, R4, 0xff, RZ, 0xc0, !PT ;  /* 0x000000ff04127812 */ /* 0x000fc400078ec0ff */
[--C-:B------:R-:W-:Y:S02]  /*9160*/  SHF.R.U32.HI R19, RZ, 0x10, R4.reuse ;  /* 0x00000010ff137819 */ /* 0x100fe40000011604 */
[----:B------:R-:W-:Y:S02]  /*9170*/  SHF.R.U32.HI R31, RZ, 0x18, R4 ;  /* 0x00000018ff1f7819 */ /* 0x000fe40000011604 */
[----:B------:R-:W-:Y:S02]  /*9180*/  LOP3.LUT R5, R2, 0xffff, RZ, 0xc0, !PT ;  /* 0x0000ffff02057812 */ /* 0x000fe400078ec0ff */
[----:B------:R-:W-:Y:S02]  /*9190*/  FMNMX.FTZ R4, R194, R6, !PT ;  /* 0x00000006c2047209 */ /* 0x000fe40007810000 */
[----:B------:R-:W-:Y:S02]  /*91a0*/  FMNMX.FTZ R6, R33, R8, !PT ;  /* 0x0000000821067209 */ /* 0x000fe40007810000 */
[----:B-1----:R-:W-:Y:S01]  /*91b0*/  FMNMX.FTZ R135, R135, R7, !PT ;  /* 0x0000000787877209 */ /* 0x002fe20007810000 */
[----:B------:R-:W1:Y:S01]  /*91c0*/  SHFL.BFLY PT, R8, R4, 0x2, 0x1f ;  /* 0x0c401f0004087f89 */ /* 0x000e6200000e0000 */
[----:B------:R-:W-:-:S02]  /*91d0*/  LOP3.LUT R7, R2, 0xff, RZ, 0xc0, !PT ;  /* 0x000000ff02077812 */ /* 0x000fc400078ec0ff */
[----:B------:R-:W-:Y:S02]  /*91e0*/  SHF.R.U32.HI R5, RZ, 0x8, R5 ;  /* 0x00000008ff057819 */ /* 0x000fe40000011605 */
[----:B------:R-:W-:Y:S02]  /*91f0*/  FMNMX.FTZ R6, R27, R6, !PT ;  /* 0x000000061b067209 */ /* 0x000fe40007810000 */
[----:B------:R-:W-:Y:S02]  /*9200*/  LOP3.LUT R203, R9, UR12, R16, 0x96, !PT ;  /* 0x0000000c09cb7c12 */ /* 0x000fe4000f8e9610 */
[----:B------:R-:W-:Y:S01]  /*9210*/  PRMT R16, R7, 0x5410, R5 ;  /* 0x0000541007107816 */ /* 0x000fe20000000005 */
[----:B------:R-:W2:Y:S01]  /*9220*/  SHFL.BFLY PT, R9, R135, 0x1, 0x1f ;  /* 0x0c201f0087097f89 */ /* 0x000ea200000e0000 */
[----:B------:R-:W-:Y:S02]  /*9230*/  SHF.R.U32.HI R5, RZ, 0x10, R2 ;  /* 0x00000010ff057819 */ /* 0x000fe40000011602 */
[----:B------:R-:W-:-:S02]  /*9240*/  FMNMX.FTZ R7, R28, R6, !PT ;  /* 0x000000061c077209 */ /* 0x000fc40007810000 */
[----:B------:R-:W-:Y:S02]  /*9250*/  SHF.R.U32.HI R6, RZ, 0x18, R2 ;  /* 0x00000018ff067819 */ /* 0x000fe40000011602 */
[----:B------:R-:W-:Y:S02]  /*9260*/  LOP3.LUT R2, R5, 0xff, RZ, 0xc0, !PT ;  /* 0x000000ff05027812 */ /* 0x000fe400078ec0ff */
[----:B------:R-:W-:Y:S02]  /*9270*/  FMNMX.FTZ R5, R197, R7, !PT ;  /* 0x00000007c5057209 */ /* 0x000fe40007810000 */
[----:B------:R-:W-:Y:S02]  /*9280*/  PRMT R34, R14, 0x5410, R17 ;  /* 0x000054100e227816 */ /* 0x000fe40000000011 */
[----:B------:R-:W-:Y:S02]  /*9290*/  PRMT R17, R2, 0x5410, R6 ;  /* 0x0000541002117816 */ /* 0x000fe40000000006 */
[----:B------:R-:W-:-:S02]  /*92a0*/  FMNMX.FTZ R2, R198, R5, !PT ;  /* 0x00000005c6027209 */ /* 0x000fc40007810000 */
[----:B------:R-:W-:Y:S02]  /*92b0*/  FMNMX.FTZ R6, R223, R23, !PT ;  /* 0x00000017df067209 */ /* 0x000fe40007810000 */
[----:B------:R-:W-:Y:S02]  /*92c0*/  FMNMX.FTZ R2, R196, R2, !PT ;  /* 0x00000002c4027209 */ /* 0x000fe40007810000 */
[----:B------:R-:W-:Y:S02]  /*92d0*/  FMNMX.FTZ R7, R172, R6, !PT ;  /* 0x00000006ac077209 */ /* 0x000fe40007810000 */
[----:B------:R-:W-:Y:S02]  /*92e0*/  FSEL R5, R190, -INF , !P5 ;  /* 0xff800000be057808 */ /* 0x000fe40006800000 */
[----:B------:R-:W-:Y:S02]  /*92f0*/  FMNMX.FTZ R14, R180, R2, !PT ;  /* 0x00000002b40e7209 */ /* 0x000fe40007810000 */
[----:B------:R-:W-:-:S02]  /*9300*/  FMNMX.FTZ R136, R5, R7, !PT ;  /* 0x0000000705887209 */ /* 0x000fc40007810000 */
[----:B------:R-:W-:Y:S01]  /*9310*/  FSEL R6, R191, -INF , !P4 ;  /* 0xff800000bf067808 */ /* 0x000fe20006000000 */
[----:B------:R-:W3:Y:S01]  /*9320*/  SHFL.BFLY PT, R7, R14, 0x2, 0x1f ;  /* 0x0c401f000e077f89 */ /* 0x000ee200000e0000 */
[----:B-1----:R-:W-:Y:S02]  /*9330*/  FMNMX.FTZ R4, R4, R8, !PT ;  /* 0x0000000804047209 */ /* 0x002fe40007810000 */
[----:B------:R-:W-:Y:S02]  /*9340*/  FMNMX.FTZ R136, R6, R136, !PT ;  /* 0x0000008806887209 */ /* 0x000fe40007810000 */
[----:B------:R-:W-:Y:S01]  /*9350*/  FSEL R181, R187, -INF , !P0 ;  /* 0xff800000bbb57808 */ /* 0x000fe20004000000 */
[----:B------:R-:W1:Y:S01]  /*9360*/  SHFL.BFLY PT, R134, R4, 0x1, 0x1f ;  /* 0x0c201f0004867f89 */ /* 0x000e6200000e0000 */
[----:B------:R-:W-:Y:S02]  /*9370*/  FMNMX.FTZ R136, R132, R136, !PT ;  /* 0x0000008884887209 */ /* 0x000fe40007810000 */
[----:B--2---:R-:W-:-:S02]  /*9380*/  FMNMX.FTZ R135, R135, R9, !PT ;  /* 0x0000000987877209 */ /* 0x004fc40007810000 */
[----:B------:R-:W-:Y:S02]  /*9390*/  FMNMX.FTZ R136, R183, R136, !PT ;  /* 0x00000088b7887209 */ /* 0x000fe40007810000 */
[C---:B------:R-:W-:Y:S01]  /*93a0*/  FSETP.NEU.FTZ.AND P2, PT, R135.reuse, -INF , PT ;  /* 0xff8000008700780b */ /* 0x040fe20003f5d000 */
[----:B------:R-:W-:Y:S01]  /*93b0*/  FMUL.FTZ R2, R135, UR35 ;  /* 0x0000002387027c20 */ /* 0x000fe20008410000 */
[----:B------:R-:W-:Y:S02]  /*93c0*/  FMNMX.FTZ R136, R182, R136, !PT ;  /* 0x00000088b6887209 */ /* 0x000fe40007810000 */
[----:B------:R-:W-:Y:S02]  /*93d0*/  SHF.R.U32.HI R9, RZ, 0x8, R15 ;  /* 0x00000008ff097819 */ /* 0x000fe4000001160f */
[----:B------:R-:W-:Y:S02]  /*93e0*/  FMNMX.FTZ R136, R181, R136, !PT ;  /* 0x00000088b5887209 */ /* 0x000fe40007810000 */
[----:B------:R-:W-:-:S02]  /*93f0*/  FSEL R2, R2, RZ, P2 ;  /* 0x000000ff02027208 */ /* 0x000fc40001000000 */
[--C-:B------:R-:W-:Y:S02]  /*9400*/  HSET2.LE.AND R16, R16, R0.reuse, PT ;  /* 0x0000000010107233 */ /* 0x100fe40003803000 */
[----:B---3--:R-:W-:Y:S01]  /*9410*/  FMNMX.FTZ R14, R14, R7, !PT ;  /* 0x000000070e0e7209 */ /* 0x008fe20007810000 */
[--C-:B------:R-:W-:Y:S01]  /*9420*/  FFMA.FTZ R24, R24, UR35, -R2.reuse ;  /* 0x0000002318187c23 */ /* 0x100fe20008010802 */
[----:B------:R-:W2:Y:S01]  /*9430*/  SHFL.BFLY PT, R7, R136, 0x2, 0x1f ;  /* 0x0c401f0088077f89 */ /* 0x000ea200000e0000 */
[--C-:B------:R-:W-:Y:S01]  /*9440*/  FFMA.FTZ R25, R25, UR35, -R2.reuse ;  /* 0x0000002319197c23 */ /* 0x100fe20008010802 */
[----:B------:R-:W-:Y:S01]  /*9450*/  HSET2.LE.AND R17, R17, R0, PT ;  /* 0x0000000011117233 */ /* 0x000fe20003803000 */
[----:B------:R3:W-:Y:S01]  /*9460*/  MUFU.EX2 R173, R24 ;  /* 0x0000001800ad7308 */ /* 0x0007e20000000800 */
[----:B------:R-:W4:Y:S01]  /*9470*/  SHFL.BFLY PT, R133, R14, 0x1, 0x1f ;  /* 0x0c201f000e857f89 */ /* 0x000f2200000e0000 */
[----:B-1----:R-:W-:Y:S01]  /*9480*/  FMNMX.FTZ R134, R4, R134, !PT ;  /* 0x0000008604867209 */ /* 0x002fe20007810000 */
[----:B------:R-:W-:-:S03]  /*9490*/  FFMA.FTZ R4, R138, UR35, -R2 ;  /* 0x000000238a047c23 */ /* 0x000fc60008010802 */
[C---:B------:R-:W-:Y:S01]  /*94a0*/  FSETP.NEU.FTZ.AND P3, PT, R134.reuse, -INF , PT ;  /* 0xff8000008600780b */ /* 0x040fe20003f7d000 */
[----:B------:R-:W-:Y:S01]  /*94b0*/  FMUL.FTZ R8, R134, UR35 ;  /* 0x0000002386087c20 */ /* 0x000fe20008410000 */
[----:B------:R1:W-:Y:S04]  /*94c0*/  MUFU.EX2 R185, R4 ;  /* 0x0000000400b97308 */ /* 0x0003e80000000800 */
[----:B------:R-:W-:-:S04]  /*94d0*/  FSEL R8, R8, RZ, P3 ;  /* 0x000000ff08087208 */ /* 0x000fc80001800000 */
[----:B------:R-:W-:Y:S01]  /*94e0*/  MUFU.EX2 R184, R25 ;  /* 0x0000001900b87308 */ /* 0x000fe20000000800 */
[----:B---3--:R-:W-:Y:S01]  /*94f0*/  PRMT R24, R18, 0x5410, R9 ;  /* 0x0000541012187816 */ /* 0x008fe20000000009 */
[----:B------:R-:W-:Y:S01]  /*9500*/  FFMA.FTZ R20, R20, UR35, -R8 ;  /* 0x0000002314147c23 */ /* 0x000fe20008010808 */
[----:B------:R-:W-:Y:S02]  /*9510*/  HSET2.LE.AND R18, R22, R0, PT ;  /* 0x0000000016127233 */ /* 0x000fe40003803000 */
[----:B--2---:R-:W-:Y:S02]  /*9520*/  FMNMX.FTZ R136, R136, R7, !PT ;  /* 0x0000000788887209 */ /* 0x004fe40007810000 */
[----:B------:R-:W-:Y:S01]  /*9530*/  LOP3.LUT R7, R19, 0xff, RZ, 0xc0, !PT ;  /* 0x000000ff13077812 */ /* 0x000fe200078ec0ff */
[----:B------:R-:W-:Y:S01]  /*9540*/  MUFU.EX2 R178, R20 ;  /* 0x0000001400b27308 */ /* 0x000fe20000000800 */
[----:B-1----:R-:W-:Y:S01]  /*9550*/  FFMA.FTZ R4, R137, UR35, -R2 ;  /* 0x0000002389047c23 */ /* 0x002fe20008010802 */
[----:B------:R-:W1:Y:S01]  /*9560*/  SHFL.BFLY PT, R15, R136, 0x1, 0x1f ;  /* 0x0c201f00880f7f89 */ /* 0x000e6200000e0000 */
[----:B----4-:R-:W-:-:S02]  /*9570*/  FMNMX.FTZ R133, R14, R133, !PT ;  /* 0x000000850e857209 */ /* 0x010fc40007810000 */
[----:B------:R-:W-:Y:S01]  /*9580*/  PRMT R31, R7, 0x5410, R31 ;  /* 0x00005410071f7816 */ /* 0x000fe2000000001f */
[----:B------:R-:W-:Y:S01]  /*9590*/  FFMA.FTZ R7, R32, UR35, -R8 ;  /* 0x0000002320077c23 */ /* 0x000fe20008010808 */
[C---:B------:R-:W-:Y:S01]  /*95a0*/  FSETP.NEU.FTZ.AND P1, PT, R133.reuse, -INF , PT ;  /* 0xff8000008500780b */ /* 0x040fe20003f3d000 */
[----:B------:R2:W-:Y:S01]  /*95b0*/  MUFU.EX2 R204, R4 ;  /* 0x0000000400cc7308 */ /* 0x0005e20000000800 */
[----:B------:R-:W-:Y:S01]  /*95c0*/  FMUL.FTZ R9, R133, UR35 ;  /* 0x0000002385097c20 */ /* 0x000fe20008410000 */
[----:B------:R-:W-:-:S04]  /*95d0*/  HSET2.LE.AND R19, R34, R0, PT ;  /* 0x0000000022137233 */ /* 0x000fc80003803000 */
[----:B------:R-:W-:Y:S02]  /*95e0*/  FSEL R9, R9, RZ, P1 ;  /* 0x000000ff09097208 */ /* 0x000fe40000800000 */
[----:B------:R-:W-:Y:S03]  /*95f0*/  MUFU.EX2 R205, R7 ;  /* 0x0000000700cd7308 */ /* 0x000fe60000000800 */
[----:B------:R-:W-:-:S05]  /*9600*/  FFMA.FTZ R14, R21, UR35, -R9 ;  /* 0x00000023150e7c23 */ /* 0x000fca0008010809 */
[----:B------:R3:W-:Y:S01]  /*9610*/  MUFU.EX2 R179, R14 ;  /* 0x0000000e00b37308 */ /* 0x0007e20000000800 */
[----:B--2---:R-:W-:Y:S01]  /*9620*/  FFMA.FTZ R4, R26, UR35, -R8 ;  /* 0x000000231a047c23 */ /* 0x004fe20008010808 */
[----:B-1----:R-:W-:-:S04]  /*9630*/  FMNMX.FTZ R136, R136, R15, !PT ;  /* 0x0000000f88887209 */ /* 0x002fc80007810000 */
[C---:B------:R-:W-:Y:S02]  /*9640*/  FSETP.NEU.FTZ.AND P0, PT, R136.reuse, -INF , PT ;  /* 0xff8000008800780b */ /* 0x040fe40003f1d000 */
[----:B------:R1:W-:Y:S01]  /*9650*/  MUFU.EX2 R188, R4 ;  /* 0x0000000400bc7308 */ /* 0x0003e20000000800 */
[----:B---3--:R-:W-:-:S05]  /*9660*/  FMUL.FTZ R14, R136, UR35 ;  /* 0x00000023880e7c20 */ /* 0x008fca0008410000 */
[----:B------:R-:W-:Y:S01]  /*9670*/  FSEL R14, R14, RZ, P0 ;  /* 0x000000ff0e0e7208 */ /* 0x000fe20000000000 */
[----:B-1----:R-:W-:-:S04]  /*9680*/  FFMA.FTZ R4, R139, UR35, -R8 ;  /* 0x000000238b047c23 */ /* 0x002fc80008010808 */
[--C-:B------:R-:W-:Y:S01]  /*9690*/  FFMA.FTZ R6, R6, UR35, -R14.reuse ;  /* 0x0000002306067c23 */ /* 0x100fe2000801080e */
[----:B------:R-:W-:Y:S01]  /*96a0*/  FFMA.FTZ R5, R5, UR35, -R14 ;  /* 0x0000002305057c23 */ /* 0x000fe2000801080e */
[----:B------:R1:W-:Y:S08]  /*96b0*/  MUFU.EX2 R190, R4 ;  /* 0x0000000400be7308 */ /* 0x0003f00000000800 */
[----:B------:R2:W-:Y:S08]  /*96c0*/  MUFU.EX2 R137, R6 ;  /* 0x0000000600897308 */ /* 0x0005f00000000800 */
[----:B------:R-:W-:Y:S01]  /*96d0*/  MUFU.EX2 R138, R5 ;  /* 0x00000005008a7308 */ /* 0x000fe20000000800 */
[----:B-1----:R-:W-:-:S04]  /*96e0*/  LOP3.LUT R4, R3, 0xffff, RZ, 0xc0, !PT ;  /* 0x0000ffff03047812 */ /* 0x002fc800078ec0ff */
[----:B------:R-:W-:Y:S02]  /*96f0*/  SHF.R.U32.HI R7, RZ, 0x8, R4 ;  /* 0x00000008ff077819 */ /* 0x000fe40000011604 */
[----:B------:R-:W-:Y:S02]  /*9700*/  LOP3.LUT R4, R3, 0xff, RZ, 0xc0, !PT ;  /* 0x000000ff03047812 */ /* 0x000fe400078ec0ff */
[----:B--2---:R-:W-:Y:S02]  /*9710*/  HSET2.LE.AND R6, R24, R0, PT ;  /* 0x0000000018067233 */ /* 0x004fe40003803000 */
[----:B------:R-:W-:Y:S01]  /*9720*/  PRMT R30, R4, 0x5410, R7 ;  /* 0x00005410041e7816 */ /* 0x000fe20000000007 */
[----:B------:R-:W-:Y:S01]  /*9730*/  FFMA.FTZ R4, R33, UR35, -R9 ;  /* 0x0000002321047c23 */ /* 0x000fe20008010809 */
[----:B------:R-:W-:-:S03]  /*9740*/  SHF.R.U32.HI R7, RZ, 0x10, R3 ;  /* 0x00000010ff077819 */ /* 0x000fc60000011603 */
[----:B------:R1:W-:Y:S02]  /*9750*/  MUFU.EX2 R189, R4 ;  /* 0x0000000400bd7308 */ /* 0x0003e40000000800 */
[----:B-1----:R-:W-:Y:S02]  /*9760*/  SHF.R.U32.HI R4, RZ, 0x18, R3 ;  /* 0x00000018ff047819 */ /* 0x002fe40000011603 */
[----:B------:R-:W-:Y:S01]  /*9770*/  LOP3.LUT R3, R7, 0xff, RZ, 0xc0, !PT ;  /* 0x000000ff07037812 */ /* 0x000fe200078ec0ff */
[--C-:B------:R-:W-:Y:S02]  /*9780*/  FFMA.FTZ R7, R27, UR35, -R9.reuse ;  /* 0x000000231b077c23 */ /* 0x100fe40008010809 */
[----:B------:R-:W1:Y:S01]  /*9790*/  LDSM.16.MT88.4 R24, [R209+0xa000] ;  /* 0x00a00000d118783b */ /* 0x000e620000004200 */
[----:B------:R-:W-:Y:S01]  /*97a0*/  PRMT R29, R3, 0x5410, R4 ;  /* 0x00005410031d7816 */ /* 0x000fe20000000004 */
[----:B------:R-:W-:Y:S01]  /*97b0*/  FFMA.FTZ R3, R28, UR35, -R9 ;  /* 0x000000231c037c23 */ /* 0x000fe20008010809 */
[----:B------:R2:W-:Y:S01]  /*97c0*/  MUFU.EX2 R251, R7 ;  /* 0x0000000700fb7308 */ /* 0x0005e20000000800 */
[----:B------:R-:W-:-:S05]  /*97d0*/  FSEL R4, R134, RZ, P3 ;  /* 0x000000ff86047208 */ /* 0x000fca0001800000 */
[----:B------:R-:W-:Y:S01]  /*97e0*/  FADD.FTZ R20, R230, -R4 ;  /* 0x80000004e6147221 */ /* 0x000fe20000010000 */
[----:B------:R-:W-:Y:S01]  /*97f0*/  FSEL R4, R136, RZ, P0 ;  /* 0x000000ff88047208 */ /* 0x000fe20000000000 */
[----:B------:R3:W-:Y:S01]  /*9800*/  MUFU.EX2 R252, R3 ;  /* 0x0000000300fc7308 */ /* 0x0007e20000000800 */
[----:B------:R-:W-:Y:S01]  /*9810*/  PLOP3.LUT P0, PT, PT, PT, UP0, 0x80, 0x0 ;  /* 0x000000000000781c */ /* 0x000fe20003f0f008 */
[----:B------:R-:W-:Y:S02]  /*9820*/  FMUL.FTZ R20, R20, UR35 ;  /* 0x0000002314147c20 */ /* 0x000fe40008410000 */
[----:B------:R-:W-:-:S04]  /*9830*/  FADD.FTZ R4, R223, -R4 ;  /* 0x80000004df047221 */ /* 0x000fc80000010000 */
[----:B------:R-:W-:Y:S01]  /*9840*/  FMUL.FTZ R4, R4, UR35 ;  /* 0x0000002304047c20 */ /* 0x000fe20008410000 */
[----:B--2---:R-:W-:Y:S01]  /*9850*/  FSEL R7, R135, RZ, P2 ;  /* 0x000000ff87077208 */ /* 0x004fe20001000000 */
[----:B------:R-:W2:Y:S04]  /*9860*/  MUFU.EX2 R21, R20 ;  /* 0x0000001400157308 */ /* 0x000ea80000000800 */
[----:B------:R-:W-:Y:S01]  /*9870*/  FADD.FTZ R15, R231, -R7 ;  /* 0x80000007e70f7221 */ /* 0x000fe20000010000 */
[----:B------:R-:W-:Y:S01]  /*9880*/  FSEL R7, R133, RZ, P1 ;  /* 0x000000ff85077208 */ /* 0x000fe20000800000 */
[----:B---3--:R-:W-:Y:S02]  /*9890*/  FFMA.FTZ R3, R23, UR35, -R14 ;  /* 0x0000002317037c23 */ /* 0x008fe4000801080e */
[----:B------:R-:W-:-:S02]  /*98a0*/  FMUL.FTZ R15, R15, UR35 ;  /* 0x000000230f0f7c20 */ /* 0x000fc40008410000 */
[----:B------:R-:W-:Y:S01]  /*98b0*/  FADD.FTZ R7, R225, -R7 ;  /* 0x80000007e1077221 */ /* 0x000fe20000010000 */
[----:B------:R3:W-:Y:S03]  /*98c0*/  MUFU.EX2 R246, R3 ;  /* 0x0000000300f67308 */ /* 0x0007e60000000800 */
[----:B------:R-:W-:Y:S01]  /*98d0*/  FMUL.FTZ R7, R7, UR35 ;  /* 0x0000002307077c20 */ /* 0x000fe20008410000 */
[-C--:B--2---:R-:W-:Y:S01]  /*98e0*/  FMUL.FTZ R146, R146, R21.reuse ;  /* 0x0000001592927220 */ /* 0x084fe20000410000 */
[----:B------:R-:W-:-:S03]  /*98f0*/  FMUL.FTZ R147, R147, R21 ;  /* 0x0000001593937220 */ /* 0x000fc60000410000 */
        /* <DEDUP_REMOVED lines=8> */
[----:B------:R4:W5:Y:S01]  /*9980*/  MUFU.EX2 R20, R7 ;  /* 0x0000000700147308 */ /* 0x0009620000000800 */
[----:B---3--:R-:W-:Y:S01]  /*9990*/  FFMA.FTZ R3, R172, UR35, -R14 ;  /* 0x00000023ac037c23 */ /* 0x008fe2000801080e */
[-C--:B------:R-:W-:Y:S01]  /*99a0*/  FMUL.FTZ R39, R39, R21.reuse ;  /* 0x0000001527277220 */ /* 0x080fe20000410000 */
[-C--:B------:R-:W-:Y:S01]  /*99b0*/  FMUL.FTZ R66, R66, R21.reuse ;  /* 0x0000001542427220 */ /* 0x080fe20000410000 */
[-C--:B------:R-:W-:Y:S01]  /*99c0*/  FMUL.FTZ R67, R67, R21.reuse ;  /* 0x0000001543437220 */ /* 0x080fe20000410000 */
[-C--:B------:R-:W-:Y:S01]  /*99d0*/  FMUL.FTZ R70, R70, R21.reuse ;  /* 0x0000001546467220 */ /* 0x080fe20000410000 */
[-C--:B------:R-:W-:Y:S01]  /*99e0*/  FMUL.FTZ R71, R71, R21.reuse ;  /* 0x0000001547477220 */ /* 0x080fe20000410000 */
[----:B------:R-:W-:Y:S01]  /*99f0*/  FMUL.FTZ R98, R98, R21 ;  /* 0x0000001562627220 */ /* 0x000fe20000410000 */
[----:B------:R3:W1:Y:S01]  /*9a00*/  MUFU.EX2 R245, R3 ;  /* 0x0000000300f57308 */ /* 0x0006620000000800 */
[-C--:B--2---:R-:W-:Y:S01]  /*9a10*/  FMUL.FTZ R144, R144, R22.reuse ;  /* 0x0000001690907220 */ /* 0x084fe20000410000 */
[-C--:B------:R-:W-:Y:S01]  /*9a20*/  FMUL.FTZ R145, R145, R22.reuse ;  /* 0x0000001691917220 */ /* 0x080fe20000410000 */
[-C--:B------:R-:W-:Y:S01]  /*9a30*/  FMUL.FTZ R152, R152, R22.reuse ;  /* 0x0000001698987220 */ /* 0x080fe20000410000 */
[-C--:B------:R-:W-:Y:S01]  /*9a40*/  FMUL.FTZ R153, R153, R22.reuse ;  /* 0x0000001699997220 */ /* 0x080fe20000410000 */
[-C--:B------:R-:W-:Y:S01]  /*9a50*/  FMUL.FTZ R52, R52, R22.reuse ;  /* 0x0000001634347220 */ /* 0x080fe20000410000 */
[-C--:B------:R-:W-:Y:S01]  /*9a60*/  FMUL.FTZ R53, R53, R22.reuse ;  /* 0x0000001635357220 */ /* 0x080fe20000410000 */
[----:B------:R-:W-:Y:S01]  /*9a70*/  FMUL.FTZ R48, R48, R22 ;  /* 0x0000001630307220 */ /* 0x000fe20000410000 */
[----:B------:R2:W2:Y:S01]  /*9a80*/  MUFU.EX2 R15, R4 ;  /* 0x00000004000f7308 */ /* 0x0004a20000000800 */
[----:B----4-:R-:W-:Y:S01]  /*9a90*/  F2FP.BF16.F32.PACK_AB R7, R137, R138 ;  /* 0x0000008a8907723e */ /* 0x010fe200000010ff */
[-C--:B-----5:R-:W-:Y:S01]  /*9aa0*/  FMUL.FTZ R140, R140, R20.reuse ;  /* 0x000000148c8c7220 */ /* 0x0a0fe20000410000 */
[-C--:B------:R-:W-:Y:S01]  /*9ab0*/  FMUL.FTZ R141, R141, R20.reuse ;  /* 0x000000148d8d7220 */ /* 0x080fe20000410000 */
[-C--:B------:R-:W-:Y:S01]  /*9ac0*/  FMUL.FTZ R148, R148, R20.reuse ;  /* 0x0000001494947220 */ /* 0x080fe20000410000 */
[----:B------:R-:W-:Y:S01]  /*9ad0*/  FMUL.FTZ R149, R149, R20 ;  /* 0x0000001495957220 */ /* 0x000fe20000410000 */
[-C--:B------:R-:W-:Y:S01]  /*9ae0*/  FMUL.FTZ R49, R49, R22.reuse ;  /* 0x0000001631317220 */ /* 0x080fe20000410000 */
[-C--:B------:R-:W-:Y:S01]  /*9af0*/  FMUL.FTZ R36, R36, R22.reuse ;  /* 0x0000001624247220 */ /* 0x080fe20000410000 */
[----:B------:R-:W-:Y:S01]  /*9b00*/  FMUL.FTZ R37, R37, R22 ;  /* 0x0000001625257220 */ /* 0x000fe20000410000 */
[----:B---3--:R-:W-:Y:S01]  /*9b10*/  F2FP.BF16.F32.PACK_AB R3, R204, R185 ;  /* 0x000000b9cc03723e */ /* 0x008fe200000010ff */
[----:B------:R-:W-:Y:S01]  /*9b20*/  FMUL.FTZ R40, R40, R20 ;  /* 0x0000001428287220 */ /* 0x000fe20000410000 */
[----:B-1----:R-:W-:Y:S01]  /*9b30*/  F2FP.BF16.F32.PACK_AB R5, R245, R246 ;  /* 0x000000f6f505723e */ /* 0x002fe200000010ff */
[-C--:B------:R-:W-:Y:S01]  /*9b40*/  FMUL.FTZ R41, R41, R20.reuse ;  /* 0x0000001429297220 */ /* 0x080fe20000410000 */
[----:B------:R-:W-:Y:S01]  /*9b50*/  LOP3.LUT R18, R18, R3, RZ, 0xc0, !PT ;  /* 0x0000000312127212 */ /* 0x000fe200078ec0ff */
[----:B------:R-:W-:Y:S01]  /*9b60*/  FMUL.FTZ R44, R44, R20 ;  /* 0x000000142c2c7220 */ /* 0x000fe20000410000 */
[----:B------:R-:W-:Y:S01]  /*9b70*/  F2FP.BF16.F32.PACK_AB R3, R205, R190 ;  /* 0x000000becd03723e */ /* 0x000fe200000010ff */
[----:B------:R-:W-:Y:S01]  /*9b80*/  FMUL.FTZ R45, R45, R20 ;  /* 0x000000142d2d7220 */ /* 0x000fe20000410000 */
[----:B--2---:R-:W-:Y:S01]  /*9b90*/  F2FP.BF16.F32.PACK_AB R4, R189, R179 ;  /* 0x000000b3bd04723e */ /* 0x004fe200000010ff */
[----:B------:R-:W-:Y:S01]  /*9ba0*/  FMUL.FTZ R142, R142, R15 ;  /* 0x0000000f8e8e7220 */ /* 0x000fe20000410000 */
[----:B------:R-:W-:Y:S01]  /*9bb0*/  LOP3.LUT R19, R19, R3, RZ, 0xc0, !PT ;  /* 0x0000000313137212 */ /* 0x000fe200078ec0ff */
[----:B------:R-:W-:Y:S01]  /*9bc0*/  FMUL.FTZ R143, R143, R15 ;  /* 0x0000000f8f8f7220 */ /* 0x000fe20000410000 */
[----:B------:R-:W-:Y:S01]  /*9bd0*/  F2FP.BF16.F32.PACK_AB R3, R184, R173 ;  /* 0x000000adb803723e */ /* 0x000fe200000010ff */
[-C--:B------:R-:W-:Y:S01]  /*9be0*/  FMUL.FTZ R150, R150, R15.reuse ;  /* 0x0000000f96967220 */ /* 0x080fe20000410000 */
[-C--:B------:R-:W-:Y:S01]  /*9bf0*/  FMUL.FTZ R151, R151, R15.reuse ;  /* 0x0000000f97977220 */ /* 0x080fe20000410000 */
[----:B------:R-:W-:Y:S01]  /*9c00*/  FMUL.FTZ R42, R42, R15 ;  /* 0x0000000f2a2a7220 */ /* 0x000fe20000410000 */
[----:B------:R-:W-:Y:S01]  /*9c10*/  LOP3.LUT R16, R16, R3, RZ, 0xc0, !PT ;  /* 0x0000000310107212 */ /* 0x000fe200078ec0ff */
[-C--:B------:R-:W-:Y:S01]  /*9c20*/  FMUL.FTZ R43, R43, R15.reuse ;  /* 0x0000000f2b2b7220 */ /* 0x080fe20000410000 */
[----:B------:R-:W-:Y:S01]  /*9c30*/  F2FP.BF16.F32.PACK_AB R3, R188, R178 ;  /* 0x000000b2bc03723e */ /* 0x000fe200000010ff */
[-C--:B------:R-:W-:Y:S01]  /*9c40*/  FMUL.FTZ R46, R46, R15.reuse ;  /* 0x0000000f2e2e7220 */ /* 0x080fe20000410000 */
[----:B------:R-:W-:Y:S01]  /*9c50*/  FMUL.FTZ R47, R47, R15 ;  /* 0x0000000f2f2f7220 */ /* 0x000fe20000410000 */
[-C--:B------:R-:W-:Y:S01]  /*9c60*/  FMUL.FTZ R56, R56, R20.reuse ;  /* 0x0000001438387220 */ /* 0x080fe20000410000 */
[----:B------:R-:W-:Y:S01]  /*9c70*/  LOP3.LUT R17, R17, R3, RZ, 0xc0, !PT ;  /* 0x0000000311117212 */ /* 0x000fe200078ec0ff */
[----:B------:R-:W-:Y:S01]  /*9c80*/  FMUL.FTZ R57, R57, R20 ;  /* 0x0000001439397220 */ /* 0x000fe20000410000 */
[----:B------:R-:W-:Y:S01]  /*9c90*/  F2FP.BF16.F32.PACK_AB R3, R252, R251 ;  /* 0x000000fbfc03723e */ /* 0x000fe200000010ff */
[-C--:B------:R-:W-:Y:S01]  /*9ca0*/  FMUL.FTZ R58, R58, R15.reuse ;  /* 0x0000000f3a3a7220 */ /* 0x080fe20000410000 */
[----:B------:R-:W-:Y:S01]  /*9cb0*/  FMUL.FTZ R59, R59, R15 ;  /* 0x0000000f3b3b7220 */ /* 0x000fe20000410000 */
[-C--:B------:R-:W-:Y:S01]  /*9cc0*/  FMUL.FTZ R64, R64, R22.reuse ;  /* 0x0000001640407220 */ /* 0x080fe20000410000 */
[----:B------:R-:W-:Y:S01]  /*9cd0*/  LOP3.LUT R6, R6, R3, RZ, 0xc0, !PT ;  /* 0x0000000306067212 */ /* 0x000fe200078ec0ff */
[C---:B------:R-:W-:Y:S01]  /*9ce0*/  HMMA.16816.F32.BF16 R144, R16.reuse, R24, R144 ;  /* 0x000000181090723c */ /* 0x040fe20000041890 */
[--C-:B------:R-:W-:Y:S01]  /*9cf0*/  HSET2.LE.AND R3, R31, R0.reuse, PT ;  /* 0x000000001f037233 */ /* 0x100fe20003803000 */
[----:B------:R-:W-:Y:S01]  /*9d00*/  FMUL.FTZ R65, R65, R22 ;  /* 0x0000001641417220 */ /* 0x000fe20000410000 */
[-C--:B------:R-:W-:Y:S01]  /*9d10*/  FMUL.FTZ R60, R60, R20.reuse ;  /* 0x000000143c3c7220 */ /* 0x080fe20000410000 */
[-C--:B------:R-:W-:Y:S01]  /*9d20*/  FMUL.FTZ R61, R61, R20.reuse ;  /* 0x000000143d3d7220 */ /* 0x080fe20000410000 */
[----:B------:R-:W-:Y:S01]  /*9d30*/  FMUL.FTZ R62, R62, R15 ;  /* 0x0000000f3e3e7220 */ /* 0x000fe20000410000 */
[----:B------:R-:W-:Y:S01]  /*9d40*/  LOP3.LUT R7, R3, R7, RZ, 0xc0, !PT ;  /* 0x0000000703077212 */ /* 0x000fe200078ec0ff */
[----:B------:R-:W-:Y:S01]  /*9d50*/  HMMA.16816.F32.BF16 R232, R16, R26, R152 ;  /* 0x0000001a10e8723c */ /* 0x000fe20000041898 */
[--C-:B------:R-:W-:Y:S01]  /*9d60*/  HSET2.LE.AND R3, R30, R0.reuse, PT ;  /* 0x000000001e037233 */ /* 0x100fe20003803000 */
[-C--:B------:R-:W-:Y:S01]  /*9d70*/  FMUL.FTZ R63, R63, R15.reuse ;  /* 0x0000000f3f3f7220 */ /* 0x080fe20000410000 */
[-C--:B------:R-:W-:Y:S01]  /*9d80*/  FMUL.FTZ R72, R72, R20.reuse ;  /* 0x0000001448487220 */ /* 0x080fe20000410000 */
[----:B------:R-:W-:Y:S01]  /*9d90*/  FMUL.FTZ R73, R73, R20 ;  /* 0x0000001449497220 */ /* 0x000fe20000410000 */
[-C--:B------:R-:W-:Y:S01]  /*9da0*/  FMUL.FTZ R74, R74, R15.reuse ;  /* 0x0000000f4a4a7220 */ /* 0x080fe20000410000 */
[----:B------:R-:W-:Y:S01]  /*9db0*/  LOP3.LUT R4, R3, R4, RZ, 0xc0, !PT ;  /* 0x0000000403047212 */ /* 0x000fe200078ec0ff */
[----:B------:R-:W-:Y:S01]  /*9dc0*/  IMAD.MOV.U32 R155, RZ, RZ, R205 ;  /* 0x000000ffff9b7224 */ /* 0x000fe200078e00cd */
[----:B------:R-:W-:Y:S01]  /*9dd0*/  HSET2.LE.AND R3, R29, R0, PT ;  /* 0x000000001d037233 */ /* 0x000fe20003803000 */
[----:B------:R-:W-:Y:S01]  /*9de0*/  FMUL.FTZ R75, R75, R15 ;  /* 0x0000000f4b4b7220 */ /* 0x000fe20000410000 */
[----:B------:R-:W1:Y:S01]  /*9df0*/  LDSM.16.MT88.4 R28, [R211+0xa000] ;  /* 0x00a00000d31c783b */ /* 0x000e620000004200 */
[----:B------:R-:W-:Y:S01]  /*9e00*/  MOV R154, R204 ;  /* 0x000000cc009a7202 */ /* 0x000fe20000000f00 */
[-C--:B------:R-:W-:Y:S01]  /*9e10*/  FMUL.FTZ R76, R76, R20.reuse ;  /* 0x000000144c4c7220 */ /* 0x080fe20000410000 */
[----:B------:R-:W-:Y:S01]  /*9e20*/  LOP3.LUT R5, R3, R5, RZ, 0xc0, !PT ;  /* 0x0000000503057212 */ /* 0x000fe200078ec0ff */
[--C-:B------:R-:W-:Y:S01]  /*9e30*/  FFMA.FTZ R3, R200, UR35, -R2.reuse ;  /* 0x00000023c8037c23 */ /* 0x100fe20008010802 */
[-C--:B------:R-:W-:Y:S01]  /*9e40*/  FMUL.FTZ R77, R77, R20.reuse ;  /* 0x000000144d4d7220 */ /* 0x080fe20000410000 */
[-C--:B------:R-:W-:Y:S01]  /*9e50*/  FMUL.FTZ R88, R88, R20.reuse ;  /* 0x0000001458587220 */ /* 0x080fe20000410000 */
[-C--:B------:R-:W-:Y:S01]  /*9e60*/  FMUL.FTZ R78, R78, R15.reuse ;  /* 0x0000000f4e4e7220 */ /* 0x080fe20000410000 */
[-C--:B------:R-:W-:Y:S01]  /*9e70*/  FMUL.FTZ R79, R79, R15.reuse ;  /* 0x0000000f4f4f7220 */ /* 0x080fe20000410000 */
[-C--:B------:R-:W-:Y:S01]  /*9e80*/  FMUL.FTZ R89, R89, R20.reuse ;  /* 0x0000001459597220 */ /* 0x080fe20000410000 */
[C---:B------:R-:W-:Y:S01]  /*9e90*/  HMMA.16816.F32.BF16 R140, R4.reuse, R24, R140 ;  /* 0x00000018048c723c */ /* 0x040fe2000004188c */
[-C--:B------:R-:W-:Y:S01]  /*9ea0*/  FMUL.FTZ R90, R90, R15.reuse ;  /* 0x0000000f5a5a7220 */ /* 0x080fe20000410000 */
[----:B------:R-:W-:Y:S01]  /*9eb0*/  FMUL.FTZ R91, R91, R15 ;  /* 0x0000000f5b5b7220 */ /* 0x000fe20000410000 */
[----:B------:R-:W-:Y:S01]  /*9ec0*/  FMUL.FTZ R92, R92, R20 ;  /* 0x000000145c5c7220 */ /* 0x000fe20000410000 */
[----:B------:R-:W-:Y:S01]  /*9ed0*/  MOV R153, R232 ;  /* 0x000000e800997202 */ /* 0x000fe20000000f00 */
[----:B------:R-:W-:Y:S01]  /*9ee0*/  FMUL.FTZ R93, R93, R20 ;  /* 0x000000145d5d7220 */ /* 0x000fe20000410000 */
[----:B------:R-:W-:Y:S01]  /*9ef0*/  HMMA.16816.F32.BF16 R148, R4, R26, R148 ;  /* 0x0000001a0494723c */ /* 0x000fe20000041894 */
[----:B------:R-:W2:Y:S01]  /*9f00*/  LDSM.16.MT88.4 R24, [R214+0xa000] ;  /* 0x00a00000d618783b */ /* 0x000ea20000004200 */
[----:B------:R-:W-:Y:S01]  /*9f10*/  MOV R152, R233 ;  /* 0x000000e900987202 */ /* 0x000fe20000000f00 */
[-C--:B------:R-:W-:Y:S01]  /*9f20*/  FMUL.FTZ R94, R94, R15.reuse ;  /* 0x0000000f5e5e7220 */ /* 0x080fe20000410000 */
        /* <DEDUP_REMOVED lines=26> */
[-C--:B------:R-:W-:Y:S01]  /*a0d0*/  HMMA.16816.F32.BF16 R240, R16, R28.reuse, R36 ;  /* 0x0000001c10f0723c */ /* 0x080fe20000041824 */
[----:B------:R-:W1:Y:S01]  /*a0e0*/  LDSM.16.MT88.4 R36, [R214+0xb000] ;  /* 0x00b00000d624783b */ /* 0x000e620000004200 */
[-C--:B------:R-:W-:Y:S01]  /*a0f0*/  FMUL.FTZ R126, R126, R15.reuse ;  /* 0x0000000f7e7e7220 */ /* 0x080fe20000410000 */
[----:B------:R-:W-:Y:S01]  /*a100*/  FMUL.FTZ R127, R127, R15 ;  /* 0x0000000f7f7f7220 */ /* 0x000fe20000410000 */
[-C--:B------:R-:W-:Y:S01]  /*a110*/  FMUL.FTZ R68, R68, R22.reuse ;  /* 0x0000001644447220 */ /* 0x080fe20000410000 */
[-C--:B------:R-:W-:Y:S01]  /*a120*/  FMUL.FTZ R69, R69, R22.reuse ;  /* 0x0000001645457220 */ /* 0x080fe20000410000 */
[----:B------:R-:W-:Y:S01]  /*a130*/  HMMA.16816.F32.BF16 R236, R4, R28, R40 ;  /* 0x0000001c04ec723c */ /* 0x000fe20000041828 */
[----:B------:R-:W3:Y:S01]  /*a140*/  LDSM.16.MT88.4 R40, [R213+0xb000] ;  /* 0x00b00000d528783b */ /* 0x000ee20000004200 */
[----:B------:R4:W-:Y:S01]  /*a150*/  MUFU.EX2 R223, R3 ;  /* 0x0000000300df7308 */ /* 0x0009e20000000800 */
[-C--:B------:R-:W-:Y:S01]  /*a160*/  FMUL.FTZ R96, R96, R22.reuse ;  /* 0x0000001660607220 */ /* 0x080fe20000410000 */
[-C--:B------:R-:W-:Y:S01]  /*a170*/  FMUL.FTZ R97, R97, R22.reuse ;  /* 0x0000001661617220 */ /* 0x080fe20000410000 */
[-C--:B------:R-:W-:Y:S01]  /*a180*/  FMUL.FTZ R99, R99, R21.reuse ;  /* 0x0000001563637220 */ /* 0x080fe20000410000 */
[----:B--2---:R-:W-:Y:S01]  /*a190*/  HMMA.16816.F32.BF16 R32, R16, R24, R52 ;  /* 0x000000181020723c */ /* 0x004fe20000041834 */
[-C--:B------:R-:W-:Y:S01]  /*a1a0*/  FMUL.FTZ R80, R80, R22.reuse ;  /* 0x0000001650507220 */ /* 0x080fe20000410000 */
[-C--:B------:R-:W-:Y:S01]  /*a1b0*/  FMUL.FTZ R81, R81, R22.reuse ;  /* 0x0000001651517220 */ /* 0x080fe20000410000 */
[-C--:B------:R-:W-:Y:S01]  /*a1c0*/  FMUL.FTZ R82, R82, R21.reuse ;  /* 0x0000001552527220 */ /* 0x080fe20000410000 */
[-C--:B------:R-:W-:Y:S01]  /*a1d0*/  FMUL.FTZ R83, R83, R21.reuse ;  /* 0x0000001553537220 */ /* 0x080fe20000410000 */
[-C--:B------:R-:W-:Y:S01]  /*a1e0*/  FMUL.FTZ R120, R120, R22.reuse ;  /* 0x0000001678787220 */ /* 0x080fe20000410000 */
[C---:B------:R-:W-:Y:S01]  /*a1f0*/  HMMA.16816.F32.BF16 R44, R4.reuse, R30, R44 ;  /* 0x0000001e042c723c */ /* 0x040fe2000004182c */
[----:B------:R-:W2:Y:S01]  /*a200*/  LDSM.16.MT88.4 R28, [R213+0xa000] ;  /* 0x00a00000d51c783b */ /* 0x000ea20000004200 */
[-C--:B------:R-:W-:Y:S01]  /*a210*/  FMUL.FTZ R121, R121, R22.reuse ;  /* 0x0000001679797220 */ /* 0x080fe20000410000 */
[-C--:B------:R-:W-:Y:S01]  /*a220*/  FMUL.FTZ R122, R122, R21.reuse ;  /* 0x000000157a7a7220 */ /* 0x080fe20000410000 */
[-C--:B------:R-:W-:Y:S01]  /*a230*/  FMUL.FTZ R123, R123, R21.reuse ;  /* 0x000000157b7b7220 */ /* 0x080fe20000410000 */
[-C--:B------:R-:W-:Y:S01]  /*a240*/  FMUL.FTZ R84, R84, R22.reuse ;  /* 0x0000001654547220 */ /* 0x080fe20000410000 */
[C---:B------:R-:W-:Y:S01]  /*a250*/  HMMA.16816.F32.BF16 R56, R4.reuse, R24, R56 ;  /* 0x000000180438723c */ /* 0x040fe20000041838 */
[----:B----4-:R-:W-:Y:S01]  /*a260*/  FFMA.FTZ R3, R199, UR35, -R2 ;  /* 0x00000023c7037c23 */ /* 0x010fe20008010802 */
[-C--:B------:R-:W-:Y:S01]  /*a270*/  FMUL.FTZ R85, R85, R22.reuse ;  /* 0x0000001655557220 */ /* 0x080fe20000410000 */
[-C--:B------:R-:W-:Y:S01]  /*a280*/  FMUL.FTZ R86, R86, R21.reuse ;  /* 0x0000001556567220 */ /* 0x080fe20000410000 */
[-C--:B------:R-:W-:Y:S01]  /*a290*/  FMUL.FTZ R87, R87, R21.reuse ;  /* 0x0000001557577220 */ /* 0x080fe20000410000 */
[----:B------:R4:W-:Y:S01]  /*a2a0*/  MUFU.EX2 R225, R3 ;  /* 0x0000000300e17308 */ /* 0x0009e20000000800 */
[-C--:B------:R-:W-:Y:S01]  /*a2b0*/  HMMA.16816.F32.BF16 R60, R4, R26.reuse, R60 ;  /* 0x0000001a043c723c */ /* 0x080fe2000004183c */
        /* <DEDUP_REMOVED lines=8> */
[----:B------:R-:W-:Y:S01]  /*a340*/  HMMA.16816.F32.BF16 R204, R16, R26, R64 ;  /* 0x0000001a10cc723c */ /* 0x000fe20000041840 */
[----:B------:R-:W-:Y:S01]  /*a350*/  MOV R49, R35 ;  /* 0x0000002300317202 */ /* 0x000fe20000000f00 */
[----:B------:R-:W5:Y:S01]  /*a360*/  LDSM.16.MT88.4 R24, [R209+0xb000] ;  /* 0x00b00000d118783b */ /* 0x000f620000004200 */
[-C--:B------:R-:W-:Y:S01]  /*a370*/  FMUL.FTZ R101, R101, R22.reuse ;  /* 0x0000001665657220 */ /* 0x080fe20000410000 */
[-C--:B------:R-:W-:Y:S01]  /*a380*/  FMUL.FTZ R102, R102, R21.reuse ;  /* 0x0000001566667220 */ /* 0x080fe20000410000 */
[----:B------:R-:W-:Y:S01]  /*a390*/  FMUL.FTZ R103, R103, R21 ;  /* 0x0000001567677220 */ /* 0x000fe20000410000 */
[----:B------:R-:W5:Y:S01]  /*a3a0*/  LDSM.16.MT88.4 R32, [R211+0xb000] ;  /* 0x00b00000d320783b */ /* 0x000f620000004200 */
[C---:B-1----:R-:W-:Y:S01]  /*a3b0*/  HMMA.16816.F32.BF16 R112, R4.reuse, R36, R112 ;  /* 0x000000240470723c */ /* 0x042fe20000041870 */
[--C-:B----4-:R-:W-:Y:S01]  /*a3c0*/  FFMA.FTZ R3, R193, UR35, -R2.reuse ;  /* 0x00000023c1037c23 */ /* 0x110fe20008010802 */
[----:B------:R-:W-:Y:S01]  /*a3d0*/  FFMA.FTZ R2, R192, UR35, -R2 ;  /* 0x00000023c0027c23 */ /* 0x000fe20008010802 */
[----:B------:R-:W-:Y:S01]  /*a3e0*/  IMAD.MOV.U32 R64, RZ, RZ, R184 ;  /* 0x000000ffff407224 */ /* 0x000fe200078e00b8 */
[----:B------:R-:W-:Y:S01]  /*a3f0*/  MOV R67, R173 ;  /* 0x000000ad00437202 */ /* 0x000fe20000000f00 */
[----:B------:R-:W-:Y:S01]  /*a400*/  MUFU.EX2 R231, R3 ;  /* 0x0000000300e77308 */ /* 0x000fe20000000800 */
[C---:B------:R-:W-:Y:S01]  /*a410*/  HMMA.16816.F32.BF16 R116, R4.reuse, R38, R116 ;  /* 0x000000260474723c */ /* 0x040fe20000041874 */
[----:B------:R-:W-:Y:S01]  /*a420*/  MOV R65, R179 ;  /* 0x000000b300417202 */ /* 0x000fe20000000f00 */
[----:B------:R-:W-:Y:S01]  /*a430*/  FMUL.FTZ R128, R128, R22 ;  /* 0x0000001680807220 */ /* 0x000fe20000410000 */
[----:B------:R-:W-:Y:S01]  /*a440*/  MOV R66, R178 ;  /* 0x000000b200427202 */ /* 0x000fe20000000f00 */
[-C--:B------:R-:W-:Y:S01]  /*a450*/  FMUL.FTZ R129, R129, R22.reuse ;  /* 0x0000001681817220 */ /* 0x080fe20000410000 */
[-C--:B------:R-:W-:Y:S01]  /*a460*/  FMUL.FTZ R130, R130, R21.reuse ;  /* 0x0000001582827220 */ /* 0x080fe20000410000 */
[C---:B---3--:R-:W-:Y:S01]  /*a470*/  HMMA.16816.F32.BF16 R164, R4.reuse, R40, R164 ;  /* 0x0000002804a4723c */ /* 0x048fe200000418a4 */
[----:B------:R1:W-:Y:S01]  /*a480*/  MUFU.EX2 R230, R2 ;  /* 0x0000000200e67308 */ /* 0x0003e20000000800 */
[-C--:B------:R-:W-:Y:S01]  /*a490*/  FMUL.FTZ R131, R131, R21.reuse ;  /* 0x0000001583837220 */ /* 0x080fe20000410000 */
[-C--:B------:R-:W-:Y:S01]  /*a4a0*/  FMUL.FTZ R160, R160, R22.reuse ;  /* 0x00000016a0a07220 */ /* 0x080fe20000410000 */
[-C--:B------:R-:W-:Y:S01]  /*a4b0*/  FMUL.FTZ R161, R161, R22.reuse ;  /* 0x00000016a1a17220 */ /* 0x080fe20000410000 */
[-C--:B------:R-:W-:Y:S01]  /*a4c0*/  FMUL.FTZ R162, R162, R21.reuse ;  /* 0x00000015a2a27220 */ /* 0x080fe20000410000 */
[C---:B--2---:R-:W-:Y:S01]  /*a4d0*/  HMMA.16816.F32.BF16 R72, R4.reuse, R28, R72 ;  /* 0x0000001c0448723c */ /* 0x044fe20000041848 */
[-C--:B------:R-:W-:Y:S01]  /*a4e0*/  FMUL.FTZ R163, R163, R21.reuse ;  /* 0x00000015a3a37220 */ /* 0x080fe20000410000 */
[-C--:B------:R-:W-:Y:S01]  /*a4f0*/  FMUL.FTZ R168, R168, R22.reuse ;  /* 0x00000016a8a87220 */ /* 0x080fe20000410000 */
[----:B------:R-:W-:Y:S01]  /*a500*/  FMUL.FTZ R169, R169, R22 ;  /* 0x00000016a9a97220 */ /* 0x000fe20000410000 */
[-C--:B------:R-:W-:Y:S01]  /*a510*/  FMUL.FTZ R170, R170, R21.reuse ;  /* 0x00000015aaaa7220 */ /* 0x080fe20000410000 */
[----:B------:R-:W-:Y:S01]  /*a520*/  FMUL.FTZ R171, R171, R21 ;  /* 0x00000015abab7220 */ /* 0x000fe20000410000 */
[C---:B------:R-:W-:Y:S06]  /*a530*/  HMMA.16816.F32.BF16 R76, R4.reuse, R30, R76 ;  /* 0x0000001e044c723c */ /* 0x040fec000004184c */
[----:B------:R-:W-:Y:S01]  /*a540*/  HMMA.16816.F32.BF16 R52, R4, R42, R124 ;  /* 0x0000002a0434723c */ /* 0x000fe2000004187c */
[----:B-1----:R-:W-:-:S04]  /*a550*/  FFMA.FTZ R2, R202, UR35, -R8 ;  /* 0x00000023ca027c23 */ /* 0x002fc80008010808 */
[----:B------:R1:W-:Y:S01]  /*a560*/  MUFU.EX2 R200, R2 ;  /* 0x0000000200c87308 */ /* 0x0003e20000000800 */
[C---:B-----5:R-:W-:Y:S01]  /*a570*/  HMMA.16816.F32.BF16 R88, R4.reuse, R24, R88 ;  /* 0x000000180458723c */ /* 0x060fe20000041858 */
[----:B------:R-:W-:Y:S02]  /*a580*/  MOV R126, R185 ;  /* 0x000000b9007e7202 */ /* 0x000fe40000000f00 */
[----:B------:R-:W-:Y:S02]  /*a590*/  MOV R127, R190 ;  /* 0x000000be007f7202 */ /* 0x000fe40000000f00 */
[----:B------:R-:W-:Y:S01]  /*a5a0*/  MOV R125, R189 ;  /* 0x000000bd007d7202 */ /* 0x000fe20000000f00 */
[----:B------:R-:W-:Y:S01]  /*a5b0*/  HMMA.16816.F32.BF16 R92, R4, R26, R92 ;  /* 0x0000001a045c723c */ /* 0x000fe2000004185c */
[----:B------:R-:W-:-:S05]  /*a5c0*/  MOV R124, R188 ;  /* 0x000000bc007c7202 */ /* 0x000fca0000000f00 */
[C---:B------:R-:W-:Y:S06]  /*a5d0*/  HMMA.16816.F32.BF16 R104, R4.reuse, R32, R104 ;  /* 0x000000200468723c */ /* 0x040fec0000041868 */
[----:B------:R-:W-:Y:S06]  /*a5e0*/  HMMA.16816.F32.BF16 R156, R4, R34, R156 ;  /* 0x00000022049c723c */ /* 0x000fec000004189c */
[----:B------:R-:W-:Y:S01]  /*a5f0*/  HMMA.16816.F32.BF16 R68, R16, R28, R68 ;  /* 0x0000001c1044723c */ /* 0x000fe20000041844 */
[----:B------:R-:W-:-:S04]  /*a600*/  IMAD.WIDE.U32 R4, R244, -0x2daee0ad, RZ ;  /* 0xd2511f53f4047825 */ /* 0x000fc800078e00ff */
[----:B------:R-:W-:Y:S01]  /*a610*/  FFMA.FTZ R6, R201, UR35, -R8 ;  /* 0x00000023c9067c23 */ /* 0x000fe20008010808 */
[C---:B------:R-:W-:Y:S01]  /*a620*/  HMMA.16816.F32.BF16 R184, R16.reuse, R26, R96 ;  /* 0x0000001a10b8723c */ /* 0x040fe20000041860 */
[----:B------:R-:W-:Y:S02]  /*a630*/  MOV R28, R174 ;  /* 0x000000ae001c7202 */ /* 0x000fe40000000f00 */
[----:B------:R2:W-:Y:S01]  /*a640*/  MUFU.EX2 R199, R6 ;  /* 0x0000000600c77308 */ /* 0x0005e20000000800 */
[----:B------:R-:W-:Y:S02]  /*a650*/  MOV R29, R175 ;  /* 0x000000af001d7202 */ /* 0x000fe40000000f00 */
[----:B------:R-:W-:Y:S01]  /*a660*/  LOP3.LUT R3, R5, UR29, R28, 0x96, !PT ;  /* 0x0000001d05037c12 */ /* 0x000fe2000f8e961c */
[----:B------:R-:W-:Y:S01]  /*a670*/  HMMA.16816.F32.BF16 R188, R16, R30, R80 ;  /* 0x0000001e10bc723c */ /* 0x000fe20000041850 */
[C---:B------:R-:W-:Y:S01]  /*a680*/  LOP3.LUT R26, R4.reuse, 0xffff, RZ, 0xc0, !PT ;  /* 0x0000ffff041a7812 */ /* 0x040fe200078ec0ff */
[----:B------:R-:W-:Y:S01]  /*a690*/  IMAD.MOV.U32 R96, RZ, RZ, R48 ;  /* 0x000000ffff607224 */ /* 0x000fe200078e0030 */
[----:B------:R-:W-:-:S02]  /*a6a0*/  LOP3.LUT R29, R4, 0xff, RZ, 0xc0, !PT ;  /* 0x000000ff041d7812 */ /* 0x000fc400078ec0ff */
[--C-:B------:R-:W-:Y:S01]  /*a6b0*/  SHF.R.U32.HI R28, RZ, 0x10, R4.reuse ;  /* 0x00000010ff1c7819 */ /* 0x100fe20000011604 */
[C---:B------:R-:W-:Y:S01]  /*a6c0*/  HMMA.16816.F32.BF16 R172, R16.reuse, R38, R120 ;  /* 0x0000002610ac723c */ /* 0x040fe20000041878 */
[----:B------:R-:W-:Y:S01]  /*a6d0*/  SHF.R.U32.HI R27, RZ, 0x18, R4 ;  /* 0x00000018ff1b7819 */ /* 0x000fe20000011604 */
[----:B------:R-:W-:Y:S01]  /*a6e0*/  IMAD.WIDE.U32 R4, R203, -0x2daee0ad, RZ ;  /* 0xd2511f53cb047825 */ /* 0x000fe200078e00ff */
[----:B------:R-:W-:Y:S02]  /*a6f0*/  MOV R82, R176 ;  /* 0x000000b000527202 */ /* 0x000fe40000000f00 */
[----:B------:R-:W-:Y:S01]  /*a700*/  MOV R80, R127 ;  /* 0x0000007f00507202 */ /* 0x000fe20000000f00 */
[C---:B------:R-:W-:Y:S01]  /*a710*/  HMMA.16816.F32.BF16 R84, R16.reuse, R24, R84 ;  /* 0x000000181054723c */ /* 0x040fe20000041854 */
[----:B------:R-:W-:Y:S01]  /*a720*/  MOV R123, R23 ;  /* 0x00000017007b7202 */ /* 0x000fe20000000f00 */
[----:B------:R-:W-:Y:S01]  /*a730*/  IMAD.MOV.U32 R122, RZ, RZ, R139 ;  /* 0x000000ffff7a7224 */ /* 0x000fe200078e008b */
[C---:B------:R-:W-:Y:S01]  /*a740*/  LOP3.LUT R7, R4.reuse, 0xffff, RZ, 0xc0, !PT ;  /* 0x0000ffff04077812 */ /* 0x040fe200078ec0ff */
[----:B------:R-:W-:Y:S01]  /*a750*/  IMAD.MOV.U32 R83, RZ, RZ, R177 ;  /* 0x000000ffff537224 */ /* 0x000fe200078e00b1 */
[----:B------:R-:W-:Y:S01]  /*a760*/  SHF.R.U32.HI R23, RZ, 0x18, R4 ;  /* 0x00000018ff177819 */ /* 0x000fe20000011604 */
[C---:B------:R-:W-:Y:S01]  /*a770*/  HMMA.16816.F32.BF16 R176, R16.reuse, R34, R108 ;  /* 0x0000002210b0723c */ /* 0x040fe2000004186c */
[----:B------:R-:W-:Y:S01]  /*a780*/  LOP3.LUT R25, R4, 0xff, RZ, 0xc0, !PT ;  /* 0x000000ff04197812 */ /* 0x000fe200078ec0ff */
[----:B------:R-:W-:Y:S01]  /*a790*/  IMAD.MOV.U32 R81, RZ, RZ, R126 ;  /* 0x000000ffff517224 */ /* 0x000fe200078e007e */
[----:B------:R-:W-:Y:S01]  /*a7a0*/  SHF.R.U32.HI R24, RZ, 0x10, R4 ;  /* 0x00000010ff187819 */ /* 0x000fe20000011604 */
[----:B------:R-:W-:Y:S01]  /*a7b0*/  FFMA.FTZ R4, R194, UR35, -R8 ;  /* 0x00000023c2047c23 */ /* 0x000fe20008010808 */
[----:B-1----:R-:W-:Y:S01]  /*a7c0*/  LOP3.LUT R2, R5, UR29, R82, 0x96, !PT ;  /* 0x0000001d05027c12 */ /* 0x002fe2000f8e9652 */
[----:B------:R-:W-:Y:S01]  /*a7d0*/  FFMA.FTZ R5, R195, UR35, -R8 ;  /* 0x00000023c3057c23 */ /* 0x000fe20008010808 */
[----:B--2---:R-:W-:Y:S01]  /*a7e0*/  LOP3.LUT R6, R28, 0xff, RZ, 0xc0, !PT ;  /* 0x000000ff1c067812 */ /* 0x004fe200078ec0ff */
[----:B------:R1:W-:Y:S01]  /*a7f0*/  MUFU.EX2 R193, R4 ;  /* 0x0000000400c17308 */ /* 0x0003e20000000800 */
[----:B------:R-:W-:Y:S01]  /*a800*/  SHF.R.U32.HI R8, RZ, 0x8, R26 ;  /* 0x00000008ff087819 */ /* 0x000fe2000001161a */
[----:B------:R-:W-:Y:S01]  /*a810*/  HMMA.16816.F32.BF16 R100, R16, R32, R100 ;  /* 0x000000201064723c */ /* 0x000fe20000041864 */
[----:B------:R-:W-:-:S02]  /*a820*/  PRMT R27, R6, 0x5410, R27 ;  /* 0x00005410061b7816 */ /* 0x000fc4000000001b */
[----:B------:R-:W-:Y:S02]  /*a830*/  PRMT R26, R29, 0x5410, R8 ;  /* 0x000054101d1a7816 */ /* 0x000fe40000000008 */
[----:B------:R-:W-:Y:S01]  /*a840*/  SHF.R.U32.HI R8, RZ, 0x18, R3 ;  /* 0x00000018ff087819 */ /* 0x000fe20000011603 */
[----:B------:R2:W3:Y:S01]  /*a850*/  MUFU.EX2 R194, R5 ;  /* 0x0000000500c27308 */ /* 0x0004e20000000800 */
[----:B------:R-:W-:Y:S01]  /*a860*/  MOV R111, R154 ;  /* 0x0000009a006f7202 */ /* 0x000fe20000000f00 */
[C---:B------:R-:W-:Y:S01]  /*a870*/  HMMA.16816.F32.BF16 R32, R16.reuse, R42, R128 ;  /* 0x0000002a1020723c */ /* 0x040fe20000041880 */
[----:B------:R-:W-:Y:S02]  /*a880*/  MOV R110, R155 ;  /* 0x0000009b006e7202 */ /* 0x000fe40000000f00 */
[----:B------:R-:W-:Y:S02]  /*a890*/  MOV R120, R153 ;  /* 0x0000009900787202 */ /* 0x000fe40000000f00 */
[----:B------:R-:W-:Y:S01]  /*a8a0*/  MOV R121, R152 ;  /* 0x0000009800797202 */ /* 0x000fe20000000f00 */
[----:B------:R-:W-:Y:S01]  /*a8b0*/  HMMA.16816.F32.BF16 R160, R16, R36, R160 ;  /* 0x0000002410a0723c */ /* 0x000fe200000418a0 */
[----:B-1----:R-:W-:Y:S01]  /*a8c0*/  FFMA.FTZ R4, R197, UR35, -R9 ;  /* 0x00000023c5047c23 */ /* 0x002fe20008010809 */
[----:B------:R-:W1:Y:S01]  /*a8d0*/  LDSM.16.MT88.4 R152, [R209+0xa800] ;  /* 0x00a80000d198783b */ /* 0x000e620000004200 */
[----:B------:R-:W-:-:S02]  /*a8e0*/  MOV R83, R124 ;  /* 0x0000007c00537202 */ /* 0x000fc40000000f00 */
[----:B------:R4:W-:Y:S01]  /*a8f0*/  MUFU.EX2 R139, R4 ;  /* 0x00000004008b7308 */ /* 0x0009e20000000800 */
[----:B------:R-:W-:Y:S01]  /*a900*/  MOV R82, R125 ;  /* 0x0000007d00527202 */ /* 0x000fe20000000f00 */
[----:B------:R-:W-:Y:S01]  /*a910*/  HMMA.16816.F32.BF16 R168, R16, R40, R168 ;  /* 0x0000002810a8723c */ /* 0x000fe200000418a8 */
[----:B------:R-:W-:Y:S02]  /*a920*/  MOV R97, R51 ;  /* 0x0000003300617202 */ /* 0x000fe40000000f00 */
[----:B--2---:R-:W-:Y:S01]  /*a930*/  SHF.R.U32.HI R5, RZ, 0x8, R7 ;  /* 0x00000008ff057819 */ /* 0x004fe20000011607 */
[----:B------:R-:W-:Y:S01]  /*a940*/  IMAD.MOV.U32 R195, RZ, RZ, R82 ;  /* 0x000000ffffc37224 */ /* 0x000fe200078e0052 */
[----:B------:R-:W-:Y:S02]  /*a950*/  SHF.R.U32.HI R7, RZ, 0x10, R3 ;  /* 0x00000010ff077819 */ /* 0x000fe40000011603 */
[----:B------:R-:W-:Y:S01]  /*a960*/  PRMT R25, R25, 0x5410, R5 ;  /* 0x0000541019197816 */ /* 0x000fe20000000005 */
[----:B------:R-:W-:Y:S01]  /*a970*/  IMAD.MOV.U32 R17, RZ, RZ, R97 ;  /* 0x000000ffff117224 */ /* 0x000fe200078e0061 */
[----:B------:R-:W-:-:S02]  /*a980*/  LOP3.LUT R5, R24, 0xff, RZ, 0xc0, !PT ;  /* 0x000000ff18057812 */ /* 0x000fc400078ec0ff */
[----:B------:R-:W-:Y:S02]  /*a990*/  MOV R98, R50 ;  /* 0x0000003200627202 */ /* 0x000fe40000000f00 */
[----:B------:R-:W-:Y:S01]  /*a9a0*/  PRMT R24, R5, 0x5410, R23 ;  /* 0x0000541005187816 */ /* 0x000fe20000000017 */
[--C-:B------:R-:W-:Y:S01]  /*a9b0*/  FFMA.FTZ R5, R198, UR35, -R9.reuse ;  /* 0x00000023c6057c23 */ /* 0x100fe20008010809 */
[C---:B----4-:R-:W-:Y:S02]  /*a9c0*/  LOP3.LUT R4, R3.reuse, 0xffff, RZ, 0xc0, !PT ;  /* 0x0000ffff03047812 */ /* 0x050fe400078ec0ff */
[----:B------:R-:W-:Y:S01]  /*a9d0*/  LOP3.LUT R23, R3, 0xff, RZ, 0xc0, !PT ;  /* 0x000000ff03177812 */ /* 0x000fe200078ec0ff */
[----:B------:R2:W4:Y:S01]  /*a9e0*/  MUFU.EX2 R31, R5 ;  /* 0x00000005001f7308 */ /* 0x0005220000000800 */
[----:B------:R-:W-:Y:S01]  /*a9f0*/  SHF.R.U32.HI R6, RZ, 0x8, R4 ;  /* 0x00000008ff067819 */ /* 0x000fe20000011604 */
[----:B------:R-:W-:Y:S01]  /*aa00*/  FFMA.FTZ R4, R196, UR35, -R9 ;  /* 0x00000023c4047c23 */ /* 0x000fe20008010809 */
[----:B------:R-:W-:-:S02]  /*aa10*/  LOP3.LUT R3, R7, 0xff, RZ, 0xc0, !PT ;  /* 0x000000ff07037812 */ /* 0x000fc400078ec0ff */
[----:B------:R-:W-:Y:S02]  /*aa20*/  PRMT R23, R23, 0x5410, R6 ;  /* 0x0000541017177816 */ /* 0x000fe40000000006 */
[----:B------:R-:W-:Y:S01]  /*aa30*/  LOP3.LUT R7, R2, 0xff, RZ, 0xc0, !PT ;  /* 0x000000ff02077812 */ /* 0x000fe200078ec0ff */
[----:B------:R5:W-:Y:S01]  /*aa40*/  MUFU.EX2 R192, R4 ;  /* 0x0000000400c07308 */ /* 0x000be20000000800 */
[----:B------:R-:W-:Y:S02]  /*aa50*/  SHF.R.U32.HI R6, RZ, 0x18, R2 ;  /* 0x00000018ff067819 */ /* 0x000fe40000011602 */
[----:B------:R-:W-:Y:S02]  /*aa60*/  MOV R99, R49 ;  /* 0x0000003100637202 */ /* 0x000fe40000000f00 */
[----:B------:R-:W-:Y:S01]  /*aa70*/  MOV R244, R110 ;  /* 0x0000006e00f47202 */ /* 0x000fe20000000f00 */
[----:B------:R-:W1:Y:S01]  /*aa80*/  LDSM.16.MT88.4 R48, [R211+0xa800] ;  /* 0x00a80000d330783b */ /* 0x000e620000004200 */
[----:B------:R-:W-:-:S02]  /*aa90*/  MOV R202, R111 ;  /* 0x0000006f00ca7202 */ /* 0x000fc40000000f00 */
[----:B--2---:R-:W-:Y:S01]  /*aaa0*/  LOP3.LUT R5, R2, 0xffff, RZ, 0xc0, !PT ;  /* 0x0000ffff02057812 */ /* 0x004fe200078ec0ff */
[----:B------:R-:W-:Y:S01]  /*aab0*/  LDSM.16.MT88.4 R108, [R211+0xb800] ;  /* 0x00b80000d36c783b */ /* 0x000fe20000004200 */
[----:B------:R-:W-:Y:S02]  /*aac0*/  MOV R16, R96 ;  /* 0x0000006000107202 */ /* 0x000fe40000000f00 */
[----:B------:R-:W-:Y:S02]  /*aad0*/  SHF.R.U32.HI R5, RZ, 0x8, R5 ;  /* 0x00000008ff057819 */ /* 0x000fe40000011605 */
[----:B------:R-:W-:Y:S01]  /*aae0*/  MOV R18, R98 ;  /* 0x0000006200127202 */ /* 0x000fe20000000f00 */
[----:B-----5:R-:W-:Y:S01]  /*aaf0*/  FFMA.FTZ R4, R180, UR35, -R9 ;  /* 0x00000023b4047c23 */ /* 0x020fe20008010809 */
[----:B------:R-:W-:Y:S02]  /*ab00*/  PRMT R9, R3, 0x5410, R8 ;  /* 0x0000541003097816 */ /* 0x000fe40000000008 */
[----:B------:R-:W-:Y:S01]  /*ab10*/  SHF.R.U32.HI R3, RZ, 0x10, R2 ;  /* 0x00000010ff037819 */ /* 0x000fe20000011602 */
[----:B------:R2:W-:Y:S01]  /*ab20*/  MUFU.EX2 R30, R4 ;  /* 0x00000004001e7308 */ /* 0x0005e20000000800 */
[----:B------:R-:W-:Y:S01]  /*ab30*/  FFMA.FTZ R2, R132, UR35, -R14 ;  /* 0x0000002384027c23 */ /* 0x000fe2000801080e */
[----:B------:R-:W-:-:S02]  /*ab40*/  PRMT R8, R7, 0x5410, R5 ;  /* 0x0000541007087816 */ /* 0x000fc40000000005 */
[----:B------:R-:W-:Y:S02]  /*ab50*/  LOP3.LUT R3, R3, 0xff, RZ, 0xc0, !PT ;  /* 0x000000ff03037812 */ /* 0x000fe400078ec0ff */
[----:B---3--:R-:W-:Y:S02]  /*ab60*/  F2FP.BF16.F32.PACK_AB R5, R193, R194 ;  /* 0x000000c2c105723e */ /* 0x008fe400000010ff */
[----:B------:R-:W-:Y:S01]  /*ab70*/  PRMT R7, R3, 0x5410, R6 ;  /* 0x0000541003077816 */ /* 0x000fe20000000006 */
[----:B------:R3:W-:Y:S01]  /*ab80*/  MUFU.EX2 R29, R2 ;  /* 0x00000002001d7308 */ /* 0x0007e20000000800 */
[--C-:B------:R-:W-:Y:S01]  /*ab90*/  FFMA.FTZ R3, R182, UR35, -R14.reuse ;  /* 0x00000023b6037c23 */ /* 0x100fe2000801080e */
[--C-:B------:R-:W-:Y:S01]  /*aba0*/  FFMA.FTZ R6, R181, UR35, -R14.reuse ;  /* 0x00000023b5067c23 */ /* 0x100fe2000801080e */
[----:B------:R-:W-:Y:S02]  /*abb0*/  MOV R19, R99 ;  /* 0x0000006300137202 */ /* 0x000fe40000000f00 */
[----:B------:R-:W-:Y:S01]  /*abc0*/  MOV R203, R80 ;  /* 0x0000005000cb7202 */ /* 0x000fe20000000f00 */
[----:B------:R-:W-:Y:S01]  /*abd0*/  LDSM.16.MT88.4 R96, [R209+0xb800] ;  /* 0x00b80000d160783b */ /* 0x000fe20000004200 */
[----:B------:R-:W-:Y:S01]  /*abe0*/  MOV R201, R81 ;  /* 0x0000005100c97202 */ /* 0x000fe20000000f00 */
[----:B--2---:R-:W-:Y:S01]  /*abf0*/  FFMA.FTZ R4, R183, UR35, -R14 ;  /* 0x00000023b7047c23 */ /* 0x004fe2000801080e */
[----:B------:R-:W-:Y:S01]  /*ac00*/  MOV R197, R83 ;  /* 0x0000005300c57202 */ /* 0x000fe20000000f00 */
[----:B------:R2:W-:Y:S01]  /*ac10*/  MUFU.EX2 R14, R3 ;  /* 0x00000003000e7308 */ /* 0x0005e20000000800 */
[----:B------:R-:W-:Y:S01]  /*ac20*/  MOV R198, R64 ;  /* 0x0000004000c67202 */ /* 0x000fe20000000f00 */
[----:B------:R-:W5:Y:S01]  /*ac30*/  LDSM.16.MT88.4 R80, [R213+0xa800] ;  /* 0x00a80000d550783b */ /* 0x000f620000004200 */
[----:B------:R-:W-:-:S02]  /*ac40*/  MOV R196, R65 ;  /* 0x0000004100c47202 */ /* 0x000fc40000000f00 */
[----:B------:R-:W-:Y:S02]  /*ac50*/  MOV R180, R66 ;  /* 0x0000004200b47202 */ /* 0x000fe40000000f00 */
[----:B---3--:R-:W-:Y:S01]  /*ac60*/  HSET2.LE.AND R2, R26, R0, PT ;  /* 0x000000001a027233 */ /* 0x008fe20003803000 */
[----:B------:R3:W1:Y:S01]  /*ac70*/  MUFU.EX2 R28, R4 ;  /* 0x00000004001c7308 */ /* 0x0006620000000800 */
[----:B------:R-:W-:Y:S02]  /*ac80*/  MOV R132, R67 ;  /* 0x0000004300847202 */ /* 0x000fe40000000f00 */
[----:B------:R-:W5:Y:S01]  /*ac90*/  LDSM.16.MT88.4 R64, [R214+0xa800] ;  /* 0x00a80000d640783b */ /* 0x000f620000004200 */
[----:B--2---:R-:W-:-:S04]  /*aca0*/  F2FP.BF16.F32.PACK_AB R3, R230, R231 ;  /* 0x000000e7e603723e */ /* 0x004fc800000010ff */
[----:B------:R-:W-:Y:S02]  /*acb0*/  LOP3.LUT R130, R2, R3, RZ, 0xc0, !PT ;  /* 0x0000000302827212 */ /* 0x000fe400078ec0ff */
[--C-:B------:R-:W-:Y:S02]  /*acc0*/  HSET2.LE.AND R2, R23, R0.reuse, PT ;  /* 0x0000000017027233 */ /* 0x100fe40003803000 */
[----:B---3--:R-:W-:Y:S02]  /*acd0*/  HSET2.LE.AND R4, R27, R0, PT ;  /* 0x000000001b047233 */ /* 0x008fe40003803000 */
[----:B------:R-:W-:-:S03]  /*ace0*/  F2FP.BF16.F32.PACK_AB R3, R225, R223 ;  /* 0x000000dfe103723e */ /* 0x000fc600000010ff */
[----:B------:R-:W-:Y:S02]  /*acf0*/  LOP3.LUT R131, R4, R5, RZ, 0xc0, !PT ;  /* 0x0000000504837212 */ /* 0x000fe400078ec0ff */
[--C-:B------:R-:W-:Y:S02]  /*ad00*/  HSET2.LE.AND R4, R9, R0.reuse, PT ;  /* 0x0000000009047233 */ /* 0x100fe40003803000 */
[----:B------:R-:W2:Y:S01]  /*ad10*/  MUFU.EX2 R9, R6 ;  /* 0x0000000600097308 */ /* 0x000ea20000000800 */
[----:B------:R-:W-:Y:S02]  /*ad20*/  F2FP.BF16.F32.PACK_AB R5, R199, R200 ;  /* 0x000000c8c705723e */ /* 0x000fe400000010ff */
[----:B------:R-:W-:Y:S02]  /*ad30*/  LOP3.LUT R128, R2, R3, RZ, 0xc0, !PT ;  /* 0x0000000302807212 */ /* 0x000fe400078ec0ff */
[----:B------:R-:W-:Y:S02]  /*ad40*/  LOP3.LUT R129, R4, R5, RZ, 0xc0, !PT ;  /* 0x0000000504817212 */ /* 0x000fe400078ec0ff */
[--C-:B------:R-:W-:Y:S01]  /*ad50*/  HSET2.LE.AND R2, R8, R0.reuse, PT ;  /* 0x0000000008027233 */ /* 0x100fe20003803000 */
[----:B------:R-:W-:Y:S01]  /*ad60*/  FFMA.FTZ R8, R247, R21, R180 ;  /* 0x00000015f7087223 */ /* 0x000fe200000100b4 */
[----:B------:R-:W-:-:S02]  /*ad70*/  HSET2.LE.AND R4, R7, R0, PT ;  /* 0x0000000007047233 */ /* 0x000fc40003803000 */
[----:B----4-:R-:W-:Y:S01]  /*ad80*/  F2FP.BF16.F32.PACK_AB R3, R31, R139 ;  /* 0x0000008b1f03723e */ /* 0x010fe200000010ff */
[C---:B-1----:R-:W-:Y:S01]  /*ad90*/  HMMA.16816.F32.BF16 R144, R128.reuse, R152, R144 ;  /* 0x000000988090723c */ /* 0x042fe20000041890 */
[----:B------:R-:W-:Y:S02]  /*ada0*/  F2FP.BF16.F32.PACK_AB R5, R28, R29 ;  /* 0x0000001d1c05723e */ /* 0x000fe400000010ff */
[----:B------:R-:W-:Y:S02]  /*adb0*/  LOP3.LUT R124, R2, R3, RZ, 0xc0, !PT ;  /* 0x00000003027c7212 */ /* 0x000fe400078ec0ff */
[----:B------:R-:W-:Y:S01]  /*adc0*/  LOP3.LUT R125, R4, R5, RZ, 0xc0, !PT ;  /* 0x00000005047d7212 */ /* 0x000fe200078ec0ff */
[----:B------:R-:W-:Y:S01]  /*add0*/  HMMA.16816.F32.BF16 R36, R128, R48, R240 ;  /* 0x000000308024723c */ /* 0x000fe200000418f0 */
[--C-:B------:R-:W-:Y:S02]  /*ade0*/  HSET2.LE.AND R2, R25, R0.reuse, PT ;  /* 0x0000000019027233 */ /* 0x100fe40003803000 */
[----:B------:R-:W-:-:S02]  /*adf0*/  HSET2.LE.AND R4, R24, R0, PT ;  /* 0x0000000018047233 */ /* 0x000fc40003803000 */
[----:B------:R-:W-:Y:S01]  /*ae00*/  F2FP.BF16.F32.PACK_AB R3, R30, R192 ;  /* 0x000000c01e03723e */ /* 0x000fe200000010ff */
[C---:B-----5:R-:W-:Y:S01]  /*ae10*/  HMMA.16816.F32.BF16 R68, R128.reuse, R80, R68 ;  /* 0x000000508044723c */ /* 0x060fe20000041844 */
[----:B--2---:R-:W-:Y:S02]  /*ae20*/  F2FP.BF16.F32.PACK_AB R5, R9, R14 ;  /* 0x0000000e0905723e */ /* 0x004fe400000010ff */
[----:B------:R-:W-:Y:S01]  /*ae30*/  LOP3.LUT R126, R2, R3, RZ, 0xc0, !PT ;  /* 0x00000003027e7212 */ /* 0x000fe200078ec0ff */
[----:B------:R-:W-:Y:S01]  /*ae40*/  FFMA.FTZ R3, R249, R20, R196 ;  /* 0x00000014f9037223 */ /* 0x000fe200000100c4 */
[----:B------:R-:W-:Y:S01]  /*ae50*/  LOP3.LUT R127, R4, R5, RZ, 0xc0, !PT ;  /* 0x00000005047f7212 */ /* 0x000fe200078ec0ff */
[----:B------:R-:W-:Y:S01]  /*ae60*/  FFMA.FTZ R2, R250, R15, R246 ;  /* 0x0000000ffa027223 */ /* 0x000fe200000100f6 */
[----:B------:R-:W-:Y:S01]  /*ae70*/  LDSM.16.MT88.4 R4, [R213+0xb800] ;  /* 0x00b80000d504783b */ /* 0x000fe20000004200 */
[----:B------:R-:W-:Y:S01]  /*ae80*/  FADD.FTZ R3, R195, R3 ;  /* 0x00000003c3037221 */ /* 0x000fe20000010000 */
[----:B------:R-:W-:Y:S01]  /*ae90*/  HMMA.16816.F32.BF16 R84, R128, R96, R84 ;  /* 0x000000608054723c */ /* 0x000fe20000041854 */
[----:B------:R-:W-:-:S02]  /*aea0*/  FADD.FTZ R2, R245, R2 ;  /* 0x00000002f5027221 */ /* 0x000fc40000010000 */
[----:B------:R-:W-:Y:S02]  /*aeb0*/  FADD.FTZ R3, R251, R3 ;  /* 0x00000003fb037221 */ /* 0x000fe40000010000 */
[----:B------:R-:W-:Y:S01]  /*aec0*/  FADD.FTZ R2, R138, R2 ;  /* 0x000000028a027221 */ /* 0x000fe20000010000 */
[C---:B------:R-:W-:Y:S01]  /*aed0*/  HMMA.16816.F32.BF16 R140, R124.reuse, R152, R140 ;  /* 0x000000987c8c723c */ /* 0x040fe2000004188c */
[----:B------:R-:W-:Y:S02]  /*aee0*/  FADD.FTZ R3, R252, R3 ;  /* 0x00000003fc037221 */ /* 0x000fe40000010000 */
[----:B------:R-:W-:Y:S02]  /*aef0*/  FADD.FTZ R2, R137, R2 ;  /* 0x0000000289027221 */ /* 0x000fe40000010000 */
[----:B------:R-:W-:Y:S01]  /*af00*/  FADD.FTZ R3, R139, R3 ;  /* 0x000000038b037221 */ /* 0x000fe20000010000 */
[----:B------:R-:W-:Y:S01]  /*af10*/  HMMA.16816.F32.BF16 R148, R124, R154, R148 ;  /* 0x0000009a7c94723c */ /* 0x000fe20000041894 */
[----:B------:R-:W-:-:S02]  /*af20*/  FADD.FTZ R2, R29, R2 ;  /* 0x000000021d027221 */ /* 0x000fc40000010000 */
[----:B------:R-:W-:Y:S02]  /*af30*/  FADD.FTZ R3, R31, R3 ;  /* 0x000000031f037221 */ /* 0x000fe40000010000 */
[----:B------:R-:W-:Y:S01]  /*af40*/  FADD.FTZ R2, R28, R2 ;  /* 0x000000021c027221 */ /* 0x000fe20000010000 */
[----:B------:R-:W-:Y:S01]  /*af50*/  HMMA.16816.F32.BF16 R152, R128, R154, R120 ;  /* 0x0000009a8098723c */ /* 0x000fe20000041878 */
[----:B------:R-:W1:Y:S01]  /*af60*/  LDSM.16.MT88.4 R120, [R214+0xb800] ;  /* 0x00b80000d678783b */ /* 0x000e620000004200 */
[----:B------:R-:W-:Y:S01]  /*af70*/  FADD.FTZ R3, R192, R3 ;  /* 0x00000003c0037221 */ /* 0x000fe20000010000 */
[----:B------:R-:W-:-:S03]  /*af80*/  FADD.FTZ R2, R14, R2 ;  /* 0x000000020e027221 */ /* 0x000fc60000010000 */
        /* <DEDUP_REMOVED lines=12> */
[C---:B-1----:R-:W-:Y:S06]  /*b050*/  HMMA.16816.F32.BF16 R112, R124.reuse, R120, R112 ;  /* 0x000000787c70723c */ /* 0x042fec0000041870 */
[C---:B------:R-:W-:Y:S06]  /*b060*/  HMMA.16816.F32.BF16 R116, R124.reuse, R122, R116 ;  /* 0x0000007a7c74723c */ /* 0x040fec0000041874 */
[C---:B------:R-:W-:Y:S06]  /*b070*/  HMMA.16816.F32.BF16 R164, R124.reuse, R4, R164 ;  /* 0x000000047ca4723c */ /* 0x040fec00000418a4 */
[----:B------:R-:W-:Y:S06]  /*b080*/  HMMA.16816.F32.BF16 R124, R124, R6, R52 ;  /* 0x000000067c7c723c */ /* 0x000fec0000041834 */
[C---:B------:R-:W-:Y:S06]  /*b090*/  HMMA.16816.F32.BF16 R52, R128.reuse, R64, R16 ;  /* 0x000000408034723c */ /* 0x040fec0000041810 */
[----:B------:R-:W-:Y:S01]  /*b0a0*/  HMMA.16816.F32.BF16 R168, R128, R4, R168 ;  /* 0x0000000480a8723c */ /* 0x000fe200000418a8 */
[----:B------:R-:W-:-:S05]  /*b0b0*/  FFMA.FTZ R16, R248, R22, R132 ;  /* 0x00000016f8107223 */ /* 0x000fca0000010084 */
[----:B------:R-:W-:Y:S01]  /*b0c0*/  HMMA.16816.F32.BF16 R100, R128, R108, R100 ;  /* 0x0000006c8064723c */ /* 0x000fe20000041864 */
        /* <DEDUP_REMOVED lines=21> */
[----:B------:R-:W-:Y:S01]  /*b220*/  HMMA.16816.F32.BF16 R128, R128, R6, R32 ;  /* 0x000000068080723c */ /* 0x000fe20000041820 */
[----:B------:R-:W-:-:S08]  /*b230*/  NOP ;  /* 0x0000000000007918 */ /* 0x000fd00000000000 */
[----:B------:R-:W-:-:S15]  /*b240*/  @!P0 BRA `(.L_x_1114) ;  /* 0x0000006400c88947 */ /* 0x000fde0003800000 */
[----:B------:R-:W2:Y:S01]  /*b250*/  LDL.64 R18, [R1+0x28] ;  /* 0x0000280001127983 */ /* 0x000ea20000100a00 */
[----:B------:R-:W-:-:S04]  /*b260*/  DEPBAR.LE SB0, 0x0 ;  /* 0x000080000000791a */ /* 0x000fc80000000000 */
[----:B------:R-:W3:Y:S04]  /*b270*/  LDL.64 R180, [R1+0x68] ;  /* 0x0000680001b47983 */ /* 0x000ee80000100a00 */
[----:B------:R-:W4:Y:S04]  /*b280*/  LDL.64 R182, [R1+0x40] ;  /* 0x0000400001b67983 */ /* 0x000f280000100a00 */
[----:B------:R-:W5:Y:S04]  /*b290*/  LDL R203, [R1+0x38] ;  /* 0x0000380001cb7983 */ /* 0x000f680000100800 */
[----:B------:R-:W5:Y:S04]  /*b2a0*/  LDL R202, [R1+0x4c] ;  /* 0x00004c0001ca7983 */ /* 0x000f680000100800 */
[----:B------:R-:W5:Y:S01]  /*b2b0*/  LDL.64 R196, [R1+0x30] ;  /* 0x0000300001c47983 */ /* 0x000f620000100a00 */
[----:B------:R-:W-:-:S02]  /*b2c0*/  IMAD.U32 R4, RZ, RZ, UR4 ;  /* 0x00000004ff047e24 */ /* 0x000fc4000f8e00ff */
[----:B------:R-:W-:Y:S01]  /*b2d0*/  IMAD.U32 R2, RZ, RZ, UR4 ;  /* 0x00000004ff027e24 */ /* 0x000fe2000f8e00ff */
        /* <DEDUP_REMOVED lines=16> */
[----:B------:R-:W-:Y:S04]  /*b3e0*/  LDSM.16.M88.4 R24, [R208+0x8800] ;  /* 0x00880000d018783b */ /* 0x000fe80000000200 */
[----:B------:R-:W-:Y:S04]  /*b3f0*/  LDSM.16.M88.4 R28, [R208+0x8000] ;  /* 0x00800000d01c783b */ /* 0x000fe80000000200 */
[----:B------:R-:W5:Y:S04]  /*b400*/  LDSM.16.M88.4 R20, [R210] ;  /* 0x00000000d214783b */ /* 0x000f680000000200 */
[----:B------:R-:W-:Y:S04]  /*b410*/  LDSM.16.M88.4 R32, [R222] ;  /* 0x00000000de20783b */ /* 0x000fe80000000200 */
[----:B-1----:R-:W-:Y:S04]  /*b420*/  LDSM.16.M88.4 R4, [R212+0x2000] ;  /* 0x00200000d404783b */ /* 0x002fe80000000200 */
[----:B------:R-:W-:Y:S01]  /*b430*/  LDSM.16.M88.4 R176, [R219] ;  /* 0x00000000dbb0783b */ /* 0x000fe20000000200 */
[----:B--2---:R-:W-:-:S02]  /*b440*/  IMAD.MOV.U32 R226, RZ, RZ, R18 ;  /* 0x000000ffffe27224 */ /* 0x004fc400078e0012 */
[----:B------:R-:W-:Y:S01]  /*b450*/  IMAD.MOV.U32 R227, RZ, RZ, R19 ;  /* 0x000000ffffe37224 */ /* 0x000fe200078e0013 */
[----:B------:R-:W1:Y:S01]  /*b460*/  S2R R246, SR_TID.X ;  /* 0x0000000000f67919 */ /* 0x000e620000002100 */
[----:B------:R-:W2:Y:S01]  /*b470*/  LDSM.16.M88.4 R16, [R210+0x2000] ;  /* 0x00200000d210783b */ /* 0x000ea20000000200 */
[----:B---3--:R-:W-:Y:S02]  /*b480*/  IMAD.MOV.U32 R138, RZ, RZ, R180 ;  /* 0x000000ffff8a7224 */ /* 0x008fe400078e00b4 */
[----:B------:R-:W-:Y:S02]  /*b490*/  IMAD.MOV.U32 R139, RZ, RZ, R181 ;  /* 0x000000ffff8b7224 */ /* 0x000fe400078e00b5 */
[----:B----4-:R-:W-:Y:S02]  /*b4a0*/  IMAD.MOV.U32 R14, RZ, RZ, R182 ;  /* 0x000000ffff0e7224 */ /* 0x010fe400078e00b6 */
[----:B------:R-:W-:Y:S02]  /*b4b0*/  IMAD.MOV.U32 R15, RZ, RZ, R183 ;  /* 0x000000ffff0f7224 */ /* 0x000fe400078e00b7 */
[----:B-----5:R-:W-:-:S02]  /*b4c0*/  IMAD.MOV.U32 R132, RZ, RZ, R203 ;  /* 0x000000ffff847224 */ /* 0x020fc400078e00cb */
[----:B------:R-:W-:Y:S01]  /*b4d0*/  IMAD.MOV.U32 R8, RZ, RZ, R202 ;  /* 0x000000ffff087224 */ /* 0x000fe200078e00ca */
[----:B------:R-:W-:Y:S01]  /*b4e0*/  UIADD3 UR39, UR34, -0x4, URZ ;  /* 0xfffffffc22277890 */ /* 0x000fe2000fffe03f */
[----:B------:R-:W-:Y:S01]  /*b4f0*/  HMMA.16816.F32.BF16 R200, R20, R28, RZ ;  /* 0x0000001c14c8723c */ /* 0x000fe200000418ff */
[----:B------:R-:W-:Y:S01]  /*b500*/  IMAD.MOV.U32 R244, RZ, RZ, R196 ;  /* 0x000000fffff47224 */ /* 0x000fe200078e00c4 */
[----:B------:R-:W0:Y:S01]  /*b510*/  LDGDEPBAR ;  /* 0x00000000000079af */ /* 0x000e220000000000 */
[----:B------:R-:W-:-:S03]  /*b520*/  IMAD.MOV.U32 R245, RZ, RZ, R197 ;  /* 0x000000fffff57224 */ /* 0x000fc600078e00c5 */
[C---:B--2---:R-:W-:Y:S06]  /*b530*/  HMMA.16816.F32.BF16 R180, R16.reuse, R24, RZ ;  /* 0x0000001810b4723c */ /* 0x044fec00000418ff */
[C---:B------:R-:W-:Y:S06]  /*b540*/  HMMA.16816.F32.BF16 R188, R16.reuse, R28, RZ ;  /* 0x0000001c10bc723c */ /* 0x040fec00000418ff */
[C---:B------:R-:W-:Y:S06]  /*b550*/  HMMA.16816.F32.BF16 R184, R16.reuse, R30, RZ ;  /* 0x0000001e10b8723c */ /* 0x040fec00000418ff */
[----:B------:R-:W-:Y:S01]  /*b560*/  HMMA.16816.F32.BF16 R172, R16, R26, RZ ;  /* 0x0000001a10ac723c */ /* 0x000fe200000418ff */
[----:B------:R-:W2:Y:S05]  /*b570*/  LDSM.16.M88.4 R16, [R212] ;  /* 0x00000000d410783b */ /* 0x000eaa0000000200 */
[----:B------:R-:W-:Y:S06]  /*b580*/  HMMA.16816.F32.BF16 R196, R4, R32, R180 ;  /* 0x0000002004c4723c */ /* 0x000fec00000418b4 */
[C---:B------:R-:W-:Y:S06]  /*b590*/  HMMA.16816.F32.BF16 R236, R20.reuse, R24, RZ ;  /* 0x0000001814ec723c */ /* 0x040fec00000418ff */
[----:B------:R-:W-:Y:S01]  /*b5a0*/  HMMA.16816.F32.BF16 R228, R20, R26, RZ ;  /* 0x0000001a14e4723c */ /* 0x000fe200000418ff */
[----:B------:R-:W-:Y:S05]  /*b5b0*/  LDSM.16.M88.4 R24, [R216+0x8000] ;  /* 0x00800000d818783b */ /* 0x000fea0000000200 */
[C---:B------:R-:W-:Y:S06]  /*b5c0*/  HMMA.16816.F32.BF16 R204, R4.reuse, R176, R188 ;  /* 0x000000b004cc723c */ /* 0x040fec00000418bc */
[C---:B------:R-:W-:Y:S06]  /*b5d0*/  HMMA.16816.F32.BF16 R192, R4.reuse, R178, R184 ;  /* 0x000000b204c0723c */ /* 0x040fec00000418b8 */
[----:B------:R-:W-:Y:S01]  /*b5e0*/  HMMA.16816.F32.BF16 R180, R4, R34, R172 ;  /* 0x0000002204b4723c */ /* 0x000fe200000418ac */
[----:B------:R-:W3:Y:S04]  /*b5f0*/  LDSM.16.M88.4 R4, [R218+0x2000] ;  /* 0x00200000da04783b */ /* 0x000ee80000000200 */
[----:B------:R-:W-:Y:S01]  /*b600*/  LDSM.16.M88.4 R172, [R216+0x8800] ;  /* 0x00880000d8ac783b */ /* 0x000fe20000000200 */
[----:B------:R-:W-:Y:S03]  /*b610*/  HMMA.16816.F32.BF16 R232, R20, R30, RZ ;  /* 0x0000001e14e8723c */ /* 0x000fe600000418ff */
[----:B------:R-:W4:Y:S03]  /*b620*/  LDSM.16.M88.4 R20, [R218] ;  /* 0x00000000da14783b */ /* 0x000f260000000200 */
[C---:B--2---:R-:W-:Y:S06]  /*b630*/  HMMA.16816.F32.BF16 R28, R16.reuse, R176, R200 ;  /* 0x000000b0101c723c */ /* 0x044fec00000418c8 */
[C---:B------:R-:W-:Y:S06]  /*b640*/  HMMA.16816.F32.BF16 R188, R16.reuse, R34, R228 ;  /* 0x0000002210bc723c */ /* 0x040fec00000418e4 */
[C---:B------:R-:W-:Y:S01]  /*b650*/  HMMA.16816.F32.BF16 R184, R16.reuse, R32, R236 ;  /* 0x0000002010b8723c */ /* 0x040fe200000418ec */
[----:B------:R-:W-:Y:S05]  /*b660*/  LDSM.16.M88.4 R32, [R215] ;  /* 0x00000000d720783b */ /* 0x000fea0000000200 */
[----:B------:R-:W-:Y:S01]  /*b670*/  HMMA.16816.F32.BF16 R176, R16, R178, R232 ;  /* 0x000000b210b0723c */ /* 0x000fe200000418e8 */
[----:B------:R-:W2:Y:S05]  /*b680*/  LDSM.16.M88.4 R16, [R217+0x2000] ;  /* 0x00200000d910783b */ /* 0x000eaa0000000200 */
[-C--:B---3--:R-:W-:Y:S06]  /*b690*/  HMMA.16816.F32.BF16 R228, R4, R24.reuse, R204 ;  /* 0x0000001804e4723c */ /* 0x088fec00000418cc */
[----:B----4-:R-:W-:Y:S01]  /*b6a0*/  HMMA.16816.F32.BF16 R204, R20, R24, R28 ;  /* 0x0000001814cc723c */ /* 0x010fe2000004181c */
[----:B------:R-:W3:Y:S05]  /*b6b0*/  LDSM.16.M88.4 R28, [R215+0x800] ;  /* 0x00080000d71c783b */ /* 0x000eea0000000200 */
[C---:B------:R-:W-:Y:S06]  /*b6c0*/  HMMA.16816.F32.BF16 R232, R4.reuse, R172, R196 ;  /* 0x000000ac04e8723c */ /* 0x040fec00000418c4 */
[C---:B------:R-:W-:Y:S06]  /*b6d0*/  HMMA.16816.F32.BF16 R200, R4.reuse, R26, R192 ;  /* 0x0000001a04c8723c */ /* 0x040fec00000418c0 */
[----:B------:R-:W-:Y:S01]  /*b6e0*/  HMMA.16816.F32.BF16 R196, R4, R174, R180 ;  /* 0x000000ae04c4723c */ /* 0x000fe200000418b4 */
[----:B------:R-:W-:Y:S05]  /*b6f0*/  LDSM.16.M88.4 R4, [R210+0x6000] ;  /* 0x00600000d204783b */ /* 0x000fea0000000200 */
[C---:B------:R-:W-:Y:S01]  /*b700*/  HMMA.16816.F32.BF16 R192, R20.reuse, R26, R176 ;  /* 0x0000001a14c0723c */ /* 0x040fe200000418b0 */
[----:B------:R-:W4:Y:S05]  /*b710*/  LDSM.16.M88.4 R24, [R217] ;  /* 0x00000000d918783b */ /* 0x000f2a0000000200 */
[C---:B------:R-:W-:Y:S06]  /*b720*/  HMMA.16816.F32.BF16 R184, R20.reuse, R172, R184 ;  /* 0x000000ac14b8723c */ /* 0x040fec00000418b8 */
[----:B------:R-:W-:Y:S01]  /*b730*/  HMMA.16816.F32.BF16 R180, R20, R174, R188 ;  /* 0x000000ae14b4723c */ /* 0x000fe200000418bc */
[----:B------:R-:W5:Y:S04]  /*b740*/  LDSM.16.M88.4 R20, [R208+0x9000] ;  /* 0x00900000d014783b */ /* 0x000f680000000200 */
[----:B------:R-:W1:Y:S01]  /*b750*/  LDSM.16.M88.4 R172, [R208+0x9800] ;  /* 0x00980000d0ac783b */ /* 0x000e620000000200 */
[C---:B--2---:R-:W-:Y:S06]  /*b760*/  HMMA.16816.F32.BF16 R176, R16.reuse, R32, R228 ;  /* 0x0000002010b0723c */ /* 0x044fec00000418e4 */
[C---:B------:R-:W-:Y:S06]  /*b770*/  HMMA.16816.F32.BF16 R188, R16.reuse, R34, R200 ;  /* 0x0000002210bc723c */ /* 0x040fec00000418c8 */
[C---:B---3--:R-:W-:Y:S06]  /*b780*/  HMMA.16816.F32.BF16 R200, R16.reuse, R28, R232 ;  /* 0x0000001c10c8723c */ /* 0x048fec00000418e8 */
[----:B------:R-:W-:Y:S01]  /*b790*/  HMMA.16816.F32.BF16 R196, R16, R30, R196 ;  /* 0x0000001e10c4723c */ /* 0x000fe200000418c4 */
[----:B------:R-:W2:Y:S05]  /*b7a0*/  LDSM.16.M88.4 R16, [R210+0x4000] ;  /* 0x00400000d210783b */ /* 0x000eaa0000000200 */
[C---:B----4-:R-:W-:Y:S06]  /*b7b0*/  HMMA.16816.F32.BF16 R232, R24.reuse, R32, R204 ;  /* 0x0000002018e8723c */ /* 0x050fec00000418cc */
[C---:B------:R-:W-:Y:S06]  /*b7c0*/  HMMA.16816.F32.BF16 R228, R24.reuse, R34, R192 ;  /* 0x0000002218e4723c */ /* 0x040fec00000418c0 */
[C---:B------:R-:W-:Y:S06]  /*b7d0*/  HMMA.16816.F32.BF16 R204, R24.reuse, R28, R184 ;  /* 0x0000001c18cc723c */ /* 0x040fec00000418b8 */
[----:B------:R-:W-:Y:S01]  /*b7e0*/  HMMA.16816.F32.BF16 R192, R24, R30, R180 ;  /* 0x0000001e18c0723c */ /* 0x000fe200000418b4 */
[----:B------:R-:W-:Y:S04]  /*b7f0*/  LDSM.16.M88.4 R24, [R221] ;  /* 0x00000000dd18783b */ /* 0x000fe80000000200 */
[----:B------:R-:W-:Y:S01]  /*b800*/  LDSM.16.M88.4 R28, [R220] ;  /* 0x00000000dc1c783b */ /* 0x000fe20000000200 */
[C---:B-----5:R-:W-:Y:S06]  /*b810*/  HMMA.16816.F32.BF16 R184, R4.reuse, R20, R176 ;  /* 0x0000001404b8723c */ /* 0x060fec00000418b0 */
[C---:B------:R-:W-:Y:S06]  /*b820*/  HMMA.16816.F32.BF16 R180, R4.reuse, R22, R188 ;  /* 0x0000001604b4723c */ /* 0x040fec00000418bc */
[C---:B-1----:R-:W-:Y:S06]  /*b830*/  HMMA.16816.F32.BF16 R32, R4.reuse, R172, R200 ;  /* 0x000000ac0420723c */ /* 0x042fec00000418c8 */
[----:B------:R-:W-:Y:S01]  /*b840*/  HMMA.16816.F32.BF16 R176, R4, R174, R196 ;  /* 0x000000ae04b0723c */ /* 0x000fe200000418c4 */
[----:B------:R-:W1:Y:S05]  /*b850*/  LDSM.16.M88.4 R4, [R212+0x6000] ;  /* 0x00600000d404783b */ /* 0x000e6a0000000200 */
[C---:B--2---:R-:W-:Y:S06]  /*b860*/  HMMA.16816.F32.BF16 R232, R16.reuse, R20, R232 ;  /* 0x0000001410e8723c */ /* 0x044fec00000418e8 */
[C---:B------:R-:W-:Y:S01]  /*b870*/  HMMA.16816.F32.BF16 R200, R16.reuse, R22, R228 ;  /* 0x0000001610c8723c */ /* 0x040fe200000418e4 */
[----:B------:R-:W2:Y:S05]  /*b880*/  LDSM.16.M88.4 R20, [R212+0x4000] ;  /* 0x00400000d414783b */ /* 0x000eaa0000000200 */
[C---:B------:R-:W-:Y:S06]  /*b890*/  HMMA.16816.F32.BF16 R196, R16.reuse, R174, R192 ;  /* 0x000000ae10c4723c */ /* 0x040fec00000418c0 */
[----:B------:R-:W-:Y:S01]  /*b8a0*/  HMMA.16816.F32.BF16 R204, R16, R172, R204 ;  /* 0x000000ac10cc723c */ /* 0x000fe200000418cc */
[----:B------:R-:W-:Y:S04]  /*b8b0*/  LDSM.16.M88.4 R172, [R216+0x9800] ;  /* 0x00980000d8ac783b */ /* 0x000fe80000000200 */
[----:B------:R-:W-:Y:S01]  /*b8c0*/  LDSM.16.M88.4 R16, [R218+0x4000] ;  /* 0x00400000da10783b */ /* 0x000fe20000000200 */
[C---:B-1----:R-:W-:Y:S06]  /*b8d0*/  HMMA.16816.F32.BF16 R188, R4.reuse, R26, R180 ;  /* 0x0000001a04bc723c */ /* 0x042fec00000418b4 */
[C---:B------:R-:W-:Y:S06]  /*b8e0*/  HMMA.16816.F32.BF16 R192, R4.reuse, R24, R184 ;  /* 0x0000001804c0723c */ /* 0x040fec00000418b8 */
[C---:B------:R-:W-:Y:S01]  /*b8f0*/  HMMA.16816.F32.BF16 R180, R4.reuse, R28, R32 ;  /* 0x0000001c04b4723c */ /* 0x040fe20000041820 */
[----:B------:R-:W-:Y:S05]  /*b900*/  LDSM.16.M88.4 R32, [R216+0x9000] ;  /* 0x00900000d820783b */ /* 0x000fea0000000200 */
[----:B------:R-:W-:Y:S01]  /*b910*/  HMMA.16816.F32.BF16 R176, R4, R30, R176 ;  /* 0x0000001e04b0723c */ /* 0x000fe200000418b0 */
[----:B------:R-:W1:Y:S05]  /*b920*/  LDSM.16.M88.4 R4, [R218+0x6000] ;  /* 0x00600000da04783b */ /* 0x000e6a0000000200 */
[C---:B--2---:R-:W-:Y:S06]  /*b930*/  HMMA.16816.F32.BF16 R228, R20.reuse, R24, R232 ;  /* 0x0000001814e4723c */ /* 0x044fec00000418e8 */
[C---:B------:R-:W-:Y:S01]  /*b940*/  HMMA.16816.F32.BF16 R184, R20.reuse, R26, R200 ;  /* 0x0000001a14b8723c */ /* 0x040fe200000418c8 */
[----:B------:R-:W-:Y:S05]  /*b950*/  LDSM.16.M88.4 R24, [R217+0x4000] ;  /* 0x00400000d918783b */ /* 0x000fea0000000200 */
[C---:B------:R-:W-:Y:S06]  /*b960*/  HMMA.16816.F32.BF16 R204, R20.reuse, R28, R204 ;  /* 0x0000001c14cc723c */ /* 0x040fec00000418cc */
[----:B------:R-:W-:Y:S01]  /*b970*/  HMMA.16816.F32.BF16 R196, R20, R30, R196 ;  /* 0x0000001e14c4723c */ /* 0x000fe200000418c4 */
[----:B------:R-:W2:Y:S04]  /*b980*/  LDSM.16.M88.4 R28, [R215+0x1000] ;  /* 0x00100000d71c783b */ /* 0x000ea80000000200 */
[----:B------:R-:W3:Y:S01]  /*b990*/  LDSM.16.M88.4 R20, [R217+0x6000] ;  /* 0x00600000d914783b */ /* 0x000ee20000000200 */
[C---:B-1----:R-:W-:Y:S06]  /*b9a0*/  HMMA.16816.F32.BF16 R200, R4.reuse, R32, R192 ;  /* 0x0000002004c8723c */ /* 0x042fec00000418c0 */
[C---:B------:R-:W-:Y:S06]  /*b9b0*/  HMMA.16816.F32.BF16 R188, R4.reuse, R34, R188 ;  /* 0x0000002204bc723c */ /* 0x040fec00000418bc */
[C---:B------:R-:W-:Y:S06]  /*b9c0*/  HMMA.16816.F32.BF16 R232, R4.reuse, R172, R180 ;  /* 0x000000ac04e8723c */ /* 0x040fec00000418b4 */
[----:B------:R-:W-:Y:S06]  /*b9d0*/  HMMA.16816.F32.BF16 R236, R4, R174, R176 ;  /* 0x000000ae04ec723c */ /* 0x000fec00000418b0 */
[C---:B------:R-:W-:Y:S06]  /*b9e0*/  HMMA.16816.F32.BF16 R4, R16.reuse, R34, R184 ;  /* 0x000000221004723c */ /* 0x040fec00000418b8 */
[----:B------:R-:W-:Y:S01]  /*b9f0*/  HMMA.16816.F32.BF16 R176, R16, R32, R228 ;  /* 0x0000002010b0723c */ /* 0x000fe200000418e4 */
[----:B------:R-:W1:Y:S01]  /*ba00*/  LDSM.16.M88.4 R32, [R215+0x1800] ;  /* 0x00180000d720783b */ /* 0x000e620000000200 */
[----:B------:R-:W-:Y:S01]  /*ba10*/  IMAD.U32 R2, RZ, RZ, UR33 ;  /* 0x00000021ff027e24 */ /* 0x000fe2000f8e00ff */
[----:B------:R-:W-:Y:S01]  /*ba20*/  UISETP.NE.AND UP0, UPT, UR34, 0x4, UPT ;  /* 0x000000042200788c */ /* 0x000fe2000bf05270 */
[----:B------:R-:W-:Y:S01]  /*ba30*/  IMAD.SHL.U32 R246, R246, 0x2, RZ ;  /* 0x00000002f6f67824 */ /* 0x000fe200078e00ff */
[----:B------:R-:W-:-:S04]  /*ba40*/  DEPBAR.LE SB0, 0x0 ;  /* 0x000080000000791a */ /* 0x000fc80000000000 */
[C---:B------:R-:W-:Y:S06]  /*ba50*/  HMMA.16816.F32.BF16 R180, R16.reuse, R172, R204 ;  /* 0x000000ac10b4723c */ /* 0x040fec00000418cc */
[----:B------:R-:W-:Y:S01]  /*ba60*/  HMMA.16816.F32.BF16 R192, R16, R174, R196 ;  /* 0x000000ae10c0723c */ /* 0x000fe200000418c4 */
[----:B------:R-:W-:-:S05]  /*ba70*/  LOP3.LUT R2, R227, UR39, R2, 0x96, !PT ;  /* 0x00000027e3027c12 */ /* 0x000fca000f8e9602 */
[----:B--2---:R-:W-:Y:S01]  /*ba80*/  HMMA.16816.F32.BF16 R16, R24, R30, R4 ;  /* 0x0000001e1810723c */ /* 0x004fe20000041804 */
[----:B------:R-:W-:Y:S01]  /*ba90*/  LOP3.LUT R246, R246, 0x6, RZ, 0xc0, !PT ;  /* 0x00000006f6f67812 */ /* 0x000fe200078ec0ff */
[----:B------:R-:W-:-:S04]  /*baa0*/  IMAD.U32 R3, RZ, RZ, UR39 ;  /* 0x00000027ff037e24 */ /* 0x000fc8000f8e00ff */
[----:B------:R-:W-:Y:S01]  /*bab0*/  HMMA.16816.F32.BF16 R172, R24, R28, R176 ;  /* 0x0000001c18ac723c */ /* 0x000fe200000418b0 */
[----:B------:R-:W-:-:S04]  /*bac0*/  IMAD.WIDE.U32 R4, R2, -0x326172a9, RZ ;  /* 0xcd9e8d5702047825 */ /* 0x000fc800078e00ff */
[----:B------:R-:W-:Y:S01]  /*bad0*/  IMAD R2, R3, 0x20, R246 ;  /* 0x0000002003027824 */ /* 0x000fe200078e02f6 */
[----:B---3--:R-:W-:Y:S01]  /*bae0*/  HMMA.16816.F32.BF16 R184, R20, R28, R200 ;  /* 0x0000001c14b8723c */ /* 0x008fe200000418c8 */
[----:B------:R-:W-:-:S04]  /*baf0*/  IMAD.WIDE.U32 R6, R8, -0x326172a9, RZ ;  /* 0xcd9e8d5708067825 */ /* 0x000fc800078e00ff */
[----:B------:R-:W-:Y:S01]  /*bb00*/  VIADD R3, R2, 0x8 ;  /* 0x0000000802037836 */ /* 0x000fe20000000000 */
[----:B------:R-:W-:Y:S01]  /*bb10*/  HMMA.16816.F32.BF16 R196, R20, R30, R188 ;  /* 0x0000001e14c4723c */ /* 0x000fe200000418bc */
[----:B------:R-:W-:-:S05]  /*bb20*/  LOP3.LUT R8, R7, R132, RZ, 0x3c, !PT ;  /* 0x0000008407087212 */ /* 0x000fca00078e3cff */
[----:B-1----:R-:W-:Y:S01]  /*bb30*/  HMMA.16816.F32.BF16 R28, R24, R32, R180 ;  /* 0x00000020181c723c */ /* 0x002fe200000418b4 */
[C---:B------:R-:W-:Y:S01]  /*bb40*/  VIADD R7, R2.reuse, 0x9 ;  /* 0x0000000902077836 */ /* 0x040fe20000000000 */
[----:B------:R-:W-:Y:S01]  /*bb50*/  ISETP.GE.AND P4, PT, R3, R11, PT ;  /* 0x0000000b0300720c */ /* 0x000fe20003f86270 */
[----:B------:R-:W-:Y:S01]  /*bb60*/  IMAD.MOV.U32 R230, RZ, RZ, R138 ;  /* 0x000000ffffe67224 */ /* 0x000fe200078e008a */
        /* <DEDUP_REMOVED lines=8> */
[C---:B------:R-:W-:Y:S01]  /*bbf0*/  ISETP.GE.AND P2, PT, R6.reuse, R11, PT ;  /* 0x0000000b0600720c */ /* 0x040fe20003f46270 */
[----:B------:R-:W-:Y:S01]  /*bc00*/  BAR.SYNC.DEFER_BLOCKING 0x0 ;  /* 0x0000000000007b1d */ /* 0x000fe20000010000 */
[C---:B------:R-:W-:Y:S02]  /*bc10*/  ISETP.GE.AND P0, PT, R6.reuse, R12, PT ;  /* 0x0000000c0600720c */ /* 0x040fe40003f06270 */
[----:B------:R-:W-:Y:S01]  /*bc20*/  ISETP.GE.AND P3, PT, R6, R13, PT ;  /* 0x0000000d0600720c */ /* 0x000fe20003f66270 */
[----:B------:R-:W-:Y:S01]  /*bc30*/  VIADD R6, R2, 0x10 ;  /* 0x0000001002067836 */ /* 0x000fe20000000000 */
[----:B------:R-:W-:-:S02]  /*bc40*/  FSEL R137, R16, -INF , !P1 ;  /* 0xff80000010897808 */ /* 0x000fc40004800000 */
[----:B------:R-:W-:Y:S02]  /*bc50*/  FSEL R132, R17, -INF , !P5 ;  /* 0xff80000011847808 */ /* 0x000fe40006800000 */
[----:B------:R-:W-:Y:S02]  /*bc60*/  FSEL R32, R19, -INF , !P4 ;  /* 0xff80000013207808 */ /* 0x000fe40006000000 */
[----:B------:R-:W-:Y:S01]  /*bc70*/  HMMA.16816.F32.BF16 R16, R24, R34, R192 ;  /* 0x000000221810723c */ /* 0x000fe200000418c0 */
[----:B------:R-:W-:Y:S01]  /*bc80*/  IMAD.MOV.U32 R231, RZ, RZ, R139 ;  /* 0x000000ffffe77224 */ /* 0x000fe200078e008b */
[----:B------:R-:W-:Y:S02]  /*bc90*/  FSEL R33, R185, -INF , !P0 ;  /* 0xff800000b9217808 */ /* 0x000fe40004000000 */
[----:B------:R-:W-:-:S03]  /*bca0*/  ISETP.GE.AND P1, PT, R3, R12, PT ;  /* 0x0000000c0300720c */ /* 0x000fc60003f26270 */
[----:B------:R-:W-:Y:S01]  /*bcb0*/  FSEL R26, R175, -INF , !P2 ;  /* 0xff800000af1a7808 */ /* 0x000fe20005000000 */
[----:B------:R-:W-:Y:S01]  /*bcc0*/  HMMA.16816.F32.BF16 R188, R20, R34, R236 ;  /* 0x0000002214bc723c */ /* 0x000fe200000418ec */
[C---:B------:R-:W-:Y:S02]  /*bcd0*/  ISETP.GE.AND P2, PT, R2.reuse, R11, PT ;  /* 0x0000000b0200720c */ /* 0x040fe40003f46270 */
[----:B------:R-:W-:Y:S01]  /*bce0*/  ISETP.GE.AND P5, PT, R3, R13, PT ;  /* 0x0000000d0300720c */ /* 0x000fe20003fa6270 */
[----:B------:R-:W-:Y:S01]  /*bcf0*/  VIADD R3, R2, 0x11 ;  /* 0x0000001102037836 */ /* 0x000fe20000000000 */
[C---:B------:R-:W-:Y:S02]  /*bd00*/  ISETP.GE.AND P0, PT, R6.reuse, R10, PT ;  /* 0x0000000a0600720c */ /* 0x040fe40003f06270 */
[----:B------:R-:W-:Y:S02]  /*bd10*/  FSEL R139, R187, -INF , !P3 ;  /* 0xff800000bb8b7808 */ /* 0x000fe40005800000 */
[----:B------:R-:W-:-:S02]  /*bd20*/  ISETP.GE.AND P3, PT, R6, R11, PT ;  /* 0x0000000b0600720c */ /* 0x000fc40003f66270 */
[----:B------:R-:W-:Y:S02]  /*bd30*/  FSEL R20, R174, -INF , !P2 ;  /* 0xff800000ae147808 */ /* 0x000fe40005000000 */
[----:B------:R-:W-:Y:S02]  /*bd40*/  FSEL R201, R28, -INF , !P0 ;  /* 0xff8000001cc97808 */ /* 0x000fe40004000000 */
[-C--:B------:R-:W-:Y:S02]  /*bd50*/  ISETP.GE.AND P2, PT, R2, R12.reuse, PT ;  /* 0x0000000c0200720c */ /* 0x080fe40003f46270 */
[----:B------:R-:W-:Y:S02]  /*bd60*/  ISETP.GE.AND P0, PT, R7, R12, PT ;  /* 0x0000000c0700720c */ /* 0x000fe40003f06270 */
[----:B------:R-:W-:Y:S02]  /*bd70*/  FSEL R203, R30, -INF , !P3 ;  /* 0xff8000001ecb7808 */ /* 0x000fe40005800000 */
[----:B------:R-:W-:-:S02]  /*bd80*/  ISETP.GE.AND P3, PT, R3, R11, PT ;  /* 0x0000000b0300720c */ /* 0x000fc40003f66270 */
[----:B------:R-:W-:Y:S02]  /*bd90*/  FSEL R27, R196, -INF , !P1 ;  /* 0xff800000c41b7808 */ /* 0x000fe40004800000 */
[----:B------:R-:W-:Y:S02]  /*bda0*/  FSEL R21, R184, -INF , !P2 ;  /* 0xff800000b8157808 */ /* 0x000fe40005000000 */
[----:B------:R-:W-:Y:S02]  /*bdb0*/  ISETP.GE.AND P4, PT, R3, R10, PT ;  /* 0x0000000a0300720c */ /* 0x000fe40003f86270 */
[----:B------:R-:W-:Y:S02]  /*bdc0*/  FSEL R28, R197, -INF , !P0 ;  /* 0xff800000c51c7808 */ /* 0x000fe40004000000 */
[C---:B------:R-:W-:Y:S02]  /*bdd0*/  ISETP.GE.AND P1, PT, R3.reuse, R12, PT ;  /* 0x0000000c0300720c */ /* 0x040fe40003f26270 */
[----:B------:R-:W-:Y:S01]  /*bde0*/  ISETP.GE.AND P2, PT, R3, R13, PT ;  /* 0x0000000d0300720c */ /* 0x000fe20003f46270 */
[----:B------:R-:W-:Y:S01]  /*bdf0*/  VIADD R3, R2, 0x18 ;  /* 0x0000001802037836 */ /* 0x000fe20000000000 */
[----:B------:R-:W-:-:S02]  /*be00*/  FSEL R202, R31, -INF , !P3 ;  /* 0xff8000001fca7808 */ /* 0x000fc40005800000 */
[C---:B------:R-:W-:Y:S02]  /*be10*/  ISETP.GE.AND P0, PT, R2.reuse, R13, PT ;  /* 0x0000000d0200720c */ /* 0x040fe40003f06270 */
[----:B------:R-:W-:Y:S02]  /*be20*/  FSEL R25, R173, -INF , !P6 ;  /* 0xff800000ad197808 */ /* 0x000fe40007000000 */
[----:B------:R-:W-:Y:S02]  /*be30*/  ISETP.GE.AND P3, PT, R2, R10, PT ;  /* 0x0000000a0200720c */ /* 0x000fe40003f66270 */
[----:B------:R-:W-:Y:S02]  /*be40*/  ISETP.GE.AND P6, PT, R6, R12, PT ;  /* 0x0000000c0600720c */ /* 0x000fe40003fc6270 */
[----:B------:R-:W-:Y:S02]  /*be50*/  FSEL R23, R186, -INF , !P0 ;  /* 0xff800000ba177808 */ /* 0x000fe40004000000 */
[----:B------:R-:W-:-:S02]  /*be60*/  FSEL R24, R172, -INF , !P3 ;  /* 0xff800000ac187808 */ /* 0x000fc40005800000 */
[C---:B------:R-:W-:Y:S02]  /*be70*/  ISETP.GE.AND P0, PT, R3.reuse, R11, PT ;  /* 0x0000000b0300720c */ /* 0x040fe40003f06270 */
[----:B------:R-:W-:Y:S01]  /*be80*/  ISETP.GE.AND P3, PT, R6, R13, PT ;  /* 0x0000000d0600720c */ /* 0x000fe20003f66270 */
[----:B------:R-:W-:Y:S01]  /*be90*/  VIADD R6, R2, 0x19 ;  /* 0x0000001902067836 */ /* 0x000fe20000000000 */
[----:B------:R-:W-:Y:S02]  /*bea0*/  FSEL R195, R180, -INF , !P6 ;  /* 0xff800000b4c37808 */ /* 0x000fe40007000000 */
[C---:B------:R-:W-:Y:S02]  /*beb0*/  ISETP.GE.AND P6, PT, R3.reuse, R10, PT ;  /* 0x0000000a0300720c */ /* 0x040fe40003fc6270 */
[----:B------:R-:W-:Y:S02]  /*bec0*/  FSEL R194, R18, -INF , !P0 ;  /* 0xff80000012c27808 */ /* 0x000fe40004000000 */
[----:B------:R-:W-:-:S02]  /*bed0*/  ISETP.GE.AND P0, PT, R3, R12, PT ;  /* 0x0000000c0300720c */ /* 0x000fc40003f06270 */
[----:B------:R-:W-:Y:S02]  /*bee0*/  FSEL R192, R16, -INF , !P6 ;  /* 0xff80000010c07808 */ /* 0x000fe40007000000 */
[----:B------:R-:W-:Y:S02]  /*bef0*/  ISETP.GE.AND P6, PT, R6, R10, PT ;  /* 0x0000000a0600720c */ /* 0x000fe40003fc6270 */
[----:B------:R-:W-:Y:S02]  /*bf00*/  FSEL R188, R188, -INF , !P0 ;  /* 0xff800000bcbc7808 */ /* 0x000fe40004000000 */
[----:B------:R-:W-:Y:S02]  /*bf10*/  FSEL R200, R29, -INF , !P4 ;  /* 0xff8000001dc87808 */ /* 0x000fe40006000000 */
[----:B------:R-:W-:Y:S02]  /*bf20*/  PLOP3.LUT P0, PT, PT, PT, UP0, 0x80, 0x0 ;  /* 0x000000000000781c */ /* 0x000fe40003f0f008 */
[----:B------:R-:W-:-:S02]  /*bf30*/  ISETP.GE.AND P4, PT, R7, R13, PT ;  /* 0x0000000d0700720c */ /* 0x000fc40003f86270 */
[----:B------:R-:W-:Y:S02]  /*bf40*/  FSEL R179, R17, -INF , !P6 ;  /* 0xff80000011b37808 */ /* 0x000fe40007000000 */
[----:B------:R-:W-:Y:S02]  /*bf50*/  LOP3.LUT R2, R5, UR20, R230, 0x96, !PT ;  /* 0x0000001405027c12 */ /* 0x000fe4000f8e96e6 */
[----:B------:R-:W-:Y:S02]  /*bf60*/  ISETP.GE.AND P6, PT, R6, R11, PT ;  /* 0x0000000b0600720c */ /* 0x000fe40003fc6270 */
[----:B------:R-:W-:Y:S02]  /*bf70*/  LOP3.LUT R7, R245, UR18, R4, 0x96, !PT ;  /* 0x00000012f5077c12 */ /* 0x000fe4000f8e9604 */
[----:B------:R-:W-:Y:S02]  /*bf80*/  FSEL R196, R181, -INF , !P1 ;  /* 0xff800000b5c47808 */ /* 0x000fe40004800000 */
[----:B------:R-:W-:Y:S01]  /*bf90*/  ISETP.GE.AND P1, PT, R3, R13, PT ;  /* 0x0000000d0300720c */ /* 0x000fe20003f26270 */
[----:B------:R-:W-:Y:S01]  /*bfa0*/  IMAD.WIDE.U32 R2, R2, -0x2daee0ad, RZ ;  /* 0xd2511f5302027825 */ /* 0x000fe200078e00ff */
[----:B------:R-:W-:-:S03]  /*bfb0*/  FSEL R193, R19, -INF , !P6 ;  /* 0xff80000013c17808 */ /* 0x000fc60007000000 */
        /* <DEDUP_REMOVED lines=33> */
.L_x_1117:
        /* <DEDUP_REMOVED lines=19> */
[----:B------:R-:W-:Y:S01]  /*c300*/  FMNMX.FTZ R2, R201, R2, !PT ;  /* 0x00000002c9027209 */ /* 0x000fe20007810000 */
[----:B------:R-:W-:Y:S01]  /*c310*/  IMAD.WIDE.U32 R16, R5, -0x2daee0ad, RZ ;  /* 0xd2511f5305107825 */ /* 0x000fe200078e00ff */
[----:B------:R-:W-:Y:S02]  /*c320*/  LOP3.LUT R14, R9, UR14, R14, 0x96, !PT ;  /* 0x0000000e090e7c12 */ /* 0x000fe4000f8e960e */
[----:B------:R-:W-:Y:S01]  /*c330*/  FMNMX.FTZ R2, R200, R2, !PT ;  /* 0x00000002c8027209 */ /* 0x000fe20007810000 */
[----:B------:R-:W-:Y:S01]  /*c340*/  IMAD.WIDE.U32 R30, R7, -0x326172a9, RZ ;  /* 0xcd9e8d57071e7825 */ /* 0x000fe200078e00ff */
[----:B------:R-:W-:Y:S02]  /*c350*/  FMNMX.FTZ R3, R134, R20, !PT ;  /* 0x0000001486037209 */ /* 0x000fe40007810000 */
[----:B------:R-:W-:Y:S01]  /*c360*/  FMNMX.FTZ R5, R192, R2, !PT ;  /* 0x00000002c0057209 */ /* 0x000fe20007810000 */
[----:B------:R-:W-:Y:S01]  /*c370*/  IMAD.WIDE.U32 R180, R14, -0x2daee0ad, RZ ;  /* 0xd2511f530eb47825 */ /* 0x000fe200078e00ff */
[----:B------:R-:W-:-:S02]  /*c380*/  FMNMX.FTZ R3, R26, R3, !PT ;  /* 0x000000031a037209 */ /* 0x000fc40007810000 */
[----:B------:R-:W-:Y:S02]  /*c390*/  FMNMX.FTZ R5, R179, R5, !PT ;  /* 0x00000005b3057209 */ /* 0x000fe40007810000 */
[----:B------:R-:W-:Y:S02]  /*c3a0*/  LOP3.LUT R18, R17, UR13, R18, 0x96, !PT ;  /* 0x0000000d11127c12 */ /* 0x000fe4000f8e9612 */
[----:B------:R-:W-:Y:S01]  /*c3b0*/  LOP3.LUT R6, R181, UR5, R16, 0x96, !PT ;  /* 0x00000005b5067c12 */ /* 0x000fe2000f8e9610 */
[----:B------:R-:W-:Y:S01]  /*c3c0*/  IMAD.WIDE.U32 R16, R4, -0x2daee0ad, RZ ;  /* 0xd2511f5304107825 */ /* 0x000fe200078e00ff */
[----:B------:R-:W-:Y:S01]  /*c3d0*/  LOP3.LUT R4, R31, UR14, R172, 0x96, !PT ;  /* 0x0000000e1f047c12 */ /* 0x000fe2000f8e96ac */
[----:B------:R-:W1:Y:S01]  /*c3e0*/  SHFL.BFLY PT, R14, R5, 0x2, 0x1f ;  /* 0x0c401f00050e7f89 */ /* 0x000e6200000e0000 */
        /* <DEDUP_REMOVED lines=8> */
[C---:B------:R-:W-:Y:S02]  /*c470*/  LOP3.LUT R15, R6.reuse, 0xffff, RZ, 0xc0, !PT ;  /* 0x0000ffff060f7812 */ /* 0x040fe400078ec0ff */
[----:B------:R-:W-:Y:S01]  /*c480*/  LOP3.LUT R19, R6, 0xff, RZ, 0xc0, !PT ;  /* 0x000000ff06137812 */ /* 0x000fe200078ec0ff */
[----:B------:R-:W-:Y:S01]  /*c490*/  IMAD.WIDE.U32 R8, R9, -0x326172a9, RZ ;  /* 0xcd9e8d5709087825 */ /* 0x000fe200078e00ff */
[----:B------:R-:W-:-:S02]  /*c4a0*/  SHF.R.U32.HI R4, RZ, 0x10, R6 ;  /* 0x00000010ff047819 */ /* 0x000fc40000011606 */
[----:B------:R-:W-:Y:S02]  /*c4b0*/  SHF.R.U32.HI R17, RZ, 0x18, R6 ;  /* 0x00000018ff117819 */ /* 0x000fe40000011606 */
[----:B------:R-:W-:Y:S02]  /*c4c0*/  LOP3.LUT R6, R185, UR5, R16, 0x96, !PT ;  /* 0x00000005b9067c12 */ /* 0x000fe4000f8e9610 */
[----:B------:R-:W-:Y:S02]  /*c4d0*/  FMNMX.FTZ R3, R202, R3, !PT ;  /* 0x00000003ca037209 */ /* 0x000fe40007810000 */
[----:B------:R-:W-:Y:S01]  /*c4e0*/  LOP3.LUT R2, R7, UR21, R18, 0x96, !PT ;  /* 0x0000001507027c12 */ /* 0x000fe2000f8e9612 */
[----:B------:R-:W-:Y:S01]  /*c4f0*/  IMAD.WIDE.U32 R6, R6, -0x326172a9, RZ ;  /* 0xcd9e8d5706067825 */ /* 0x000fe200078e00ff */
[----:B------:R-:W-:Y:S02]  /*c500*/  SHF.R.U32.HI R15, RZ, 0x8, R15 ;  /* 0x00000008ff0f7819 */ /* 0x000fe4000001160f */
[----:B------:R-:W-:-:S02]  /*c510*/  LOP3.LUT R4, R4, 0xff, RZ, 0xc0, !PT ;  /* 0x000000ff04047812 */ /* 0x000fc400078ec0ff */
[----:B------:R-:W-:Y:S02]  /*c520*/  FMNMX.FTZ R3, R194, R3, !PT ;  /* 0x00000003c2037209 */ /* 0x000fe40007810000 */
[----:B------:R-:W-:Y:S02]  /*c530*/  PRMT R19, R19, 0x5410, R15 ;  /* 0x0000541013137816 */ /* 0x000fe4000000000f */
[----:B------:R-:W-:Y:S02]  /*c540*/  PRMT R34, R4, 0x5410, R17 ;  /* 0x0000541004227816 */ /* 0x000fe40000000011 */
[----:B------:R-:W-:Y:S02]  /*c550*/  LOP3.LUT R4, R7, UR21, R8, 0x96, !PT ;  /* 0x0000001507047c12 */ /* 0x000fe4000f8e9608 */
[----:B------:R-:W-:Y:S02]  /*c560*/  LOP3.LUT R15, R6, 0xffff, RZ, 0xc0, !PT ;  /* 0x0000ffff060f7812 */ /* 0x000fe400078ec0ff */
[----:B------:R-:W-:-:S02]  /*c570*/  FMNMX.FTZ R7, R133, R21, !PT ;  /* 0x0000001585077209 */ /* 0x000fc40007810000 */
[----:B------:R-:W-:Y:S02]  /*c580*/  FMNMX.FTZ R3, R193, R3, !PT ;  /* 0x00000003c1037209 */ /* 0x000fe40007810000 */
[----:B------:R-:W-:Y:S02]  /*c590*/  LOP3.LUT R18, R6, 0xff, RZ, 0xc0, !PT ;  /* 0x000000ff06127812 */ /* 0x000fe400078ec0ff */
[--C-:B------:R-:W-:Y:S02]  /*c5a0*/  SHF.R.U32.HI R29, RZ, 0x10, R6.reuse ;  /* 0x00000010ff1d7819 */ /* 0x100fe40000011606 */
[----:B------:R-:W-:Y:S02]  /*c5b0*/  SHF.R.U32.HI R31, RZ, 0x18, R6 ;  /* 0x00000018ff1f7819 */ /* 0x000fe40000011606 */
[----:B------:R-:W-:Y:S02]  /*c5c0*/  LOP3.LUT R6, R2, 0xffff, RZ, 0xc0, !PT ;  /* 0x0000ffff02067812 */ /* 0x000fe400078ec0ff */
[----:B------:R-:W-:-:S02]  /*c5d0*/  LOP3.LUT R197, R9, UR12, R30, 0x96, !PT ;  /* 0x0000000c09c57c12 */ /* 0x000fc4000f8e961e */
[----:B-1----:R-:W-:Y:S01]  /*c5e0*/  FMNMX.FTZ R5, R5, R14, !PT ;  /* 0x0000000e05057209 */ /* 0x002fe20007810000 */
[----:B------:R-:W1:Y:S01]  /*c5f0*/  SHFL.BFLY PT, R9, R3, 0x2, 0x1f ;  /* 0x0c401f0003097f89 */ /* 0x000e6200000e0000 */
[----:B------:R-:W-:Y:S02]  /*c600*/  FMNMX.FTZ R7, R33, R7, !PT ;  /* 0x0000000721077209 */ /* 0x000fe40007810000 */
[----:B------:R-:W-:Y:S01]  /*c610*/  LOP3.LUT R8, R2, 0xff, RZ, 0xc0, !PT ;  /* 0x000000ff02087812 */ /* 0x000fe200078ec0ff */
[----:B------:R-:W2:Y:S01]  /*c620*/  SHFL.BFLY PT, R14, R5, 0x1, 0x1f ;  /* 0x0c201f00050e7f89 */ /* 0x000ea200000e0000 */
[----:B------:R-:W-:Y:S02]  /*c630*/  SHF.R.U32.HI R6, RZ, 0x8, R6 ;  /* 0x00000008ff067819 */ /* 0x000fe40000011606 */
[----:B------:R-:W-:Y:S02]  /*c640*/  FMNMX.FTZ R7, R27, R7, !PT ;  /* 0x000000071b077209 */ /* 0x000fe40007810000 */
[----:B------:R-:W-:-:S02]  /*c650*/  PRMT R22, R8, 0x5410, R6 ;  /* 0x0000541008167816 */ /* 0x000fc40000000006 */
[--C-:B------:R-:W-:Y:S02]  /*c660*/  SHF.R.U32.HI R6, RZ, 0x10, R2.reuse ;  /* 0x00000010ff067819 */ /* 0x100fe40000011602 */
[----:B------:R-:W-:Y:S02]  /*c670*/  FMNMX.FTZ R8, R28, R7, !PT ;  /* 0x000000071c087209 */ /* 0x000fe40007810000 */
[----:B------:R-:W-:Y:S02]  /*c680*/  SHF.R.U32.HI R7, RZ, 0x18, R2 ;  /* 0x00000018ff077819 */ /* 0x000fe40000011602 */
[----:B------:R-:W-:Y:S02]  /*c690*/  LOP3.LUT R2, R6, 0xff, RZ, 0xc0, !PT ;  /* 0x000000ff06027812 */ /* 0x000fe400078ec0ff */
[----:B------:R-:W-:Y:S02]  /*c6a0*/  FMNMX.FTZ R6, R195, R8, !PT ;  /* 0x00000008c3067209 */ /* 0x000fe40007810000 */
[----:B------:R-:W-:-:S02]  /*c6b0*/  PRMT R17, R2, 0x5410, R7 ;  /* 0x0000541002117816 */ /* 0x000fc40000000007 */
[----:B------:R-:W-:Y:S02]  /*c6c0*/  FMNMX.FTZ R2, R196, R6, !PT ;  /* 0x00000006c4027209 */ /* 0x000fe40007810000 */
[----:B------:R-:W-:Y:S02]  /*c6d0*/  FSEL R173, R189, -INF , !P6 ;  /* 0xff800000bdad7808 */ /* 0x000fe40007000000 */
[----:B------:R-:W-:Y:S02]  /*c6e0*/  FMNMX.FTZ R2, R188, R2, !PT ;  /* 0x00000002bc027209 */ /* 0x000fe40007810000 */
[----:B------:R-:W-:Y:S02]  /*c6f0*/  FMNMX.FTZ R7, R136, R23, !PT ;  /* 0x0000001788077209 */ /* 0x000fe40007810000 */
[----:B------:R-:W-:Y:S02]  /*c700*/  FMNMX.FTZ R16, R173, R2, !PT ;  /* 0x00000002ad107209 */ /* 0x000fe40007810000 */
[----:B-1----:R-:W-:-:S02]  /*c710*/  FMNMX.FTZ R2, R3, R9, !PT ;  /* 0x0000000903027209 */ /* 0x002fc40007810000 */
[----:B------:R-:W-:Y:S02]  /*c720*/  FSEL R6, R198, -INF , !P5 ;  /* 0xff800000c6067808 */ /* 0x000fe40006800000 */
[----:B------:R-:W-:Y:S01]  /*c730*/  FMNMX.FTZ R8, R139, R7, !PT ;  /* 0x000000078b087209 */ /* 0x000fe20007810000 */
[----:B------:R-:W1:Y:S01]  /*c740*/  SHFL.BFLY PT, R9, R2, 0x1, 0x1f ;  /* 0x0c201f0002097f89 */ /* 0x000e6200000e0000 */
[----:B--2---:R-:W-:Y:S02]  /*c750*/  FMNMX.FTZ R226, R5, R14, !PT ;  /* 0x0000000e05e27209 */ /* 0x004fe40007810000 */
[----:B------:R-:W-:Y:S02]  /*c760*/  FSEL R7, R199, -INF , !P4 ;  /* 0xff800000c7077808 */ /* 0x000fe40006000000 */
[----:B------:R-:W-:Y:S01]  /*c770*/  FMNMX.FTZ R5, R6, R8, !PT ;  /* 0x0000000806057209 */ /* 0x000fe20007810000 */
[----:B------:R-:W-:Y:S01]  /*c780*/  FMUL.FTZ R3, R226, UR35 ;  /* 0x00000023e2037c20 */ /* 0x000fe20008410000 */
[----:B------:R-:W-:Y:S01]  /*c790*/  FSEL R172, R182, -INF , !P3 ;  /* 0xff800000b6ac7808 */ /* 0x000fe20005800000 */
[----:B------:R-:W2:Y:S01]  /*c7a0*/  SHFL.BFLY PT, R8, R16, 0x2, 0x1f ;  /* 0x0c401f0010087f89 */ /* 0x000ea200000e0000 */
[----:B------:R-:W-:-:S02]  /*c7b0*/  FMNMX.FTZ R5, R7, R5, !PT ;  /* 0x0000000507057209 */ /* 0x000fc40007810000 */
[----:B------:R-:W-:Y:S02]  /*c7c0*/  FSEL R175, R191, -INF , !P0 ;  /* 0xff800000bfaf7808 */ /* 0x000fe40004000000 */
[----:B------:R-:W-:Y:S02]  /*c7d0*/  FMNMX.FTZ R5, R172, R5, !PT ;  /* 0x00000005ac057209 */ /* 0x000fe40007810000 */
[----:B------:R-:W-:Y:S02]  /*c7e0*/  FSETP.NEU.FTZ.AND P2, PT, R226, -INF , PT ;  /* 0xff800000e200780b */ /* 0x000fe40003f5d000 */
[----:B------:R-:W-:Y:S02]  /*c7f0*/  FMNMX.FTZ R5, R174, R5, !PT ;  /* 0x00000005ae057209 */ /* 0x000fe40007810000 */
[----:B------:R-:W-:Y:S02]  /*c800*/  FSEL R3, R3, RZ, P2 ;  /* 0x000000ff03037208 */ /* 0x000fe40001000000 */
[----:B------:R-:W-:-:S02]  /*c810*/  FMNMX.FTZ R5, R176, R5, !PT ;  /* 0x00000005b0057209 */ /* 0x000fc40007810000 */
[----:B------:R-:W-:Y:S01]  /*c820*/  SHF.R.U32.HI R15, RZ, 0x8, R15 ;  /* 0x00000008ff0f7819 */ /* 0x000fe2000001160f */
[--C-:B------:R-:W-:Y:S01]  /*c830*/  FFMA.FTZ R24, R24, UR35, -R3.reuse ;  /* 0x0000002318187c23 */ /* 0x100fe20008010803 */
[----:B------:R-:W-:Y:S01]  /*c840*/  FMNMX.FTZ R5, R175, R5, !PT ;  /* 0x00000005af057209 */ /* 0x000fe20007810000 */
[--C-:B------:R-:W-:Y:S01]  /*c850*/  FFMA.FTZ R25, R25, UR35, -R3.reuse ;  /* 0x0000002319197c23 */ /* 0x100fe20008010803 */
[----:B-1----:R-:W-:Y:S01]  /*c860*/  FMNMX.FTZ R227, R2, R9, !PT ;  /* 0x0000000902e37209 */ /* 0x002fe20007810000 */
[----:B------:R-:W-:Y:S01]  /*c870*/  FFMA.FTZ R2, R137, UR35, -R3 ;  /* 0x0000002389027c23 */ /* 0x000fe20008010803 */
[----:B------:R1:W-:Y:S01]  /*c880*/  MUFU.EX2 R186, R24 ;  /* 0x0000001800ba7308 */ /* 0x0003e20000000800 */
[----:B------:R-:W-:Y:S01]  /*c890*/  SHFL.BFLY PT, R9, R5, 0x2, 0x1f ;  /* 0x0c401f0005097f89 */ /* 0x000fe200000e0000 */
[C---:B------:R-:W-:Y:S02]  /*c8a0*/  FSETP.NEU.FTZ.AND P3, PT, R227.reuse, -INF , PT ;  /* 0xff800000e300780b */ /* 0x040fe40003f7d000 */
[----:B--2---:R-:W-:Y:S01]  /*c8b0*/  FMNMX.FTZ R16, R16, R8, !PT ;  /* 0x0000000810107209 */ /* 0x004fe20007810000 */
[----:B------:R-:W-:Y:S01]  /*c8c0*/  FMUL.FTZ R8, R227, UR35 ;  /* 0x00000023e3087c20 */ /* 0x000fe20008410000 */
[----:B------:R-:W-:-:S02]  /*c8d0*/  HSET2.LE.AND R17, R17, R0, PT ;  /* 0x0000000011117233 */ /* 0x000fc40003803000 */
[----:B------:R2:W-:Y:S01]  /*c8e0*/  MUFU.EX2 R204, R2 ;  /* 0x0000000200cc7308 */ /* 0x0005e20000000800 */
[----:B------:R-:W3:Y:S01]  /*c8f0*/  SHFL.BFLY PT, R14, R16, 0x1, 0x1f ;  /* 0x0c201f00100e7f89 */ /* 0x000ee200000e0000 */
[----:B------:R-:W-:-:S05]  /*c900*/  FSEL R8, R8, RZ, P3 ;  /* 0x000000ff08087208 */ /* 0x000fca0001800000 */
[----:B------:R-:W-:Y:S01]  /*c910*/  FFMA.FTZ R20, R20, UR35, -R8 ;  /* 0x0000002314147c23 */ /* 0x000fe20008010808 */
[----:B------:R-:W-:Y:S01]  /*c920*/  MUFU.EX2 R199, R25 ;  /* 0x0000001900c77308 */ /* 0x000fe20000000800 */
[----:B-1----:R-:W-:Y:S02]  /*c930*/  PRMT R24, R18, 0x5410, R15 ;  /* 0x0000541012187816 */ /* 0x002fe4000000000f */
[--C-:B------:R-:W-:Y:S02]  /*c940*/  HSET2.LE.AND R18, R19, R0.reuse, PT ;  /* 0x0000000013127233 */ /* 0x100fe40003803000 */
[----:B------:R-:W-:-:S03]  /*c950*/  HSET2.LE.AND R19, R34, R0, PT ;  /* 0x0000000022137233 */ /* 0x000fc60003803000 */
[----:B------:R-:W-:Y:S01]  /*c960*/  MUFU.EX2 R187, R20 ;  /* 0x0000001400bb7308 */ /* 0x000fe20000000800 */
[----:B--2---:R-:W-:-:S07]  /*c970*/  FFMA.FTZ R2, R132, UR35, -R3 ;  /* 0x0000002384027c23 */ /* 0x004fce0008010803 */
[----:B------:R1:W-:Y:S01]  /*c980*/  MUFU.EX2 R190, R2 ;  /* 0x0000000200be7308 */ /* 0x0003e20000000800 */
[----:B---3--:R-:W-:Y:S01]  /*c990*/  FMNMX.FTZ R225, R16, R14, !PT ;  /* 0x0000000e10e17209 */ /* 0x008fe20007810000 */
[----:B------:R-:W-:Y:S01]  /*c9a0*/  FFMA.FTZ R14, R32, UR35, -R8 ;  /* 0x00000023200e7c23 */ /* 0x000fe20008010808 */
[----:B------:R-:W-:Y:S02]  /*c9b0*/  HSET2.LE.AND R16, R22, R0, PT ;  /* 0x0000000016107233 */ /* 0x000fe40003803000 */
[----:B------:R-:W-:-:S03]  /*c9c0*/  FSETP.NEU.FTZ.AND P1, PT, R225, -INF , PT ;  /* 0xff800000e100780b */ /* 0x000fc60003f3d000 */
[----:B------:R-:W-:Y:S01]  /*c9d0*/  MUFU.EX2 R189, R14 ;  /* 0x0000000e00bd7308 */ /* 0x000fe20000000800 */
[----:B-1----:R-:W-:Y:S01]  /*c9e0*/  FMNMX.FTZ R2, R5, R9, !PT ;  /* 0x0000000905027209 */ /* 0x002fe20007810000 */
[----:B------:R-:W-:Y:S01]  /*c9f0*/  FFMA.FTZ R5, R26, UR35, -R8 ;  /* 0x000000231a057c23 */ /* 0x000fe20008010808 */
[----:B------:R-:W-:-:S03]  /*ca00*/  LOP3.LUT R9, R29, 0xff, RZ, 0xc0, !PT ;  /* 0x000000ff1d097812 */ /* 0x000fc600078ec0ff */
[----:B------:R-:W1:Y:S02]  /*ca10*/  SHFL.BFLY PT, R15, R2, 0x1, 0x1f ;  /* 0x0c201f00020f7f89 */ /* 0x000e6400000e0000 */
[----:B------:R2:W-:Y:S01]  /*ca20*/  MUFU.EX2 R182, R5 ;  /* 0x0000000500b67308 */ /* 0x0005e20000000800 */
[----:B------:R-:W-:Y:S01]  /*ca30*/  PRMT R31, R9, 0x5410, R31 ;  /* 0x00005410091f7816 */ /* 0x000fe2000000001f */
[----:B------:R-:W-:-:S05]  /*ca40*/  FMUL.FTZ R9, R225, UR35 ;  /* 0x00000023e1097c20 */ /* 0x000fca0008410000 */
[----:B------:R-:W-:-:S05]  /*ca50*/  FSEL R9, R9, RZ, P1 ;  /* 0x000000ff09097208 */ /* 0x000fca0000800000 */
[----:B------:R-:W-:-:S04]  /*ca60*/  FFMA.FTZ R21, R21, UR35, -R9 ;  /* 0x0000002315157c23 */ /* 0x000fc80008010809 */
[----:B------:R-:W-:Y:S01]  /*ca70*/  MUFU.EX2 R198, R21 ;  /* 0x0000001500c67308 */ /* 0x000fe20000000800 */
[----:B--2---:R-:W-:Y:S01]  /*ca80*/  FFMA.FTZ R5, R138, UR35, -R8 ;  /* 0x000000238a057c23 */ /* 0x004fe20008010808 */
[----:B-1----:R-:W-:-:S06]  /*ca90*/  FMNMX.FTZ R223, R2, R15, !PT ;  /* 0x0000000f02df7209 */ /* 0x002fcc0007810000 */
[----:B------:R1:W-:Y:S01]  /*caa0*/  MUFU.EX2 R191, R5 ;  /* 0x0000000500bf7308 */ /* 0x0003e20000000800 */
[----:B------:R-:W-:Y:S01]  /*cab0*/  FFMA.FTZ R2, R33, UR35, -R9 ;  /* 0x0000002321027c23 */ /* 0x000fe20008010809 */
[----:B------:R-:W-:-:S06]  /*cac0*/  FSETP.NEU.FTZ.AND P0, PT, R223, -INF , PT ;  /* 0xff800000df00780b */ /* 0x000fcc0003f1d000 */
[----:B------:R2:W-:Y:S01]  /*cad0*/  MUFU.EX2 R183, R2 ;  /* 0x0000000200b77308 */ /* 0x0005e20000000800 */
[----:B-1----:R-:W-:-:S04]  /*cae0*/  LOP3.LUT R5, R4, 0xffff, RZ, 0xc0, !PT ;  /* 0x0000ffff04057812 */ /* 0x002fc800078ec0ff */
[----:B------:R-:W-:Y:S02]  /*caf0*/  SHF.R.U32.HI R14, RZ, 0x8, R5 ;  /* 0x00000008ff0e7819 */ /* 0x000fe40000011605 */
[----:B------:R-:W-:-:S04]  /*cb00*/  LOP3.LUT R5, R4, 0xff, RZ, 0xc0, !PT ;  /* 0x000000ff04057812 */ /* 0x000fc800078ec0ff */
[----:B------:R-:W-:Y:S01]  /*cb10*/  PRMT R30, R5, 0x5410, R14 ;  /* 0x00005410051e7816 */ /* 0x000fe2000000000e */
[----:B------:R-:W-:Y:S01]  /*cb20*/  FMUL.FTZ R14, R223, UR35 ;  /* 0x00000023df0e7c20 */ /* 0x000fe20008410000 */
[--C-:B------:R-:W-:Y:S02]  /*cb30*/  SHF.R.U32.HI R5, RZ, 0x10, R4.reuse ;  /* 0x00000010ff057819 */ /* 0x100fe40000011604 */
[----:B------:R-:W-:Y:S02]  /*cb40*/  SHF.R.U32.HI R4, RZ, 0x18, R4 ;  /* 0x00000018ff047819 */ /* 0x000fe40000011604 */
[----:B--2---:R-:W-:Y:S01]  /*cb50*/  LOP3.LUT R2, R5, 0xff, RZ, 0xc0, !PT ;  /* 0x000000ff05027812 */ /* 0x004fe200078ec0ff */
[--C-:B------:R-:W-:Y:S01]  /*cb60*/  FFMA.FTZ R5, R27, UR35, -R9.reuse ;  /* 0x000000231b057c23 */ /* 0x100fe20008010809 */
[----:B------:R-:W-:Y:S02]  /*cb70*/  FSEL R14, R14, RZ, P0 ;  /* 0x000000ff0e0e7208 */ /* 0x000fe40000000000 */
[----:B------:R-:W-:Y:S01]  /*cb80*/  PRMT R29, R2, 0x5410, R4 ;  /* 0x00005410021d7816 */ /* 0x000fe20000000004 */
[----:B------:R-:W-:Y:S01]  /*cb90*/  FFMA.FTZ R2, R28, UR35, -R9 ;  /* 0x000000231c027c23 */ /* 0x000fe20008010809 */
[----:B------:R1:W-:Y:S01]  /*cba0*/  MUFU.EX2 R251, R5 ;  /* 0x0000000500fb7308 */ /* 0x0003e20000000800 */
[--C-:B------:R-:W-:Y:S01]  /*cbb0*/  FFMA.FTZ R6, R6, UR35, -R14.reuse ;  /* 0x0000002306067c23 */ /* 0x100fe2000801080e */
[----:B------:R-:W-:Y:S01]  /*cbc0*/  FFMA.FTZ R7, R7, UR35, -R14 ;  /* 0x0000002307077c23 */ /* 0x000fe2000801080e */
[----:B------:R-:W-:-:S05]  /*cbd0*/  FSEL R4, R227, RZ, P3 ;  /* 0x000000ffe3047208 */ /* 0x000fca0001800000 */
[----:B------:R2:W-:Y:S01]  /*cbe0*/  MUFU.EX2 R252, R2 ;  /* 0x0000000200fc7308 */ /* 0x0005e20000000800 */
[----:B------:R-:W-:Y:S01]  /*cbf0*/  FADD.FTZ R20, R134, -R4 ;  /* 0x8000000486147221 */ /* 0x000fe20000010000 */
[----:B------:R-:W-:Y:S02]  /*cc00*/  FSEL R4, R223, RZ, P0 ;  /* 0x000000ffdf047208 */ /* 0x000fe40000000000 */
[----:B------:R-:W-:Y:S01]  /*cc10*/  PLOP3.LUT P0, PT, PT, PT, UP0, 0x80, 0x0 ;  /* 0x000000000000781c */ /* 0x000fe20003f0f008 */
[----:B------:R-:W-:Y:S02]  /*cc20*/  FMUL.FTZ R20, R20, UR35 ;  /* 0x0000002314147c20 */ /* 0x000fe40008410000 */
[----:B------:R-:W-:Y:S01]  /*cc30*/  FADD.FTZ R4, R136, -R4 ;  /* 0x8000000488047221 */ /* 0x000fe20000010000 */
[----:B------:R3:W-:Y:S01]  /*cc40*/  MUFU.EX2 R178, R6 ;  /* 0x0000000600b27308 */ /* 0x0007e20000000800 */
[----:B-1----:R-:W-:Y:S02]  /*cc50*/  FSEL R5, R226, RZ, P2 ;  /* 0x000000ffe2057208 */ /* 0x002fe40001000000 */
[----:B------:R-:W-:-:S03]  /*cc60*/  FMUL.FTZ R4, R4, UR35 ;  /* 0x0000002304047c20 */ /* 0x000fc60008410000 */
[----:B------:R-:W-:Y:S01]  /*cc70*/  FADD.FTZ R15, R135, -R5 ;  /* 0x80000005870f7221 */ /* 0x000fe20000010000 */
[----:B------:R-:W-:Y:S01]  /*cc80*/  FSEL R5, R225, RZ, P1 ;  /* 0x000000ffe1057208 */ /* 0x000fe20000800000 */
[----:B------:R-:W1:Y:S01]  /*cc90*/  MUFU.EX2 R177, R7 ;  /* 0x0000000700b17308 */ /* 0x000e620000000800 */
[----:B--2---:R-:W-:Y:S01]  /*cca0*/  FFMA.FTZ R2, R23, UR35, -R14 ;  /* 0x0000002317027c23 */ /* 0x004fe2000801080e */
[----:B------:R-:W-:Y:S02]  /*ccb0*/  FMUL.FTZ R15, R15, UR35 ;  /* 0x000000230f0f7c20 */ /* 0x000fe40008410000 */
[----:B------:R-:W-:-:S04]  /*ccc0*/  FADD.FTZ R5, R133, -R5 ;  /* 0x8000000585057221 */ /* 0x000fc80000010000 */
[----:B------:R2:W-:Y:S01]  /*ccd0*/  MUFU.EX2 R246, R2 ;  /* 0x0000000200f67308 */ /* 0x0005e20000000800 */
[----:B---3--:R-:W-:Y:S01]  /*cce0*/  HSET2.LE.AND R6, R24, R0, PT ;  /* 0x0000000018067233 */ /* 0x008fe20003803000 */
[----:B------:R-:W-:Y:S01]  /*ccf0*/  FMUL.FTZ R5, R5, UR35 ;  /* 0x0000002305057c20 */ /* 0x000fe20008410000 */
[----:B------:R-:W3:Y:S05]  /*cd00*/  LDSM.16.MT88.4 R24, [R209+0xa000] ;  /* 0x00a00000d118783b */ /* 0x000eea0000004200 */
[----:B------:R-:W4:Y:S01]  /*cd10*/  MUFU.EX2 R22, R15 ;  /* 0x0000000f00167308 */ /* 0x000f220000000800 */
[----:B-1----:R-:W-:-:S07]  /*cd20*/  F2FP.BF16.F32.PACK_AB R7, R177, R178 ;  /* 0x000000b2b107723e */ /* 0x002fce00000010ff */
[----:B------:R-:W1:Y:S01]  /*cd30*/  MUFU.EX2 R21, R20 ;  /* 0x0000001400157308 */ /* 0x000e620000000800 */
[----:B--2---:R-:W-:-:S07]  /*cd40*/  FFMA.FTZ R2, R139, UR35, -R14 ;  /* 0x000000238b027c23 */ /* 0x004fce000801080e */
[----:B------:R2:W5:Y:S01]  /*cd50*/  MUFU.EX2 R245, R2 ;  /* 0x0000000200f57308 */ /* 0x0005620000000800 */
[-C--:B----4-:R-:W-:Y:S01]  /*cd60*/  FMUL.FTZ R144, R144, R22.reuse ;  /* 0x0000001690907220 */ /* 0x090fe20000410000 */
[-C--:B------:R-:W-:Y:S01]  /*cd70*/  FMUL.FTZ R145, R145, R22.reuse ;  /* 0x0000001691917220 */ /* 0x080fe20000410000 */
[-C--:B------:R-:W-:Y:S01]  /*cd80*/  FMUL.FTZ R152, R152, R22.reuse ;  /* 0x0000001698987220 */ /* 0x080fe20000410000 */
[-C--:B------:R-:W-:Y:S01]  /*cd90*/  FMUL.FTZ R153, R153, R22.reuse ;  /* 0x0000001699997220 */ /* 0x080fe20000410000 */
[-C--:B------:R-:W-:Y:S01]  /*cda0*/  FMUL.FTZ R52, R52, R22.reuse ;  /* 0x0000001634347220 */ /* 0x080fe20000410000 */
[-C--:B------:R-:W-:Y:S01]  /*cdb0*/  FMUL.FTZ R53, R53, R22.reuse ;  /* 0x0000001635357220 */ /* 0x080fe20000410000 */
[-C--:B------:R-:W-:Y:S01]  /*cdc0*/  FMUL.FTZ R48, R48, R22.reuse ;  /* 0x0000001630307220 */ /* 0x080fe20000410000 */
[----:B------:R5:W4:Y:S01]  /*cdd0*/  MUFU.EX2 R20, R5 ;  /* 0x0000000500147308 */ /* 0x000b220000000800 */
        /* <DEDUP_REMOVED lines=8> */
[----:B--2---:R-:W-:Y:S01]  /*ce60*/  F2FP.BF16.F32.PACK_AB R2, R190, R204 ;  /* 0x000000ccbe02723e */ /* 0x004fe200000010ff */
[-C--:B------:R-:W-:Y:S01]  /*ce70*/  FMUL.FTZ R50, R50, R21.reuse ;  /* 0x0000001532327220 */ /* 0x080fe20000410000 */
[----:B------:R-:W-:Y:S01]  /*ce80*/  FMUL.FTZ R51, R51, R21 ;  /* 0x0000001533337220 */ /* 0x000fe20000410000 */
[----:B------:R-:W-:Y:S01]  /*ce90*/  FMUL.FTZ R36, R36, R22 ;  /* 0x0000001624247220 */ /* 0x000fe20000410000 */
[----:B------:R-:W-:Y:S01]  /*cea0*/  LOP3.LUT R18, R18, R2, RZ, 0xc0, !PT ;  /* 0x0000000212127212 */ /* 0x000fe200078ec0ff */
[----:B------:R-:W-:Y:S01]  /*ceb0*/  FMUL.FTZ R37, R37, R22 ;  /* 0x0000001625257220 */ /* 0x000fe20000410000 */
[----:B------:R-:W-:Y:S01]  /*cec0*/  F2FP.BF16.F32.PACK_AB R2, R189, R191 ;  /* 0x000000bfbd02723e */ /* 0x000fe200000010ff */
[-C--:B------:R-:W-:Y:S01]  /*ced0*/  FMUL.FTZ R38, R38, R21.reuse ;  /* 0x0000001526267220 */ /* 0x080fe20000410000 */
[----:B-----5:R-:W-:Y:S01]  /*cee0*/  F2FP.BF16.F32.PACK_AB R5, R245, R246 ;  /* 0x000000f6f505723e */ /* 0x020fe200000010ff */
[----:B----4-:R-:W-:Y:S01]  /*cef0*/  FMUL.FTZ R140, R140, R20 ;  /* 0x000000148c8c7220 */ /* 0x010fe20000410000 */
[----:B------:R-:W-:Y:S01]  /*cf00*/  LOP3.LUT R19, R19, R2, RZ, 0xc0, !PT ;  /* 0x0000000213137212 */ /* 0x000fe200078ec0ff */
[----:B------:R-:W-:Y:S01]  /*cf10*/  FMUL.FTZ R141, R141, R20 ;  /* 0x000000148d8d7220 */ /* 0x000fe20000410000 */
[----:B------:R-:W-:Y:S01]  /*cf20*/  F2FP.BF16.F32.PACK_AB R2, R199, R186 ;  /* 0x000000bac702723e */ /* 0x000fe200000010ff */
[-C--:B------:R-:W-:Y:S01]  /*cf30*/  FMUL.FTZ R148, R148, R20.reuse ;  /* 0x0000001494947220 */ /* 0x080fe20000410000 */
[----:B------:R-:W-:Y:S01]  /*cf40*/  FMUL.FTZ R149, R149, R20 ;  /* 0x0000001495957220 */ /* 0x000fe20000410000 */
[----:B------:R-:W-:Y:S01]  /*cf50*/  FMUL.FTZ R39, R39, R21 ;  /* 0x0000001527277220 */ /* 0x000fe20000410000 */
[----:B------:R-:W-:Y:S01]  /*cf60*/  LOP3.LUT R16, R16, R2, RZ, 0xc0, !PT ;  /* 0x0000000210107212 */ /* 0x000fe200078ec0ff */
[----:B-1----:R-:W-:Y:S01]  /*cf70*/  FMUL.FTZ R142, R142, R15 ;  /* 0x0000000f8e8e7220 */ /* 0x002fe20000410000 */
[----:B------:R-:W-:Y:S01]  /*cf80*/  F2FP.BF16.F32.PACK_AB R2, R182, R187 ;  /* 0x000000bbb602723e */ /* 0x000fe200000010ff */
[-C--:B------:R-:W-:Y:S01]  /*cf90*/  FMUL.FTZ R143, R143, R15.reuse ;  /* 0x0000000f8f8f7220 */ /* 0x080fe20000410000 */
[----:B------:R-:W-:Y:S01]  /*cfa0*/  F2FP.BF16.F32.PACK_AB R4, R183, R198 ;  /* 0x000000c6b704723e */ /* 0x000fe200000010ff */
        /* <DEDUP_REMOVED lines=8> */
[C---:B---3--:R-:W-:Y:S01]  /*d030*/  HMMA.16816.F32.BF16 R144, R16.reuse, R24, R144 ;  /* 0x000000181090723c */ /* 0x048fe20000041890 */
[--C-:B------:R-:W-:Y:S01]  /*d040*/  HSET2.LE.AND R2, R31, R0.reuse, PT ;  /* 0x000000001f027233 */ /* 0x100fe20003803000 */
[-C--:B------:R-:W-:Y:S01]  /*d050*/  FMUL.FTZ R43, R43, R15.reuse ;  /* 0x0000000f2b2b7220 */ /* 0x080fe20000410000 */
        /* <DEDUP_REMOVED lines=11> */
[----:B------:R-:W-:Y:S01]  /*d110*/  FMUL.FTZ R59, R59, R15 ;  /* 0x0000000f3b3b7220 */ /* 0x000fe20000410000 */
[----:B------:R-:W-:Y:S01]  /*d120*/  HSET2.LE.AND R2, R29, R0, PT ;  /* 0x000000001d027233 */ /* 0x000fe20003803000 */
[-C--:B------:R-:W-:Y:S01]  /*d130*/  FMUL.FTZ R64, R64, R22.reuse ;  /* 0x0000001640407220 */ /* 0x080fe20000410000 */
[----:B------:R-:W1:Y:S01]  /*d140*/  LDSM.16.MT88.4 R28, [R211+0xa000] ;  /* 0x00a00000d31c783b */ /* 0x000e620000004200 */
[----:B------:R-:W-:Y:S01]  /*d150*/  FMUL.FTZ R65, R65, R22 ;  /* 0x0000001641417220 */ /* 0x000fe20000410000 */
[----:B------:R-:W-:Y:S01]  /*d160*/  FMUL.FTZ R66, R66, R21 ;  /* 0x0000001542427220 */ /* 0x000fe20000410000 */
[----:B------:R-:W-:Y:S01]  /*d170*/  LOP3.LUT R5, R2, R5, RZ, 0xc0, !PT ;  /* 0x0000000502057212 */ /* 0x000fe200078ec0ff */
[-C--:B------:R-:W-:Y:S01]  /*d180*/  FMUL.FTZ R60, R60, R20.reuse ;  /* 0x000000143c3c7220 */ /* 0x080fe20000410000 */
[-C--:B------:R-:W-:Y:S01]  /*d190*/  FMUL.FTZ R61, R61, R20.reuse ;  /* 0x000000143d3d7220 */ /* 0x080fe20000410000 */
[-C--:B------:R-:W-:Y:S01]  /*d1a0*/  FMUL.FTZ R62, R62, R15.reuse ;  /* 0x0000000f3e3e7220 */ /* 0x080fe20000410000 */
[----:B------:R-:W-:Y:S01]  /*d1b0*/  FMUL.FTZ R63, R63, R15 ;  /* 0x0000000f3f3f7220 */ /* 0x000fe20000410000 */
[----:B------:R-:W-:Y:S01]  /*d1c0*/  FMUL.FTZ R67, R67, R21 ;  /* 0x0000001543437220 */ /* 0x000fe20000410000 */
[----:B------:R-:W-:Y:S01]  /*d1d0*/  IMAD.MOV.U32 R155, RZ, RZ, R204 ;  /* 0x000000ffff9b7224 */ /* 0x000fe200078e00cc */
[C---:B------:R-:W-:Y:S01]  /*d1e0*/  HMMA.16816.F32.BF16 R140, R4.reuse, R24, R140 ;  /* 0x00000018048c723c */ /* 0x040fe2000004188c */
[----:B------:R-:W-:Y:S01]  /*d1f0*/  FFMA.FTZ R2, R201, UR35, -R3 ;  /* 0x00000023c9027c23 */ /* 0x000fe20008010803 */
[-C--:B------:R-:W-:Y:S01]  /*d200*/  FMUL.FTZ R72, R72, R20.reuse ;  /* 0x0000001448487220 */ /* 0x080fe20000410000 */
[----:B------:R-:W-:Y:S01]  /*d210*/  FMUL.FTZ R73, R73, R20 ;  /* 0x0000001449497220 */ /* 0x000fe20000410000 */
[----:B------:R-:W-:Y:S01]  /*d220*/  MOV R154, R228 ;  /* 0x000000e4009a7202 */ /* 0x000fe20000000f00 */
[----:B------:R-:W-:Y:S01]  /*d230*/  FMUL.FTZ R74, R74, R15 ;  /* 0x0000000f4a4a7220 */ /* 0x000fe20000410000 */
[----:B------:R-:W-:Y:S01]  /*d240*/  HMMA.16816.F32.BF16 R148, R4, R26, R148 ;  /* 0x0000001a0494723c */ /* 0x000fe20000041894 */
[----:B------:R-:W2:Y:S01]  /*d250*/  LDSM.16.MT88.4 R24, [R214+0xa000] ;  /* 0x00a00000d618783b */ /* 0x000ea20000004200 */
        /* <DEDUP_REMOVED lines=28> */
[-C--:B------:R-:W-:Y:S01]  /*d420*/  HMMA.16816.F32.BF16 R236, R16, R28.reuse, R36 ;  /* 0x0000001c10ec723c */ /* 0x080fe20000041824 */
[----:B------:R-:W1:Y:S01]  /*d430*/  LDSM.16.MT88.4 R36, [R214+0xb000] ;  /* 0x00b00000d624783b */ /* 0x000e620000004200 */
[-C--:B------:R-:W-:Y:S01]  /*d440*/  FMUL.FTZ R117, R117, R20.reuse ;  /* 0x0000001475757220 */ /* 0x080fe20000410000 */
        /* <DEDUP_REMOVED lines=9> */
[----:B--2---:R-:W-:Y:S01]  /*d4e0*/  HMMA.16816.F32.BF16 R32, R16, R24, R52 ;  /* 0x000000181020723c */ /* 0x004fe20000041834 */
[----:B------:R-:W-:Y:S01]  /*d4f0*/  FMUL.FTZ R125, R125, R20 ;  /* 0x000000147d7d7220 */ /* 0x000fe20000410000 */
[-C--:B------:R-:W-:Y:S01]  /*d500*/  FMUL.FTZ R166, R166, R15.reuse ;  /* 0x0000000fa6a67220 */ /* 0x080fe20000410000 */
[-C--:B------:R-:W-:Y:S01]  /*d510*/  FMUL.FTZ R167, R167, R15.reuse ;  /* 0x0000000fa7a77220 */ /* 0x080fe20000410000 */
[-C--:B------:R-:W-:Y:S01]  /*d520*/  FMUL.FTZ R126, R126, R15.reuse ;  /* 0x0000000f7e7e7220 */ /* 0x080fe20000410000 */
[----:B------:R-:W-:Y:S01]  /*d530*/  FMUL.FTZ R127, R127, R15 ;  /* 0x0000000f7f7f7220 */ /* 0x000fe20000410000 */
[C---:B------:R-:W-:Y:S01]  /*d540*/  HMMA.16816.F32.BF16 R44, R4.reuse, R30, R44 ;  /* 0x0000001e042c723c */ /* 0x040fe2000004182c */
[----:B------:R-:W2:Y:S01]  /*d550*/  LDSM.16.MT88.4 R28, [R213+0xa000] ;  /* 0x00a00000d51c783b */ /* 0x000ea20000004200 */
        /* <DEDUP_REMOVED lines=15> */
[----:B------:R-:W-:Y:S01]  /*d650*/  FMUL.FTZ R85, R85, R22 ;  /* 0x0000001655557220 */ /* 0x000fe20000410000 */
[----:B------:R-:W-:Y:S01]  /*d660*/  IMAD.MOV.U32 R51, RZ, RZ, R33 ;  /* 0x000000ffff337224 */ /* 0x000fe200078e0021 */
[----:B------:R-:W-:Y:S01]  /*d670*/  MOV R50, R34 ;  /* 0x0000002200327202 */ /* 0x000fe20000000f00 */
[----:B------:R-:W-:Y:S01]  /*d680*/  HMMA.16816.F32.BF16 R204, R16, R26, R64 ;  /* 0x0000001a10cc723c */ /* 0x000fe20000041840 */
[----:B------:R-:W-:Y:S01]  /*d690*/  MOV R49, R35 ;  /* 0x0000002300317202 */ /* 0x000fe20000000f00 */
[----:B------:R-:W3:Y:S01]  /*d6a0*/  LDSM.16.MT88.4 R24, [R209+0xb000] ;  /* 0x00b00000d118783b */ /* 0x000ee20000004200 */
[----:B------:R-:W-:Y:S01]  /*d6b0*/  MOV R48, R32 ;  /* 0x0000002000307202 */ /* 0x000fe20000000f00 */
[-C--:B------:R-:W-:Y:S01]  /*d6c0*/  FMUL.FTZ R86, R86, R21.reuse ;  /* 0x0000001556567220 */ /* 0x080fe20000410000 */
[----:B------:R-:W-:Y:S01]  /*d6d0*/  FMUL.FTZ R87, R87, R21 ;  /* 0x0000001557577220 */ /* 0x000fe20000410000 */
[----:B------:R-:W4:Y:S01]  /*d6e0*/  LDSM.16.MT88.4 R32, [R211+0xb000] ;  /* 0x00b00000d320783b */ /* 0x000f220000004200 */
[----:B------:R-:W-:Y:S01]  /*d6f0*/  IMAD.MOV.U32 R65, RZ, RZ, R198 ;  /* 0x000000ffff417224 */ /* 0x000fe200078e00c6 */
[----:B------:R-:W-:Y:S01]  /*d700*/  MOV R64, R199 ;  /* 0x000000c700407202 */ /* 0x000fe20000000f00 */
[----:B------:R5:W-:Y:S01]  /*d710*/  MUFU.EX2 R198, R2 ;  /* 0x0000000200c67308 */ /* 0x000be20000000800 */
        /* <DEDUP_REMOVED lines=10> */
[----:B------:R-:W-:Y:S01]  /*d7c0*/  MOV R66, R187 ;  /* 0x000000bb00427202 */ /* 0x000fe20000000f00 */
[----:B------:R-:W-:Y:S01]  /*d7d0*/  FMUL.FTZ R100, R100, R22 ;  /* 0x0000001664647220 */ /* 0x000fe20000410000 */
[C---:B--2---:R-:W-:Y:S01]  /*d7e0*/  HMMA.16816.F32.BF16 R72, R4.reuse, R28, R72 ;  /* 0x0000001c0448723c */ /* 0x044fe20000041848 */
[----:B------:R-:W-:Y:S01]  /*d7f0*/  MOV R67, R186 ;  /* 0x000000ba00437202 */ /* 0x000fe20000000f00 */
[-C--:B------:R-:W-:Y:S01]  /*d800*/  FMUL.FTZ R101, R101, R22.reuse ;  /* 0x0000001665657220 */ /* 0x080fe20000410000 */
[-C--:B------:R-:W-:Y:S01]  /*d810*/  FMUL.FTZ R102, R102, R21.reuse ;  /* 0x0000001566667220 */ /* 0x080fe20000410000 */
[----:B-----5:R-:W-:Y:S01]  /*d820*/  FFMA.FTZ R2, R200, UR35, -R3 ;  /* 0x00000023c8027c23 */ /* 0x020fe20008010803 */
[-C--:B------:R-:W-:Y:S01]  /*d830*/  FMUL.FTZ R103, R103, R21.reuse ;  /* 0x0000001567677220 */ /* 0x080fe20000410000 */
[C---:B------:R-:W-:Y:S01]  /*d840*/  HMMA.16816.F32.BF16 R76, R4.reuse, R30, R76 ;  /* 0x0000001e044c723c */ /* 0x040fe2000004184c */
[-C--:B------:R-:W-:Y:S01]  /*d850*/  FMUL.FTZ R128, R128, R22.reuse ;  /* 0x0000001680807220 */ /* 0x080fe20000410000 */
[----:B------:R1:W-:Y:S01]  /*d860*/  MUFU.EX2 R199, R2 ;  /* 0x0000000200c77308 */ /* 0x0003e20000000800 */
        /* <DEDUP_REMOVED lines=10> */
[----:B------:R-:W-:Y:S01]  /*d910*/  FMUL.FTZ R169, R169, R22 ;  /* 0x00000016a9a97220 */ /* 0x000fe20000410000 */
[-C--:B------:R-:W-:Y:S01]  /*d920*/  FMUL.FTZ R170, R170, R21.reuse ;  /* 0x00000015aaaa7220 */ /* 0x080fe20000410000 */
[----:B------:R-:W-:-:S03]  /*d930*/  FMUL.FTZ R171, R171, R21 ;  /* 0x00000015abab7220 */ /* 0x000fc60000410000 */
[C---:B---3--:R-:W-:Y:S01]  /*d940*/  HMMA.16816.F32.BF16 R88, R4.reuse, R24, R88 ;  /* 0x000000180458723c */ /* 0x048fe20000041858 */
[----:B-1----:R-:W-:Y:S01]  /*d950*/  FFMA.FTZ R2, R192, UR35, -R3 ;  /* 0x00000023c0027c23 */ /* 0x002fe20008010803 */
[----:B------:R-:W-:Y:S01]  /*d960*/  MOV R127, R183 ;  /* 0x000000b7007f7202 */ /* 0x000fe20000000f00 */
[----:B------:R-:W-:Y:S01]  /*d970*/  IMAD.MOV.U32 R125, RZ, RZ, R185 ;  /* 0x000000ffff7d7224 */ /* 0x000fe200078e00b9 */
[----:B------:R-:W-:Y:S01]  /*d980*/  MOV R126, R182 ;  /* 0x000000b6007e7202 */ /* 0x000fe20000000f00 */
[----:B------:R1:W-:Y:S01]  /*d990*/  MUFU.EX2 R201, R2 ;  /* 0x0000000200c97308 */ /* 0x0003e20000000800 */
[----:B------:R-:W-:Y:S01]  /*d9a0*/  HMMA.16816.F32.BF16 R92, R4, R26, R92 ;  /* 0x0000001a045c723c */ /* 0x000fe2000004185c */
[----:B------:R-:W-:-:S05]  /*d9b0*/  MOV R124, R184 ;  /* 0x000000b8007c7202 */ /* 0x000fca0000000f00 */
[C---:B----4-:R-:W-:Y:S06]  /*d9c0*/  HMMA.16816.F32.BF16 R104, R4.reuse, R32, R104 ;  /* 0x000000200468723c */ /* 0x050fec0000041868 */
[----:B------:R-:W-:Y:S01]  /*d9d0*/  HMMA.16816.F32.BF16 R156, R4, R34, R156 ;  /* 0x00000022049c723c */ /* 0x000fe2000004189c */
[----:B-1----:R-:W-:-:S05]  /*d9e0*/  FFMA.FTZ R2, R179, UR35, -R3 ;  /* 0x00000023b3027c23 */ /* 0x002fca0008010803 */
[C---:B------:R-:W-:Y:S01]  /*d9f0*/  HMMA.16816.F32.BF16 R68, R16.reuse, R28, R68 ;  /* 0x0000001c1044723c */ /* 0x040fe20000041844 */
[----:B------:R-:W-:Y:S01]  /*da00*/  IMAD.WIDE.U32 R4, R244, -0x2daee0ad, RZ ;  /* 0xd2511f53f4047825 */ /* 0x000fe200078e00ff */
[----:B------:R1:W2:Y:S03]  /*da10*/  MUFU.EX2 R200, R2 ;  /* 0x0000000200c87308 */ /* 0x0002a60000000800 */
[----:B------:R-:W-:Y:S01]  /*da20*/  FFMA.FTZ R6, R202, UR35, -R8 ;  /* 0x00000023ca067c23 */ /* 0x000fe20008010808 */
[----:B------:R-:W-:Y:S01]  /*da30*/  LOP3.LUT R7, R4, 0xffff, RZ, 0xc0, !PT ;  /* 0x0000ffff04077812 */ /* 0x000fe200078ec0ff */
[----:B------:R-:W-:Y:S01]  /*da40*/  HMMA.16816.F32.BF16 R132, R16, R38, R120 ;  /* 0x000000261084723c */ /* 0x000fe20000041878 */
[----:B------:R-:W-:Y:S02]  /*da50*/  MOV R28, R180 ;  /* 0x000000b4001c7202 */ /* 0x000fe40000000f00 */
[----:B------:R-:W-:-:S02]  /*da60*/  MOV R29, R181 ;  /* 0x000000b5001d7202 */ /* 0x000fc40000000f00 */
[----:B------:R-:W-:Y:S01]  /*da70*/  LOP3.LUT R3, R5, UR29, R28, 0x96, !PT ;  /* 0x0000001d05037c12 */ /* 0x000fe2000f8e961c */
[C---:B------:R-:W-:Y:S01]  /*da80*/  HMMA.16816.F32.BF16 R180, R16.reuse, R26, R96 ;  /* 0x0000001a10b4723c */ /* 0x040fe20000041860 */
[----:B------:R-:W-:Y:S01]  /*da90*/  LOP3.LUT R29, R4, 0xff, RZ, 0xc0, !PT ;  /* 0x000000ff041d7812 */ /* 0x000fe200078ec0ff */
[----:B------:R-:W-:Y:S01]  /*daa0*/  IMAD.MOV.U32 R122, RZ, RZ, R152 ;  /* 0x000000ffff7a7224 */ /* 0x000fe200078e0098 */
[----:B------:R-:W-:Y:S02]  /*dab0*/  SHF.R.U32.HI R28, RZ, 0x10, R4 ;  /* 0x00000010ff1c7819 */ /* 0x000fe40000011604 */
[----:B------:R-:W-:Y:S01]  /*dac0*/  MOV R123, R23 ;  /* 0x00000017007b7202 */ /* 0x000fe20000000f00 */
[----:B-1----:R-:W-:Y:S01]  /*dad0*/  FFMA.FTZ R2, R203, UR35, -R8 ;  /* 0x00000023cb027c23 */ /* 0x002fe20008010808 */
[----:B------:R-:W-:Y:S01]  /*dae0*/  SHF.R.U32.HI R27, RZ, 0x18, R4 ;  /* 0x00000018ff1b7819 */ /* 0x000fe20000011604 */
[----:B------:R-:W-:Y:S01]  /*daf0*/  IMAD.WIDE.U32 R4, R197, -0x2daee0ad, RZ ;  /* 0xd2511f53c5047825 */ /* 0x000fe200078e00ff */
[----:B------:R-:W-:Y:S01]  /*db00*/  HMMA.16816.F32.BF16 R84, R16, R24, R84 ;  /* 0x000000181054723c */ /* 0x000fe20000041854 */
[----:B------:R1:W-:Y:S01]  /*db10*/  MUFU.EX2 R192, R2 ;  /* 0x0000000200c07308 */ /* 0x0003e20000000800 */
[----:B------:R-:W-:Y:S01]  /*db20*/  SHF.R.U32.HI R7, RZ, 0x8, R7 ;  /* 0x00000008ff077819 */ /* 0x000fe20000011607 */
[----:B------:R-:W-:Y:S01]  /*db30*/  IMAD.MOV.U32 R96, RZ, RZ, R48 ;  /* 0x000000ffff607224 */ /* 0x000fe200078e0030 */
[----:B------:R-:W-:-:S02]  /*db40*/  LOP3.LUT R23, R4, 0xffff, RZ, 0xc0, !PT ;  /* 0x0000ffff04177812 */ /* 0x000fc400078ec0ff */
[----:B------:R-:W-:Y:S01]  /*db50*/  LOP3.LUT R26, R4, 0xff, RZ, 0xc0, !PT ;  /* 0x000000ff041a7812 */ /* 0x000fe200078ec0ff */
[C---:B------:R-:W-:Y:S01]  /*db60*/  HMMA.16816.F32.BF16 R136, R16.reuse, R34, R108 ;  /* 0x000000221088723c */ /* 0x040fe2000004186c */
[--C-:B------:R-:W-:Y:S02]  /*db70*/  SHF.R.U32.HI R25, RZ, 0x10, R4.reuse ;  /* 0x00000010ff197819 */ /* 0x100fe40000011604 */
[----:B------:R-:W-:Y:S01]  /*db80*/  SHF.R.U32.HI R24, RZ, 0x18, R4 ;  /* 0x00000018ff187819 */ /* 0x000fe20000011604 */
[----:B------:R-:W-:Y:S01]  /*db90*/  FFMA.FTZ R4, R193, UR35, -R8 ;  /* 0x00000023c1047c23 */ /* 0x000fe20008010808 */
[----:B------:R-:W-:Y:S01]  /*dba0*/  PRMT R29, R29, 0x5410, R7 ;  /* 0x000054101d1d7816 */ /* 0x000fe20000000007 */
[----:B------:R-:W-:Y:S01]  /*dbb0*/  HMMA.16816.F32.BF16 R184, R16, R30, R80 ;  /* 0x0000001e10b8723c */ /* 0x000fe20000041850 */
[----:B------:R-:W-:Y:S02]  /*dbc0*/  MOV R110, R189 ;  /* 0x000000bd006e7202 */ /* 0x000fe40000000f00 */
[----:B------:R3:W-:Y:S01]  /*dbd0*/  MUFU.EX2 R189, R4 ;  /* 0x0000000400bd7308 */ /* 0x0007e20000000800 */
[----:B------:R-:W-:-:S02]  /*dbe0*/  MOV R111, R190 ;  /* 0x000000be006f7202 */ /* 0x000fc40000000f00 */
[----:B-1----:R-:W-:Y:S01]  /*dbf0*/  LOP3.LUT R2, R5, UR29, R124, 0x96, !PT ;  /* 0x0000001d05027c12 */ /* 0x002fe2000f8e967c */
[----:B------:R-:W-:Y:S01]  /*dc00*/  FFMA.FTZ R5, R194, UR35, -R8 ;  /* 0x00000023c2057c23 */ /* 0x000fe20008010808 */
[----:B------:R-:W-:Y:S01]  /*dc10*/  MOV R80, R191 ;  /* 0x000000bf00507202 */ /* 0x000fe20000000f00 */
[----:B------:R-:W-:Y:S01]  /*dc20*/  IMAD.MOV.U32 R81, RZ, RZ, R155 ;  /* 0x000000ffff517224 */ /* 0x000fe200078e009b */
[--C-:B------:R-:W-:Y:S01]  /*dc30*/  SHF.R.U32.HI R7, RZ, 0x10, R3.reuse ;  /* 0x00000010ff077819 */ /* 0x100fe20000011603 */
[----:B------:R1:W-:Y:S01]  /*dc40*/  MUFU.EX2 R190, R5 ;  /* 0x0000000500be7308 */ /* 0x0003e20000000800 */
[----:B------:R-:W-:Y:S01]  /*dc50*/  SHF.R.U32.HI R8, RZ, 0x18, R3 ;  /* 0x00000018ff087819 */ /* 0x000fe20000011603 */
[----:B------:R-:W-:Y:S01]  /*dc60*/  HMMA.16816.F32.BF16 R100, R16, R32, R100 ;  /* 0x000000201064723c */ /* 0x000fe20000041864 */
[----:B------:R-:W-:Y:S02]  /*dc70*/  MOV R120, R154 ;  /* 0x0000009a00787202 */ /* 0x000fe40000000f00 */
[----:B------:R-:W-:-:S02]  /*dc80*/  MOV R121, R153 ;  /* 0x0000009900797202 */ /* 0x000fc40000000f00 */
[----:B------:R-:W4:Y:S01]  /*dc90*/  LDSM.16.MT88.4 R152, [R209+0xa800] ;  /* 0x00a80000d198783b */ /* 0x000f220000004200 */
[----:B------:R5:W-:Y:S01]  /*dca0*/  MUFU.EX2 R191, R6 ;  /* 0x0000000600bf7308 */ /* 0x000be20000000800 */
[----:B---3--:R-:W-:Y:S01]  /*dcb0*/  FFMA.FTZ R4, R195, UR35, -R9 ;  /* 0x00000023c3047c23 */ /* 0x008fe20008010809 */
[C---:B------:R-:W-:Y:S01]  /*dcc0*/  HMMA.16816.F32.BF16 R32, R16.reuse, R42, R128 ;  /* 0x0000002a1020723c */ /* 0x040fe20000041880 */
[----:B------:R-:W-:Y:S02]  /*dcd0*/  MOV R83, R126 ;  /* 0x0000007e00537202 */ /* 0x000fe40000000f00 */
[----:B------:R-:W-:Y:S02]  /*dce0*/  MOV R82, R127 ;  /* 0x0000007f00527202 */ /* 0x000fe40000000f00 */
[----:B------:R-:W-:Y:S01]  /*dcf0*/  MOV R97, R51 ;  /* 0x0000003300617202 */ /* 0x000fe20000000f00 */
[----:B------:R3:W-:Y:S01]  /*dd00*/  MUFU.EX2 R179, R4 ;  /* 0x0000000400b37308 */ /* 0x0007e20000000800 */
[----:B-1----:R-:W-:Y:S01]  /*dd10*/  SHF.R.U32.HI R5, RZ, 0x8, R23 ;  /* 0x00000008ff057819 */ /* 0x002fe20000011617 */
[----:B------:R-:W-:Y:S01]  /*dd20*/  HMMA.16816.F32.BF16 R160, R16, R36, R160 ;  /* 0x0000002410a0723c */ /* 0x000fe200000418a0 */
[----:B------:R-:W-:Y:S01]  /*dd30*/  LOP3.LUT R23, R3, 0xff, RZ, 0xc0, !PT ;  /* 0x000000ff03177812 */ /* 0x000fe200078ec0ff */
[----:B------:R-:W-:Y:S01]  /*dd40*/  IMAD.MOV.U32 R194, RZ, RZ, R82 ;  /* 0x000000ffffc27224 */ /* 0x000fe200078e0052 */
[----:B------:R-:W-:-:S02]  /*dd50*/  PRMT R26, R26, 0x5410, R5 ;  /* 0x000054101a1a7816 */ /* 0x000fc40000000005 */
[----:B------:R-:W-:Y:S01]  /*dd60*/  LOP3.LUT R5, R25, 0xff, RZ, 0xc0, !PT ;  /* 0x000000ff19057812 */ /* 0x000fe200078ec0ff */
[----:B------:R-:W-:Y:S01]  /*dd70*/  HMMA.16816.F32.BF16 R168, R16, R40, R168 ;  /* 0x0000002810a8723c */ /* 0x000fe200000418a8 */
[----:B-----5:R-:W-:Y:S02]  /*dd80*/  LOP3.LUT R6, R28, 0xff, RZ, 0xc0, !PT ;  /* 0x000000ff1c067812 */ /* 0x020fe400078ec0ff */
[----:B------:R-:W-:Y:S01]  /*dd90*/  PRMT R24, R5, 0x5410, R24 ;  /* 0x0000541005187816 */ /* 0x000fe20000000018 */
[----:B------:R-:W-:Y:S01]  /*dda0*/  FFMA.FTZ R5, R196, UR35, -R9 ;  /* 0x00000023c4057c23 */ /* 0x000fe20008010809 */
[----:B------:R-:W-:Y:S02]  /*ddb0*/  PRMT R27, R6, 0x5410, R27 ;  /* 0x00005410061b7816 */ /* 0x000fe4000000001b */
[----:B------:R-:W-:Y:S01]  /*ddc0*/  MOV R98, R50 ;  /* 0x0000003200627202 */ /* 0x000fe20000000f00 */
[----:B------:R1:W5:Y:S01]  /*ddd0*/  MUFU.EX2 R31, R5 ;  /* 0x00000005001f7308 */ /* 0x0003620000000800 */
[----:B---3--:R-:W-:Y:S01]  /*dde0*/  LOP3.LUT R4, R3, 0xffff, RZ, 0xc0, !PT ;  /* 0x0000ffff03047812 */ /* 0x008fe200078ec0ff */
[----:B------:R-:W-:Y:S01]  /*ddf0*/  IMAD.MOV.U32 R17, RZ, RZ, R97 ;  /* 0x000000ffff117224 */ /* 0x000fe200078e0061 */
[----:B------:R-:W-:-:S02]  /*de00*/  LOP3.LUT R3, R7, 0xff, RZ, 0xc0, !PT ;  /* 0x000000ff07037812 */ /* 0x000fc400078ec0ff */
[----:B------:R-:W-:Y:S01]  /*de10*/  SHF.R.U32.HI R6, RZ, 0x8, R4 ;  /* 0x00000008ff067819 */ /* 0x000fe20000011604 */
[----:B------:R-:W-:Y:S01]  /*de20*/  FFMA.FTZ R4, R188, UR35, -R9 ;  /* 0x00000023bc047c23 */ /* 0x000fe20008010809 */
[C---:B------:R-:W-:Y:S02]  /*de30*/  LOP3.LUT R7, R2.reuse, 0xff, RZ, 0xc0, !PT ;  /* 0x000000ff02077812 */ /* 0x040fe400078ec0ff */
[----:B------:R-:W-:Y:S01]  /*de40*/  PRMT R23, R23, 0x5410, R6 ;  /* 0x0000541017177816 */ /* 0x000fe20000000006 */
[----:B------:R3:W-:Y:S01]  /*de50*/  MUFU.EX2 R188, R4 ;  /* 0x0000000400bc7308 */ /* 0x0007e20000000800 */
[----:B------:R-:W-:Y:S02]  /*de60*/  SHF.R.U32.HI R6, RZ, 0x18, R2 ;  /* 0x00000018ff067819 */ /* 0x000fe40000011602 */
[----:B------:R-:W-:Y:S02]  /*de70*/  MOV R99, R49 ;  /* 0x0000003100637202 */ /* 0x000fe40000000f00 */
[----:B------:R-:W-:Y:S01]  /*de80*/  MOV R244, R110 ;  /* 0x0000006e00f47202 */ /* 0x000fe20000000f00 */
[----:B------:R-:W4:Y:S01]  /*de90*/  LDSM.16.MT88.4 R48, [R211+0xa800] ;  /* 0x00a80000d330783b */ /* 0x000f220000004200 */
[----:B-1----:R-:W-:-:S02]  /*dea0*/  LOP3.LUT R5, R2, 0xffff, RZ, 0xc0, !PT ;  /* 0x0000ffff02057812 */ /* 0x002fc400078ec0ff */
[----:B------:R-:W-:Y:S02]  /*deb0*/  MOV R203, R111 ;  /* 0x0000006f00cb7202 */ /* 0x000fe40000000f00 */
[----:B------:R-:W-:Y:S01]  /*dec0*/  SHF.R.U32.HI R5, RZ, 0x8, R5 ;  /* 0x00000008ff057819 */ /* 0x000fe20000011605 */
[----:B------:R-:W-:Y:S01]  /*ded0*/  LDSM.16.MT88.4 R108, [R211+0xb800] ;  /* 0x00b80000d36c783b */ /* 0x000fe20000004200 */
[----:B------:R-:W-:Y:S02]  /*dee0*/  MOV R16, R96 ;  /* 0x0000006000107202 */ /* 0x000fe40000000f00 */
[----:B------:R-:W-:Y:S01]  /*def0*/  MOV R18, R98 ;  /* 0x0000006200127202 */ /* 0x000fe20000000f00 */
[----:B---3--:R-:W-:Y:S01]  /*df00*/  FFMA.FTZ R4, R173, UR35, -R9 ;  /* 0x00000023ad047c23 */ /* 0x008fe20008010809 */
[----:B------:R-:W-:Y:S02]  /*df10*/  PRMT R9, R3, 0x5410, R8 ;  /* 0x0000541003097816 */ /* 0x000fe40000000008 */
[----:B------:R-:W-:Y:S01]  /*df20*/  SHF.R.U32.HI R3, RZ, 0x10, R2 ;  /* 0x00000010ff037819 */ /* 0x000fe20000011602 */
[----:B------:R1:W-:Y:S01]  /*df30*/  MUFU.EX2 R30, R4 ;  /* 0x00000004001e7308 */ /* 0x0003e20000000800 */
[----:B------:R-:W-:Y:S01]  /*df40*/  FFMA.FTZ R2, R172, UR35, -R14 ;  /* 0x00000023ac027c23 */ /* 0x000fe2000801080e */
[----:B------:R-:W-:Y:S01]  /*df50*/  PRMT R8, R7, 0x5410, R5 ;  /* 0x0000541007087816 */ /* 0x000fe20000000005 */
[----:B------:R-:W-:Y:S01]  /*df60*/  IMAD.MOV.U32 R172, RZ, RZ, R67 ;  /* 0x000000ffffac7224 */ /* 0x000fe200078e0043 */
[----:B------:R-:W-:-:S02]  /*df70*/  LOP3.LUT R3, R3, 0xff, RZ, 0xc0, !PT ;  /* 0x000000ff03037812 */ /* 0x000fc400078ec0ff */
[----:B--2---:R-:W-:Y:S02]  /*df80*/  F2FP.BF16.F32.PACK_AB R5, R200, R201 ;  /* 0x000000c9c805723e */ /* 0x004fe400000010ff */
[----:B------:R-:W-:Y:S01]  /*df90*/  PRMT R7, R3, 0x5410, R6 ;  /* 0x0000541003077816 */ /* 0x000fe20000000006 */
[----:B------:R2:W-:Y:S01]  /*dfa0*/  MUFU.EX2 R28, R2 ;  /* 0x00000002001c7308 */ /* 0x0005e20000000800 */
[--C-:B------:R-:W-:Y:S01]  /*dfb0*/  FFMA.FTZ R6, R175, UR35, -R14.reuse ;  /* 0x00000023af067c23 */ /* 0x100fe2000801080e */
[----:B------:R-:W-:Y:S02]  /*dfc0*/  HSET2.LE.AND R3, R29, R0, PT ;  /* 0x000000001d037233 */ /* 0x000fe40003803000 */
[----:B------:R-:W-:Y:S02]  /*dfd0*/  MOV R19, R99 ;  /* 0x0000006300137202 */ /* 0x000fe40000000f00 */
[----:B------:R-:W-:Y:S01]  /*dfe0*/  MOV R197, R80 ;  /* 0x0000005000c57202 */ /* 0x000fe20000000f00 */
[----:B------:R-:W-:Y:S01]  /*dff0*/  LDSM.16.MT88.4 R96, [R209+0xb800] ;  /* 0x00b80000d160783b */ /* 0x000fe20000004200 */
[----:B-1----:R-:W-:Y:S01]  /*e000*/  FFMA.FTZ R4, R174, UR35, -R14 ;  /* 0x00000023ae047c23 */ /* 0x002fe2000801080e */
[----:B------:R-:W-:-:S02]  /*e010*/  LOP3.LUT R130, R3, R5, RZ, 0xc0, !PT ;  /* 0x0000000503827212 */ /* 0x000fc400078ec0ff */
[--C-:B------:R-:W-:Y:S01]  /*e020*/  HSET2.LE.AND R3, R23, R0.reuse, PT ;  /* 0x0000000017037233 */ /* 0x100fe20003803000 */
[----:B------:R1:W3:Y:S01]  /*e030*/  MUFU.EX2 R25, R4 ;  /* 0x0000000400197308 */ /* 0x0002e20000000800 */
[----:B------:R-:W-:Y:S02]  /*e040*/  F2FP.BF16.F32.PACK_AB R5, R199, R198 ;  /* 0x000000c6c705723e */ /* 0x000fe400000010ff */
[----:B------:R-:W-:Y:S02]  /*e050*/  MOV R202, R81 ;  /* 0x0000005100ca7202 */ /* 0x000fe40000000f00 */
[----:B--2---:R-:W-:Y:S02]  /*e060*/  HSET2.LE.AND R2, R27, R0, PT ;  /* 0x000000001b027233 */ /* 0x004fe40003803000 */
[----:B------:R-:W-:Y:S02]  /*e070*/  LOP3.LUT R128, R3, R5, RZ, 0xc0, !PT ;  /* 0x0000000503807212 */ /* 0x000fe400078ec0ff */
[----:B-----5:R-:W-:-:S02]  /*e080*/  F2FP.BF16.F32.PACK_AB R3, R31, R179 ;  /* 0x000000b31f03723e */ /* 0x020fc400000010ff */
[----:B------:R-:W-:Y:S02]  /*e090*/  MOV R193, R83 ;  /* 0x0000005300c17202 */ /* 0x000fe40000000f00 */
[----:B------:R-:W-:Y:S01]  /*e0a0*/  MOV R195, R64 ;  /* 0x0000004000c37202 */ /* 0x000fe20000000f00 */
[----:B------:R-:W2:Y:S01]  /*e0b0*/  LDSM.16.MT88.4 R80, [R213+0xa800] ;  /* 0x00a80000d550783b */ /* 0x000ea20000004200 */
[----:B------:R-:W-:Y:S01]  /*e0c0*/  MOV R196, R65 ;  /* 0x0000004100c47202 */ /* 0x000fe20000000f00 */
[----:B-1----:R-:W-:Y:S01]  /*e0d0*/  FFMA.FTZ R4, R176, UR35, -R14 ;  /* 0x00000023b0047c23 */ /* 0x002fe2000801080e */
[----:B---3--:R-:W-:Y:S02]  /*e0e0*/  F2FP.BF16.F32.PACK_AB R5, R25, R28 ;  /* 0x0000001c1905723e */ /* 0x008fe400000010ff */
[----:B------:R-:W-:Y:S01]  /*e0f0*/  MOV R173, R66 ;  /* 0x0000004200ad7202 */ /* 0x000fe20000000f00 */
[----:B------:R1:W-:Y:S01]  /*e100*/  MUFU.EX2 R14, R4 ;  /* 0x00000004000e7308 */ /* 0x0003e20000000800 */
[----:B------:R-:W3:Y:S01]  /*e110*/  LDSM.16.MT88.4 R64, [R214+0xa800] ;  /* 0x00a80000d640783b */ /* 0x000ee20000004200 */
[----:B-1----:R-:W-:-:S04]  /*e120*/  F2FP.BF16.F32.PACK_AB R4, R189, R190 ;  /* 0x000000bebd04723e */ /* 0x002fc800000010ff */
[----:B------:R-:W-:Y:S02]  /*e130*/  LOP3.LUT R131, R2, R4, RZ, 0xc0, !PT ;  /* 0x0000000402837212 */ /* 0x000fe400078ec0ff */
[----:B------:R-:W-:Y:S02]  /*e140*/  HSET2.LE.AND R2, R9, R0, PT ;  /* 0x0000000009027233 */ /* 0x000fe40003803000 */
[----:B------:R-:W1:Y:S01]  /*e150*/  MUFU.EX2 R9, R6 ;  /* 0x0000000600097308 */ /* 0x000e620000000800 */
[----:B------:R-:W-:-:S04]  /*e160*/  F2FP.BF16.F32.PACK_AB R4, R191, R192 ;  /* 0x000000c0bf04723e */ /* 0x000fc800000010ff */
[----:B------:R-:W-:Y:S02]  /*e170*/  LOP3.LUT R129, R2, R4, RZ, 0xc0, !PT ;  /* 0x0000000402817212 */ /* 0x000fe400078ec0ff */
[--C-:B------:R-:W-:Y:S01]  /*e180*/  HSET2.LE.AND R2, R8, R0.reuse, PT ;  /* 0x0000000008027233 */ /* 0x100fe20003803000 */
[----:B------:R-:W-:Y:S01]  /*e190*/  FFMA.FTZ R8, R247, R21, R173 ;  /* 0x00000015f7087223 */ /* 0x000fe200000100ad */
[----:B------:R-:W-:-:S03]  /*e1a0*/  HSET2.LE.AND R4, R7, R0, PT ;  /* 0x0000000007047233 */ /* 0x000fc60003803000 */
[----:B------:R-:W-:Y:S01]  /*e1b0*/  LOP3.LUT R124, R2, R3, RZ, 0xc0, !PT ;  /* 0x00000003027c7212 */ /* 0x000fe200078ec0ff */
[C---:B----4-:R-:W-:Y:S01]  /*e1c0*/  HMMA.16816.F32.BF16 R144, R128.reuse, R152, R144 ;  /* 0x000000988090723c */ /* 0x050fe20000041890 */
[----:B------:R-:W-:Y:S02]  /*e1d0*/  LOP3.LUT R125, R4, R5, RZ, 0xc0, !PT ;  /* 0x00000005047d7212 */ /* 0x000fe400078ec0ff */
[--C-:B------:R-:W-:Y:S02]  /*e1e0*/  HSET2.LE.AND R2, R26, R0.reuse, PT ;  /* 0x000000001a027233 */ /* 0x100fe40003803000 */
[----:B------:R-:W-:Y:S01]  /*e1f0*/  HSET2.LE.AND R4, R24, R0, PT ;  /* 0x0000000018047233 */ /* 0x000fe20003803000 */
[----:B------:R-:W-:Y:S01]  /*e200*/  HMMA.16816.F32.BF16 R36, R128, R48, R236 ;  /* 0x000000308024723c */ /* 0x000fe200000418ec */
[----:B------:R-:W-:Y:S02]  /*e210*/  F2FP.BF16.F32.PACK_AB R3, R30, R188 ;  /* 0x000000bc1e03723e */ /* 0x000fe400000010ff */
[----:B-1----:R-:W-:-:S02]  /*e220*/  F2FP.BF16.F32.PACK_AB R5, R9, R14 ;  /* 0x0000000e0905723e */ /* 0x002fc400000010ff */
[----:B------:R-:W-:Y:S01]  /*e230*/  LOP3.LUT R126, R2, R3, RZ, 0xc0, !PT ;  /* 0x00000003027e7212 */ /* 0x000fe200078ec0ff */
[----:B------:R-:W-:Y:S01]  /*e240*/  FFMA.FTZ R3, R249, R20, R196 ;  /* 0x00000014f9037223 */ /* 0x000fe200000100c4 */
[----:B------:R-:W-:Y:S01]  /*e250*/  LOP3.LUT R127, R4, R5, RZ, 0xc0, !PT ;  /* 0x00000005047f7212 */ /* 0x000fe200078ec0ff */
[----:B------:R-:W-:Y:S01]  /*e260*/  FFMA.FTZ R2, R250, R15, R246 ;  /* 0x0000000ffa027223 */ /* 0x000fe200000100f6 */
[----:B------:R-:W-:Y:S01]  /*e270*/  LDSM.16.MT88.4 R4, [R213+0xb800] ;  /* 0x00b80000d504783b */ /* 0x000fe20000004200 */
[----:B------:R-:W-:Y:S01]  /*e280*/  FADD.FTZ R3, R194, R3 ;  /* 0x00000003c2037221 */ /* 0x000fe20000010000 */
[----:B--2---:R-:W-:Y:S01]  /*e290*/  HMMA.16816.F32.BF16 R68, R128, R80, R68 ;  /* 0x000000508044723c */ /* 0x004fe20000041844 */
[----:B------:R-:W-:Y:S02]  /*e2a0*/  FADD.FTZ R2, R245, R2 ;  /* 0x00000002f5027221 */ /* 0x000fe40000010000 */
[----:B------:R-:W-:Y:S02]  /*e2b0*/  FADD.FTZ R3, R251, R3 ;  /* 0x00000003fb037221 */ /* 0x000fe40000010000 */
[----:B------:R-:W-:Y:S01]  /*e2c0*/  FADD.FTZ R2, R178, R2 ;  /* 0x00000002b2027221 */ /* 0x000fe20000010000 */
[----:B------:R-:W-:Y:S01]  /*e2d0*/  HMMA.16816.F32.BF16 R140, R124, R152, R140 ;  /* 0x000000987c8c723c */ /* 0x000fe2000004188c */
[----:B------:R-:W-:-:S02]  /*e2e0*/  FADD.FTZ R3, R252, R3 ;  /* 0x00000003fc037221 */ /* 0x000fc40000010000 */
[----:B------:R-:W-:Y:S02]  /*e2f0*/  FADD.FTZ R2, R177, R2 ;  /* 0x00000002b1027221 */ /* 0x000fe40000010000 */
[----:B------:R-:W-:Y:S01]  /*e300*/  FADD.FTZ R3, R179, R3 ;  /* 0x00000003b3037221 */ /* 0x000fe20000010000 */
[-C--:B------:R-:W-:Y:S01]  /*e310*/  HMMA.16816.F32.BF16 R148, R124, R154.reuse, R148 ;  /* 0x0000009a7c94723c */ /* 0x080fe20000041894 */
[----:B------:R-:W-:Y:S02]  /*e320*/  FADD.FTZ R2, R28, R2 ;  /* 0x000000021c027221 */ /* 0x000fe40000010000 */
        /* <DEDUP_REMOVED lines=48> */
[----:B------:R-:W-:-:S05]  /*e630*/  MOV R136, R223 ;  /* 0x000000df00887202 */ /* 0x000fca0000000f00 */
[----:B------:R-:W-:Y:S01]  /*e640*/  HMMA.16816.F32.BF16 R128, R128, R6, R32 ;  /* 0x000000068080723c */ /* 0x000fe20000041820 */
[----:B------:R-:W-:Y:S02]  /*e650*/  MOV R134, R227 ;  /* 0x000000e300867202 */ /* 0x000fe40000000f00 */
[----:B------:R-:W-:Y:S02]  /*e660*/  MOV R135, R226 ;  /* 0x000000e200877202 */ /* 0x000fe40000000f00 */
[----:B------:R-:W-:Y:S01]  /*e670*/  MOV R133, R225 ;  /* 0x000000e100857202 */ /* 0x000fe20000000f00 */
[----:B------:R-:W-:-:S03]  /*e680*/  NOP ;  /* 0x0000000000007918 */ /* 0x000fc60000000000 */
[----:B------:R-:W-:-:S15]  /*e690*/  @!P0 BRA `(.L_x_1114) ;  /* 0x0000003000b48947 */ /* 0x000fde0003800000 */
[----:B------:R-:W2:Y:S01]  /*e6a0*/  LDL.64 R244, [R1+0x28] ;  /* 0x0000280001f47983 */ /* 0x000ea20000100a00 */
[----:B------:R-:W-:-:S04]  /*e6b0*/  DEPBAR.LE SB0, 0x0 ;  /* 0x000080000000791a */ /* 0x000fc80000000000 */
[----:B------:R-:W3:Y:S04]  /*e6c0*/  LDL R246, [R1+0x38] ;  /* 0x0000380001f67983 */ /* 0x000ee80000100800 */
[----:B------:R-:W4:Y:S04]  /*e6d0*/  LDL.LU.64 R14, [R1+0x68] ;  /* 0x00006800010e7983 */ /* 0x000f280000300a00 */
[----:B------:R-:W5:Y:S01]  /*e6e0*/  LDL R252, [R1+0x4c] ;  /* 0x00004c0001fc7983 */ /* 0x000f620000100800 */
[----:B------:R-:W-:Y:S01]  /*e6f0*/  IMAD.U32 R6, RZ, RZ, UR4 ;  /* 0x00000004ff067e24 */ /* 0x000fe2000f8e00ff */
[----:B------:R-:W-:Y:S01]  /*e700*/  BAR.SYNC.DEFER_BLOCKING 0x0 ;  /* 0x0000000000007b1d */ /* 0x000fe20000010000 */
[----:B------:R-:W-:Y:S01]  /*e710*/  IMAD.U32 R2, RZ, RZ, UR4 ;  /* 0x00000004ff027e24 */ /* 0x000fe2000f8e00ff */
[C---:B------:R-:W-:Y:S01]  /*e720*/  IADD3 R8, P5, R242.reuse, -UR4, RZ ;  /* 0x80000004f2087c10 */ /* 0x040fe2000ffbe0ff */
[----:B------:R-:W-:Y:S01]  /*e730*/  UIADD3 UR39, UR34, -0x5, URZ ;  /* 0xfffffffb22277890 */ /* 0x000fe2000fffe03f */
[----:B------:R-:W-:Y:S01]  /*e740*/  IADD3 R6, P4, P3, R242, 0x80, -R6 ;  /* 0x00000080f2067810 */ /* 0x000fe20007b9e806 */
[----:B------:R-:W-:Y:S01]  /*e750*/  UISETP.NE.AND UP0, UPT, UR34, 0x5, UPT ;  /* 0x000000052200788c */ /* 0x000fe2000bf05270 */
[----:B------:R-:W-:-:S02]  /*e760*/  IADD3 R4, P2, R240, -UR4, RZ ;  /* 0x80000004f0047c10 */ /* 0x000fc4000ff5e0ff */
[----:B------:R-:W-:Y:S01]  /*e770*/  IADD3 R2, P1, P0, R240, 0x80, -R2 ;  /* 0x00000080f0027810 */ /* 0x000fe2000783e802 */
[----:B------:R-:W1:Y:S01]  /*e780*/  S2R R251, SR_TID.X ;  /* 0x0000000000fb7919 */ /* 0x000e620000002100 */
        /* <DEDUP_REMOVED lines=11> */
[----:B------:R-:W-:Y:S01]  /*e840*/  LDSM.16.M88.4 R32, [R208+0x8000] ;  /* 0x00800000d020783b */ /* 0x000fe20000000200 */
[----:B-1----:R-:W-:-:S03]  /*e850*/  IMAD.SHL.U32 R251, R251, 0x2, RZ ;  /* 0x00000002fbfb7824 */ /* 0x002fc600078e00ff */
[----:B------:R-:W-:Y:S02]  /*e860*/  LDSM.16.M88.4 R28, [R208+0x8800] ;  /* 0x00880000d01c783b */ /* 0x000fe40000000200 */
[----:B------:R-:W-:Y:S02]  /*e870*/  LOP3.LUT R251, R251, 0x6, RZ, 0xc0, !PT ;  /* 0x00000006fbfb7812 */ /* 0x000fe400078ec0ff */
[----:B------:R-:W1:Y:S04]  /*e880*/  LDSM.16.M88.4 R16, [R210] ;  /* 0x00000000d210783b */ /* 0x000e680000000200 */
[----:B------:R-:W-:Y:S04]  /*e890*/  LDSM.16.M88.4 R132, [R219] ;  /* 0x00000000db84783b */ /* 0x000fe80000000200 */
[----:B------:R-:W-:Y:S04]  /*e8a0*/  LDSM.16.M88.4 R20, [R212+0x2000] ;  /* 0x00200000d414783b */ /* 0x000fe80000000200 */
[----:B------:R-:W1:Y:S01]  /*e8b0*/  LDSM.16.M88.4 R4, [R210+0x2000] ;  /* 0x00200000d204783b */ /* 0x000e620000000200 */
[----:B------:R-:W-:-:S03]  /*e8c0*/  IMAD.U32 R2, RZ, RZ, UR33 ;  /* 0x00000021ff027e24 */ /* 0x000fc6000f8e00ff */
[----:B------:R-:W1:Y:S01]  /*e8d0*/  LDSM.16.M88.4 R136, [R222] ;  /* 0x00000000de88783b */ /* 0x000e620000000200 */
[----:B------:R-:W-:-:S03]  /*e8e0*/  IMAD.U32 R3, RZ, RZ, UR39 ;  /* 0x00000027ff037e24 */ /* 0x000fc6000f8e00ff */
[----:B------:R-:W1:Y:S04]  /*e8f0*/  LDSM.16.M88.4 R24, [R212] ;  /* 0x00000000d418783b */ /* 0x000e680000000200 */
[----:B------:R-:W0:Y:S01]  /*e900*/  LDGDEPBAR ;  /* 0x00000000000079af */ /* 0x000e220000000000 */
[C---:B-1----:R-:W-:Y:S06]  /*e910*/  HMMA.16816.F32.BF16 R192, R16.reuse, R32, RZ ;  /* 0x0000002010c0723c */ /* 0x042fec00000418ff */
[----:B------:R-:W-:Y:S06]  /*e920*/  HMMA.16816.F32.BF16 R188, R16, R28, RZ ;  /* 0x0000001c10bc723c */ /* 0x000fec00000418ff */
[C---:B------:R-:W-:Y:S06]  /*e930*/  HMMA.16816.F32.BF16 R184, R4.reuse, R32, RZ ;  /* 0x0000002004b8723c */ /* 0x040fec00000418ff */
[C---:B------:R-:W-:Y:S06]  /*e940*/  HMMA.16816.F32.BF16 R176, R4.reuse, R28, RZ ;  /* 0x0000001c04b0723c */ /* 0x040fec00000418ff */
[C---:B------:R-:W-:Y:S06]  /*e950*/  HMMA.16816.F32.BF16 R180, R4.reuse, R34, RZ ;  /* 0x0000002204b4723c */ /* 0x040fec00000418ff */
[----:B------:R-:W-:Y:S01]  /*e960*/  HMMA.16816.F32.BF16 R172, R4, R30, RZ ;  /* 0x0000001e04ac723c */ /* 0x000fe200000418ff */
[----:B------:R-:W-:Y:S05]  /*e970*/  LDSM.16.M88.4 R4, [R218+0x2000] ;  /* 0x00200000da04783b */ /* 0x000fea0000000200 */
[C---:B------:R-:W-:Y:S01]  /*e980*/  HMMA.16816.F32.BF16 R204, R16.reuse, R34, RZ ;  /* 0x0000002210cc723c */ /* 0x040fe200000418ff */
[----:B------:R-:W1:Y:S05]  /*e990*/  LDSM.16.M88.4 R32, [R216+0x8000] ;  /* 0x00800000d820783b */ /* 0x000e6a0000000200 */
[----:B------:R-:W-:Y:S01]  /*e9a0*/  HMMA.16816.F32.BF16 R200, R16, R30, RZ ;  /* 0x0000001e10c8723c */ /* 0x000fe200000418ff */
[----:B------:R-:W1:Y:S04]  /*e9b0*/  LDSM.16.M88.4 R28, [R216+0x8800] ;  /* 0x00880000d81c783b */ /* 0x000e680000000200 */
[----:B------:R-:W1:Y:S01]  /*e9c0*/  LDSM.16.M88.4 R16, [R218] ;  /* 0x00000000da10783b */ /* 0x000e620000000200 */
[C---:B------:R-:W-:Y:S06]  /*e9d0*/  HMMA.16816.F32.BF16 R232, R20.reuse, R132, R184 ;  /* 0x0000008414e8723c */ /* 0x040fec00000418b8 */
[C---:B------:R-:W-:Y:S06]  /*e9e0*/  HMMA.16816.F32.BF16 R236, R20.reuse, R136, R176 ;  /* 0x0000008814ec723c */ /* 0x040fec00000418b0 */
[C---:B------:R-:W-:Y:S06]  /*e9f0*/  HMMA.16816.F32.BF16 R228, R20.reuse, R134, R180 ;  /* 0x0000008614e4723c */ /* 0x040fec00000418b4 */
[----:B------:R-:W-:Y:S01]  /*ea00*/  HMMA.16816.F32.BF16 R196, R20, R138, R172 ;  /* 0x0000008a14c4723c */ /* 0x000fe200000418ac */
[----:B------:R-:W-:Y:S04]  /*ea10*/  LDSM.16.M88.4 R20, [R217+0x2000] ;  /* 0x00200000d914783b */ /* 0x000fe80000000200 */
[----:B------:R-:W1:Y:S01]  /*ea20*/  LDSM.16.M88.4 R172, [R215] ;  /* 0x00000000d7ac783b */ /* 0x000e620000000200 */
[C---:B------:R-:W-:Y:S06]  /*ea30*/  HMMA.16816.F32.BF16 R184, R24.reuse, R132, R192 ;  /* 0x0000008418b8723c */ /* 0x040fec00000418c0 */
[C---:B------:R-:W-:Y:S06]  /*ea40*/  HMMA.16816.F32.BF16 R180, R24.reuse, R136, R188 ;  /* 0x0000008818b4723c */ /* 0x040fec00000418bc */
[C---:B------:R-:W-:Y:S01]  /*ea50*/  HMMA.16816.F32.BF16 R176, R24.reuse, R134, R204 ;  /* 0x0000008618b0723c */ /* 0x040fe200000418cc */
[----:B------:R-:W1:Y:S05]  /*ea60*/  LDSM.16.M88.4 R132, [R215+0x800] ;  /* 0x00080000d784783b */ /* 0x000e6a0000000200 */
[----:B------:R-:W-:Y:S01]  /*ea70*/  HMMA.16816.F32.BF16 R136, R24, R138, R200 ;  /* 0x0000008a1888723c */ /* 0x000fe200000418c8 */
[----:B------:R-:W2:Y:S05]  /*ea80*/  LDSM.16.M88.4 R24, [R217] ;  /* 0x00000000d918783b */ /* 0x000eaa0000000200 */
[C---:B-1----:R-:W-:Y:S06]  /*ea90*/  HMMA.16816.F32.BF16 R188, R4.reuse, R32, R232 ;  /* 0x0000002004bc723c */ /* 0x042fec00000418e8 */
[C---:B------:R-:W-:Y:S06]  /*eaa0*/  HMMA.16816.F32.BF16 R236, R4.reuse, R28, R236 ;  /* 0x0000001c04ec723c */ /* 0x040fec00000418ec */
[C---:B------:R-:W-:Y:S06]  /*eab0*/  HMMA.16816.F32.BF16 R204, R4.reuse, R34, R228 ;  /* 0x0000002204cc723c */ /* 0x040fec00000418e4 */
[----:B------:R-:W-:Y:S01]  /*eac0*/  HMMA.16816.F32.BF16 R192, R4, R30, R196 ;  /* 0x0000001e04c0723c */ /* 0x000fe200000418c4 */
[----:B------:R-:W-:Y:S05]  /*ead0*/  LDSM.16.M88.4 R4, [R210+0x6000] ;  /* 0x00600000d204783b */ /* 0x000fea0000000200 */
[C---:B------:R-:W-:Y:S06]  /*eae0*/  HMMA.16816.F32.BF16 R228, R16.reuse, R32, R184 ;  /* 0x0000002010e4723c */ /* 0x040fec00000418b8 */
[C---:B------:R-:W-:Y:S06]  /*eaf0*/  HMMA.16816.F32.BF16 R200, R16.reuse, R34, R176 ;  /* 0x0000002210c8723c */ /* 0x040fec00000418b0 */
[C---:B------:R-:W-:Y:S01]  /*eb00*/  HMMA.16816.F32.BF16 R32, R16.reuse, R30, R136 ;  /* 0x0000001e1020723c */ /* 0x040fe20000041888 */
[----:B------:R-:W1:Y:S05]  /*eb10*/  LDSM.16.M88.4 R136, [R208+0x9800] ;  /* 0x00980000d088783b */ /* 0x000e6a0000000200 */
[----:B------:R-:W-:Y:S01]  /*eb20*/  HMMA.16816.F32.BF16 R196, R16, R28, R180 ;  /* 0x0000001c10c4723c */ /* 0x000fe200000418b4 */
[----:B------:R-:W-:Y:S04]  /*eb30*/  LDSM.16.M88.4 R28, [R208+0x9000] ;  /* 0x00900000d01c783b */ /* 0x000fe80000000200 */
[----:B------:R-:W1:Y:S01]  /*eb40*/  LDSM.16.M88.4 R16, [R210+0x4000] ;  /* 0x00400000d210783b */ /* 0x000e620000000200 */
[C---:B------:R-:W-:Y:S06]  /*eb50*/  HMMA.16816.F32.BF16 R184, R20.reuse, R172, R188 ;  /* 0x000000ac14b8723c */ /* 0x040fec00000418bc */
[C---:B------:R-:W-:Y:S06]  /*eb60*/  HMMA.16816.F32.BF16 R180, R20.reuse, R174, R204 ;  /* 0x000000ae14b4723c */ /* 0x040fec00000418cc */
[C---:B------:R-:W-:Y:S06]  /*eb70*/  HMMA.16816.F32.BF16 R176, R20.reuse, R132, R236 ;  /* 0x0000008414b0723c */ /* 0x040fec00000418ec */
[----:B------:R-:W-:Y:S06]  /*eb80*/  HMMA.16816.F32.BF16 R20, R20, R134, R192 ;  /* 0x000000861414723c */ /* 0x000fec00000418c0 */
[C---:B--2---:R-:W-:Y:S06]  /*eb90*/  HMMA.16816.F32.BF16 R188, R24.reuse, R172, R228 ;  /* 0x000000ac18bc723c */ /* 0x044fec00000418e4 */
[C---:B------:R-:W-:Y:S06]  /*eba0*/  HMMA.16816.F32.BF16 R192, R24.reuse, R174, R200 ;  /* 0x000000ae18c0723c */ /* 0x040fec00000418c8 */
[C---:B------:R-:W-:Y:S06]  /*ebb0*/  HMMA.16816.F32.BF16 R196, R24.reuse, R132, R196 ;  /* 0x0000008418c4723c */ /* 0x040fec00000418c4 */
[----:B------:R-:W-:Y:S01]  /*ebc0*/  HMMA.16816.F32.BF16 R172, R24, R134, R32 ;  /* 0x0000008618ac723c */ /* 0x000fe20000041820 */
[----:B------:R-:W-:Y:S04]  /*ebd0*/  LDSM.16.M88.4 R132, [R221] ;  /* 0x00000000dd84783b */ /* 0x000fe80000000200 */
[----:B------:R-:W-:Y:S01]  /*ebe0*/  LDSM.16.M88.4 R24, [R212+0x4000] ;  /* 0x00400000d418783b */ /* 0x000fe20000000200 */
[----:B-1----:R-:W-:Y:S03]  /*ebf0*/  HMMA.16816.F32.BF16 R200, R4, R138, R20 ;  /* 0x0000008a04c8723c */ /* 0x002fe60000041814 */
[----:B------:R-:W1:Y:S01]  /*ec00*/  LDSM.16.M88.4 R20, [R212+0x6000] ;  /* 0x00600000d414783b */ /* 0x000e620000000200 */
[----:B------:R-:W-:-:S02]  /*ec10*/  LOP3.LUT R2, R245, UR39, R2, 0x96, !PT ;  /* 0x00000027f5027c12 */ /* 0x000fc4000f8e9602 */
[----:B------:R-:W-:Y:S01]  /*ec20*/  HMMA.16816.F32.BF16 R232, R4, R136, R176 ;  /* 0x0000008804e8723c */ /* 0x000fe200000418b0 */
[----:B------:R-:W2:Y:S05]  /*ec30*/  LDSM.16.M88.4 R32, [R220] ;  /* 0x00000000dc20783b */ /* 0x000eaa0000000200 */
[-C--:B------:R-:W-:Y:S06]  /*ec40*/  HMMA.16816.F32.BF16 R176, R16, R28.reuse, R188 ;  /* 0x0000001c10b0723c */ /* 0x080fec00000418bc */
[C---:B------:R-:W-:Y:S06]  /*ec50*/  HMMA.16816.F32.BF16 R204, R4.reuse, R28, R184 ;  /* 0x0000001c04cc723c */ /* 0x040fec00000418b8 */
[-C--:B------:R-:W-:Y:S01]  /*ec60*/  HMMA.16816.F32.BF16 R228, R4, R30.reuse, R180 ;  /* 0x0000001e04e4723c */ /* 0x080fe200000418b4 */
[----:B------:R-:W-:Y:S05]  /*ec70*/  LDSM.16.M88.4 R4, [R218+0x6000] ;  /* 0x00600000da04783b */ /* 0x000fea0000000200 */
[C---:B------:R-:W-:Y:S01]  /*ec80*/  HMMA.16816.F32.BF16 R188, R16.reuse, R30, R192 ;  /* 0x0000001e10bc723c */ /* 0x040fe200000418c0 */
[----:B------:R-:W3:Y:S05]  /*ec90*/  LDSM.16.M88.4 R28, [R216+0x9000] ;  /* 0x00900000d81c783b */ /* 0x000eea0000000200 */
[C---:B------:R-:W-:Y:S06]  /*eca0*/  HMMA.16816.F32.BF16 R192, R16.reuse, R136, R196 ;  /* 0x0000008810c0723c */ /* 0x040fec00000418c4 */
[----:B------:R-:W-:Y:S01]  /*ecb0*/  HMMA.16816.F32.BF16 R184, R16, R138, R172 ;  /* 0x0000008a10b8723c */ /* 0x000fe200000418ac */
[----:B------:R-:W4:Y:S05]  /*ecc0*/  LDSM.16.M88.4 R16, [R218+0x4000] ;  /* 0x00400000da10783b */ /* 0x000f2a0000000200 */
[-C--:B-1----:R-:W-:Y:S06]  /*ecd0*/  HMMA.16816.F32.BF16 R180, R20, R132.reuse, R204 ;  /* 0x0000008414b4723c */ /* 0x082fec00000418cc */
[----:B------:R-:W-:Y:S06]  /*ece0*/  HMMA.16816.F32.BF16 R176, R24, R132, R176 ;  /* 0x0000008418b0723c */ /* 0x000fec00000418b0 */
[-C--:B------:R-:W-:Y:S06]  /*ecf0*/  HMMA.16816.F32.BF16 R172, R20, R134.reuse, R228 ;  /* 0x0000008614ac723c */ /* 0x080fec00000418e4 */
[----:B------:R-:W-:Y:S01]  /*ed00*/  HMMA.16816.F32.BF16 R136, R24, R134, R188 ;  /* 0x000000861888723c */ /* 0x000fe200000418bc */
[----:B------:R-:W1:Y:S05]  /*ed10*/  LDSM.16.M88.4 R132, [R216+0x9800] ;  /* 0x00980000d884783b */ /* 0x000e6a0000000200 */
[C---:B--2---:R-:W-:Y:S06]  /*ed20*/  HMMA.16816.F32.BF16 R188, R20.reuse, R32, R232 ;  /* 0x0000002014bc723c */ /* 0x044fec00000418e8 */
[----:B------:R-:W-:Y:S01]  /*ed30*/  HMMA.16816.F32.BF16 R200, R20, R34, R200 ;  /* 0x0000002214c8723c */ /* 0x000fe200000418c8 */
[----:B------:R-:W-:Y:S05]  /*ed40*/  LDSM.16.M88.4 R20, [R217+0x4000] ;  /* 0x00400000d914783b */ /* 0x000fea0000000200 */
[-C--:B---3--:R-:W-:Y:S06]  /*ed50*/  HMMA.16816.F32.BF16 R180, R4, R28.reuse, R180 ;  /* 0x0000001c04b4723c */ /* 0x088fec00000418b4 */
[----:B----4-:R-:W-:Y:S06]  /*ed60*/  HMMA.16816.F32.BF16 R176, R16, R28, R176 ;  /* 0x0000001c10b0723c */ /* 0x010fec00000418b0 */
[-C--:B------:R-:W-:Y:S06]  /*ed70*/  HMMA.16816.F32.BF16 R196, R4, R30.reuse, R172 ;  /* 0x0000001e04c4723c */ /* 0x080fec00000418ac */
[----:B------:R-:W-:Y:S01]  /*ed80*/  HMMA.16816.F32.BF16 R136, R16, R30, R136 ;  /* 0x0000001e1088723c */ /* 0x000fe20000041888 */
[----:B------:R-:W2:Y:S05]  /*ed90*/  LDSM.16.M88.4 R28, [R215+0x1000] ;  /* 0x00100000d71c783b */ /* 0x000eaa0000000200 */
[C---:B------:R-:W-:Y:S06]  /*eda0*/  HMMA.16816.F32.BF16 R192, R24.reuse, R32, R192 ;  /* 0x0000002018c0723c */ /* 0x040fec00000418c0 */
[----:B------:R-:W-:Y:S01]  /*edb0*/  HMMA.16816.F32.BF16 R184, R24, R34, R184 ;  /* 0x0000002218b8723c */ /* 0x000fe200000418b8 */
[----:B------:R-:W3:Y:S04]  /*edc0*/  LDSM.16.M88.4 R32, [R215+0x1800] ;  /* 0x00180000d720783b */ /* 0x000ee80000000200 */
[----:B------:R-:W4:Y:S01]  /*edd0*/  LDSM.16.M88.4 R24, [R217+0x6000] ;  /* 0x00600000d918783b */ /* 0x000f220000000200 */
[----:B-1----:R-:W-:Y:S01]  /*ede0*/  HMMA.16816.F32.BF16 R188, R4, R132, R188 ;  /* 0x0000008404bc723c */ /* 0x002fe200000418bc */
[----:B------:R-:W-:-:S11]  /*edf0*/  DEPBAR.LE SB0, 0x0 ;  /* 0x000080000000791a */ /* 0x000fd60000000000 */
[C---:B------:R-:W-:Y:S06]  /*ee00*/  HMMA.16816.F32.BF16 R172, R16.reuse, R132, R192 ;  /* 0x0000008410ac723c */ /* 0x040fec00000418c0 */
[-C--:B------:R-:W-:Y:S06]  /*ee10*/  HMMA.16816.F32.BF16 R16, R16, R134.reuse, R184 ;  /* 0x000000861010723c */ /* 0x080fec00000418b8 */
[----:B------:R-:W-:Y:S06]  /*ee20*/  HMMA.16816.F32.BF16 R184, R4, R134, R200 ;  /* 0x0000008604b8723c */ /* 0x000fec00000418c8 */
[----:B--2---:R-:W-:Y:S01]  /*ee30*/  HMMA.16816.F32.BF16 R132, R20, R28, R176 ;  /* 0x0000001c1484723c */ /* 0x004fe200000418b0 */
[----:B-----5:R-:W-:-:S04]  /*ee40*/  IMAD.WIDE.U32 R4, R252, -0x326172a9, RZ ;  /* 0xcd9e8d57fc047825 */ /* 0x020fc800078e00ff */
[----:B------:R-:W-:Y:S01]  /*ee50*/  IMAD.WIDE.U32 R6, R2, -0x326172a9, RZ ;  /* 0xcd9e8d5702067825 */ /* 0x000fe200078e00ff */
[C---:B------:R-:W-:Y:S03]  /*ee60*/  HMMA.16816.F32.BF16 R176, R20.reuse, R30, R136 ;  /* 0x0000001e14b0723c */ /* 0x040fe60000041888 */
[----:B------:R-:W-:Y:S01]  /*ee70*/  IMAD R2, R3, 0x20, R251 ;  /* 0x0000002003027824 */ /* 0x000fe200078e02fb */
[----:B------:R-:W-:Y:S02]  /*ee80*/  LOP3.LUT R3, R5, R246, RZ, 0x3c, !PT ;  /* 0x000000f605037212 */ /* 0x000fe400078e3cff */
[----:B---3--:R-:W-:Y:S01]  /*ee90*/  HMMA.16816.F32.BF16 R172, R20, R32, R172 ;  /* 0x0000002014ac723c */ /* 0x008fe200000418ac */
[C---:B------:R-:W-:Y:S01]  /*eea0*/  VIADD R5, R2.reuse, 0x1 ;  /* 0x0000000102057836 */ /* 0x040fe20000000000 */
[CC--:B------:R-:W-:Y:S01]  /*eeb0*/  ISETP.GE.AND P6, PT, R2.reuse, R10.reuse, PT ;  /* 0x0000000a0200720c */ /* 0x0c0fe20003fc6270 */
[C---:B------:R-:W-:Y:S01]  /*eec0*/  VIADD R9, R2.reuse, 0x10 ;  /* 0x0000001002097836 */ /* 0x040fe20000000000 */
[C---:B------:R-:W-:Y:S01]  /*eed0*/  ISETP.GE.AND P1, PT, R2.reuse, R11, PT ;  /* 0x0000000b0200720c */ /* 0x040fe20003f26270 */
[C---:B------:R-:W-:Y:S01]  /*eee0*/  VIADD R8, R2.reuse, 0x11 ;  /* 0x0000001102087836 */ /* 0x040fe20000000000 */
[----:B----4-:R-:W-:Y:S01]  /*eef0*/  HMMA.16816.F32.BF16 R192, R24, R28, R180 ;  /* 0x0000001c18c0723c */ /* 0x010fe200000418b4 */
[----:B------:R-:W-:Y:S01]  /*ef00*/  ISETP.GE.AND P5, PT, R5, R10, PT ;  /* 0x0000000a0500720c */ /* 0x000fe20003fa6270 */
[C---:B------:R-:W-:Y:S01]  /*ef10*/  VIADD R15, R2.reuse, 0x19 ;  /* 0x00000019020f7836 */ /* 0x040fe20000000000 */
[----:B------:R-:W-:-:S02]  /*ef20*/  ISETP.GE.AND P2, PT, R2, R12, PT ;  /* 0x0000000c0200720c */ /* 0x000fc40003f46270 */
[C---:B------:R-:W-:Y:S01]  /*ef30*/  ISETP.GE.AND P0, PT, R2.reuse, R13, PT ;  /* 0x0000000d0200720c */ /* 0x040fe20003f06270 */
[----:B------:R-:W-:Y:S01]  /*ef40*/  HMMA.16816.F32.BF16 R136, R20, R34, R16 ;  /* 0x000000221488723c */ /* 0x000fe20000041810 */
[C---:B------:R-:W-:Y:S01]  /*ef50*/  LOP3.LUT R181, R7.reuse, UR20, R4, 0x96, !PT ;  /* 0x0000001407b57c12 */ /* 0x040fe2000f8e9604 */
[C---:B------:R-:W-:Y:S01]  /*ef60*/  VIADD R4, R2.reuse, 0x8 ;  /* 0x0000000802047836 */ /* 0x040fe20000000000 */
[----:B------:R-:W-:Y:S01]  /*ef70*/  LOP3.LUT R180, R7, UR20, R14, 0x96, !PT ;  /* 0x0000001407b47c12 */ /* 0x000fe2000f8e960e */
[----:B------:R-:W-:Y:S01]  /*ef80*/  VIADD R14, R2, 0x9 ;  /* 0x00000009020e7836 */ /* 0x000fe20000000000 */
[----:B------:R-:W-:Y:S01]  /*ef90*/  FSEL R28, R133, -INF , !P5 ;  /* 0xff800000851c7808 */ /* 0x000fe20006800000 */
[C---:B------:R-:W-:Y:S01]  /*efa0*/  HMMA.16816.F32.BF16 R196, R24.reuse, R30, R196 ;  /* 0x0000001e18c4723c */ /* 0x040fe200000418c4 */
[----:B------:R-:W-:Y:S01]  /*efb0*/  FSEL R22, R132, -INF , !P6 ;  /* 0xff80000084167808 */ /* 0x000fe20007000000 */
[----:B------:R-:W-:Y:S01]  /*efc0*/  VIADD R16, R2, 0x18 ;  /* 0x0000001802107836 */ /* 0x000fe20000000000 */
[----:B------:R-:W-:Y:S01]  /*efd0*/  ISETP.GE.AND P4, PT, R4, R10, PT ;  /* 0x0000000a0400720c */ /* 0x000fe20003f86270 */
[----:B------:R-:W-:Y:S01]  /*efe0*/  IMAD.WIDE.U32 R20, R3, -0x2daee0ad, RZ ;  /* 0xd2511f5303147825 */ /* 0x000fe200078e00ff */
[----:B------:R-:W-:Y:S01]  /*eff0*/  FMNMX.FTZ R2, R226, R22, !PT ;  /* 0x00000016e2027209 */ /* 0x000fe20007810000 */
[----:B------:R-:W-:Y:S01]  /*f000*/  HMMA.16816.F32.BF16 R188, R24, R32, R188 ;  /* 0x0000002018bc723c */ /* 0x000fe200000418bc */
[----:B------:R-:W-:Y:S01]  /*f010*/  BAR.SYNC.DEFER_BLOCKING 0x0 ;  /* 0x0000000000007b1d */ /* 0x000fe20000010000 */
[----:B------:R-:W-:-:S02]  /*f020*/  ISETP.GE.AND P3, PT, R14, R10, PT ;  /* 0x0000000a0e00720c */ /* 0x000fc40003f66270 */
[----:B------:R-:W-:Y:S02]  /*f030*/  FSEL R30, R176, -INF , !P4 ;  /* 0xff800000b01e7808 */ /* 0x000fe40006000000 */
[----:B------:R-:W-:Y:S01]  /*f040*/  FMNMX.FTZ R2, R28, R2, !PT ;  /* 0x000000021c027209 */ /* 0x000fe20007810000 */
[----:B------:R-:W-:Y:S01]  /*f050*/  HMMA.16816.F32.BF16 R184, R24, R34, R184 ;  /* 0x0000002218b8723c */ /* 0x000fe200000418b8 */
[----:B------:R-:W-:Y:S02]  /*f060*/  FSEL R29, R134, -INF , !P1 ;  /* 0xff800000861d7808 */ /* 0x000fe40004800000 */
[----:B------:R-:W-:Y:S02]  /*f070*/  ISETP.GE.AND P6, PT, R9, R10, PT ;  /* 0x0000000a0900720c */ /* 0x000fe40003fc6270 */
[----:B------:R-:W-:Y:S02]  /*f080*/  FSEL R31, R177, -INF , !P3 ;  /* 0xff800000b11f7808 */ /* 0x000fe40005800000 */
[----:B------:R-:W-:-:S02]  /*f090*/  FMNMX.FTZ R2, R30, R2, !PT ;  /* 0x000000021e027209 */ /* 0x000fc40007810000 */
[----:B------:R-:W-:Y:S02]  /*f0a0*/  ISETP.GE.AND P1, PT, R5, R11, PT ;  /* 0x0000000b0500720c */ /* 0x000fe40003f26270 */
[----:B------:R-:W-:Y:S02]  /*f0b0*/  ISETP.GE.AND P5, PT, R8, R10, PT ;  /* 0x0000000a0800720c */ /* 0x000fe40003fa6270 */
[----:B------:R-:W-:Y:S02]  /*f0c0*/  FSEL R236, R172, -INF , !P6 ;  /* 0xff800000acec7808 */ /* 0x000fe40007000000 */
[----:B------:R-:W-:Y:S02]  /*f0d0*/  FMNMX.FTZ R2, R31, R2, !PT ;  /* 0x000000021f027209 */ /* 0x000fe40007810000 */
[----:B------:R-:W-:Y:S02]  /*f0e0*/  FSEL R23, R135, -INF , !P1 ;  /* 0xff80000087177808 */ /* 0x000fe40004800000 */
[----:B------:R-:W-:-:S02]  /*f0f0*/  PLOP3.LUT P1, PT, PT, PT, UP0, 0x80, 0x0 ;  /* 0x000000000000781c */ /* 0x000fc40003f2f008 */
[----:B------:R-:W-:Y:S02]  /*f100*/  ISETP.GE.AND P4, PT, R16, R10, PT ;  /* 0x0000000a1000720c */ /* 0x000fe40003f86270 */
[----:B------:R-:W-:Y:S02]  /*f110*/  FSEL R252, R173, -INF , !P5 ;  /* 0xff800000adfc7808 */ /* 0x000fe40006800000 */
[----:B------:R-:W-:Y:S02]  /*f120*/  FMNMX.FTZ R2, R236, R2, !PT ;  /* 0x00000002ec027209 */ /* 0x000fe40007810000 */
[----:B------:R-:W-:Y:S02]  /*f130*/  ISETP.GE.AND P3, PT, R15, R10, PT ;  /* 0x0000000a0f00720c */ /* 0x000fe40003f66270 */
[----:B------:R-:W-:Y:S02]  /*f140*/  FSEL R229, R136, -INF , !P4 ;  /* 0xff80000088e57808 */ /* 0x000fe40006000000 */
[----:B------:R-:W-:-:S02]  /*f150*/  FMNMX.FTZ R2, R252, R2, !PT ;  /* 0x00000002fc027209 */ /* 0x000fc40007810000 */
[-C--:B------:R-:W-:Y:S02]  /*f160*/  ISETP.GE.AND P5, PT, R4, R11.reuse, PT ;  /* 0x0000000b0400720c */ /* 0x080fe40003fa6270 */
[----:B------:R-:W-:Y:S02]  /*f170*/  FSEL R228, R137, -INF , !P3 ;  /* 0xff80000089e47808 */ /* 0x000fe40005800000 */
[----:B------:R-:W-:Y:S02]  /*f180*/  FMNMX.FTZ R2, R229, R2, !PT ;  /* 0x00000002e5027209 */ /* 0x000fe40007810000 */
[----:B------:R-:W-:Y:S02]  /*f190*/  ISETP.GE.AND P4, PT, R14, R11, PT ;  /* 0x0000000b0e00720c */ /* 0x000fe40003f86270 */
[----:B------:R-:W-:Y:S02]  /*f1a0*/  FSEL R24, R178, -INF , !P5 ;  /* 0xff800000b2187808 */ /* 0x000fe40006800000 */
[----:B------:R-:W-:-:S02]  /*f1b0*/  FMNMX.FTZ R25, R227, R29, !PT ;  /* 0x0000001de3197209 */ /* 0x000fc40007810000 */
        /* <DEDUP_REMOVED lines=28> */
.L_x_1118:
[----:B------:R-:W2:Y:S04]  /*f380*/  LDL.LU.64 R32, [R1+0x30] ;  /* 0x0000300001207983 */ /* 0x000ea80000300a00 */
[----:B-1----:R-:W3:Y:S01]  /*f390*/  LDL.LU.64 R18, [R1+0x40] ;  /* 0x0000400001127983 */ /* 0x002ee20000300a00 */
[----:B------:R-:W-:Y:S01]  /*f3a0*/  FMNMX.FTZ R2, R23, R25, !PT ;  /* 0x0000001917027209 */ /* 0x000fe20007810000 */
[----:B------:R-:W-:Y:S01]  /*f3b0*/  UISETP.GE.AND UP0, UPT, UR34, 0x6, UPT ;  /* 0x000000062200788c */ /* 0x000fe2000bf06270 */
[----:B------:R-:W-:Y:S01]  /*f3c0*/  ISETP.GE.AND P3, PT, R9, R11, PT ;  /* 0x0000000b0900720c */ /* 0x000fe20003f66270 */
[----:B------:R-:W1:Y:S01]  /*f3d0*/  SHFL.BFLY PT, R17, R10, 0x2, 0x1f ;  /* 0x0c401f000a117f89 */ /* 0x000e6200000e0000 */
[----:B------:R-:W-:Y:S02]  /*f3e0*/  FMNMX.FTZ R2, R24, R2, !PT ;  /* 0x0000000218027209 */ /* 0x000fe40007810000 */
[----:B------:R-:W-:-:S02]  /*f3f0*/  LOP3.LUT R26, R21, UR19, R244, 0x96, !PT ;  /* 0x00000013151a7c12 */ /* 0x000fc4000f8e96f4 */
[-C--:B------:R-:W-:Y:S02]  /*f400*/  ISETP.GE.AND P1, PT, R8, R11.reuse, PT ;  /* 0x0000000b0800720c */ /* 0x080fe40003f26270 */
[----:B------:R-:W-:Y:S02]  /*f410*/  FSEL R244, R174, -INF , !P3 ;  /* 0xff800000aef47808 */ /* 0x000fe40005800000 */
[----:B------:R-:W-:Y:S01]  /*f420*/  FSEL R245, R175, -INF , !P1 ;  /* 0xff800000aff57808 */ /* 0x000fe20004800000 */
[----:B------:R-:W-:Y:S01]  /*f430*/  @UP0 UIADD3 UR34, UR34, -0x6, URZ ;  /* 0xfffffffa22220890 */ /* 0x000fe2000fffe03f */
[-C--:B------:R-:W-:Y:S02]  /*f440*/  ISETP.GE.AND P3, PT, R16, R11.reuse, PT ;  /* 0x0000000b1000720c */ /* 0x080fe40003f66270 */
[----:B------:R-:W-:Y:S02]  /*f450*/  ISETP.GE.AND P6, PT, R5, R12, PT ;  /* 0x0000000c0500720c */ /* 0x000fe40003fc6270 */
[----:B------:R-:W-:-:S02]  /*f460*/  ISETP.GE.AND P5, PT, R15, R11, PT ;  /* 0x0000000b0f00720c */ /* 0x000fc40003fa6270 */
[----:B------:R-:W-:Y:S02]  /*f470*/  FSEL R251, R138, -INF , !P3 ;  /* 0xff8000008afb7808 */ /* 0x000fe40005800000 */
[----:B------:R-:W-:Y:S02]  /*f480*/  FSEL R7, R192, -INF , !P2 ;  /* 0xff800000c0077808 */ /* 0x000fe40005000000 */
[C---:B------:R-:W-:Y:S02]  /*f490*/  ISETP.GE.AND P1, PT, R4.reuse, R12, PT ;  /* 0x0000000c0400720c */ /* 0x040fe40003f26270 */
[----:B------:R-:W-:Y:S02]  /*f4a0*/  ISETP.GE.AND P3, PT, R4, R13, PT ;  /* 0x0000000d0400720c */ /* 0x000fe40003f66270 */
[----:B------:R-:W-:Y:S01]  /*f4b0*/  FSEL R246, R139, -INF , !P5 ;  /* 0xff8000008bf67808 */ /* 0x000fe20006800000 */
[----:B------:R-:W-:Y:S01]  /*f4c0*/  IMAD.WIDE.U32 R138, R26, -0x326172a9, RZ ;  /* 0xcd9e8d571a8a7825 */ /* 0x000fe200078e00ff */
[----:B------:R-:W-:-:S02]  /*f4d0*/  FSEL R11, R193, -INF , !P6 ;  /* 0xff800000c10b7808 */ /* 0x000fc40007000000 */
[----:B------:R-:W-:Y:S02]  /*f4e0*/  FMNMX.FTZ R4, R225, R7, !PT ;  /* 0x00000007e1047209 */ /* 0x000fe40007810000 */
[----:B------:R-:W-:Y:S02]  /*f4f0*/  ISETP.GE.AND P5, PT, R14, R12, PT ;  /* 0x0000000c0e00720c */ /* 0x000fe40003fa6270 */
[----:B------:R-:W-:Y:S02]  /*f500*/  FSEL R21, R196, -INF , !P1 ;  /* 0xff800000c4157808 */ /* 0x000fe40004800000 */
[----:B------:R-:W-:Y:S02]  /*f510*/  FMNMX.FTZ R4, R11, R4, !PT ;  /* 0x000000040b047209 */ /* 0x000fe40007810000 */
[----:B------:R-:W-:Y:S02]  /*f520*/  ISETP.GE.AND P6, PT, R9, R12, PT ;  /* 0x0000000c0900720c */ /* 0x000fe40003fc6270 */
[----:B------:R-:W-:-:S02]  /*f530*/  FMNMX.FTZ R4, R21, R4, !PT ;  /* 0x0000000415047209 */ /* 0x000fc40007810000 */
[----:B------:R-:W-:Y:S02]  /*f540*/  FSEL R188, R188, -INF , !P6 ;  /* 0xff800000bcbc7808 */ /* 0x000fe40007000000 */
[-C--:B------:R-:W-:Y:S02]  /*f550*/  ISETP.GE.AND P2, PT, R14, R13.reuse, PT ;  /* 0x0000000d0e00720c */ /* 0x080fe40003f46270 */
[-C--:B------:R-:W-:Y:S02]  /*f560*/  ISETP.GE.AND P1, PT, R9, R13.reuse, PT ;  /* 0x0000000d0900720c */ /* 0x080fe40003f26270 */
[----:B------:R-:W-:Y:S02]  /*f570*/  FSEL R9, R194, -INF , !P0 ;  /* 0xff800000c2097808 */ /* 0x000fe40004000000 */
[----:B------:R-:W-:Y:S02]  /*f580*/  ISETP.GE.AND P6, PT, R15, R12, PT ;  /* 0x0000000c0f00720c */ /* 0x000fe40003fc6270 */
[----:B------:R-:W-:-:S02]  /*f590*/  ISETP.GE.AND P0, PT, R8, R13, PT ;  /* 0x0000000d0800720c */ /* 0x000fc40003f06270 */
[----:B------:R-:W-:Y:S02]  /*f5a0*/  FSEL R193, R185, -INF , !P6 ;  /* 0xff800000b9c17808 */ /* 0x000fe40007000000 */
[----:B------:R-:W-:Y:S01]  /*f5b0*/  FSEL R185, R191, -INF , !P0 ;  /* 0xff800000bfb97808 */ /* 0x000fe20004000000 */
[----:B--2---:R-:W-:Y:S01]  /*f5c0*/  IMAD.MOV.U32 R177, RZ, RZ, R33 ;  /* 0x000000ffffb17224 */ /* 0x004fe200078e0021 */
[----:B------:R-:W-:Y:S01]  /*f5d0*/  MOV R176, R32 ;  /* 0x0000002000b07202 */ /* 0x000fe20000000f00 */
[----:B---3--:R-:W-:Y:S01]  /*f5e0*/  IMAD.MOV.U32 R33, RZ, RZ, R19 ;  /* 0x000000ffff217224 */ /* 0x008fe200078e0013 */
[----:B------:R-:W-:Y:S02]  /*f5f0*/  FSEL R19, R179, -INF , !P4 ;  /* 0xff800000b3137808 */ /* 0x000fe40006000000 */
[----:B------:R-:W-:Y:S02]  /*f600*/  MOV R32, R18 ;  /* 0x0000001200207202 */ /* 0x000fe40000000f00 */
[----:B------:R-:W-:-:S02]  /*f610*/  FMNMX.FTZ R2, R19, R2, !PT ;  /* 0x0000000213027209 */ /* 0x000fc40007810000 */
[----:B------:R-:W-:Y:S02]  /*f620*/  ISETP.GE.AND P4, PT, R5, R13, PT ;  /* 0x0000000d0500720c */ /* 0x000fe40003f86270 */
[----:B------:R-:W-:Y:S02]  /*f630*/  FMNMX.FTZ R3, R244, R2, !PT ;  /* 0x00000002f4037209 */ /* 0x000fe40007810000 */
[----:B-1----:R-:W-:Y:S02]  /*f640*/  FMNMX.FTZ R2, R10, R17, !PT ;  /* 0x000000110a027209 */ /* 0x002fe40007810000 */
[----:B------:R-:W-:Y:S02]  /*f650*/  FMNMX.FTZ R3, R245, R3, !PT ;  /* 0x00000003f5037209 */ /* 0x000fe40007810000 */
[----:B------:R-:W-:Y:S01]  /*f660*/  FSEL R18, R197, -INF , !P5 ;  /* 0xff800000c5127808 */ /* 0x000fe20006800000 */
[----:B------:R-:W-:Y:S01]  /*f670*/  SHFL.BFLY PT, R17, R2, 0x1, 0x1f ;  /* 0x0c201f0002117f89 */ /* 0x000fe200000e0000 */
[----:B------:R-:W-:-:S02]  /*f680*/  FMNMX.FTZ R3, R251, R3, !PT ;  /* 0x00000003fb037209 */ /* 0x000fc40007810000 */
[----:B------:R-:W-:Y:S02]  /*f690*/  ISETP.GE.AND P5, PT, R8, R12, PT ;  /* 0x0000000c0800720c */ /* 0x000fe40003fa6270 */
[----:B------:R-:W-:Y:S02]  /*f6a0*/  FMNMX.FTZ R3, R246, R3, !PT ;  /* 0x00000003f6037209 */ /* 0x000fe40007810000 */
[----:B------:R-:W-:Y:S02]  /*f6b0*/  FMNMX.FTZ R4, R18, R4, !PT ;  /* 0x0000000412047209 */ /* 0x000fe40007810000 */
[----:B------:R-:W-:Y:S01]  /*f6c0*/  FSEL R14, R195, -INF , !P4 ;  /* 0xff800000c30e7808 */ /* 0x000fe20006000000 */
[----:B------:R-:W1:Y:S01]  /*f6d0*/  SHFL.BFLY PT, R5, R3, 0x2, 0x1f ;  /* 0x0c401f0003057f89 */ /* 0x000e6200000e0000 */
[----:B------:R-:W-:Y:S02]  /*f6e0*/  ISETP.GE.AND P4, PT, R16, R12, PT ;  /* 0x0000000c1000720c */ /* 0x000fe40003f86270 */
[----:B------:R-:W-:-:S02]  /*f6f0*/  FSEL R189, R189, -INF , !P5 ;  /* 0xff800000bdbd7808 */ /* 0x000fc40006800000 */
[----:B------:R-:W-:Y:S02]  /*f700*/  FMNMX.FTZ R4, R188, R4, !PT ;  /* 0x00000004bc047209 */ /* 0x000fe40007810000 */
[----:B------:R-:W-:Y:S02]  /*f710*/  FSEL R192, R184, -INF , !P4 ;  /* 0xff800000b8c07808 */ /* 0x000fe40006000000 */
[----:B------:R-:W-:Y:S02]  /*f720*/  FMNMX.FTZ R133, R189, R4, !PT ;  /* 0x00000004bd857209 */ /* 0x000fe40007810000 */
[----:B------:R-:W-:Y:S02]  /*f730*/  FMNMX.FTZ R12, R223, R9, !PT ;  /* 0x00000009df0c7209 */ /* 0x000fe40007810000 */
[----:B------:R-:W-:Y:S02]  /*f740*/  FMNMX.FTZ R133, R192, R133, !PT ;  /* 0x00000085c0857209 */ /* 0x000fe40007810000 */
[----:B------:R-:W-:-:S02]  /*f750*/  FSEL R10, R198, -INF , !P3 ;  /* 0xff800000c60a7808 */ /* 0x000fc40005800000 */
[----:B------:R-:W-:Y:S02]  /*f760*/  FMNMX.FTZ R133, R193, R133, !PT ;  /* 0x00000085c1857209 */ /* 0x000fe40007810000 */
[----:B------:R-:W-:Y:S02]  /*f770*/  FMNMX.FTZ R12, R14, R12, !PT ;  /* 0x0000000c0e0c7209 */ /* 0x000fe40007810000 */
[----:B------:R-:W-:Y:S02]  /*f780*/  LOP3.LUT R4, R177, UR18, R6, 0x96, !PT ;  /* 0x00000012b1047c12 */ /* 0x000fe4000f8e9606 */
[----:B------:R-:W-:Y:S02]  /*f790*/  ISETP.GE.AND P3, PT, R15, R13, PT ;  /* 0x0000000d0f00720c */ /* 0x000fe40003f66270 */
[----:B------:R-:W-:Y:S01]  /*f7a0*/  FSEL R8, R199, -INF , !P2 ;  /* 0xff800000c7087808 */ /* 0x000fe20005000000 */
[----:B------:R-:W2:Y:S01]  /*f7b0*/  SHFL.BFLY PT, R15, R133, 0x2, 0x1f ;  /* 0x0c401f00850f7f89 */ /* 0x000ea200000e0000 */
[----:B------:R-:W-:-:S02]  /*f7c0*/  FMNMX.FTZ R12, R10, R12, !PT ;  /* 0x0000000c0a0c7209 */ /* 0x000fc40007810000 */
[----:B-1----:R-:W-:Y:S01]  /*f7d0*/  FMNMX.FTZ R134, R3, R5, !PT ;  /* 0x0000000503867209 */ /* 0x002fe20007810000 */
[----:B------:R-:W-:Y:S01]  /*f7e0*/  IMAD.WIDE.U32 R4, R4, -0x2daee0ad, RZ ;  /* 0xd2511f5304047825 */ /* 0x000fe200078e00ff */
[----:B------:R-:W-:Y:S02]  /*f7f0*/  FMNMX.FTZ R135, R2, R17, !PT ;  /* 0x0000001102877209 */ /* 0x000fe40007810000 */
[----:B------:R-:W-:Y:S01]  /*f800*/  FSEL R184, R190, -INF , !P1 ;  /* 0xff800000beb87808 */ /* 0x000fe20004800000 */
[----:B------:R-:W-:Y:S01]  /*f810*/  IMAD.WIDE.U32 R2, R180, -0x2daee0ad, RZ ;  /* 0xd2511f53b4027825 */ /* 0x000fe200078e00ff */
[----:B------:R-:W-:-:S03]  /*f820*/  FMNMX.FTZ R12, R8, R12, !PT ;  /* 0x0000000c080c7209 */ /* 0x000fc60007810000 */
[----:B------:R-:W-:Y:S01]  /*f830*/  FMUL.FTZ R17, R135, UR35 ;  /* 0x0000002387117c20 */ /* 0x000fe20008410000 */
[----:B------:R-:W-:Y:S02]  /*f840*/  ISETP.GE.AND P5, PT, R16, R13, PT ;  /* 0x0000000d1000720c */ /* 0x000fe40003fa6270 */
[----:B------:R-:W-:Y:S01]  /*f850*/  LOP3.LUT R25, R5, UR15, R2, 0x96, !PT ;  /* 0x0000000f05197c12 */ /* 0x000fe2000f8e9602 */
[----:B------:R-:W1:Y:S01]  /*f860*/  SHFL.BFLY PT, R16, R134, 0x1, 0x1f ;  /* 0x0c201f0086107f89 */ /* 0x000e6200000e0000 */
[----:B------:R-:W-:Y:S02]  /*f870*/  FMNMX.FTZ R5, R184, R12, !PT ;  /* 0x0000000cb8057209 */ /* 0x000fe40007810000 */
[----:B------:R-:W-:Y:S01]  /*f880*/  FSEL R186, R186, -INF , !P5 ;  /* 0xff800000baba7808 */ /* 0x000fe20006800000 */
[----:B------:R-:W-:Y:S01]  /*f890*/  IMAD.WIDE.U32 R200, R25, -0x326172a9, RZ ;  /* 0xcd9e8d5719c87825 */ /* 0x000fe200078e00ff */
[----:B------:R-:W-:Y:S02]  /*f8a0*/  FMNMX.FTZ R5, R185, R5, !PT ;  /* 0x00000005b9057209 */ /* 0x000fe40007810000 */
[----:B------:R-:W-:Y:S01]  /*f8b0*/  LOP3.LUT R13, R3, UR17, R32, 0x96, !PT ;  /* 0x00000011030d7c12 */ /* 0x000fe2000f8e9620 */
[----:B------:R-:W-:Y:S01]  /*f8c0*/  IMAD.WIDE.U32 R2, R181, -0x2daee0ad, RZ ;  /* 0xd2511f53b5027825 */ /* 0x000fe200078e00ff */
[----:B------:R-:W-:Y:S01]  /*f8d0*/  FSEL R187, R187, -INF , !P3 ;  /* 0xff800000bbbb7808 */ /* 0x000fe20005800000 */
[----:B------:R-:W-:Y:S01]  /*f8e0*/  LDSM.16.MT88.4 R180, [R209+0xa000] ;  /* 0x00a00000d1b4783b */ /* 0x000fe20000004200 */
[----:B------:R-:W-:Y:S01]  /*f8f0*/  FMNMX.FTZ R5, R186, R5, !PT ;  /* 0x00000005ba057209 */ /* 0x000fe20007810000 */
[----:B------:R-:W-:Y:S01]  /*f900*/  IMAD.WIDE.U32 R26, R13, -0x326172a9, RZ ;  /* 0xcd9e8d570d1a7825 */ /* 0x000fe200078e00ff */
[----:B------:R-:W-:-:S02]  /*f910*/  LOP3.LUT R20, R3, UR17, R20, 0x96, !PT ;  /* 0x0000001103147c12 */ /* 0x000fc4000f8e9614 */
[----:B------:R-:W-:Y:S02]  /*f920*/  FMNMX.FTZ R3, R187, R5, !PT ;  /* 0x00000005bb037209 */ /* 0x000fe40007810000 */
[----:B--2---:R-:W-:Y:S01]  /*f930*/  FMNMX.FTZ R133, R133, R15, !PT ;  /* 0x0000000f85857209 */ /* 0x004fe20007810000 */
[----:B------:R-:W-:Y:S01]  /*f940*/  IMAD.WIDE.U32 R34, R20, -0x326172a9, RZ ;  /* 0xcd9e8d5714227825 */ /* 0x000fe200078e00ff */
[----:B------:R-:W-:Y:S01]  /*f950*/  LOP3.LUT R6, R139, UR18, R6, 0x96, !PT ;  /* 0x000000128b067c12 */ /* 0x000fe2000f8e9606 */
[----:B------:R-:W2:Y:S01]  /*f960*/  SHFL.BFLY PT, R136, R3, 0x2, 0x1f ;  /* 0x0c401f0003887f89 */ /* 0x000ea200000e0000 */
[----:B------:R-:W-:Y:S02]  /*f970*/  FSETP.NEU.FTZ.AND P2, PT, R135, -INF , PT ;  /* 0xff8000008700780b */ /* 0x000fe40003f5d000 */
[----:B------:R-:W-:Y:S01]  /*f980*/  LOP3.LUT R12, R27, UR16, R176, 0x96, !PT ;  /* 0x000000101b0c7c12 */ /* 0x000fe2000f8e96b0 */
[----:B------:R-:W3:Y:S01]  /*f990*/  SHFL.BFLY PT, R13, R133, 0x1, 0x1f ;  /* 0x0c201f00850d7f89 */ /* 0x000ee200000e0000 */
[----:B-1----:R-:W-:Y:S01]  /*f9a0*/  FMNMX.FTZ R134, R134, R16, !PT ;  /* 0x0000001086867209 */ /* 0x002fe20007810000 */
[----:B------:R-:W-:Y:S01]  /*f9b0*/  IMAD.WIDE.U32 R32, R6, -0x2daee0ad, RZ ;  /* 0xd2511f5306207825 */ /* 0x000fe200078e00ff */
[----:B------:R-:W-:Y:S01]  /*f9c0*/  FSEL R17, R17, RZ, P2 ;  /* 0x000000ff11117208 */ /* 0x000fe20001000000 */
[----:B------:R-:W-:Y:S01]  /*f9d0*/  LDSM.16.MT88.4 R176, [R211+0xa000] ;  /* 0x00a00000d3b0783b */ /* 0x000fe20000004200 */
[C---:B------:R-:W-:Y:S01]  /*f9e0*/  FSETP.NEU.FTZ.AND P3, PT, R134.reuse, -INF , PT ;  /* 0xff8000008600780b */ /* 0x040fe20003f7d000 */
[----:B------:R-:W-:Y:S01]  /*f9f0*/  FMUL.FTZ R16, R134, UR35 ;  /* 0x0000002386107c20 */ /* 0x000fe20008410000 */
[----:B------:R-:W-:Y:S01]  /*fa00*/  LOP3.LUT R2, R33, UR15, R2, 0x96, !PT ;  /* 0x0000000f21027c12 */ /* 0x000fe2000f8e9602 */
[--C-:B------:R-:W-:Y:S01]  /*fa10*/  FFMA.FTZ R28, R28, UR35, -R17.reuse ;  /* 0x000000231c1c7c23 */ /* 0x100fe20008010811 */
[----:B------:R-:W-:Y:S01]  /*fa20*/  LOP3.LUT R6, R201, UR14, R26, 0x96, !PT ;  /* 0x0000000ec9067c12 */ /* 0x000fe2000f8e961a */
[--C-:B------:R-:W-:Y:S01]  /*fa30*/  FFMA.FTZ R30, R30, UR35, -R17.reuse ;  /* 0x000000231e1e7c23 */ /* 0x100fe20008010811 */
[----:B------:R-:W-:Y:S01]  /*fa40*/  FSEL R16, R16, RZ, P3 ;  /* 0x000000ff10107208 */ /* 0x000fe20001800000 */
[----:B------:R-:W-:Y:S01]  /*fa50*/  MUFU.EX2 R231, R28 ;  /* 0x0000001c00e77308 */ /* 0x000fe20000000800 */
[----:B------:R-:W-:Y:S01]  /*fa60*/  FFMA.FTZ R31, R31, UR35, -R17 ;  /* 0x000000231f1f7c23 */ /* 0x000fe20008010811 */
[----:B------:R-:W-:Y:S01]  /*fa70*/  LOP3.LUT R5, R35, UR16, R138, 0x96, !PT ;  /* 0x0000001023057c12 */ /* 0x000fe2000f8e968a */
[----:B------:R-:W-:-:S04]  /*fa80*/  IMAD.WIDE.U32 R26, R12, -0x2daee0ad, RZ ;  /* 0xd2511f530c1a7825 */ /* 0x000fc800078e00ff */
[--C-:B------:R-:W-:Y:S01]  /*fa90*/  FFMA.FTZ R29, R29, UR35, -R16.reuse ;  /* 0x000000231d1d7c23 */ /* 0x100fe20008010810 */
[----:B------:R-:W-:Y:S01]  /*faa0*/  FFMA.FTZ R22, R22, UR35, -R17 ;  /* 0x0000002316167c23 */ /* 0x000fe20008010811 */
[----:B------:R-:W-:Y:S01]  /*fab0*/  FFMA.FTZ R23, R23, UR35, -R16 ;  /* 0x0000002317177c23 */ /* 0x000fe20008010810 */
[----:B------:R-:W-:Y:S01]  /*fac0*/  IMAD.WIDE.U32 R194, R6, -0x2daee0ad, RZ ;  /* 0xd2511f5306c27825 */ /* 0x000fe200078e00ff */
[----:B--2---:R-:W-:Y:S01]  /*fad0*/  FMNMX.FTZ R136, R3, R136, !PT ;  /* 0x0000008803887209 */ /* 0x004fe20007810000 */
[----:B------:R1:W-:Y:S01]  /*fae0*/  MUFU.EX2 R196, R29 ;  /* 0x0000001d00c47308 */ /* 0x0003e20000000800 */
[----:B------:R-:W-:Y:S01]  /*faf0*/  LOP3.LUT R4, R27, UR13, R4, 0x96, !PT ;  /* 0x0000000d1b047c12 */ /* 0x000fe2000f8e9604 */
[--C-:B------:R-:W-:Y:S01]  /*fb00*/  FFMA.FTZ R19, R19, UR35, -R16.reuse ;  /* 0x0000002313137c23 */ /* 0x100fe20008010810 */
[----:B---3--:R-:W-:Y:S01]  /*fb10*/  FMNMX.FTZ R133, R133, R13, !PT ;  /* 0x0000000d85857209 */ /* 0x008fe20007810000 */
[----:B------:R-:W2:Y:S01]  /*fb20*/  SHFL.BFLY PT, R20, R136, 0x1, 0x1f ;  /* 0x0c201f0088147f89 */ /* 0x000ea200000e0000 */
[----:B------:R-:W-:Y:S01]  /*fb30*/  FFMA.FTZ R24, R24, UR35, -R16 ;  /* 0x0000002318187c23 */ /* 0x000fe20008010810 */
[----:B------:R-:W-:Y:S01]  /*fb40*/  IMAD.WIDE.U32 R198, R4, -0x326172a9, RZ ;  /* 0xcd9e8d5704c67825 */ /* 0x000fe200078e00ff */
[C---:B------:R-:W-:Y:S01]  /*fb50*/  FSETP.NEU.FTZ.AND P1, PT, R133.reuse, -INF , PT ;  /* 0xff8000008500780b */ /* 0x040fe20003f3d000 */
[----:B------:R-:W-:Y:S02]  /*fb60*/  MUFU.EX2 R172, R30 ;  /* 0x0000001e00ac7308 */ /* 0x000fe40000000800 */
[----:B------:R-:W-:-:S05]  /*fb70*/  FMUL.FTZ R12, R133, UR35 ;  /* 0x00000023850c7c20 */ /* 0x000fca0008410000 */
[----:B------:R-:W-:Y:S01]  /*fb80*/  FSEL R12, R12, RZ, P1 ;  /* 0x000000ff0c0c7208 */ /* 0x000fe20000800000 */
[----:B------:R3:W-:Y:S01]  /*fb90*/  MUFU.EX2 R173, R31 ;  /* 0x0000001f00ad7308 */ /* 0x0007e20000000800 */
[----:B-1----:R-:W-:Y:S01]  /*fba0*/  IMAD.WIDE.U32 R28, R2, -0x326172a9, RZ ;  /* 0xcd9e8d57021c7825 */ /* 0x002fe200078e00ff */
[----:B------:R-:W-:-:S03]  /*fbb0*/  LOP3.LUT R2, R195, UR5, R26, 0x96, !PT ;  /* 0x00000005c3027c12 */ /* 0x000fc6000f8e961a */
[--C-:B------:R-:W-:Y:S01]  /*fbc0*/  FFMA.FTZ R7, R7, UR35, -R12.reuse ;  /* 0x0000002307077c23 */ /* 0x100fe2000801080c */
[--C-:B------:R-:W-:Y:S01]  /*fbd0*/  FFMA.FTZ R11, R11, UR35, -R12.reuse ;  /* 0x000000230b0b7c23 */ /* 0x100fe2000801080c */
[--C-:B------:R-:W-:Y:S01]  /*fbe0*/  FFMA.FTZ R18, R18, UR35, -R12.reuse ;  /* 0x0000002312127c23 */ /* 0x100fe2000801080c */
[----:B------:R-:W-:Y:S01]  /*fbf0*/  FFMA.FTZ R21, R21, UR35, -R12 ;  /* 0x0000002315157c23 */ /* 0x000fe2000801080c */
[----:B------:R-:W-:Y:S01]  /*fc00*/  IMAD.WIDE.U32 R2, R2, -0x326172a9, RZ ;  /* 0xcd9e8d5702027825 */ /* 0x000fe200078e00ff */
[----:B------:R1:W-:Y:S04]  /*fc10*/  MUFU.EX2 R197, R22 ;  /* 0x0000001600c57308 */ /* 0x0003e80000000800 */
[----:B------:R-:W-:Y:S02]  /*fc20*/  LOP3.LUT R4, R3, UR21, R198, 0x96, !PT ;  /* 0x0000001503047c12 */ /* 0x000fe4000f8e96c6 */
[----:B------:R-:W-:-:S02]  /*fc30*/  LOP3.LUT R15, R2, 0xff, RZ, 0xc0, !PT ;  /* 0x000000ff020f7812 */ /* 0x000fc400078ec0ff */
[----:B------:R4:W-:Y:S01]  /*fc40*/  MUFU.EX2 R25, R23 ;  /* 0x0000001700197308 */ /* 0x0009e20000000800 */
[----:B---3--:R-:W-:Y:S01]  /*fc50*/  IMAD.WIDE.U32 R30, R5, -0x2daee0ad, RZ ;  /* 0xd2511f53051e7825 */ /* 0x008fe200078e00ff */
[----:B------:R-:W-:Y:S02]  /*fc60*/  LOP3.LUT R5, R29, UR14, R34, 0x96, !PT ;  /* 0x0000000e1d057c12 */ /* 0x000fe4000f8e9622 */
[----:B------:R-:W-:Y:S02]  /*fc70*/  SHF.R.U32.HI R13, RZ, 0x18, R2 ;  /* 0x00000018ff0d7819 */ /* 0x000fe40000011602 */
[----:B--2---:R-:W-:Y:S01]  /*fc80*/  FMNMX.FTZ R136, R136, R20, !PT ;  /* 0x0000001488887209 */ /* 0x004fe20007810000 */
[----:B------:R-:W-:Y:S01]  /*fc90*/  IMAD.WIDE.U32 R234, R5, -0x2daee0ad, RZ ;  /* 0xd2511f5305ea7825 */ /* 0x000fe200078e00ff */
[----:B------:R-:W-:Y:S01]  /*fca0*/  LOP3.LUT R5, R2, 0xffff, RZ, 0xc0, !PT ;  /* 0x0000ffff02057812 */ /* 0x000fe200078ec0ff */
[----:B------:R2:W-:Y:S01]  /*fcb0*/  MUFU.EX2 R203, R7 ;  /* 0x0000000700cb7308 */ /* 0x0005e20000000800 */
[----:B-1----:R-:W-:-:S02]  /*fcc0*/  LOP3.LUT R22, R31, UR13, R32, 0x96, !PT ;  /* 0x0000000d1f167c12 */ /* 0x002fc4000f8e9620 */
[----:B------:R-:W-:Y:S01]  /*fcd0*/  LOP3.LUT R6, R235, UR5, R30, 0x96, !PT ;  /* 0x00000005eb067c12 */ /* 0x000fe2000f8e961e */
[----:B------:R-:W-:Y:S01]  /*fce0*/  LDSM.16.MT88.4 R32, [R211+0xb000] ;  /* 0x00b00000d320783b */ /* 0x000fe20000004200 */
[----:B------:R-:W-:Y:S02]  /*fcf0*/  SHF.R.U32.HI R3, RZ, 0x10, R2 ;  /* 0x00000010ff037819 */ /* 0x000fe40000011602 */
[----:B------:R-:W-:Y:S01]  /*fd00*/  SHF.R.U32.HI R5, RZ, 0x8, R5 ;  /* 0x00000008ff057819 */ /* 0x000fe20000011605 */
[----:B----4-:R-:W-:Y:S01]  /*fd10*/  IMAD.WIDE.U32 R22, R22, -0x326172a9, RZ ;  /* 0xcd9e8d5716167825 */ /* 0x010fe200078e00ff */
[----:B------:R-:W-:Y:S01]  /*fd20*/  LOP3.LUT R2, R3, 0xff, RZ, 0xc0, !PT ;  /* 0x000000ff03027812 */ /* 0x000fe200078ec0ff */
[----:B------:R1:W-:Y:S01]  /*fd30*/  MUFU.EX2 R232, R19 ;  /* 0x0000001300e87308 */ /* 0x0003e20000000800 */
[----:B------:R-:W-:Y:S02]  /*fd40*/  SHF.R.U32.HI R3, RZ, 0x10, R4 ;  /* 0x00000010ff037819 */ /* 0x000fe40000011604 */
[----:B------:R-:W-:-:S02]  /*fd50*/  LOP3.LUT R233, R23, UR12, R28, 0x96, !PT ;  /* 0x0000000c17e97c12 */ /* 0x000fc4000f8e961c */
[----:B------:R-:W-:Y:S01]  /*fd60*/  PRMT R23, R15, 0x5410, R5 ;  /* 0x000054100f177816 */ /* 0x000fe20000000005 */
[----:B--2---:R-:W-:Y:S02]  /*fd70*/  IMAD.WIDE.U32 R6, R6, -0x326172a9, RZ ;  /* 0xcd9e8d5706067825 */ /* 0x004fe400078e00ff */
[----:B------:R2:W-:Y:S01]  /*fd80*/  MUFU.EX2 R202, R11 ;  /* 0x0000000b00ca7308 */ /* 0x0005e20000000800 */
[----:B------:R-:W-:Y:S02]  /*fd90*/  SHF.R.U32.HI R5, RZ, 0x18, R4 ;  /* 0x00000018ff057819 */ /* 0x000fe40000011604 */
[----:B------:R-:W-:Y:S02]  /*fda0*/  LOP3.LUT R3, R3, 0xff, RZ, 0xc0, !PT ;  /* 0x000000ff03037812 */ /* 0x000fe400078ec0ff */
[----:B------:R-:W-:Y:S02]  /*fdb0*/  LOP3.LUT R20, R6, 0xff, RZ, 0xc0, !PT ;  /* 0x000000ff06147812 */ /* 0x000fe400078ec0ff */
[--C-:B------:R-:W-:Y:S01]  /*fdc0*/  SHF.R.U32.HI R15, RZ, 0x10, R6.reuse ;  /* 0x00000010ff0f7819 */ /* 0x100fe20000011606 */
[----:B------:R3:W4:Y:S01]  /*fdd0*/  MUFU.EX2 R132, R24 ;  /* 0x0000001800847308 */ /* 0x0007220000000800 */
[----:B-1----:R-:W-:-:S02]  /*fde0*/  SHF.R.U32.HI R19, RZ, 0x18, R6 ;  /* 0x00000018ff137819 */ /* 0x002fc40000011606 */
[----:B------:R-:W-:-:S05]  /*fdf0*/  FSETP.NEU.FTZ.AND P0, PT, R136, -INF , PT ;  /* 0xff8000008800780b */ /* 0x000fca0003f1d000 */
[----:B------:R1:W-:Y:S01]  /*fe00*/  MUFU.EX2 R195, R18 ;  /* 0x0000001200c37308 */ /* 0x0003e20000000800 */
[----:B--2---:R-:W-:Y:S02]  /*fe10*/  LOP3.LUT R11, R6, 0xffff, RZ, 0xc0, !PT ;  /* 0x0000ffff060b7812 */ /* 0x004fe400078ec0ff */
[----:B------:R-:W-:-:S05]  /*fe20*/  LOP3.LUT R6, R4, 0xffff, RZ, 0xc0, !PT ;  /* 0x0000ffff04067812 */ /* 0x000fca00078ec0ff */
[----:B------:R2:W5:Y:S01]  /*fe30*/  MUFU.EX2 R201, R21 ;  /* 0x0000001500c97308 */ /* 0x0005620000000800 */
[----:B---3--:R-:W-:Y:S01]  /*fe40*/  PRMT R24, R2, 0x5410, R13 ;  /* 0x0000541002187816 */ /* 0x008fe2000000000d */
[----:B------:R-:W-:Y:S01]  /*fe50*/  FMUL.FTZ R13, R136, UR35 ;  /* 0x00000023880d7c20 */ /* 0x000fe20008410000 */
[----:B------:R-:W-:Y:S02]  /*fe60*/  LOP3.LUT R2, R7, UR21, R22, 0x96, !PT ;  /* 0x0000001507027c12 */ /* 0x000fe4000f8e9616 */
[----:B------:R-:W-:Y:S02]  /*fe70*/  LOP3.LUT R7, R4, 0xff, RZ, 0xc0, !PT ;  /* 0x000000ff04077812 */ /* 0x000fe400078ec0ff */
[----:B------:R-:W-:Y:S02]  /*fe80*/  SHF.R.U32.HI R4, RZ, 0x8, R6 ;  /* 0x00000008ff047819 */ /* 0x000fe40000011606 */
[----:B-1----:R-:W-:Y:S02]  /*fe90*/  SHF.R.U32.HI R18, RZ, 0x8, R11 ;  /* 0x00000008ff127819 */ /* 0x002fe4000001160b */
[----:B------:R-:W-:-:S02]  /*fea0*/  PRMT R11, R7, 0x5410, R4 ;  /* 0x00005410070b7816 */ /* 0x000fc40000000004 */
[----:B------:R-:W-:Y:S02]  /*feb0*/  LOP3.LUT R4, R2, 0xffff, RZ, 0xc0, !PT ;  /* 0x0000ffff02047812 */ /* 0x000fe400078ec0ff */
[----:B------:R-:W-:Y:S02]  /*fec0*/  LOP3.LUT R6, R15, 0xff, RZ, 0xc0, !PT ;  /* 0x000000ff0f067812 */ /* 0x000fe400078ec0ff */
[----:B------:R-:W-:Y:S02]  /*fed0*/  PRMT R15, R3, 0x5410, R5 ;  /* 0x00005410030f7816 */ /* 0x000fe40000000005 */
[----:B------:R-:W-:Y:S02]  /*fee0*/  SHF.R.U32.HI R5, RZ, 0x8, R4 ;  /* 0x00000008ff057819 */ /* 0x000fe40000011604 */
[----:B------:R-:W-:Y:S02]  /*fef0*/  FSEL R4, R135, RZ, P2 ;  /* 0x000000ff87047208 */ /* 0x000fe40001000000 */
[----:B------:R-:W-:-:S02]  /*ff00*/  SHF.R.U32.HI R3, RZ, 0x10, R2 ;  /* 0x00000010ff037819 */ /* 0x000fc40000011602 */
[----:B--2---:R-:W-:Y:S01]  /*ff10*/  PRMT R21, R6, 0x5410, R19 ;  /* 0x0000541006157816 */ /* 0x004fe20000000013 */
[----:B------:R-:W-:Y:S01]  /*ff20*/  FADD.FTZ R137, R226, -R4 ;  /* 0x80000004e2897221 */ /* 0x000fe20000010000 */
[----:B------:R-:W-:Y:S02]  /*ff30*/  FSEL R13, R13, RZ, P0 ;  /* 0x000000ff0d0d7208 */ /* 0x000fe40000000000 */
[----:B------:R-:W-:Y:S02]  /*ff40*/  SHF.R.U32.HI R6, RZ, 0x18, R2 ;  /* 0x00000018ff067819 */ /* 0x000fe40000011602 */
[----:B------:R-:W-:Y:S01]  /*ff50*/  LOP3.LUT R3, R3, 0xff, RZ, 0xc0, !PT ;  /* 0x000000ff03037812 */ /* 0x000fe200078ec0ff */
[--C-:B------:R-:W-:Y:S01]  /*ff60*/  FFMA.FTZ R14, R14, UR35, -R13.reuse ;  /* 0x000000230e0e7c23 */ /* 0x100fe2000801080d */
[----:B------:R-:W-:Y:S01]  /*ff70*/  LOP3.LUT R7, R2, 0xff, RZ, 0xc0, !PT ;  /* 0x000000ff02077812 */ /* 0x000fe200078ec0ff */
[--C-:B------:R-:W-:Y:S01]  /*ff80*/  FFMA.FTZ R9, R9, UR35, -R13.reuse ;  /* 0x0000002309097c23 */ /* 0x100fe2000801080d */
[----:B------:R-:W-:Y:S01]  /*ff90*/  FSEL R4, R136, RZ, P0 ;  /* 0x000000ff88047208 */ /* 0x000fe20000000000 */
[----:B------:R-:W-:Y:S01]  /*ffa0*/  FFMA.FTZ R10, R10, UR35, -R13 ;  /* 0x000000230a0a7c23 */ /* 0x000fe2000801080d */
[----:B------:R-:W-:Y:S01]  /*ffb0*/  FSEL R2, R133, RZ, P1 ;  /* 0x000000ff85027208 */ /* 0x000fe20000800000 */
[----:B------:R1:W-:Y:S01]  /*ffc0*/  MUFU.EX2 R190, R14 ;  /* 0x0000000e00be7308 */ /* 0x0003e20000000800 */
[----:B------:R-:W-:-:S02]  /*ffd0*/  PRMT R18, R20, 0x5410, R18 ;  /* 0x0000541014127816 */ /* 0x000fc40000000012 */
[----:B------:R-:W-:Y:S01]  /*ffe0*/  PRMT R19, R3, 0x5410, R6 ;  /* 0x0000541003137816 */ /* 0x000fe20000000006 */
[----:B------:R-:W-:Y:S01]  /*fff0*/  FFMA.FTZ R3, R8, UR35, -R13 ;  /* 0x0000002308037c23 */ /* 0x000fe2000801080d */
[----:B------:R-:W-:Y:S01]  /*10000*/  PRMT R20, R7, 0x5410, R5 ;  /* 0x0000541007147816 */ /* 0x000fe20000000005 */
[----:B------:R-:W-:Y:S01]  /*10010*/  FADD.FTZ R7, R223, -R4 ;  /* 0x80000004df077221 */ /* 0x000fe20000010000 */
[----:B------:R-:W-:Y:S01]  /*10020*/  FADD.FTZ R6, R225, -R2 ;  /* 0x80000002e1067221 */ /* 0x000fe20000010000 */
[----:B------:R-:W-:Y:S01]  /*10030*/  HSET2.LE.AND R2, R11, R0, PT ;  /* 0x000000000b027233 */ /* 0x000fe20003803000 */
[----:B------:R2:W-:Y:S01]  /*10040*/  MUFU.EX2 R138, R3 ;  /* 0x00000003008a7308 */ /* 0x0005e20000000800 */
[----:B------:R-:W-:Y:S01]  /*10050*/  FSEL R5, R134, RZ, P3 ;  /* 0x000000ff86057208 */ /* 0x000fe20001800000 */
[----:B------:R-:W-:Y:S01]  /*10060*/  FMUL.FTZ R6, R6, UR35 ;  /* 0x0000002306067c20 */ /* 0x000fe20008410000 */
[----:B----4-:R-:W-:Y:S01]  /*10070*/  IMAD.MOV.U32 R225, RZ, RZ, R132 ;  /* 0x000000ffffe17224 */ /* 0x010fe200078e0084 */
[----:B------:R-:W-:Y:S01]  /*10080*/  MOV R226, R173 ;  /* 0x000000ad00e27202 */ /* 0x000fe20000000f00 */
[----:B------:R-:W-:-:S02]  /*10090*/  IMAD.MOV.U32 R223, RZ, RZ, R25 ;  /* 0x000000ffffdf7224 */ /* 0x000fc400078e0019 */
[----:B------:R-:W-:Y:S01]  /*100a0*/  FADD.FTZ R132, R227, -R5 ;  /* 0x80000005e3847221 */ /* 0x000fe20000010000 */
[----:B------:R-:W-:Y:S01]  /*100b0*/  MOV R227, R172 ;  /* 0x000000ac00e37202 */ /* 0x000fe20000000f00 */
[----:B------:R3:W-:Y:S01]  /*100c0*/  MUFU.EX2 R191, R9 ;  /* 0x0000000900bf7308 */ /* 0x0007e20000000800 */
[----:B-1----:R-:W-:Y:S01]  /*100d0*/  FMUL.FTZ R14, R7, UR35 ;  /* 0x00000023070e7c20 */ /* 0x002fe20008410000 */
[--C-:B------:R-:W-:Y:S01]  /*100e0*/  HSET2.LE.AND R4, R23, R0.reuse, PT ;  /* 0x0000000017047233 */ /* 0x100fe20003803000 */
[----:B------:R-:W1:Y:S01]  /*100f0*/  LDSM.16.MT88.4 R172, [R214+0xa000] ;  /* 0x00a00000d6ac783b */ /* 0x000e620000004200 */
[----:B------:R-:W-:Y:S02]  /*10100*/  F2FP.BF16.F32.PACK_AB R5, R226, R227 ;  /* 0x000000e3e205723e */ /* 0x000fe400000010ff */
[----:B------:R-:W-:Y:S02]  /*10110*/  HSET2.LE.AND R7, R18, R0, PT ;  /* 0x0000000012077233 */ /* 0x000fe40003803000 */
[----:B------:R4:W4:Y:S01]  /*10120*/  MUFU.EX2 R139, R10 ;  /* 0x0000000a008b7308 */ /* 0x0009220000000800 */
[----:B--2---:R-:W-:-:S02]  /*10130*/  F2FP.BF16.F32.PACK_AB R3, R231, R197 ;  /* 0x000000c5e703723e */ /* 0x004fc400000010ff */
[--C-:B------:R-:W-:Y:S02]  /*10140*/  HSET2.LE.AND R18, R21, R0.reuse, PT ;  /* 0x0000000015127233 */ /* 0x100fe40003803000 */
[----:B------:R-:W-:Y:S02]  /*10150*/  LOP3.LUT R8, R2, R3, RZ, 0xc0, !PT ;  /* 0x0000000302087212 */ /* 0x000fe400078ec0ff */
[----:B------:R-:W-:Y:S01]  /*10160*/  HSET2.LE.AND R2, R15, R0, PT ;  /* 0x000000000f027233 */ /* 0x000fe20003803000 */
[----:B------:R-:W2:Y:S01]  /*10170*/  MUFU.EX2 R14, R14 ;  /* 0x0000000e000e7308 */ /* 0x000ea20000000800 */
[----:B------:R-:W-:Y:S02]  /*10180*/  F2FP.BF16.F32.PACK_AB R3, R223, R196 ;  /* 0x000000c4df03723e */ /* 0x000fe400000010ff */
[----:B-----5:R-:W-:Y:S02]  /*10190*/  F2FP.BF16.F32.PACK_AB R11, R195, R201 ;  /* 0x000000c9c30b723e */ /* 0x020fe400000010ff */
[----:B---3--:R-:W-:-:S02]  /*101a0*/  LOP3.LUT R9, R2, R3, RZ, 0xc0, !PT ;  /* 0x0000000302097212 */ /* 0x008fc400078ec0ff */
[--C-:B------:R-:W-:Y:S01]  /*101b0*/  HSET2.LE.AND R2, R20, R0.reuse, PT ;  /* 0x0000000014027233 */ /* 0x100fe20003803000 */
[----:B------:R3:W5:Y:S01]  /*101c0*/  MUFU.EX2 R15, R6 ;  /* 0x00000006000f7308 */ /* 0x0007620000000800 */
[----:B----4-:R-:W-:Y:S01]  /*101d0*/  LOP3.LUT R10, R4, R5, RZ, 0xc0, !PT ;  /* 0x00000005040a7212 */ /* 0x010fe200078ec0ff */
[----:B------:R-:W4:Y:S01]  /*101e0*/  LDSM.16.MT88.4 R20, [R213+0xa000] ;  /* 0x00a00000d514783b */ /* 0x000f220000004200 */
[--C-:B------:R-:W-:Y:S02]  /*101f0*/  HSET2.LE.AND R5, R19, R0.reuse, PT ;  /* 0x0000000013057233 */ /* 0x100fe40003803000 */
[----:B------:R-:W-:Y:S02]  /*10200*/  F2FP.BF16.F32.PACK_AB R3, R202, R203 ;  /* 0x000000cbca03723e */ /* 0x000fe400000010ff */
[----:B------:R-:W-:Y:S02]  /*10210*/  F2FP.BF16.F32.PACK_AB R19, R138, R139 ;  /* 0x0000008b8a13723e */ /* 0x000fe400000010ff */
[----:B------:R-:W-:Y:S01]  /*10220*/  LOP3.LUT R4, R2, R3, RZ, 0xc0, !PT ;  /* 0x0000000302047212 */ /* 0x000fe200078ec0ff */
[-C--:B--2---:R-:W-:Y:S01]  /*10230*/  FMUL.FTZ R42, R42, R14.reuse ;  /* 0x0000000e2a2a7220 */ /* 0x084fe20000410000 */
[-C--:B------:R-:W-:Y:S01]  /*10240*/  FMUL.FTZ R43, R43, R14.reuse ;  /* 0x0000000e2b2b7220 */ /* 0x080fe20000410000 */
[----:B------:R-:W-:Y:S01]  /*10250*/  HSET2.LE.AND R3, R24, R0, PT ;  /* 0x0000000018037233 */ /* 0x000fe20003803000 */
[-C--:B------:R-:W-:Y:S01]  /*10260*/  FMUL.FTZ R142, R142, R14.reuse ;  /* 0x0000000e8e8e7220 */ /* 0x080fe20000410000 */
[----:B------:R-:W-:Y:S01]  /*10270*/  F2FP.BF16.F32.PACK_AB R2, R232, R225 ;  /* 0x000000e1e802723e */ /* 0x000fe200000010ff */
[----:B------:R-:W-:Y:S01]  /*10280*/  LDSM.16.MT88.4 R24, [R213+0xb000] ;  /* 0x00b00000d518783b */ /* 0x000fe20000004200 */
[----:B------:R-:W-:Y:S01]  /*10290*/  FMUL.FTZ R143, R143, R14 ;  /* 0x0000000e8f8f7220 */ /* 0x000fe20000410000 */
[----:B---3--:R-:W-:Y:S01]  /*102a0*/  F2FP.BF16.F32.PACK_AB R6, R190, R191 ;  /* 0x000000bfbe06723e */ /* 0x008fe200000010ff */
[-C--:B-----5:R-:W-:Y:S01]  /*102b0*/  FMUL.FTZ R40, R40, R15.reuse ;  /* 0x0000000f28287220 */ /* 0x0a0fe20000410000 */
[-C--:B------:R-:W-:Y:S01]  /*102c0*/  FMUL.FTZ R41, R41, R15.reuse ;  /* 0x0000000f29297220 */ /* 0x080fe20000410000 */
[-C--:B------:R-:W-:Y:S01]  /*102d0*/  FMUL.FTZ R140, R140, R15.reuse ;  /* 0x0000000f8c8c7220 */ /* 0x080fe20000410000 */
[----:B------:R-:W-:Y:S01]  /*102e0*/  LOP3.LUT R5, R5, R6, RZ, 0xc0, !PT ;  /* 0x0000000605057212 */ /* 0x000fe200078ec0ff */
[----:B------:R-:W-:Y:S01]  /*102f0*/  FMUL.FTZ R141, R141, R15 ;  /* 0x0000000f8d8d7220 */ /* 0x000fe20000410000 */
[----:B------:R-:W-:Y:S01]  /*10300*/  LOP3.LUT R6, R7, R11, RZ, 0xc0, !PT ;  /* 0x0000000b07067212 */ /* 0x000fe200078ec0ff */
[----:B------:R-:W-:Y:S01]  /*10310*/  FMUL.FTZ R148, R148, R15 ;  /* 0x0000000f94947220 */ /* 0x000fe20000410000 */
[----:B------:R-:W-:Y:S01]  /*10320*/  LOP3.LUT R7, R18, R19, RZ, 0xc0, !PT ;  /* 0x0000001312077212 */ /* 0x000fe200078ec0ff */
[-C--:B------:R-:W-:Y:S01]  /*10330*/  FMUL.FTZ R149, R149, R15.reuse ;  /* 0x0000000f95957220 */ /* 0x080fe20000410000 */
[----:B------:R-:W-:Y:S01]  /*10340*/  LOP3.LUT R11, R3, R2, RZ, 0xc0, !PT ;  /* 0x00000002030b7212 */ /* 0x000fe200078ec0ff */
        /* <DEDUP_REMOVED lines=31> */
[----:B------:R-:W-:-:S02]  /*10540*/  IMAD.MOV.U32 R3, RZ, RZ, R28 ;  /* 0x000000ffff037224 */ /* 0x000fc400078e001c */
        /* <DEDUP_REMOVED lines=29> */
[----:B------:R-:W-:Y:S01]  /*10720*/  FMUL.FTZ R2, R137, UR35 ;  /* 0x0000002389027c20 */ /* 0x000fe20008410000 */
[----:B------:R-:W-:Y:S01]  /*10730*/  HMMA.16816.F32.BF16 R140, R4, R180, R140 ;  /* 0x000000b4048c723c */ /* 0x000fe2000004188c */
[----:B------:R-:W-:-:S02]  /*10740*/  MOV R137, R236 ;  /* 0x000000ec00897202 */ /* 0x000fc40000000f00 */
[----:B------:R-:W-:-:S03]  /*10750*/  PLOP3.LUT P0, PT, PT, PT, UP0, 0x80, 0x0 ;  /* 0x000000000000781c */ /* 0x000fc60003f0f008 */
[C---:B------:R-:W-:Y:S06]  /*10760*/  HMMA.16816.F32.BF16 R148, R4.reuse, R182, R148 ;  /* 0x000000b60494723c */ /* 0x040fec0000041894 */
[C---:B------:R-:W-:Y:S06]  /*10770*/  HMMA.16816.F32.BF16 R44, R4.reuse, R178, R44 ;  /* 0x000000b2042c723c */ /* 0x040fec000004182c */
[C---:B-1----:R-:W-:Y:S06]  /*10780*/  HMMA.16816.F32.BF16 R56, R4.reuse, R172, R56 ;  /* 0x000000ac0438723c */ /* 0x042fec0000041838 */
[C---:B------:R-:W-:Y:S06]  /*10790*/  HMMA.16816.F32.BF16 R60, R4.reuse, R174, R60 ;  /* 0x000000ae043c723c */ /* 0x040fec000004183c */
[C---:B----4-:R-:W-:Y:S06]  /*107a0*/  HMMA.16816.F32.BF16 R72, R4.reuse, R20, R72 ;  /* 0x000000140448723c */ /* 0x050fec0000041848 */
        /* <DEDUP_REMOVED lines=8> */
[----:B------:R-:W-:Y:S01]  /*10830*/  HMMA.16816.F32.BF16 R204, R4, R26, R124 ;  /* 0x0000001a04cc723c */ /* 0x000fe2000004187c */
[----:B------:R1:W2:Y:S06]  /*10840*/  MUFU.EX2 R7, R2 ;  /* 0x0000000200077308 */ /* 0x0002ac0000000800 */
[----:B------:R-:W-:Y:S01]  /*10850*/  IMAD.WIDE.U32 R4, R233, -0x2daee0ad, RZ ;  /* 0xd2511f53e9047825 */ /* 0x000fe200078e00ff */
[----:B------:R-:W-:-:S02]  /*10860*/  MOV R124, R230 ;  /* 0x000000e6007c7202 */ /* 0x000fc40000000f00 */
[----:B------:R-:W-:Y:S01]  /*10870*/  MOV R126, R198 ;  /* 0x000000c6007e7202 */ /* 0x000fe20000000f00 */
[----:B------:R-:W-:Y:S02]  /*10880*/  IMAD.MOV.U32 R127, RZ, RZ, R199 ;  /* 0x000000ffff7f7224 */ /* 0x000fe400078e00c7 */
[----:B------:R-:W-:Y:S02]  /*10890*/  IMAD.MOV.U32 R125, RZ, RZ, R229 ;  /* 0x000000ffff7d7224 */ /* 0x000fe400078e00e5 */
[----:B-1----:R-:W-:Y:S01]  /*108a0*/  FMUL.FTZ R2, R132, UR35 ;  /* 0x0000002384027c20 */ /* 0x002fe20008410000 */
[-C--:B--2---:R-:W-:Y:S01]  /*108b0*/  FMUL.FTZ R144, R144, R7.reuse ;  /* 0x0000000790907220 */ /* 0x084fe20000410000 */
        /* <DEDUP_REMOVED lines=18> */
[----:B------:R-:W-:-:S02]  /*109e0*/  IMAD.MOV.U32 R132, RZ, RZ, R231 ;  /* 0x000000ffff847224 */ /* 0x000fc400078e00e7 */
[-C--:B-1----:R-:W-:Y:S01]  /*109f0*/  FMUL.FTZ R146, R146, R6.reuse ;  /* 0x0000000692927220 */ /* 0x082fe20000410000 */
[-C--:B------:R-:W-:Y:S01]  /*10a00*/  FMUL.FTZ R147, R147, R6.reuse ;  /* 0x0000000693937220 */ /* 0x080fe20000410000 */
[-C--:B------:R-:W-:Y:S01]  /*10a10*/  FMUL.FTZ R154, R154, R6.reuse ;  /* 0x000000069a9a7220 */ /* 0x080fe20000410000 */
[-C--:B------:R-:W-:Y:S01]  /*10a20*/  FMUL.FTZ R155, R155, R6.reuse ;  /* 0x000000069b9b7220 */ /* 0x080fe20000410000 */
[----:B------:R-:W-:Y:S02]  /*10a30*/  IMAD.MOV.U32 R2, RZ, RZ, R228 ;  /* 0x000000ffff027224 */ /* 0x000fe400078e00e4 */
[-C--:B------:R-:W-:Y:S01]  /*10a40*/  FMUL.FTZ R98, R98, R6.reuse ;  /* 0x0000000662627220 */ /* 0x080fe20000410000 */
[-C--:B------:R-:W-:Y:S01]  /*10a50*/  FMUL.FTZ R99, R99, R6.reuse ;  /* 0x0000000663637220 */ /* 0x080fe20000410000 */
[----:B------:R-:W-:Y:S01]  /*10a60*/  FMUL.FTZ R70, R70, R6 ;  /* 0x0000000646467220 */ /* 0x000fe20000410000 */
[C---:B------:R-:W-:Y:S01]  /*10a70*/  HMMA.16816.F32.BF16 R144, R8.reuse, R180, R144 ;  /* 0x000000b40890723c */ /* 0x040fe20000041890 */
[----:B------:R-:W-:Y:S01]  /*10a80*/  MOV R233, R2 ;  /* 0x0000000200e97202 */ /* 0x000fe20000000f00 */
[-C--:B------:R-:W-:Y:S01]  /*10a90*/  FMUL.FTZ R71, R71, R6.reuse ;  /* 0x0000000647477220 */ /* 0x080fe20000410000 */
[-C--:B------:R-:W-:Y:S01]  /*10aa0*/  FMUL.FTZ R82, R82, R6.reuse ;  /* 0x0000000652527220 */ /* 0x080fe20000410000 */
[-C--:B------:R-:W-:Y:S01]  /*10ab0*/  FMUL.FTZ R83, R83, R6.reuse ;  /* 0x0000000653537220 */ /* 0x080fe20000410000 */
[----:B------:R-:W-:Y:S01]  /*10ac0*/  LOP3.LUT R2, R5, UR29, R234, 0x96, !PT ;  /* 0x0000001d05027c12 */ /* 0x000fe2000f8e96ea */
[C---:B------:R-:W-:Y:S01]  /*10ad0*/  HMMA.16816.F32.BF16 R240, R8.reuse, R182, R152 ;  /* 0x000000b608f0723c */ /* 0x040fe20000041898 */
[----:B------:R-:W-:Y:S01]  /*10ae0*/  MOV R181, R197 ;  /* 0x000000c500b57202 */ /* 0x000fe20000000f00 */
[----:B------:R-:W-:Y:S01]  /*10af0*/  FMUL.FTZ R86, R86, R6 ;  /* 0x0000000656567220 */ /* 0x000fe20000410000 */
[----:B------:R-:W-:Y:S01]  /*10b00*/  MOV R180, R196 ;  /* 0x000000c400b47202 */ /* 0x000fe20000000f00 */
[-C--:B------:R-:W-:Y:S01]  /*10b10*/  FMUL.FTZ R87, R87, R6.reuse ;  /* 0x0000000657577220 */ /* 0x080fe20000410000 */
[----:B------:R-:W-:Y:S01]  /*10b20*/  FMUL.FTZ R54, R54, R6 ;  /* 0x0000000636367220 */ /* 0x000fe20000410000 */
[----:B------:R-:W-:Y:S01]  /*10b30*/  IMAD.MOV.U32 R234, RZ, RZ, R181 ;  /* 0x000000ffffea7224 */ /* 0x000fe200078e00b5 */
[----:B------:R-:W-:Y:S01]  /*10b40*/  MOV R153, R3 ;  /* 0x0000000300997202 */ /* 0x000fe20000000f00 */
[----:B------:R-:W-:Y:S01]  /*10b50*/  FFMA.FTZ R3, R188, UR35, -R12 ;  /* 0x00000023bc037c23 */ /* 0x000fe2000801080c */
[----:B------:R-:W-:Y:S01]  /*10b60*/  MOV R235, R180 ;  /* 0x000000b400eb7202 */ /* 0x000fe20000000f00 */
[C---:B------:R-:W-:Y:S01]  /*10b70*/  HMMA.16816.F32.BF16 R68, R8.reuse, R20, R68 ;  /* 0x000000140844723c */ /* 0x040fe20000041844 */
[----:B------:R-:W-:Y:S01]  /*10b80*/  MOV R154, R124 ;  /* 0x0000007c009a7202 */ /* 0x000fe20000000f00 */
[----:B------:R-:W-:Y:S01]  /*10b90*/  IMAD.MOV.U32 R124, RZ, RZ, R18 ;  /* 0x000000ffff7c7224 */ /* 0x000fe200078e0012 */
[----:B------:R-:W-:Y:S01]  /*10ba0*/  MOV R155, R19 ;  /* 0x00000013009b7202 */ /* 0x000fe20000000f00 */
[-C--:B------:R-:W-:Y:S01]  /*10bb0*/  FMUL.FTZ R55, R55, R6.reuse ;  /* 0x0000000637377220 */ /* 0x080fe20000410000 */
[----:B------:R-:W-:Y:S01]  /*10bc0*/  LOP3.LUT R18, R2, 0xff, RZ, 0xc0, !PT ;  /* 0x000000ff02127812 */ /* 0x000fe200078ec0ff */
[C---:B------:R-:W-:Y:S01]  /*10bd0*/  HMMA.16816.F32.BF16 R180, R8.reuse, R30, R96 ;  /* 0x0000001e08b4723c */ /* 0x040fe20000041860 */
[----:B------:R1:W-:Y:S01]  /*10be0*/  MUFU.EX2 R31, R3 ;  /* 0x00000003001f7308 */ /* 0x0003e20000000800 */
[----:B------:R-:W-:Y:S01]  /*10bf0*/  LOP3.LUT R21, R4, 0xffff, RZ, 0xc0, !PT ;  /* 0x0000ffff04157812 */ /* 0x000fe200078ec0ff */
[----:B------:R-:W-:Y:S01]  /*10c00*/  FFMA.FTZ R5, R192, UR35, -R12 ;  /* 0x00000023c0057c23 */ /* 0x000fe2000801080c */
[----:B------:R-:W-:Y:S01]  /*10c10*/  SHF.R.U32.HI R20, RZ, 0x10, R4 ;  /* 0x00000010ff147819 */ /* 0x000fe20000011604 */
[-C--:B------:R-:W-:Y:S01]  /*10c20*/  FMUL.FTZ R66, R66, R6.reuse ;  /* 0x0000000642427220 */ /* 0x080fe20000410000 */
[C---:B------:R-:W-:Y:S01]  /*10c30*/  HMMA.16816.F32.BF16 R196, R8.reuse, R22, R80 ;  /* 0x0000001608c4723c */ /* 0x040fe20000041850 */
[----:B------:R-:W-:Y:S01]  /*10c40*/  SHF.R.U32.HI R19, RZ, 0x18, R2 ;  /* 0x00000018ff137819 */ /* 0x000fe20000011602 */
[-C--:B------:R-:W-:Y:S01]  /*10c50*/  FMUL.FTZ R67, R67, R6.reuse ;  /* 0x0000000643437220 */ /* 0x080fe20000410000 */
[----:B------:R-:W-:Y:S01]  /*10c60*/  LOP3.LUT R20, R20, 0xff, RZ, 0xc0, !PT ;  /* 0x000000ff14147812 */ /* 0x000fe200078ec0ff */
[-C--:B------:R-:W-:Y:S01]  /*10c70*/  FMUL.FTZ R122, R122, R6.reuse ;  /* 0x000000067a7a7220 */ /* 0x080fe20000410000 */
[----:B------:R-:W-:Y:S01]  /*10c80*/  SHF.R.U32.HI R21, RZ, 0x8, R21 ;  /* 0x00000008ff157819 */ /* 0x000fe20000011615 */
[C---:B------:R-:W-:Y:S01]  /*10c90*/  HMMA.16816.F32.BF16 R84, R8.reuse, R28, R84 ;  /* 0x0000001c0854723c */ /* 0x040fe20000041854 */
[----:B------:R-:W-:Y:S01]  /*10ca0*/  LOP3.LUT R23, R4, 0xff, RZ, 0xc0, !PT ;  /* 0x000000ff04177812 */ /* 0x000fe200078ec0ff */
[----:B------:R-:W-:Y:S01]  /*10cb0*/  MUFU.EX2 R29, R5 ;  /* 0x00000005001d7308 */ /* 0x000fe20000000800 */
[----:B------:R-:W-:Y:S01]  /*10cc0*/  SHF.R.U32.HI R22, RZ, 0x18, R4 ;  /* 0x00000018ff167819 */ /* 0x000fe20000011604 */
[----:B------:R-:W-:Y:S01]  /*10cd0*/  FMUL.FTZ R123, R123, R6 ;  /* 0x000000067b7b7220 */ /* 0x000fe20000410000 */
[----:B------:R-:W-:Y:S01]  /*10ce0*/  LOP3.LUT R4, R2, 0xffff, RZ, 0xc0, !PT ;  /* 0x0000ffff02047812 */ /* 0x000fe200078ec0ff */
[----:B-1----:R-:W-:Y:S01]  /*10cf0*/  FFMA.FTZ R3, R189, UR35, -R12 ;  /* 0x00000023bd037c23 */ /* 0x002fe2000801080c */
[----:B------:R-:W-:Y:S01]  /*10d00*/  PRMT R20, R20, 0x5410, R22 ;  /* 0x0000541014147816 */ /* 0x000fe20000000016 */
[----:B------:R-:W-:Y:S01]  /*10d10*/  HMMA.16816.F32.BF16 R52, R8, R172, R52 ;  /* 0x000000ac0834723c */ /* 0x000fe20000041834 */
[----:B------:R-:W-:Y:S01]  /*10d20*/  SHF.R.U32.HI R4, RZ, 0x8, R4 ;  /* 0x00000008ff047819 */ /* 0x000fe20000011604 */
[----:B------:R1:W2:Y:S01]  /*10d30*/  MUFU.EX2 R30, R3 ;  /* 0x00000003001e7308 */ /* 0x0002a20000000800 */
[----:B------:R-:W-:Y:S01]  /*10d40*/  PRMT R21, R23, 0x5410, R21 ;  /* 0x0000541017157816 */ /* 0x000fe20000000015 */
[----:B------:R-:W-:-:S02]  /*10d50*/  IMAD.MOV.U32 R188, RZ, RZ, R125 ;  /* 0x000000ffffbc7224 */ /* 0x000fc400078e007d */
        /* <DEDUP_REMOVED lines=14> */
[----:B-1----:R-:W-:Y:S01]  /*10e40*/  SHF.R.U32.HI R3, RZ, 0x10, R2 ;  /* 0x00000010ff037819 */ /* 0x002fe20000011602 */
[----:B------:R-:W-:Y:S01]  /*10e50*/  FFMA.FTZ R2, R184, UR35, -R13 ;  /* 0x00000023b8027c23 */ /* 0x000fe2000801080d */
[----:B------:R-:W-:Y:S01]  /*10e60*/  MOV R43, R124 ;  /* 0x0000007c002b7202 */ /* 0x000fe20000000f00 */
[-C--:B------:R-:W-:Y:S01]  /*10e70*/  FMUL.FTZ R108, R108, R7.reuse ;  /* 0x000000076c6c7220 */ /* 0x080fe20000410000 */
[----:B------:R-:W-:Y:S01]  /*10e80*/  LOP3.LUT R5, R3, 0xff, RZ, 0xc0, !PT ;  /* 0x000000ff03057812 */ /* 0x000fe200078ec0ff */
[----:B------:R1:W-:Y:S01]  /*10e90*/  MUFU.EX2 R28, R2 ;  /* 0x00000002001c7308 */ /* 0x0003e20000000800 */
[----:B------:R-:W-:Y:S01]  /*10ea0*/  PRMT R3, R18, 0x5410, R4 ;  /* 0x0000541012037816 */ /* 0x000fe20000000004 */
[----:B------:R-:W-:Y:S01]  /*10eb0*/  FFMA.FTZ R4, R193, UR35, -R12 ;  /* 0x00000023c1047c23 */ /* 0x000fe2000801080c */
[----:B------:R-:W-:Y:S01]  /*10ec0*/  PRMT R19, R5, 0x5410, R19 ;  /* 0x0000541005137816 */ /* 0x000fe20000000013 */
[--C-:B------:R-:W-:Y:S01]  /*10ed0*/  FFMA.FTZ R5, R186, UR35, -R13.reuse ;  /* 0x00000023ba057c23 */ /* 0x100fe2000801080d */
[----:B------:R-:W-:Y:S01]  /*10ee0*/  MOV R184, R126 ;  /* 0x0000007e00b87202 */ /* 0x000fe20000000f00 */
[-C--:B------:R-:W-:Y:S01]  /*10ef0*/  FMUL.FTZ R109, R109, R7.reuse ;  /* 0x000000076d6d7220 */ /* 0x080fe20000410000 */
[----:B------:R-:W-:Y:S01]  /*10f00*/  HSET2.LE.AND R3, R3, R0, PT ;  /* 0x0000000003037233 */ /* 0x000fe20003803000 */
        /* <DEDUP_REMOVED lines=9> */
[--C-:B-1----:R-:W-:Y:S01]  /*10fa0*/  FFMA.FTZ R2, R185, UR35, -R13.reuse ;  /* 0x00000023b9027c23 */ /* 0x102fe2000801080d */
[----:B------:R-:W-:Y:S01]  /*10fb0*/  FFMA.FTZ R13, R187, UR35, -R13 ;  /* 0x00000023bb0d7c23 */ /* 0x000fe2000801080d */
[----:B------:R-:W-:Y:S01]  /*10fc0*/  MOV R185, R127 ;  /* 0x0000007f00b97202 */ /* 0x000fe20000000f00 */
[-C--:B------:R-:W-:Y:S01]  /*10fd0*/  FMUL.FTZ R170, R170, R6.reuse ;  /* 0x00000006aaaa7220 */ /* 0x080fe20000410000 */
[----:B------:R2:W1:Y:S01]  /*10fe0*/  MUFU.EX2 R22, R2 ;  /* 0x0000000200167308 */ /* 0x0004620000000800 */
[-C--:B------:R-:W-:Y:S01]  /*10ff0*/  FMUL.FTZ R171, R171, R6.reuse ;  /* 0x00000006abab7220 */ /* 0x080fe20000410000 */
[-C--:B------:R-:W-:Y:S01]  /*11000*/  FMUL.FTZ R128, R128, R7.reuse ;  /* 0x0000000780807220 */ /* 0x080fe20000410000 */
[----:B------:R-:W-:Y:S01]  /*11010*/  FMUL.FTZ R129, R129, R7 ;  /* 0x0000000781817220 */ /* 0x000fe20000410000 */
[-C--:B------:R-:W-:Y:S01]  /*11020*/  FMUL.FTZ R130, R130, R6.reuse ;  /* 0x0000000682827220 */ /* 0x080fe20000410000 */
[----:B------:R-:W-:Y:S01]  /*11030*/  FMUL.FTZ R131, R131, R6 ;  /* 0x0000000683837220 */ /* 0x000fe20000410000 */
[C---:B------:R-:W-:Y:S01]  /*11040*/  HMMA.16816.F32.BF16 R36, R8.reuse, R176, R36 ;  /* 0x000000b00824723c */ /* 0x040fe20000041824 */
[----:B------:R-:W-:Y:S01]  /*11050*/  IMAD.MOV.U32 R189, RZ, RZ, R188 ;  /* 0x000000ffffbd7224 */ /* 0x000fe200078e00bc */
[----:B------:R-:W-:Y:S01]  /*11060*/  MUFU.EX2 R18, R13 ;  /* 0x0000000d00127308 */ /* 0x000fe20000000800 */
[----:B------:R-:W-:Y:S01]  /*11070*/  MOV R188, R233 ;  /* 0x000000e900bc7202 */ /* 0x000fe20000000f00 */
[----:B------:R-:W-:Y:S01]  /*11080*/  LDSM.16.MT88.4 R64, [R214+0xa800] ;  /* 0x00a80000d640783b */ /* 0x000fe20000004200 */
[----:B------:R-:W-:Y:S01]  /*11090*/  MOV R233, R132 ;  /* 0x0000008400e97202 */ /* 0x000fe20000000f00 */
[----:B------:R-:W-:Y:S01]  /*110a0*/  HMMA.16816.F32.BF16 R236, R8, R178, R48 ;  /* 0x000000b208ec723c */ /* 0x000fe20000041830 */
[----:B------:R-:W-:Y:S01]  /*110b0*/  MOV R42, R155 ;  /* 0x0000009b002a7202 */ /* 0x000fe20000000f00 */
[----:B------:R-:W3:Y:S01]  /*110c0*/  LDSM.16.MT88.4 R48, [R211+0xa800] ;  /* 0x00a80000d330783b */ /* 0x000ee20000004200 */
[----:B------:R-:W-:Y:S01]  /*110d0*/  FFMA.FTZ R7, R248, R7, R234 ;  /* 0x00000007f8077223 */ /* 0x000fe200000100ea */
[----:B--2---:R-:W-:-:S02]  /*110e0*/  F2FP.BF16.F32.PACK_AB R2, R30, R31 ;  /* 0x0000001f1e02723e */ /* 0x004fc400000010ff */
[C---:B------:R-:W-:Y:S01]  /*110f0*/  HMMA.16816.F32.BF16 R100, R8.reuse, R32, R100 ;  /* 0x000000200864723c */ /* 0x040fe20000041864 */
[----:B------:R-:W2:Y:S01]  /*11100*/  LDSM.16.MT88.4 R80, [R213+0xa800] ;  /* 0x00a80000d550783b */ /* 0x000ea20000004200 */
[----:B------:R-:W-:Y:S01]  /*11110*/  FADD.FTZ R7, R233, R7 ;  /* 0x00000007e9077221 */ /* 0x000fe20000010000 */
[----:B------:R-:W-:Y:S02]  /*11120*/  LOP3.LUT R124, R3, R2, RZ, 0xc0, !PT ;  /* 0x00000002037c7212 */ /* 0x000fe400078ec0ff */
[----:B------:R-:W-:Y:S01]  /*11130*/  HSET2.LE.AND R2, R19, R0, PT ;  /* 0x0000000013027233 */ /* 0x000fe20003803000 */
[----:B------:R-:W-:Y:S01]  /*11140*/  HMMA.16816.F32.BF16 R176, R8, R34, R108 ;  /* 0x0000002208b0723c */ /* 0x000fe2000004186c */
[----:B------:R-:W4:Y:S01]  /*11150*/  MUFU.EX2 R19, R5 ;  /* 0x0000000500137308 */ /* 0x000f220000000800 */
[----:B-1----:R-:W-:Y:S01]  /*11160*/  F2FP.BF16.F32.PACK_AB R3, R22, R28 ;  /* 0x0000001c1603723e */ /* 0x002fe200000010ff */
[----:B------:R-:W-:Y:S01]  /*11170*/  LDSM.16.MT88.4 R96, [R209+0xb800] ;  /* 0x00b80000d160783b */ /* 0x000fe20000004200 */
[----:B------:R-:W-:-:S02]  /*11180*/  FADD.FTZ R248, R227, R7 ;  /* 0x00000007e3f87221 */ /* 0x000fc40000010000 */
[----:B------:R-:W-:Y:S01]  /*11190*/  LOP3.LUT R125, R2, R3, RZ, 0xc0, !PT ;  /* 0x00000003027d7212 */ /* 0x000fe200078ec0ff */
[C---:B------:R-:W-:Y:S01]  /*111a0*/  HMMA.16816.F32.BF16 R160, R8.reuse, R40, R160 ;  /* 0x0000002808a0723c */ /* 0x040fe200000418a0 */
[--C-:B------:R-:W-:Y:S01]  /*111b0*/  HSET2.LE.AND R2, R21, R0.reuse, PT ;  /* 0x0000000015027233 */ /* 0x100fe20003803000 */
[----:B------:R-:W-:Y:S01]  /*111c0*/  LDSM.16.MT88.4 R108, [R211+0xb800] ;  /* 0x00b80000d36c783b */ /* 0x000fe20000004200 */
[----:B------:R-:W-:Y:S01]  /*111d0*/  F2FP.BF16.F32.PACK_AB R3, R23, R29 ;  /* 0x0000001d1703723e */ /* 0x000fe200000010ff */
[----:B------:R-:W-:Y:S02]  /*111e0*/  FADD.FTZ R248, R226, R248 ;  /* 0x000000f8e2f87221 */ /* 0x000fe40000010000 */
[C---:B------:R-:W-:Y:S01]  /*111f0*/  HMMA.16816.F32.BF16 R168, R8.reuse, R24, R168 ;  /* 0x0000001808a8723c */ /* 0x040fe200000418a8 */
[----:B------:R-:W-:Y:S01]  /*11200*/  LOP3.LUT R126, R2, R3, RZ, 0xc0, !PT ;  /* 0x00000003027e7212 */ /* 0x000fe200078ec0ff */
[----:B------:R-:W-:Y:S01]  /*11210*/  IMAD.MOV.U32 R41, RZ, RZ, R154 ;  /* 0x000000ffff297224 */ /* 0x000fe200078e009a */
[----:B------:R-:W-:Y:S01]  /*11220*/  HSET2.LE.AND R2, R20, R0, PT ;  /* 0x0000000014027233 */ /* 0x000fe20003803000 */
[----:B------:R-:W-:Y:S01]  /*11230*/  LDSM.16.MT88.4 R120, [R214+0xb800] ;  /* 0x00b80000d678783b */ /* 0x000fe20000004200 */
[----:B----4-:R-:W-:Y:S01]  /*11240*/  F2FP.BF16.F32.PACK_AB R3, R18, R19 ;  /* 0x000000131203723e */ /* 0x010fe200000010ff */
[----:B------:R-:W-:Y:S01]  /*11250*/  HMMA.16816.F32.BF16 R32, R8, R26, R128 ;  /* 0x0000001a0820723c */ /* 0x000fe20000041880 */
[----:B------:R-:W-:Y:S01]  /*11260*/  MOV R40, R153 ;  /* 0x0000009900287202 */ /* 0x000fe20000000f00 */
[----:B------:R-:W-:Y:S01]  /*11270*/  LDSM.16.MT88.4 R24, [R213+0xb800] ;  /* 0x00b80000d518783b */ /* 0x000fe20000004200 */
[----:B------:R-:W-:Y:S01]  /*11280*/  LOP3.LUT R127, R2, R3, RZ, 0xc0, !PT ;  /* 0x00000003027f7212 */ /* 0x000fe200078ec0ff */
[----:B------:R-:W-:Y:S01]  /*11290*/  FFMA.FTZ R2, R137, UR35, -R17 ;  /* 0x0000002389027c23 */ /* 0x000fe20008010811 */
[----:B------:R-:W-:Y:S01]  /*112a0*/  LOP3.LUT R3, R185, UR12, R200, 0x96, !PT ;  /* 0x0000000cb9037c12 */ /* 0x000fe2000f8e96c8 */
[----:B------:R-:W1:Y:S02]  /*112b0*/  LDSM.16.MT88.4 R152, [R209+0xa800] ;  /* 0x00a80000d198783b */ /* 0x000e640000004200 */
[----:B------:R4:W5:Y:S02]  /*112c0*/  MUFU.EX2 R137, R2 ;  /* 0x0000000200897308 */ /* 0x0009640000000800 */
[----:B------:R-:W-:-:S04]  /*112d0*/  IMAD.WIDE.U32 R4, R3, -0x2daee0ad, RZ ;  /* 0xd2511f5303047825 */ /* 0x000fc800078e00ff */
[----:B------:R-:W-:Y:S01]  /*112e0*/  FFMA.FTZ R3, R252, UR35, -R17 ;  /* 0x00000023fc037c23 */ /* 0x000fe20008010811 */
[C---:B---3--:R-:W-:Y:S01]  /*112f0*/  HMMA.16816.F32.BF16 R40, R124.reuse, R48, R40 ;  /* 0x000000307c28723c */ /* 0x048fe20000041828 */
[----:B------:R-:W-:Y:S02]  /*11300*/  LOP3.LUT R9, R4, 0xff, RZ, 0xc0, !PT ;  /* 0x000000ff04097812 */ /* 0x000fe400078ec0ff */
[----:B------:R3:W2:Y:S01]  /*11310*/  MUFU.EX2 R132, R3 ;  /* 0x0000000300847308 */ /* 0x0006a20000000800 */
[--C-:B------:R-:W-:Y:S02]  /*11320*/  SHF.R.U32.HI R8, RZ, 0x10, R4.reuse ;  /* 0x00000010ff087819 */ /* 0x100fe40000011604 */
[----:B------:R-:W-:Y:S01]  /*11330*/  HMMA.16816.F32.BF16 R44, R124, R50, R44 ;  /* 0x000000327c2c723c */ /* 0x000fe2000004182c */
[----:B------:R-:W-:-:S05]  /*11340*/  SHF.R.U32.HI R11, RZ, 0x18, R4 ;  /* 0x00000018ff0b7819 */ /* 0x000fca0000011604 */
[----:B------:R-:W-:Y:S01]  /*11350*/  HMMA.16816.F32.BF16 R56, R124, R64, R56 ;  /* 0x000000407c38723c */ /* 0x000fe20000041838 */
[----:B----4-:R-:W-:Y:S01]  /*11360*/  LOP3.LUT R2, R5, UR29, R194, 0x96, !PT ;  /* 0x0000001d05027c12 */ /* 0x010fe2000f8e96c2 */
[----:B-----5:R-:W-:Y:S01]  /*11370*/  FADD.FTZ R248, R137, R248 ;  /* 0x000000f889f87221 */ /* 0x020fe20000010000 */
[----:B------:R-:W-:-:S03]  /*11380*/  LOP3.LUT R5, R4, 0xffff, RZ, 0xc0, !PT ;  /* 0x0000ffff04057812 */ /* 0x000fc600078ec0ff */
[C---:B------:R-:W-:Y:S01]  /*11390*/  HMMA.16816.F32.BF16 R60, R124.reuse, R66, R60 ;  /* 0x000000427c3c723c */ /* 0x040fe2000004183c */
[----:B------:R-:W-:Y:S01]  /*113a0*/  SHF.R.U32.HI R4, RZ, 0x8, R5 ;  /* 0x00000008ff047819 */ /* 0x000fe20000011605 */
[--C-:B---3--:R-:W-:Y:S01]  /*113b0*/  FFMA.FTZ R3, R189, UR35, -R17.reuse ;  /* 0x00000023bd037c23 */ /* 0x108fe20008010811 */
[----:B------:R-:W-:Y:S01]  /*113c0*/  LOP3.LUT R5, R8, 0xff, RZ, 0xc0, !PT ;  /* 0x000000ff08057812 */ /* 0x000fe200078ec0ff */
[----:B------:R-:W-:Y:S01]  /*113d0*/  FFMA.FTZ R8, R246, UR35, -R16 ;  /* 0x00000023f6087c23 */ /* 0x000fe20008010810 */
[----:B------:R-:W-:Y:S01]  /*113e0*/  PRMT R12, R9, 0x5410, R4 ;  /* 0x00005410090c7816 */ /* 0x000fe20000000004 */
[----:B------:R3:W4:Y:S01]  /*113f0*/  MUFU.EX2 R21, R3 ;  /* 0x0000000300157308 */ /* 0x0007220000000800 */
[----:B------:R-:W-:Y:S01]  /*11400*/  FFMA.FTZ R4, R188, UR35, -R17 ;  /* 0x00000023bc047c23 */ /* 0x000fe20008010811 */
[----:B------:R-:W-:Y:S01]  /*11410*/  PRMT R11, R5, 0x5410, R11 ;  /* 0x00005410050b7816 */ /* 0x000fe2000000000b */
[----:B------:R-:W-:Y:S01]  /*11420*/  FFMA.FTZ R5, R244, UR35, -R16 ;  /* 0x00000023f4057c23 */ /* 0x000fe20008010810 */
[----:B--2---:R-:W-:Y:S01]  /*11430*/  FADD.FTZ R248, R132, R248 ;  /* 0x000000f884f87221 */ /* 0x004fe20000010000 */
[C---:B------:R-:W-:Y:S03]  /*11440*/  HMMA.16816.F32.BF16 R72, R124.reuse, R80, R72 ;  /* 0x000000507c48723c */ /* 0x040fe60000041848 */
[----:B------:R2:W5:Y:S03]  /*11450*/  MUFU.EX2 R20, R4 ;  /* 0x0000000400147308 */ /* 0x0005660000000800 */
[C---:B-1----:R-:W-:Y:S05]  /*11460*/  HMMA.16816.F32.BF16 R140, R124.reuse, R152, R140 ;  /* 0x000000987c8c723c */ /* 0x042fea000004188c */
[----:B------:R1:W-:Y:S01]  /*11470*/  MUFU.EX2 R17, R5 ;  /* 0x0000000500117308 */ /* 0x0003e20000000800 */
[----:B---3--:R-:W-:Y:S01]  /*11480*/  LOP3.LUT R3, R2, 0xffff, RZ, 0xc0, !PT ;  /* 0x0000ffff02037812 */ /* 0x008fe200078ec0ff */
[----:B------:R-:W-:Y:S01]  /*11490*/  HMMA.16816.F32.BF16 R148, R124, R154, R148 ;  /* 0x0000009a7c94723c */ /* 0x000fe20000041894 */
[----:B----4-:R-:W-:-:S05]  /*114a0*/  FADD.FTZ R248, R21, R248 ;  /* 0x000000f815f87221 */ /* 0x010fca0000010000 */
[----:B------:R-:W-:Y:S01]  /*114b0*/  MUFU.EX2 R8, R8 ;  /* 0x0000000800087308 */ /* 0x000fe20000000800 */
[----:B--2---:R-:W-:Y:S01]  /*114c0*/  SHF.R.U32.HI R4, RZ, 0x8, R3 ;  /* 0x00000008ff047819 */ /* 0x004fe20000011603 */
[----:B------:R-:W-:Y:S01]  /*114d0*/  HMMA.16816.F32.BF16 R76, R124, R82, R76 ;  /* 0x000000527c4c723c */ /* 0x000fe2000004184c */
[----:B------:R-:W-:Y:S01]  /*114e0*/  LOP3.LUT R3, R2, 0xff, RZ, 0xc0, !PT ;  /* 0x000000ff02037812 */ /* 0x000fe200078ec0ff */
[----:B-----5:R-:W-:-:S03]  /*114f0*/  FADD.FTZ R248, R20, R248 ;  /* 0x000000f814f87221 */ /* 0x020fc60000010000 */
[----:B------:R-:W-:Y:S01]  /*11500*/  PRMT R9, R3, 0x5410, R4 ;  /* 0x0000541003097816 */ /* 0x000fe20000000004 */
[----:B------:R-:W-:Y:S01]  /*11510*/  FFMA.FTZ R3, R245, UR35, -R16 ;  /* 0x00000023f5037c23 */ /* 0x000fe20008010810 */
[--C-:B------:R-:W-:Y:S01]  /*11520*/  SHF.R.U32.HI R4, RZ, 0x10, R2.reuse ;  /* 0x00000010ff047819 */ /* 0x100fe20000011602 */
[C---:B------:R-:W-:Y:S01]  /*11530*/  HMMA.16816.F32.BF16 R88, R124.reuse, R96, R88 ;  /* 0x000000607c58723c */ /* 0x040fe20000041858 */
[----:B-1----:R-:W-:Y:S01]  /*11540*/  HSET2.LE.AND R5, R11, R0, PT ;  /* 0x000000000b057233 */ /* 0x002fe20003803000 */
[----:B------:R1:W2:Y:S04]  /*11550*/  MUFU.EX2 R13, R3 ;  /* 0x00000003000d7308 */ /* 0x0002a80000000800 */
[C---:B------:R-:W-:Y:S06]  /*11560*/  HMMA.16816.F32.BF16 R92, R124.reuse, R98, R92 ;  /* 0x000000627c5c723c */ /* 0x040fec000004185c */
[C---:B------:R-:W-:Y:S06]  /*11570*/  HMMA.16816.F32.BF16 R104, R124.reuse, R108, R104 ;  /* 0x0000006c7c68723c */ /* 0x040fec0000041868 */
[----:B------:R-:W-:Y:S01]  /*11580*/  HMMA.16816.F32.BF16 R156, R124, R110, R156 ;  /* 0x0000006e7c9c723c */ /* 0x000fe2000004189c */
[----:B-1----:R-:W-:-:S02]  /*11590*/  SHF.R.U32.HI R3, RZ, 0x18, R2 ;  /* 0x00000018ff037819 */ /* 0x002fc40000011602 */
[----:B------:R-:W-:Y:S01]  /*115a0*/  LOP3.LUT R2, R4, 0xff, RZ, 0xc0, !PT ;  /* 0x000000ff04027812 */ /* 0x000fe200078ec0ff */
[----:B------:R-:W-:Y:S02]  /*115b0*/  FFMA.FTZ R4, R251, UR35, -R16 ;  /* 0x00000023fb047c23 */ /* 0x000fe40008010810 */
[----:B------:R-:W-:Y:S01]  /*115c0*/  HMMA.16816.F32.BF16 R112, R124, R120, R112 ;  /* 0x000000787c70723c */ /* 0x000fe20000041870 */
[----:B------:R-:W-:Y:S01]  /*115d0*/  PRMT R3, R2, 0x5410, R3 ;  /* 0x0000541002037816 */ /* 0x000fe20000000003 */
[----:B------:R1:W3:Y:S01]  /*115e0*/  MUFU.EX2 R10, R4 ;  /* 0x00000004000a7308 */ /* 0x0002e20000000800 */
[----:B------:R-:W-:-:S03]  /*115f0*/  HSET2.LE.AND R2, R9, R0, PT ;  /* 0x0000000009027233 */ /* 0x000fc60003803000 */
[--C-:B------:R-:W-:Y:S01]  /*11600*/  HSET2.LE.AND R3, R3, R0.reuse, PT ;  /* 0x0000000003037233 */ /* 0x100fe20003803000 */
[C---:B------:R-:W-:Y:S06]  /*11610*/  HMMA.16816.F32.BF16 R116, R124.reuse, R122, R116 ;  /* 0x0000007a7c74723c */ /* 0x040fec0000041874 */
[----:B------:R-:W-:Y:S01]  /*11620*/  HMMA.16816.F32.BF16 R164, R124, R24, R164 ;  /* 0x000000187ca4723c */ /* 0x000fe200000418a4 */
[----:B-1----:R-:W-:-:S05]  /*11630*/  HSET2.LE.AND R4, R12, R0, PT ;  /* 0x000000000c047233 */ /* 0x002fca0003803000 */
[----:B------:R-:W-:Y:S01]  /*11640*/  HMMA.16816.F32.BF16 R124, R124, R26, R204 ;  /* 0x0000001a7c7c723c */ /* 0x000fe200000418cc */
[----:B------:R-:W-:-:S04]  /*11650*/  F2FP.BF16.F32.PACK_AB R0, R132, R137 ;  /* 0x000000898400723e */ /* 0x000fc800000010ff */
[----:B------:R-:W-:Y:S01]  /*11660*/  LOP3.LUT R128, R2, R0, RZ, 0xc0, !PT ;  /* 0x0000000002807212 */ /* 0x000fe200078ec0ff */
[----:B------:R-:W-:Y:S01]  /*11670*/  FFMA.FTZ R2, R249, R15, R203 ;  /* 0x0000000ff9027223 */ /* 0x000fe200000100cb */
[----:B--2---:R-:W-:-:S03]  /*11680*/  F2FP.BF16.F32.PACK_AB R0, R13, R17 ;  /* 0x000000110d00723e */ /* 0x004fc600000010ff */
[----:B------:R-:W-:Y:S01]  /*11690*/  FADD.FTZ R2, R202, R2 ;  /* 0x00000002ca027221 */ /* 0x000fe20000010000 */
[----:B------:R-:W-:Y:S01]  /*116a0*/  LOP3.LUT R129, R3, R0, RZ, 0xc0, !PT ;  /* 0x0000000003817212 */ /* 0x000fe200078ec0ff */
[----:B------:R-:W-:Y:S01]  /*116b0*/  FFMA.FTZ R3, R247, R6, R235 ;  /* 0x00000006f7037223 */ /* 0x000fe200000100eb */
[----:B------:R-:W-:Y:S01]  /*116c0*/  F2FP.BF16.F32.PACK_AB R0, R20, R21 ;  /* 0x000000151400723e */ /* 0x000fe200000010ff */
[----:B------:R-:W-:Y:S02]  /*116d0*/  FADD.FTZ R2, R201, R2 ;  /* 0x00000002c9027221 */ /* 0x000fe40000010000 */
[----:B------:R-:W-:Y:S01]  /*116e0*/  FADD.FTZ R3, R223, R3 ;  /* 0x00000003df037221 */ /* 0x000fe20000010000 */
[----:B------:R-:W-:Y:S01]  /*116f0*/  LOP3.LUT R130, R4, R0, RZ, 0xc0, !PT ;  /* 0x0000000004827212 */ /* 0x000fe200078ec0ff */
[----:B------:R-:W-:Y:S01]  /*11700*/  FADD.FTZ R2, R195, R2 ;  /* 0x00000002c3027221 */ /* 0x000fe20000010000 */
[----:B---3--:R-:W-:Y:S01]  /*11710*/  F2FP.BF16.F32.PACK_AB R0, R8, R10 ;  /* 0x0000000a0800723e */ /* 0x008fe200000010ff */
[----:B------:R-:W-:-:S02]  /*11720*/  FADD.FTZ R3, R225, R3 ;  /* 0x00000003e1037221 */ /* 0x000fc40000010000 */
[----:B------:R-:W-:Y:S01]  /*11730*/  FADD.FTZ R2, R31, R2 ;  /* 0x000000021f027221 */ /* 0x000fe20000010000 */
[----:B------:R-:W-:Y:S01]  /*11740*/  LOP3.LUT R131, R5, R0, RZ, 0xc0, !PT ;  /* 0x0000000005837212 */ /* 0x000fe200078ec0ff */
[----:B------:R-:W-:Y:S01]  /*11750*/  FFMA.FTZ R0, R250, R14, R191 ;  /* 0x0000000efa007223 */ /* 0x000fe200000100bf */
[----:B------:R-:W-:Y:S01]  /*11760*/  FADD.FTZ R3, R232, R3 ;  /* 0x00000003e8037221 */ /* 0x000fe20000010000 */
[----:B------:R-:W-:Y:S02]  /*11770*/  FADD.FTZ R2, R30, R2 ;  /* 0x000000021e027221 */ /* 0x000fe40000010000 */
[----:B------:R-:W-:Y:S01]  /*11780*/  FADD.FTZ R0, R190, R0 ;  /* 0x00000000be007221 */ /* 0x000fe20000010000 */
[----:B------:R-:W-:Y:S01]  /*11790*/  FADD.FTZ R17, R17, R3 ;  /* 0x0000000311117221 */ /* 0x000fe20000010000 */
[----:B------:R-:W-:Y:S01]  /*117a0*/  HMMA.16816.F32.BF16 R144, R128, R152, R144 ;  /* 0x000000988090723c */ /* 0x000fe20000041890 */
[----:B------:R-:W-:Y:S01]  /*117b0*/  FADD.FTZ R2, R29, R2 ;  /* 0x000000021d027221 */ /* 0x000fe20000010000 */
[----:B------:R-:W-:Y:S01]  /*117c0*/  FADD.FTZ R0, R139, R0 ;  /* 0x000000008b007221 */ /* 0x000fe20000010000 */
[----:B------:R-:W-:-:S02]  /*117d0*/  FADD.FTZ R13, R13, R17 ;  /* 0x000000110d0d7221 */ /* 0x000fc40000010000 */
[----:B------:R-:W-:Y:S01]  /*117e0*/  FADD.FTZ R249, R23, R2 ;  /* 0x0000000217f97221 */ /* 0x000fe20000010000 */
[----:B------:R-:W-:Y:S01]  /*117f0*/  FADD.FTZ R0, R138, R0 ;  /* 0x000000008a007221 */ /* 0x000fe20000010000 */
[C---:B------:R-:W-:Y:S01]  /*11800*/  HMMA.16816.F32.BF16 R36, R128.reuse, R48, R36 ;  /* 0x000000308024723c */ /* 0x040fe20000041824 */
[----:B------:R-:W-:Y:S02]  /*11810*/  FADD.FTZ R10, R10, R13 ;  /* 0x0000000d0a0a7221 */ /* 0x000fe40000010000 */
[----:B------:R-:W-:Y:S02]  /*11820*/  FADD.FTZ R0, R28, R0 ;  /* 0x000000001c007221 */ /* 0x000fe40000010000 */
[----:B------:R-:W-:Y:S01]  /*11830*/  FADD.FTZ R247, R8, R10 ;  /* 0x0000000a08f77221 */ /* 0x000fe20000010000 */
[----:B------:R-:W-:Y:S01]  /*11840*/  HMMA.16816.F32.BF16 R52, R128, R64, R52 ;  /* 0x000000408034723c */ /* 0x000fe20000041834 */
[----:B------:R-:W-:-:S04]  /*11850*/  FADD.FTZ R0, R22, R0 ;  /* 0x0000000016007221 */ /* 0x000fc80000010000 */
[----:B------:R-:W-:Y:S01]  /*11860*/  FADD.FTZ R0, R19, R0 ;  /* 0x0000000013007221 */ /* 0x000fe20000010000 */
[----:B------:R-:W-:Y:S03]  /*11870*/  HMMA.16816.F32.BF16 R68, R128, R80, R68 ;  /* 0x000000508044723c */ /* 0x000fe60000041844 */
        /* <DEDUP_REMOVED lines=15> */
.L_x_1114:
[----:B------:R-:W-:-:S12]  /*11970*/  UIADD3 UR34, UR39, -0x1, URZ ;  /* 0xffffffff27227890 */ /* 0x000fd8000fffe03f */
.L_x_1119:
[----:B------:R-:W-:-:S13]  /*11980*/  ISETP.LE.AND P0, PT, RZ, UR34, PT ;  /* 0x00000022ff007c0c */ /* 0x000fda000bf03270 */
[----:B------:R-:W-:Y:S05]  /*11990*/  @!P0 BRA `(.L_x_1120) ;  /* 0x0000002c004c8947 */ /* 0x000fea0003800000 */
[----:B------:R-:W2:Y:S01]  /*119a0*/  LDL.LU R5, [R1+0x48] ;  /* 0x0000480001057983 */ /* 0x000ea20000300800 */
[----:B------:R-:W-:Y:S02]  /*119b0*/  MOV R223, UR36 ;  /* 0x0000002400df7c02 */ /* 0x000fe40008000f00 */
[----:B------:R-:W-:Y:S01]  /*119c0*/  MOV R0, 0x7054 ;  /* 0x0000705400007802 */ /* 0x000fe20000000f00 */
[----:B------:R-:W3:Y:S01]  /*119d0*/  LDL.LU R4, [R1+0x4c] ;  /* 0x00004c0001047983 */ /* 0x000ee20000300800 */
[----:B------:R-:W-:Y:S01]  /*119e0*/  IMAD.MOV.U32 R3, RZ, RZ, R134 ;  /* 0x000000ffff037224 */ /* 0x000fe200078e0086 */
[----:B------:R-:W-:Y:S01]  /*119f0*/  MOV R137, R133 ;  /* 0x0000008500897202 */ /* 0x000fe20000000f00 */
[----:B------:R-:W-:Y:S01]  /*11a00*/  IMAD.MOV.U32 R138, RZ, RZ, R136 ;  /* 0x000000ffff8a7224 */ /* 0x000fe200078e0088 */
[----:B------:R-:W4:Y:S01]  /*11a10*/  LDL.LU R6, [R1+0x38] ;  /* 0x0000380001067983 */ /* 0x000f220000300800 */
[----:B------:R-:W-:Y:S01]  /*11a20*/  USHF.L.U64.HI UR37, UR38, 0x1, UR37 ;  /* 0x0000000126257899 */ /* 0x000fe20008010225 */
[----:B------:R-:W-:-:S02]  /*11a30*/  ULDC UR4, c[0x0][0x2ec] ;  /* 0x0000bb0000047ab9 */ /* 0x000fc40000000800 */
[----:B------:R-:W5:Y:S01]  /*11a40*/  LDL.LU R2, [R1+0x60] ;  /* 0x0000600001027983 */ /* 0x000f620000300800 */
[----:B------:R-:W-:Y:S01]  /*11a50*/  PRMT R223, R223, R0, UR36 ;  /* 0x00000024dfdf7e16 */ /* 0x000fe20008000000 */
[----:B------:R-:W-:Y:S01]  /*11a60*/  USHF.L.U32 UR38, UR38, 0x1, URZ ;  /* 0x0000000126267899 */ /* 0x000fe2000800063f */
[----:B------:R-:W-:Y:S01]  /*11a70*/  MOV R0, R135 ;  /* 0x0000008700007202 */ /* 0x000fe20000000f00 */
[----:B------:R-:W-:Y:S01]  /*11a80*/  ULDC.64 UR6, c[0x0][0x218] ;  /* 0x0000860000067ab9 */ /* 0x000fe20000000a00 */
[----:B------:R-:W-:Y:S01]  /*11a90*/  ULDC.64 UR10, c[0x0][0x220] ;  /* 0x00008800000a7ab9 */ /* 0x000fe20000000a00 */
[----:B------:R-:W-:Y:S01]  /*11aa0*/  ULDC.64 UR8, c[0x0][0x248] ;  /* 0x0000920000087ab9 */ /* 0x000fe20000000a00 */
[----:B--2---:R-:W-:-:S04]  /*11ab0*/  IMAD.WIDE.U32 R8, R5, -0x326172a9, RZ ;  /* 0xcd9e8d5705087825 */ /* 0x004fc800078e00ff */
[----:B---3--:R-:W-:Y:S01]  /*11ac0*/  IMAD.WIDE.U32 R4, R4, -0x326172a9, RZ ;  /* 0xcd9e8d5704047825 */ /* 0x008fe200078e00ff */
[----:B------:R-:W-:Y:S01]  /*11ad0*/  STL.64 [R1+0x8], R8 ;  /* 0x0000080801007387 */ /* 0x000fe20000100a00 */
[----:B----4-:R-:W-:-:S03]  /*11ae0*/  LOP3.LUT R236, R9, R6, RZ, 0x3c, !PT ;  /* 0x0000000609ec7212 */ /* 0x010fc600078e3cff */
[----:B------:R1:W-:Y:S01]  /*11af0*/  STL.64 [R1], R4 ;  /* 0x0000000401007387 */ /* 0x0003e20000100a00 */
[----:B------:R-:W-:Y:S01]  /*11b00*/  LOP3.LUT R234, R5, R6, RZ, 0x3c, !PT ;  /* 0x0000000605ea7212 */ /* 0x000fe200078e3cff */
[----:B-----5:R-:W-:Y:S02]  /*11b10*/  IMAD.WIDE.U32 R226, R2, -0x2daee0ad, RZ ;  /* 0xd2511f5302e27825 */ /* 0x020fe400078e00ff */
[----:B------:R-:W2:Y:S04]  /*11b20*/  LDL.LU.64 R6, [R1+0x50] ;  /* 0x0000500001067983 */ /* 0x000ea80000300a00 */
[----:B-1----:R-:W2:Y:S01]  /*11b30*/  LDL.LU.64 R4, [R1+0x58] ;  /* 0x0000580001047983 */ /* 0x002ea20000300a00 */
[----:B------:R-:W-:-:S04]  /*11b40*/  IMAD.WIDE.U32 R236, R236, -0x2daee0ad, RZ ;  /* 0xd2511f53ecec7825 */ /* 0x000fc800078e00ff */
[----:B------:R-:W-:Y:S01]  /*11b50*/  IMAD.WIDE.U32 R234, R234, -0x2daee0ad, RZ ;  /* 0xd2511f53eaea7825 */ /* 0x000fe200078e00ff */
[----:B--2---:R-:W-:-:S05]  /*11b60*/  MOV R5, R7 ;  /* 0x0000000700057202 */ /* 0x004fca0000000f00 */
[----:B------:R1:W-:Y:S01]  /*11b70*/  STL.64 [R1+0x10], R4 ;  /* 0x0000100401007387 */ /* 0x0003e20000100a00 */
[----:B------:R-:W-:Y:S05]  /*11b80*/  BRA `(.L_x_1121) ;  /* 0x0000000000687947 */ /* 0x000fea0003800000 */
.L_x_1123:
        /* <DEDUP_REMOVED lines=26> */
.L_x_1121:
        /* <DEDUP_REMOVED lines=22> */
[----:B------:R-:W1:Y:S04]  /*11e90*/  LDSM.16.M88.4 R16, [R208+0x8000] ;  /* 0x00800000d010783b */ /* 0x000e680000000200 */
        /* <DEDUP_REMOVED lines=8> */
[----:B------:R-:W5:Y:S01]  /*11f20*/  LDSM.16.M88.4 R192, [R216+0x8000] ;  /* 0x00800000d8c0783b */ /* 0x000f620000000200 */
        /* <DEDUP_REMOVED lines=104> */
.L_x_1122:
        /* <DEDUP_REMOVED lines=11> */
[----:B----4-:R-:W-:Y:S05]  /*12660*/  FMNMX.FTZ R2, R2, R132, !PT ;  /* 0x0000008402027209 */ /* 0x010fea0007810000 */
[----:B------:R-:W1:Y:S01]  /*12670*/  SHFL.BFLY PT, R134, R135, 0x1, 0x1f ;  /* 0x0c201f0087867f89 */ /* 0x000e6200000e0000 */
[----:B------:R-:W-:Y:S07]  /*12680*/  FMNMX.FTZ R132, R8, R137, !PT ;  /* 0x0000008908847209 */ /* 0x000fee0007810000 */
[----:B------:R-:W4:Y:S01]  /*12690*/  SHFL.BFLY PT, R136, R2, 0x1, 0x1f ;  /* 0x0c201f0002887f89 */ /* 0x000f2200000e0000 */
[----:B------:R-:W-:Y:S04]  /*126a0*/  FMNMX.FTZ R132, R9, R132, !PT ;  /* 0x0000008409847209 */ /* 0x000fe80007810000 */
[----:B------:R-:W-:Y:S04]  /*126b0*/  FMNMX.FTZ R132, R12, R132, !PT ;  /* 0x000000840c847209 */ /* 0x000fe80007810000 */
[----:B------:R-:W-:Y:S04]  /*126c0*/  FMNMX.FTZ R132, R13, R132, !PT ;  /* 0x000000840d847209 */ /* 0x000fe80007810000 */
[----:B------:R-:W-:Y:S02]  /*126d0*/  FMNMX.FTZ R133, R24, R132, !PT ;  /* 0x0000008418857209 */ /* 0x000fe40007810000 */
[----:B------:R-:W-:Y:S02]  /*126e0*/  FMNMX.FTZ R132, R10, R138, !PT ;  /* 0x0000008a0a847209 */ /* 0x000fe40007810000 */
[----:B------:R-:W-:Y:S02]  /*126f0*/  FMNMX.FTZ R133, R25, R133, !PT ;  /* 0x0000008519857209 */ /* 0x000fe40007810000 */
[----:B------:R-:W-:Y:S02]  /*12700*/  FMNMX.FTZ R132, R11, R132, !PT ;  /* 0x000000840b847209 */ /* 0x000fe40007810000 */
[----:B-1----:R-:W-:Y:S02]  /*12710*/  FMNMX.FTZ R135, R135, R134, !PT ;  /* 0x0000008687877209 */ /* 0x002fe40007810000 */
[----:B------:R-:W-:Y:S02]  /*12720*/  FMNMX.FTZ R132, R14, R132, !PT ;  /* 0x000000840e847209 */ /* 0x000fe40007810000 */
[----:B----4-:R-:W-:Y:S01]  /*12730*/  FMNMX.FTZ R134, R2, R136, !PT ;  /* 0x0000008802867209 */ /* 0x010fe20007810000 */
[----:B------:R-:W-:Y:S01]  /*12740*/  FADD.FTZ R0, -R135, R0 ;  /* 0x0000000087007221 */ /* 0x000fe20000010100 */
[----:B------:R-:W-:Y:S01]  /*12750*/  FMNMX.FTZ R136, R15, R132, !PT ;  /* 0x000000840f887209 */ /* 0x000fe20007810000 */
[C---:B------:R-:W-:Y:S01]  /*12760*/  FMUL.FTZ R189, R135.reuse, UR4 ;  /* 0x0000000487bd7c20 */ /* 0x040fe20008410000 */
[----:B------:R-:W-:Y:S01]  /*12770*/  FMNMX.FTZ R133, R28, R133, !PT ;  /* 0x000000851c857209 */ /* 0x000fe20007810000 */
[----:B------:R-:W-:Y:S01]  /*12780*/  FMUL.FTZ R2, R0, UR4 ;  /* 0x0000000400027c20 */ /* 0x000fe20008410000 */
[C---:B------:R-:W-:Y:S01]  /*12790*/  FADD.FTZ R0, -R134.reuse, R3 ;  /* 0x0000000386007221 */ /* 0x040fe20000010100 */
[----:B------:R-:W-:Y:S01]  /*127a0*/  FSETP.NEU.FTZ.AND P1, PT, R135, -INF , PT ;  /* 0xff8000008700780b */ /* 0x000fe20003f3d000 */
[----:B------:R-:W-:Y:S01]  /*127b0*/  FMUL.FTZ R188, R134, UR4 ;  /* 0x0000000486bc7c20 */ /* 0x000fe20008410000 */
[----:B------:R1:W4:Y:S01]  /*127c0*/  MUFU.EX2 R132, R2 ;  /* 0x0000000200847308 */ /* 0x0003220000000800 */
[----:B------:R-:W-:Y:S01]  /*127d0*/  FMUL.FTZ R0, R0, UR4 ;  /* 0x0000000400007c20 */ /* 0x000fe20008410000 */
[----:B------:R-:W-:Y:S02]  /*127e0*/  FMNMX.FTZ R133, R29, R133, !PT ;  /* 0x000000851d857209 */ /* 0x000fe40007810000 */
[----:B------:R-:W-:Y:S02]  /*127f0*/  FSEL R189, R189, RZ, P1 ;  /* 0x000000ffbdbd7208 */ /* 0x000fe40000800000 */
[----:B------:R-:W-:Y:S01]  /*12800*/  FSETP.NEU.FTZ.AND P1, PT, R134, -INF , PT ;  /* 0xff8000008600780b */ /* 0x000fe20003f3d000 */
[----:B------:R-:W5:Y:S03]  /*12810*/  SHFL.BFLY PT, R139, R133, 0x2, 0x1f ;  /* 0x0c401f00858b7f89 */ /* 0x000f6600000e0000 */
[----:B------:R5:W5:Y:S01]  /*12820*/  MUFU.EX2 R3, R0 ;  /* 0x0000000000037308 */ /* 0x000b620000000800 */
[--C-:B------:R-:W-:Y:S01]  /*12830*/  FFMA.FTZ R16, R16, UR4, -R189.reuse ;  /* 0x0000000410107c23 */ /* 0x100fe200080108bd */
[----:B------:R-:W-:Y:S01]  /*12840*/  FSEL R188, R188, RZ, P1 ;  /* 0x000000ffbcbc7208 */ /* 0x000fe20000800000 */
[--C-:B------:R-:W-:Y:S01]  /*12850*/  FFMA.FTZ R17, R17, UR4, -R189.reuse ;  /* 0x0000000411117c23 */ /* 0x100fe200080108bd */
[--C-:B------:R-:W-:Y:S01]  /*12860*/  FFMA.FTZ R32, R32, UR4, -R189.reuse ;  /* 0x0000000420207c23 */ /* 0x100fe200080108bd */
[--C-:B------:R-:W-:Y:S01]  /*12870*/  FFMA.FTZ R33, R33, UR4, -R189.reuse ;  /* 0x0000000421217c23 */ /* 0x100fe200080108bd */
[--C-:B------:R-:W-:Y:S01]  /*12880*/  FFMA.FTZ R20, R20, UR4, -R189.reuse ;  /* 0x0000000414147c23 */ /* 0x100fe200080108bd */
[--C-:B------:R-:W-:Y:S03]  /*12890*/  FFMA.FTZ R18, R18, UR4, -R188.reuse ;  /* 0x0000000412127c23 */ /* 0x100fe600080108bc */
[----:B------:R-:W-:Y:S01]  /*128a0*/  MUFU.EX2 R246, R16 ;  /* 0x0000001000f67308 */ /* 0x000fe20000000800 */
[----:B-1----:R-:W-:Y:S01]  /*128b0*/  FMNMX.FTZ R2, R26, R136, !PT ;  /* 0x000000881a027209 */ /* 0x002fe20007810000 */
[----:B------:R-:W-:Y:S01]  /*128c0*/  FFMA.FTZ R6, R6, UR4, -R188 ;  /* 0x0000000406067c23 */ /* 0x000fe200080108bc */
[----:B------:R-:W-:Y:S01]  /*128d0*/  MOV R136, UR33 ;  /* 0x0000002100887c02 */ /* 0x000fe20008000f00 */
[C---:B----4-:R-:W-:Y:S01]  /*128e0*/  FMUL.FTZ R36, R132.reuse, R36 ;  /* 0x0000002484247220 */ /* 0x050fe20000410000 */
[C---:B------:R-:W-:Y:S01]  /*128f0*/  FMUL.FTZ R37, R132.reuse, R37 ;  /* 0x0000002584257220 */ /* 0x040fe20000410000 */
[----:B------:R-:W-:Y:S01]  /*12900*/  FMUL.FTZ R48, R132, R48 ;  /* 0x0000003084307220 */ /* 0x000fe20000410000 */
[----:B------:R-:W-:Y:S03]  /*12910*/  LOP3.LUT R136, R227, UR34, R136, 0x96, !PT ;  /* 0x00000022e3887c12 */ /* 0x000fe6000f8e9688 */
[----:B------:R-:W-:Y:S01]  /*12920*/  MUFU.EX2 R245, R17 ;  /* 0x0000001100f57308 */ /* 0x000fe20000000800 */
[----:B-----5:R-:W-:Y:S01]  /*12930*/  FMNMX.FTZ R0, R27, R2, !PT ;  /* 0x000000021b007209 */ /* 0x020fe20007810000 */
[C---:B------:R-:W-:Y:S01]  /*12940*/  FMUL.FTZ R38, R3.reuse, R38 ;  /* 0x0000002603267220 */ /* 0x040fe20000410000 */
[----:B------:R-:W-:Y:S01]  /*12950*/  FMUL.FTZ R39, R3, R39 ;  /* 0x0000002703277220 */ /* 0x000fe20000410000 */
[----:B------:R-:W-:Y:S01]  /*12960*/  IMAD.WIDE.U32 R172, R136, -0x326172a9, RZ ;  /* 0xcd9e8d5788ac7825 */ /* 0x000fe200078e00ff */
[----:B------:R-:W-:Y:S01]  /*12970*/  FMNMX.FTZ R0, R30, R0, !PT ;  /* 0x000000001e007209 */ /* 0x000fe20007810000 */
[----:B------:R-:W-:Y:S01]  /*12980*/  UIADD3 UR34, UR34, -0x1, URZ ;  /* 0xffffffff22227890 */ /* 0x000fe2000fffe03f */
[----:B------:R-:W-:Y:S03]  /*12990*/  FMNMX.FTZ R133, R133, R139, !PT ;  /* 0x0000008b85857209 */ /* 0x000fe60007810000 */
[----:B------:R1:W-:Y:S01]  /*129a0*/  MUFU.EX2 R244, R18 ;  /* 0x0000001200f47308 */ /* 0x0003e20000000800 */
[----:B------:R-:W-:Y:S01]  /*129b0*/  FMNMX.FTZ R0, R31, R0, !PT ;  /* 0x000000001f007209 */ /* 0x000fe20007810000 */
[----:B------:R-:W-:Y:S01]  /*129c0*/  FFMA.FTZ R139, R19, UR4, -R188 ;  /* 0x00000004138b7c23 */ /* 0x000fe200080108bc */
[--C-:B------:R-:W-:Y:S01]  /*129d0*/  LOP3.LUT R136, R177, UR18, R172.reuse, 0x96, !PT ;  /* 0x00000012b1887c12 */ /* 0x100fe2000f8e96ac */
[C---:B------:R-:W-:Y:S01]  /*129e0*/  FMUL.FTZ R49, R132.reuse, R49 ;  /* 0x0000003184317220 */ /* 0x040fe20000410000 */
        /* <DEDUP_REMOVED lines=9> */
[C---:B------:R-:W-:Y:S01]  /*12a80*/  FMUL.FTZ R64, R132.reuse, R64 ;  /* 0x0000004084407220 */ /* 0x040fe20000410000 */
[----:B------:R-:W-:Y:S03]  /*12a90*/  FMUL.FTZ R65, R132, R65 ;  /* 0x0000004184417220 */ /* 0x000fe60000410000 */
        /* <DEDUP_REMOVED lines=14> */
[----:B------:R-:W-:Y:S01]  /*12b80*/  FMUL.FTZ R85, R132, R85 ;  /* 0x0000005584557220 */ /* 0x000fe20000410000 */
[C---:B------:R-:W-:Y:S01]  /*12b90*/  FMUL.FTZ R86, R3.reuse, R86 ;  /* 0x0000005603567220 */ /* 0x040fe20000410000 */
[----:B------:R-:W-:Y:S01]  /*12ba0*/  FMUL.FTZ R87, R3, R87 ;  /* 0x0000005703577220 */ /* 0x000fe20000410000 */
[----:B------:R-:W-:Y:S01]  /*12bb0*/  MUFU.EX2 R207, R32 ;  /* 0x0000002000cf7308 */ /* 0x000fe20000000800 */
[----:B------:R-:W1:Y:S01]  /*12bc0*/  SHFL.BFLY PT, R2, R0, 0x1, 0x1f ;  /* 0x0c201f0000027f89 */ /* 0x000e6200000e0000 */
[--C-:B------:R-:W-:Y:S01]  /*12bd0*/  FFMA.FTZ R34, R34, UR4, -R188.reuse ;  /* 0x0000000422227c23 */ /* 0x100fe200080108bc */
[----:B------:R-:W-:Y:S01]  /*12be0*/  FFMA.FTZ R35, R35, UR4, -R188 ;  /* 0x0000000423237c23 */ /* 0x000fe200080108bc */
        /* <DEDUP_REMOVED lines=21> */
[C---:B------:R-:W-:Y:S01]  /*12d40*/  FMUL.FTZ R130, R3.reuse, R130 ;  /* 0x0000008203827220 */ /* 0x040fe20000410000 */
[----:B------:R-:W-:Y:S01]  /*12d50*/  FMUL.FTZ R131, R3, R131 ;  /* 0x0000008303837220 */ /* 0x000fe20000410000 */
        /* <DEDUP_REMOVED lines=115> */
[C---:B------:R-:W-:Y:S01]  /*13490*/  FMUL.FTZ R17, R132.reuse, R153 ;  /* 0x0000009984117220 */ /* 0x040fe20000410000 */
        /* <DEDUP_REMOVED lines=16> */
[----:B-----5:R-:W-:Y:S01]  /*135a0*/  FMUL.FTZ R10, R0, R142 ;  /* 0x0000008e000a7220 */ /* 0x020fe20000410000 */
[----:B------:R-:W-:Y:S01]  /*135b0*/  F2FP.BF16.F32.PACK_AB R180, R238, R233 ;  /* 0x000000e9eeb4723e */ /* 0x000fe200000010ff */
[C---:B------:R-:W-:Y:S01]  /*135c0*/  FMUL.FTZ R11, R0.reuse, R143 ;  /* 0x0000008f000b7220 */ /* 0x040fe20000410000 */
[----:B------:R-:W-:Y:S01]  /*135d0*/  F2FP.BF16.F32.PACK_AB R5, R231, R232 ;  /* 0x000000e8e705723e */ /* 0x000fe200000010ff */
[C---:B------:R-:W-:Y:S01]  /*135e0*/  FMUL.FTZ R14, R0.reuse, R150 ;  /* 0x00000096000e7220 */ /* 0x040fe20000410000 */
        /* <DEDUP_REMOVED lines=68> */
[----:B------:R-:W-:Y:S01]  /*13a30*/  LOP3.LUT R138, R193, UR12, R194, 0x96, !PT ;  /* 0x0000000cc18a7c12 */ /* 0x000fe2000f8e96c2 */
[C---:B------:R-:W-:Y:S05]  /*13a40*/  HMMA.16816.F32.BF16 R88, R180.reuse, R148, R88 ;  /* 0x00000094b458723c */ /* 0x040fea0000041858 */
[----:B------:R-:W-:Y:S01]  /*13a50*/  LOP3.LUT R144, R203, UR12, R198, 0x96, !PT ;  /* 0x0000000ccb907c12 */ /* 0x000fe2000f8e96c6 */
[----:B------:R-:W-:Y:S05]  /*13a60*/  IMAD.WIDE.U32 R138, R138, -0x2daee0ad, RZ ;  /* 0xd2511f538a8a7825 */ /* 0x000fea00078e00ff */
[----:B------:R-:W-:Y:S01]  /*13a70*/  FMUL.FTZ R92, R2, R92 ;  /* 0x0000005c025c7220 */ /* 0x000fe20000410000 */
[----:B------:R-:W2:Y:S01]  /*13a80*/  MUFU.EX2 R203, R20 ;  /* 0x0000001400cb7308 */ /* 0x000ea20000000800 */
[----:B------:R-:W-:Y:S04]  /*13a90*/  IMAD.WIDE.U32 R144, R144, -0x2daee0ad, RZ ;  /* 0xd2511f5390907825 */ /* 0x000fe800078e00ff */
[----:B------:R-:W-:Y:S01]  /*13aa0*/  FMUL.FTZ R93, R2, R93 ;  /* 0x0000005d025d7220 */ /* 0x000fe20000410000 */
[C---:B------:R-:W-:Y:S01]  /*13ab0*/  FMUL.FTZ R94, R0.reuse, R94 ;  /* 0x0000005e005e7220 */ /* 0x040fe20000410000 */
[----:B------:R-:W-:Y:S01]  /*13ac0*/  FMUL.FTZ R95, R0, R95 ;  /* 0x0000005f005f7220 */ /* 0x000fe20000410000 */
[----:B------:R-:W-:Y:S01]  /*13ad0*/  LOP3.LUT R152, R139, UR29, R196, 0x96, !PT ;  /* 0x0000001d8b987c12 */ /* 0x000fe2000f8e96c4 */
[----:B------:R-:W-:Y:S01]  /*13ae0*/  FMUL.FTZ R104, R2, R104 ;  /* 0x0000006802687220 */ /* 0x000fe20000410000 */
[----:B------:R-:W-:Y:S01]  /*13af0*/  LOP3.LUT R139, R138, 0xffff, RZ, 0xc0, !PT ;  /* 0x0000ffff8a8b7812 */ /* 0x000fe200078ec0ff */
[----:B------:R-:W-:Y:S01]  /*13b00*/  FMUL.FTZ R105, R2, R105 ;  /* 0x0000006902697220 */ /* 0x000fe20000410000 */
[----:B------:R-:W-:Y:S01]  /*13b10*/  LOP3.LUT R137, R145, UR29, R200, 0x96, !PT ;  /* 0x0000001d91897c12 */ /* 0x000fe2000f8e96c8 */
[----:B------:R-:W-:Y:S01]  /*13b20*/  FMUL.FTZ R106, R0, R106 ;  /* 0x0000006a006a7220 */ /* 0x000fe20000410000 */
[-C--:B------:R-:W-:Y:S01]  /*13b30*/  HMMA.16816.F32.BF16 R92, R180, R150.reuse, R92 ;  /* 0x00000096b45c723c */ /* 0x080fe2000004185c */
[----:B------:R3:W-:Y:S02]  /*13b40*/  MUFU.EX2 R198, R25 ;  /* 0x0000001900c67308 */ /* 0x0007e40000000800 */
[----:B------:R-:W-:Y:S01]  /*13b50*/  LOP3.LUT R148, R144, 0xffff, RZ, 0xc0, !PT ;  /* 0x0000ffff90947812 */ /* 0x000fe200078ec0ff */
[----:B------:R-:W-:Y:S01]  /*13b60*/  FMUL.FTZ R107, R0, R107 ;  /* 0x0000006b006b7220 */ /* 0x000fe20000410000 */
[----:B------:R-:W-:Y:S01]  /*13b70*/  SHF.R.U32.HI R145, RZ, 0x10, R144 ;  /* 0x00000010ff917819 */ /* 0x000fe20000011690 */
[C---:B------:R-:W-:Y:S05]  /*13b80*/  HMMA.16816.F32.BF16 R96, R172.reuse, R150, R96 ;  /* 0x00000096ac60723c */ /* 0x040fea0000041860 */
[----:B------:R-:W-:Y:S01]  /*13b90*/  LOP3.LUT R146, R138, 0xff, RZ, 0xc0, !PT ;  /* 0x000000ff8a927812 */ /* 0x000fe200078ec0ff */
[-C--:B-1----:R-:W-:Y:S05]  /*13ba0*/  HMMA.16816.F32.BF16 R100, R172, R140.reuse, R100 ;  /* 0x0000008cac64723c */ /* 0x082fea0000041864 */
[--C-:B------:R-:W-:Y:S01]  /*13bb0*/  SHF.R.U32.HI R147, RZ, 0x10, R138.reuse ;  /* 0x00000010ff937819 */ /* 0x100fe2000001168a */
[C---:B------:R-:W-:Y:S05]  /*13bc0*/  HMMA.16816.F32.BF16 R104, R180.reuse, R140, R104 ;  /* 0x0000008cb468723c */ /* 0x040fea0000041868 */
[----:B------:R-:W-:Y:S01]  /*13bd0*/  SHF.R.U32.HI R153, RZ, 0x18, R138 ;  /* 0x00000018ff997819 */ /* 0x000fe2000001168a */
[C---:B------:R-:W-:Y:S01]  /*13be0*/  FMUL.FTZ R112, R2.reuse, R112 ;  /* 0x0000007002707220 */ /* 0x040fe20000410000 */
[----:B------:R-:W-:Y:S01]  /*13bf0*/  SHF.R.U32.HI R138, RZ, 0x8, R139 ;  /* 0x00000008ff8a7819 */ /* 0x000fe2000001168b */
[----:B------:R-:W-:Y:S03]  /*13c00*/  FMUL.FTZ R113, R2, R113 ;  /* 0x0000007102717220 */ /* 0x000fe60000410000 */
[----:B------:R-:W-:Y:S01]  /*13c10*/  LOP3.LUT R149, R144, 0xff, RZ, 0xc0, !PT ;  /* 0x000000ff90957812 */ /* 0x000fe200078ec0ff */
[C---:B------:R-:W-:Y:S01]  /*13c20*/  FMUL.FTZ R114, R0.reuse, R114 ;  /* 0x0000007200727220 */ /* 0x040fe20000410000 */
[----:B------:R-:W-:Y:S01]  /*13c30*/  SHF.R.U32.HI R144, RZ, 0x18, R144 ;  /* 0x00000018ff907819 */ /* 0x000fe20000011690 */
[----:B------:R-:W-:Y:S01]  /*13c40*/  FMUL.FTZ R115, R0, R115 ;  /* 0x0000007300737220 */ /* 0x000fe20000410000 */
[----:B------:R-:W-:Y:S01]  /*13c50*/  LOP3.LUT R32, R145, 0xff, RZ, 0xc0, !PT ;  /* 0x000000ff91207812 */ /* 0x000fe200078ec0ff */
[----:B---3--:R-:W-:Y:S01]  /*13c60*/  FMUL.FTZ R25, R132, R169 ;  /* 0x000000a984197220 */ /* 0x008fe20000410000 */
[----:B------:R-:W-:Y:S01]  /*13c70*/  PRMT R154, R146, 0x5410, R138 ;  /* 0x00005410929a7816 */ /* 0x000fe2000000008a */
[----:B------:R-:W-:Y:S01]  /*13c80*/  LDSM.16.MT88.4 R168, [R209+0xb800] ;  /* 0x00b80000d1a8783b */ /* 0x000fe20000004200 */
[----:B------:R-:W-:Y:S01]  /*13c90*/  LOP3.LUT R138, R147, 0xff, RZ, 0xc0, !PT ;  /* 0x000000ff938a7812 */ /* 0x000fe200078ec0ff */
[----:B------:R-:W-:Y:S01]  /*13ca0*/  FMUL.FTZ R116, R2, R116 ;  /* 0x0000007402747220 */ /* 0x000fe20000410000 */
[----:B------:R-:W-:Y:S01]  /*13cb0*/  PRMT R186, R32, 0x5410, R144 ;  /* 0x0000541020ba7816 */ /* 0x000fe20000000090 */
[----:B------:R-:W-:Y:S01]  /*13cc0*/  FMUL.FTZ R32, R2, R156 ;  /* 0x0000009c02207220 */ /* 0x000fe20000410000 */
[----:B------:R-:W-:Y:S01]  /*13cd0*/  PRMT R153, R138, 0x5410, R153 ;  /* 0x000054108a997816 */ /* 0x000fe20000000099 */
[----:B------:R-:W-:Y:S01]  /*13ce0*/  FMUL.FTZ R117, R2, R117 ;  /* 0x0000007502757220 */ /* 0x000fe20000410000 */
[----:B------:R-:W-:Y:S01]  /*13cf0*/  SHF.R.U32.HI R139, RZ, 0x8, R148 ;  /* 0x00000008ff8b7819 */ /* 0x000fe20000011694 */
[----:B------:R-:W1:Y:S01]  /*13d00*/  LDSM.16.MT88.4 R144, [R214+0xb000] ;  /* 0x00b00000d690783b */ /* 0x000e620000004200 */
[----:B------:R-:W-:Y:S01]  /*13d10*/  LOP3.LUT R138, R152, 0xffff, RZ, 0xc0, !PT ;  /* 0x0000ffff988a7812 */ /* 0x000fe200078ec0ff */
[C---:B------:R-:W-:Y:S01]  /*13d20*/  FMUL.FTZ R118, R0.reuse, R118 ;  /* 0x0000007600767220 */ /* 0x040fe20000410000 */
[-C--:B------:R-:W-:Y:S03]  /*13d30*/  HMMA.16816.F32.BF16 R32, R180, R142.reuse, R32 ;  /* 0x0000008eb420723c */ /* 0x080fe60000041820 */
[----:B------:R-:W-:Y:S01]  /*13d40*/  PRMT R151, R149, 0x5410, R139 ;  /* 0x0000541095977816 */ /* 0x000fe2000000008b */
[----:B------:R-:W-:Y:S01]  /*13d50*/  FMUL.FTZ R119, R0, R119 ;  /* 0x0000007700777220 */ /* 0x000fe20000410000 */
[----:B------:R-:W-:Y:S01]  /*13d60*/  LOP3.LUT R139, R152, 0xff, RZ, 0xc0, !PT ;  /* 0x000000ff988b7812 */ /* 0x000fe200078ec0ff */
[C---:B------:R-:W-:Y:S01]  /*13d70*/  HMMA.16816.F32.BF16 R108, R172.reuse, R142, R108 ;  /* 0x0000008eac6c723c */ /* 0x040fe2000004186c */
[----:B------:R-:W3:Y:S04]  /*13d80*/  LDSM.16.MT88.4 R140, [R213+0xb000] ;  /* 0x00b00000d58c783b */ /* 0x000ee80000004200 */
[----:B------:R-:W-:Y:S01]  /*13d90*/  SHF.R.U32.HI R138, RZ, 0x8, R138 ;  /* 0x00000008ff8a7819 */ /* 0x000fe2000001168a */
[C---:B------:R-:W-:Y:S01]  /*13da0*/  FMUL.FTZ R124, R2.reuse, R124 ;  /* 0x0000007c027c7220 */ /* 0x040fe20000410000 */
[----:B------:R-:W-:Y:S01]  /*13db0*/  LOP3.LUT R20, R137, 0xffff, RZ, 0xc0, !PT ;  /* 0x0000ffff89147812 */ /* 0x000fe200078ec0ff */
[----:B------:R-:W-:Y:S01]  /*13dc0*/  FMUL.FTZ R125, R2, R125 ;  /* 0x0000007d027d7220 */ /* 0x000fe20000410000 */
[----:B------:R-:W-:Y:S02]  /*13dd0*/  LDSM.16.MT88.4 R156, [R211+0xa800] ;  /* 0x00a80000d39c783b */ /* 0x000fe40000004200 */
[----:B------:R-:W-:Y:S01]  /*13de0*/  PRMT R150, R139, 0x5410, R138 ;  /* 0x000054108b967816 */ /* 0x000fe2000000008a */
[----:B------:R-:W-:Y:S01]  /*13df0*/  FFMA.FTZ R138, R22, UR4, -R188 ;  /* 0x00000004168a7c23 */ /* 0x000fe200080108bc */
[----:B------:R-:W-:Y:S01]  /*13e00*/  SHF.R.U32.HI R22, RZ, 0x10, R152 ;  /* 0x00000010ff167819 */ /* 0x000fe20000011698 */
[----:B------:R-:W-:Y:S01]  /*13e10*/  FFMA.FTZ R188, R23, UR4, -R188 ;  /* 0x0000000417bc7c23 */ /* 0x000fe200080108bc */
[--C-:B------:R-:W-:Y:S01]  /*13e20*/  SHF.R.U32.HI R21, RZ, 0x10, R137.reuse ;  /* 0x00000010ff157819 */ /* 0x100fe20000011689 */
[----:B------:R4:W-:Y:S01]  /*13e30*/  MUFU.EX2 R201, R138 ;  /* 0x0000008a00c97308 */ /* 0x0009e20000000800 */
[----:B------:R-:W-:Y:S01]  /*13e40*/  LOP3.LUT R149, R137, 0xff, RZ, 0xc0, !PT ;  /* 0x000000ff89957812 */ /* 0x000fe200078ec0ff */
[C---:B------:R-:W-:Y:S01]  /*13e50*/  FMUL.FTZ R23, R3.reuse, R163 ;  /* 0x000000a303177220 */ /* 0x040fe20000410000 */
[----:B------:R-:W-:Y:S01]  /*13e60*/  SHF.R.U32.HI R148, RZ, 0x18, R137 ;  /* 0x00000018ff947819 */ /* 0x000fe20000011689 */
[----:B------:R-:W-:Y:S01]  /*13e70*/  FMUL.FTZ R126, R0, R126 ;  /* 0x0000007e007e7220 */ /* 0x000fe20000410000 */
[----:B------:R-:W-:Y:S01]  /*13e80*/  LOP3.LUT R139, R22, 0xff, RZ, 0xc0, !PT ;  /* 0x000000ff168b7812 */ /* 0x000fe200078ec0ff */
[----:B------:R-:W-:Y:S01]  /*13e90*/  FMUL.FTZ R22, R3, R162 ;  /* 0x000000a203167220 */ /* 0x000fe20000410000 */
[----:B------:R-:W-:Y:S01]  /*13ea0*/  LOP3.LUT R137, R21, 0xff, RZ, 0xc0, !PT ;  /* 0x000000ff15897812 */ /* 0x000fe200078ec0ff */
[----:B------:R-:W-:Y:S01]  /*13eb0*/  FMUL.FTZ R21, R132, R161 ;  /* 0x000000a184157220 */ /* 0x000fe20000410000 */
[----:B------:R-:W-:Y:S01]  /*13ec0*/  SHF.R.U32.HI R152, RZ, 0x18, R152 ;  /* 0x00000018ff987819 */ /* 0x000fe20000011698 */
[----:B------:R-:W5:Y:S01]  /*13ed0*/  MUFU.EX2 R200, R188 ;  /* 0x000000bc00c87308 */ /* 0x000f620000000800 */
[----:B------:R-:W-:Y:S01]  /*13ee0*/  PRMT R148, R137, 0x5410, R148 ;  /* 0x0000541089947816 */ /* 0x000fe20000000094 */
[----:B------:R-:W-:Y:S01]  /*13ef0*/  FMUL.FTZ R127, R0, R127 ;  /* 0x0000007f007f7220 */ /* 0x000fe20000410000 */
[--C-:B------:R-:W-:Y:S01]  /*13f00*/  HSET2.LE.AND R137, R154, R223.reuse, PT ;  /* 0x000000df9a897233 */ /* 0x100fe20003803000 */
[----:B------:R-:W-:Y:S01]  /*13f10*/  FFMA.FTZ R3, R3, R247, R240 ;  /* 0x000000f703037223 */ /* 0x000fe200000100f0 */
[----:B------:R-:W-:Y:S02]  /*13f20*/  PRMT R152, R139, 0x5410, R152 ;  /* 0x000054108b987816 */ /* 0x000fe40000000098 */
[----:B----4-:R-:W-:Y:S01]  /*13f30*/  SHF.R.U32.HI R138, RZ, 0x8, R20 ;  /* 0x00000008ff8a7819 */ /* 0x010fe20000011614 */
[----:B------:R-:W-:Y:S01]  /*13f40*/  FMUL.FTZ R20, R132, R160 ;  /* 0x000000a084147220 */ /* 0x000fe20000410000 */
[----:B------:R-:W-:Y:S01]  /*13f50*/  F2FP.BF16.F32.PACK_AB R178, R206, R207 ;  /* 0x000000cfceb2723e */ /* 0x000fe200000010ff */
[----:B------:R-:W-:Y:S01]  /*13f60*/  LDSM.16.MT88.4 R160, [R214+0xa800] ;  /* 0x00a80000d6a0783b */ /* 0x000fe20000004200 */
[----:B------:R-:W-:Y:S01]  /*13f70*/  PRMT R149, R149, 0x5410, R138 ;  /* 0x0000541095957816 */ /* 0x000fe2000000008a */
[----:B------:R-:W-:Y:S01]  /*13f80*/  FFMA.FTZ R132, R132, R248, R242 ;  /* 0x000000f884847223 */ /* 0x000fe200000100f2 */
[--C-:B------:R-:W-:Y:S01]  /*13f90*/  HSET2.LE.AND R138, R153, R223.reuse, PT ;  /* 0x000000df998a7233 */ /* 0x100fe20003803000 */
[----:B------:R-:W-:Y:S01]  /*13fa0*/  FADD.FTZ R3, R239, R3 ;  /* 0x00000003ef037221 */ /* 0x000fe20000010000 */
[-C--:B-1----:R-:W-:Y:S03]  /*13fb0*/  HMMA.16816.F32.BF16 R20, R172, R144.reuse, R20 ;  /* 0x00000090ac14723c */ /* 0x082fe60000041814 */
[----:B------:R-:W-:Y:S01]  /*13fc0*/  LOP3.LUT R178, R137, R178, RZ, 0xc0, !PT ;  /* 0x000000b289b27212 */ /* 0x000fe200078ec0ff */
[----:B------:R-:W-:Y:S01]  /*13fd0*/  FADD.FTZ R132, R241, R132 ;  /* 0x00000084f1847221 */ /* 0x000fe20000010000 */
[--C-:B------:R-:W-:Y:S01]  /*13fe0*/  HSET2.LE.AND R137, R152, R223.reuse, PT ;  /* 0x000000df98897233 */ /* 0x100fe20003803000 */
[C---:B------:R-:W-:Y:S01]  /*13ff0*/  HMMA.16816.F32.BF16 R112, R180.reuse, R144, R112 ;  /* 0x00000090b470723c */ /* 0x040fe20000041870 */
[----:B------:R-:W1:Y:S04]  /*14000*/  LDSM.16.MT88.4 R152, [R209+0xa800] ;  /* 0x00a80000d198783b */ /* 0x000e680000004200 */
[----:B------:R-:W-:Y:S01]  /*14010*/  F2FP.BF16.F32.PACK_AB R179, R204, R205 ;  /* 0x000000cdccb3723e */ /* 0x000fe200000010ff */
[-C--:B------:R-:W-:Y:S05]  /*14020*/  HMMA.16816.F32.BF16 R116, R180, R146.reuse, R116 ;  /* 0x00000092b474723c */ /* 0x080fea0000041874 */
[--C-:B------:R-:W-:Y:S01]  /*14030*/  FFMA.FTZ R144, R28, UR4, -R191.reuse ;  /* 0x000000041c907c23 */ /* 0x100fe200080108bf */
[C---:B------:R-:W-:Y:S03]  /*14040*/  HMMA.16816.F32.BF16 R120, R172.reuse, R146, R120 ;  /* 0x00000092ac78723c */ /* 0x040fe60000041878 */
[----:B------:R-:W-:Y:S02]  /*14050*/  MUFU.EX2 R196, R144 ;  /* 0x0000009000c47308 */ /* 0x000fe40000000800 */
[--C-:B------:R-:W-:Y:S01]  /*14060*/  FFMA.FTZ R145, R30, UR4, -R190.reuse ;  /* 0x000000041e917c23 */ /* 0x100fe200080108be */
[-C--:B---3--:R-:W-:Y:S05]  /*14070*/  HMMA.16816.F32.BF16 R24, R172, R140.reuse, R24 ;  /* 0x0000008cac18723c */ /* 0x088fea0000041818 */
[----:B------:R-:W-:Y:S01]  /*14080*/  FFMA.FTZ R191, R29, UR4, -R191 ;  /* 0x000000041dbf7c23 */ /* 0x000fe200080108bf */
[----:B------:R-:W-:Y:S01]  /*14090*/  FFMA.FTZ R190, R31, UR4, -R190 ;  /* 0x000000041fbe7c23 */ /* 0x000fe200080108be */
[C---:B------:R-:W-:Y:S01]  /*140a0*/  FMUL.FTZ R28, R2.reuse, R164 ;  /* 0x000000a4021c7220 */ /* 0x040fe20000410000 */
[----:B------:R-:W-:Y:S01]  /*140b0*/  FMUL.FTZ R29, R2, R165 ;  /* 0x000000a5021d7220 */ /* 0x000fe20000410000 */
[----:B------:R-:W3:Y:S02]  /*140c0*/  MUFU.EX2 R194, R191 ;  /* 0x000000bf00c27308 */ /* 0x000ee40000000800 */
[C---:B------:R-:W-:Y:S01]  /*140d0*/  FMUL.FTZ R30, R0.reuse, R166 ;  /* 0x000000a6001e7220 */ /* 0x040fe20000410000 */
[----:B------:R-:W-:Y:S01]  /*140e0*/  FMUL.FTZ R31, R0, R167 ;  /* 0x000000a7001f7220 */ /* 0x000fe20000410000 */
[----:B------:R-:W-:Y:S01]  /*140f0*/  FFMA.FTZ R2, R2, R249, R233 ;  /* 0x000000f902027223 */ /* 0x000fe200000100e9 */
[----:B------:R-:W4:Y:S01]  /*14100*/  LDSM.16.MT88.4 R164, [R213+0xa800] ;  /* 0x00a80000d5a4783b */ /* 0x000f220000004200 */
[----:B------:R-:W-:Y:S01]  /*14110*/  LOP3.LUT R179, R138, R179, RZ, 0xc0, !PT ;  /* 0x000000b38ab37212 */ /* 0x000fe200078ec0ff */
[----:B------:R-:W-:Y:S03]  /*14120*/  FFMA.FTZ R0, R0, R250, R232 ;  /* 0x000000fa00007223 */ /* 0x000fe600000100e8 */
[----:B------:R5:W-:Y:S01]  /*14130*/  MUFU.EX2 R192, R190 ;  /* 0x000000be00c07308 */ /* 0x000be20000000800 */
[--C-:B------:R-:W-:Y:S01]  /*14140*/  HSET2.LE.AND R139, R150, R223.reuse, PT ;  /* 0x000000df968b7233 */ /* 0x100fe20003803000 */
[C---:B------:R-:W-:Y:S04]  /*14150*/  HMMA.16816.F32.BF16 R28, R180.reuse, R140, R28 ;  /* 0x0000008cb41c723c */ /* 0x040fe8000004181c */
[--C-:B------:R-:W-:Y:S01]  /*14160*/  HSET2.LE.AND R138, R149, R223.reuse, PT ;  /* 0x000000df958a7233 */ /* 0x100fe20003803000 */
[----:B------:R-:W-:Y:S01]  /*14170*/  FADD.FTZ R0, R231, R0 ;  /* 0x00000000e7007221 */ /* 0x000fe20000010000 */
[-C--:B------:R-:W-:Y:S02]  /*14180*/  HMMA.16816.F32.BF16 R124, R180, R142.reuse, R124 ;  /* 0x0000008eb47c723c */ /* 0x080fe4000004187c */
[----:B------:R1:W3:Y:S01]  /*14190*/  MUFU.EX2 R193, R145 ;  /* 0x0000009100c17308 */ /* 0x0002e20000000800 */
[----:B------:R-:W4:Y:S02]  /*141a0*/  LDSM.16.MT88.4 R180, [R211+0xb800] ;  /* 0x00b80000d3b4783b */ /* 0x000f240000004200 */
[----:B--2---:R-:W-:Y:S01]  /*141b0*/  F2FP.BF16.F32.PACK_AB R176, R202, R203 ;  /* 0x000000cbcab0723e */ /* 0x004fe200000010ff */
[----:B------:R-:W-:Y:S05]  /*141c0*/  HMMA.16816.F32.BF16 R128, R172, R142, R128 ;  /* 0x0000008eac80723c */ /* 0x000fea0000041880 */
[----:B-----5:R-:W2:Y:S01]  /*141d0*/  LDSM.16.MT88.4 R188, [R214+0xb800] ;  /* 0x00b80000d6bc783b */ /* 0x020ea20000004200 */
[----:B------:R-:W-:Y:S01]  /*141e0*/  F2FP.BF16.F32.PACK_AB R177, R200, R201 ;  /* 0x000000c9c8b1723e */ /* 0x000fe200000010ff */
[----:B------:R-:W-:Y:S01]  /*141f0*/  FADD.FTZ R3, R244, R3 ;  /* 0x00000003f4037221 */ /* 0x000fe20000010000 */
[----:B------:R-:W-:Y:S03]  /*14200*/  F2FP.BF16.F32.PACK_AB R184, R198, R199 ;  /* 0x000000c7c6b8723e */ /* 0x000fe600000010ff */
[----:B------:R-:W-:Y:S01]  /*14210*/  FADD.FTZ R0, R228, R0 ;  /* 0x00000000e4007221 */ /* 0x000fe20000010000 */
[----:B------:R-:W-:Y:S01]  /*14220*/  LOP3.LUT R176, R139, R176, RZ, 0xc0, !PT ;  /* 0x000000b08bb07212 */ /* 0x000fe200078ec0ff */
[----:B------:R-:W5:Y:S01]  /*14230*/  LDSM.16.MT88.4 R172, [R213+0xb800] ;  /* 0x00b80000d5ac783b */ /* 0x000f620000004200 */
[----:B------:R-:W-:Y:S01]  /*14240*/  LOP3.LUT R177, R137, R177, RZ, 0xc0, !PT ;  /* 0x000000b189b17212 */ /* 0x000fe200078ec0ff */
[----:B------:R-:W-:Y:S01]  /*14250*/  FADD.FTZ R3, R243, R3 ;  /* 0x00000003f3037221 */ /* 0x000fe20000010000 */
[----:B------:R-:W-:Y:S02]  /*14260*/  LOP3.LUT R184, R138, R184, RZ, 0xc0, !PT ;  /* 0x000000b88ab87212 */ /* 0x000fe400078ec0ff */
[--C-:B------:R-:W-:Y:S02]  /*14270*/  HSET2.LE.AND R139, R148, R223.reuse, PT ;  /* 0x000000df948b7233 */ /* 0x100fe40003803000 */
[--C-:B------:R-:W-:Y:S01]  /*14280*/  HSET2.LE.AND R137, R151, R223.reuse, PT ;  /* 0x000000df97897233 */ /* 0x100fe20003803000 */
[-C--:B-1----:R-:W-:Y:S05]  /*14290*/  HMMA.16816.F32.BF16 R144, R176, R152.reuse, R4 ;  /* 0x00000098b090723c */ /* 0x082fea0000041804 */
[----:B------:R-:W-:Y:S02]  /*142a0*/  HSET2.LE.AND R138, R186, R223, PT ;  /* 0x000000dfba8a7233 */ /* 0x000fe40003803000 */
[----:B------:R-:W-:Y:S01]  /*142b0*/  F2FP.BF16.F32.PACK_AB R185, R195, R197 ;  /* 0x000000c5c3b9723e */ /* 0x000fe200000010ff */
[----:B------:R-:W-:Y:S03]  /*142c0*/  FADD.FTZ R5, R238, R2 ;  /* 0x00000002ee057221 */ /* 0x000fe60000010000 */
[----:B---3--:R-:W-:Y:S01]  /*142d0*/  F2FP.BF16.F32.PACK_AB R186, R194, R196 ;  /* 0x000000c4c2ba723e */ /* 0x008fe200000010ff */
        /* <DEDUP_REMOVED lines=37> */
[-C--:B----4-:R-:W-:Y:S05]  /*14530*/  HMMA.16816.F32.BF16 R68, R176, R164.reuse, R68 ;  /* 0x000000a4b044723c */ /* 0x090fea0000041844 */
        /* <DEDUP_REMOVED lines=18> */
[-C--:B-----5:R-:W-:Y:S06]  /*14660*/  HMMA.16816.F32.BF16 R168, R176, R172.reuse, R24 ;  /* 0x000000acb0a8723c */ /* 0x0a0fec0000041818 */
[C---:B------:R-:W-:Y:S06]  /*14670*/  HMMA.16816.F32.BF16 R164, R184.reuse, R172, R28 ;  /* 0x000000acb8a4723c */ /* 0x040fec000004181c */
[-C--:B------:R-:W-:Y:S06]  /*14680*/  HMMA.16816.F32.BF16 R124, R184, R174.reuse, R124 ;  /* 0x000000aeb87c723c */ /* 0x080fec000004187c */
[----:B------:R-:W-:Y:S01]  /*14690*/  HMMA.16816.F32.BF16 R128, R176, R174, R128 ;  /* 0x000000aeb080723c */ /* 0x000fe20000041880 */
[----:B------:R-:W-:Y:S11]  /*146a0*/  @!UPT UIADD3 URZ, URZ, URZ, URZ ;  /* 0x0000003f3f3ff290 */ /* 0x000ff6000fffe03f */
[----:B------:R-:W-:Y:S01]  /*146b0*/  @!UPT UIADD3 URZ, URZ, URZ, URZ ;  /* 0x0000003f3f3ff290 */ /* 0x000fe2000fffe03f */
[----:B------:R-:W-:Y:S11]  /*146c0*/  @P0 BRA `(.L_x_1121) ;  /* 0xffffffd400980947 */ /* 0x000ff6000383ffff */
.L_x_1120:
[----:B------:R-:W1:Y:S01]  /*146d0*/  SHFL.BFLY PT, R2, R248, 0x2, 0x1f ;  /* 0x0c401f00f8027f89 */ /* 0x000e6200000e0000 */
[----:B------:R-:W-:Y:S01]  /*146e0*/  MOV R8, 0x3f800000 ;  /* 0x3f80000000087802 */ /* 0x000fe20000000f00 */
[----:B------:R-:W-:Y:S01]  /*146f0*/  ULDC UR4, c[0x0][0x38c] ;  /* 0x0000e30000047ab9 */ /* 0x000fe20000000800 */
[----:B------:R-:W-:Y:S01]  /*14700*/  UMOV UR5, 0x400 ;  /* 0x0000040000057882 */ /* 0x000fe20000000000 */
[----:B------:R-:W2:Y:S01]  /*14710*/  SHFL.BFLY PT, R0, R247, 0x2, 0x1f ;  /* 0x0c401f00f7007f89 */ /* 0x000ea200000e0000 */
[----:B------:R-:W-:-:S03]  /*14720*/  UISETP.NE.AND UP0, UPT, UR27, -0x1, UPT ;  /* 0xffffffff1b00788c */ /* 0x000fc6000bf05270 */
[----:B------:R-:W3:Y:S04]  /*14730*/  SHFL.BFLY PT, R4, R249, 0x2, 0x1f ;  /* 0x0c401f00f9047f89 */ /* 0x000ee800000e0000 */
[----:B------:R-:W-:Y:S01]  /*14740*/  SHFL.BFLY PT, R3, R250, 0x2, 0x1f ;  /* 0x0c401f00fa037f89 */ /* 0x000fe200000e0000 */
[----:B------:R-:W4:Y:S01]  /*14750*/  S2R R173, SR_TID.X ;  /* 0x0000000000ad7919 */ /* 0x000f220000002100 */
[----:B-1----:R-:W-:Y:S01]  /*14760*/  FADD.FTZ R2, R2, R248 ;  /* 0x000000f802027221 */ /* 0x002fe20000010000 */
[----:B--2---:R-:W-:-:S04]  /*14770*/  FADD.FTZ R0, R0, R247 ;  /* 0x000000f700007221 */ /* 0x004fc80000010000 */
[----:B------:R-:W1:Y:S01]  /*14780*/  SHFL.BFLY PT, R6, R2, 0x1, 0x1f ;  /* 0x0c201f0002067f89 */ /* 0x000e6200000e0000 */
[----:B---3--:R-:W-:-:S03]  /*14790*/  FADD.FTZ R4, R4, R249 ;  /* 0x000000f904047221 */ /* 0x008fc60000010000 */
[----:B------:R-:W2:Y:S01]  /*147a0*/  SHFL.BFLY PT, R5, R0, 0x1, 0x1f ;  /* 0x0c201f0000057f89 */ /* 0x000ea200000e0000 */
[----:B----4-:R-:W-:-:S04]  /*147b0*/  SHF.R.S32.HI R174, RZ, 0x1f, R173 ;  /* 0x0000001fffae7819 */ /* 0x010fc800000114ad */
[----:B------:R-:W-:Y:S01]  /*147c0*/  LEA.HI R27, R174, R173, RZ, 0x2 ;  /* 0x000000adae1b7211 */ /* 0x000fe200078f10ff */
[----:B-1----:R-:W-:Y:S01]  /*147d0*/  FADD.FTZ R132, R2, R6 ;  /* 0x0000000602847221 */ /* 0x002fe20000010000 */
[----:B------:R-:W-:Y:S01]  /*147e0*/  FADD.FTZ R2, R3, R250 ;  /* 0x000000fa03027221 */ /* 0x000fe20000010000 */
[----:B------:R-:W-:Y:S01]  /*147f0*/  MOV R3, 0x3f800000 ;  /* 0x3f80000000037802 */ /* 0x000fe20000000f00 */
[----:B--2---:R-:W-:Y:S01]  /*14800*/  FADD.FTZ R137, R0, R5 ;  /* 0x0000000500897221 */ /* 0x004fe20000010000 */
[--C-:B------:R-:W-:Y:S01]  /*14810*/  SHF.R.S32.HI R7, RZ, 0x2, R27.reuse ;  /* 0x00000002ff077819 */ /* 0x100fe2000001141b */
[----:B------:R-:W1:Y:S01]  /*14820*/  SHFL.BFLY PT, R5, R4, 0x1, 0x1f ;  /* 0x0c201f0004057f89 */ /* 0x000e6200000e0000 */
[----:B------:R-:W-:Y:S02]  /*14830*/  SHF.R.S32.HI R28, RZ, 0x1f, R27 ;  /* 0x0000001fff1c7819 */ /* 0x000fe4000001141b */
[----:B------:R-:W-:Y:S01]  /*14840*/  FSETP.NE.FTZ.AND P4, PT, R132, RZ, PT ;  /* 0x000000ff8400720b */ /* 0x000fe20003f95000 */
[----:B------:R-:W2:Y:S01]  /*14850*/  SHFL.BFLY PT, R6, R2, 0x1, 0x1f ;  /* 0x0c201f0002067f89 */ /* 0x000ea200000e0000 */
[----:B------:R-:W-:-:S02]  /*14860*/  LEA.HI R28, R28, R7, RZ, 0x3 ;  /* 0x000000071c1c7211 */ /* 0x000fc400078f18ff */
[----:B------:R-:W-:Y:S02]  /*14870*/  FSETP.NE.FTZ.AND P6, PT, R137, RZ, PT ;  /* 0x000000ff8900720b */ /* 0x000fe40003fd5000 */
[----:B------:R-:W-:Y:S02]  /*14880*/  LOP3.LUT R28, R28, 0xfffffff8, RZ, 0xc0, !PT ;  /* 0xfffffff81c1c7812 */ /* 0x000fe400078ec0ff */
[----:B------:R-:W-:Y:S02]  /*14890*/  MOV R0, 0x3f800000 ;  /* 0x3f80000000007802 */ /* 0x000fe40000000f00 */
[----:B------:R-:W-:Y:S02]  /*148a0*/  IADD3 R28, R7, -R28, RZ ;  /* 0x8000001c071c7210 */ /* 0x000fe40007ffe0ff */
[----:B------:R-:W-:Y:S02]  /*148b0*/  MOV R7, 0x3f800000 ;  /* 0x3f80000000077802 */ /* 0x000fe40000000f00 */
[----:B------:R-:W3:Y:S01]  /*148c0*/  @P4 MUFU.RCP R0, R132 ;  /* 0x0000008400004308 */ /* 0x000ee20000001000 */
[----:B------:R-:W-:Y:S01]  /*148d0*/  P2R R172, PR, RZ, 0x10 ;  /* 0x00000010ffac7803 */ /* 0x000fe20000000000 */
[----:B-1----:R-:W-:-:S06]  /*148e0*/  FADD.FTZ R138, R4, R5 ;  /* 0x00000005048a7221 */ /* 0x002fcc0000010000 */
[----:B------:R-:W1:Y:S01]  /*148f0*/  @P6 MUFU.RCP R3, R137 ;  /* 0x0000008900036308 */ /* 0x000e620000001000 */
[----:B--2---:R-:W-:Y:S01]  /*14900*/  FADD.FTZ R139, R2, R6 ;  /* 0x00000006028b7221 */ /* 0x004fe20000010000 */
[----:B------:R-:W-:-:S04]  /*14910*/  FSETP.NE.FTZ.AND P0, PT, R138, RZ, PT ;  /* 0x000000ff8a00720b */ /* 0x000fc80003f15000 */
[----:B------:R-:W-:Y:S01]  /*14920*/  FSETP.NE.FTZ.AND P5, PT, R139, RZ, PT ;  /* 0x000000ff8b00720b */ /* 0x000fe20003fb5000 */
[----:B---3--:R-:W-:-:S03]  /*14930*/  FMUL.FTZ R0, R0, UR4 ;  /* 0x0000000400007c20 */ /* 0x008fc60008410000 */
[----:B------:R-:W-:Y:S01]  /*14940*/  R2P PR, R28, 0x6 ;  /* 0x000000061c007804 */ /* 0x000fe20000000000 */
[C---:B------:R-:W-:Y:S01]  /*14950*/  FMUL.FTZ R144, R0.reuse, R144 ;  /* 0x0000009000907220 */ /* 0x040fe20000410000 */
[C---:B------:R-:W-:Y:S01]  /*14960*/  FMUL.FTZ R5, R0.reuse, R145 ;  /* 0x0000009100057220 */ /* 0x040fe20000410000 */
[C---:B------:R-:W-:Y:S01]  /*14970*/  FMUL.FTZ R152, R0.reuse, R152 ;  /* 0x0000009800987220 */ /* 0x040fe20000410000 */
[C---:B------:R-:W-:Y:S01]  /*14980*/  FMUL.FTZ R36, R0.reuse, R36 ;  /* 0x0000002400247220 */ /* 0x040fe20000410000 */
[----:B------:R-:W2:Y:S01]  /*14990*/  @P0 MUFU.RCP R8, R138 ;  /* 0x0000008a00080308 */ /* 0x000ea20000001000 */
[----:B-1----:R-:W-:Y:S01]  /*149a0*/  FMUL.FTZ R2, R3, UR4 ;  /* 0x0000000403027c20 */ /* 0x002fe20008410000 */
[C---:B------:R-:W-:Y:S01]  /*149b0*/  FMUL.FTZ R3, R0.reuse, R153 ;  /* 0x0000009900037220 */ /* 0x040fe20000410000 */
        /* <DEDUP_REMOVED lines=14> */
[----:B--2---:R-:W-:Y:S01]  /*14aa0*/  FMUL.FTZ R8, R8, UR4 ;  /* 0x0000000408087c20 */ /* 0x004fe20008410000 */
        /* <DEDUP_REMOVED lines=52> */
[----:B------:R-:W-:Y:S01]  /*14df0*/  LEA.HI R53, R174, R173, RZ, 0x5 ;  /* 0x000000adae357211 */ /* 0x000fe200078f28ff */
[----:B-1----:R-:W-:Y:S01]  /*14e00*/  ULEA UR4, UR4, UR5, 0x18 ;  /* 0x0000000504047291 */ /* 0x002fe2000f8ec03f */
[----:B------:R-:W-:Y:S01]  /*14e10*/  F2FP.BF16.F32.PACK_AB R24, R24, R0 ;  /* 0x000000001818723e */ /* 0x000fe200000010ff */
[C---:B------:R-:W-:Y:S01]  /*14e20*/  FMUL.FTZ R142, R7.reuse, R142 ;  /* 0x0000008e078e7220 */ /* 0x040fe20000410000 */
[----:B------:R-:W-:Y:S01]  /*14e30*/  F2FP.BF16.F32.PACK_AB R18, R18, R2 ;  /* 0x000000021212723e */ /* 0x000fe200000010ff */
[----:B------:R-:W-:Y:S01]  /*14e40*/  FMUL.FTZ R9, R7, R143 ;  /* 0x0000008f07097220 */ /* 0x000fe20000410000 */
[----:B------:R-:W-:Y:S01]  /*14e50*/  LOP3.LUT R0, R27, 0x3ffffffc, RZ, 0xc0, !PT ;  /* 0x3ffffffc1b007812 */ /* 0x000fe200078ec0ff */
[----:B------:R-:W-:Y:S01]  /*14e60*/  FMUL.FTZ R140, R8, R140 ;  /* 0x0000008c088c7220 */ /* 0x000fe20000410000 */
[----:B------:R-:W-:Y:S01]  /*14e70*/  SHF.L.U32 R2, R28, 0x6, RZ ;  /* 0x000000061c027819 */ /* 0x000fe200000006ff */
[C---:B------:R-:W-:Y:S01]  /*14e80*/  FMUL.FTZ R10, R8.reuse, R141 ;  /* 0x0000008d080a7220 */ /* 0x040fe20000410000 */
[----:B------:R-:W-:Y:S01]  /*14e90*/  F2FP.BF16.F32.PACK_AB R23, R23, R52 ;  /* 0x000000341717723e */ /* 0x000fe200000010ff */
[C---:B------:R-:W-:Y:S01]  /*14ea0*/  FMUL.FTZ R148, R8.reuse, R148 ;  /* 0x0000009408947220 */ /* 0x040fe20000410000 */
[----:B------:R-:W-:Y:S01]  /*14eb0*/  SHF.R.S32.HI R52, RZ, 0x5, R53 ;  /* 0x00000005ff347819 */ /* 0x000fe20000011435 */
[----:B------:R-:W-:Y:S01]  /*14ec0*/  FMUL.FTZ R11, R8, R149 ;  /* 0x00000095080b7220 */ /* 0x000fe20000410000 */
[----:B------:R-:W-:Y:S01]  /*14ed0*/  IADD3 R0, -R0, R173, RZ ;  /* 0x000000ad00007210 */ /* 0x000fe20007ffe1ff */
[C---:B------:R-:W-:Y:S01]  /*14ee0*/  FMUL.FTZ R150, R7.reuse, R150 ;  /* 0x0000009607967220 */ /* 0x040fe20000410000 */
[----:B------:R-:W-:Y:S01]  /*14ef0*/  LOP3.LUT R2, R2, 0x1c0, RZ, 0xc0, !PT ;  /* 0x000001c002027812 */ /* 0x000fe200078ec0ff */
[----:B------:R-:W-:Y:S01]  /*14f00*/  FMUL.FTZ R14, R7, R151 ;  /* 0x00000097070e7220 */ /* 0x000fe20000410000 */
[----:B------:R-:W-:Y:S01]  /*14f10*/  LOP3.LUT R28, R28, 0x1, RZ, 0xc0, !PT ;  /* 0x000000011c1c7812 */ /* 0x000fe200078ec0ff */
[----:B------:R-:W-:Y:S01]  /*14f20*/  FMUL.FTZ R40, R8, R40 ;  /* 0x0000002808287220 */ /* 0x000fe20000410000 */
[----:B------:R-:W-:Y:S01]  /*14f30*/  LEA R27, R52, R0, 0x9 ;  /* 0x00000000341b7211 */ /* 0x000fe200078e48ff */
[----:B------:R-:W-:Y:S01]  /*14f40*/  FMUL.FTZ R17, R8, R41 ;  /* 0x0000002908117220 */ /* 0x000fe20000410000 */
[----:B------:R-:W-:Y:S01]  /*14f50*/  LEA.HI R0, R2, R2, RZ, 0x1d ;  /* 0x0000000202007211 */ /* 0x000fe200078fe8ff */
[----:B------:R-:W-:Y:S01]  /*14f60*/  FMUL.FTZ R44, R8, R44 ;  /* 0x0000002c082c7220 */ /* 0x000fe20000410000 */
[----:B------:R-:W-:Y:S01]  /*14f70*/  ISETP.NE.U32.AND P3, PT, R28, 0x1, PT ;  /* 0x000000011c00780c */ /* 0x000fe20003f65070 */
[C---:B------:R-:W-:Y:S01]  /*14f80*/  FMUL.FTZ R25, R8.reuse, R45 ;  /* 0x0000002d08197220 */ /* 0x040fe20000410000 */
[----:B------:R-:W-:Y:S01]  /*14f90*/  LEA R0, R27, R0, 0x1 ;  /* 0x000000001b007211 */ /* 0x000fe200078e08ff */
[C---:B------:R-:W-:Y:S01]  /*14fa0*/  FMUL.FTZ R56, R8.reuse, R56 ;  /* 0x0000003808387220 */ /* 0x040fe20000410000 */
[----:B------:R-:W-:Y:S01]  /*14fb0*/  F2FP.BF16.F32.PACK_AB R5, R5, R144 ;  /* 0x000000900505723e */ /* 0x000fe200000010ff */
[----:B------:R-:W-:Y:S01]  /*14fc0*/  FMUL.FTZ R21, R8, R57 ;  /* 0x0000003908157220 */ /* 0x000fe20000410000 */
[----:B------:R-:W-:Y:S01]  /*14fd0*/  LEA R0, R0, UR4, 0x1 ;  /* 0x0000000400007c11 */ /* 0x000fe2000f8e08ff */
[C---:B------:R-:W-:Y:S01]  /*14fe0*/  FMUL.FTZ R58, R7.reuse, R58 ;  /* 0x0000003a073a7220 */ /* 0x040fe20000410000 */
[----:B------:R-:W-:Y:S01]  /*14ff0*/  F2FP.BF16.F32.PACK_AB R4, R4, R146 ;  /* 0x000000920404723e */ /* 0x000fe200000010ff */
[----:B------:R-:W-:Y:S01]  /*15000*/  FMUL.FTZ R26, R7, R59 ;  /* 0x0000003b071a7220 */ /* 0x000fe20000410000 */
[----:B------:R-:W-:Y:S01]  /*15010*/  IADD3 R2, R0, -0x10, RZ ;  /* 0xfffffff000027810 */ /* 0x000fe20007ffe0ff */
[----:B------:R-:W-:Y:S01]  /*15020*/  STS [R0], R5 ;  /* 0x0000000500007388 */ /* 0x000fe20000000800 */
[----:B------:R-:W-:Y:S01]  /*15030*/  F2FP.BF16.F32.PACK_AB R3, R3, R152 ;  /* 0x000000980303723e */ /* 0x000fe200000010ff */
[----:B------:R-:W-:Y:S01]  /*15040*/  FMUL.FTZ R60, R8, R60 ;  /* 0x0000003c083c7220 */ /* 0x000fe20000410000 */
[----:B------:R-:W-:Y:S01]  /*15050*/  F2FP.BF16.F32.PACK_AB R6, R6, R154 ;  /* 0x0000009a0606723e */ /* 0x000fe200000010ff */
[----:B------:R-:W-:Y:S01]  /*15060*/  STS [R0+0x400], R4 ;  /* 0x0004000400007388 */ /* 0x000fe20000000800 */
[----:B------:R-:W-:Y:S01]  /*15070*/  @P3 IADD3 R2, R0, 0x10, RZ ;  /* 0x0000001000023810 */ /* 0x000fe20007ffe0ff */
[----:B------:R-:W-:Y:S01]  /*15080*/  FMUL.FTZ R50, R8, R61 ;  /* 0x0000003d08327220 */ /* 0x000fe20000410000 */
[----:B------:R-:W-:Y:S01]  /*15090*/  F2FP.BF16.F32.PACK_AB R9, R9, R142 ;  /* 0x0000008e0909723e */ /* 0x000fe200000010ff */
[C---:B------:R-:W-:Y:S01]  /*150a0*/  FMUL.FTZ R62, R7.reuse, R62 ;  /* 0x0000003e073e7220 */ /* 0x040fe20000410000 */
[----:B------:R-:W-:Y:S01]  /*150b0*/  F2FP.BF16.F32.PACK_AB R22, R22, R54 ;  /* 0x000000361616723e */ /* 0x000fe200000010ff */
[----:B------:R1:W-:Y:S01]  /*150c0*/  STS [R2], R3 ;  /* 0x0000000302007388 */ /* 0x0003e20000000800 */
[----:B------:R-:W-:Y:S01]  /*150d0*/  MOV R54, 0xffffffe0 ;  /* 0xffffffe000367802 */ /* 0x000fe20000000f00 */
[----:B------:R-:W-:Y:S01]  /*150e0*/  FMUL.FTZ R49, R7, R63 ;  /* 0x0000003f07317220 */ /* 0x000fe20000410000 */
[----:B------:R-:W-:Y:S01]  /*150f0*/  F2FP.BF16.F32.PACK_AB R10, R10, R140 ;  /* 0x0000008c0a0a723e */ /* 0x000fe200000010ff */
[----:B------:R-:W-:Y:S01]  /*15100*/  STS [R2+0x400], R6 ;  /* 0x0004000602007388 */ /* 0x000fe20000000800 */
[----:B------:R-:W-:Y:S01]  /*15110*/  F2FP.BF16.F32.PACK_AB R11, R11, R148 ;  /* 0x000000940b0b723e */ /* 0x000fe200000010ff */
[----:B------:R-:W-:Y:S01]  /*15120*/  FMUL.FTZ R72, R8, R72 ;  /* 0x0000004808487220 */ /* 0x000fe20000410000 */
[----:B------:R-:W-:Y:S01]  /*15130*/  F2FP.BF16.F32.PACK_AB R14, R14, R150 ;  /* 0x000000960e0e723e */ /* 0x000fe200000010ff */
[----:B------:R2:W-:Y:S01]  /*15140*/  STS [R0+0x2400], R9 ;  /* 0x0024000900007388 */ /* 0x0005e20000000800 */
[----:B------:R-:W-:Y:S01]  /*15150*/  F2FP.BF16.F32.PACK_AB R13, R13, R36 ;  /* 0x000000240d0d723e */ /* 0x000fe200000010ff */
[----:B------:R-:W-:Y:S01]  /*15160*/  FMUL.FTZ R46, R8, R73 ;  /* 0x00000049082e7220 */ /* 0x000fe20000410000 */
[----:B------:R-:W-:Y:S01]  /*15170*/  F2FP.BF16.F32.PACK_AB R12, R12, R15 ;  /* 0x0000000f0c0c723e */ /* 0x000fe200000010ff */
[----:B------:R3:W-:Y:S01]  /*15180*/  STS [R0+0x2000], R10 ;  /* 0x0020000a00007388 */ /* 0x0007e20000000800 */
        /* <DEDUP_REMOVED lines=11> */
[----:B------:R-:W-:Y:S01]  /*15240*/  FMUL.FTZ R42, R8, R77 ;  /* 0x0000004d082a7220 */ /* 0x000fe20000410000 */
[----:B-1----:R-:W-:Y:S01]  /*15250*/  SEL R3, R54, 0x20, P1 ;  /* 0x0000002036037807 */ /* 0x002fe20000800000 */
[C---:B------:R-:W-:Y:S01]  /*15260*/  FMUL.FTZ R78, R7.reuse, R78 ;  /* 0x0000004e074e7220 */ /* 0x040fe20000410000 */
[----:B------:R-:W-:Y:S01]  /*15270*/  FMUL.FTZ R41, R7, R79 ;  /* 0x0000004f07297220 */ /* 0x000fe20000410000 */
[----:B------:R-:W-:Y:S01]  /*15280*/  F2FP.BF16.F32.PACK_AB R21, R21, R56 ;  /* 0x000000381515723e */ /* 0x000fe200000010ff */
[----:B------:R-:W-:Y:S01]  /*15290*/  FMUL.FTZ R88, R8, R88 ;  /* 0x0000005808587220 */ /* 0x000fe20000410000 */
[----:B------:R-:W-:Y:S01]  /*152a0*/  IADD3 R4, R0, R3, RZ ;  /* 0x0000000300047210 */ /* 0x000fe20007ffe0ff */
[----:B------:R-:W-:Y:S01]  /*152b0*/  FMUL.FTZ R38, R8, R89 ;  /* 0x0000005908267220 */ /* 0x000fe20000410000 */
[----:B------:R-:W-:Y:S01]  /*152c0*/  IADD3 R3, R3, R2, RZ ;  /* 0x0000000203037210 */ /* 0x000fe20007ffe0ff */
[C---:B------:R-:W-:Y:S01]  /*152d0*/  FMUL.FTZ R90, R7.reuse, R90 ;  /* 0x0000005a075a7220 */ /* 0x040fe20000410000 */
[----:B--2---:R-:W-:Y:S01]  /*152e0*/  MOV R9, 0x40 ;  /* 0x0000004000097802 */ /* 0x004fe20000000f00 */
[----:B------:R-:W-:Y:S01]  /*152f0*/  STS [R4], R13 ;  /* 0x0000000d04007388 */ /* 0x000fe20000000800 */
[----:B------:R-:W-:Y:S01]  /*15300*/  F2FP.BF16.F32.PACK_AB R26, R26, R58 ;  /* 0x0000003a1a1a723e */ /* 0x000fe200000010ff */
[----:B------:R-:W-:Y:S01]  /*15310*/  FMUL.FTZ R37, R7, R91 ;  /* 0x0000005b07257220 */ /* 0x000fe20000410000 */
[----:B------:R-:W-:Y:S01]  /*15320*/  SEL R9, R9, 0xffffffc0, !P2 ;  /* 0xffffffc009097807 */ /* 0x000fe20005000000 */
[----:B------:R-:W-:Y:S01]  /*15330*/  STS [R4+0x400], R12 ;  /* 0x0004000c04007388 */ /* 0x000fe20000000800 */
[----:B------:R-:W-:Y:S01]  /*15340*/  F2FP.BF16.F32.PACK_AB R50, R50, R60 ;  /* 0x0000003c3232723e */ /* 0x000fe200000010ff */
[----:B------:R-:W-:Y:S01]  /*15350*/  FMUL.FTZ R92, R8, R92 ;  /* 0x0000005c085c7220 */ /* 0x000fe20000410000 */
[----:B------:R-:W-:Y:S01]  /*15360*/  IADD3 R6, R0, R9, RZ ;  /* 0x0000000900067210 */ /* 0x000fe20007ffe0ff */
[----:B------:R-:W-:Y:S01]  /*15370*/  STS [R3], R16 ;  /* 0x0000001003007388 */ /* 0x000fe20000000800 */
[----:B------:R-:W-:Y:S01]  /*15380*/  IADD3 R5, R9, R2, RZ ;  /* 0x0000000209057210 */ /* 0x000fe20007ffe0ff */
[----:B------:R-:W-:Y:S01]  /*15390*/  FMUL.FTZ R34, R8, R93 ;  /* 0x0000005d08227220 */ /* 0x000fe20000410000 */
[----:B------:R-:W-:Y:S01]  /*153a0*/  F2FP.BF16.F32.PACK_AB R49, R49, R62 ;  /* 0x0000003e3131723e */ /* 0x000fe200000010ff */
[----:B------:R-:W-:Y:S01]  /*153b0*/  STS [R3+0x400], R15 ;  /* 0x0004000f03007388 */ /* 0x000fe20000000800 */
[----:B------:R-:W-:Y:S01]  /*153c0*/  F2FP.BF16.F32.PACK_AB R48, R69, R68 ;  /* 0x000000444530723e */ /* 0x000fe200000010ff */
[----:B------:R-:W-:Y:S01]  /*153d0*/  FMUL.FTZ R94, R7, R94 ;  /* 0x0000005e075e7220 */ /* 0x000fe20000410000 */
[----:B------:R-:W-:Y:S01]  /*153e0*/  F2FP.BF16.F32.PACK_AB R47, R71, R70 ;  /* 0x00000046472f723e */ /* 0x000fe200000010ff */
[----:B------:R-:W-:Y:S01]  /*153f0*/  STS [R4+0x2000], R17 ;  /* 0x0020001104007388 */ /* 0x000fe20000000800 */
[----:B---3--:R-:W-:Y:S01]  /*15400*/  IADD3 R10, R4, R9, RZ ;  /* 0x00000009040a7210 */ /* 0x008fe20007ffe0ff */
[----:B------:R-:W-:Y:S01]  /*15410*/  FMUL.FTZ R33, R7, R95 ;  /* 0x0000005f07217220 */ /* 0x000fe20000410000 */
[----:B------:R-:W-:Y:S01]  /*15420*/  F2FP.BF16.F32.PACK_AB R44, R81, R80 ;  /* 0x00000050512c723e */ /* 0x000fe200000010ff */
[----:B------:R-:W-:Y:S01]  /*15430*/  STS [R4+0x2400], R18 ;  /* 0x0024001204007388 */ /* 0x000fe20000000800 */
[----:B------:R-:W-:Y:S01]  /*15440*/  F2FP.BF16.F32.PACK_AB R43, R83, R82 ;  /* 0x00000052532b723e */ /* 0x000fe200000010ff */
[C---:B------:R-:W-:Y:S01]  /*15450*/  FMUL.FTZ R104, R8.reuse, R104 ;  /* 0x0000006808687220 */ /* 0x040fe20000410000 */
[----:B------:R-:W-:Y:S01]  /*15460*/  IADD3 R9, R3, R9, RZ ;  /* 0x0000000903097210 */ /* 0x000fe20007ffe0ff */
[----:B------:R-:W-:Y:S01]  /*15470*/  STS [R3+0x2000], R25 ;  /* 0x0020001903007388 */ /* 0x000fe20000000800 */
[----:B------:R-:W-:Y:S01]  /*15480*/  PLOP3.LUT P1, PT, PT, PT, UP0, 0x80, 0x0 ;  /* 0x000000000000781c */ /* 0x000fe20003f2f008 */
        /* <DEDUP_REMOVED lines=12> */
[----:B------:R-:W-:Y:S01]  /*15550*/  @UP0 ULDC.64 UR4, c[0x0][0x298] ;  /* 0x0000a60000040ab9 */ /* 0x000fe20000000a00 */
[----:B------:R-:W-:Y:S01]  /*15560*/  F2FP.BF16.F32.PACK_AB R36, R97, R96 ;  /* 0x000000606124723e */ /* 0x000fe200000010ff */
[----:B------:R1:W-:Y:S01]  /*15570*/  STS [R5], R20 ;  /* 0x0000001405007388 */ /* 0x0003e20000000800 */
[----:B------:R-:W-:Y:S01]  /*15580*/  F2FP.BF16.F32.PACK_AB R35, R35, R98 ;  /* 0x000000622323723e */ /* 0x000fe200000010ff */
[----:B------:R-:W-:Y:S01]  /*15590*/  @UP0 UIMAD.WIDE.U32 UR8, UR27, UR4, URZ ;  /* 0x000000041b0802a5 */ /* 0x000fe2000f8e003f */
        /* <DEDUP_REMOVED lines=21> */
[----:B------:R-:W-:Y:S01]  /*156f0*/  STS [R10], R48 ;  /* 0x000000300a007388 */ /* 0x000fe20000000800 */
[C---:B------:R-:W-:Y:S01]  /*15700*/  FMUL.FTZ R114, R7.reuse, R114 ;  /* 0x0000007207727220 */ /* 0x040fe20000410000 */
[C---:B------:R-:W-:Y:S01]  /*15710*/  FMUL.FTZ R115, R7.reuse, R115 ;  /* 0x0000007307737220 */ /* 0x040fe20000410000 */
[C---:B------:R-:W-:Y:S01]  /*15720*/  FMUL.FTZ R116, R8.reuse, R116 ;  /* 0x0000007408747220 */ /* 0x040fe20000410000 */
[----:B------:R-:W-:Y:S01]  /*15730*/  STS [R10+0x400], R47 ;  /* 0x0004002f0a007388 */ /* 0x000fe20000000800 */
[----:B------:R-:W-:Y:S01]  /*15740*/  FMUL.FTZ R117, R8, R117 ;  /* 0x0000007508757220 */ /* 0x000fe20000410000 */
[C---:B------:R-:W-:Y:S01]  /*15750*/  FMUL.FTZ R118, R7.reuse, R118 ;  /* 0x0000007607767220 */ /* 0x040fe20000410000 */
[----:B------:R-:W-:Y:S01]  /*15760*/  FMUL.FTZ R119, R7, R119 ;  /* 0x0000007707777220 */ /* 0x000fe20000410000 */
[----:B------:R-:W-:Y:S01]  /*15770*/  STS [R9], R44 ;  /* 0x0000002c09007388 */ /* 0x000fe20000000800 */
[----:B------:R-:W-:Y:S01]  /*15780*/  @UP0 UIMAD UR6, UR27, UR5, UR9 ;  /* 0x000000051b0602a4 */ /* 0x000fe2000f8e0209 */
[----:B------:R-:W-:-:S02]  /*15790*/  F2FP.BF16.F32.PACK_AB R51, R51, R156 ;  /* 0x0000009c3333723e */ /* 0x000fc400000010ff */
[----:B------:R-:W-:Y:S01]  /*157a0*/  STS [R9+0x400], R43 ;  /* 0x0004002b09007388 */ /* 0x000fe20000000800 */
[----:B-1----:R-:W-:Y:S02]  /*157b0*/  F2FP.BF16.F32.PACK_AB R20, R159, R158 ;  /* 0x0000009e9f14723e */ /* 0x002fe400000010ff */
[----:B--2---:R-:W-:Y:S01]  /*157c0*/  F2FP.BF16.F32.PACK_AB R19, R161, R160 ;  /* 0x000000a0a113723e */ /* 0x004fe200000010ff */
        /* <DEDUP_REMOVED lines=12> */
[----:B------:R-:W-:Y:S04]  /*15890*/  STS [R0+0x4000], R40 ;  /* 0x0040002800007388 */ /* 0x000fe80000000800 */
        /* <DEDUP_REMOVED lines=14> */
[----:B--2---:R-:W-:Y:S02]  /*15980*/  F2FP.BF16.F32.PACK_AB R2, R129, R128 ;  /* 0x000000808102723e */ /* 0x004fe400000010ff */
[----:B-1----:R-:W-:Y:S01]  /*15990*/  F2FP.BF16.F32.PACK_AB R4, R171, R170 ;  /* 0x000000aaab04723e */ /* 0x002fe200000010ff */
        /* <DEDUP_REMOVED lines=8> */
.L_x_1124:
[----:B------:R-:W-:Y:S01]  /*15a20*/  ULDC.U8 UR4, c[0x0][0x3d9] ;  /* 0x0000f64000047ab9 */ /* 0x000fe20000000000 */
[----:B------:R-:W-:Y:S01]  /*15a30*/  STS [R3+0x6000], R51 ;  /* 0x0060003303007388 */ /* 0x000fe20000000800 */
[----:B------:R-:W-:Y:S01]  /*15a40*/  ISETP.NE.AND P1, PT, RZ, UR4, PT ;  /* 0x00000004ff007c0c */ /* 0x000fe2000bf25270 */
[----:B------:R-:W-:Y:S01]  /*15a50*/  ULDC.U8 UR7, c[0x0][0x3d8] ;  /* 0x0000f60000077ab9 */ /* 0x000fe20000000000 */
[C---:B------:R-:W-:Y:S01]  /*15a60*/  FMUL.FTZ R166, R7.reuse, R166 ;  /* 0x000000a607a67220 */ /* 0x040fe20000410000 */
[----:B------:R-:W-:Y:S01]  /*15a70*/  STS [R3+0x6400], R20 ;  /* 0x0064001403007388 */ /* 0x000fe20000000800 */
[----:B------:R-:W-:Y:S01]  /*15a80*/  ISETP.NE.AND P3, PT, RZ, UR7, PT ;  /* 0x00000007ff007c0c */ /* 0x000fe2000bf65270 */
[----:B------:R-:W-:Y:S01]  /*15a90*/  FMUL.FTZ R126, R7, R126 ;  /* 0x0000007e077e7220 */ /* 0x000fe20000410000 */
[C---:B------:R-:W-:Y:S01]  /*15aa0*/  FMUL.FTZ R164, R8.reuse, R164 ;  /* 0x000000a408a47220 */ /* 0x040fe20000410000 */
[----:B------:R-:W-:Y:S01]  /*15ab0*/  STS [R6+0x4000], R19 ;  /* 0x0040001306007388 */ /* 0x000fe20000000800 */
[----:B------:R-:W-:Y:S01]  /*15ac0*/  ISETP.EQ.AND P3, PT, RZ, UR4, P3 ;  /* 0x00000004ff007c0c */ /* 0x000fe20009f62270 */
[C---:B------:R-:W-:Y:S01]  /*15ad0*/  FMUL.FTZ R165, R8.reuse, R165 ;  /* 0x000000a508a57220 */ /* 0x040fe20000410000 */
[----:B------:R-:W-:Y:S01]  /*15ae0*/  FMUL.FTZ R124, R8, R124 ;  /* 0x0000007c087c7220 */ /* 0x000fe20000410000 */
[----:B------:R-:W-:Y:S04]  /*15af0*/  STS [R6+0x4400], R18 ;  /* 0x0044001206007388 */ /* 0x000fe80000000800 */
[----:B------:R-:W-:Y:S04]  /*15b00*/  STS [R5+0x4000], R15 ;  /* 0x0040000f05007388 */ /* 0x000fe80000000800 */
[----:B------:R1:W-:Y:S02]  /*15b10*/  STS [R5+0x4400], R14 ;  /* 0x0044000e05007388 */ /* 0x0003e40000000800 */
[----:B------:R-:W-:-:S02]  /*15b20*/  @!P3 PLOP3.LUT P2, PT, PT, PT, PT, 0x8, 0x0 ;  /* 0x000000000000b81c */ /* 0x000fc40003f4e170 */
[----:B------:R-:W-:Y:S04]  /*15b30*/  STS [R6+0x6000], R17 ;  /* 0x0060001106007388 */ /* 0x000fe80000000800 */
[----:B------:R2:W-:Y:S04]  /*15b40*/  STS [R6+0x6400], R16 ;  /* 0x0064001006007388 */ /* 0x0005e80000000800 */
[----:B------:R-:W-:Y:S04]  /*15b50*/  STS [R5+0x6000], R13 ;  /* 0x0060000d05007388 */ /* 0x000fe80000000800 */
[----:B------:R3:W-:Y:S04]  /*15b60*/  STS [R5+0x6400], R12 ;  /* 0x0064000c05007388 */ /* 0x0007e80000000800 */
[----:B------:R4:W-:Y:S01]  /*15b70*/  STS [R10+0x4000], R11 ;  /* 0x0040000b0a007388 */ /* 0x0009e20000000800 */
[----:B------:R-:W4:Y:S01]  /*15b80*/  S2R R25, SR_CTAID.Z ;  /* 0x0000000000197919 */ /* 0x000f220000002700 */
[----:B-1----:R-:W1:Y:S01]  /*15b90*/  S2R R14, SR_CTAID.Y ;  /* 0x00000000000e7919 */ /* 0x002e620000002600 */
[----:B------:R-:W1:Y:S01]  /*15ba0*/  S2R R20, SR_TID.X ;  /* 0x0000000000147919 */ /* 0x000e620000002100 */
[C---:B--2---:R-:W-:Y:S01]  /*15bb0*/  FMUL.FTZ R6, R7.reuse, R167 ;  /* 0x000000a707067220 */ /* 0x044fe20000410000 */
[----:B------:R-:W-:Y:S01]  /*15bc0*/  FMUL.FTZ R7, R7, R127 ;  /* 0x0000007f07077220 */ /* 0x000fe20000410000 */
[----:B------:R-:W2:Y:S03]  /*15bd0*/  S2R R16, SR_CTAID.X ;  /* 0x0000000000107919 */ /* 0x000ea60000002500 */
[----:B------:R-:W-:Y:S01]  /*15be0*/  F2FP.BF16.F32.PACK_AB R6, R6, R166 ;  /* 0x000000a60606723e */ /* 0x000fe200000010ff */
[----:B------:R5:W-:Y:S01]  /*15bf0*/  STS [R10+0x4400], R4 ;  /* 0x004400040a007388 */ /* 0x000be20000000800 */
[----:B---3--:R-:W3:Y:S01]  /*15c00*/  @P1 LDC.64 R12, c[0x0][0x2c0] ;  /* 0x0000b000ff0c1b82 */ /* 0x008ee20000000a00 */
[----:B------:R-:W-:Y:S01]  /*15c10*/  FMUL.FTZ R5, R8, R125 ;  /* 0x0000007d08057220 */ /* 0x000fe20000410000 */
[----:B------:R-:W-:Y:S01]  /*15c20*/  F2FP.BF16.F32.PACK_AB R8, R165, R164 ;  /* 0x000000a4a508723e */ /* 0x000fe200000010ff */
[----:B------:R1:W-:Y:S01]  /*15c30*/  STS [R9+0x4400], R0 ;  /* 0x0044000009007388 */ /* 0x0003e20000000800 */
[----:B------:R-:W-:-:S02]  /*15c40*/  F2FP.BF16.F32.PACK_AB R7, R7, R126 ;  /* 0x0000007e0707723e */ /* 0x000fc400000010ff */
[----:B------:R-:W-:Y:S01]  /*15c50*/  F2FP.BF16.F32.PACK_AB R5, R5, R124 ;  /* 0x0000007c0505723e */ /* 0x000fe200000010ff */
[----:B------:R2:W-:Y:S01]  /*15c60*/  STS [R9+0x4000], R2 ;  /* 0x0040000209007388 */ /* 0x0005e20000000800 */
[----:B----4-:R-:W4:Y:S01]  /*15c70*/  @P1 LDC R11, c[0x0][0x2c0] ;  /* 0x0000b000ff0b1b82 */ /* 0x010f220000000800 */
[----:B-----5:R-:W-:Y:S02]  /*15c80*/  @P1 MOV R4, 0x1 ;  /* 0x0000000100041802 */ /* 0x020fe40000000f00 */
[----:B-1----:R-:W-:Y:S02]  /*15c90*/  LOP3.LUT R0, R53, 0xffffffe0, RZ, 0xc0, !PT ;  /* 0xffffffe035007812 */ /* 0x002fe400078ec0ff */
[----:B--2---:R-:W-:-:S03]  /*15ca0*/  @!P3 CS2R R2, SRZ ;  /* 0x000000000002b805 */ /* 0x004fc6000001ff00 */
[----:B------:R-:W-:Y:S02]  /*15cb0*/  IMAD.IADD R17, R173, 0x1, -R0 ;  /* 0x00000001ad117824 */ /* 0x000fe400078e0a00 */
[----:B---3--:R-:W-:Y:S01]  /*15cc0*/  @P1 IMAD R0, R13, R12, RZ ;  /* 0x0000000c0d001224 */ /* 0x008fe200078e02ff */
[----:B------:R-:W-:Y:S06]  /*15cd0*/  @!P3 BRA `(.L_x_1125) ;  /* 0x000000000020b947 */ /* 0x000fec0003800000 */
        /* <DEDUP_REMOVED lines=8> */
.L_x_1125:
[----:B------:R-:W-:Y:S05]  /*15d60*/  @P1 BRA `(.L_x_1126) ;  /* 0x0000000000181947 */ /* 0x000fea0003800000 */
[----:B------:R-:W1:Y:S01]  /*15d70*/  LDC R0, c[0x0][0x2c4] ;  /* 0x0000b100ff007b82 */ /* 0x000e620000000800 */
[----:B------:R-:W-:Y:S02]  /*15d80*/  ISETP.NE.AND P1, PT, RZ, UR7, PT ;  /* 0x00000007ff007c0c */ /* 0x000fe4000bf25270 */
[----:B----4-:R-:W-:-:S05]  /*15d90*/  MOV R11, 0x1 ;  /* 0x00000001000b7802 */ /* 0x010fca0000000f00 */
[----:B------:R-:W2:Y:S08]  /*15da0*/  LDC R4, c[0x0][0x270] ;  /* 0x00009c00ff047b82 */ /* 0x000eb00000000800 */
[----:B-1----:R-:W2:Y:S02]  /*15db0*/  @P1 LDC R0, c[0x0][0x2e4] ;  /* 0x0000b900ff001b82 */ /* 0x002ea40000000800 */
[----:B--2---:R-:W-:-:S07]  /*15dc0*/  IMAD R4, R0, R4, RZ ;  /* 0x0000000400047224 */ /* 0x004fce00078e02ff */
.L_x_1126:
[----:B------:R1:W-:Y:S01]  /*15dd0*/  STS [R10+0x6000], R8 ;  /* 0x006000080a007388 */ /* 0x0003e20000000800 */
[----:B------:R-:W-:Y:S01]  /*15de0*/  IMAD R4, R14, R4, RZ ;  /* 0x000000040e047224 */ /* 0x000fe200078e02ff */
[----:B------:R-:W2:Y:S01]  /*15df0*/  @P6 LDC R13, c[0x0][0x2e8] ;  /* 0x0000ba00ff0d6b82 */ /* 0x000ea20000000800 */
[----:B------:R-:W-:Y:S01]  /*15e00*/  SHF.R.S32.HI R18, RZ, 0x1f, R20 ;  /* 0x0000001fff127819 */ /* 0x000fe20000011414 */
[----:B------:R3:W-:Y:S01]  /*15e10*/  STS [R10+0x6400], R6 ;  /* 0x006400060a007388 */ /* 0x0007e20000000800 */
[----:B------:R-:W-:Y:S01]  /*15e20*/  @P4 MUFU.LG2 R15, R132 ;  /* 0x00000084000f4308 */ /* 0x000fe20000000c00 */
[----:B------:R-:W-:Y:S01]  /*15e30*/  SEL R4, R4, RZ, !P2 ;  /* 0x000000ff04047207 */ /* 0x000fe20005000000 */
[----:B------:R-:W-:Y:S01]  /*15e40*/  IMAD.MOV.U32 R22, RZ, RZ, 0x7f800000 ;  /* 0x7f800000ff167424 */ /* 0x000fe200078e00ff */
[----:B------:R4:W-:Y:S01]  /*15e50*/  STS [R9+0x6000], R5 ;  /* 0x0060000509007388 */ /* 0x0009e20000000800 */
[----:B------:R-:W-:Y:S01]  /*15e60*/  LEA.HI R18, R18, R20, RZ, 0x3 ;  /* 0x0000001412127211 */ /* 0x000fe200078f18ff */
[----:B------:R-:W5:Y:S01]  /*15e70*/  @P4 LDC R14, c[0x0][0x2e8] ;  /* 0x0000ba00ff0e4b82 */ /* 0x000f620000000800 */
[----:B------:R-:W-:Y:S01]  /*15e80*/  IMAD R0, R25, R0, R4 ;  /* 0x0000000019007224 */ /* 0x000fe200078e0204 */
[----:B------:R4:W-:Y:S01]  /*15e90*/  STS [R9+0x6400], R7 ;  /* 0x0064000709007388 */ /* 0x0009e20000000800 */
[----:B------:R-:W-:Y:S01]  /*15ea0*/  MOV R21, 0x7f800000 ;  /* 0x7f80000000157802 */ /* 0x000fe20000000f00 */
[----:B------:R-:W-:Y:S01]  /*15eb0*/  IMAD.MOV.U32 R19, RZ, RZ, 0x7f800000 ;  /* 0x7f800000ff137424 */ /* 0x000fe200078e00ff */
[----:B------:R-:W-:Y:S03]  /*15ec0*/  BSSY B0, `(.L_x_1127) ;  /* 0x0000059000007945 */ /* 0x000fe60003800000 */
[----:B------:R-:W-:Y:S08]  /*15ed0*/  BAR.SYNC.DEFER_BLOCKING 0x0 ;  /* 0x0000000000007b1d */ /* 0x000ff00000010000 */
[----:B------:R-:W5:Y:S01]  /*15ee0*/  @P5 LDC R12, c[0x0][0x2e8] ;  /* 0x0000ba00ff0c5b82 */ /* 0x000f620000000800 */
[----:B-1----:R-:W-:Y:S01]  /*15ef0*/  @P0 MUFU.LG2 R8, R138 ;  /* 0x0000008a00080308 */ /* 0x002fe20000000c00 */
[----:B---3--:R-:W-:Y:S01]  /*15f00*/  SHF.R.S32.HI R10, RZ, 0x3, R18 ;  /* 0x00000003ff0a7819 */ /* 0x008fe20000011412 */
[----:B----4-:R-:W-:-:S05]  /*15f10*/  IMAD R5, R16, R11, RZ ;  /* 0x0000000b10057224 */ /* 0x010fca00078e02ff */
[----:B------:R-:W1:Y:S01]  /*15f20*/  @P0 LDC R16, c[0x0][0x2e8] ;  /* 0x0000ba00ff100b82 */ /* 0x000e620000000800 */
[----:B------:R-:W-:Y:S01]  /*15f30*/  IMAD.SHL.U32 R5, R5, 0x80, RZ ;  /* 0x0000008005057824 */ /* 0x000fe200078e00ff */
[----:B------:R-:W3:Y:S01]  /*15f40*/  @P6 MUFU.LG2 R9, R137 ;  /* 0x0000008900096308 */ /* 0x000ee20000000c00 */
[----:B------:R4:W1:Y:S03]  /*15f50*/  LDS.128 R32, [R224+0x3800] ;  /* 0x00380000e0207984 */ /* 0x0008660000000c00 */
[--C-:B------:R-:W-:Y:S01]  /*15f60*/  IADD3 R6, P2, P1, R5, R2, R0.reuse ;  /* 0x0000000205067210 */ /* 0x100fe2000795e000 */
[----:B------:R4:W1:Y:S01]  /*15f70*/  LDS.128 R28, [R224+0x7800] ;  /* 0x00780000e01c7984 */ /* 0x0008620000000c00 */
[----:B------:R-:W-:Y:S02]  /*15f80*/  SHF.R.S32.HI R4, RZ, 0x1f, R5 ;  /* 0x0000001fff047819 */ /* 0x000fe40000011405 */
[----:B------:R-:W4:Y:S01]  /*15f90*/  @P5 MUFU.LG2 R7, R139 ;  /* 0x0000008b00075308 */ /* 0x000f220000000c00 */
[----:B------:R-:W-:Y:S01]  /*15fa0*/  SHF.R.S32.HI R2, RZ, 0x1f, R0 ;  /* 0x0000001fff027819 */ /* 0x000fe20000011400 */
[----:B------:R-:W-:-:S03]  /*15fb0*/  VIADD R0, R10, 0x10 ;  /* 0x000000100a007836 */ /* 0x000fc60000000000 */
[----:B------:R-:W-:Y:S01]  /*15fc0*/  IADD3.X R5, R4, R3, R2, P2, P1 ;  /* 0x0000000304057210 */ /* 0x000fe200017e2402 */
[----:B------:R-:W-:Y:S01]  /*15fd0*/  VIADD R2, R10, 0x20 ;  /* 0x000000200a027836 */ /* 0x000fe20000000000 */
[----:B------:R-:W-:Y:S01]  /*15fe0*/  ISETP.NE.AND P1, PT, R172, RZ, PT ;  /* 0x000000ffac00720c */ /* 0x000fe20003f25270 */
[----:B---3--:R-:W-:Y:S01]  /*15ff0*/  @P6 FMUL.FTZ R3, R9, 0.69314718246459960938 ;  /* 0x3f31721809036820 */ /* 0x008fe20000410000 */
[----:B------:R-:W-:Y:S02]  /*16000*/  ISETP.GE.AND P4, PT, R0, UR22, PT ;  /* 0x0000001600007c0c */ /* 0x000fe4000bf86270 */
[----:B------:R-:W-:Y:S01]  /*16010*/  IADD3 R0, R10, 0x30, RZ ;  /* 0x000000300a007810 */ /* 0x000fe20007ffe0ff */
[----:B--2---:R-:W-:Y:S01]  /*16020*/  @P6 FFMA.FTZ R22, R134, R13, R3 ;  /* 0x0000000d86166223 */ /* 0x004fe20000010003 */
[----:B------:R-:W-:Y:S02]  /*16030*/  LOP3.LUT P6, RZ, R17, 0x3, RZ, 0xc0, !PT ;  /* 0x0000000311ff7812 */ /* 0x000fe400078cc0ff */
[----:B------:R-:W-:Y:S01]  /*16040*/  ISETP.GE.AND P2, PT, R0, UR22, PT ;  /* 0x0000001600007c0c */ /* 0x000fe2000bf46270 */
[----:B------:R-:W-:Y:S01]  /*16050*/  VIADD R0, R10, 0x50 ;  /* 0x000000500a007836 */ /* 0x000fe20000000000 */
[----:B------:R-:W-:-:S03]  /*16060*/  ISETP.GE.AND P3, PT, R2, UR22, PT ;  /* 0x0000001602007c0c */ /* 0x000fc6000bf66270 */
[----:B------:R-:W-:Y:S01]  /*16070*/  @P1 FMUL.FTZ R4, R15, 0.69314718246459960938 ;  /* 0x3f3172180f041820 */ /* 0x000fe20000410000 */
[----:B------:R-:W-:Y:S02]  /*16080*/  IADD3 R2, R10, 0x40, RZ ;  /* 0x000000400a027810 */ /* 0x000fe40007ffe0ff */
[----:B------:R-:W-:Y:S01]  /*16090*/  LOP3.LUT R3, R18, 0xfffffff8, RZ, 0xc0, !PT ;  /* 0xfffffff812037812 */ /* 0x000fe200078ec0ff */
[----:B-----5:R-:W-:Y:S01]  /*160a0*/  @P1 FFMA.FTZ R21, R135, R14, R4 ;  /* 0x0000000e87151223 */ /* 0x020fe20000010004 */
[----:B------:R-:W-:Y:S01]  /*160b0*/  @P0 FMUL.FTZ R4, R8, 0.69314718246459960938 ;  /* 0x3f31721808040820 */ /* 0x000fe20000410000 */
[----:B------:R-:W-:Y:S01]  /*160c0*/  ISETP.GE.AND P1, PT, R2, UR22, PT ;  /* 0x0000001602007c0c */ /* 0x000fe2000bf26270 */
[----:B----4-:R-:W-:Y:S01]  /*160d0*/  @P5 FMUL.FTZ R2, R7, 0.69314718246459960938 ;  /* 0x3f31721807025820 */ /* 0x010fe20000410000 */
[----:B------:R-:W-:Y:S02]  /*160e0*/  IMAD.MOV.U32 R18, RZ, RZ, 0x7f800000 ;  /* 0x7f800000ff127424 */ /* 0x000fe400078e00ff */
[----:B-1----:R-:W-:Y:S01]  /*160f0*/  @P0 FFMA.FTZ R19, R133, R16, R4 ;  /* 0x0000001085130223 */ /* 0x002fe20000010004 */
[----:B------:R-:W-:Y:S01]  /*16100*/  ISETP.GE.AND P0, PT, R0, UR22, PT ;  /* 0x0000001600007c0c */ /* 0x000fe2000bf06270 */
[----:B------:R-:W-:Y:S01]  /*16110*/  @P5 FFMA.FTZ R18, R136, R12, R2 ;  /* 0x0000000c88125223 */ /* 0x000fe20000010002 */
[----:B------:R-:W-:-:S04]  /*16120*/  IADD3 R0, -R3, R20, RZ ;  /* 0x0000001403007210 */ /* 0x000fc80007ffe1ff */
[----:B------:R-:W-:Y:S01]  /*16130*/  SHF.L.U32 R16, R0, 0x3, RZ ;  /* 0x0000000300107819 */ /* 0x000fe200000006ff */
[----:B------:R-:W-:Y:S06]  /*16140*/  @P6 BRA `(.L_x_1128) ;  /* 0x0000000000c06947 */ /* 0x000fec0003800000 */
[----:B------:R-:W2:Y:S01]  /*16150*/  LDL.LU R26, [R1+0x64] ;  /* 0x00006400011a7983 */ /* 0x000ea20000300800 */
[----:B------:R-:W-:Y:S02]  /*16160*/  SHF.R.S32.HI R0, RZ, 0x1f, R52 ;  /* 0x0000001fff007819 */ /* 0x000fe40000011434 */
[----:B------:R-:W-:Y:S02]  /*16170*/  P2R R24, PR, RZ, 0x2 ;  /* 0x00000002ff187803 */ /* 0x000fe40000000000 */
[----:B------:R-:W-:Y:S02]  /*16180*/  LEA.HI R0, R0, R52, RZ, 0x2 ;  /* 0x0000003400007211 */ /* 0x000fe400078f10ff */
[----:B------:R-:W-:Y:S02]  /*16190*/  P2R R23, PR, RZ, 0x1 ;  /* 0x00000001ff177803 */ /* 0x000fe40000000000 */
[----:B------:R-:W-:Y:S02]  /*161a0*/  LOP3.LUT R0, R0, 0xffffffc, RZ, 0xc0, !PT ;  /* 0x0ffffffc00007812 */ /* 0x000fe400078ec0ff */
[----:B------:R-:W-:-:S03]  /*161b0*/  P2R R20, PR, RZ, 0x4 ;  /* 0x00000004ff147803 */ /* 0x000fc60000000000 */
[----:B------:R-:W-:-:S04]  /*161c0*/  IMAD.IADD R0, R52, 0x1, -R0 ;  /* 0x0000000134007824 */ /* 0x000fc800078e0a00 */
[----:B--2---:R-:W-:-:S04]  /*161d0*/  IMAD R2, R0, 0x10, R26 ;  /* 0x0000001000027824 */ /* 0x004fc800078e021a */
        /* <DEDUP_REMOVED lines=39> */
.L_x_1128:
[----:B------:R-:W-:Y:S05]  /*16450*/  BSYNC B0 ;  /* 0x0000000000007941 */ /* 0x000fea0003800000 */
.L_x_1127:
        /* <DEDUP_REMOVED lines=31> */
.L_x_1130:
[----:B------:R-:W-:Y:S05]  /*16650*/  BSYNC B0 ;  /* 0x0000000000007941 */ /* 0x000fea0003800000 */
.L_x_1129:
        /* <DEDUP_REMOVED lines=19> */
.L_x_1132:
[----:B------:R-:W-:Y:S05]  /*16790*/  BSYNC B0 ;  /* 0x0000000000007941 */ /* 0x000fea0003800000 */
.L_x_1131:
        /* <DEDUP_REMOVED lines=18> */
.L_x_1134:
[----:B------:R-:W-:Y:S05]  /*168c0*/  BSYNC B0 ;  /* 0x0000000000007941 */ /* 0x000fea0003800000 */
.L_x_1133:
        /* <DEDUP_REMOVED lines=18> */
.L_x_1136:
[----:B------:R-:W-:Y:S05]  /*169f0*/  BSYNC B0 ;  /* 0x0000000000007941 */ /* 0x000fea0003800000 */
.L_x_1135:
        /* <DEDUP_REMOVED lines=18> */
.L_x_1138:
[----:B------:R-:W-:Y:S05]  /*16b20*/  BSYNC B0 ;  /* 0x0000000000007941 */ /* 0x000fea0003800000 */
.L_x_1137:
        /* <DEDUP_REMOVED lines=18> */
.L_x_1140:
[----:B------:R-:W-:Y:S05]  /*16c50*/  BSYNC B0 ;  /* 0x0000000000007941 */ /* 0x000fea0003800000 */
.L_x_1139:
        /* <DEDUP_REMOVED lines=18> */
.L_x_1142:
[----:B------:R-:W-:Y:S05]  /*16d80*/  BSYNC B0 ;  /* 0x0000000000007941 */ /* 0x000fea0003800000 */
.L_x_1141:
        /* <DEDUP_REMOVED lines=16> */
.L_x_1110:
[----:B------:R-:W-:Y:S01]  /*16e90*/  ULDC.U8 UR7, c[0x0][0x3d9] ;  /* 0x0000f64000077ab9 */ /* 0x000fe20000000000 */
[----:B------:R-:W-:Y:S01]  /*16ea0*/  UISETP.NE.AND UP0, UPT, UR27, -0x1, UPT ;  /* 0xffffffff1b00788c */ /* 0x000fe2000bf05270 */
[----:B------:R-:W-:Y:S01]  /*16eb0*/  LEA.HI R8, R33, R89, RZ, 0x3 ;  /* 0x0000005921087211 */ /* 0x000fe200078f18ff */
[----:B------:R-:W-:Y:S01]  /*16ec0*/  UISETP.NE.AND UP3, UPT, UR7, URZ, UPT ;  /* 0x0000003f0700728c */ /* 0x000fe2000bf65270 */
[C---:B------:R-:W-:Y:S01]  /*16ed0*/  LOP3.LUT P6, RZ, R89.reuse, 0x7, RZ, 0xc0, !PT ;  /* 0x0000000759ff7812 */ /* 0x040fe200078cc0ff */
[----:B------:R-:W-:Y:S01]  /*16ee0*/  UIADD3 UR14, -UR13, UR14, URZ ;  /* 0x0000000e0d0e7290 */ /* 0x000fe2000fffe13f */
[----:B------:R-:W-:Y:S01]  /*16ef0*/  LOP3.LUT R0, R8, 0x1ffffff8, RZ, 0xc0, !PT ;  /* 0x1ffffff808007812 */ /* 0x000fe200078ec0ff */
[----:B------:R-:W-:Y:S01]  /*16f00*/  IMAD.U32 R6, RZ, RZ, UR28 ;  /* 0x0000001cff067e24 */ /* 0x000fe2000f8e00ff */
[----:B------:R-:W-:Y:S01]  /*16f10*/  SHF.R.S32.HI R8, RZ, 0x3, R8 ;  /* 0x00000003ff087819 */ /* 0x000fe20000011408 */
[----:B------:R-:W-:Y:S02]  /*16f20*/  BSSY B0, `(.L_x_1143) ;  /* 0x000004b000007945 */ /* 0x000fe40003800000 */
[----:B------:R-:W-:Y:S01]  /*16f30*/  IMAD.IADD R0, R89, 0x1, -R0 ;  /* 0x0000000159007824 */ /* 0x000fe200078e0a00 */
[----:B------:R-:W-:Y:S01]  /*16f40*/  @!UP0 USHF.R.S32.HI UR12, URZ, 0x1f, UR15 ;  /* 0x0000001f3f0c8899 */ /* 0x000fe2000801140f */
[----:B------:R-:W-:Y:S01]  /*16f50*/  SHF.R.S32.HI R9, RZ, 0x1f, R8 ;  /* 0x0000001fff097819 */ /* 0x000fe20000011408 */
[----:B------:R-:W-:Y:S01]  /*16f60*/  @UP3 ULDC.64 UR4, c[0x0][0x2c0] ;  /* 0x0000b00000043ab9 */ /* 0x000fe20000000a00 */
[----:B------:R-:W-:Y:S01]  /*16f70*/  @UP0 ULDC.64 UR10, c[0x0][0x298] ;  /* 0x0000a600000a0ab9 */ /* 0x000fe20000000a00 */
[----:B------:R-:W-:Y:S01]  /*16f80*/  @UP3 UIMAD UR9, UR5, UR4, URZ ;  /* 0x00000004050932a4 */ /* 0x000fe2000f8e023f */
[----:B------:R-:W-:Y:S01]  /*16f90*/  IMAD.SHL.U32 R0, R0, 0x8, RZ ;  /* 0x0000000800007824 */ /* 0x000fe200078e00ff */
[----:B------:R-:W-:Y:S01]  /*16fa0*/  @UP0 UIMAD.WIDE.U32 UR16, UR27, UR10, URZ ;  /* 0x0000000a1b1002a5 */ /* 0x000fe2000f8e003f */
[C---:B------:R-:W-:Y:S01]  /*16fb0*/  VIADD R14, R8.reuse, 0x10 ;  /* 0x00000010080e7836 */ /* 0x040fe20000000000 */
[----:B------:R-:W-:Y:S01]  /*16fc0*/  @!UP0 ULDC.64 UR4, c[0x0][0x290] ;  /* 0x0000a40000048ab9 */ /* 0x000fe20000000a00 */
[C---:B------:R-:W-:Y:S01]  /*16fd0*/  VIADD R15, R8.reuse, 0x20 ;  /* 0x00000020080f7836 */ /* 0x040fe20000000000 */
[----:B------:R-:W-:Y:S01]  /*16fe0*/  @!UP0 UIMAD UR10, UR12, UR4, URZ ;  /* 0x000000040c0a82a4 */ /* 0x000fe2000f8e023f */
[C---:B------:R-:W-:Y:S01]  /*16ff0*/  VIADD R16, R8.reuse, 0x30 ;  /* 0x0000003008107836 */ /* 0x040fe20000000000 */
[----:B------:R-:W-:Y:S01]  /*17000*/  @!UP0 UIMAD.WIDE.U32 UR18, UR15, UR4, URZ ;  /* 0x000000040f1282a5 */ /* 0x000fe2000f8e003f */
[C---:B------:R-:W-:Y:S01]  /*17010*/  VIADD R18, R8.reuse, 0x40 ;  /* 0x0000004008127836 */ /* 0x040fe20000000000 */
[----:B------:R-:W-:Y:S01]  /*17020*/  @UP0 UIMAD UR11, UR27, UR11, UR17 ;  /* 0x0000000b1b0b02a4 */ /* 0x000fe2000f8e0211 */
[----:B------:R-:W-:Y:S01]  /*17030*/  ISETP.GE.OR P5, PT, R8, UR14, P6 ;  /* 0x0000000e08007c0c */ /* 0x000fe2000b7a6670 */
[----:B------:R-:W-:Y:S01]  /*17040*/  @!UP0 UIMAD UR17, UR15, UR5, UR10 ;  /* 0x000000050f1182a4 */ /* 0x000fe2000f8e020a */
[----:B------:R-:W-:Y:S01]  /*17050*/  ISETP.GE.AND P2, PT, R14, UR14, PT ;  /* 0x0000000e0e007c0c */ /* 0x000fe2000bf46270 */
[----:B------:R-:W-:Y:S01]  /*17060*/  ULDC.U8 UR12, c[0x0][0x3d8] ;  /* 0x0000f600000c7ab9 */ /* 0x000fe20000000000 */
[----:B------:R-:W-:Y:S01]  /*17070*/  @!UP0 UMOV UR16, UR18 ;  /* 0x0000001200108c82 */ /* 0x000fe20008000000 */
[----:B------:R-:W-:Y:S01]  /*17080*/  @!UP0 UIADD3 UR11, UR19, UR17, URZ ;  /* 0x00000011130b8290 */ /* 0x000fe2000fffe03f */
[----:B------:R-:W-:Y:S01]  /*17090*/  IADD3 R2, P0, R0, UR16, RZ ;  /* 0x0000001000027c10 */ /* 0x000fe2000ff1e0ff */
[----:B------:R-:W-:Y:S01]  /*170a0*/  UISETP.NE.AND UP0, UPT, UR12, URZ, !UP3 ;  /* 0x0000003f0c00728c */ /* 0x000fe2000df05270 */
[----:B------:R-:W-:Y:S01]  /*170b0*/  ISETP.GE.AND P1, PT, R15, UR14, PT ;  /* 0x0000000e0f007c0c */ /* 0x000fe2000bf26270 */
[----:B------:R-:W-:Y:S01]  /*170c0*/  USHF.R.S32.HI UR10, URZ, 0x1f, UR8 ;  /* 0x0000001f3f0a7899 */ /* 0x000fe20008011408 */
[----:B------:R-:W-:Y:S01]  /*170d0*/  ISETP.GE.AND P4, PT, R16, UR14, PT ;  /* 0x0000000e10007c0c */ /* 0x000fe2000bf86270 */
[----:B------:R-:W-:Y:S01]  /*170e0*/  UISETP.NE.AND UP2, UPT, UR12, URZ, UPT ;  /* 0x0000003f0c00728c */ /* 0x000fe2000bf45270 */
[----:B------:R-:W-:Y:S01]  /*170f0*/  LEA.HI.X.SX32 R3, R0, UR11, 0x1, P0 ;  /* 0x0000000b00037c11 */ /* 0x000fe200080f0eff */
[----:B------:R-:W-:Y:S01]  /*17100*/  ULDC.64 UR4, c[0x0][0x2a0] ;  /* 0x0000a80000047ab9 */ /* 0x000fe20000000a00 */
[----:B------:R-:W-:Y:S01]  /*17110*/  ISETP.GE.AND P0, PT, R8, UR14, PT ;  /* 0x0000000e08007c0c */ /* 0x000fe2000bf06270 */
[----:B------:R-:W-:Y:S01]  /*17120*/  UIMAD UR10, UR10, UR4, URZ ;  /* 0x000000040a0a72a4 */ /* 0x000fe2000f8e023f */
[----:B------:R-:W-:Y:S01]  /*17130*/  IMAD.U32 R0, RZ, RZ, UR4 ;  /* 0x00000004ff007e24 */ /* 0x000fe2000f8e00ff */
[----:B------:R-:W-:Y:S01]  /*17140*/  UISETP.EQ.AND UP2, UPT, UR7, URZ, UP2 ;  /* 0x0000003f0700728c */ /* 0x000fe20009742270 */
[----:B------:R-:W-:Y:S01]  /*17150*/  ISETP.GE.AND P3, PT, R18, UR14, PT ;  /* 0x0000000e12007c0c */ /* 0x000fe2000bf66270 */
[----:B------:R-:W-:Y:S01]  /*17160*/  UIMAD UR5, UR8, UR5, UR10 ;  /* 0x00000005080572a4 */ /* 0x000fe2000f8e020a */
[----:B------:R-:W-:Y:S01]  /*17170*/  IMAD.WIDE.U32 R12, R0, UR8, R2 ;  /* 0x00000008000c7c25 */ /* 0x000fe2000f8e0002 */
[----:B------:R-:W-:Y:S01]  /*17180*/  @!UP3 ULDC UR7, c[0x0][0x2c4] ;  /* 0x0000b1000007bab9 */ /* 0x000fe20000000800 */
[----:B------:R-:W-:Y:S01]  /*17190*/  UISETP.NE.OR UP1, UPT, UR27, -0x1, !UP2 ;  /* 0xffffffff1b00788c */ /* 0x000fe2000d725670 */
[----:B------:R-:W-:Y:S01]  /*171a0*/  @UP0 ULDC UR7, c[0x0][0x2e4] ;  /* 0x0000b90000070ab9 */ /* 0x000fe20000000800 */
[----:B------:R-:W-:Y:S01]  /*171b0*/  @UP3 UMOV UR10, 0x1 ;  /* 0x00000001000a3882 */ /* 0x000fe20000000000 */
[----:B------:R-:W-:Y:S01]  /*171c0*/  @!UP3 UIMAD UR10, UR7, UR6, URZ ;  /* 0x00000006070ab2a4 */ /* 0x000fe2000f8e023f */
[----:B------:R-:W-:-:S02]  /*171d0*/  VIADD R11, R13, UR5 ;  /* 0x000000050d0b7c36 */ /* 0x000fc40008000000 */
[----:B------:R-:W-:Y:S01]  /*171e0*/  @UP2 ULDC UR11, c[0x0][0x2c4] ;  /* 0x0000b100000b2ab9 */ /* 0x000fe20000000800 */
[----:B------:R-:W-:Y:S01]  /*171f0*/  @UP3 ULDC UR4, c[0x0][0x2c0] ;  /* 0x0000b00000043ab9 */ /* 0x000fe20000000800 */
[----:B------:R-:W-:Y:S01]  /*17200*/  UIMAD UR10, UR15, UR10, URZ ;  /* 0x0000000a0f0a72a4 */ /* 0x000fe2000f8e023f */
[----:B------:R-:W-:Y:S01]  /*17210*/  IMAD.WIDE R6, R6, 0x80, R8 ;  /* 0x0000008006067825 */ /* 0x000fe200078e0208 */
[----:B------:R-:W-:Y:S01]  /*17220*/  @!UP3 UMOV UR9, UR7 ;  /* 0x000000070009bc82 */ /* 0x000fe20008000000 */
[----:B------:R-:W-:Y:S02]  /*17230*/  @!UP1 UIMAD UR27, UR15, UR11, URZ ;  /* 0x0000000b0f1b92a4 */ /* 0x000fe4000f8e023f */
[----:B------:R-:W-:Y:S01]  /*17240*/  USEL UR10, UR10, URZ, !UP2 ;  /* 0x0000003f0a0a7287 */ /* 0x000fe2000d000000 */
[----:B------:R-:W-:Y:S01]  /*17250*/  VIADD R20, R8, 0x50 ;  /* 0x0000005008147836 */ /* 0x000fe20000000000 */
[----:B------:R-:W-:Y:S01]  /*17260*/  @!UP3 UMOV UR4, 0x1 ;  /* 0x000000010004b882 */ /* 0x000fe20000000000 */
[----:B------:R-:W-:Y:S01]  /*17270*/  @!UP2 UMOV UR16, URZ ;  /* 0x0000003f0010ac82 */ /* 0x000fe20008000000 */
[----:B------:R-:W-:-:S02]  /*17280*/  UIMAD UR9, UR8, UR9, UR10 ;  /* 0x00000009080972a4 */ /* 0x000fc4000f8e020a */
[----:B------:R-:W-:Y:S01]  /*17290*/  UIMAD UR13, UR13, UR4, URZ ;  /* 0x000000040d0d72a4 */ /* 0x000fe2000f8e023f */
        /* <DEDUP_REMOVED lines=19> */
.L_x_1144:
[----:B------:R-:W-:Y:S05]  /*173d0*/  BSYNC B0 ;  /* 0x0000000000007941 */ /* 0x000fea0003800000 */
.L_x_1143:
        /* <DEDUP_REMOVED lines=8> */
[----:B--2---:R-:W-:Y:S02]  /*17460*/  IMAD R4, R2, UR6, RZ ;  /* 0x0000000602047c24 */ /* 0x004fe4000f8e02ff */
        /* <DEDUP_REMOVED lines=9> */
.L_x_1146:
[----:B------:R-:W-:Y:S05]  /*17500*/  BSYNC B0 ;  /* 0x0000000000007941 */ /* 0x000fea0003800000 */
.L_x_1145:
        /* <DEDUP_REMOVED lines=8> */
[----:B--23--:R-:W-:Y:S02]  /*17590*/  IMAD R4, R2, UR6, RZ ;  /* 0x0000000602047c24 */ /* 0x00cfe4000f8e02ff */
        /* <DEDUP_REMOVED lines=9> */
.L_x_1148:
[----:B------:R-:W-:Y:S05]  /*17630*/  BSYNC B0 ;  /* 0x0000000000007941 */ /* 0x000fea0003800000 */
.L_x_1147:
[----:B------:R-:W-:Y:S01]  /*17640*/  BSSY B0, `(.L_x_1149) ;  /* 0x0000011000007945 */ /* 0x000fe20003800000 */
[----:B------:R-:W-:-:S03]  /*17650*/  ISETP.GE.AND P1, PT, R17, UR14, PT ;  /* 0x0000000e11007c0c */ /* 0x000fc6000bf26270 */
[----:B------:R-:W-:Y:S10]  /*17660*/  @P4 BRA `(.L_x_1150) ;  /* 0x0000000000384947 */ /* 0x000ff40003800000 */
[----:B------:R-:W-:Y:S01]  /*17670*/  IADD3 R0, P4, R6, 0x30, RZ ;  /* 0x0000003006007810 */ /* 0x000fe20007f9e0ff */
[----:B------:R-:W-:Y:S01]  /*17680*/  ULDC.64 UR6, c[0x0][0x298] ;  /* 0x0000a60000067ab9 */ /* 0x000fe20000000a00 */
[----:B------:R-:W-:-:S03]  /*17690*/  MOV R3, R11 ;  /* 0x0000000b00037202 */ /* 0x000fc60000000f00 */
[----:B------:R-:W-:-:S04]  /*176a0*/  IMAD.X R2, RZ, RZ, R7, P4 ;  /* 0x000000ffff027224 */ /* 0x000fc800020e0607 */
[----:B--234-:R-:W-:Y:S02]  /*176b0*/  IMAD R4, R2, UR6, RZ ;  /* 0x0000000602047c24 */ /* 0x01cfe4000f8e02ff */
        /* <DEDUP_REMOVED lines=9> */
.L_x_1150:
[----:B------:R-:W-:Y:S05]  /*17750*/  BSYNC B0 ;  /* 0x0000000000007941 */ /* 0x000fea0003800000 */
.L_x_1149:
[----:B------:R-:W-:Y:S01]  /*17760*/  BSSY B0, `(.L_x_1151) ;  /* 0x0000011000007945 */ /* 0x000fe20003800000 */
[----:B------:R-:W-:-:S03]  /*17770*/  ISETP.GE.OR P4, PT, R14, UR14, P6 ;  /* 0x0000000e0e007c0c */ /* 0x000fc6000b786670 */
        /* <DEDUP_REMOVED lines=15> */
.L_x_1152:
[----:B------:R-:W-:Y:S05]  /*17870*/  BSYNC B0 ;  /* 0x0000000000007941 */ /* 0x000fea0003800000 */
.L_x_1151:
        /* <DEDUP_REMOVED lines=17> */
.L_x_1154:
[----:B------:R-:W-:Y:S05]  /*17990*/  BSYNC B0 ;  /* 0x0000000000007941 */ /* 0x000fea0003800000 */
.L_x_1153:
[----:B------:R-:W-:Y:S04]  /*179a0*/  BSSY B0, `(.L_x_1155) ;  /* 0x0000010000007945 */ /* 0x000fe80003800000 */
[----:B------:R-:W-:Y:S05]  /*179b0*/  @P2 BRA `(.L_x_1156) ;  /* 0x0000000000382947 */ /* 0x000fea0003800000 */
        /* <DEDUP_REMOVED lines=14> */
.L_x_1156:
[----:B------:R-:W-:Y:S05]  /*17aa0*/  BSYNC B0 ;  /* 0x0000000000007941 */ /* 0x000fea0003800000 */
.L_x_1155:
[----:B------:R-:W-:Y:S04]  /*17ab0*/  BSSY B0, `(.L_x_1157) ;  /* 0x0000010000007945 */ /* 0x000fe80003800000 */
[----:B------:R-:W-:Y:S05]  /*17ac0*/  @P1 BRA `(.L_x_1158) ;  /* 0x0000000000381947 */ /* 0x000fea0003800000 */
[----:B------:R-:W-:Y:S01]  /*17ad0*/  IADD3 R0, P0, R6, 0x70, RZ ;  /* 0x0000007006007810 */ /* 0x000fe20007f1e0ff */
[----:B------:R-:W-:Y:S01]  /*17ae0*/  ULDC.64 UR6, c[0x0][0x298] ;  /* 0x0000a60000067ab9 */ /* 0x000fe20000000a00 */
[----:B------:R-:W-:Y:S01]  /*17af0*/  MOV R3, R11 ;  /* 0x0000000b00037202 */ /* 0x000fe20000000f00 */
[----:B------:R-:W-:Y:S02]  /*17b00*/  IMAD.MOV.U32 R2, RZ, RZ, R12 ;  /* 0x000000ffff027224 */ /* 0x000fe400078e000c */
[----:B------:R-:W-:Y:S02]  /*17b10*/  IMAD.X R6, RZ, RZ, R7, P0 ;  /* 0x000000ffff067224 */ /* 0x000fe400000e0607 */
[----:B--234-:R-:W-:-:S04]  /*17b20*/  IMAD.WIDE.U32 R4, R0, UR6, R2 ;  /* 0x0000000600047c25 */ /* 0x01cfc8000f8e0002 */
        /* <DEDUP_REMOVED lines=8> */
.L_x_1158:
[----:B------:R-:W-:Y:S05]  /*17bb0*/  BSYNC B0 ;  /* 0x0000000000007941 */ /* 0x000fea0003800000 */
.L_x_1157:
[----:B------:R-:W-:Y:S04]  /*17bc0*/  BSSY B0, `(.L_x_1159) ;  /* 0x000000a000007945 */ /* 0x000fe80003800000 */
[----:B------:R-:W-:Y:S05]  /*17bd0*/  @P5 BRA `(.L_x_1160) ;  /* 0x0000000000205947 */ /* 0x000fea0003800000 */
[----:B------:R-:W-:Y:S01]  /*17be0*/  IMAD R0, R8, UR4, RZ ;  /* 0x0000000408007c24 */ /* 0x000fe2000f8e02ff */
[----:B------:R-:W-:-:S04]  /*17bf0*/  ULDC.64 UR6, c[0x0][0x2b0] ;  /* 0x0000ac0000067ab9 */ /* 0x000fc80000000a00 */
[----:B--2---:R-:W-:-:S04]  /*17c00*/  IADD3 R3, P0, R0, UR9, RZ ;  /* 0x0000000900037c10 */ /* 0x004fc8000ff1e0ff */
[----:B------:R-:W-:Y:S02]  /*17c10*/  LEA.HI.X.SX32 R0, R0, UR8, 0x1, P0 ;  /* 0x0000000800007c11 */ /* 0x000fe400080f0eff */
[----:B------:R-:W-:-:S04]  /*17c20*/  LEA R2, P0, R3, UR6, 0x2 ;  /* 0x0000000603027c11 */ /* 0x000fc8000f8010ff */
[----:B------:R-:W-:Y:S01]  /*17c30*/  LEA.HI.X R3, R3, UR7, R0, 0x2, P0 ;  /* 0x0000000703037c11 */ /* 0x000fe200080f1400 */
[----:B------:R-:W-:-:S05]  /*17c40*/  IMAD.MOV.U32 R0, RZ, RZ, 0x7f800000 ;  /* 0x7f800000ff007424 */ /* 0x000fca00078e00ff */
[----:B------:R2:W-:Y:S03]  /*17c50*/  STG.E desc[UR30][R2.64], R0 ;  /* 0x0000000002007986 */ /* 0x0005e6000c10191e */
.L_x_1160:
[----:B------:R-:W-:Y:S05]  /*17c60*/  BSYNC B0 ;  /* 0x0000000000007941 */ /* 0x000fea0003800000 */
.L_x_1159:
        /* <DEDUP_REMOVED lines=15> */
.L_x_1162:
[----:B------:R-:W-:Y:S05]  /*17d60*/  BSYNC B0 ;  /* 0x0000000000007941 */ /* 0x000fea0003800000 */
.L_x_1161:
[----:B------:R-:W-:Y:S04]  /*17d70*/  BSSY B0, `(.L_x_1163) ;  /* 0x000000a000007945 */ /* 0x000fe80003800000 */
[----:B------:R-:W-:Y:S05]  /*17d80*/  @P3 BRA `(.L_x_1164) ;  /* 0x0000000000203947 */ /* 0x000fea0003800000 */
        /* <DEDUP_REMOVED lines=8> */
.L_x_1164:
[----:B------:R-:W-:Y:S05]  /*17e10*/  BSYNC B0 ;  /* 0x0000000000007941 */ /* 0x000fea0003800000 */
.L_x_1163:
        /* <DEDUP_REMOVED lines=10> */
.L_x_1166:
[----:B------:R-:W-:Y:S05]  /*17ec0*/  BSYNC B0 ;  /* 0x0000000000007941 */ /* 0x000fea0003800000 */
.L_x_1165:
        /* <DEDUP_REMOVED lines=10> */
.L_x_1168:
[----:B------:R-:W-:Y:S05]  /*17f70*/  BSYNC B0 ;  /* 0x0000000000007941 */ /* 0x000fea0003800000 */
.L_x_1167:
        /* <DEDUP_REMOVED lines=10> */
.L_x_1170:
[----:B------:R-:W-:Y:S05]  /*18020*/  BSYNC B0 ;  /* 0x0000000000007941 */ /* 0x000fea0003800000 */
.L_x_1169:
        /* <DEDUP_REMOVED lines=10> */
.L_x_1172:
[----:B------:R-:W-:Y:S05]  /*180d0*/  BSYNC B0 ;  /* 0x0000000000007941 */ /* 0x000fea0003800000 */
.L_x_1171:
[----:B------:R-:W-:Y:S05]  /*180e0*/  @P6 EXIT ;  /* 0x000000000000694d */ /* 0x000fea0003800000 */
[----:B--2---:R-:W-:Y:S01]  /*180f0*/  IMAD R0, R17, UR4, RZ ;  /* 0x0000000411007c24 */ /* 0x004fe2000f8e02ff */
        /* <DEDUP_REMOVED lines=8> */
.L_x_1173:
        /* <DEDUP_REMOVED lines=16> */
.L_x_1756:


//--------------------- .text._ZN5flash16flash_fwd_kernelI23Flash_fwd_kernel_traitsILi128ELi128ELi32ELi4ELb0ELb0EN7cutlass10bfloat16_tE19Flash_kernel_traitsILi128ELi128ELi32ELi4ES3_EELb0ELb1ELb0ELb0ELb0ELb1ELb1ELb0EEEvNS_16Flash_fwd_paramsE --------------------------
	.section	.text._ZN5flash16flash_fwd_kernelI23Flash_fwd_kernel_traitsILi128ELi128ELi32ELi4ELb0ELb0EN7cutlass10bfloat16_tE19Flash_kernel_traitsILi128ELi128ELi32ELi4ES3_EELb0ELb1ELb0ELb0ELb0ELb1ELb1ELb0EEEvNS_16Flash_fwd_paramsE,"ax",@progbits
	.align	128
        .global         _ZN5flash16flash_fwd_kernelI23Flash_fwd_kernel_traitsILi128ELi128ELi32ELi4ELb0ELb0EN7cutlass10bfloat16_tE19Flash_kernel_traitsILi128ELi128ELi32ELi4ES3_EELb0ELb1ELb0ELb0ELb0ELb1ELb1ELb0EEEvNS_16Flash_fwd_paramsE
        .type           _ZN5flash16flash_fwd_kernelI23Flash_fwd_kernel_traitsILi128ELi128ELi32ELi4ELb0ELb0EN7cutlass10bfloat16_tE19Flash_kernel_traitsILi128ELi128ELi32ELi4ES3_EELb0ELb1ELb0ELb0ELb0ELb1ELb1ELb0EEEvNS_16Flash_fwd_paramsE,@function
        .size           _ZN5flash16flash_fwd_kernelI23Flash_fwd_kernel_traitsILi128ELi128ELi32ELi4ELb0ELb0EN7cutlass10bfloat16_tE19Flash_kernel_traitsILi128ELi128ELi32ELi4ES3_EELb0ELb1ELb0ELb0ELb0ELb1ELb1ELb0EEEvNS_16Flash_fwd_paramsE,(.L_x_1757 - _ZN5flash16flash_fwd_kernelI23Flash_fwd_kernel_traitsILi128ELi128ELi32ELi4ELb0ELb0EN7cutlass10bfloat16_tE19Flash_kernel_traitsILi128ELi128ELi32ELi4ES3_EELb0ELb1ELb0ELb0ELb0ELb1ELb1ELb0EEEvNS_16Flash_fwd_paramsE)
        .other          _ZN5flash16flash_fwd_kernelI23Flash_fwd_kernel_traitsILi128ELi128ELi32ELi4ELb0ELb0EN7cutlass10bfloat16_tE19Flash_kernel_traitsILi128ELi128ELi32ELi4ES3_EELb0ELb1ELb0ELb0ELb0ELb1ELb1ELb0EEEvNS_16Flash_fwd_paramsE,@"STO_CUDA_ENTRY STV_DEFAULT"
_ZN5flash16flash_fwd_kernelI23Flash_fwd_kernel_traitsILi128ELi128ELi32ELi4ELb0ELb0EN7cutlass10bfloat16_tE19Flash_kernel_traitsILi128ELi128ELi32ELi4ES3_EELb0ELb1ELb0ELb0ELb0ELb1ELb1ELb0EEEvNS_16Flash_fwd_paramsE:
.text._ZN5flash16flash_fwd_kernelI23Flash_fwd_kernel_traitsILi128ELi128ELi32ELi4ELb0ELb0EN7cutlass10bfloat16_tE19Flash_kernel_traitsILi128ELi128ELi32ELi4ES3_EELb0ELb1ELb0ELb0ELb0ELb1ELb1ELb0EEEvNS_16Flash_fwd_paramsE:
[----:B------:R-:W-:Y:S08]  /*0000*/  LDC R1, c[0x0][0x28] ;  /* 0x00000a00ff017b82 */ /* 0x000ff00000000800 */
[----:B------:R-:W1:Y:S01]  /*0010*/  S2UR UR12, SR_CTAID.Y ;  /* 0x00000000000c79c3 */ /* 0x000e620000002600 */
[----:B------:R-:W-:Y:S01]  /*0020*/  ULDC.64 UR4, c[0x0][0x300] ;  /* 0x0000c00000047ab9 */ /* 0x000fe20000000a00 */
[----:B------:R-:W-:Y:S01]  /*0030*/  ULDC.64 UR6, c[0x0][0x2f0] ;  /* 0x0000bc0000067ab9 */ /* 0x000fe20000000a00 */
[----:B------:R-:W-:-:S02]  /*0040*/  UISETP.NE.U32.AND UP1, UPT, UR4, URZ, UPT ;  /* 0x0000003f0400728c */ /* 0x000fc4000bf25070 */
[----:B------:R-:W-:Y:S02]  /*0050*/  UISETP.NE.U32.AND UP2, UPT, UR6, URZ, UPT ;  /* 0x0000003f0600728c */ /* 0x000fe4000bf45070 */
[----:B------:R-:W-:Y:S02]  /*0060*/  UISETP.NE.AND.EX UP1, UPT, UR5, URZ, UPT, UP1 ;  /* 0x0000003f0500728c */ /* 0x000fe4000bf25310 */
[----:B------:R-:W-:Y:S01]  /*0070*/  UISETP.NE.AND.EX UP2, UPT, UR7, URZ, UPT, UP2 ;  /* 0x0000003f0700728c */ /* 0x000fe2000bf45320 */
[----:B------:R-:W-:Y:S01]  /*0080*/  ULDC.64 UR8, c[0x0][0x2f0] ;  /* 0x0000bc0000087ab9 */ /* 0x000fe20000000a00 */
[----:B------:R-:W-:Y:S02]  /*0090*/  ULDC.U8 UR6, c[0x0][0x3c2] ;  /* 0x0000f08000067ab9 */ /* 0x000fe40000000000 */
[----:B------:R-:W-:Y:S01]  /*00a0*/  PLOP3.LUT P0, PT, PT, PT, UP1, 0x80, 0x0 ;  /* 0x000000000000781c */ /* 0x000fe20003f0f018 */
[----:B------:R-:W-:Y:S01]  /*00b0*/  ULDC.64 UR4, c[0x0][0x2f8] ;  /* 0x0000be0000047ab9 */ /* 0x000fe20000000a00 */
[----:B------:R-:W-:Y:S01]  /*00c0*/  PLOP3.LUT P2, PT, PT, PT, UP2, 0x80, 0x0 ;  /* 0x000000000000781c */ /* 0x000fe20003f4f028 */
[----:B------:R-:W-:-:S02]  /*00d0*/  UISETP.NE.AND UP3, UPT, UR6, URZ, UPT ;  /* 0x0000003f0600728c */ /* 0x000fc4000bf65270 */
[----:B------:R-:W-:Y:S01]  /*00e0*/  UISETP.EQ.U32.AND UP0, UPT, UR4, URZ, UPT ;  /* 0x0000003f0400728c */ /* 0x000fe2000bf02070 */
[----:B------:R-:W-:Y:S01]  /*00f0*/  ULDC.64 UR16, c[0x0][0x208] ;  /* 0x0000820000107ab9 */ /* 0x000fe20000000a00 */
[----:B------:R-:W-:Y:S02]  /*0100*/  ULDC.64 UR6, c[0x0][0x2f8] ;  /* 0x0000be0000067ab9 */ /* 0x000fe40000000a00 */
[----:B------:R-:W-:Y:S02]  /*0110*/  UISETP.EQ.OR.EX UP0, UPT, UR5, URZ, !UP3, UP0 ;  /* 0x0000003f0500728c */ /* 0x000fe4000df02700 */
[----:B-1----:R-:W-:-:S06]  /*0120*/  UIMAD.WIDE UR8, UR12, 0x4, UR8 ;  /* 0x000000040c0878a5 */ /* 0x002fcc000f8e0208 */
        /* <DEDUP_REMOVED lines=35> */
.L_x_1174:
[----:B------:R-:W-:-:S05]  /*0360*/  ULDC UR6, c[0x0][0x2c8] ;  /* 0x0000b20000067ab9 */ /* 0x000fca0000000800 */
.L_x_1175:
        /* <DEDUP_REMOVED lines=39> */
[----:B------:R-:W-:Y:S01]  /*05e0*/  UISETP.NE.AND UP0, UPT, UR14, -0x1, UPT ;  /* 0xffffffff0e00788c */ /* 0x000fe2000bf05270 */
[----:B------:R-:W-:Y:S01]  /*05f0*/  IMAD.U32 R23, RZ, RZ, UR15 ;  /* 0x0000000fff177e24 */ /* 0x000fe2000f8e00ff */
[----:B------:R-:W-:Y:S02]  /*0600*/  UIADD3 UR5, -UR27, UR28, URZ ;  /* 0x0000001c1b057290 */ /* 0x000fe4000fffe13f */
[----:B------:R-:W-:-:S07]  /*0610*/  UIADD3 UR24, UR20, -0x1, URZ ;  /* 0xffffffff14187890 */ /* 0x000fce000fffe03f */
[----:B------:R-:W-:Y:S02]  /*0620*/  @UP0 ULDC.64 UR6, c[0x0][0x240] ;  /* 0x0000900000060ab9 */ /* 0x000fe40000000a00 */
[----:B------:R-:W-:-:S04]  /*0630*/  @UP0 UIMAD.WIDE.U32 UR10, UR14, UR6, URZ ;  /* 0x000000060e0a02a5 */ /* 0x000fc8000f8e003f */
[----:B------:R-:W-:Y:S02]  /*0640*/  @UP0 UIMAD UR4, UR14, UR7, UR11 ;  /* 0x000000070e0402a4 */ /* 0x000fe4000f8e020b */
[----:B------:R-:W-:Y:S01]  /*0650*/  @!UP0 USHF.R.S32.HI UR11, URZ, 0x1f, UR12 ;  /* 0x0000001f3f0b8899 */ /* 0x000fe2000801140c */
[----:B------:R-:W-:Y:S01]  /*0660*/  @!UP0 ULDC.64 UR6, c[0x0][0x228] ;  /* 0x00008a0000068ab9 */ /* 0x000fe20000000a00 */
[----:B-1----:R-:W-:Y:S02]  /*0670*/  IABS R0, R11 ;  /* 0x0000000b00007213 */ /* 0x002fe40000000000 */
[----:B------:R-:W-:Y:S02]  /*0680*/  @!UP0 UIMAD UR11, UR11, UR6, URZ ;  /* 0x000000060b0b82a4 */ /* 0x000fe4000f8e023f */
[----:B------:R-:W-:Y:S01]  /*0690*/  @!UP0 UIMAD.WIDE.U32 UR18, UR12, UR6, URZ ;  /* 0x000000060c1282a5 */ /* 0x000fe2000f8e003f */
[----:B------:R-:W1:Y:S01]  /*06a0*/  I2F.RP R5, R0 ;  /* 0x0000000000057306 */ /* 0x000e620000209400 */
[----:B------:R-:W-:-:S03]  /*06b0*/  @!UP0 UIMAD UR11, UR12, UR7, UR11 ;  /* 0x000000070c0b82a4 */ /* 0x000fc6000f8e020b */
[----:B------:R-:W-:Y:S01]  /*06c0*/  ULDC.64 UR6, c[0x0][0x258] ;  /* 0x0000960000067ab9 */ /* 0x000fe20000000a00 */
[----:B--2---:R-:W-:Y:S01]  /*06d0*/  IABS R3, R3 ;  /* 0x0000000300037213 */ /* 0x004fe20000000000 */
[----:B------:R-:W-:Y:S01]  /*06e0*/  @!UP0 UIADD3 UR4, UR19, UR11, URZ ;  /* 0x0000000b13048290 */ /* 0x000fe2000fffe03f */
[----:B------:R-:W-:Y:S01]  /*06f0*/  IMAD.U32 R20, RZ, RZ, UR6 ;  /* 0x00000006ff147e24 */ /* 0x000fe2000f8e00ff */
[----:B------:R-:W-:Y:S01]  /*0700*/  @!UP0 UMOV UR10, UR18 ;  /* 0x00000012000a8c82 */ /* 0x000fe20008000000 */
[----:B------:R-:W-:Y:S02]  /*0710*/  UIMAD UR18, UR24, -0x20, UR26 ;  /* 0xffffffe0181278a4 */ /* 0x000fe4000f8e021a */
[----:B------:R-:W-:Y:S01]  /*0720*/  UISETP.NE.AND UP0, UPT, UR8, -0x1, UPT ;  /* 0xffffffff0800788c */ /* 0x000fe2000bf05270 */
[----:B-1----:R-:W1:Y:S10]  /*0730*/  MUFU.RCP R6, R5 ;  /* 0x0000000500067308 */ /* 0x002e740000001000 */
[----:B------:R-:W-:Y:S01]  /*0740*/  @UP0 UIADD3 UR19, UR13, UR8, URZ ;  /* 0x000000080d130290 */ /* 0x000fe2000fffe03f */
[----:B-1----:R-:W-:Y:S01]  /*0750*/  VIADD R6, R6, 0xffffffe ;  /* 0x0ffffffe06067836 */ /* 0x002fe20000000000 */
[----:B------:R-:W-:-:S03]  /*0760*/  SHF.R.S32.HI R5, RZ, 0x1f, R2 ;  /* 0x0000001fff057819 */ /* 0x000fc60000011402 */
        /* <DEDUP_REMOVED lines=9> */
[C---:B------:R-:W-:Y:S01]  /*0800*/  ISETP.GE.AND P1, PT, R18.reuse, UR5, PT ;  /* 0x0000000512007c0c */ /* 0x040fe2000bf26270 */
[----:B------:R-:W-:Y:S01]  /*0810*/  IMAD.MOV R9, RZ, RZ, -R14 ;  /* 0x000000ffff097224 */ /* 0x000fe200078e0a0e */
[--C-:B------:R-:W-:Y:S01]  /*0820*/  SHF.R.S32.HI R19, RZ, 0x1f, R18.reuse ;  /* 0x0000001fff137819 */ /* 0x100fe20000011412 */
[----:B------:R-:W-:Y:S02]  /*0830*/  VIADD R6, R18, 0x20 ;  /* 0x0000002012067836 */ /* 0x000fe40000000000 */
[----:B------:R-:W-:Y:S02]  /*0840*/  IMAD R9, R0, R9, R3 ;  /* 0x0000000900097224 */ /* 0x000fe400078e0203 */
[----:B------:R-:W-:Y:S01]  /*0850*/  VIADD R3, R18, 0x40 ;  /* 0x0000004012037836 */ /* 0x000fe20000000000 */
[----:B------:R-:W-:Y:S01]  /*0860*/  ISETP.GE.AND P0, PT, R6, UR5, PT ;  /* 0x0000000506007c0c */ /* 0x000fe2000bf06270 */
[----:B------:R-:W-:Y:S01]  /*0870*/  VIADD R4, R18, 0x30 ;  /* 0x0000003012047836 */ /* 0x000fe20000000000 */
[----:B------:R-:W-:Y:S01]  /*0880*/  ISETP.GT.U32.AND P5, PT, R0, R9, PT ;  /* 0x000000090000720c */ /* 0x000fe20003fa4070 */
[----:B------:R-:W-:Y:S01]  /*0890*/  IMAD.WIDE R22, R23, 0x80, R18 ;  /* 0x0000008017167825 */ /* 0x000fe200078e0212 */
[----:B------:R-:W-:-:S02]  /*08a0*/  ISETP.GE.AND P3, PT, R3, UR5, PT ;  /* 0x0000000503007c0c */ /* 0x000fc4000bf66270 */
[----:B------:R-:W-:Y:S01]  /*08b0*/  LOP3.LUT R3, R11, UR9, RZ, 0x3c, !PT ;  /* 0x000000090b037c12 */ /* 0x000fe2000f8e3cff */
[----:B------:R-:W-:Y:S01]  /*08c0*/  IMAD.SHL.U32 R13, R18, 0x40, RZ ;  /* 0x00000040120d7824 */ /* 0x000fe200078e00ff */
[----:B------:R-:W-:Y:S01]  /*08d0*/  ISETP.GE.AND P4, PT, R4, UR5, PT ;  /* 0x0000000504007c0c */ /* 0x000fe2000bf86270 */
[----:B------:R-:W-:-:S03]  /*08e0*/  VIADD R4, R18, 0x50 ;  /* 0x0000005012047836 */ /* 0x000fc60000000000 */
[----:B------:R-:W-:Y:S01]  /*08f0*/  LOP3.LUT R13, R13, 0x1c0, RZ, 0xc0, !PT ;  /* 0x000001c00d0d7812 */ /* 0x000fe200078ec0ff */
[----:B------:R-:W1:Y:S02]  /*0900*/  @!P0 S2R R15, SR_CgaCtaId ;  /* 0x00000000000f8919 */ /* 0x000e640000008800 */
[----:B------:R-:W-:Y:S02]  /*0910*/  @!P5 IMAD.IADD R9, R9, 0x1, -R0 ;  /* 0x000000010909d824 */ /* 0x000fe400078e0a00 */
[----:B------:R-:W-:-:S03]  /*0920*/  @!P5 VIADD R14, R14, 0x1 ;  /* 0x000000010e0ed836 */ /* 0x000fc60000000000 */
[----:B------:R-:W-:Y:S01]  /*0930*/  ISETP.GE.U32.AND P6, PT, R9, R0, PT ;  /* 0x000000000900720c */ /* 0x000fe20003fc6070 */
[----:B------:R-:W-:Y:S01]  /*0940*/  IMAD.IADD R0, R2, 0x1, -R7 ;  /* 0x0000000102007824 */ /* 0x000fe200078e0a07 */
[----:B------:R-:W2:Y:S01]  /*0950*/  @!P1 LDC.64 R8, c[0x0][0x240] ;  /* 0x00009000ff089b82 */ /* 0x000ea20000000a00 */
[----:B------:R-:W3:Y:S02]  /*0960*/  @!P4 S2R R25, SR_CgaCtaId ;  /* 0x000000000019c919 */ /* 0x000ee40000008800 */
[----:B------:R-:W-:-:S05]  /*0970*/  IMAD.SHL.U32 R16, R0, 0x8, RZ ;  /* 0x0000000800107824 */ /* 0x000fca00078e00ff */
[----:B------:R-:W-:Y:S02]  /*0980*/  SHF.R.S32.HI R17, RZ, 0x1f, R16 ;  /* 0x0000001fff117819 */ /* 0x000fe40000011410 */
[----:B------:R-:W-:Y:S01]  /*0990*/  IADD3 R6, P2, R16, UR10, RZ ;  /* 0x0000000a10067c10 */ /* 0x000fe2000ff5e0ff */
[----:B------:R-:W-:Y:S01]  /*09a0*/  USHF.R.S32.HI UR10, URZ, 0x1f, UR9 ;  /* 0x0000001f3f0a7899 */ /* 0x000fe20008011409 */
[----:B------:R-:W-:Y:S01]  /*09b0*/  @P6 VIADD R14, R14, 0x1 ;  /* 0x000000010e0e6836 */ /* 0x000fe20000000000 */
[----:B------:R-:W-:Y:S02]  /*09c0*/  ISETP.NE.AND P6, PT, R11, RZ, PT ;  /* 0x000000ff0b00720c */ /* 0x000fe40003fc5270 */
[----:B------:R-:W-:Y:S01]  /*09d0*/  IADD3.X R7, R17, UR4, RZ, P2, !PT ;  /* 0x0000000411077c10 */ /* 0x000fe200097fe4ff */
[----:B------:R-:W-:Y:S01]  /*09e0*/  UIMAD UR10, UR10, UR6, URZ ;  /* 0x000000060a0a72a4 */ /* 0x000fe2000f8e023f */
[----:B------:R-:W-:Y:S01]  /*09f0*/  ISETP.GE.AND P2, PT, R3, RZ, PT ;  /* 0x000000ff0300720c */ /* 0x000fe20003f46270 */
[----:B------:R-:W-:Y:S01]  /*0a00*/  VIADD R3, R18, 0x10 ;  /* 0x0000001012037836 */ /* 0x000fe20000000000 */
[----:B------:R-:W4:Y:S01]  /*0a10*/  S2UR UR4, SR_CgaCtaId ;  /* 0x00000000000479c3 */ /* 0x000f220000008800 */
[----:B------:R-:W-:Y:S01]  /*0a20*/  IMAD.WIDE.U32 R20, R20, UR9, R6 ;  /* 0x0000000914147c25 */ /* 0x000fe2000f8e0006 */
[----:B------:R-:W-:-:S02]  /*0a30*/  UIMAD UR7, UR9, UR7, UR10 ;  /* 0x00000007090772a4 */ /* 0x000fc4000f8e020a */
[----:B------:R-:W-:Y:S01]  /*0a40*/  ISETP.GE.AND P5, PT, R3, UR5, PT ;  /* 0x0000000503007c0c */ /* 0x000fe2000bfa6270 */
[-C--:B--2---:R-:W-:Y:S01]  /*0a50*/  @!P1 IMAD R10, R23, R8.reuse, RZ ;  /* 0x00000008170a9224 */ /* 0x084fe200078e02ff */
[----:B------:R-:W-:Y:S01]  /*0a60*/  UMOV UR6, 0x400 ;  /* 0x0000040000067882 */ /* 0x000fe20000000000 */
[----:B------:R-:W-:Y:S01]  /*0a70*/  @UP0 ULDC.64 UR10, c[0x0][0x248] ;  /* 0x00009200000a0ab9 */ /* 0x000fe20000000a00 */
[----:B------:R-:W2:Y:S01]  /*0a80*/  @!P1 LDC.64 R6, c[0x0][0x210] ;  /* 0x00008400ff069b82 */ /* 0x000ea20000000a00 */
[----:B------:R-:W-:Y:S01]  /*0a90*/  VIADD R21, R21, UR7 ;  /* 0x0000000715157c36 */ /* 0x000fe20008000000 */
[----:B------:R-:W-:Y:S01]  /*0aa0*/  @UP0 UIMAD.WIDE.U32 UR32, UR19, UR10, URZ ;  /* 0x0000000a132002a5 */ /* 0x000fe2000f8e003f */
[----:B------:R-:W-:Y:S01]  /*0ab0*/  @!P2 IMAD.MOV R14, RZ, RZ, -R14 ;  /* 0x000000ffff0ea224 */ /* 0x000fe200078e0a0e */
[----:B------:R-:W-:Y:S01]  /*0ac0*/  ISETP.GE.AND P2, PT, R4, UR5, PT ;  /* 0x0000000504007c0c */ /* 0x000fe2000bf46270 */
[C---:B------:R-:W-:Y:S01]  /*0ad0*/  @!P1 IMAD R10, R22.reuse, R9, R10 ;  /* 0x00000009160a9224 */ /* 0x040fe200078e020a */
[----:B------:R-:W-:Y:S01]  /*0ae0*/  LOP3.LUT R9, R13, 0x38, R16, 0xf8, !PT ;  /* 0x000000380d097812 */ /* 0x000fe200078ef810 */
[----:B------:R-:W-:Y:S01]  /*0af0*/  @!P1 IMAD.WIDE.U32 R26, R22, R8, R20 ;  /* 0x00000008161a9225 */ /* 0x000fe200078e0014 */
[----:B------:R-:W-:Y:S01]  /*0b00*/  SHF.R.U32.HI R4, RZ, 0x3, R13 ;  /* 0x00000003ff047819 */ /* 0x000fe2000001160d */
[----:B------:R-:W5:Y:S01]  /*0b10*/  @!P5 S2R R24, SR_CgaCtaId ;  /* 0x000000000018d919 */ /* 0x000f620000008800 */
[----:B------:R-:W1:Y:S01]  /*0b20*/  @!P5 LDC.64 R12, c[0x0][0x240] ;  /* 0x00009000ff0cdb82 */ /* 0x000e620000000a00 */
[----:B------:R-:W-:Y:S01]  /*0b30*/  @!P6 LOP3.LUT R14, RZ, R11, RZ, 0x33, !PT ;  /* 0x0000000bff0ee212 */ /* 0x000fe200078e33ff */
[----:B------:R-:W-:Y:S01]  /*0b40*/  @!P1 IMAD.IADD R10, R27, 0x1, R10 ;  /* 0x000000011b0a9824 */ /* 0x000fe200078e020a */
[----:B------:R-:W-:Y:S01]  /*0b50*/  LOP3.LUT R4, R9, R4, RZ, 0x3c, !PT ;  /* 0x0000000409047212 */ /* 0x000fe200078e3cff */
[----:B------:R-:W-:-:S02]  /*0b60*/  @UP0 UIMAD UR19, UR19, UR11, URZ ;  /* 0x0000000b131302a4 */ /* 0x000fc4000f8e023f */
[----:B----4-:R-:W-:Y:S02]  /*0b70*/  ULEA UR4, UR4, UR6, 0x18 ;  /* 0x0000000604047291 */ /* 0x010fe4000f8ec03f */
[----:B------:R-:W4:Y:S01]  /*0b80*/  @!P0 LDC.64 R8, c[0x0][0x240] ;  /* 0x00009000ff088b82 */ /* 0x000f220000000a00 */
[----:B------:R-:W-:Y:S02]  /*0b90*/  @UP0 UIADD3 UR6, UR13, UR8, URZ ;  /* 0x000000080d060290 */ /* 0x000fe4000fffe03f */
[----:B------:R-:W-:Y:S01]  /*0ba0*/  @UP0 UIADD3 UR19, UR33, UR19, URZ ;  /* 0x0000001321130290 */ /* 0x000fe2000fffe03f */
[----:B------:R-:W-:Y:S01]  /*0bb0*/  @UP0 ULDC.64 UR8, c[0x0][0x250] ;  /* 0x0000940000080ab9 */ /* 0x000fe20000000a00 */
[C---:B--2---:R-:W-:Y:S01]  /*0bc0*/  @!P1 LEA R32, P6, R26.reuse, R6, 0x1 ;  /* 0x000000061a209211 */ /* 0x044fe200078c08ff */
[----:B------:R-:W-:Y:S01]  /*0bd0*/  @UP0 UIMAD.WIDE.U32 UR30, UR6, UR8, URZ ;  /* 0x00000008061e02a5 */ /* 0x000fe2000f8e003f */
[----:B------:R-:W-:Y:S01]  /*0be0*/  LEA.HI R6, R5, R2, RZ, 0x6 ;  /* 0x0000000205067211 */ /* 0x000fe200078f30ff */
[----:B------:R-:W-:Y:S01]  /*0bf0*/  @UP0 UIMAD UR6, UR6, UR9, URZ ;  /* 0x00000009060602a4 */ /* 0x000fe2000f8e023f */
[----:B------:R-:W-:Y:S01]  /*0c00*/  @!P1 LEA.HI.X R33, R26, R7, R10, 0x1, P6 ;  /* 0x000000071a219211 */ /* 0x000fe200030f0c0a */
[----:B------:R-:W-:Y:S01]  /*0c10*/  VIADD R26, R18, 0x60 ;  /* 0x00000060121a7836 */ /* 0x000fe20000000000 */
[----:B------:R-:W2:Y:S01]  /*0c20*/  @!P5 LDC.64 R10, c[0x0][0x210] ;  /* 0x00008400ff0adb82 */ /* 0x000ea20000000a00 */
[----:B------:R-:W-:Y:S01]  /*0c30*/  IMAD.SHL.U32 R7, R6, 0x8, RZ ;  /* 0x0000000806077824 */ /* 0x000fe200078e00ff */
[----:B------:R-:W-:Y:S01]  /*0c40*/  @!P5 IADD3 R34, P6, R22, 0x10, RZ ;  /* 0x000000101622d810 */ /* 0x000fe20007fde0ff */
[----:B------:R-:W-:-:S03]  /*0c50*/  @UP0 UIADD3 UR22, UR31, UR6, URZ ;  /* 0x000000061f160290 */ /* 0x000fc6000fffe03f */
[----:B------:R-:W-:Y:S01]  /*0c60*/  LOP3.LUT R4, R4, 0xfffffe00, R7, 0xf8, !PT ;  /* 0xfffffe0004047812 */ /* 0x000fe200078ef807 */
[--C-:B------:R-:W-:Y:S01]  /*0c70*/  @!P5 IMAD.X R27, RZ, RZ, R23.reuse, P6 ;  /* 0x000000ffff1bd224 */ /* 0x100fe200030e0617 */
[----:B------:R-:W-:Y:S01]  /*0c80*/  @!P0 IADD3 R30, P6, R22, 0x20, RZ ;  /* 0x00000020161e8810 */ /* 0x000fe20007fde0ff */
[----:B------:R-:W3:Y:S01]  /*0c90*/  @!P0 LDC.64 R6, c[0x0][0x210] ;  /* 0x00008400ff068b82 */ /* 0x000ee20000000a00 */
[----:B------:R-:W-:Y:S01]  /*0ca0*/  LEA R223, R4, UR4, 0x1 ;  /* 0x0000000404df7c11 */ /* 0x000fe2000f8e08ff */
[-C--:B-1----:R-:W-:Y:S02]  /*0cb0*/  @!P5 IMAD R27, R27, R12.reuse, RZ ;  /* 0x0000000c1b1bd224 */ /* 0x082fe400078e02ff */
[----:B------:R-:W-:Y:S02]  /*0cc0*/  @!P0 IMAD.X R29, RZ, RZ, R23, P6 ;  /* 0x000000ffff1d8224 */ /* 0x000fe400030e0617 */
[----:B------:R-:W-:Y:S01]  /*0cd0*/  @!PT LDS RZ, [RZ] ;  /* 0x00000000fffff984 */ /* 0x000fe20000000800 */
[----:B------:R-:W-:Y:S01]  /*0ce0*/  @!PT LDS RZ, [RZ] ;  /* 0x00000000fffff984 */ /* 0x000fe20000000800 */
[----:B------:R-:W-:Y:S01]  /*0cf0*/  @!PT LDS RZ, [RZ] ;  /* 0x00000000fffff984 */ /* 0x000fe20000000800 */
[----:B------:R-:W-:Y:S01]  /*0d00*/  @!P1 LDGSTS.E.BYPASS.LTC128B.128 [R223], desc[UR16][R32.64] ;  /* 0x0000000020df9fae */ /* 0x000fe2000b901d50 */
[C---:B------:R-:W-:Y:S01]  /*0d10*/  @!P5 IMAD R13, R34.reuse, R13, R27 ;  /* 0x0000000d220dd224 */ /* 0x040fe200078e021b */
[----:B------:R-:W-:Y:S01]  /*0d20*/  @!P5 MOV R27, 0x400 ;  /* 0x00000400001bd802 */ /* 0x000fe20000000f00 */
[----:B------:R-:W-:Y:S01]  /*0d30*/  @!P5 IMAD.WIDE.U32 R34, R34, R12, R20 ;  /* 0x0000000c2222d225 */ /* 0x000fe200078e0014 */
[----:B------:R2:W-:Y:S01]  /*0d40*/  @!P1 LDGSTS.E.BYPASS.LTC128B.128 [R223+0x4000], desc[UR16][R32.64+0x80] ;  /* 0x0400008020df9fae */ /* 0x0005e2000b901d50 */
[----:B------:R-:W-:-:S02]  /*0d50*/  ISETP.GE.AND P1, PT, R26, UR5, PT ;  /* 0x000000051a007c0c */ /* 0x000fc4000bf26270 */
[-C--:B----4-:R-:W-:Y:S01]  /*0d60*/  @!P0 IMAD R26, R29, R8.reuse, RZ ;  /* 0x000000081d1a8224 */ /* 0x090fe200078e02ff */
[----:B-----5:R-:W-:Y:S01]  /*0d70*/  @!P5 LEA R27, R24, R27, 0x18 ;  /* 0x0000001b181bd211 */ /* 0x020fe200078ec0ff */
[----:B------:R-:W-:Y:S02]  /*0d80*/  @!P5 IMAD.IADD R28, R35, 0x1, R13 ;  /* 0x00000001231cd824 */ /* 0x000fe400078e020d */
[C---:B------:R-:W-:Y:S01]  /*0d90*/  @!P0 IMAD R12, R30.reuse, R9, R26 ;  /* 0x000000091e0c8224 */ /* 0x040fe200078e021a */
[----:B------:R-:W-:Y:S01]  /*0da0*/  @!P0 MOV R26, 0x400 ;  /* 0x00000400001a8802 */ /* 0x000fe20000000f00 */
[----:B------:R-:W-:Y:S02]  /*0db0*/  @!P0 IMAD.WIDE.U32 R30, R30, R8, R20 ;  /* 0x000000081e1e8225 */ /* 0x000fe400078e0014 */
[----:B------:R-:W1:Y:S01]  /*0dc0*/  @!P4 LDC.64 R8, c[0x0][0x240] ;  /* 0x00009000ff08cb82 */ /* 0x000e620000000a00 */
[----:B------:R-:W-:Y:S01]  /*0dd0*/  @!P0 LEA R13, R15, R26, 0x18 ;  /* 0x0000001a0f0d8211 */ /* 0x000fe200078ec0ff */
[----:B------:R-:W-:Y:S01]  /*0de0*/  @!P0 IMAD.IADD R12, R31, 0x1, R12 ;  /* 0x000000011f0c8824 */ /* 0x000fe200078e020c */
[----:B------:R-:W4:Y:S01]  /*0df0*/  @!P3 S2R R15, SR_CgaCtaId ;  /* 0x00000000000fb919 */ /* 0x000f220000008800 */
[----:B------:R-:W-:-:S02]  /*0e00*/  @!P5 IMAD R27, R4, 0x2, R27 ;  /* 0x00000002041bd824 */ /* 0x000fc400078e021b */
[----:B------:R-:W-:Y:S02]  /*0e10*/  @!P0 IMAD R13, R4, 0x2, R13 ;  /* 0x00000002040d8824 */ /* 0x000fe400078e020d */
[----:B------:R-:W-:Y:S01]  /*0e20*/  @!P4 IMAD.MOV.U32 R31, RZ, RZ, R21 ;  /* 0x000000ffff1fc224 */ /* 0x000fe200078e0015 */
[C---:B--2---:R-:W-:Y:S02]  /*0e30*/  @!P5 LEA R32, P6, R34.reuse, R10, 0x1 ;  /* 0x0000000a2220d211 */ /* 0x044fe400078c08ff */
[----:B------:R-:W-:Y:S02]  /*0e40*/  @!P4 MOV R10, 0x400 ;  /* 0x00000400000ac802 */ /* 0x000fe40000000f00 */
[----:B------:R-:W-:Y:S01]  /*0e50*/  @!P5 LEA.HI.X R33, R34, R11, R28, 0x1, P6 ;  /* 0x0000000b2221d211 */ /* 0x000fe200030f0c1c */
[----:B------:R-:W-:Y:S01]  /*0e60*/  VIADD R28, R18, 0x70 ;  /* 0x00000070121c7836 */ /* 0x000fe20000000000 */
[----:B---3--:R-:W-:Y:S02]  /*0e70*/  @!P4 LEA R25, R25, R10, 0x18 ;  /* 0x0000000a1919c211 */ /* 0x008fe400078ec0ff */
[----:B------:R-:W2:Y:S01]  /*0e80*/  @!P4 LDC.64 R10, c[0x0][0x210] ;  /* 0x00008400ff0acb82 */ /* 0x000ea20000000a00 */
[C---:B------:R-:W-:Y:S01]  /*0e90*/  @!P0 LEA R34, P6, R30.reuse, R6, 0x1 ;  /* 0x000000061e228211 */ /* 0x040fe200078c08ff */
[----:B------:R-:W-:Y:S03]  /*0ea0*/  @!P5 LDGSTS.E.BYPASS.LTC128B.128 [R27+0x800], desc[UR16][R32.64] ;  /* 0x00800000201bdfae */ /* 0x000fe6000b901d50 */
[----:B------:R-:W-:Y:S01]  /*0eb0*/  @!P0 LEA.HI.X R35, R30, R7, R12, 0x1, P6 ;  /* 0x000000071e238211 */ /* 0x000fe200030f0c0c */
[----:B------:R3:W-:Y:S01]  /*0ec0*/  @!P5 LDGSTS.E.BYPASS.LTC128B.128 [R27+0x4800], desc[UR16][R32.64+0x80] ;  /* 0x04800080201bdfae */ /* 0x0007e2000b901d50 */
[----:B------:R-:W-:Y:S01]  /*0ed0*/  @!P4 IADD3 R12, P6, R22, 0x30, RZ ;  /* 0x00000030160cc810 */ /* 0x000fe20007fde0ff */
[----:B------:R-:W5:Y:S01]  /*0ee0*/  @!P3 LDC.64 R6, c[0x0][0x240] ;  /* 0x00009000ff06bb82 */ /* 0x000f620000000a00 */
[----:B------:R-:W-:Y:S01]  /*0ef0*/  @!P4 IMAD.MOV.U32 R30, RZ, RZ, R20 ;  /* 0x000000ffff1ec224 */ /* 0x000fe200078e0014 */
[----:B------:R-:W-:Y:S02]  /*0f00*/  @!P0 LDGSTS.E.BYPASS.LTC128B.128 [R13+0x1000], desc[UR16][R34.64] ;  /* 0x01000000220d8fae */ /* 0x000fe4000b901d50 */
[----:B------:R-:W-:Y:S01]  /*0f10*/  @!P4 IMAD.X R29, RZ, RZ, R23, P6 ;  /* 0x000000ffff1dc224 */ /* 0x000fe200030e0617 */
[----:B------:R-:W-:Y:S01]  /*0f20*/  ISETP.GE.AND P6, PT, R18, UR18, PT ;  /* 0x0000001212007c0c */ /* 0x000fe2000bfc6270 */
[----:B------:R5:W-:Y:S01]  /*0f30*/  @!P0 LDGSTS.E.BYPASS.LTC128B.128 [R13+0x5000], desc[UR16][R34.64+0x80] ;  /* 0x05000080220d8fae */ /* 0x000be2000b901d50 */
[----:B------:R-:W-:Y:S01]  /*0f40*/  @!P3 IADD3 R24, P0, R22, 0x40, RZ ;  /* 0x000000401618b810 */ /* 0x000fe20007f1e0ff */
[----:B-1----:R-:W-:-:S02]  /*0f50*/  @!P4 IMAD R26, R29, R8, RZ ;  /* 0x000000081d1ac224 */ /* 0x002fc400078e02ff */
[C---:B------:R-:W-:Y:S01]  /*0f60*/  @!P4 IMAD.WIDE.U32 R30, R12.reuse, R8, R30 ;  /* 0x000000080c1ec225 */ /* 0x040fe200078e001e */
[----:B------:R-:W1:Y:S03]  /*0f70*/  @!P1 S2R R29, SR_CgaCtaId ;  /* 0x00000000001d9919 */ /* 0x000e660000008800 */
[----:B------:R-:W-:Y:S02]  /*0f80*/  @!P4 IMAD R26, R12, R9, R26 ;  /* 0x000000090c1ac224 */ /* 0x000fe400078e021a */
[----:B------:R-:W1:Y:S01]  /*0f90*/  @!P3 LDC.64 R8, c[0x0][0x210] ;  /* 0x00008400ff08bb82 */ /* 0x000e620000000a00 */
[----:B--2---:R-:W-:Y:S01]  /*0fa0*/  @!P4 LEA R36, P5, R30, R10, 0x1 ;  /* 0x0000000a1e24c211 */ /* 0x004fe200078a08ff */
[----:B------:R-:W-:Y:S01]  /*0fb0*/  @!P4 IMAD.IADD R26, R31, 0x1, R26 ;  /* 0x000000011f1ac824 */ /* 0x000fe200078e021a */
[----:B------:R-:W-:-:S04]  /*0fc0*/  @!P3 MOV R10, 0x400 ;  /* 0x00000400000ab802 */ /* 0x000fc80000000f00 */
[----:B------:R-:W-:Y:S01]  /*0fd0*/  @!P4 LEA.HI.X R37, R30, R11, R26, 0x1, P5 ;  /* 0x0000000b1e25c211 */ /* 0x000fe200028f0c1a */
[----:B------:R-:W-:Y:S01]  /*0fe0*/  @!P4 IMAD R30, R4, 0x2, R25 ;  /* 0x00000002041ec824 */ /* 0x000fe200078e0219 */
[----:B----4-:R-:W-:Y:S01]  /*0ff0*/  @!P3 LEA R11, R15, R10, 0x18 ;  /* 0x0000000a0f0bb211 */ /* 0x010fe200078ec0ff */
[----:B---3--:R-:W-:Y:S01]  /*1000*/  @!P3 IMAD.X R27, RZ, RZ, R23, P0 ;  /* 0x000000ffff1bb224 */ /* 0x008fe200000e0617 */
[----:B------:R-:W-:Y:S01]  /*1010*/  ISETP.GE.AND P0, PT, R28, UR5, PT ;  /* 0x000000051c007c0c */ /* 0x000fe2000bf06270 */
[----:B------:R-:W2:Y:S01]  /*1020*/  @!P2 S2R R10, SR_CgaCtaId ;  /* 0x00000000000aa919 */ /* 0x000ea20000008800 */
[----:B------:R-:W-:Y:S01]  /*1030*/  @!P3 IMAD.MOV.U32 R32, RZ, RZ, R20 ;  /* 0x000000ffff20b224 */ /* 0x000fe200078e0014 */
[----:B------:R-:W-:Y:S01]  /*1040*/  ISETP.GE.AND P5, PT, R3, UR18, PT ;  /* 0x0000001203007c0c */ /* 0x000fe2000bfa6270 */
[----:B-----5:R-:W-:Y:S01]  /*1050*/  @!P3 IMAD R26, R27, R6, RZ ;  /* 0x000000061b1ab224 */ /* 0x020fe200078e02ff */
[----:B------:R-:W-:Y:S01]  /*1060*/  @!P4 LDGSTS.E.BYPASS.LTC128B.128 [R30+0x1800], desc[UR16][R36.64] ;  /* 0x01800000241ecfae */ /* 0x000fe2000b901d50 */
[----:B------:R-:W3:Y:S01]  /*1070*/  @!P2 LDC.64 R12, c[0x0][0x240] ;  /* 0x00009000ff0cab82 */ /* 0x000ee20000000a00 */
[----:B------:R-:W-:Y:S01]  /*1080*/  @!P3 IMAD.MOV.U32 R33, RZ, RZ, R21 ;  /* 0x000000ffff21b224 */ /* 0x000fe200078e0015 */
[----:B------:R-:W-:Y:S01]  /*1090*/  LEA.HI R15, R5, R2, RZ, 0x4 ;  /* 0x00000002050f7211 */ /* 0x000fe200078f20ff */
[C---:B------:R-:W-:Y:S01]  /*10a0*/  @!P3 IMAD R26, R24.reuse, R7, R26 ;  /* 0x00000007181ab224 */ /* 0x040fe200078e021a */
[----:B------:R4:W-:Y:S01]  /*10b0*/  @!P4 LDGSTS.E.BYPASS.LTC128B.128 [R30+0x5800], desc[UR16][R36.64+0x80] ;  /* 0x05800080241ecfae */ /* 0x0009e2000b901d50 */
[----:B------:R-:W-:Y:S01]  /*10c0*/  @!P3 IMAD.WIDE.U32 R32, R24, R6, R32 ;  /* 0x000000061820b225 */ /* 0x000fe200078e0020 */
[----:B------:R-:W-:Y:S01]  /*10d0*/  @!P2 IADD3 R28, P4, R22, 0x50, RZ ;  /* 0x00000050161ca810 */ /* 0x000fe20007f9e0ff */
[----:B------:R-:W5:Y:S01]  /*10e0*/  @!P0 S2R R27, SR_CgaCtaId ;  /* 0x00000000001b8919 */ /* 0x000f620000008800 */
[----:B------:R-:W5:Y:S01]  /*10f0*/  @!P2 LDC.64 R6, c[0x0][0x210] ;  /* 0x00008400ff06ab82 */ /* 0x000f620000000a00 */
[----:B------:R-:W-:-:S02]  /*1100*/  @!P3 IMAD.IADD R26, R33, 0x1, R26 ;  /* 0x00000001211ab824 */ /* 0x000fc400078e021a */
[----:B------:R-:W-:Y:S01]  /*1110*/  @!P2 IMAD.X R31, RZ, RZ, R23, P4 ;  /* 0x000000ffff1fa224 */ /* 0x000fe200020e0617 */
[----:B-1----:R-:W-:Y:S01]  /*1120*/  @!P3 LEA R34, P4, R32, R8, 0x1 ;  /* 0x000000082022b211 */ /* 0x002fe200078808ff */
[----:B------:R-:W-:Y:S01]  /*1130*/  @!P3 IMAD R11, R4, 0x2, R11 ;  /* 0x00000002040bb824 */ /* 0x000fe200078e020b */
[----:B------:R-:W1:Y:S02]  /*1140*/  @!P6 S2R R25, SR_CgaCtaId ;  /* 0x000000000019e919 */ /* 0x000e640000008800 */
[----:B------:R-:W-:Y:S02]  /*1150*/  @!P3 LEA.HI.X R35, R32, R9, R26, 0x1, P4 ;  /* 0x000000092023b211 */ /* 0x000fe400020f0c1a */
[----:B------:R-:W-:Y:S01]  /*1160*/  ISETP.GE.AND P4, PT, R3, UR18, PT ;  /* 0x0000001203007c0c */ /* 0x000fe2000bf86270 */
[----:B------:R-:W1:Y:S01]  /*1170*/  @!P5 S2R R24, SR_CgaCtaId ;  /* 0x000000000018d919 */ /* 0x000e620000008800 */
[----:B------:R-:W-:Y:S02]  /*1180*/  @!P2 MOV R3, 0x400 ;  /* 0x000004000003a802 */ /* 0x000fe40000000f00 */
[----:B------:R-:W-:Y:S01]  /*1190*/  SHF.R.S32.HI R26, RZ, 0x4, R15 ;  /* 0x00000004ff1a7819 */ /* 0x000fe2000001140f */
[----:B---3--:R-:W-:Y:S01]  /*11a0*/  @!P2 IMAD R8, R31, R12, RZ ;  /* 0x0000000c1f08a224 */ /* 0x008fe200078e02ff */
[----:B------:R-:W-:Y:S01]  /*11b0*/  @!P3 LDGSTS.E.BYPASS.LTC128B.128 [R11+0x2000], desc[UR16][R34.64] ;  /* 0x02000000220bbfae */ /* 0x000fe2000b901d50 */
[----:B------:R-:W-:Y:S01]  /*11c0*/  @!P2 IMAD.MOV.U32 R31, RZ, RZ, R21 ;  /* 0x000000ffff1fa224 */ /* 0x000fe200078e0015 */
[----:B--2---:R-:W-:Y:S01]  /*11d0*/  @!P2 LEA R3, R10, R3, 0x18 ;  /* 0x000000030a03a211 */ /* 0x004fe200078ec0ff */
[C---:B------:R-:W-:Y:S01]  /*11e0*/  @!P2 IMAD R13, R28.reuse, R13, R8 ;  /* 0x0000000d1c0da224 */ /* 0x040fe200078e0208 */
[----:B------:R2:W-:Y:S01]  /*11f0*/  @!P3 LDGSTS.E.BYPASS.LTC128B.128 [R11+0x6000], desc[UR16][R34.64+0x80] ;  /* 0x06000080220bbfae */ /* 0x0005e2000b901d50 */
[----:B------:R-:W3:Y:S01]  /*1200*/  @!P1 LDC.64 R8, c[0x0][0x240] ;  /* 0x00009000ff089b82 */ /* 0x000ee20000000a00 */
[--C-:B----4-:R-:W-:Y:S01]  /*1210*/  @!P2 IMAD.MOV.U32 R30, RZ, RZ, R20.reuse ;  /* 0x000000ffff1ea224 */ /* 0x110fe200078e0014 */
[C---:B------:R-:W-:Y:S01]  /*1220*/  LEA.HI R221, R15.reuse, R26, RZ, 0x1 ;  /* 0x0000001a0fdd7211 */ /* 0x040fe200078f08ff */
[----:B------:R-:W-:Y:S01]  /*1230*/  @!P1 IMAD.MOV.U32 R36, RZ, RZ, R20 ;  /* 0x000000ffff249224 */ /* 0x000fe200078e0014 */
[----:B------:R-:W-:Y:S01]  /*1240*/  LOP3.LUT R15, R15, 0xfffffff0, RZ, 0xc0, !PT ;  /* 0xfffffff00f0f7812 */ /* 0x000fe200078ec0ff */
[----:B------:R-:W-:Y:S01]  /*1250*/  @!P2 IMAD.WIDE.U32 R30, R28, R12, R30 ;  /* 0x0000000c1c1ea225 */ /* 0x000fe200078e001e */
[----:B------:R-:W-:-:S02]  /*1260*/  LOP3.LUT R221, R221, 0xfffffffe, RZ, 0xc0, !PT ;  /* 0xfffffffedddd7812 */ /* 0x000fc400078ec0ff */
[----:B------:R-:W-:Y:S01]  /*1270*/  @!P6 MOV R28, 0x400 ;  /* 0x00000400001ce802 */ /* 0x000fe20000000f00 */
[----:B------:R-:W-:Y:S01]  /*1280*/  @!P2 IMAD.IADD R12, R31, 0x1, R13 ;  /* 0x000000011f0ca824 */ /* 0x000fe200078e020d */
[----:B-----5:R-:W-:Y:S01]  /*1290*/  @!P2 LEA R32, P3, R30, R6, 0x1 ;  /* 0x000000061e20a211 */ /* 0x020fe200078608ff */
[----:B------:R-:W-:Y:S01]  /*12a0*/  @!P1 IMAD.MOV.U32 R37, RZ, RZ, R21 ;  /* 0x000000ffff259224 */ /* 0x000fe200078e0015 */
[----:B------:R-:W-:Y:S01]  /*12b0*/  @!P0 MOV R6, 0x400 ;  /* 0x0000040000068802 */ /* 0x000fe20000000f00 */
[----:B------:R-:W-:Y:S01]  /*12c0*/  @!P2 IMAD R3, R4, 0x2, R3 ;  /* 0x000000020403a824 */ /* 0x000fe200078e0203 */
[----:B------:R-:W-:Y:S01]  /*12d0*/  @!P2 LEA.HI.X R33, R30, R7, R12, 0x1, P3 ;  /* 0x000000071e21a211 */ /* 0x000fe200018f0c0c */
[----:B------:R-:W-:Y:S01]  /*12e0*/  IMAD.IADD R221, R26, 0x1, -R221 ;  /* 0x000000011add7824 */ /* 0x000fe200078e0add */
[----:B------:R-:W-:Y:S02]  /*12f0*/  @!P0 LEA R27, R27, R6, 0x18 ;  /* 0x000000061b1b8211 */ /* 0x000fe400078ec0ff */
[----:B------:R-:W-:Y:S01]  /*1300*/  @!P1 IADD3 R12, P3, R22, 0x60, RZ ;  /* 0x00000060160c9810 */ /* 0x000fe20007f7e0ff */
[----:B------:R-:W4:Y:S01]  /*1310*/  @!P0 LDC.64 R6, c[0x0][0x240] ;  /* 0x00009000ff068b82 */ /* 0x000f220000000a00 */
[----:B------:R-:W-:Y:S01]  /*1320*/  @!P2 LDGSTS.E.BYPASS.LTC128B.128 [R3+0x2800], desc[UR16][R32.64] ;  /* 0x028000002003afae */ /* 0x000fe2000b901d50 */
[----:B------:R-:W-:-:S02]  /*1330*/  @!P1 MOV R26, 0x400 ;  /* 0x00000400001a9802 */ /* 0x000fc40000000f00 */
[----:B------:R-:W-:Y:S01]  /*1340*/  @!P1 IMAD.X R13, RZ, RZ, R23, P3 ;  /* 0x000000ffff0d9224 */ /* 0x000fe200018e0617 */
[----:B------:R-:W-:Y:S01]  /*1350*/  @!P0 IADD3 R22, P3, R22, 0x70, RZ ;  /* 0x0000007016168810 */ /* 0x000fe20007f7e0ff */
[CC--:B---3--:R-:W-:Y:S01]  /*1360*/  @!P1 IMAD.WIDE.U32 R36, R12.reuse, R8.reuse, R36 ;  /* 0x000000080c249225 */ /* 0x0c8fe200078e0024 */
[----:B------:R3:W-:Y:S01]  /*1370*/  @!P2 LDGSTS.E.BYPASS.LTC128B.128 [R3+0x6800], desc[UR16][R32.64+0x80] ;  /* 0x068000802003afae */ /* 0x0007e2000b901d50 */
[----:B--2---:R-:W2:Y:S01]  /*1380*/  @!P1 LDC.64 R10, c[0x0][0x210] ;  /* 0x00008400ff0a9b82 */ /* 0x004ea20000000a00 */
[----:B------:R-:W-:Y:S01]  /*1390*/  @!P5 MOV R31, 0x400 ;  /* 0x00000400001fd802 */ /* 0x000fe20000000f00 */
[----:B------:R-:W-:Y:S01]  /*13a0*/  @!P1 IMAD R13, R13, R8, RZ ;  /* 0x000000080d0d9224 */ /* 0x000fe200078e02ff */
[----:B-1----:R-:W-:Y:S01]  /*13b0*/  @!P6 LEA R25, R25, R28, 0x18 ;  /* 0x0000001c1919e211 */ /* 0x002fe200078ec0ff */
[----:B------:R-:W-:Y:S01]  /*13c0*/  @!P0 IMAD.MOV.U32 R34, RZ, RZ, R20 ;  /* 0x000000ffff228224 */ /* 0x000fe200078e0014 */
[----:B------:R-:W-:Y:S01]  /*13d0*/  @!P1 LEA R29, R29, R26, 0x18 ;  /* 0x0000001a1d1d9211 */ /* 0x000fe200078ec0ff */
[----:B------:R-:W-:Y:S01]  /*13e0*/  @!P1 IMAD R13, R12, R9, R13 ;  /* 0x000000090c0d9224 */ /* 0x000fe200078e020d */
[----:B------:R-:W-:Y:S01]  /*13f0*/  @!P5 LEA R31, R24, R31, 0x18 ;  /* 0x0000001f181fd211 */ /* 0x000fe200078ec0ff */
[----:B------:R-:W1:Y:S01]  /*1400*/  @!P0 LDC.64 R8, c[0x0][0x210] ;  /* 0x00008400ff088b82 */ /* 0x000e620000000a00 */
[----:B------:R-:W-:-:S02]  /*1410*/  @!P0 IMAD.X R23, RZ, RZ, R23, P3 ;  /* 0x000000ffff178224 */ /* 0x000fc400018e0617 */
[----:B------:R-:W-:Y:S02]  /*1420*/  @!P1 IMAD.IADD R12, R37, 0x1, R13 ;  /* 0x00000001250c9824 */ /* 0x000fe400078e020d */
[----:B------:R-:W-:Y:S02]  /*1430*/  @!P0 IMAD.MOV.U32 R35, RZ, RZ, R21 ;  /* 0x000000ffff238224 */ /* 0x000fe400078e0015 */
[-C--:B----4-:R-:W-:Y:S02]  /*1440*/  @!P0 IMAD R23, R23, R6.reuse, RZ ;  /* 0x0000000617178224 */ /* 0x090fe400078e02ff */
[----:B------:R-:W-:-:S04]  /*1450*/  @!P0 IMAD.WIDE.U32 R34, R22, R6, R34 ;  /* 0x0000000616228225 */ /* 0x000fc800078e0022 */
[----:B------:R-:W-:Y:S01]  /*1460*/  @!P0 IMAD R7, R22, R7, R23 ;  /* 0x0000000716078224 */ /* 0x000fe200078e0217 */
[----:B--2---:R-:W-:Y:S01]  /*1470*/  @!P1 LEA R20, P2, R36, R10, 0x1 ;  /* 0x0000000a24149211 */ /* 0x004fe200078408ff */
[----:B---3--:R-:W-:-:S03]  /*1480*/  IMAD.IADD R3, R2, 0x1, -R15 ;  /* 0x0000000102037824 */ /* 0x008fc600078e0a0f */
[----:B------:R-:W-:Y:S01]  /*1490*/  @!P1 LEA.HI.X R21, R36, R11, R12, 0x1, P2 ;  /* 0x0000000b24159211 */ /* 0x000fe200010f0c0c */
[----:B------:R-:W-:Y:S01]  /*14a0*/  IMAD.SHL.U32 R12, R0, 0x40, RZ ;  /* 0x00000040000c7824 */ /* 0x000fe200078e00ff */
[----:B------:R-:W-:Y:S01]  /*14b0*/  PLOP3.LUT P2, PT, PT, PT, UP0, 0x80, 0x0 ;  /* 0x000000000000781c */ /* 0x000fe20003f4f008 */
[----:B------:R-:W-:Y:S01]  /*14c0*/  IMAD.SHL.U32 R11, R18, 0x8, RZ ;  /* 0x00000008120b7824 */ /* 0x000fe200078e00ff */
[----:B------:R-:W-:Y:S02]  /*14d0*/  SHF.R.S32.HI R6, RZ, 0x1f, R3 ;  /* 0x0000001fff067819 */ /* 0x000fe40000011403 */
[----:B------:R-:W-:Y:S02]  /*14e0*/  LOP3.LUT R12, R12, 0x1c0, RZ, 0xc0, !PT ;  /* 0x000001c00c0c7812 */ /* 0x000fe400078ec0ff */
[----:B------:R-:W-:Y:S02]  /*14f0*/  LEA.HI R13, R6, R3, RZ, 0x3 ;  /* 0x00000003060d7211 */ /* 0x000fe400078f18ff */
[----:B------:R-:W-:-:S02]  /*1500*/  LOP3.LUT R11, R12, 0x8, R11, 0xf8, !PT ;  /* 0x000000080c0b7812 */ /* 0x000fc400078ef80b */
[----:B------:R-:W-:Y:S02]  /*1510*/  LOP3.LUT R6, R13, 0xfffffff8, RZ, 0xc0, !PT ;  /* 0xfffffff80d067812 */ /* 0x000fe400078ec0ff */
[----:B------:R-:W-:Y:S02]  /*1520*/  SHF.R.U32.HI R12, RZ, 0x3, R12 ;  /* 0x00000003ff0c7819 */ /* 0x000fe4000001160c */
[----:B-1----:R-:W-:Y:S01]  /*1530*/  @!P0 LEA R32, P3, R34, R8, 0x1 ;  /* 0x0000000822208211 */ /* 0x002fe200078608ff */
[----:B------:R-:W-:Y:S01]  /*1540*/  IMAD.IADD R3, R3, 0x1, -R6 ;  /* 0x0000000103037824 */ /* 0x000fe200078e0a06 */
[----:B------:R-:W-:Y:S01]  /*1550*/  LOP3.LUT R12, R11, R12, RZ, 0x3c, !PT ;  /* 0x0000000c0b0c7212 */ /* 0x000fe200078e3cff */
        /* <DEDUP_REMOVED lines=13> */
.L_x_1177:
[----:B------:R-:W-:Y:S01]  /*1630*/  @!P0 IADD3 R6, R35, R7, RZ ;  /* 0x0000000723068210 */ /* 0x000fe20007ffe0ff */
        /* <DEDUP_REMOVED lines=13> */
.L_x_1178:
[C---:B------:R-:W-:Y:S01]  /*1710*/  IMAD R11, R19.reuse, UR10, RZ ;  /* 0x0000000a130b7c24 */ /* 0x040fe2000f8e02ff */
[----:B------:R-:W-:Y:S01]  /*1720*/  @!P0 LEA.HI.X R33, R34, R9, R6, 0x1, P3 ;  /* 0x0000000922218211 */ /* 0x000fe200018f0c06 */
[C---:B------:R-:W-:Y:S01]  /*1730*/  IMAD.WIDE.U32 R22, R18.reuse, UR10, R16 ;  /* 0x0000000a12167c25 */ /* 0x040fe2000f8e0010 */
[----:B------:R-:W-:Y:S01]  /*1740*/  ISETP.GE.AND P3, PT, R18, UR18, PT ;  /* 0x0000001212007c0c */ /* 0x000fe2000bf66270 */
[----:B------:R-:W-:Y:S01]  /*1750*/  ULDC.64 UR6, c[0x0][0x260] ;  /* 0x0000980000067ab9 */ /* 0x000fe20000000a00 */
[----:B------:R-:W-:Y:S01]  /*1760*/  @!P1 LEA R29, R4, R29, 0x1 ;  /* 0x0000001d041d9211 */ /* 0x000fe200078e08ff */
[----:B------:R-:W-:Y:S01]  /*1770*/  IMAD R7, R19, UR8, RZ ;  /* 0x0000000813077c24 */ /* 0x000fe2000f8e02ff */
[----:B------:R-:W-:Y:S01]  /*1780*/  IADD3 R224, P2, R22, UR32, RZ ;  /* 0x0000002016e07c10 */ /* 0x000fe2000ff5e0ff */
[----:B------:R-:W-:Y:S01]  /*1790*/  IMAD R6, R18, UR11, R11 ;  /* 0x0000000b12067c24 */ /* 0x000fe2000f8e020b */
[----:B------:R-:W-:Y:S01]  /*17a0*/  @!P5 LEA R31, R4, R31, 0x1 ;  /* 0x0000001f041fd211 */ /* 0x000fe200078e08ff */
[----:B------:R-:W-:Y:S01]  /*17b0*/  IMAD.SHL.U32 R8, R3, 0x40, RZ ;  /* 0x0000004003087824 */ /* 0x000fe200078e00ff */
[----:B------:R-:W-:Y:S01]  /*17c0*/  USHF.L.U64.HI UR12, UR10, 0x5, UR11 ;  /* 0x000000050a0c7899 */ /* 0x000fe2000801020b */
[----:B------:R-:W-:Y:S01]  /*17d0*/  IMAD.WIDE.U32 R16, R18, UR8, R16 ;  /* 0x0000000812107c25 */ /* 0x000fe2000f8e0010 */
[----:B------:R-:W-:Y:S01]  /*17e0*/  IADD3.X R225, R23, UR19, R6, P2, !PT ;  /* 0x0000001317e17c10 */ /* 0x000fe200097fe406 */
[----:B------:R-:W-:Y:S01]  /*17f0*/  USHF.L.U32 UR13, UR10, 0x5, URZ ;  /* 0x000000050a0d7899 */ /* 0x000fe2000800063f */
[----:B------:R-:W-:Y:S01]  /*1800*/  LOP3.LUT R6, R8, 0x1c0, RZ, 0xc0, !PT ;  /* 0x000001c008067812 */ /* 0x000fe200078ec0ff */
[----:B------:R-:W-:Y:S01]  /*1810*/  IMAD R18, R18, UR9, R7 ;  /* 0x0000000912127c24 */ /* 0x000fe2000f8e0207 */
[----:B------:R-:W-:Y:S01]  /*1820*/  IADD3 R180, P2, R16, UR30, RZ ;  /* 0x0000001e10b47c10 */ /* 0x000fe2000ff5e0ff */
[----:B------:R-:W-:Y:S01]  /*1830*/  IMAD.SHL.U32 R7, R221, 0x8, RZ ;  /* 0x00000008dd077824 */ /* 0x000fe200078e00ff */
[----:B------:R-:W-:Y:S01]  /*1840*/  SHF.R.S32.HI R16, RZ, 0x1f, R14 ;  /* 0x0000001fff107819 */ /* 0x000fe2000001140e */
[C---:B------:R-:W-:Y:S01]  /*1850*/  @!P0 IMAD R27, R4.reuse, 0x2, R27 ;  /* 0x00000002041b8824 */ /* 0x040fe200078e021b */
[----:B------:R-:W1:Y:S01]  /*1860*/  @!P6 LDC.64 R8, c[0x0][0x218] ;  /* 0x00008600ff08eb82 */ /* 0x000e620000000a00 */
[----:B------:R-:W-:Y:S01]  /*1870*/  @!P6 IMAD R25, R4, 0x2, R25 ;  /* 0x000000020419e824 */ /* 0x000fe200078e0219 */
[----:B------:R-:W-:Y:S01]  /*1880*/  LOP3.LUT R7, R6, 0x8, R7, 0xf8, !PT ;  /* 0x0000000806077812 */ /* 0x000fe200078ef807 */
[----:B------:R-:W-:Y:S01]  /*1890*/  IMAD R11, R16, UR6, RZ ;  /* 0x00000006100b7c24 */ /* 0x000fe2000f8e02ff */
[----:B------:R-:W-:Y:S01]  /*18a0*/  SHF.R.U32.HI R6, RZ, 0x3, R6 ;  /* 0x00000003ff067819 */ /* 0x000fe20000011606 */
[C---:B------:R-:W-:Y:S01]  /*18b0*/  IMAD.WIDE.U32 R224, R14.reuse, UR6, R224 ;  /* 0x000000060ee07c25 */ /* 0x040fe2000f8e00e0 */
[----:B------:R-:W-:Y:S01]  /*18c0*/  USHF.R.S32.HI UR21, URZ, 0x1f, UR24 ;  /* 0x0000001f3f157899 */ /* 0x000fe20008011418 */
[----:B------:R-:W-:Y:S01]  /*18d0*/  @!PT LDS RZ, [RZ] ;  /* 0x00000000fffff984 */ /* 0x000fe20000000800 */
[----:B------:R-:W-:Y:S01]  /*18e0*/  @!PT LDS RZ, [RZ] ;  /* 0x00000000fffff984 */ /* 0x000fe20000000800 */
[----:B------:R-:W-:Y:S01]  /*18f0*/  @!PT LDS RZ, [RZ] ;  /* 0x00000000fffff984 */ /* 0x000fe20000000800 */
[----:B------:R-:W-:Y:S01]  /*1900*/  @!P1 LDGSTS.E.BYPASS.LTC128B.128 [R29+0x3000], desc[UR16][R20.64] ;  /* 0x03000000141d9fae */ /* 0x000fe2000b901d50 */
[----:B------:R-:W-:Y:S01]  /*1910*/  LOP3.LUT R4, R7, R6, RZ, 0x3c, !PT ;  /* 0x0000000607047212 */ /* 0x000fe200078e3cff */
[----:B------:R-:W-:Y:S01]  /*1920*/  IMAD R11, R14, UR7, R11 ;  /* 0x000000070e0b7c24 */ /* 0x000fe2000f8e020b */
[----:B------:R-:W2:Y:S01]  /*1930*/  @!P5 LDC.64 R6, c[0x0][0x218] ;  /* 0x00008600ff06db82 */ /* 0x000ea20000000a00 */
[----:B------:R-:W-:Y:S01]  /*1940*/  UIMAD UR18, UR12, UR24, URZ ;  /* 0x000000180c1272a4 */ /* 0x000fe2000f8e023f */
[----:B------:R-:W-:Y:S01]  /*1950*/  IMAD.U32 R15, RZ, RZ, UR24 ;  /* 0x00000018ff0f7e24 */ /* 0x000fe2000f8e00ff */
[----:B------:R-:W-:Y:S01]  /*1960*/  USHF.L.U32 UR30, UR10, 0x4, URZ ;  /* 0x000000040a1e7899 */ /* 0x000fe2000800063f */
[----:B------:R-:W-:Y:S01]  /*1970*/  IADD3 R227, R225, R11, RZ ;  /* 0x0000000be1e37210 */ /* 0x000fe20007ffe0ff */
[----:B------:R-:W-:Y:S01]  /*1980*/  IMAD.MOV.U32 R226, RZ, RZ, R224 ;  /* 0x000000ffffe27224 */ /* 0x000fe200078e00e0 */
[----:B------:R-:W-:Y:S01]  /*1990*/  UIMAD UR18, UR21, UR13, UR18 ;  /* 0x0000000d151272a4 */ /* 0x000fe2000f8e0212 */
[----:B------:R1:W-:Y:S01]  /*19a0*/  @!P1 LDGSTS.E.BYPASS.LTC128B.128 [R29+0x7000], desc[UR16][R20.64+0x80] ;  /* 0x07000080141d9fae */ /* 0x0003e2000b901d50 */
[----:B------:R-:W-:Y:S01]  /*19b0*/  USHF.L.U64.HI UR29, UR10, 0x4, UR11 ;  /* 0x000000040a1d7899 */ /* 0x000fe2000801020b */
[----:B------:R-:W-:Y:S01]  /*19c0*/  IMAD.WIDE.U32 R22, R15, UR13, R226 ;  /* 0x0000000d0f167c25 */ /* 0x000fe2000f8e00e2 */
[----:B------:R-:W-:Y:S01]  /*19d0*/  IADD3.X R181, R17, UR22, R18, P2, !PT ;  /* 0x0000001611b57c10 */ /* 0x000fe200097fe412 */
[----:B------:R-:W-:Y:S01]  /*19e0*/  @!P0 LDGSTS.E.BYPASS.LTC128B.128 [R27+0x3800], desc[UR16][R32.64] ;  /* 0x03800000201b8fae */ /* 0x000fe2000b901d50 */
[----:B------:R-:W3:Y:S01]  /*19f0*/  @!P3 LDC.64 R10, c[0x0][0x220] ;  /* 0x00008800ff0abb82 */ /* 0x000ee20000000a00 */
[----:B------:R-:W-:Y:S01]  /*1a00*/  ULDC.64 UR6, c[0x0][0x268] ;  /* 0x00009a0000067ab9 */ /* 0x000fe20000000a00 */
[----:B------:R-:W-:Y:S01]  /*1a10*/  IADD3 R18, R23, UR18, RZ ;  /* 0x0000001217127c10 */ /* 0x000fe2000fffe0ff */
[----:B------:R-:W-:Y:S01]  /*1a20*/  @!P0 LDGSTS.E.BYPASS.LTC128B.128 [R27+0x7800], desc[UR16][R32.64+0x80] ;  /* 0x07800080201b8fae */ /* 0x000fe2000b901d50 */
[----:B------:R-:W-:Y:S01]  /*1a30*/  @!P5 IADD3 R17, P0, R22, UR30, RZ ;  /* 0x0000001e1611dc10 */ /* 0x000fe2000ff1e0ff */
[----:B------:R-:W-:Y:S01]  /*1a40*/  IMAD R19, R16, UR6, RZ ;  /* 0x0000000610137c24 */ /* 0x000fe2000f8e02ff */
[----:B------:R-:W-:Y:S01]  /*1a50*/  USHF.L.U64.HI UR18, UR8, 0x5, UR9 ;  /* 0x0000000508127899 */ /* 0x000fe20008010209 */
[C---:B------:R-:W-:Y:S01]  /*1a60*/  IMAD.WIDE.U32 R180, R14.reuse, UR6, R180 ;  /* 0x000000060eb47c25 */ /* 0x040fe2000f8e00b4 */
[----:B------:R-:W-:Y:S01]  /*1a70*/  USHF.L.U32 UR19, UR8, 0x5, URZ ;  /* 0x0000000508137899 */ /* 0x000fe2000800063f */
[----:B------:R-:W-:Y:S01]  /*1a80*/  LEA.HI R104, R5, R2, RZ, 0x5 ;  /* 0x0000000205687211 */ /* 0x000fe200078f28ff */
[----:B------:R-:W-:Y:S01]  /*1a90*/  UIMAD UR6, UR18, UR24, URZ ;  /* 0x00000018120672a4 */ /* 0x000fe2000f8e023f */
[----:B------:R-:W-:Y:S01]  /*1aa0*/  IMAD R19, R14, UR7, R19 ;  /* 0x000000070e137c24 */ /* 0x000fe2000f8e0213 */
[----:B------:R-:W-:Y:S01]  /*1ab0*/  MOV R182, R180 ;  /* 0x000000b400b67202 */ /* 0x000fe20000000f00 */
[----:B------:R-:W-:Y:S01]  /*1ac0*/  IMAD.SHL.U32 R13, R13, 0x40, RZ ;  /* 0x000000400d0d7824 */ /* 0x000fe200078e00ff */
[----:B------:R-:W-:Y:S01]  /*1ad0*/  UIMAD UR21, UR21, UR19, UR6 ;  /* 0x00000013151572a4 */ /* 0x000fe2000f8e0206 */
[----:B------:R-:W-:Y:S01]  /*1ae0*/  IMAD.IADD R183, R181, 0x1, R19 ;  /* 0x00000001b5b77824 */ /* 0x000fe200078e0213 */
[----:B------:R-:W-:Y:S01]  /*1af0*/  USHF.L.U32 UR23, UR8, 0x4, URZ ;  /* 0x0000000408177899 */ /* 0x000fe2000800063f */
[----:B------:R-:W-:Y:S01]  /*1b00*/  LEA R221, R221, R12, 0x9 ;  /* 0x0000000cdddd7211 */ /* 0x000fe200078e48ff */
[----:B------:R-:W-:Y:S01]  /*1b10*/  USHF.L.U64.HI UR22, UR8, 0x4, UR9 ;  /* 0x0000000408167899 */ /* 0x000fe20008010209 */
[----:B------:R-:W-:Y:S01]  /*1b20*/  SHF.L.U32 R234, R2, 0x1, RZ ;  /* 0x0000000102ea7819 */ /* 0x000fe200000006ff */
[----:B------:R-:W-:Y:S01]  /*1b30*/  UISETP.GE.AND UP0, UPT, UR20, 0x2, UPT ;  /* 0x000000021400788c */ /* 0x000fe2000bf06270 */
[----:B------:R-:W-:-:S02]  /*1b40*/  LEA R221, R221, UR4, 0x1 ;  /* 0x00000004dddd7c11 */ /* 0x000fc4000f8e08ff */
[----:B-1----:R-:W-:Y:S02]  /*1b50*/  @!P6 LEA R20, P1, R22, R8, 0x1 ;  /* 0x000000081614e211 */ /* 0x002fe400078208ff */
[----:B------:R-:W-:Y:S02]  /*1b60*/  @!P5 IADD3.X R8, R18, UR29, RZ, P0, !PT ;  /* 0x0000001d1208dc10 */ /* 0x000fe400087fe4ff */
[C---:B--2---:R-:W-:Y:S02]  /*1b70*/  @!P5 LEA R6, P0, R17.reuse, R6, 0x1 ;  /* 0x000000061106d211 */ /* 0x044fe400078008ff */
[----:B------:R-:W-:Y:S02]  /*1b80*/  @!P6 LEA.HI.X R21, R22, R9, R18, 0x1, P1 ;  /* 0x000000091615e211 */ /* 0x000fe400008f0c12 */
[----:B------:R-:W-:Y:S01]  /*1b90*/  @!P5 LEA.HI.X R7, R17, R7, R8, 0x1, P0 ;  /* 0x000000071107d211 */ /* 0x000fe200000f0c08 */
[----:B------:R-:W-:Y:S01]  /*1ba0*/  IMAD.WIDE.U32 R16, R15, UR19, R182 ;  /* 0x000000130f107c25 */ /* 0x000fe2000f8e00b6 */
[----:B------:R-:W1:Y:S01]  /*1bb0*/  @!P4 LDC.64 R8, c[0x0][0x220] ;  /* 0x00008800ff08cb82 */ /* 0x000e620000000a00 */
[----:B------:R-:W-:Y:S01]  /*1bc0*/  @!P6 LDGSTS.E.BYPASS.LTC128B.128 [R25+0x8000], desc[UR16][R20.64] ;  /* 0x080000001419efae */ /* 0x000fe2000b901d50 */
[----:B------:R-:W-:-:S02]  /*1bd0*/  IADD3 R219, R221, 0x8020, RZ ;  /* 0x00008020dddb7810 */ /* 0x000fc40007ffe0ff */
[----:B------:R-:W-:Y:S01]  /*1be0*/  IADD3 R14, R17, UR21, RZ ;  /* 0x00000015110e7c10 */ /* 0x000fe2000fffe0ff */
[----:B------:R-:W-:Y:S01]  /*1bf0*/  @!P6 LDGSTS.E.BYPASS.LTC128B.128 [R25+0x9000], desc[UR16][R20.64+0x80] ;  /* 0x090000801419efae */ /* 0x000fe2000b901d50 */
[C---:B---3--:R-:W-:Y:S01]  /*1c00*/  @!P3 LEA R10, P1, R16.reuse, R10, 0x1 ;  /* 0x0000000a100ab211 */ /* 0x048fe200078208ff */
[----:B------:R-:W-:Y:S01]  /*1c10*/  ULDC UR21, c[0x0][0x39c] ;  /* 0x0000e70000157ab9 */ /* 0x000fe20000000800 */
[C---:B------:R-:W-:Y:S01]  /*1c20*/  @!P4 IADD3 R5, P0, R16.reuse, UR23, RZ ;  /* 0x000000171005cc10 */ /* 0x040fe2000ff1e0ff */
[----:B------:R-:W-:Y:S01]  /*1c30*/  @!P5 LDGSTS.E.BYPASS.LTC128B.128 [R31+0x8800], desc[UR16][R6.64] ;  /* 0x08800000061fdfae */ /* 0x000fe2000b901d50 */
[----:B------:R-:W-:Y:S02]  /*1c40*/  @!P3 LEA.HI.X R11, R16, R11, R14, 0x1, P1 ;  /* 0x0000000b100bb211 */ /* 0x000fe400008f0c0e */
[----:B------:R-:W-:Y:S01]  /*1c50*/  @!P4 IADD3.X R14, R14, UR22, RZ, P0, !PT ;  /* 0x000000160e0ecc10 */ /* 0x000fe200087fe4ff */
[----:B------:R2:W-:Y:S01]  /*1c60*/  @!P5 LDGSTS.E.BYPASS.LTC128B.128 [R31+0x9800], desc[UR16][R6.64+0x80] ;  /* 0x09800080061fdfae */ /* 0x0005e2000b901d50 */
[----:B------:R-:W-:-:S03]  /*1c70*/  LOP3.LUT R234, R234, 0x6, RZ, 0xc0, !PT ;  /* 0x00000006eaea7812 */ /* 0x000fc600078ec0ff */
[----:B------:R-:W0:Y:S01]  /*1c80*/  LDGDEPBAR ;  /* 0x00000000000079af */ /* 0x000e220000000000 */
[----:B-1----:R-:W-:-:S04]  /*1c90*/  @!P4 LEA R8, P0, R5, R8, 0x1 ;  /* 0x000000080508c211 */ /* 0x002fc800078008ff */
[----:B------:R-:W-:Y:S02]  /*1ca0*/  @!P4 LEA.HI.X R9, R5, R9, R14, 0x1, P0 ;  /* 0x000000090509c211 */ /* 0x000fe400000f0c0e */
[----:B------:R-:W-:Y:S02]  /*1cb0*/  LOP3.LUT P0, RZ, R0, 0x2, RZ, 0xc0, !PT ;  /* 0x0000000200ff7812 */ /* 0x000fe4000780c0ff */
[----:B------:R-:W-:Y:S02]  /*1cc0*/  MOV R5, 0x10 ;  /* 0x0000001000057802 */ /* 0x000fe40000000f00 */
[----:B------:R-:W-:Y:S01]  /*1cd0*/  R2P PR, R3, 0x6 ;  /* 0x0000000603007804 */ /* 0x000fe20000000000 */
[----:B------:R-:W-:-:S04]  /*1ce0*/  VIADD R3, R221, 0x8000 ;  /* 0x00008000dd037836 */ /* 0x000fc80000000000 */
[----:B------:R-:W-:Y:S01]  /*1cf0*/  SEL R5, R5, 0xfffffff0, !P1 ;  /* 0xfffffff005057807 */ /* 0x000fe20004800000 */
[----:B------:R-:W-:-:S04]  /*1d00*/  DEPBAR.LE SB0, 0x0 ;  /* 0x000080000000791a */ /* 0x000fc80000000000 */
[----:B------:R-:W-:Y:S01]  /*1d10*/  BAR.SYNC.DEFER_BLOCKING 0x0 ;  /* 0x0000000000007b1d */ /* 0x000fe20000010000 */
[----:B--2---:R-:W-:Y:S02]  /*1d20*/  SHF.R.S32.HI R6, RZ, 0x5, R104 ;  /* 0x00000005ff067819 */ /* 0x004fe40000011468 */
[----:B------:R-:W-:Y:S02]  /*1d30*/  LOP3.LUT R7, R13, 0xfffffe00, RZ, 0xc0, !PT ;  /* 0xfffffe000d077812 */ /* 0x000fe400078ec0ff */
[----:B------:R-:W-:Y:S01]  /*1d40*/  @P0 IADD3 R219, R3, -0x20, RZ ;  /* 0xffffffe003db0810 */ /* 0x000fe20007ffe0ff */
[----:B------:R-:W-:Y:S01]  /*1d50*/  IMAD.MOV.U32 R3, RZ, RZ, -0x20 ;  /* 0xffffffe0ff037424 */ /* 0x000fe200078e00ff */
[----:B------:R-:W-:Y:S01]  /*1d60*/  LOP3.LUT P0, RZ, R0, 0x4, RZ, 0xc0, !PT ;  /* 0x0000000400ff7812 */ /* 0x000fe2000780c0ff */
[----:B------:R-:W-:-:S03]  /*1d70*/  IMAD R13, R6, 0x400, R7 ;  /* 0x00000400060d7824 */ /* 0x000fc600078e0207 */
[C---:B------:R-:W-:Y:S01]  /*1d80*/  SEL R0, R3.reuse, 0x20, P0 ;  /* 0x0000002003007807 */ /* 0x040fe20000000000 */
[----:B------:R-:W-:Y:S01]  /*1d90*/  IMAD.IADD R222, R4, 0x1, R13 ;  /* 0x0000000104de7824 */ /* 0x000fe200078e020d */
[----:B------:R-:W-:Y:S02]  /*1da0*/  SEL R3, R3, 0x20, P2 ;  /* 0x0000002003037807 */ /* 0x000fe40001000000 */
[----:B------:R-:W-:Y:S02]  /*1db0*/  LEA R215, R0, R221, 0x1 ;  /* 0x000000dd00d77211 */ /* 0x000fe400078e08ff */
[----:B------:R-:W-:Y:S02]  /*1dc0*/  LEA R222, R222, UR4, 0x1 ;  /* 0x00000004dede7c11 */ /* 0x000fe4000f8e08ff */
[----:B------:R-:W-:Y:S02]  /*1dd0*/  LEA R210, R0, R219, 0x1 ;  /* 0x000000db00d27211 */ /* 0x000fe400078e08ff */
[----:B------:R-:W-:Y:S01]  /*1de0*/  PLOP3.LUT P0, PT, PT, PT, UP0, 0x80, 0x0 ;  /* 0x000000000000781c */ /* 0x000fe20003f0f008 */
[--C-:B------:R-:W-:Y:S01]  /*1df0*/  IMAD R220, R5, 0x2, R222.reuse ;  /* 0x0000000205dc7824 */ /* 0x100fe200078e02de */
[----:B------:R-:W-:Y:S01]  /*1e00*/  @P3 STS.128 [R223+0xa000], RZ ;  /* 0x00a000ffdf003388 */ /* 0x000fe20000000c00 */
[----:B------:R-:W-:-:S02]  /*1e10*/  IMAD R218, R3, 0x2, R222 ;  /* 0x0000000203da7824 */ /* 0x000fc400078e02de */
[----:B------:R-:W-:Y:S01]  /*1e20*/  IMAD R217, R3, 0x2, R220 ;  /* 0x0000000203d97824 */ /* 0x000fe200078e02dc */
        /* <DEDUP_REMOVED lines=12> */
[----:B------:R1:W-:Y:S04]  /*1ef0*/  @!P4 LDGSTS.E.BYPASS.LTC128B.128 [R223+0xb800], desc[UR16][R8.64+0x80] ;  /* 0x0b80008008dfcfae */ /* 0x0003e8000b901d50 */
[----:B------:R-:W-:Y:S04]  /*1f00*/  LDSM.16.M88.4 R24, [R222] ;  /* 0x00000000de18783b */ /* 0x000fe80000000200 */
[----:B------:R-:W2:Y:S04]  /*1f10*/  LDSM.16.M88.4 R52, [R221+0x8000] ;  /* 0x00800000dd34783b */ /* 0x000ea80000000200 */
[----:B------:R-:W3:Y:S04]  /*1f20*/  LDSM.16.M88.4 R32, [R222+0x2000] ;  /* 0x00200000de20783b */ /* 0x000ee80000000200 */
[----:B------:R-:W-:Y:S04]  /*1f30*/  LDSM.16.M88.4 R92, [R220] ;  /* 0x00000000dc5c783b */ /* 0x000fe80000000200 */
[----:B------:R-:W4:Y:S04]  /*1f40*/  LDSM.16.M88.4 R48, [R219] ;  /* 0x00000000db30783b */ /* 0x000f280000000200 */
[----:B------:R-:W5:Y:S04]  /*1f50*/  LDSM.16.M88.4 R12, [R220+0x2000] ;  /* 0x00200000dc0c783b */ /* 0x000f680000000200 */
[----:B------:R-:W-:Y:S04]  /*1f60*/  LDSM.16.M88.4 R44, [R215+0x8000] ;  /* 0x00800000d72c783b */ /* 0x000fe80000000200 */
[----:B-1----:R-:W-:Y:S04]  /*1f70*/  LDSM.16.M88.4 R8, [R218] ;  /* 0x00000000da08783b */ /* 0x002fe80000000200 */
[----:B------:R-:W1:Y:S04]  /*1f80*/  LDSM.16.M88.4 R40, [R221+0x8800] ;  /* 0x00880000dd28783b */ /* 0x000e680000000200 */
[----:B------:R-:W1:Y:S04]  /*1f90*/  LDSM.16.M88.4 R68, [R218+0x2000] ;  /* 0x00200000da44783b */ /* 0x000e680000000200 */
[----:B------:R-:W-:Y:S01]  /*1fa0*/  LDSM.16.M88.4 R16, [R210] ;  /* 0x00000000d210783b */ /* 0x000fe20000000200 */
[-C--:B--2---:R-:W-:Y:S03]  /*1fb0*/  HMMA.16816.F32.BF16 R20, R24, R52.reuse, RZ ;  /* 0x000000341814723c */ /* 0x084fe600000418ff */
[----:B------:R-:W2:Y:S04]  /*1fc0*/  LDSM.16.M88.4 R88, [R217] ;  /* 0x00000000d958783b */ /* 0x000ea80000000200 */
[----:B------:R-:W2:Y:S01]  /*1fd0*/  LDSM.16.M88.4 R28, [R219+0x800] ;  /* 0x00080000db1c783b */ /* 0x000ea20000000200 */
[C---:B---3--:R-:W-:Y:S03]  /*1fe0*/  HMMA.16816.F32.BF16 R36, R32.reuse, R52, RZ ;  /* 0x000000342024723c */ /* 0x048fe600000418ff */
[----:B------:R-:W3:Y:S03]  /*1ff0*/  LDSM.16.M88.4 R84, [R217+0x2000] ;  /* 0x00200000d954783b */ /* 0x000ee60000000200 */
[-C--:B------:R-:W-:Y:S01]  /*2000*/  HMMA.16816.F32.BF16 R56, R32, R54.reuse, RZ ;  /* 0x000000362038723c */ /* 0x080fe200000418ff */
[----:B------:R-:W-:Y:S04]  /*2010*/  LDSM.16.M88.4 R100, [R221+0x9000] ;  /* 0x00900000dd64783b */ /* 0x000fe80000000200 */
[----:B------:R-:W3:Y:S01]  /*2020*/  LDSM.16.M88.4 R64, [R222+0x4000] ;  /* 0x00400000de40783b */ /* 0x000ee20000000200 */
[----:B------:R-:W-:Y:S03]  /*2030*/  HMMA.16816.F32.BF16 R52, R24, R54, RZ ;  /* 0x000000361834723c */ /* 0x000fe600000418ff */
[----:B------:R-:W3:Y:S03]  /*2040*/  LDSM.16.M88.4 R96, [R215+0x8800] ;  /* 0x00880000d760783b */ /* 0x000ee60000000200 */
[-C--:B----4-:R-:W-:Y:S01]  /*2050*/  HMMA.16816.F32.BF16 R20, R92, R48.reuse, R20 ;  /* 0x000000305c14723c */ /* 0x090fe20000041814 */
[----:B------:R-:W4:Y:S04]  /*2060*/  LDSM.16.M88.4 R60, [R222+0x6000] ;  /* 0x00600000de3c783b */ /* 0x000f280000000200 */
[----:B------:R-:W-:Y:S01]  /*2070*/  LDSM.16.M88.4 R80, [R210+0x800] ;  /* 0x00080000d250783b */ /* 0x000fe20000000200 */
[----:B-----5:R-:W-:Y:S03]  /*2080*/  HMMA.16816.F32.BF16 R36, R12, R48, R36 ;  /* 0x000000300c24723c */ /* 0x020fe60000041824 */
[----:B------:R-:W0:Y:S03]  /*2090*/  LDGDEPBAR ;  /* 0x00000000000079af */ /* 0x000e260000000000 */
[-C--:B-1----:R-:W-:Y:S06]  /*20a0*/  HMMA.16816.F32.BF16 R72, R32, R40.reuse, RZ ;  /* 0x000000282048723c */ /* 0x082fec00000418ff */
[----:B------:R-:W-:Y:S06]  /*20b0*/  HMMA.16816.F32.BF16 R76, R24, R40, RZ ;  /* 0x00000028184c723c */ /* 0x000fec00000418ff */
[-C--:B------:R-:W-:Y:S06]  /*20c0*/  HMMA.16816.F32.BF16 R20, R8, R44.reuse, R20 ;  /* 0x0000002c0814723c */ /* 0x080fec0000041814 */
[----:B------:R-:W-:Y:S06]  /*20d0*/  HMMA.16816.F32.BF16 R36, R68, R44, R36 ;  /* 0x0000002c4424723c */ /* 0x000fec0000041824 */
[-C--:B------:R-:W-:Y:S06]  /*20e0*/  HMMA.16816.F32.BF16 R32, R32, R42.reuse, RZ ;  /* 0x0000002a2020723c */ /* 0x080fec00000418ff */
[----:B------:R-:W-:Y:S01]  /*20f0*/  HMMA.16816.F32.BF16 R24, R24, R42, RZ ;  /* 0x0000002a1818723c */ /* 0x000fe200000418ff */
[----:B------:R-:W-:Y:S05]  /*2100*/  LDSM.16.M88.4 R40, [R219+0x1000] ;  /* 0x00100000db28783b */ /* 0x000fea0000000200 */
[----:B--2---:R-:W-:Y:S06]  /*2110*/  HMMA.16816.F32.BF16 R20, R88, R16, R20 ;  /* 0x000000105814723c */ /* 0x004fec0000041814 */
[-C--:B------:R-:W-:Y:S06]  /*2120*/  HMMA.16816.F32.BF16 R52, R92, R50.reuse, R52 ;  /* 0x000000325c34723c */ /* 0x080fec0000041834 */
[C---:B------:R-:W-:Y:S01]  /*2130*/  HMMA.16816.F32.BF16 R56, R12.reuse, R50, R56 ;  /* 0x000000320c38723c */ /* 0x040fe20000041838 */
[----:B------:R-:W1:Y:S05]  /*2140*/  LDSM.16.M88.4 R48, [R220+0x4000] ;  /* 0x00400000dc30783b */ /* 0x000e6a0000000200 */
[-C--:B------:R-:W-:Y:S06]  /*2150*/  HMMA.16816.F32.BF16 R72, R12, R28.reuse, R72 ;  /* 0x0000001c0c48723c */ /* 0x080fec0000041848 */
[----:B------:R-:W-:Y:S06]  /*2160*/  HMMA.16816.F32.BF16 R76, R92, R28, R76 ;  /* 0x0000001c5c4c723c */ /* 0x000fec000004184c */
[----:B---3--:R-:W-:Y:S06]  /*2170*/  HMMA.16816.F32.BF16 R36, R84, R16, R36 ;  /* 0x000000105424723c */ /* 0x008fec0000041824 */
[----:B------:R-:W-:Y:S01]  /*2180*/  HMMA.16816.F32.BF16 R12, R12, R30, R32 ;  /* 0x0000001e0c0c723c */ /* 0x000fe20000041820 */
[----:B------:R-:W-:Y:S05]  /*2190*/  LDSM.16.M88.4 R32, [R218+0x4000] ;  /* 0x00400000da20783b */ /* 0x000fea0000000200 */
[----:B------:R-:W-:Y:S06]  /*21a0*/  HMMA.16816.F32.BF16 R20, R64, R100, R20 ;  /* 0x000000644014723c */ /* 0x000fec0000041814 */
[----:B------:R-:W-:Y:S01]  /*21b0*/  HMMA.16816.F32.BF16 R92, R92, R30, R24 ;  /* 0x0000001e5c5c723c */ /* 0x000fe20000041818 */
[----:B------:R-:W-:Y:S04]  /*21c0*/  LDSM.16.M88.4 R24, [R215+0x9000] ;  /* 0x00900000d718783b */ /* 0x000fe80000000200 */
[----:B------:R-:W-:Y:S01]  /*21d0*/  LDSM.16.M88.4 R28, [R218+0x6000] ;  /* 0x00600000da1c783b */ /* 0x000fe20000000200 */
[-C--:B------:R-:W-:Y:S06]  /*21e0*/  HMMA.16816.F32.BF16 R52, R8, R46.reuse, R52 ;  /* 0x0000002e0834723c */ /* 0x080fec0000041834 */
[C---:B------:R-:W-:Y:S01]  /*21f0*/  HMMA.16816.F32.BF16 R56, R68.reuse, R46, R56 ;  /* 0x0000002e4438723c */ /* 0x040fe20000041838 */
[----:B------:R-:W2:Y:S05]  /*2200*/  LDSM.16.M88.4 R44, [R220+0x6000] ;  /* 0x00600000dc2c783b */ /* 0x000eaa0000000200 */
[-C--:B------:R-:W-:Y:S06]  /*2210*/  HMMA.16816.F32.BF16 R72, R68, R96.reuse, R72 ;  /* 0x000000604448723c */ /* 0x080fec0000041848 */
[----:B------:R-:W-:Y:S06]  /*2220*/  HMMA.16816.F32.BF16 R76, R8, R96, R76 ;  /* 0x00000060084c723c */ /* 0x000fec000004184c */
[----:B----4-:R-:W-:Y:S06]  /*2230*/  HMMA.16816.F32.BF16 R36, R60, R100, R36 ;  /* 0x000000643c24723c */ /* 0x010fec0000041824 */
[----:B------:R-:W-:Y:S01]  /*2240*/  HMMA.16816.F32.BF16 R68, R68, R98, R12 ;  /* 0x000000624444723c */ /* 0x000fe2000004180c */
[----:B------:R-:W-:Y:S05]  /*2250*/  LDSM.16.M88.4 R12, [R210+0x1000] ;  /* 0x00100000d20c783b */ /* 0x000fea0000000200 */
[----:B-1----:R-:W-:Y:S06]  /*2260*/  HMMA.16816.F32.BF16 R20, R48, R40, R20 ;  /* 0x000000283014723c */ /* 0x002fec0000041814 */
[----:B------:R-:W-:Y:S01]  /*2270*/  HMMA.16816.F32.BF16 R92, R8, R98, R92 ;  /* 0x00000062085c723c */ /* 0x000fe2000004185c */
[----:B------:R-:W1:Y:S05]  /*2280*/  LDSM.16.M88.4 R8, [R221+0x9800] ;  /* 0x00980000dd08783b */ /* 0x000e6a0000000200 */
[-C--:B------:R-:W-:Y:S06]  /*2290*/  HMMA.16816.F32.BF16 R52, R88, R18.reuse, R52 ;  /* 0x000000125834723c */ /* 0x080fec0000041834 */
[C---:B------:R-:W-:Y:S01]  /*22a0*/  HMMA.16816.F32.BF16 R56, R84.reuse, R18, R56 ;  /* 0x000000125438723c */ /* 0x040fe20000041838 */
[----:B------:R-:W3:Y:S05]  /*22b0*/  LDSM.16.M88.4 R16, [R217+0x4000] ;  /* 0x00400000d910783b */ /* 0x000eea0000000200 */
[-C--:B------:R-:W-:Y:S06]  /*22c0*/  HMMA.16816.F32.BF16 R72, R84, R80.reuse, R72 ;  /* 0x000000505448723c */ /* 0x080fec0000041848 */
[----:B------:R-:W-:Y:S06]  /*22d0*/  HMMA.16816.F32.BF16 R76, R88, R80, R76 ;  /* 0x00000050584c723c */ /* 0x000fec000004184c */
[----:B--2---:R-:W-:Y:S06]  /*22e0*/  HMMA.16816.F32.BF16 R36, R44, R40, R36 ;  /* 0x000000282c24723c */ /* 0x004fec0000041824 */
[----:B------:R-:W-:Y:S06]  /*22f0*/  HMMA.16816.F32.BF16 R68, R84, R82, R68 ;  /* 0x000000525444723c */ /* 0x000fec0000041844 */
[----:B------:R-:W-:Y:S06]  /*2300*/  HMMA.16816.F32.BF16 R20, R32, R24, R20 ;  /* 0x000000182014723c */ /* 0x000fec0000041814 */
[----:B------:R-:W-:Y:S01]  /*2310*/  HMMA.16816.F32.BF16 R92, R88, R82, R92 ;  /* 0x00000052585c723c */ /* 0x000fe2000004185c */
[----:B------:R-:W2:Y:S05]  /*2320*/  LDSM.16.M88.4 R80, [R219+0x1800] ;  /* 0x00180000db50783b */ /* 0x000eaa0000000200 */
[-C--:B------:R-:W-:Y:S06]  /*2330*/  HMMA.16816.F32.BF16 R52, R64, R102.reuse, R52 ;  /* 0x000000664034723c */ /* 0x080fec0000041834 */
[----:B------:R-:W-:Y:S01]  /*2340*/  HMMA.16816.F32.BF16 R100, R60, R102, R56 ;  /* 0x000000663c64723c */ /* 0x000fe20000041838 */
[----:B------:R-:W4:Y:S05]  /*2350*/  LDSM.16.M88.4 R56, [R217+0x6000] ;  /* 0x00600000d938783b */ /* 0x000f2a0000000200 */
[-C--:B-1----:R-:W-:Y:S06]  /*2360*/  HMMA.16816.F32.BF16 R76, R64, R8.reuse, R76 ;  /* 0x00000008404c723c */ /* 0x082fec000004184c */
[----:B------:R-:W-:Y:S06]  /*2370*/  HMMA.16816.F32.BF16 R72, R60, R8, R72 ;  /* 0x000000083c48723c */ /* 0x000fec0000041848 */
[----:B------:R-:W-:Y:S06]  /*2380*/  HMMA.16816.F32.BF16 R36, R28, R24, R36 ;  /* 0x000000181c24723c */ /* 0x000fec0000041824 */
[----:B---3--:R-:W-:Y:S06]  /*2390*/  HMMA.16816.F32.BF16 R20, R16, R12, R20 ;  /* 0x0000000c1014723c */ /* 0x008fec0000041814 */
[-C--:B------:R-:W-:Y:S06]  /*23a0*/  HMMA.16816.F32.BF16 R68, R60, R10.reuse, R68 ;  /* 0x0000000a3c44723c */ /* 0x080fec0000041844 */
[----:B------:R-:W-:Y:S01]  /*23b0*/  HMMA.16816.F32.BF16 R92, R64, R10, R92 ;  /* 0x0000000a405c723c */ /* 0x000fe2000004185c */
[----:B------:R-:W1:Y:S05]  /*23c0*/  LDSM.16.M88.4 R8, [R215+0x9800] ;  /* 0x00980000d708783b */ /* 0x000e6a0000000200 */
[-C--:B------:R-:W-:Y:S06]  /*23d0*/  HMMA.16816.F32.BF16 R52, R48, R42.reuse, R52 ;  /* 0x0000002a3034723c */ /* 0x080fec0000041834 */
[----:B------:R-:W-:Y:S01]  /*23e0*/  HMMA.16816.F32.BF16 R100, R44, R42, R100 ;  /* 0x0000002a2c64723c */ /* 0x000fe20000041864 */
[----:B------:R-:W-:Y:S01]  /*23f0*/  FMUL.FTZ R24, R22, UR21 ;  /* 0x0000001516187c20 */ /* 0x000fe20008410000 */
[----:B------:R-:W-:-:S04]  /*2400*/  FMUL.FTZ R25, R23, UR21 ;  /* 0x0000001517197c20 */ /* 0x000fc80008410000 */
[----:B--2---:R-:W-:Y:S01]  /*2410*/  HMMA.16816.F32.BF16 R76, R48, R80, R76 ;  /* 0x00000050304c723c */ /* 0x004fe2000004184c */
[----:B------:R-:W2:Y:S01]  /*2420*/  MUFU.TANH R24, R24 ;  /* 0x0000001800187308 */ /* 0x000ea20000002400 */
[----:B------:R-:W-:-:S04]  /*2430*/  IMAD.U32 R43, RZ, RZ, UR24 ;  /* 0x00000018ff2b7e24 */ /* 0x000fc8000f8e00ff */
[----:B------:R-:W-:Y:S01]  /*2440*/  HMMA.16816.F32.BF16 R72, R44, R80, R72 ;  /* 0x000000502c48723c */ /* 0x000fe20000041848 */
[----:B------:R-:W-:Y:S02]  /*2450*/  LEA R43, R43, R234, 0x5 ;  /* 0x000000ea2b2b7211 */ /* 0x000fe400078e28ff */
[----:B------:R-:W3:Y:S03]  /*2460*/  MUFU.TANH R25, R25 ;  /* 0x0000001900197308 */ /* 0x000ee60000002400 */
[----:B----4-:R-:W-:Y:S06]  /*2470*/  HMMA.16816.F32.BF16 R36, R56, R12, R36 ;  /* 0x0000000c3824723c */ /* 0x010fec0000041824 */
[----:B------:R-:W-:Y:S01]  /*2480*/  HMMA.16816.F32.BF16 R68, R44, R82, R68 ;  /* 0x000000522c44723c */ /* 0x000fe20000041844 */
[----:B------:R-:W-:Y:S01]  /*2490*/  FMUL.FTZ R12, R20, UR21 ;  /* 0x00000015140c7c20 */ /* 0x000fe20008410000 */
[----:B------:R-:W-:-:S02]  /*24a0*/  FMUL.FTZ R13, R21, UR21 ;  /* 0x00000015150d7c20 */ /* 0x000fc40008410000 */
[----:B------:R-:W4:Y:S01]  /*24b0*/  LDSM.16.M88.4 R20, [R210+0x1800] ;  /* 0x00180000d214783b */ /* 0x000f220000000200 */
[----:B------:R-:W-:-:S04]  /*24c0*/  DEPBAR.LE SB0, 0x0 ;  /* 0x000080000000791a */ /* 0x000fc80000000000 */
[----:B------:R-:W-:Y:S01]  /*24d0*/  HMMA.16816.F32.BF16 R52, R32, R26, R52 ;  /* 0x0000001a2034723c */ /* 0x000fe20000041834 */
[----:B------:R-:W2:Y:S01]  /*24e0*/  MUFU.TANH R12, R12 ;  /* 0x0000000c000c7308 */ /* 0x000ea20000002400 */
[----:B------:R-:W-:-:S04]  /*24f0*/  IMAD.U32 R45, RZ, RZ, UR28 ;  /* 0x0000001cff2d7e24 */ /* 0x000fc8000f8e00ff */
[----:B------:R-:W-:Y:S03]  /*2500*/  HMMA.16816.F32.BF16 R100, R28, R26, R100 ;  /* 0x0000001a1c64723c */ /* 0x000fe60000041864 */
[----:B------:R-:W2:Y:S03]  /*2510*/  MUFU.TANH R13, R13 ;  /* 0x0000000d000d7308 */ /* 0x000ea60000002400 */
[----:B-1----:R-:W-:Y:S01]  /*2520*/  HMMA.16816.F32.BF16 R76, R32, R8, R76 ;  /* 0x00000008204c723c */ /* 0x002fe2000004184c */
[----:B------:R-:W-:Y:S01]  /*2530*/  FMUL.FTZ R26, R36, UR21 ;  /* 0x00000015241a7c20 */ /* 0x000fe20008410000 */
[----:B------:R-:W-:Y:S01]  /*2540*/  FMUL.FTZ R27, R37, UR21 ;  /* 0x00000015251b7c20 */ /* 0x000fe20008410000 */
[----:B------:R-:W-:-:S03]  /*2550*/  FMUL.FTZ R36, R39, UR21 ;  /* 0x0000001527247c20 */ /* 0x000fc60008410000 */
[----:B------:R-:W-:Y:S01]  /*2560*/  HMMA.16816.F32.BF16 R72, R28, R8, R72 ;  /* 0x000000081c48723c */ /* 0x000fe20000041848 */
[----:B------:R-:W1:Y:S05]  /*2570*/  MUFU.TANH R26, R26 ;  /* 0x0000001a001a7308 */ /* 0x000e6a0000002400 */
[----:B------:R-:W-:Y:S03]  /*2580*/  HMMA.16816.F32.BF16 R92, R48, R82, R92 ;  /* 0x00000052305c723c */ /* 0x000fe6000004185c */
[----:B------:R-:W1:Y:S03]  /*2590*/  MUFU.TANH R27, R27 ;  /* 0x0000001b001b7308 */ /* 0x000e660000002400 */
[----:B------:R-:W-:Y:S05]  /*25a0*/  HMMA.16816.F32.BF16 R68, R28, R10, R68 ;  /* 0x0000000a1c44723c */ /* 0x000fea0000041844 */
[----:B------:R-:W1:Y:S01]  /*25b0*/  MUFU.TANH R36, R36 ;  /* 0x0000002400247308 */ /* 0x000e620000002400 */
[----:B------:R-:W-:Y:S01]  /*25c0*/  HMMA.16816.F32.BF16 R52, R16, R14, R52 ;  /* 0x0000000e1034723c */ /* 0x000fe20000041834 */
[----:B------:R-:W-:-:S04]  /*25d0*/  LOP3.LUT R31, R104, 0xffffffe0, RZ, 0xc0, !PT ;  /* 0xffffffe0681f7812 */ /* 0x000fc800078ec0ff */
[----:B------:R-:W-:Y:S01]  /*25e0*/  IADD3 R31, -R31, R2, RZ ;  /* 0x000000021f1f7210 */ /* 0x000fe20007ffe1ff */
[----:B------:R-:W-:Y:S03]  /*25f0*/  HMMA.16816.F32.BF16 R100, R56, R14, R100 ;  /* 0x0000000e3864723c */ /* 0x000fe60000041864 */
[----:B------:R-:W-:-:S03]  /*2600*/  SHF.R.S32.HI R0, RZ, 0x1f, R31 ;  /* 0x0000001fff007819 */ /* 0x000fc6000001141f */
[-C--:B----4-:R-:W-:Y:S01]  /*2610*/  HMMA.16816.F32.BF16 R76, R16, R20.reuse, R76 ;  /* 0x00000014104c723c */ /* 0x090fe2000004184c */
[----:B------:R-:W-:Y:S01]  /*2620*/  FMUL.FTZ R15, R38, UR21 ;  /* 0x00000015260f7c20 */ /* 0x000fe20008410000 */
[----:B------:R-:W-:Y:S02]  /*2630*/  LEA.HI R31, R0, R31, RZ, 0x2 ;  /* 0x0000001f001f7211 */ /* 0x000fe400078f10ff */
[----:B------:R-:W-:Y:S02]  /*2640*/  LEA R0, R6, UR27, 0x4 ;  /* 0x0000001b06007c11 */ /* 0x000fe4000f8e20ff */
[----:B------:R-:W-:Y:S01]  /*2650*/  HMMA.16816.F32.BF16 R72, R56, R20, R72 ;  /* 0x000000143848723c */ /* 0x000fe20000041848 */
[----:B------:R-:W4:Y:S01]  /*2660*/  MUFU.TANH R15, R15 ;  /* 0x0000000f000f7308 */ /* 0x000f220000002400 */
[----:B------:R-:W-:-:S04]  /*2670*/  SHF.R.S32.HI R31, RZ, 0x2, R31 ;  /* 0x00000002ff1f7819 */ /* 0x000fc8000001141f */
[----:B------:R-:W-:Y:S01]  /*2680*/  HMMA.16816.F32.BF16 R92, R32, R10, R92 ;  /* 0x0000000a205c723c */ /* 0x000fe2000004185c */
[----:B------:R-:W-:Y:S01]  /*2690*/  FMUL.FTZ R14, R52, UR21 ;  /* 0x00000015340e7c20 */ /* 0x000fe20008410000 */
[----:B------:R-:W-:Y:S01]  /*26a0*/  FMUL.FTZ R8, R53, UR21 ;  /* 0x0000001535087c20 */ /* 0x000fe20008410000 */
[----:B------:R-:W-:-:S03]  /*26b0*/  IADD3 R0, R0, 0x1, R31 ;  /* 0x0000000100007810 */ /* 0x000fc60007ffe01f */
[----:B------:R-:W-:Y:S01]  /*26c0*/  HMMA.16816.F32.BF16 R68, R56, R22, R68 ;  /* 0x000000163844723c */ /* 0x000fe20000041844 */
[----:B------:R-:W-:Y:S01]  /*26d0*/  FMUL.FTZ R9, R100, UR21 ;  /* 0x0000001564097c20 */ /* 0x000fe20008410000 */
[----:B------:R-:W-:Y:S01]  /*26e0*/  FMUL.FTZ R29, R101, UR21 ;  /* 0x00000015651d7c20 */ /* 0x000fe20008410000 */
[----:B------:R-:W-:Y:S01]  /*26f0*/  FMUL.FTZ R11, R102, UR21 ;  /* 0x00000015660b7c20 */ /* 0x000fe20008410000 */
[----:B------:R-:W-:Y:S01]  /*2700*/  FMUL.FTZ R21, R103, UR21 ;  /* 0x0000001567157c20 */ /* 0x000fe20008410000 */
[----:B------:R-:W1:Y:S01]  /*2710*/  MUFU.TANH R14, R14 ;  /* 0x0000000e000e7308 */ /* 0x000e620000002400 */
[----:B------:R-:W-:Y:S01]  /*2720*/  FMUL.FTZ R10, R76, UR21 ;  /* 0x000000154c0a7c20 */ /* 0x000fe20008410000 */
[----:B------:R-:W-:Y:S01]  /*2730*/  FMUL.FTZ R77, R77, UR21 ;  /* 0x000000154d4d7c20 */ /* 0x000fe20008410000 */
[----:B------:R-:W-:-:S04]  /*2740*/  IADD3 R45, R0, UR26, -R45 ;  /* 0x0000001a002d7c10 */ /* 0x000fc8000fffe82d */
[----:B------:R-:W-:Y:S01]  /*2750*/  FMUL.FTZ R20, R72, UR21 ;  /* 0x0000001548147c20 */ /* 0x000fe20008410000 */
[----:B------:R-:W1:Y:S01]  /*2760*/  MUFU.TANH R8, R8 ;  /* 0x0000000800087308 */ /* 0x000e620000002400 */
[----:B------:R-:W-:Y:S01]  /*2770*/  FMUL.FTZ R42, R74, UR21 ;  /* 0x000000154a2a7c20 */ /* 0x000fe20008410000 */
[----:B------:R-:W-:-:S03]  /*2780*/  FMUL.FTZ R40, R75, UR21 ;  /* 0x000000154b287c20 */ /* 0x000fc60008410000 */
[----:B------:R-:W-:Y:S03]  /*2790*/  HMMA.16816.F32.BF16 R92, R16, R22, R92 ;  /* 0x00000016105c723c */ /* 0x000fe6000004185c */
[----:B------:R-:W1:Y:S03]  /*27a0*/  MUFU.TANH R9, R9 ;  /* 0x0000000900097308 */ /* 0x000e660000002400 */
[----:B------:R-:W-:Y:S01]  /*27b0*/  FMUL.FTZ R68, R68, UR21 ;  /* 0x0000001544447c20 */ /* 0x000fe20008410000 */
[----:B------:R-:W-:Y:S01]  /*27c0*/  FMUL.FTZ R18, R73, UR21 ;  /* 0x0000001549127c20 */ /* 0x000fe20008410000 */
[----:B------:R-:W-:Y:S01]  /*27d0*/  FMUL.FTZ R69, R69, UR21 ;  /* 0x0000001545457c20 */ /* 0x000fe20008410000 */
[----:B------:R-:W-:Y:S01]  /*27e0*/  FMUL.FTZ R70, R70, UR21 ;  /* 0x0000001546467c20 */ /* 0x000fe20008410000 */
[----:B------:R-:W-:Y:S01]  /*27f0*/  FMUL.FTZ R71, R71, UR21 ;  /* 0x0000001547477c20 */ /* 0x000fe20008410000 */
[----:B------:R-:W1:Y:S08]  /*2800*/  MUFU.TANH R29, R29 ;  /* 0x0000001d001d7308 */ /* 0x000e700000002400 */
[----:B------:R-:W1:Y:S08]  /*2810*/  MUFU.TANH R11, R11 ;  /* 0x0000000b000b7308 */ /* 0x000e700000002400 */
[----:B------:R-:W1:Y:S08]  /*2820*/  MUFU.TANH R21, R21 ;  /* 0x0000001500157308 */ /* 0x000e700000002400 */
[----:B------:R-:W1:Y:S08]  /*2830*/  MUFU.TANH R10, R10 ;  /* 0x0000000a000a7308 */ /* 0x000e700000002400 */
[----:B------:R1:W1:Y:S08]  /*2840*/  MUFU.TANH R16, R77 ;  /* 0x0000004d00107308 */ /* 0x0002700000002400 */
[----:B------:R-:W1:Y:S01]  /*2850*/  MUFU.TANH R20, R20 ;  /* 0x0000001400147308 */ /* 0x000e620000002400 */
[----:B------:R-:W-:Y:S06]  /*2860*/  BAR.SYNC.DEFER_BLOCKING 0x0 ;  /* 0x0000000000007b1d */ /* 0x000fec0000010000 */
[----:B--234-:R-:W-:Y:S05]  /*2870*/  @!P0 BRA `(.L_x_1179) ;  /* 0x0000000000588947 */ /* 0x01cfea0003800000 */
[----:B------:R-:W-:Y:S01]  /*2880*/  UIADD3 UR7, UR20, -0x2, URZ ;  /* 0xfffffffe14077890 */ /* 0x000fe2000fffe03f */
[----:B------:R-:W-:-:S03]  /*2890*/  IMAD.U32 R0, RZ, RZ, UR29 ;  /* 0x0000001dff007e24 */ /* 0x000fc6000f8e00ff */
[----:B------:R-:W-:Y:S02]  /*28a0*/  USHF.R.S32.HI UR6, URZ, 0x1f, UR7 ;  /* 0x0000001f3f067899 */ /* 0x000fe40008011407 */
[----:B------:R-:W-:Y:S01]  /*28b0*/  UIMAD UR27, UR12, UR7, URZ ;  /* 0x000000070c1b72a4 */ /* 0x000fe2000f8e023f */
[----:B------:R-:W-:-:S03]  /*28c0*/  IMAD.U32 R17, RZ, RZ, UR7 ;  /* 0x00000007ff117e24 */ /* 0x000fc6000f8e00ff */
[----:B------:R-:W-:Y:S01]  /*28d0*/  UIMAD UR27, UR6, UR13, UR27 ;  /* 0x0000000d061b72a4 */ /* 0x000fe2000f8e021b */
[----:B------:R-:W-:Y:S01]  /*28e0*/  IMAD.WIDE.U32 R30, R17, UR13, R226 ;  /* 0x0000000d111e7c25 */ /* 0x000fe2000f8e00e2 */
[----:B------:R-:W-:Y:S01]  /*28f0*/  MOV R17, UR30 ;  /* 0x0000001e00117c02 */ /* 0x000fe20008000f00 */
[----:B------:R-:W-:-:S03]  /*2900*/  ULDC.64 UR6, c[0x0][0x218] ;  /* 0x0000860000067ab9 */ /* 0x000fc60000000a00 */
[----:B------:R-:W-:Y:S01]  /*2910*/  VIADD R2, R31, UR27 ;  /* 0x0000001b1f027c36 */ /* 0x000fe20008000000 */
[----:B------:R-:W-:-:S04]  /*2920*/  LEA R22, P1, R30, UR6, 0x1 ;  /* 0x000000061e167c11 */ /* 0x000fc8000f8208ff */
        /* <DEDUP_REMOVED lines=11> */
.L_x_1179:
[----:B------:R-:W-:Y:S02]  /*29e0*/  VIADD R45, R45, UR25 ;  /* 0x000000192d2d7c36 */ /* 0x000fe40008000000 */
[----:B------:R-:W-:Y:S01]  /*29f0*/  FMUL.FTZ R92, R92, UR21 ;  /* 0x000000155c5c7c20 */ /* 0x000fe20008410000 */
[----:B------:R-:W-:Y:S02]  /*2a00*/  VIADD R41, R43, 0x1 ;  /* 0x000000012b297836 */ /* 0x000fe40000000000 */
[----:B------:R-:W-:Y:S01]  /*2a10*/  FMUL.FTZ R93, R93, UR21 ;  /* 0x000000155d5d7c20 */ /* 0x000fe20008410000 */
[----:B------:R-:W-:Y:S01]  /*2a20*/  IMAD.U32 R230, RZ, RZ, UR26 ;  /* 0x0000001affe67e24 */ /* 0x000fe2000f8e00ff */
[----:B------:R-:W-:Y:S01]  /*2a30*/  VIMNMX R232, R45, UR26, PT ;  /* 0x0000001a2de87c48 */ /* 0x000fe2000bfe0100 */
[C---:B------:R-:W-:Y:S01]  /*2a40*/  VIADD R37, R43.reuse, 0x9 ;  /* 0x000000092b257836 */ /* 0x040fe20000000000 */
[----:B------:R-:W-:Y:S01]  /*2a50*/  MUFU.TANH R18, R18 ;  /* 0x0000001200127308 */ /* 0x000fe20000002400 */
[----:B------:R-:W-:Y:S01]  /*2a60*/  VIADD R39, R43, 0x8 ;  /* 0x000000082b277836 */ /* 0x000fe20000000000 */
[----:B------:R-:W-:Y:S01]  /*2a70*/  ISETP.GE.AND P6, PT, R41, R232, PT ;  /* 0x000000e82900720c */ /* 0x000fe20003fc6270 */
[----:B------:R-:W-:Y:S01]  /*2a80*/  VIADD R35, R43, 0x10 ;  /* 0x000000102b237836 */ /* 0x000fe20000000000 */
[----:B------:R-:W-:Y:S01]  /*2a90*/  VIADDMNMX R2, R45, 0x40, R230, PT ;  /* 0x000000402d027846 */ /* 0x000fe200038001e6 */
[----:B--2---:R-:W-:Y:S01]  /*2aa0*/  VIADD R23, R43, 0x11 ;  /* 0x000000112b177836 */ /* 0x004fe20000000000 */
[----:B------:R-:W-:Y:S01]  /*2ab0*/  FSEL R30, R13, -INF , !P6 ;  /* 0xff8000000d1e7808 */ /* 0x000fe20007000000 */
[----:B------:R-:W-:Y:S01]  /*2ac0*/  VIADD R19, R43, 0x18 ;  /* 0x000000182b137836 */ /* 0x000fe20000000000 */
[----:B------:R-:W-:Y:S01]  /*2ad0*/  ISETP.GE.AND P5, PT, R41, R2, PT ;  /* 0x000000022900720c */ /* 0x000fe20003fa6270 */
[----:B------:R-:W2:Y:S01]  /*2ae0*/  MUFU.TANH R13, R92 ;  /* 0x0000005c000d7308 */ /* 0x000ea20000002400 */
[----:B------:R-:W-:Y:S01]  /*2af0*/  ISETP.GE.AND P6, PT, R37, R232, PT ;  /* 0x000000e82500720c */ /* 0x000fe20003fc6270 */
[----:B------:R-:W-:Y:S01]  /*2b00*/  VIADD R17, R43, 0x19 ;  /* 0x000000192b117836 */ /* 0x000fe20000000000 */
[-C--:B------:R-:W-:Y:S01]  /*2b10*/  ISETP.GE.AND P1, PT, R39, R2.reuse, PT ;  /* 0x000000022700720c */ /* 0x080fe20003f26270 */
[----:B------:R-:W-:Y:S01]  /*2b20*/  FMUL.FTZ R78, R78, UR21 ;  /* 0x000000154e4e7c20 */ /* 0x000fe20008410000 */
[----:B-1----:R-:W-:Y:S01]  /*2b30*/  FSEL R32, R27, -INF , !P5 ;  /* 0xff8000001b207808 */ /* 0x002fe20006800000 */
[----:B------:R-:W-:Y:S01]  /*2b40*/  FMUL.FTZ R79, R79, UR21 ;  /* 0x000000154f4f7c20 */ /* 0x000fe20008410000 */
[----:B------:R-:W-:Y:S01]  /*2b50*/  FSEL R28, R8, -INF , !P6 ;  /* 0xff800000081c7808 */ /* 0x000fe20007000000 */
[----:B------:R-:W1:Y:S01]  /*2b60*/  MUFU.TANH R206, R93 ;  /* 0x0000005d00ce7308 */ /* 0x000e620000002400 */
[-C--:B------:R-:W-:Y:S01]  /*2b70*/  ISETP.GE.AND P5, PT, R37, R2.reuse, PT ;  /* 0x000000022500720c */ /* 0x080fe20003fa6270 */
[----:B------:R-:W-:Y:S01]  /*2b80*/  FMUL.FTZ R94, R94, UR21 ;  /* 0x000000155e5e7c20 */ /* 0x000fe20008410000 */
[----:B------:R-:W-:Y:S01]  /*2b90*/  ISETP.GE.AND P6, PT, R35, R2, PT ;  /* 0x000000022300720c */ /* 0x000fe20003fc6270 */
[----:B------:R-:W-:Y:S01]  /*2ba0*/  FMUL.FTZ R95, R95, UR21 ;  /* 0x000000155f5f7c20 */ /* 0x000fe20008410000 */
[----:B------:R-:W-:Y:S01]  /*2bb0*/  FSEL R34, R9, -INF , !P1 ;  /* 0xff80000009227808 */ /* 0x000fe20004800000 */
[----:B------:R-:W-:Y:S01]  /*2bc0*/  IMAD.IADD R216, R7, 0x1, R4 ;  /* 0x0000000107d87824 */ /* 0x000fe200078e0204 */
[----:B------:R-:W-:Y:S01]  /*2bd0*/  ISETP.GE.AND P1, PT, R35, R232, PT ;  /* 0x000000e82300720c */ /* 0x000fe20003f26270 */
[----:B------:R-:W3:Y:S01]  /*2be0*/  MUFU.TANH R68, R68 ;  /* 0x0000004400447308 */ /* 0x000ee20000002400 */
[----:B------:R-:W-:Y:S01]  /*2bf0*/  FSEL R38, R29, -INF , !P5 ;  /* 0xff8000001d267808 */ /* 0x000fe20006800000 */
[----:B------:R-:W-:Y:S01]  /*2c00*/  ULDC UR25, c[0x0][0x2ec] ;  /* 0x0000bb0000197ab9 */ /* 0x000fe20000000800 */
[----:B------:R-:W-:-:S02]  /*2c10*/  FSEL R20, R20, -INF , !P6 ;  /* 0xff80000014147808 */ /* 0x000fc40007000000 */
[-C--:B------:R-:W-:Y:S02]  /*2c20*/  ISETP.GE.AND P5, PT, R23, R232.reuse, PT ;  /* 0x000000e81700720c */ /* 0x080fe40003fa6270 */
[-C--:B------:R-:W-:Y:S01]  /*2c30*/  ISETP.GE.AND P6, PT, R43, R232.reuse, PT ;  /* 0x000000e82b00720c */ /* 0x080fe20003fc6270 */
[----:B------:R-:W-:Y:S01]  /*2c40*/  MUFU.TANH R40, R40 ;  /* 0x0000002800287308 */ /* 0x000fe20000002400 */
[----:B------:R-:W-:Y:S02]  /*2c50*/  FSEL R22, R10, -INF , !P1 ;  /* 0xff8000000a167808 */ /* 0x000fe40004800000 */
[----:B------:R-:W-:Y:S02]  /*2c60*/  ISETP.GE.AND P2, PT, R39, R232, PT ;  /* 0x000000e82700720c */ /* 0x000fe40003f46270 */
[----:B------:R-:W-:Y:S02]  /*2c70*/  FSEL R10, R16, -INF , !P5 ;  /* 0xff800000100a7808 */ /* 0x000fe40006800000 */
[----:B------:R-:W-:Y:S01]  /*2c80*/  FSEL R12, R12, -INF , !P6 ;  /* 0xff8000000c0c7808 */ /* 0x000fe20007000000 */
[----:B------:R-:W-:Y:S01]  /*2c90*/  MUFU.TANH R42, R42 ;  /* 0x0000002a002a7308 */ /* 0x000fe20000002400 */
[----:B------:R-:W-:-:S02]  /*2ca0*/  ISETP.GE.AND P5, PT, R43, R2, PT ;  /* 0x000000022b00720c */ /* 0x000fc40003fa6270 */
[----:B------:R-:W-:Y:S02]  /*2cb0*/  FSEL R6, R14, -INF , !P2 ;  /* 0xff8000000e067808 */ /* 0x000fe40005000000 */
[----:B------:R-:W-:Y:S02]  /*2cc0*/  FMNMX.FTZ R27, R12, R30, !PT ;  /* 0x0000001e0c1b7209 */ /* 0x000fe40007810000 */
[----:B------:R-:W-:Y:S01]  /*2cd0*/  FSEL R26, R26, -INF , !P5 ;  /* 0xff8000001a1a7808 */ /* 0x000fe20006800000 */
[----:B------:R-:W4:Y:S01]  /*2ce0*/  MUFU.TANH R14, R69 ;  /* 0x00000045000e7308 */ /* 0x000f220000002400 */
[----:B------:R-:W-:Y:S02]  /*2cf0*/  ISETP.GE.AND P6, PT, R19, R232, PT ;  /* 0x000000e81300720c */ /* 0x000fe40003fc6270 */
[----:B------:R-:W-:Y:S02]  /*2d00*/  FMNMX.FTZ R27, R6, R27, !PT ;  /* 0x0000001b061b7209 */ /* 0x000fe40007810000 */
[----:B------:R-:W-:-:S02]  /*2d10*/  FMNMX.FTZ R9, R26, R32, !PT ;  /* 0x000000201a097209 */ /* 0x000fc40007810000 */
[----:B--2---:R-:W-:Y:S01]  /*2d20*/  FSEL R8, R13, -INF , !P6 ;  /* 0xff8000000d087808 */ /* 0x004fe20007000000 */
[----:B------:R-:W2:Y:S01]  /*2d30*/  MUFU.TANH R70, R70 ;  /* 0x0000004600467308 */ /* 0x000ea20000002400 */
[----:B------:R-:W-:Y:S02]  /*2d40*/  FMNMX.FTZ R27, R28, R27, !PT ;  /* 0x0000001b1c1b7209 */ /* 0x000fe40007810000 */
[----:B------:R-:W-:Y:S02]  /*2d50*/  FMNMX.FTZ R13, R34, R9, !PT ;  /* 0x00000009220d7209 */ /* 0x000fe40007810000 */
[----:B------:R-:W-:Y:S02]  /*2d60*/  FMNMX.FTZ R27, R22, R27, !PT ;  /* 0x0000001b161b7209 */ /* 0x000fe40007810000 */
[----:B------:R-:W-:Y:S01]  /*2d70*/  ISETP.GE.AND P1, PT, R23, R2, PT ;  /* 0x000000021700720c */ /* 0x000fe20003f26270 */
[----:B------:R-:W5:Y:S01]  /*2d80*/  MUFU.TANH R9, R71 ;  /* 0x0000004700097308 */ /* 0x000f620000002400 */
[----:B------:R-:W-:-:S02]  /*2d90*/  FMNMX.FTZ R13, R38, R13, !PT ;  /* 0x0000000d260d7209 */ /* 0x000fc40007810000 */
[----:B------:R-:W-:Y:S02]  /*2da0*/  ISETP.GE.AND P6, PT, R17, R232, PT ;  /* 0x000000e81100720c */ /* 0x000fe40003fc6270 */
[----:B------:R-:W-:Y:S02]  /*2db0*/  FMNMX.FTZ R27, R10, R27, !PT ;  /* 0x0000001b0a1b7209 */ /* 0x000fe40007810000 */
[----:B------:R-:W-:Y:S01]  /*2dc0*/  VIADDMNMX R0, R45, 0x48, R230, PT ;  /* 0x000000482d007846 */ /* 0x000fe200038001e6 */
[----:B------:R-:W-:Y:S01]  /*2dd0*/  MUFU.TANH R203, R78 ;  /* 0x0000004e00cb7308 */ /* 0x000fe20000002400 */
[----:B------:R-:W-:Y:S02]  /*2de0*/  FSEL R18, R18, -INF , !P1 ;  /* 0xff80000012127808 */ /* 0x000fe40004800000 */
[----:B------:R-:W-:Y:S02]  /*2df0*/  ISETP.GE.AND P5, PT, R19, R2, PT ;  /* 0x000000021300720c */ /* 0x000fe40003fa6270 */
[----:B------:R-:W-:-:S02]  /*2e00*/  FMNMX.FTZ R13, R20, R13, !PT ;  /* 0x0000000d140d7209 */ /* 0x000fc40007810000 */
[----:B-1----:R-:W-:Y:S01]  /*2e10*/  FSEL R206, R206, -INF , !P6 ;  /* 0xff800000cece7808 */ /* 0x002fe20007000000 */
[----:B------:R-:W-:Y:S01]  /*2e20*/  MUFU.TANH R209, R79 ;  /* 0x0000004f00d17308 */ /* 0x000fe20000002400 */
[----:B------:R-:W-:Y:S02]  /*2e30*/  FMNMX.FTZ R27, R8, R27, !PT ;  /* 0x0000001b081b7209 */ /* 0x000fe40007810000 */
[----:B------:R-:W-:Y:S02]  /*2e40*/  ISETP.GE.AND P2, PT, R37, R0, PT ;  /* 0x000000002500720c */ /* 0x000fe40003f46270 */
[----:B---3--:R-:W-:Y:S02]  /*2e50*/  FSEL R16, R68, -INF , !P5 ;  /* 0xff80000044107808 */ /* 0x008fe40006800000 */
[----:B------:R-:W-:Y:S01]  /*2e60*/  ISETP.GE.AND P6, PT, R17, R2, PT ;  /* 0x000000021100720c */ /* 0x000fe20003fc6270 */
[----:B------:R-:W-:Y:S01]  /*2e70*/  MUFU.TANH R205, R94 ;  /* 0x0000005e00cd7308 */ /* 0x000fe20000002400 */
[----:B------:R-:W-:-:S02]  /*2e80*/  FMNMX.FTZ R13, R18, R13, !PT ;  /* 0x0000000d120d7209 */ /* 0x000fc40007810000 */
[-C--:B------:R-:W-:Y:S02]  /*2e90*/  ISETP.GE.AND P4, PT, R41, R0.reuse, PT ;  /* 0x000000002900720c */ /* 0x080fe40003f86270 */
[----:B------:R-:W-:Y:S02]  /*2ea0*/  FMNMX.FTZ R44, R206, R27, !PT ;  /* 0x0000001bce2c7209 */ /* 0x000fe40007810000 */
[----:B----4-:R-:W-:Y:S01]  /*2eb0*/  FSEL R14, R14, -INF , !P6 ;  /* 0xff8000000e0e7808 */ /* 0x010fe20007000000 */
[----:B------:R-:W-:Y:S01]  /*2ec0*/  MUFU.TANH R207, R95 ;  /* 0x0000005f00cf7308 */ /* 0x000fe20000002400 */
[----:B------:R-:W-:Y:S01]  /*2ed0*/  FMNMX.FTZ R13, R16, R13, !PT ;  /* 0x0000000d100d7209 */ /* 0x000fe20007810000 */
[----:B------:R-:W1:Y:S01]  /*2ee0*/  SHFL.BFLY PT, R49, R44, 0x2, 0x1f ;  /* 0x0c401f002c317f89 */ /* 0x000e6200000e0000 */
[----:B------:R-:W-:Y:S01]  /*2ef0*/  FSEL R27, R21, -INF , !P2 ;  /* 0xff800000151b7808 */ /* 0x000fe20005000000 */
[----:B------:R-:W-:Y:S01]  /*2f00*/  FMUL.FTZ R21, R54, UR21 ;  /* 0x0000001536157c20 */ /* 0x000fe20008410000 */
[----:B------:R-:W-:-:S02]  /*2f10*/  ISETP.GE.AND P2, PT, R23, R0, PT ;  /* 0x000000001700720c */ /* 0x000fc40003f46270 */
[----:B------:R-:W-:Y:S02]  /*2f20*/  FSEL R31, R36, -INF , !P4 ;  /* 0xff800000241f7808 */ /* 0x000fe40006000000 */
[----:B------:R-:W-:Y:S01]  /*2f30*/  FMNMX.FTZ R36, R14, R13, !PT ;  /* 0x0000000d0e247209 */ /* 0x000fe20007810000 */
[----:B------:R-:W3:Y:S01]  /*2f40*/  MUFU.TANH R21, R21 ;  /* 0x0000001500157308 */ /* 0x000ee20000002400 */
[----:B------:R-:W-:Y:S01]  /*2f50*/  FSEL R13, R40, -INF , !P2 ;  /* 0xff800000280d7808 */ /* 0x000fe20005000000 */
[----:B------:R-:W-:Y:S01]  /*2f60*/  FMUL.FTZ R40, R55, UR21 ;  /* 0x0000001537287c20 */ /* 0x000fe20008410000 */
[-C--:B------:R-:W-:Y:S01]  /*2f70*/  ISETP.GE.AND P5, PT, R43, R0.reuse, PT ;  /* 0x000000002b00720c */ /* 0x080fe20003fa6270 */
[----:B------:R-:W4:Y:S01]  /*2f80*/  SHFL.BFLY PT, R47, R36, 0x2, 0x1f ;  /* 0x0c401f00242f7f89 */ /* 0x000f2200000e0000 */
[-C--:B------:R-:W-:Y:S02]  /*2f90*/  ISETP.GE.AND P1, PT, R35, R0.reuse, PT ;  /* 0x000000002300720c */ /* 0x080fe40003f26270 */
[----:B------:R-:W-:Y:S01]  /*2fa0*/  FSEL R33, R15, -INF , !P5 ;  /* 0xff8000000f217808 */ /* 0x000fe20006800000 */
[----:B------:R-:W1:Y:S01]  /*2fb0*/  MUFU.TANH R40, R40 ;  /* 0x0000002800287308 */ /* 0x000e620000002400 */
[----:B------:R-:W-:-:S02]  /*2fc0*/  ISETP.GE.AND P3, PT, R39, R0, PT ;  /* 0x000000002700720c */ /* 0x000fc40003f66270 */
[----:B------:R-:W-:Y:S02]  /*2fd0*/  FSEL R15, R42, -INF , !P1 ;  /* 0xff8000002a0f7808 */ /* 0x000fe40004800000 */
[-C--:B------:R-:W-:Y:S02]  /*2fe0*/  ISETP.GE.AND P1, PT, R19, R0.reuse, PT ;  /* 0x000000001300720c */ /* 0x080fe40003f26270 */
[----:B------:R-:W-:Y:S02]  /*2ff0*/  VIADDMNMX R230, R45, 0x8, R230, PT ;  /* 0x000000082de67846 */ /* 0x000fe400038001e6 */
[----:B------:R-:W-:Y:S02]  /*3000*/  FSEL R29, R11, -INF , !P3 ;  /* 0xff8000000b1d7808 */ /* 0x000fe40005800000 */
[----:B------:R-:W-:Y:S02]  /*3010*/  ISETP.GE.AND P2, PT, R17, R0, PT ;  /* 0x000000001100720c */ /* 0x000fe40003f46270 */
[----:B--2---:R-:W-:-:S02]  /*3020*/  FSEL R11, R70, -INF , !P1 ;  /* 0xff800000460b7808 */ /* 0x004fc40004800000 */
[-C--:B------:R-:W-:Y:S02]  /*3030*/  ISETP.GE.AND P1, PT, R41, R230.reuse, PT ;  /* 0x000000e62900720c */ /* 0x080fe40003f26270 */
[-C--:B------:R-:W-:Y:S02]  /*3040*/  ISETP.GE.AND P6, PT, R43, R230.reuse, PT ;  /* 0x000000e62b00720c */ /* 0x080fe40003fc6270 */
[----:B-----5:R-:W-:Y:S02]  /*3050*/  FSEL R9, R9, -INF , !P2 ;  /* 0xff80000009097808 */ /* 0x020fe40005000000 */
[----:B------:R-:W-:Y:S02]  /*3060*/  FMNMX.FTZ R46, R33, R31, !PT ;  /* 0x0000001f212e7209 */ /* 0x000fe40007810000 */
[-C--:B------:R-:W-:Y:S02]  /*3070*/  ISETP.GE.AND P2, PT, R23, R230.reuse, PT ;  /* 0x000000e61700720c */ /* 0x080fe40003f46270 */
[----:B------:R-:W-:-:S02]  /*3080*/  ISETP.GE.AND P5, PT, R39, R230, PT ;  /* 0x000000e62700720c */ /* 0x000fc40003fa6270 */
[----:B------:R-:W-:Y:S02]  /*3090*/  FSEL R25, R25, -INF , !P1 ;  /* 0xff80000019197808 */ /* 0x000fe40004800000 */
[----:B------:R-:W-:Y:S02]  /*30a0*/  FSEL R23, R24, -INF , !P6 ;  /* 0xff80000018177808 */ /* 0x000fe40007000000 */
[----:B------:R-:W-:Y:S02]  /*30b0*/  FMNMX.FTZ R46, R29, R46, !PT ;  /* 0x0000002e1d2e7209 */ /* 0x000fe40007810000 */
[----:B------:R-:W-:Y:S02]  /*30c0*/  ISETP.GE.AND P4, PT, R37, R230, PT ;  /* 0x000000e62500720c */ /* 0x000fe40003f86270 */
[----:B---3--:R-:W-:Y:S02]  /*30d0*/  FSEL R21, R21, -INF , !P5 ;  /* 0xff80000015157808 */ /* 0x008fe40006800000 */
[----:B------:R-:W-:-:S02]  /*30e0*/  FMNMX.FTZ R24, R23, R25, !PT ;  /* 0x0000001917187209 */ /* 0x000fc40007810000 */
[----:B------:R-:W-:Y:S02]  /*30f0*/  FMNMX.FTZ R42, R27, R46, !PT ;  /* 0x0000002e1b2a7209 */ /* 0x000fe40007810000 */
[-C--:B------:R-:W-:Y:S02]  /*3100*/  ISETP.GE.AND P1, PT, R19, R230.reuse, PT ;  /* 0x000000e61300720c */ /* 0x080fe40003f26270 */
[----:B------:R-:W-:Y:S02]  /*3110*/  ISETP.GE.AND P3, PT, R35, R230, PT ;  /* 0x000000e62300720c */ /* 0x000fe40003f66270 */
[----:B-1----:R-:W-:Y:S02]  /*3120*/  FSEL R19, R40, -INF , !P4 ;  /* 0xff80000028137808 */ /* 0x002fe40006000000 */
[----:B------:R-:W-:Y:S02]  /*3130*/  FMNMX.FTZ R24, R21, R24, !PT ;  /* 0x0000001815187209 */ /* 0x000fe40007810000 */
[----:B------:R-:W-:-:S02]  /*3140*/  FMNMX.FTZ R42, R15, R42, !PT ;  /* 0x0000002a0f2a7209 */ /* 0x000fc40007810000 */
[----:B------:R-:W-:Y:S02]  /*3150*/  FSEL R203, R203, -INF , !P3 ;  /* 0xff800000cbcb7808 */ /* 0x000fe40005800000 */
[----:B------:R-:W-:Y:S02]  /*3160*/  FMNMX.FTZ R24, R19, R24, !PT ;  /* 0x0000001813187209 */ /* 0x000fe40007810000 */
[----:B------:R-:W-:Y:S02]  /*3170*/  FMNMX.FTZ R42, R13, R42, !PT ;  /* 0x0000002a0d2a7209 */ /* 0x000fe40007810000 */
[----:B------:R-:W-:Y:S02]  /*3180*/  FSEL R209, R209, -INF , !P2 ;  /* 0xff800000d1d17808 */ /* 0x000fe40005000000 */
[----:B------:R-:W-:Y:S02]  /*3190*/  FMNMX.FTZ R24, R203, R24, !PT ;  /* 0x00000018cb187209 */ /* 0x000fe40007810000 */
[----:B------:R-:W-:-:S02]  /*31a0*/  FMNMX.FTZ R42, R11, R42, !PT ;  /* 0x0000002a0b2a7209 */ /* 0x000fc40007810000 */
[----:B------:R-:W-:Y:S02]  /*31b0*/  ISETP.GE.AND P5, PT, R17, R230, PT ;  /* 0x000000e61100720c */ /* 0x000fe40003fa6270 */
[----:B------:R-:W-:Y:S02]  /*31c0*/  FSEL R205, R205, -INF , !P1 ;  /* 0xff800000cdcd7808 */ /* 0x000fe40004800000 */
[----:B------:R-:W-:Y:S02]  /*31d0*/  FMNMX.FTZ R24, R209, R24, !PT ;  /* 0x00000018d1187209 */ /* 0x000fe40007810000 */
[----:B------:R-:W-:Y:S02]  /*31e0*/  FMNMX.FTZ R42, R9, R42, !PT ;  /* 0x0000002a092a7209 */ /* 0x000fe40007810000 */
[----:B------:R-:W-:Y:S02]  /*31f0*/  FSEL R207, R207, -INF , !P5 ;  /* 0xff800000cfcf7808 */ /* 0x000fe40006800000 */
[----:B------:R-:W-:Y:S01]  /*3200*/  FMNMX.FTZ R24, R205, R24, !PT ;  /* 0x00000018cd187209 */ /* 0x000fe20007810000 */
[----:B------:R-:W1:Y:S01]  /*3210*/  SHFL.BFLY PT, R51, R42, 0x2, 0x1f ;  /* 0x0c401f002a337f89 */ /* 0x000e6200000e0000 */
[----:B------:R-:W-:-:S02]  /*3220*/  FMNMX.FTZ R49, R44, R49, !PT ;  /* 0x000000312c317209 */ /* 0x000fc40007810000 */
[----:B------:R-:W-:Y:S02]  /*3230*/  FMNMX.FTZ R167, R207, R24, !PT ;  /* 0x00000018cfa77209 */ /* 0x000fe40007810000 */
[----:B----4-:R-:W-:Y:S01]  /*3240*/  FMNMX.FTZ R47, R36, R47, !PT ;  /* 0x0000002f242f7209 */ /* 0x010fe20007810000 */
[----:B------:R-:W2:Y:S01]  /*3250*/  SHFL.BFLY PT, R168, R49, 0x1, 0x1f ;  /* 0x0c201f0031a87f89 */ /* 0x000ea200000e0000 */
[----:B------:R-:W-:-:S03]  /*3260*/  LEA R216, R216, UR4, 0x1 ;  /* 0x00000004d8d87c11 */ /* 0x000fc6000f8e08ff */
[----:B------:R-:W3:Y:S02]  /*3270*/  SHFL.BFLY PT, R24, R167, 0x2, 0x1f ;  /* 0x0c401f00a7187f89 */ /* 0x000ee400000e0000 */
[--C-:B------:R-:W-:Y:S02]  /*3280*/  IMAD R214, R5, 0x2, R216.reuse ;  /* 0x0000000205d67824 */ /* 0x100fe400078e02d8 */
[----:B------:R-:W4:Y:S01]  /*3290*/  SHFL.BFLY PT, R166, R47, 0x1, 0x1f ;  /* 0x0c201f002fa67f89 */ /* 0x000f2200000e0000 */
[C---:B------:R-:W-:Y:S02]  /*32a0*/  IMAD R213, R3.reuse, 0x2, R216 ;  /* 0x0000000203d57824 */ /* 0x040fe400078e02d8 */
[----:B------:R-:W-:Y:S01]  /*32b0*/  IMAD R212, R3, 0x2, R214 ;  /* 0x0000000203d47824 */ /* 0x000fe200078e02d6 */
[----:B------:R-:W-:Y:S04]  /*32c0*/  LDSM.16.MT88.4 R148, [R216+0xa000] ;  /* 0x00a00000d894783b */ /* 0x000fe80000004200 */
[----:B------:R-:W-:Y:S01]  /*32d0*/  LDSM.16.MT88.4 R132, [R214+0xa000] ;  /* 0x00a00000d684783b */ /* 0x000fe20000004200 */
[----:B-1----:R-:W-:-:S03]  /*32e0*/  FMNMX.FTZ R51, R42, R51, !PT ;  /* 0x000000332a337209 */ /* 0x002fc60007810000 */
[----:B------:R-:W-:Y:S04]  /*32f0*/  LDSM.16.MT88.4 R64, [R212+0xa000] ;  /* 0x00a00000d440783b */ /* 0x000fe80000004200 */
[----:B------:R-:W1:Y:S01]  /*3300*/  SHFL.BFLY PT, R36, R51, 0x1, 0x1f ;  /* 0x0c201f0033247f89 */ /* 0x000e6200000e0000 */
[----:B--2---:R-:W-:Y:S02]  /*3310*/  FMNMX.FTZ R168, R49, R168, !PT ;  /* 0x000000a831a87209 */ /* 0x004fe40007810000 */
[----:B---3--:R-:W-:Y:S01]  /*3320*/  FMNMX.FTZ R167, R167, R24, !PT ;  /* 0x00000018a7a77209 */ /* 0x008fe20007810000 */
[----:B------:R-:W-:Y:S02]  /*3330*/  LDSM.16.MT88.4 R80, [R216+0xb000] ;  /* 0x00b00000d850783b */ /* 0x000fe40000004200 */
[C---:B------:R-:W-:Y:S01]  /*3340*/  FMUL.FTZ R211, R168.reuse, UR25 ;  /* 0x00000019a8d37c20 */ /* 0x040fe20008410000 */
[----:B------:R-:W-:Y:S01]  /*3350*/  FSETP.NEU.FTZ.AND P2, PT, R168, -INF , PT ;  /* 0xff800000a800780b */ /* 0x000fe20003f5d000 */
[----:B------:R-:W2:Y:S01]  /*3360*/  SHFL.BFLY PT, R4, R167, 0x1, 0x1f ;  /* 0x0c201f00a7047f89 */ /* 0x000ea200000e0000 */
[----:B----4-:R-:W-:-:S02]  /*3370*/  FMNMX.FTZ R166, R47, R166, !PT ;  /* 0x000000a62fa67209 */ /* 0x010fc40007810000 */
[----:B------:R-:W-:Y:S01]  /*3380*/  FSEL R211, R211, RZ, P2 ;  /* 0x000000ffd3d37208 */ /* 0x000fe20001000000 */
[----:B------:R-:W-:Y:S01]  /*3390*/  LDSM.16.MT88.4 R96, [R214+0xb000] ;  /* 0x00b00000d660783b */ /* 0x000fe20000004200 */
[C---:B------:R-:W-:Y:S01]  /*33a0*/  FSETP.NEU.FTZ.AND P1, PT, R166.reuse, -INF , PT ;  /* 0xff800000a600780b */ /* 0x040fe20003f3d000 */
[----:B------:R-:W-:Y:S02]  /*33b0*/  FMUL.FTZ R17, R166, UR25 ;  /* 0x00000019a6117c20 */ /* 0x000fe40008410000 */
[--C-:B------:R-:W-:Y:S01]  /*33c0*/  FFMA.FTZ R191, R12, UR25, -R211.reuse ;  /* 0x000000190cbf7c23 */ /* 0x100fe200080108d3 */
[----:B------:R-:W-:Y:S01]  /*33d0*/  LDSM.16.MT88.4 R112, [R213+0xb000] ;  /* 0x00b00000d570783b */ /* 0x000fe20000004200 */
[--C-:B------:R-:W-:Y:S01]  /*33e0*/  FFMA.FTZ R187, R6, UR25, -R211.reuse ;  /* 0x0000001906bb7c23 */ /* 0x100fe200080108d3 */
[----:B------:R-:W-:Y:S01]  /*33f0*/  FSEL R17, R17, RZ, P1 ;  /* 0x000000ff11117208 */ /* 0x000fe20000800000 */
[--C-:B------:R-:W-:Y:S01]  /*3400*/  FFMA.FTZ R194, R30, UR25, -R211.reuse ;  /* 0x000000191ec27c23 */ /* 0x100fe200080108d3 */
[----:B------:R-:W-:Y:S01]  /*3410*/  FFMA.FTZ R170, R28, UR25, -R211 ;  /* 0x000000191caa7c23 */ /* 0x000fe200080108d3 */
[----:B------:R-:W-:Y:S01]  /*3420*/  MUFU.EX2 R191, R191 ;  /* 0x000000bf00bf7308 */ /* 0x000fe20000000800 */
[----:B-1----:R-:W-:Y:S01]  /*3430*/  FMNMX.FTZ R165, R51, R36, !PT ;  /* 0x0000002433a57209 */ /* 0x002fe20007810000 */
[--C-:B------:R-:W-:Y:S01]  /*3440*/  FFMA.FTZ R190, R26, UR25, -R17.reuse ;  /* 0x000000191abe7c23 */ /* 0x100fe20008010811 */
[----:B------:R-:W1:Y:S01]  /*3450*/  LDSM.16.MT88.4 R48, [R213+0xa000] ;  /* 0x00a00000d530783b */ /* 0x000e620000004200 */
[--C-:B------:R-:W-:Y:S01]  /*3460*/  FFMA.FTZ R189, R32, UR25, -R17.reuse ;  /* 0x0000001920bd7c23 */ /* 0x100fe20008010811 */
[C---:B------:R-:W-:Y:S01]  /*3470*/  FSETP.NEU.FTZ.AND P1, PT, R165.reuse, -INF , PT ;  /* 0xff800000a500780b */ /* 0x040fe20003f3d000 */
[----:B------:R-:W-:Y:S01]  /*3480*/  FMUL.FTZ R12, R165, UR25 ;  /* 0x00000019a50c7c20 */ /* 0x000fe20008410000 */
[--C-:B------:R-:W-:Y:S01]  /*3490*/  FFMA.FTZ R171, R34, UR25, -R17.reuse ;  /* 0x0000001922ab7c23 */ /* 0x100fe20008010811 */
[----:B------:R-:W-:Y:S01]  /*34a0*/  FFMA.FTZ R164, R38, UR25, -R17 ;  /* 0x0000001926a47c23 */ /* 0x000fe20008010811 */
[----:B------:R-:W-:Y:S01]  /*34b0*/  MUFU.EX2 R190, R190 ;  /* 0x000000be00be7308 */ /* 0x000fe20000000800 */
[----:B--2---:R-:W-:Y:S01]  /*34c0*/  FMNMX.FTZ R167, R167, R4, !PT ;  /* 0x00000004a7a77209 */ /* 0x004fe20007810000 */
[----:B------:R-:W-:Y:S01]  /*34d0*/  FFMA.FTZ R195, R22, UR25, -R211 ;  /* 0x0000001916c37c23 */ /* 0x000fe200080108d3 */
[----:B------:R-:W-:Y:S01]  /*34e0*/  FSEL R12, R12, RZ, P1 ;  /* 0x000000ff0c0c7208 */ /* 0x000fe20000800000 */
[----:B------:R-:W2:Y:S01]  /*34f0*/  LDSM.16.MT88.4 R4, [R212+0xb000] ;  /* 0x00b00000d404783b */ /* 0x000ea20000004200 */
[C---:B------:R-:W-:Y:S01]  /*3500*/  FSETP.NEU.FTZ.AND P1, PT, R167.reuse, -INF , PT ;  /* 0xff800000a700780b */ /* 0x040fe20003f3d000 */
[----:B------:R-:W-:Y:S01]  /*3510*/  FMUL.FTZ R228, R167, UR25 ;  /* 0x00000019a7e47c20 */ /* 0x000fe20008410000 */
[--C-:B------:R-:W-:Y:S01]  /*3520*/  FFMA.FTZ R196, R20, UR25, -R17.reuse ;  /* 0x0000001914c47c23 */ /* 0x100fe20008010811 */
[--C-:B------:R-:W-:Y:S01]  /*3530*/  FFMA.FTZ R184, R33, UR25, -R12.reuse ;  /* 0x0000001921b87c23 */ /* 0x100fe2000801080c */
[--C-:B------:R-:W-:Y:S01]  /*3540*/  FFMA.FTZ R185, R31, UR25, -R12.reuse ;  /* 0x000000191fb97c23 */ /* 0x100fe2000801080c */
[--C-:B------:R-:W-:Y:S01]  /*3550*/  FFMA.FTZ R186, R29, UR25, -R12.reuse ;  /* 0x000000191dba7c23 */ /* 0x100fe2000801080c */
[----:B------:R-:W-:Y:S01]  /*3560*/  FSEL R228, R228, RZ, P1 ;  /* 0x000000ffe4e47208 */ /* 0x000fe20000800000 */
[----:B------:R-:W-:Y:S01]  /*3570*/  FFMA.FTZ R27, R27, UR25, -R12 ;  /* 0x000000191b1b7c23 */ /* 0x000fe2000801080c */
[----:B------:R-:W3:Y:S01]  /*3580*/  MUFU.EX2 R189, R189 ;  /* 0x000000bd00bd7308 */ /* 0x000ee20000000800 */
[--C-:B------:R-:W-:Y:S01]  /*3590*/  FFMA.FTZ R197, R18, UR25, -R17.reuse ;  /* 0x0000001912c57c23 */ /* 0x100fe20008010811 */
[--C-:B------:R-:W-:Y:S01]  /*35a0*/  FFMA.FTZ R198, R16, UR25, -R17.reuse ;  /* 0x0000001910c67c23 */ /* 0x100fe20008010811 */
[--C-:B------:R-:W-:Y:S01]  /*35b0*/  FFMA.FTZ R193, R23, UR25, -R228.reuse ;  /* 0x0000001917c17c23 */ /* 0x100fe200080108e4 */
[--C-:B------:R-:W-:Y:S01]  /*35c0*/  FFMA.FTZ R192, R25, UR25, -R228.reuse ;  /* 0x0000001919c07c23 */ /* 0x100fe200080108e4 */
[--C-:B------:R-:W-:Y:S01]  /*35d0*/  FFMA.FTZ R188, R21, UR25, -R228.reuse ;  /* 0x0000001915bc7c23 */ /* 0x100fe200080108e4 */
[----:B------:R-:W-:Y:S01]  /*35e0*/  FFMA.FTZ R169, R19, UR25, -R228 ;  /* 0x0000001913a97c23 */ /* 0x000fe200080108e4 */
[----:B------:R-:W-:Y:S01]  /*35f0*/  FFMA.FTZ R231, R14, UR25, -R17 ;  /* 0x000000190ee77c23 */ /* 0x000fe20008010811 */
[----:B------:R-:W-:Y:S01]  /*3600*/  MUFU.EX2 R171, R171 ;  /* 0x000000ab00ab7308 */ /* 0x000fe20000000800 */
[--C-:B------:R-:W-:Y:S01]  /*3610*/  FFMA.FTZ R199, R15, UR25, -R12.reuse ;  /* 0x000000190fc77c23 */ /* 0x100fe2000801080c */
[--C-:B------:R-:W-:Y:S01]  /*3620*/  FFMA.FTZ R200, R13, UR25, -R12.reuse ;  /* 0x000000190dc87c23 */ /* 0x100fe2000801080c */
[--C-:B------:R-:W-:Y:S01]  /*3630*/  FFMA.FTZ R202, R11, UR25, -R12.reuse ;  /* 0x000000190bca7c23 */ /* 0x100fe2000801080c */
[----:B------:R-:W-:Y:S01]  /*3640*/  FFMA.FTZ R229, R9, UR25, -R12 ;  /* 0x0000001909e57c23 */ /* 0x000fe2000801080c */
[--C-:B------:R-:W-:Y:S01]  /*3650*/  FFMA.FTZ R204, R10, UR25, -R211.reuse ;  /* 0x000000190acc7c23 */ /* 0x100fe200080108d3 */
[--C-:B------:R-:W-:Y:S01]  /*3660*/  FFMA.FTZ R201, R8, UR25, -R211.reuse ;  /* 0x0000001908c97c23 */ /* 0x100fe200080108d3 */
[----:B------:R-:W4:Y:S01]  /*3670*/  LDSM.16.MT88.4 R172, [R216+0xa800] ;  /* 0x00a80000d8ac783b */ /* 0x000f220000004200 */
[----:B------:R-:W5:Y:S01]  /*3680*/  MUFU.EX2 R164, R164 ;  /* 0x000000a400a47308 */ /* 0x000f620000000800 */
[----:B---3--:R-:W-:Y:S01]  /*3690*/  F2FP.BF16.F32.PACK_AB R124, R189, R190 ;  /* 0x000000bebd7c723e */ /* 0x008fe200000010ff */
[--C-:B------:R-:W-:Y:S01]  /*36a0*/  FFMA.FTZ R203, R203, UR25, -R228.reuse ;  /* 0x00000019cbcb7c23 */ /* 0x100fe200080108e4 */
[----:B------:R-:W3:Y:S01]  /*36b0*/  LDSM.16.MT88.4 R32, [R214+0xa800] ;  /* 0x00a80000d620783b */ /* 0x000ee20000004200 */
[--C-:B------:R-:W-:Y:S01]  /*36c0*/  FFMA.FTZ R208, R209, UR25, -R228.reuse ;  /* 0x00000019d1d07c23 */ /* 0x100fe200080108e4 */
[--C-:B------:R-:W-:Y:S01]  /*36d0*/  FFMA.FTZ R205, R205, UR25, -R228.reuse ;  /* 0x00000019cdcd7c23 */ /* 0x100fe200080108e4 */
[----:B------:R-:W-:Y:S01]  /*36e0*/  FFMA.FTZ R206, R206, UR25, -R211 ;  /* 0x00000019cece7c23 */ /* 0x000fe200080108d3 */
[----:B------:R-:W3:Y:S01]  /*36f0*/  LDSM.16.MT88.4 R28, [R213+0xa800] ;  /* 0x00a80000d51c783b */ /* 0x000ee20000004200 */
[----:B------:R-:W-:Y:S01]  /*3700*/  MUFU.EX2 R184, R184 ;  /* 0x000000b800b87308 */ /* 0x000fe20000000800 */
[----:B------:R-:W-:Y:S01]  /*3710*/  FFMA.FTZ R228, R207, UR25, -R228 ;  /* 0x00000019cfe47c23 */ /* 0x000fe200080108e4 */
[----:B------:R-:W-:Y:S01]  /*3720*/  FADD.FTZ R190, R190, R189 ;  /* 0x000000bdbebe7221 */ /* 0x000fe20000010000 */
[----:B------:R-:W-:Y:S01]  /*3730*/  LDSM.16.MT88.4 R20, [R216+0xb800] ;  /* 0x00b80000d814783b */ /* 0x000fe20000004200 */
[----:B------:R-:W-:-:S02]  /*3740*/  VIADD R211, R219, 0x800 ;  /* 0x00000800dbd37836 */ /* 0x000fc40000000000 */
[----:B------:R-:W-:Y:S01]  /*3750*/  VIADD R209, R219, 0x1000 ;  /* 0x00001000dbd17836 */ /* 0x000fe20000000000 */
[----:B------:R-:W-:Y:S01]  /*3760*/  LDSM.16.MT88.4 R16, [R214+0xb800] ;  /* 0x00b80000d610783b */ /* 0x000fe20000004200 */
[----:B------:R-:W1:Y:S01]  /*3770*/  MUFU.EX2 R185, R185 ;  /* 0x000000b900b97308 */ /* 0x000e620000000800 */
[C---:B-----5:R-:W-:Y:S01]  /*3780*/  F2FP.BF16.F32.PACK_AB R126, R164.reuse, R171 ;  /* 0x000000aba47e723e */ /* 0x060fe200000010ff */
[----:B------:R-:W-:Y:S01]  /*3790*/  FADD.FTZ R171, R171, R190 ;  /* 0x000000beabab7221 */ /* 0x000fe20000010000 */
[----:B------:R-:W-:Y:S03]  /*37a0*/  LDSM.16.MT88.4 R12, [R213+0xb800] ;  /* 0x00b80000d50c783b */ /* 0x000fe60000004200 */
[----:B------:R-:W-:Y:S01]  /*37b0*/  FADD.FTZ R171, R164, R171 ;  /* 0x000000aba4ab7221 */ /* 0x000fe20000010000 */
[----:B------:R-:W-:Y:S01]  /*37c0*/  LDSM.16.MT88.4 R8, [R212+0xb800] ;  /* 0x00b80000d408783b */ /* 0x000fe20000004200 */
[----:B------:R-:W-:Y:S08]  /*37d0*/  MUFU.EX2 R186, R186 ;  /* 0x000000ba00ba7308 */ /* 0x000ff00000000800 */
[----:B------:R5:W2:Y:S01]  /*37e0*/  MUFU.EX2 R3, R27 ;  /* 0x0000001b00037308 */ /* 0x000aa20000000800 */
[----:B-1----:R-:W-:Y:S01]  /*37f0*/  F2FP.BF16.F32.PACK_AB R125, R185, R184 ;  /* 0x000000b8b97d723e */ /* 0x002fe200000010ff */
[----:B------:R-:W-:-:S06]  /*3800*/  FADD.FTZ R185, R184, R185 ;  /* 0x000000b9b8b97221 */ /* 0x000fcc0000010000 */
[----:B------:R-:W1:Y:S08]  /*3810*/  MUFU.EX2 R194, R194 ;  /* 0x000000c200c27308 */ /* 0x000e700000000800 */
[----:B------:R-:W-:Y:S01]  /*3820*/  MUFU.EX2 R187, R187 ;  /* 0x000000bb00bb7308 */ /* 0x000fe20000000800 */
[----:B-----5:R-:W5:Y:S01]  /*3830*/  LDSM.16.MT88.4 R24, [R212+0xa800] ;  /* 0x00a80000d418783b */ /* 0x020f620000004200 */
[----:B--2---:R-:W-:Y:S01]  /*3840*/  F2FP.BF16.F32.PACK_AB R127, R3, R186 ;  /* 0x000000ba037f723e */ /* 0x004fe200000010ff */
[----:B------:R-:W-:-:S04]  /*3850*/  FADD.FTZ R186, R186, R185 ;  /* 0x000000b9baba7221 */ /* 0x000fc80000010000 */
[----:B------:R-:W-:Y:S01]  /*3860*/  FADD.FTZ R186, R3, R186 ;  /* 0x000000ba03ba7221 */ /* 0x000fe20000010000 */
[----:B------:R-:W2:Y:S01]  /*3870*/  MUFU.EX2 R170, R170 ;  /* 0x000000aa00aa7308 */ /* 0x000ea20000000800 */
[----:B-1----:R-:W-:Y:S01]  /*3880*/  F2FP.BF16.F32.PACK_AB R128, R194, R191 ;  /* 0x000000bfc280723e */ /* 0x002fe200000010ff */
[----:B------:R-:W-:Y:S01]  /*3890*/  HMMA.16816.F32.BF16 R156, R124, R148, RZ ;  /* 0x000000947c9c723c */ /* 0x000fe200000418ff */
[----:B------:R-:W-:-:S05]  /*38a0*/  FADD.FTZ R194, R191, R194 ;  /* 0x000000c2bfc27221 */ /* 0x000fca0000010000 */
        /* <DEDUP_REMOVED lines=13> */
[----:B------:R-:W-:-:S05]  /*3980*/  FADD.FTZ R193, R193, R192 ;  /* 0x000000c0c1c17221 */ /* 0x000fca0000010000 */
[----:B------:R-:W-:Y:S01]  /*3990*/  MUFU.EX2 R195, R195 ;  /* 0x000000c300c37308 */ /* 0x000fe20000000800 */
[C---:B------:R-:W-:Y:S06]  /*39a0*/  HMMA.16816.F32.BF16 R104, R124.reuse, R112, RZ ;  /* 0x000000707c68723c */ /* 0x040fec00000418ff */
[----:B------:R-:W-:Y:S01]  /*39b0*/  HMMA.16816.F32.BF16 R152, R124, R150, RZ ;  /* 0x000000967c98723c */ /* 0x000fe200000418ff */
[----:B------:R-:W-:Y:S01]  /*39c0*/  MUFU.EX2 R196, R196 ;  /* 0x000000c400c47308 */ /* 0x000fe20000000800 */
[----:B--2---:R-:W-:Y:S01]  /*39d0*/  F2FP.BF16.F32.PACK_AB R131, R169, R188 ;  /* 0x000000bca983723e */ /* 0x004fe200000010ff */
[----:B------:R-:W-:-:S03]  /*39e0*/  FADD.FTZ R188, R188, R193 ;  /* 0x000000c1bcbc7221 */ /* 0x000fc60000010000 */
[C---:B------:R-:W-:Y:S01]  /*39f0*/  HMMA.16816.F32.BF16 R136, R124.reuse, R134, RZ ;  /* 0x000000867c88723c */ /* 0x040fe200000418ff */
[----:B------:R-:W-:Y:S02]  /*3a00*/  FADD.FTZ R188, R169, R188 ;  /* 0x000000bca9bc7221 */ /* 0x000fe40000010000 */
[----:B------:R-:W1:Y:S03]  /*3a10*/  MUFU.EX2 R197, R197 ;  /* 0x000000c500c57308 */ /* 0x000e660000000800 */
[C---:B------:R-:W-:Y:S05]  /*3a20*/  HMMA.16816.F32.BF16 R44, R124.reuse, R50, RZ ;  /* 0x000000327c2c723c */ /* 0x040fea00000418ff */
        /* <DEDUP_REMOVED lines=9> */
[----:B------:R-:W-:Y:S05]  /*3ac0*/  HMMA.16816.F32.BF16 R108, R124, R114, RZ ;  /* 0x000000727c6c723c */ /* 0x000fea00000418ff */
[----:B------:R-:W-:Y:S01]  /*3ad0*/  MUFU.EX2 R203, R203 ;  /* 0x000000cb00cb7308 */ /* 0x000fe20000000800 */
[----:B------:R-:W-:Y:S01]  /*3ae0*/  HMMA.16816.F32.BF16 R160, R128, R148, RZ ;  /* 0x0000009480a0723c */ /* 0x000fe200000418ff */
[----:B--2---:R-:W-:Y:S01]  /*3af0*/  F2FP.BF16.F32.PACK_AB R177, R200, R199 ;  /* 0x000000c7c8b1723e */ /* 0x004fe200000010ff */
[----:B------:R-:W-:-:S04]  /*3b00*/  FADD.FTZ R199, R199, R186 ;  /* 0x000000bac7c77221 */ /* 0x000fc80000010000 */
[----:B------:R-:W-:Y:S01]  /*3b10*/  HMMA.16816.F32.BF16 R144, R128, R132, RZ ;  /* 0x000000848090723c */ /* 0x000fe200000418ff */
[----:B------:R-:W-:Y:S01]  /*3b20*/  MUFU.EX2 R208, R208 ;  /* 0x000000d000d07308 */ /* 0x000fe20000000800 */
[----:B------:R-:W-:-:S04]  /*3b30*/  FADD.FTZ R199, R200, R199 ;  /* 0x000000c7c8c77221 */ /* 0x000fc80000010000 */
[C---:B------:R-:W-:Y:S03]  /*3b40*/  HMMA.16816.F32.BF16 R36, R128.reuse, R48, RZ ;  /* 0x000000308024723c */ /* 0x040fe600000418ff */
[----:B------:R-:W-:Y:S03]  /*3b50*/  MUFU.EX2 R198, R198 ;  /* 0x000000c600c67308 */ /* 0x000fe60000000800 */
[C---:B------:R-:W-:Y:S05]  /*3b60*/  HMMA.16816.F32.BF16 R52, R128.reuse, R64, RZ ;  /* 0x000000408034723c */ /* 0x040fea00000418ff */
[----:B------:R-:W1:Y:S01]  /*3b70*/  MUFU.EX2 R231, R231 ;  /* 0x000000e700e77308 */ /* 0x000e620000000800 */
[C---:B------:R-:W-:Y:S06]  /*3b80*/  HMMA.16816.F32.BF16 R68, R128.reuse, R80, RZ ;  /* 0x000000508044723c */ /* 0x040fec00000418ff */
[C---:B------:R-:W-:Y:S01]  /*3b90*/  HMMA.16816.F32.BF16 R84, R128.reuse, R96, RZ ;  /* 0x000000608054723c */ /* 0x040fe200000418ff */
[----:B------:R-:W-:Y:S05]  /*3ba0*/  MUFU.EX2 R202, R202 ;  /* 0x000000ca00ca7308 */ /* 0x000fea0000000800 */
[----:B------:R-:W-:Y:S03]  /*3bb0*/  HMMA.16816.F32.BF16 R100, R128, R112, RZ ;  /* 0x000000708064723c */ /* 0x000fe600000418ff */
        /* <DEDUP_REMOVED lines=16> */
[C---:B------:R-:W-:Y:S06]  /*3cc0*/  HMMA.16816.F32.BF16 R80, R128.reuse, R82, RZ ;  /* 0x000000528050723c */ /* 0x040fec00000418ff */
[C---:B------:R-:W-:Y:S06]  /*3cd0*/  HMMA.16816.F32.BF16 R96, R128.reuse, R98, RZ ;  /* 0x000000628060723c */ /* 0x040fec00000418ff */
[C---:B------:R-:W-:Y:S06]  /*3ce0*/  HMMA.16816.F32.BF16 R112, R128.reuse, R114, RZ ;  /* 0x000000728070723c */ /* 0x040fec00000418ff */
[----:B------:R-:W-:Y:S06]  /*3cf0*/  HMMA.16816.F32.BF16 R116, R128, R4, RZ ;  /* 0x000000048074723c */ /* 0x000fec00000418ff */
[----:B------:R-:W-:Y:S01]  /*3d00*/  HMMA.16816.F32.BF16 R124, R124, R6, RZ ;  /* 0x000000067c7c723c */ /* 0x000fe200000418ff */
[----:B------:R-:W-:Y:S01]  /*3d10*/  F2FP.BF16.F32.PACK_AB R4, R204, R195 ;  /* 0x000000c3cc04723e */ /* 0x000fe200000010ff */
[----:B------:R-:W-:Y:S01]  /*3d20*/  FADD.FTZ R195, R195, R170 ;  /* 0x000000aac3c37221 */ /* 0x000fe20000010000 */
[----:B------:R-:W-:Y:S01]  /*3d30*/  F2FP.BF16.F32.PACK_AB R5, R208, R203 ;  /* 0x000000cbd005723e */ /* 0x000fe200000010ff */
[----:B------:R-:W-:-:S02]  /*3d40*/  FADD.FTZ R203, R203, R188 ;  /* 0x000000bccbcb7221 */ /* 0x000fc40000010000 */
[----:B------:R-:W-:Y:S01]  /*3d50*/  HMMA.16816.F32.BF16 R128, R128, R6, RZ ;  /* 0x000000068080723c */ /* 0x000fe200000418ff */
[----:B------:R-:W-:Y:S01]  /*3d60*/  FADD.FTZ R204, R204, R195 ;  /* 0x000000c3cccc7221 */ /* 0x000fe20000010000 */
[----:B------:R-:W-:-:S04]  /*3d70*/  FADD.FTZ R208, R208, R203 ;  /* 0x000000cbd0d07221 */ /* 0x000fc80000010000 */
[C---:B----4-:R-:W-:Y:S01]  /*3d80*/  HMMA.16816.F32.BF16 R156, R176.reuse, R172, R156 ;  /* 0x000000acb09c723c */ /* 0x050fe2000004189c */
[----:B-1----:R-:W-:Y:S01]  /*3d90*/  F2FP.BF16.F32.PACK_AB R6, R206, R201 ;  /* 0x000000c9ce06723e */ /* 0x002fe200000010ff */
[----:B------:R-:W-:Y:S01]  /*3da0*/  FADD.FTZ R201, R201, R204 ;  /* 0x000000ccc9c97221 */ /* 0x000fe20000010000 */
[----:B--2---:R-:W-:Y:S01]  /*3db0*/  F2FP.BF16.F32.PACK_AB R7, R228, R205 ;  /* 0x000000cde407723e */ /* 0x004fe200000010ff */
[----:B------:R-:W-:Y:S01]  /*3dc0*/  FADD.FTZ R205, R205, R208 ;  /* 0x000000d0cdcd7221 */ /* 0x000fe20000010000 */
[----:B------:R-:W-:Y:S01]  /*3dd0*/  VIADD R208, R219, 0x1800 ;  /* 0x00001800dbd07836 */ /* 0x000fe20000000000 */
[----:B---3--:R-:W-:Y:S01]  /*3de0*/  HMMA.16816.F32.BF16 R140, R176, R32, R140 ;  /* 0x00000020b08c723c */ /* 0x008fe2000004188c */
[----:B------:R-:W-:Y:S01]  /*3df0*/  FADD.FTZ R233, R206, R201 ;  /* 0x000000c9cee97221 */ /* 0x000fe20000010000 */
[----:B------:R-:W-:-:S04]  /*3e00*/  FADD.FTZ R228, R228, R205 ;  /* 0x000000cde4e47221 */ /* 0x000fc80000010000 */
[C---:B------:R-:W-:Y:S06]  /*3e10*/  HMMA.16816.F32.BF16 R40, R176.reuse, R28, R40 ;  /* 0x0000001cb028723c */ /* 0x040fec0000041828 */
[C---:B-----5:R-:W-:Y:S06]  /*3e20*/  HMMA.16816.F32.BF16 R56, R176.reuse, R24, R56 ;  /* 0x00000018b038723c */ /* 0x060fec0000041838 */
        /* <DEDUP_REMOVED lines=30> */
[----:B------:R-:W-:Y:S01]  /*4010*/  UIADD3 UR24, UR20, -0x2, URZ ;  /* 0xfffffffe14187890 */ /* 0x000fe2000fffe03f */
[----:B------:R-:W-:-:S04]  /*4020*/  DEPBAR.LE SB0, 0x0 ;  /* 0x000080000000791a */ /* 0x000fc80000000000 */
[----:B------:R-:W-:Y:S01]  /*4030*/  USHF.R.S32.HI UR4, URZ, 0x1f, UR24 ;  /* 0x0000001f3f047899 */ /* 0x000fe20008011418 */
[----:B------:R-:W-:Y:S01]  /*4040*/  IMAD.U32 R3, RZ, RZ, UR24 ;  /* 0x00000018ff037e24 */ /* 0x000fe2000f8e00ff */
[----:B------:R-:W-:Y:S01]  /*4050*/  UIMAD UR6, UR18, UR24, URZ ;  /* 0x00000018120672a4 */ /* 0x000fe2000f8e023f */
[----:B------:R-:W-:Y:S01]  /*4060*/  IMAD.U32 R5, RZ, RZ, UR23 ;  /* 0x00000017ff057e24 */ /* 0x000fe2000f8e00ff */
[----:B------:R-:W-:Y:S01]  /*4070*/  UISETP.NE.AND UP0, UPT, UR20, 0x2, UPT ;  /* 0x000000021400788c */ /* 0x000fe2000bf05270 */
[----:B------:R-:W-:Y:S01]  /*4080*/  IMAD.WIDE.U32 R6, R3, UR19, R182 ;  /* 0x0000001303067c25 */ /* 0x000fe2000f8e00b6 */
[----:B------:R-:W-:-:S03]  /*4090*/  UIMAD UR4, UR4, UR19, UR6 ;  /* 0x00000013040472a4 */ /* 0x000fc6000f8e0206 */
[----:B------:R-:W-:Y:S01]  /*40a0*/  ULDC.64 UR6, c[0x0][0x220] ;  /* 0x0000880000067ab9 */ /* 0x000fe20000000a00 */
[----:B------:R-:W-:Y:S01]  /*40b0*/  IMAD.U32 R4, RZ, RZ, UR23 ;  /* 0x00000017ff047e24 */ /* 0x000fe2000f8e00ff */
[----:B------:R-:W-:Y:S01]  /*40c0*/  BAR.SYNC.DEFER_BLOCKING 0x0 ;  /* 0x0000000000007b1d */ /* 0x000fe20000010000 */
[----:B------:R-:W-:Y:S01]  /*40d0*/  VIADD R3, R7, UR4 ;  /* 0x0000000407037c36 */ /* 0x000fe20008000000 */
[----:B------:R-:W-:-:S04]  /*40e0*/  LEA R248, P0, R6, UR6, 0x1 ;  /* 0x0000000606f87c11 */ /* 0x000fc8000f8008ff */
[----:B------:R-:W-:Y:S01]  /*40f0*/  LEA.HI.X R249, R6, UR7, R3, 0x1, P0 ;  /* 0x0000000706f97c11 */ /* 0x000fe200080f0c03 */
[----:B------:R-:W-:Y:S01]  /*4100*/  IMAD.U32 R3, RZ, RZ, UR22 ;  /* 0x00000016ff037e24 */ /* 0x000fe2000f8e00ff */
[----:B------:R-:W-:-:S04]  /*4110*/  LEA R12, P0, R5, R248, 0x1 ;  /* 0x000000f8050c7211 */ /* 0x000fc800078008ff */
[----:B------:R-:W-:Y:S02]  /*4120*/  LEA.HI.X R13, R4, R249, R3, 0x1, P0 ;  /* 0x000000f9040d7211 */ /* 0x000fe400000f0c03 */
[----:B------:R-:W-:Y:S01]  /*4130*/  PLOP3.LUT P0, PT, PT, PT, UP0, 0x80, 0x0 ;  /* 0x000000000000781c */ /* 0x000fe20003f0f008 */
        /* <DEDUP_REMOVED lines=9> */
[----:B------:R-:W3:Y:S04]  /*41d0*/  LDSM.16.M88.4 R176, [R222+0x2000] ;  /* 0x00200000deb0783b */ /* 0x000ee80000000200 */
[----:B------:R-:W4:Y:S04]  /*41e0*/  LDSM.16.M88.4 R16, [R221+0x8800] ;  /* 0x00880000dd10783b */ /* 0x000f280000000200 */
[----:B------:R-:W-:Y:S04]  /*41f0*/  LDSM.16.M88.4 R20, [R220] ;  /* 0x00000000dc14783b */ /* 0x000fe80000000200 */
[----:B------:R-:W5:Y:S04]  /*4200*/  LDSM.16.M88.4 R240, [R219] ;  /* 0x00000000dbf0783b */ /* 0x000f680000000200 */
[----:B------:R-:W5:Y:S04]  /*4210*/  LDSM.16.M88.4 R32, [R220+0x2000] ;  /* 0x00200000dc20783b */ /* 0x000f680000000200 */
[----:B------:R-:W5:Y:S04]  /*4220*/  LDSM.16.M88.4 R172, [R211] ;  /* 0x00000000d3ac783b */ /* 0x000f680000000200 */
[----:B------:R-:W-:Y:S04]  /*4230*/  LDSM.16.M88.4 R236, [R215+0x8000] ;  /* 0x00800000d7ec783b */ /* 0x000fe80000000200 */
[----:B-1----:R-:W1:Y:S04]  /*4240*/  LDSM.16.M88.4 R12, [R218] ;  /* 0x00000000da0c783b */ /* 0x002e680000000200 */
[----:B------:R-:W1:Y:S01]  /*4250*/  LDSM.16.M88.4 R196, [R218+0x2000] ;  /* 0x00200000dac4783b */ /* 0x000e620000000200 */
[-C--:B--2---:R-:W-:Y:S03]  /*4260*/  HMMA.16816.F32.BF16 R4, R200, R24.reuse, RZ ;  /* 0x00000018c804723c */ /* 0x084fe600000418ff */
[----:B------:R-:W-:Y:S04]  /*4270*/  LDSM.16.M88.4 R192, [R210] ;  /* 0x00000000d2c0783b */ /* 0x000fe80000000200 */
[----:B------:R-:W-:Y:S01]  /*4280*/  LDSM.16.M88.4 R188, [R217+0x2000] ;  /* 0x00200000d9bc783b */ /* 0x000fe20000000200 */
[C---:B---3--:R-:W-:Y:S03]  /*4290*/  HMMA.16816.F32.BF16 R8, R176.reuse, R24, RZ ;  /* 0x00000018b008723c */ /* 0x048fe600000418ff */
[----:B------:R-:W-:Y:S03]  /*42a0*/  LDSM.16.M88.4 R244, [R215+0x9000] ;  /* 0x00900000d7f4783b */ /* 0x000fe60000000200 */
[C---:B----4-:R-:W-:Y:S01]  /*42b0*/  HMMA.16816.F32.BF16 R184, R176.reuse, R16, RZ ;  /* 0x00000010b0b8723c */ /* 0x050fe200000418ff */
[----:B------:R-:W0:Y:S05]  /*42c0*/  LDGDEPBAR ;  /* 0x00000000000079af */ /* 0x000e2a0000000000 */
[C---:B------:R-:W-:Y:S06]  /*42d0*/  HMMA.16816.F32.BF16 R28, R176.reuse, R26, RZ ;  /* 0x0000001ab01c723c */ /* 0x040fec00000418ff */
[----:B------:R-:W-:Y:S06]  /*42e0*/  HMMA.16816.F32.BF16 R176, R176, R18, RZ ;  /* 0x00000012b0b0723c */ /* 0x000fec00000418ff */
[----:B-----5:R-:W-:Y:S06]  /*42f0*/  HMMA.16816.F32.BF16 R4, R20, R240, R4 ;  /* 0x000000f01404723c */ /* 0x020fec0000041804 */
[C---:B------:R-:W-:Y:S06]  /*4300*/  HMMA.16816.F32.BF16 R204, R200.reuse, R16, RZ ;  /* 0x00000010c8cc723c */ /* 0x040fec00000418ff */
[C---:B------:R-:W-:Y:S06]  /*4310*/  HMMA.16816.F32.BF16 R24, R200.reuse, R26, RZ ;  /* 0x0000001ac818723c */ /* 0x040fec00000418ff */
[----:B------:R-:W-:Y:S01]  /*4320*/  HMMA.16816.F32.BF16 R200, R200, R18, RZ ;  /* 0x00000012c8c8723c */ /* 0x000fe200000418ff */
[----:B------:R-:W-:Y:S05]  /*4330*/  LDSM.16.M88.4 R16, [R215+0x8800] ;  /* 0x00880000d710783b */ /* 0x000fea0000000200 */
[C---:B------:R-:W-:Y:S06]  /*4340*/  HMMA.16816.F32.BF16 R8, R32.reuse, R240, R8 ;  /* 0x000000f02008723c */ /* 0x040fec0000041808 */
[C---:B------:R-:W-:Y:S06]  /*4350*/  HMMA.16816.F32.BF16 R184, R32.reuse, R172, R184 ;  /* 0x000000ac20b8723c */ /* 0x040fec00000418b8 */
[C---:B------:R-:W-:Y:S06]  /*4360*/  HMMA.16816.F32.BF16 R28, R32.reuse, R242, R28 ;  /* 0x000000f2201c723c */ /* 0x040fec000004181c */
[----:B------:R-:W-:Y:S01]  /*4370*/  HMMA.16816.F32.BF16 R176, R32, R174, R176 ;  /* 0x000000ae20b0723c */ /* 0x000fe200000418b0 */
[----:B------:R-:W2:Y:S05]  /*4380*/  LDSM.16.M88.4 R32, [R217] ;  /* 0x00000000d920783b */ /* 0x000eaa0000000200 */
[----:B-1----:R-:W-:Y:S06]  /*4390*/  HMMA.16816.F32.BF16 R4, R12, R236, R4 ;  /* 0x000000ec0c04723c */ /* 0x002fec0000041804 */
[C---:B------:R-:W-:Y:S06]  /*43a0*/  HMMA.16816.F32.BF16 R204, R20.reuse, R172, R204 ;  /* 0x000000ac14cc723c */ /* 0x040fec00000418cc */
[C---:B------:R-:W-:Y:S01]  /*43b0*/  HMMA.16816.F32.BF16 R24, R20.reuse, R242, R24 ;  /* 0x000000f21418723c */ /* 0x040fe20000041818 */
[----:B------:R-:W-:Y:S05]  /*43c0*/  LDSM.16.M88.4 R240, [R222+0x4000] ;  /* 0x00400000def0783b */ /* 0x000fea0000000200 */
[----:B------:R-:W-:Y:S01]  /*43d0*/  HMMA.16816.F32.BF16 R200, R20, R174, R200 ;  /* 0x000000ae14c8723c */ /* 0x000fe200000418c8 */
[----:B------:R-:W1:Y:S04]  /*43e0*/  LDSM.16.M88.4 R20, [R221+0x9000] ;  /* 0x00900000dd14783b */ /* 0x000e680000000200 */
[----:B------:R-:W3:Y:S01]  /*43f0*/  LDSM.16.M88.4 R172, [R210+0x800] ;  /* 0x00080000d2ac783b */ /* 0x000ee20000000200 */
[C---:B------:R-:W-:Y:S06]  /*4400*/  HMMA.16816.F32.BF16 R8, R196.reuse, R236, R8 ;  /* 0x000000ecc408723c */ /* 0x040fec0000041808 */
[----:B------:R-:W-:Y:S06]  /*4410*/  HMMA.16816.F32.BF16 R28, R196, R238, R28 ;  /* 0x000000eec41c723c */ /* 0x000fec000004181c */
[----:B--2---:R-:W-:Y:S06]  /*4420*/  HMMA.16816.F32.BF16 R4, R32, R192, R4 ;  /* 0x000000c02004723c */ /* 0x004fec0000041804 */
[C---:B------:R-:W-:Y:S01]  /*4430*/  HMMA.16816.F32.BF16 R24, R12.reuse, R238, R24 ;  /* 0x000000ee0c18723c */ /* 0x040fe20000041818 */
[----:B------:R-:W-:Y:S05]  /*4440*/  LDSM.16.M88.4 R236, [R221+0x9800] ;  /* 0x00980000ddec783b */ /* 0x000fea0000000200 */
[C---:B------:R-:W-:Y:S06]  /*4450*/  HMMA.16816.F32.BF16 R204, R12.reuse, R16, R204 ;  /* 0x000000100ccc723c */ /* 0x040fec00000418cc */
[----:B------:R-:W-:Y:S01]  /*4460*/  HMMA.16816.F32.BF16 R200, R12, R18, R200 ;  /* 0x000000120cc8723c */ /* 0x000fe200000418c8 */
[----:B------:R-:W2:Y:S05]  /*4470*/  LDSM.16.M88.4 R12, [R222+0x6000] ;  /* 0x00600000de0c783b */ /* 0x000eaa0000000200 */
[C---:B------:R-:W-:Y:S06]  /*4480*/  HMMA.16816.F32.BF16 R184, R196.reuse, R16, R184 ;  /* 0x00000010c4b8723c */ /* 0x040fec00000418b8 */
[----:B------:R-:W-:Y:S01]  /*4490*/  HMMA.16816.F32.BF16 R176, R196, R18, R176 ;  /* 0x00000012c4b0723c */ /* 0x000fe200000418b0 */
[----:B------:R-:W-:Y:S04]  /*44a0*/  LDSM.16.M88.4 R16, [R209] ;  /* 0x00000000d110783b */ /* 0x000fe80000000200 */
[----:B------:R-:W4:Y:S01]  /*44b0*/  LDSM.16.M88.4 R196, [R220+0x4000] ;  /* 0x00400000dcc4783b */ /* 0x000f220000000200 */
[----:B------:R-:W-:Y:S06]  /*44c0*/  HMMA.16816.F32.BF16 R8, R188, R192, R8 ;  /* 0x000000c0bc08723c */ /* 0x000fec0000041808 */
[----:B-1----:R-:W-:Y:S06]  /*44d0*/  HMMA.16816.F32.BF16 R4, R240, R20, R4 ;  /* 0x00000014f004723c */ /* 0x002fec0000041804 */
[-C--:B------:R-:W-:Y:S06]  /*44e0*/  HMMA.16816.F32.BF16 R28, R188, R194.reuse, R28 ;  /* 0x000000c2bc1c723c */ /* 0x080fec000004181c */
[----:B------:R-:W-:Y:S01]  /*44f0*/  HMMA.16816.F32.BF16 R24, R32, R194, R24 ;  /* 0x000000c22018723c */ /* 0x000fe20000041818 */
[----:B------:R-:W1:Y:S05]  /*4500*/  LDSM.16.M88.4 R192, [R220+0x6000] ;  /* 0x00600000dcc0783b */ /* 0x000e6a0000000200 */
[C---:B---3--:R-:W-:Y:S06]  /*4510*/  HMMA.16816.F32.BF16 R184, R188.reuse, R172, R184 ;  /* 0x000000acbcb8723c */ /* 0x048fec00000418b8 */
[----:B------:R-:W-:Y:S01]  /*4520*/  HMMA.16816.F32.BF16 R176, R188, R174, R176 ;  /* 0x000000aebcb0723c */ /* 0x000fe200000418b0 */
[----:B------:R-:W-:Y:S05]  /*4530*/  LDSM.16.M88.4 R188, [R208] ;  /* 0x00000000d0bc783b */ /* 0x000fea0000000200 */
[C---:B------:R-:W-:Y:S06]  /*4540*/  HMMA.16816.F32.BF16 R204, R32.reuse, R172, R204 ;  /* 0x000000ac20cc723c */ /* 0x040fec00000418cc */
[----:B------:R-:W-:Y:S01]  /*4550*/  HMMA.16816.F32.BF16 R200, R32, R174, R200 ;  /* 0x000000ae20c8723c */ /* 0x000fe200000418c8 */
[----:B------:R-:W3:Y:S04]  /*4560*/  LDSM.16.M88.4 R172, [R218+0x4000] ;  /* 0x00400000daac783b */ /* 0x000ee80000000200 */
[----:B------:R-:W5:Y:S01]  /*4570*/  LDSM.16.M88.4 R32, [R218+0x6000] ;  /* 0x00600000da20783b */ /* 0x000f620000000200 */
[----:B--2---:R-:W-:Y:S06]  /*4580*/  HMMA.16816.F32.BF16 R8, R12, R20, R8 ;  /* 0x000000140c08723c */ /* 0x004fec0000041808 */
[----:B----4-:R-:W-:Y:S06]  /*4590*/  HMMA.16816.F32.BF16 R4, R196, R16, R4 ;  /* 0x00000010c404723c */ /* 0x010fec0000041804 */
[-C--:B------:R-:W-:Y:S06]  /*45a0*/  HMMA.16816.F32.BF16 R28, R12, R22.reuse, R28 ;  /* 0x000000160c1c723c */ /* 0x080fec000004181c */
[----:B------:R-:W-:Y:S01]  /*45b0*/  HMMA.16816.F32.BF16 R24, R240, R22, R24 ;  /* 0x00000016f018723c */ /* 0x000fe20000041818 */
[----:B------:R-:W-:Y:S05]  /*45c0*/  LDSM.16.M88.4 R20, [R217+0x4000] ;  /* 0x00400000d914783b */ /* 0x000fea0000000200 */
[C---:B------:R-:W-:Y:S06]  /*45d0*/  HMMA.16816.F32.BF16 R184, R12.reuse, R236, R184 ;  /* 0x000000ec0cb8723c */ /* 0x040fec00000418b8 */
[----:B------:R-:W-:Y:S01]  /*45e0*/  HMMA.16816.F32.BF16 R176, R12, R238, R176 ;  /* 0x000000ee0cb0723c */ /* 0x000fe200000418b0 */
[----:B------:R-:W2:Y:S05]  /*45f0*/  LDSM.16.M88.4 R12, [R210+0x1000] ;  /* 0x00100000d20c783b */ /* 0x000eaa0000000200 */
[----:B-1----:R-:W-:Y:S06]  /*4600*/  HMMA.16816.F32.BF16 R8, R192, R16, R8 ;  /* 0x00000010c008723c */ /* 0x002fec0000041808 */
[----:B---3--:R-:W-:Y:S06]  /*4610*/  HMMA.16816.F32.BF16 R4, R172, R244, R4 ;  /* 0x000000f4ac04723c */ /* 0x008fec0000041804 */
[-C--:B------:R-:W-:Y:S06]  /*4620*/  HMMA.16816.F32.BF16 R28, R192, R18.reuse, R28 ;  /* 0x00000012c01c723c */ /* 0x080fec000004181c */
[----:B------:R-:W-:Y:S01]  /*4630*/  HMMA.16816.F32.BF16 R24, R196, R18, R24 ;  /* 0x00000012c418723c */ /* 0x000fe20000041818 */
[----:B------:R-:W1:Y:S05]  /*4640*/  LDSM.16.M88.4 R16, [R217+0x6000] ;  /* 0x00600000d910783b */ /* 0x000e6a0000000200 */
[----:B------:R-:W-:Y:S06]  /*4650*/  HMMA.16816.F32.BF16 R204, R240, R236, R204 ;  /* 0x000000ecf0cc723c */ /* 0x000fec00000418cc */
[----:B-----5:R-:W-:Y:S06]  /*4660*/  HMMA.16816.F32.BF16 R8, R32, R244, R8 ;  /* 0x000000f42008723c */ /* 0x020fec0000041808 */
[----:B--2---:R-:W-:Y:S06]  /*4670*/  HMMA.16816.F32.BF16 R4, R20, R12, R4 ;  /* 0x0000000c1404723c */ /* 0x004fec0000041804 */
[----:B------:R-:W-:Y:S01]  /*4680*/  HMMA.16816.F32.BF16 R200, R240, R238, R200 ;  /* 0x000000eef0c8723c */ /* 0x000fe200000418c8 */
[----:B------:R-:W2:Y:S05]  /*4690*/  LDSM.16.M88.4 R236, [R215+0x9800] ;  /* 0x00980000d7ec783b */ /* 0x000eaa0000000200 */
[----:B------:R-:W-:Y:S06]  /*46a0*/  HMMA.16816.F32.BF16 R204, R196, R188, R204 ;  /* 0x000000bcc4cc723c */ /* 0x000fec00000418cc */
[----:B------:R-:W-:Y:S06]  /*46b0*/  HMMA.16816.F32.BF16 R24, R172, R246, R24 ;  /* 0x000000f6ac18723c */ /* 0x000fec0000041818 */
[----:B-1----:R-:W-:Y:S01]  /*46c0*/  HMMA.16816.F32.BF16 R8, R16, R12, R8 ;  /* 0x0000000c1008723c */ /* 0x002fe20000041808 */
[----:B------:R-:W-:Y:S01]  /*46d0*/  FMUL.FTZ R3, R4, UR21 ;  /* 0x0000001504037c20 */ /* 0x000fe20008410000 */
[----:B------:R-:W-:-:S04]  /*46e0*/  FMUL.FTZ R164, R7, UR21 ;  /* 0x0000001507a47c20 */ /* 0x000fc80008410000 */
[----:B------:R-:W-:Y:S01]  /*46f0*/  HMMA.16816.F32.BF16 R200, R196, R190, R200 ;  /* 0x000000bec4c8723c */ /* 0x000fe200000418c8 */
[----:B------:R-:W-:Y:S01]  /*4700*/  FMUL.FTZ R13, R5, UR21 ;  /* 0x00000015050d7c20 */ /* 0x000fe20008410000 */
[----:B------:R-:W-:Y:S01]  /*4710*/  FMUL.FTZ R12, R6, UR21 ;  /* 0x00000015060c7c20 */ /* 0x000fe20008410000 */
[----:B------:R-:W1:Y:S01]  /*4720*/  MUFU.TANH R3, R3 ;  /* 0x0000000300037308 */ /* 0x000e620000002400 */
[----:B------:R-:W3:Y:S01]  /*4730*/  LDSM.16.M88.4 R4, [R210+0x1800] ;  /* 0x00180000d204783b */ /* 0x000ee20000000200 */
[----:B------:R-:W-:-:S04]  /*4740*/  DEPBAR.LE SB0, 0x0 ;  /* 0x000080000000791a */ /* 0x000fc80000000000 */
[----:B------:R-:W-:Y:S02]  /*4750*/  HMMA.16816.F32.BF16 R28, R32, R246, R28 ;  /* 0x000000f6201c723c */ /* 0x000fe4000004181c */
[----:B------:R-:W4:Y:S04]  /*4760*/  MUFU.TANH R13, R13 ;  /* 0x0000000d000d7308 */ /* 0x000f280000002400 */
[----:B------:R-:W-:Y:S03]  /*4770*/  HMMA.16816.F32.BF16 R184, R192, R188, R184 ;  /* 0x000000bcc0b8723c */ /* 0x000fe600000418b8 */
[----:B------:R-:W-:Y:S01]  /*4780*/  FMUL.FTZ R8, R8, UR21 ;  /* 0x0000001508087c20 */ /* 0x000fe20008410000 */
[----:B------:R-:W-:Y:S02]  /*4790*/  MUFU.TANH R164, R164 ;  /* 0x000000a400a47308 */ /* 0x000fe40000002400 */
[----:B--2---:R-:W-:Y:S06]  /*47a0*/  HMMA.16816.F32.BF16 R204, R172, R236, R204 ;  /* 0x000000ecaccc723c */ /* 0x004fec00000418cc */
[----:B------:R-:W-:Y:S01]  /*47b0*/  HMMA.16816.F32.BF16 R176, R192, R190, R176 ;  /* 0x000000bec0b0723c */ /* 0x000fe200000418b0 */
[----:B------:R-:W-:Y:S05]  /*47c0*/  MUFU.TANH R12, R12 ;  /* 0x0000000c000c7308 */ /* 0x000fea0000002400 */
[----:B------:R-:W-:Y:S03]  /*47d0*/  HMMA.16816.F32.BF16 R200, R172, R238, R200 ;  /* 0x000000eeacc8723c */ /* 0x000fe600000418c8 */
[----:B------:R-:W-:Y:S03]  /*47e0*/  MUFU.TANH R8, R8 ;  /* 0x0000000800087308 */ /* 0x000fe60000002400 */
[-C--:B------:R-:W-:Y:S06]  /*47f0*/  HMMA.16816.F32.BF16 R24, R20, R14.reuse, R24 ;  /* 0x0000000e1418723c */ /* 0x080fec0000041818 */
[----:B------:R-:W-:Y:S06]  /*4800*/  HMMA.16816.F32.BF16 R28, R16, R14, R28 ;  /* 0x0000000e101c723c */ /* 0x000fec000004181c */
[----:B------:R-:W-:Y:S01]  /*4810*/  HMMA.16816.F32.BF16 R184, R32, R236, R184 ;  /* 0x000000ec20b8723c */ /* 0x000fe200000418b8 */
[----:B------:R-:W-:Y:S01]  /*4820*/  FMUL.FTZ R14, R9, UR21 ;  /* 0x00000015090e7c20 */ /* 0x000fe20008410000 */
[----:B------:R-:W-:Y:S01]  /*4830*/  FMUL.FTZ R9, R10, UR21 ;  /* 0x000000150a097c20 */ /* 0x000fe20008410000 */
[----:B------:R-:W-:-:S03]  /*4840*/  FMUL.FTZ R10, R11, UR21 ;  /* 0x000000150b0a7c20 */ /* 0x000fc60008410000 */
[----:B---3--:R-:W-:Y:S01]  /*4850*/  HMMA.16816.F32.BF16 R204, R20, R4, R204 ;  /* 0x0000000414cc723c */ /* 0x008fe200000418cc */
[----:B------:R-:W2:Y:S05]  /*4860*/  MUFU.TANH R14, R14 ;  /* 0x0000000e000e7308 */ /* 0x000eaa0000002400 */
[----:B------:R-:W-:Y:S01]  /*4870*/  HMMA.16816.F32.BF16 R176, R32, R238, R176 ;  /* 0x000000ee20b0723c */ /* 0x000fe200000418b0 */
[----:B------:R-:W-:Y:S01]  /*4880*/  FMUL.FTZ R15, R25, UR21 ;  /* 0x00000015190f7c20 */ /* 0x000fe20008410000 */
[----:B------:R-:W-:Y:S01]  /*4890*/  FMUL.FTZ R25, R27, UR21 ;  /* 0x000000151b197c20 */ /* 0x000fe20008410000 */
[----:B------:R-:W-:Y:S01]  /*48a0*/  FMUL.FTZ R11, R24, UR21 ;  /* 0x00000015180b7c20 */ /* 0x000fe20008410000 */
[----:B------:R-:W-:Y:S01]  /*48b0*/  FMUL.FTZ R24, R26, UR21 ;  /* 0x000000151a187c20 */ /* 0x000fe20008410000 */
[----:B------:R-:W-:Y:S01]  /*48c0*/  MUFU.TANH R9, R9 ;  /* 0x0000000900097308 */ /* 0x000fe20000002400 */
[----:B------:R-:W-:Y:S01]  /*48d0*/  HMMA.16816.F32.BF16 R200, R20, R6, R200 ;  /* 0x0000000614c8723c */ /* 0x000fe200000418c8 */
[----:B------:R-:W-:Y:S01]  /*48e0*/  FMUL.FTZ R27, R29, UR21 ;  /* 0x000000151d1b7c20 */ /* 0x000fe20008410000 */
[----:B------:R-:W-:Y:S01]  /*48f0*/  FMUL.FTZ R29, R31, UR21 ;  /* 0x000000151f1d7c20 */ /* 0x000fe20008410000 */
[----:B------:R-:W-:-:S02]  /*4900*/  IMAD.U32 R31, RZ, RZ, UR24 ;  /* 0x00000018ff1f7e24 */ /* 0x000fc4000f8e00ff */
[----:B------:R-:W-:Y:S01]  /*4910*/  FMUL.FTZ R26, R28, UR21 ;  /* 0x000000151c1a7c20 */ /* 0x000fe20008410000 */
[----:B------:R-:W-:Y:S01]  /*4920*/  FMUL.FTZ R28, R30, UR21 ;  /* 0x000000151e1c7c20 */ /* 0x000fe20008410000 */
[----:B------:R-:W-:Y:S01]  /*4930*/  HMMA.16816.F32.BF16 R184, R16, R4, R184 ;  /* 0x0000000410b8723c */ /* 0x000fe200000418b8 */
[----:B------:R-:W3:Y:S01]  /*4940*/  MUFU.TANH R11, R11 ;  /* 0x0000000b000b7308 */ /* 0x000ee20000002400 */
[----:B------:R-:W-:-:S03]  /*4950*/  IMAD R31, R31, 0x20, R234 ;  /* 0x000000201f1f7824 */ /* 0x000fc600078e02ea */
[----:B------:R-:W-:Y:S02]  /*4960*/  FMUL.FTZ R171, R204, UR21 ;  /* 0x00000015ccab7c20 */ /* 0x000fe40008410000 */
[----:B------:R-:W-:Y:S01]  /*4970*/  IADD3 R5, R31, 0x1, RZ ;  /* 0x000000011f057810 */ /* 0x000fe20007ffe0ff */
[----:B------:R-:W-:Y:S01]  /*4980*/  FMUL.FTZ R169, R205, UR21 ;  /* 0x00000015cda97c20 */ /* 0x000fe20008410000 */
[----:B------:R-:W5:Y:S01]  /*4990*/  MUFU.TANH R15, R15 ;  /* 0x0000000f000f7308 */ /* 0x000f620000002400 */
[CC--:B------:R-:W-:Y:S01]  /*49a0*/  ISETP.GE.AND P5, PT, R31.reuse, R232.reuse, PT ;  /* 0x000000e81f00720c */ /* 0x0c0fe20003fa6270 */
[----:B------:R-:W-:Y:S01]  /*49b0*/  VIADD R23, R31, 0x9 ;  /* 0x000000091f177836 */ /* 0x000fe20000000000 */
[----:B------:R-:W-:Y:S01]  /*49c0*/  HMMA.16816.F32.BF16 R176, R16, R6, R176 ;  /* 0x0000000610b0723c */ /* 0x000fe200000418b0 */
[----:B------:R-:W-:Y:S01]  /*49d0*/  ISETP.GE.AND P4, PT, R5, R232, PT ;  /* 0x000000e80500720c */ /* 0x000fe20003f86270 */
[----:B------:R-:W-:Y:S01]  /*49e0*/  VIADD R21, R31, 0x10 ;  /* 0x000000101f157836 */ /* 0x000fe20000000000 */
[----:B-1----:R-:W-:Y:S01]  /*49f0*/  FSEL R3, R3, -INF , !P5 ;  /* 0xff80000003037808 */ /* 0x002fe20006800000 */
[----:B------:R-:W-:Y:S01]  /*4a00*/  FMUL.FTZ R199, R206, UR21 ;  /* 0x00000015cec77c20 */ /* 0x000fe20008410000 */
[----:B------:R-:W1:Y:S01]  /*4a10*/  MUFU.TANH R171, R171 ;  /* 0x000000ab00ab7308 */ /* 0x000e620000002400 */
[----:B------:R-:W-:Y:S01]  /*4a20*/  ISETP.GE.AND P3, PT, R5, R2, PT ;  /* 0x000000020500720c */ /* 0x000fe20003f66270 */
[----:B------:R-:W-:-:S02]  /*4a30*/  VIADD R7, R31, 0x8 ;  /* 0x000000081f077836 */ /* 0x000fc40000000000 */
[----:B------:R-:W-:Y:S01]  /*4a40*/  FMUL.FTZ R200, R200, UR21 ;  /* 0x00000015c8c87c20 */ /* 0x000fe20008410000 */
[----:B----4-:R-:W-:Y:S01]  /*4a50*/  FSEL R13, R13, -INF , !P4 ;  /* 0xff8000000d0d7808 */ /* 0x010fe20006000000 */
[----:B------:R-:W-:Y:S01]  /*4a60*/  FMUL.FTZ R201, R201, UR21 ;  /* 0x00000015c9c97c20 */ /* 0x000fe20008410000 */
[----:B------:R-:W-:Y:S01]  /*4a70*/  FMNMX.FTZ R4, R168, R3, !PT ;  /* 0x00000003a8047209 */ /* 0x000fe20007810000 */
[----:B------:R-:W-:Y:S01]  /*4a80*/  FMUL.FTZ R196, R207, UR21 ;  /* 0x00000015cfc47c20 */ /* 0x000fe20008410000 */
[----:B------:R-:W4:Y:S01]  /*4a90*/  MUFU.TANH R169, R169 ;  /* 0x000000a900a97308 */ /* 0x000f220000002400 */
[-C--:B------:R-:W-:Y:S01]  /*4aa0*/  ISETP.GE.AND P5, PT, R7, R232.reuse, PT ;  /* 0x000000e80700720c */ /* 0x080fe20003fa6270 */
[----:B------:R-:W-:Y:S01]  /*4ab0*/  VIADD R17, R31, 0x18 ;  /* 0x000000181f117836 */ /* 0x000fe20000000000 */
[----:B--2---:R-:W-:Y:S01]  /*4ac0*/  FSEL R14, R14, -INF , !P3 ;  /* 0xff8000000e0e7808 */ /* 0x004fe20005800000 */
[----:B------:R-:W-:Y:S01]  /*4ad0*/  FMUL.FTZ R184, R184, UR21 ;  /* 0x00000015b8b87c20 */ /* 0x000fe20008410000 */
[----:B------:R-:W-:Y:S01]  /*4ae0*/  ISETP.GE.AND P3, PT, R23, R232, PT ;  /* 0x000000e81700720c */ /* 0x000fe20003f66270 */
[----:B------:R-:W-:Y:S01]  /*4af0*/  FMUL.FTZ R185, R185, UR21 ;  /* 0x00000015b9b97c20 */ /* 0x000fe20008410000 */
[----:B---3--:R-:W-:Y:S01]  /*4b00*/  FSEL R11, R11, -INF , !P5 ;  /* 0xff8000000b0b7808 */ /* 0x008fe20006800000 */
[----:B------:R-:W2:Y:S01]  /*4b10*/  MUFU.TANH R204, R200 ;  /* 0x000000c800cc7308 */ /* 0x000ea20000002400 */
[----:B------:R-:W-:Y:S01]  /*4b20*/  FMNMX.FTZ R4, R13, R4, !PT ;  /* 0x000000040d047209 */ /* 0x000fe20007810000 */
[----:B------:R-:W-:Y:S01]  /*4b30*/  FMUL.FTZ R186, R186, UR21 ;  /* 0x00000015baba7c20 */ /* 0x000fe20008410000 */
[----:B------:R-:W-:-:S02]  /*4b40*/  IADD3 R19, R31, 0x11, RZ ;  /* 0x000000111f137810 */ /* 0x000fc40007ffe0ff */
[----:B------:R-:W-:Y:S02]  /*4b50*/  ISETP.GE.AND P5, PT, R21, R232, PT ;  /* 0x000000e81500720c */ /* 0x000fe40003fa6270 */
[----:B-----5:R-:W-:Y:S01]  /*4b60*/  FSEL R15, R15, -INF , !P3 ;  /* 0xff8000000f0f7808 */ /* 0x020fe20005800000 */
[----:B------:R-:W3:Y:S01]  /*4b70*/  MUFU.TANH R201, R201 ;  /* 0x000000c900c97308 */ /* 0x000ee20000002400 */
[----:B------:R-:W-:Y:S02]  /*4b80*/  FMNMX.FTZ R4, R11, R4, !PT ;  /* 0x000000040b047209 */ /* 0x000fe40007810000 */
[C---:B------:R-:W-:Y:S02]  /*4b90*/  ISETP.GE.AND P2, PT, R5.reuse, R230, PT ;  /* 0x000000e60500720c */ /* 0x040fe40003f46270 */
[----:B------:R-:W-:Y:S02]  /*4ba0*/  ISETP.GE.AND P1, PT, R5, R0, PT ;  /* 0x000000000500720c */ /* 0x000fe40003f26270 */
[----:B------:R-:W-:Y:S01]  /*4bb0*/  ISETP.GE.AND P3, PT, R19, R232, PT ;  /* 0x000000e81300720c */ /* 0x000fe20003f66270 */
[----:B------:R-:W2:Y:S01]  /*4bc0*/  MUFU.TANH R10, R10 ;  /* 0x0000000a000a7308 */ /* 0x000ea20000002400 */
[----:B-1----:R-:W-:-:S02]  /*4bd0*/  FSEL R171, R171, -INF , !P5 ;  /* 0xff800000abab7808 */ /* 0x002fc40006800000 */
[----:B------:R-:W-:Y:S02]  /*4be0*/  FMNMX.FTZ R4, R15, R4, !PT ;  /* 0x000000040f047209 */ /* 0x000fe40007810000 */
[----:B------:R-:W-:Y:S02]  /*4bf0*/  FSEL R5, R164, -INF , !P2 ;  /* 0xff800000a4057808 */ /* 0x000fe40005000000 */
[C---:B------:R-:W-:Y:S01]  /*4c00*/  ISETP.GE.AND P6, PT, R31.reuse, R230, PT ;  /* 0x000000e61f00720c */ /* 0x040fe20003fc6270 */
[----:B------:R-:W1:Y:S01]  /*4c10*/  MUFU.TANH R24, R24 ;  /* 0x0000001800187308 */ /* 0x000e620000002400 */
[C---:B------:R-:W-:Y:S02]  /*4c20*/  ISETP.GE.AND P4, PT, R31.reuse, R2, PT ;  /* 0x000000021f00720c */ /* 0x040fe40003f86270 */
[C---:B------:R-:W-:Y:S01]  /*4c30*/  ISETP.GE.AND P2, PT, R31.reuse, R0, PT ;  /* 0x000000001f00720c */ /* 0x040fe20003f46270 */
[----:B------:R-:W-:Y:S01]  /*4c40*/  VIADD R31, R31, 0x19 ;  /* 0x000000191f1f7836 */ /* 0x000fe20000000000 */
[----:B------:R-:W-:-:S02]  /*4c50*/  ISETP.GE.AND P5, PT, R17, R232, PT ;  /* 0x000000e81100720c */ /* 0x000fc40003fa6270 */
[----:B----4-:R-:W-:Y:S01]  /*4c60*/  FSEL R169, R169, -INF , !P3 ;  /* 0xff800000a9a97808 */ /* 0x010fe20005800000 */
[----:B------:R-:W4:Y:S01]  /*4c70*/  MUFU.TANH R25, R25 ;  /* 0x0000001900197308 */ /* 0x000f220000002400 */
[----:B------:R-:W-:Y:S02]  /*4c80*/  FMNMX.FTZ R4, R171, R4, !PT ;  /* 0x00000004ab047209 */ /* 0x000fe40007810000 */
[----:B------:R-:W-:Y:S02]  /*4c90*/  ISETP.GE.AND P3, PT, R31, R232, PT ;  /* 0x000000e81f00720c */ /* 0x000fe40003f66270 */
[----:B--2---:R-:W-:Y:S02]  /*4ca0*/  FSEL R204, R204, -INF , !P5 ;  /* 0xff800000cccc7808 */ /* 0x004fe40006800000 */
[----:B------:R-:W-:Y:S01]  /*4cb0*/  FMNMX.FTZ R33, R169, R4, !PT ;  /* 0x00000004a9217209 */ /* 0x000fe20007810000 */
[----:B------:R-:W2:Y:S01]  /*4cc0*/  MUFU.TANH R26, R26 ;  /* 0x0000001a001a7308 */ /* 0x000ea20000002400 */
[----:B---3--:R-:W-:-:S02]  /*4cd0*/  FSEL R201, R201, -INF , !P3 ;  /* 0xff800000c9c97808 */ /* 0x008fc40005800000 */
[----:B------:R-:W-:Y:S02]  /*4ce0*/  FMNMX.FTZ R6, R204, R33, !PT ;  /* 0x00000021cc067209 */ /* 0x000fe40007810000 */
[C---:B------:R-:W-:Y:S02]  /*4cf0*/  ISETP.GE.AND P5, PT, R7.reuse, R230, PT ;  /* 0x000000e60700720c */ /* 0x040fe40003fa6270 */
[----:B------:R-:W-:Y:S01]  /*4d00*/  ISETP.GE.AND P3, PT, R7, R2, PT ;  /* 0x000000020700720c */ /* 0x000fe20003f66270 */
[----:B------:R-:W3:Y:S01]  /*4d10*/  MUFU.TANH R27, R27 ;  /* 0x0000001b001b7308 */ /* 0x000ee20000002400 */
[----:B------:R-:W-:-:S07]  /*4d20*/  FMNMX.FTZ R6, R201, R6, !PT ;  /* 0x00000006c9067209 */ /* 0x000fce0007810000 */
[----:B------:R-:W1:Y:S08]  /*4d30*/  MUFU.TANH R28, R28 ;  /* 0x0000001c001c7308 */ /* 0x000e700000002400 */
[----:B------:R-:W1:Y:S08]  /*4d40*/  MUFU.TANH R29, R29 ;  /* 0x0000001d001d7308 */ /* 0x000e700000002400 */
[----:B------:R-:W1:Y:S08]  /*4d50*/  MUFU.TANH R199, R199 ;  /* 0x000000c700c77308 */ /* 0x000e700000002400 */
[----:B------:R-:W1:Y:S08]  /*4d60*/  MUFU.TANH R196, R196 ;  /* 0x000000c400c47308 */ /* 0x000e700000002400 */
[----:B------:R1:W1:Y:S08]  /*4d70*/  MUFU.TANH R244, R184 ;  /* 0x000000b800f47308 */ /* 0x0002700000002400 */
[----:B------:R1:W1:Y:S08]  /*4d80*/  MUFU.TANH R236, R185 ;  /* 0x000000b900ec7308 */ /* 0x0002700000002400 */
[----:B------:R1:W1:Y:S01]  /*4d90*/  MUFU.TANH R207, R186 ;  /* 0x000000ba00cf7308 */ /* 0x0002620000002400 */
[----:B------:R-:W-:Y:S06]  /*4da0*/  BAR.SYNC.DEFER_BLOCKING 0x0 ;  /* 0x0000000000007b1d */ /* 0x000fec0000010000 */
[----:B--234-:R-:W-:Y:S05]  /*4db0*/  @!P0 BRA `(.L_x_1181) ;  /* 0x0000000000608947 */ /* 0x01cfea0003800000 */
        /* <DEDUP_REMOVED lines=8> */
[----:B------:R-:W-:Y:S01]  /*4e40*/  LEA R16, P0, R33, R224, 0x5 ;  /* 0x000000e021107211 */ /* 0x000fe200078028ff */
[----:B------:R-:W-:-:S03]  /*4e50*/  ULDC.64 UR6, c[0x0][0x218] ;  /* 0x0000860000067ab9 */ /* 0x000fc60000000a00 */
[----:B------:R-:W-:-:S05]  /*4e60*/  IMAD.U32 R33, RZ, RZ, UR4 ;  /* 0x00000004ff217e24 */ /* 0x000fca000f8e00ff */
        /* <DEDUP_REMOVED lines=13> */
.L_x_1181:
[----:B------:R-:W-:Y:S01]  /*4f40*/  FSEL R26, R26, -INF , !P3 ;  /* 0xff8000001a1a7808 */ /* 0x000fe20005800000 */
[----:B--2---:R-:W2:Y:S01]  /*4f50*/  SHFL.BFLY PT, R33, R6, 0x2, 0x1f ;  /* 0x0c401f0006217f89 */ /* 0x004ea200000e0000 */
[----:B------:R-:W-:Y:S01]  /*4f60*/  ISETP.GE.AND P3, PT, R23, R2, PT ;  /* 0x000000021700720c */ /* 0x000fe20003f66270 */
[----:B------:R-:W-:Y:S01]  /*4f70*/  FMUL.FTZ R193, R203, UR21 ;  /* 0x00000015cbc17c20 */ /* 0x000fe20008410000 */
[----:B------:R-:W-:Y:S01]  /*4f80*/  ISETP.GE.AND P0, PT, R7, R0, PT ;  /* 0x000000000700720c */ /* 0x000fe20003f06270 */
[----:B------:R-:W-:Y:S01]  /*4f90*/  FMUL.FTZ R195, R202, UR21 ;  /* 0x00000015cac37c20 */ /* 0x000fe20008410000 */
[----:B------:R-:W-:Y:S01]  /*4fa0*/  FSEL R4, R27, -INF , !P3 ;  /* 0xff8000001b047808 */ /* 0x000fe20005800000 */
[----:B------:R-:W-:Y:S01]  /*4fb0*/  FMUL.FTZ R176, R176, UR21 ;  /* 0x00000015b0b07c20 */ /* 0x000fe20008410000 */
[----:B-1----:R-:W-:Y:S01]  /*4fc0*/  FSEL R7, R24, -INF , !P5 ;  /* 0xff80000018077808 */ /* 0x002fe20006800000 */
[----:B------:R-:W1:Y:S01]  /*4fd0*/  MUFU.TANH R193, R193 ;  /* 0x000000c100c17308 */ /* 0x000e620000002400 */
[----:B------:R-:W-:Y:S01]  /*4fe0*/  FSEL R27, R12, -INF , !P6 ;  /* 0xff8000000c1b7808 */ /* 0x000fe20007000000 */
[----:B------:R-:W-:Y:S01]  /*4ff0*/  FMUL.FTZ R187, R187, UR21 ;  /* 0x00000015bbbb7c20 */ /* 0x000fe20008410000 */
[-C--:B------:R-:W-:Y:S01]  /*5000*/  ISETP.GE.AND P5, PT, R23, R230.reuse, PT ;  /* 0x000000e61700720c */ /* 0x080fe20003fa6270 */
[----:B------:R-:W-:Y:S01]  /*5010*/  FMUL.FTZ R177, R177, UR21 ;  /* 0x00000015b1b17c20 */ /* 0x000fe20008410000 */
[----:B------:R-:W-:Y:S01]  /*5020*/  FMNMX.FTZ R12, R167, R27, !PT ;  /* 0x0000001ba70c7209 */ /* 0x000fe20007810000 */
[----:B------:R-:W-:Y:S01]  /*5030*/  FMUL.FTZ R178, R178, UR21 ;  /* 0x00000015b2b27c20 */ /* 0x000fe20008410000 */
[----:B------:R-:W-:Y:S01]  /*5040*/  FSEL R25, R25, -INF , !P5 ;  /* 0xff80000019197808 */ /* 0x000fe20006800000 */
[----:B------:R-:W3:Y:S01]  /*5050*/  MUFU.TANH R195, R195 ;  /* 0x000000c300c37308 */ /* 0x000ee20000002400 */
[----:B------:R-:W-:Y:S01]  /*5060*/  ISETP.GE.AND P5, PT, R21, R230, PT ;  /* 0x000000e61500720c */ /* 0x000fe20003fa6270 */
[----:B------:R-:W-:Y:S01]  /*5070*/  FMUL.FTZ R179, R179, UR21 ;  /* 0x00000015b3b37c20 */ /* 0x000fe20008410000 */
[----:B------:R-:W-:Y:S01]  /*5080*/  FMNMX.FTZ R12, R5, R12, !PT ;  /* 0x0000000c050c7209 */ /* 0x000fe20007810000 */
[----:B------:R-:W-:Y:S01]  /*5090*/  UISETP.GE.AND UP0, UPT, UR20, 0x3, UPT ;  /* 0x000000031400788c */ /* 0x000fe2000bf06270 */
[----:B------:R-:W-:-:S02]  /*50a0*/  FSEL R199, R199, -INF , !P5 ;  /* 0xff800000c7c77808 */ /* 0x000fc40006800000 */
[----:B------:R-:W-:Y:S01]  /*50b0*/  ISETP.GE.AND P5, PT, R21, R2, PT ;  /* 0x000000021500720c */ /* 0x000fe20003fa6270 */
[----:B------:R-:W4:Y:S01]  /*50c0*/  MUFU.TANH R242, R176 ;  /* 0x000000b000f27308 */ /* 0x000f220000002400 */
[----:B------:R-:W-:Y:S02]  /*50d0*/  FMNMX.FTZ R12, R7, R12, !PT ;  /* 0x0000000c070c7209 */ /* 0x000fe40007810000 */
[----:B------:R-:W-:Y:S02]  /*50e0*/  FSEL R8, R8, -INF , !P4 ;  /* 0xff80000008087808 */ /* 0x000fe40006000000 */
[----:B------:R-:W-:Y:S02]  /*50f0*/  ISETP.GE.AND P6, PT, R21, R0, PT ;  /* 0x000000001500720c */ /* 0x000fe40003fc6270 */
[----:B------:R-:W-:Y:S01]  /*5100*/  FSEL R244, R244, -INF , !P5 ;  /* 0xff800000f4f47808 */ /* 0x000fe20006800000 */
[----:B------:R-:W5:Y:S01]  /*5110*/  MUFU.TANH R205, R187 ;  /* 0x000000bb00cd7308 */ /* 0x000f620000002400 */
[----:B------:R-:W-:-:S02]  /*5120*/  ISETP.GE.AND P5, PT, R19, R230, PT ;  /* 0x000000e61300720c */ /* 0x000fc40003fa6270 */
[----:B------:R-:W-:Y:S02]  /*5130*/  FMNMX.FTZ R12, R25, R12, !PT ;  /* 0x0000000c190c7209 */ /* 0x000fe40007810000 */
[----:B------:R-:W-:Y:S02]  /*5140*/  FMNMX.FTZ R21, R166, R8, !PT ;  /* 0x00000008a6157209 */ /* 0x000fe40007810000 */
[----:B------:R-:W-:Y:S01]  /*5150*/  ISETP.GE.AND P3, PT, R23, R0, PT ;  /* 0x000000001700720c */ /* 0x000fe20003f66270 */
[----:B------:R-:W5:Y:S01]  /*5160*/  MUFU.TANH R238, R177 ;  /* 0x000000b100ee7308 */ /* 0x000f620000002400 */
[----:B------:R-:W-:Y:S02]  /*5170*/  FSEL R196, R196, -INF , !P5 ;  /* 0xff800000c4c47808 */ /* 0x000fe40006800000 */
[----:B------:R-:W-:Y:S02]  /*5180*/  FMNMX.FTZ R23, R199, R12, !PT ;  /* 0x0000000cc7177209 */ /* 0x000fe40007810000 */
[----:B------:R-:W-:-:S02]  /*5190*/  FMNMX.FTZ R21, R14, R21, !PT ;  /* 0x000000150e157209 */ /* 0x000fc40007810000 */
[----:B------:R-:W-:Y:S01]  /*51a0*/  FMNMX.FTZ R12, R196, R23, !PT ;  /* 0x00000017c40c7209 */ /* 0x000fe20007810000 */
[----:B------:R-:W5:Y:S01]  /*51b0*/  MUFU.TANH R203, R178 ;  /* 0x000000b200cb7308 */ /* 0x000f620000002400 */
[----:B------:R-:W-:Y:S02]  /*51c0*/  FMNMX.FTZ R21, R26, R21, !PT ;  /* 0x000000151a157209 */ /* 0x000fe40007810000 */
[----:B------:R-:W-:Y:S02]  /*51d0*/  FSEL R23, R9, -INF , !P2 ;  /* 0xff80000009177808 */ /* 0x000fe40005000000 */
[----:B--2---:R-:W-:Y:S02]  /*51e0*/  FMNMX.FTZ R6, R6, R33, !PT ;  /* 0x0000002106067209 */ /* 0x004fe40007810000 */
[----:B------:R-:W-:Y:S01]  /*51f0*/  FMNMX.FTZ R173, R4, R21, !PT ;  /* 0x0000001504ad7209 */ /* 0x000fe20007810000 */
[----:B------:R-:W2:Y:S01]  /*5200*/  MUFU.TANH R170, R179 ;  /* 0x000000b300aa7308 */ /* 0x000ea20000002400 */
[----:B------:R-:W-:Y:S01]  /*5210*/  FSEL R21, R10, -INF , !P1 ;  /* 0xff8000000a157808 */ /* 0x000fe20004800000 */
[----:B------:R-:W2:Y:S01]  /*5220*/  SHFL.BFLY PT, R35, R6, 0x1, 0x1f ;  /* 0x0c201f0006237f89 */ /* 0x000ea200000e0000 */
[----:B------:R-:W-:-:S02]  /*5230*/  FMNMX.FTZ R16, R165, R23, !PT ;  /* 0x00000017a5107209 */ /* 0x000fc40007810000 */
[----:B------:R-:W-:Y:S02]  /*5240*/  ISETP.GE.AND P4, PT, R31, R230, PT ;  /* 0x000000e61f00720c */ /* 0x000fe40003f86270 */
[----:B------:R-:W-:Y:S02]  /*5250*/  FSEL R9, R28, -INF , !P0 ;  /* 0xff8000001c097808 */ /* 0x000fe40004000000 */
[----:B------:R-:W-:Y:S02]  /*5260*/  FMNMX.FTZ R16, R21, R16, !PT ;  /* 0x0000001015107209 */ /* 0x000fe40007810000 */
[----:B------:R-:W-:Y:S02]  /*5270*/  ISETP.GE.AND P5, PT, R17, R230, PT ;  /* 0x000000e61100720c */ /* 0x000fe40003fa6270 */
[----:B-1----:R-:W-:Y:S02]  /*5280*/  FSEL R193, R193, -INF , !P4 ;  /* 0xff800000c1c17808 */ /* 0x002fe40006000000 */
[----:B------:R-:W-:-:S02]  /*5290*/  ISETP.GE.AND P4, PT, R19, R2, PT ;  /* 0x000000021300720c */ /* 0x000fc40003f86270 */
[----:B------:R-:W-:Y:S02]  /*52a0*/  FSEL R29, R29, -INF , !P3 ;  /* 0xff8000001d1d7808 */ /* 0x000fe40005800000 */
[----:B------:R-:W-:Y:S02]  /*52b0*/  FMNMX.FTZ R16, R9, R16, !PT ;  /* 0x0000001009107209 */ /* 0x000fe40007810000 */
[----:B---3--:R-:W-:Y:S02]  /*52c0*/  FSEL R195, R195, -INF , !P5 ;  /* 0xff800000c3c37808 */ /* 0x008fe40006800000 */
[----:B------:R-:W-:Y:S02]  /*52d0*/  ISETP.GE.AND P5, PT, R17, R2, PT ;  /* 0x000000021100720c */ /* 0x000fe40003fa6270 */
[----:B------:R-:W-:Y:S02]  /*52e0*/  FSEL R236, R236, -INF , !P4 ;  /* 0xff800000ecec7808 */ /* 0x000fe40006000000 */
[----:B------:R-:W-:-:S02]  /*52f0*/  FMNMX.FTZ R173, R244, R173, !PT ;  /* 0x000000adf4ad7209 */ /* 0x000fc40007810000 */
[----:B------:R-:W-:Y:S02]  /*5300*/  ISETP.GE.AND P0, PT, R19, R0, PT ;  /* 0x000000001300720c */ /* 0x000fe40003f06270 */
[----:B------:R-:W-:Y:S02]  /*5310*/  FSEL R207, R207, -INF , !P6 ;  /* 0xff800000cfcf7808 */ /* 0x000fe40007000000 */
[----:B------:R-:W-:Y:S02]  /*5320*/  FMNMX.FTZ R16, R29, R16, !PT ;  /* 0x000000101d107209 */ /* 0x000fe40007810000 */
[----:B------:R-:W-:Y:S02]  /*5330*/  ISETP.GE.AND P4, PT, R31, R2, PT ;  /* 0x000000021f00720c */ /* 0x000fe40003f86270 */
[----:B----4-:R-:W-:Y:S02]  /*5340*/  FSEL R242, R242, -INF , !P5 ;  /* 0xff800000f2f27808 */ /* 0x010fe40006800000 */
[----:B------:R-:W-:-:S02]  /*5350*/  FMNMX.FTZ R173, R236, R173, !PT ;  /* 0x000000adecad7209 */ /* 0x000fc40007810000 */
[----:B------:R-:W-:Y:S02]  /*5360*/  ISETP.GE.AND P1, PT, R17, R0, PT ;  /* 0x000000001100720c */ /* 0x000fe40003f26270 */
[----:B-----5:R-:W-:Y:S02]  /*5370*/  FSEL R205, R205, -INF , !P0 ;  /* 0xff800000cdcd7808 */ /* 0x020fe40004000000 */
[----:B------:R-:W-:Y:S02]  /*5380*/  FMNMX.FTZ R16, R207, R16, !PT ;  /* 0x00000010cf107209 */ /* 0x000fe40007810000 */
[----:B------:R-:W-:Y:S02]  /*5390*/  FMNMX.FTZ R12, R195, R12, !PT ;  /* 0x0000000cc30c7209 */ /* 0x000fe40007810000 */
[----:B------:R-:W-:Y:S02]  /*53a0*/  FSEL R238, R238, -INF , !P4 ;  /* 0xff800000eeee7808 */ /* 0x000fe40006000000 */
[----:B------:R-:W-:-:S02]  /*53b0*/  FMNMX.FTZ R173, R242, R173, !PT ;  /* 0x000000adf2ad7209 */ /* 0x000fc40007810000 */
[----:B------:R-:W-:Y:S02]  /*53c0*/  ISETP.GE.AND P0, PT, R31, R0, PT ;  /* 0x000000001f00720c */ /* 0x000fe40003f06270 */
[----:B------:R-:W-:Y:S02]  /*53d0*/  FSEL R203, R203, -INF , !P1 ;  /* 0xff800000cbcb7808 */ /* 0x000fe40004800000 */
[----:B------:R-:W-:Y:S02]  /*53e0*/  FMNMX.FTZ R16, R205, R16, !PT ;  /* 0x00000010cd107209 */ /* 0x000fe40007810000 */
[----:B------:R-:W-:Y:S02]  /*53f0*/  FMNMX.FTZ R12, R193, R12, !PT ;  /* 0x0000000cc10c7209 */ /* 0x000fe40007810000 */
[----:B------:R-:W-:Y:S02]  /*5400*/  FMNMX.FTZ R10, R238, R173, !PT ;  /* 0x000000adee0a7209 */ /* 0x000fe40007810000 */
[----:B--2---:R-:W-:Y:S01]  /*5410*/  FSEL R170, R170, -INF , !P0 ;  /* 0xff800000aaaa7808 */ /* 0x004fe20004000000 */
[----:B------:R-:W1:Y:S01]  /*5420*/  SHFL.BFLY PT, R33, R12, 0x2, 0x1f ;  /* 0x0c401f000c217f89 */ /* 0x000e6200000e0000 */
[----:B------:R-:W-:-:S02]  /*5430*/  FMNMX.FTZ R17, R203, R16, !PT ;  /* 0x00000010cb117209 */ /* 0x000fc40007810000 */
[----:B------:R-:W-:Y:S01]  /*5440*/  FMNMX.FTZ R240, R6, R35, !PT ;  /* 0x0000002306f07209 */ /* 0x000fe20007810000 */
[----:B------:R-:W2:Y:S01]  /*5450*/  SHFL.BFLY PT, R19, R10, 0x2, 0x1f ;  /* 0x0c401f000a137f89 */ /* 0x000ea200000e0000 */
[----:B------:R-:W-:Y:S02]  /*5460*/  FMNMX.FTZ R6, R170, R17, !PT ;  /* 0x00000011aa067209 */ /* 0x000fe40007810000 */
[C---:B------:R-:W-:Y:S01]  /*5470*/  FSETP.NEU.FTZ.AND P3, PT, R240.reuse, -INF , PT ;  /* 0xff800000f000780b */ /* 0x040fe20003f7d000 */
[C---:B------:R-:W-:Y:S02]  /*5480*/  FMUL.FTZ R202, R240.reuse, UR25 ;  /* 0x00000019f0ca7c20 */ /* 0x040fe40008410000 */
[----:B------:R-:W3:Y:S01]  /*5490*/  SHFL.BFLY PT, R235, R6, 0x2, 0x1f ;  /* 0x0c401f0006eb7f89 */ /* 0x000ee200000e0000 */
        /* <DEDUP_REMOVED lines=8> */
[----:B------:R-:W-:Y:S01]  /*5520*/  FFMA.FTZ R204, R204, UR25, -R202 ;  /* 0x00000019cccc7c23 */ /* 0x000fe200080108ca */
[----:B-1----:R-:W-:Y:S01]  /*5530*/  FMNMX.FTZ R33, R12, R33, !PT ;  /* 0x000000210c217209 */ /* 0x002fe20007810000 */
[----:B------:R-:W-:Y:S01]  /*5540*/  MUFU.EX2 R190, R190 ;  /* 0x000000be00be7308 */ /* 0x000fe20000000800 */
[----:B--2---:R-:W-:-:S03]  /*5550*/  FMNMX.FTZ R19, R10, R19, !PT ;  /* 0x000000130a137209 */ /* 0x004fc60007810000 */
[----:B------:R-:W1:Y:S04]  /*5560*/  SHFL.BFLY PT, R12, R33, 0x1, 0x1f ;  /* 0x0c201f00210c7f89 */ /* 0x000e6800000e0000 */
[----:B------:R-:W2:Y:S01]  /*5570*/  SHFL.BFLY PT, R10, R19, 0x1, 0x1f ;  /* 0x0c201f00130a7f89 */ /* 0x000ea200000e0000 */
[----:B---3--:R-:W-:Y:S01]  /*5580*/  FMNMX.FTZ R235, R6, R235, !PT ;  /* 0x000000eb06eb7209 */ /* 0x008fe20007810000 */
[----:B------:R-:W-:Y:S04]  /*5590*/  MUFU.EX2 R188, R188 ;  /* 0x000000bc00bc7308 */ /* 0x000fe80000000800 */
[----:B------:R-:W3:Y:S04]  /*55a0*/  SHFL.BFLY PT, R6, R235, 0x1, 0x1f ;  /* 0x0c201f00eb067f89 */ /* 0x000ee800000e0000 */
[----:B------:R-:W-:Y:S08]  /*55b0*/  MUFU.EX2 R187, R187 ;  /* 0x000000bb00bb7308 */ /* 0x000ff00000000800 */
[----:B------:R-:W-:Y:S01]  /*55c0*/  MUFU.EX2 R186, R186 ;  /* 0x000000ba00ba7308 */ /* 0x000fe20000000800 */
[----:B-1----:R-:W-:-:S02]  /*55d0*/  FMNMX.FTZ R3, R33, R12, !PT ;  /* 0x0000000c21037209 */ /* 0x002fc40007810000 */
[----:B------:R-:W1:Y:S01]  /*55e0*/  LDSM.16.MT88.4 R32, [R216+0xa000] ;  /* 0x00a00000d820783b */ /* 0x000e620000004200 */
[----:B--2---:R-:W-:Y:S02]  /*55f0*/  FMNMX.FTZ R241, R19, R10, !PT ;  /* 0x0000000a13f17209 */ /* 0x004fe40007810000 */
[C---:B------:R-:W-:Y:S01]  /*5600*/  FMUL.FTZ R198, R3.reuse, UR25 ;  /* 0x0000001903c67c20 */ /* 0x040fe20008410000 */
[----:B------:R-:W-:Y:S01]  /*5610*/  FSETP.NEU.FTZ.AND P2, PT, R3, -INF , PT ;  /* 0xff8000000300780b */ /* 0x000fe20003f5d000 */
[----:B------:R-:W-:Y:S01]  /*5620*/  LDSM.16.MT88.4 R16, [R212+0xa000] ;  /* 0x00a00000d410783b */ /* 0x000fe20000004200 */
[C---:B------:R-:W-:Y:S01]  /*5630*/  FSETP.NEU.FTZ.AND P1, PT, R241.reuse, -INF , PT ;  /* 0xff800000f100780b */ /* 0x040fe20003f3d000 */
[----:B------:R-:W-:Y:S01]  /*5640*/  FMUL.FTZ R243, R241, UR25 ;  /* 0x00000019f1f37c20 */ /* 0x000fe20008410000 */
[----:B---3--:R-:W-:Y:S01]  /*5650*/  FMNMX.FTZ R235, R235, R6, !PT ;  /* 0x00000006ebeb7209 */ /* 0x008fe20007810000 */
[----:B------:R-:W2:Y:S01]  /*5660*/  MUFU.EX2 R197, R197 ;  /* 0x000000c500c57308 */ /* 0x000ea20000000800 */
[----:B------:R-:W-:-:S02]  /*5670*/  FSEL R198, R198, RZ, P2 ;  /* 0x000000ffc6c67208 */ /* 0x000fc40001000000 */
[----:B------:R-:W-:Y:S01]  /*5680*/  FSEL R243, R243, RZ, P1 ;  /* 0x000000fff3f37208 */ /* 0x000fe20000800000 */
[C---:B------:R-:W-:Y:S01]  /*5690*/  FMUL.FTZ R206, R235.reuse, UR25 ;  /* 0x00000019ebce7c20 */ /* 0x040fe20008410000 */
[----:B------:R-:W-:Y:S01]  /*56a0*/  FSETP.NEU.FTZ.AND P0, PT, R235, -INF , PT ;  /* 0xff800000eb00780b */ /* 0x000fe20003f1d000 */
[--C-:B------:R-:W-:Y:S01]  /*56b0*/  FFMA.FTZ R184, R5, UR25, -R198.reuse ;  /* 0x0000001905b87c23 */ /* 0x100fe200080108c6 */
[----:B------:R-:W-:Y:S01]  /*56c0*/  FSEL R5, R241, RZ, P1 ;  /* 0x000000fff1057208 */ /* 0x000fe20000800000 */
[--C-:B------:R-:W-:Y:S01]  /*56d0*/  FFMA.FTZ R175, R4, UR25, -R243.reuse ;  /* 0x0000001904af7c23 */ /* 0x100fe200080108f3 */
[----:B------:R-:W-:Y:S01]  /*56e0*/  FSEL R206, R206, RZ, P0 ;  /* 0x000000ffcece7208 */ /* 0x000fe20000000000 */
[--C-:B------:R-:W-:Y:S01]  /*56f0*/  FFMA.FTZ R185, R27, UR25, -R198.reuse ;  /* 0x000000191bb97c23 */ /* 0x100fe200080108c6 */
[----:B------:R-:W-:Y:S01]  /*5700*/  FSEL R4, R235, RZ, P0 ;  /* 0x000000ffeb047208 */ /* 0x000fe20000000000 */
        /* <DEDUP_REMOVED lines=8> */
[----:B------:R-:W-:Y:S01]  /*5790*/  FADD.FTZ R192, R166, -R5 ;  /* 0x80000005a6c07221 */ /* 0x000fe20000010000 */
[----:B------:R-:W-:Y:S01]  /*57a0*/  FADD.FTZ R191, R165, -R4 ;  /* 0x80000004a5bf7221 */ /* 0x000fe20000010000 */
[----:B------:R-:W-:Y:S01]  /*57b0*/  FFMA.FTZ R194, R25, UR25, -R198 ;  /* 0x0000001919c27c23 */ /* 0x000fe200080108c6 */
[----:B------:R-:W3:Y:S01]  /*57c0*/  LDSM.16.MT88.4 R28, [R214+0xa000] ;  /* 0x00a00000d61c783b */ /* 0x000ee20000004200 */
[----:B------:R-:W-:Y:S01]  /*57d0*/  FSEL R200, R3, RZ, P2 ;  /* 0x000000ff03c87208 */ /* 0x000fe20001000000 */
[----:B------:R-:W-:Y:S01]  /*57e0*/  FMUL.FTZ R192, R192, UR25 ;  /* 0x00000019c0c07c20 */ /* 0x000fe20008410000 */
[----:B------:R-:W-:Y:S01]  /*57f0*/  FMUL.FTZ R191, R191, UR25 ;  /* 0x00000019bfbf7c20 */ /* 0x000fe20008410000 */
[----:B------:R-:W4:Y:S01]  /*5800*/  LDSM.16.MT88.4 R20, [R213+0xa000] ;  /* 0x00a00000d514783b */ /* 0x000f220000004200 */
[----:B------:R-:W-:Y:S01]  /*5810*/  MUFU.EX2 R178, R178 ;  /* 0x000000b200b27308 */ /* 0x000fe20000000800 */
[----:B------:R-:W-:Y:S01]  /*5820*/  FADD.FTZ R200, R167, -R200 ;  /* 0x800000c8a7c87221 */ /* 0x000fe20000010000 */
[-C--:B--2---:R-:W-:Y:S01]  /*5830*/  FMUL.FTZ R160, R160, R197.reuse ;  /* 0x000000c5a0a07220 */ /* 0x084fe20000410000 */
[----:B------:R-:W2:Y:S01]  /*5840*/  LDSM.16.MT88.4 R8, [R216+0xb000] ;  /* 0x00b00000d808783b */ /* 0x000ea20000004200 */
[-C--:B------:R-:W-:Y:S01]  /*5850*/  FMUL.FTZ R161, R161, R197.reuse ;  /* 0x000000c5a1a17220 */ /* 0x080fe20000410000 */
[----:B------:R-:W-:Y:S01]  /*5860*/  FMUL.FTZ R200, R200, UR25 ;  /* 0x00000019c8c87c20 */ /* 0x000fe20008410000 */
[-C--:B------:R-:W-:Y:S01]  /*5870*/  FMUL.FTZ R148, R148, R197.reuse ;  /* 0x000000c594947220 */ /* 0x080fe20000410000 */
[----:B------:R-:W5:Y:S01]  /*5880*/  LDSM.16.MT88.4 R4, [R214+0xb000] ;  /* 0x00b00000d604783b */ /* 0x000f620000004200 */
[----:B------:R-:W1:Y:S01]  /*5890*/  MUFU.EX2 R177, R177 ;  /* 0x000000b100b17308 */ /* 0x000e620000000800 */
[-C--:B------:R-:W-:Y:S01]  /*58a0*/  FMUL.FTZ R149, R149, R197.reuse ;  /* 0x000000c595957220 */ /* 0x080fe20000410000 */
[-C--:B------:R-:W-:Y:S01]  /*58b0*/  FMUL.FTZ R144, R144, R197.reuse ;  /* 0x000000c590907220 */ /* 0x080fe20000410000 */
[----:B------:R-:W5:Y:S01]  /*58c0*/  LDSM.16.MT88.4 R24, [R213+0xb000] ;  /* 0x00b00000d518783b */ /* 0x000f620000004200 */
[-C--:B------:R-:W-:Y:S01]  /*58d0*/  FMUL.FTZ R145, R145, R197.reuse ;  /* 0x000000c591917220 */ /* 0x080fe20000410000 */
[-C--:B------:R-:W-:Y:S01]  /*58e0*/  FMUL.FTZ R132, R132, R197.reuse ;  /* 0x000000c584847220 */ /* 0x080fe20000410000 */
[-C--:B------:R-:W-:Y:S01]  /*58f0*/  FMUL.FTZ R133, R133, R197.reuse ;  /* 0x000000c585857220 */ /* 0x080fe20000410000 */
[----:B------:R-:W5:Y:S01]  /*5900*/  LDSM.16.MT88.4 R12, [R212+0xb000] ;  /* 0x00b00000d40c783b */ /* 0x000f620000004200 */
        /* <DEDUP_REMOVED lines=9> */
[----:B-1----:R-:W-:Y:S01]  /*59a0*/  F2FP.BF16.F32.PACK_AB R164, R177, R178 ;  /* 0x000000b2b1a4723e */ /* 0x002fe200000010ff */
        /* <DEDUP_REMOVED lines=15> */
[----:B---3--:R-:W-:Y:S01]  /*5aa0*/  F2FP.BF16.F32.PACK_AB R166, R175, R176 ;  /* 0x000000b0afa6723e */ /* 0x008fe200000010ff */
[-C--:B------:R-:W-:Y:S01]  /*5ab0*/  FMUL.FTZ R116, R116, R197.reuse ;  /* 0x000000c574747220 */ /* 0x080fe20000410000 */
[-C--:B------:R-:W-:Y:S01]  /*5ac0*/  FMUL.FTZ R117, R117, R197.reuse ;  /* 0x000000c575757220 */ /* 0x080fe20000410000 */
[-C--:B------:R-:W-:Y:S01]  /*5ad0*/  FMUL.FTZ R128, R128, R197.reuse ;  /* 0x000000c580807220 */ /* 0x080fe20000410000 */
[-C--:B------:R-:W-:Y:S01]  /*5ae0*/  FMUL.FTZ R129, R129, R197.reuse ;  /* 0x000000c581817220 */ /* 0x080fe20000410000 */
[--C-:B------:R-:W-:Y:S01]  /*5af0*/  FFMA.FTZ R239, R242, UR25, -R243.reuse ;  /* 0x00000019f2ef7c23 */ /* 0x100fe200080108f3 */
[--C-:B------:R-:W-:Y:S01]  /*5b00*/  FFMA.FTZ R237, R244, UR25, -R243.reuse ;  /* 0x00000019f4ed7c23 */ /* 0x100fe200080108f3 */
[----:B------:R-:W-:Y:S01]  /*5b10*/  MUFU.EX2 R172, R172 ;  /* 0x000000ac00ac7308 */ /* 0x000fe20000000800 */
[----:B------:R-:W-:Y:S01]  /*5b20*/  FFMA.FTZ R242, R205, UR25, -R206 ;  /* 0x00000019cdf27c23 */ /* 0x000fe200080108ce */
[--C-:B------:R-:W-:Y:S01]  /*5b30*/  FFMA.FTZ R205, R171, UR25, -R202.reuse ;  /* 0x00000019abcd7c23 */ /* 0x100fe200080108ca */
[--C-:B------:R-:W-:Y:S01]  /*5b40*/  FFMA.FTZ R244, R169, UR25, -R202.reuse ;  /* 0x00000019a9f47c23 */ /* 0x100fe200080108ca */
[----:B------:R-:W-:Y:S01]  /*5b50*/  FFMA.FTZ R202, R201, UR25, -R202 ;  /* 0x00000019c9ca7c23 */ /* 0x000fe200080108ca */
[--C-:B------:R-:W-:Y:S01]  /*5b60*/  FFMA.FTZ R236, R236, UR25, -R243.reuse ;  /* 0x00000019ecec7c23 */ /* 0x100fe200080108f3 */
[----:B------:R-:W-:Y:S01]  /*5b70*/  FFMA.FTZ R207, R207, UR25, -R206 ;  /* 0x00000019cfcf7c23 */ /* 0x000fe200080108ce */
[--C-:B------:R-:W-:Y:S01]  /*5b80*/  FFMA.FTZ R201, R199, UR25, -R198.reuse ;  /* 0x00000019c7c97c23 */ /* 0x100fe200080108c6 */
[----:B------:R-:W3:Y:S01]  /*5b90*/  MUFU.EX2 R189, R189 ;  /* 0x000000bd00bd7308 */ /* 0x000ee20000000800 */
[----:B-1----:R-:W-:Y:S01]  /*5ba0*/  F2FP.BF16.F32.PACK_AB R165, R173, R174 ;  /* 0x000000aeada5723e */ /* 0x002fe200000010ff */
[----:B------:R-:W-:Y:S01]  /*5bb0*/  FFMA.FTZ R196, R196, UR25, -R198 ;  /* 0x00000019c4c47c23 */ /* 0x000fe200080108c6 */
[----:B------:R-:W-:Y:S01]  /*5bc0*/  FFMA.FTZ R203, R203, UR25, -R206 ;  /* 0x00000019cbcb7c23 */ /* 0x000fe200080108ce */
[----:B------:R-:W-:Y:S01]  /*5bd0*/  FFMA.FTZ R195, R195, UR25, -R198 ;  /* 0x00000019c3c37c23 */ /* 0x000fe200080108c6 */
[----:B------:R-:W-:Y:S01]  /*5be0*/  FFMA.FTZ R238, R238, UR25, -R243 ;  /* 0x00000019eeee7c23 */ /* 0x000fe200080108f3 */
[----:B------:R-:W-:Y:S01]  /*5bf0*/  FFMA.FTZ R206, R170, UR25, -R206 ;  /* 0x00000019aace7c23 */ /* 0x000fe200080108ce */
[----:B------:R-:W-:Y:S01]  /*5c00*/  FFMA.FTZ R198, R193, UR25, -R198 ;  /* 0x00000019c1c67c23 */ /* 0x000fe200080108c6 */
[----:B------:R-:W1:Y:S01]  /*5c10*/  MUFU.EX2 R192, R192 ;  /* 0x000000c000c07308 */ /* 0x000e620000000800 */
[----:B------:R-:W-:Y:S01]  /*5c20*/  FFMA.FTZ R197, R233, R197, R190 ;  /* 0x000000c5e9c57223 */ /* 0x000fe200000100be */
[----:B------:R-:W-:-:S06]  /*5c30*/  PLOP3.LUT P0, PT, PT, PT, UP0, 0x80, 0x0 ;  /* 0x000000000000781c */ /* 0x000fcc0003f0f008 */
[----:B------:R-:W4:Y:S01]  /*5c40*/  MUFU.EX2 R191, R191 ;  /* 0x000000bf00bf7308 */ /* 0x000f220000000800 */
[----:B---3--:R-:W-:-:S07]  /*5c50*/  F2FP.BF16.F32.PACK_AB R167, R189, R172 ;  /* 0x000000acbda7723e */ /* 0x008fce00000010ff */
[----:B------:R-:W-:Y:S01]  /*5c60*/  MUFU.EX2 R185, R185 ;  /* 0x000000b900b97308 */ /* 0x000fe20000000800 */
[-C--:B-1----:R-:W-:Y:S01]  /*5c70*/  FMUL.FTZ R156, R156, R192.reuse ;  /* 0x000000c09c9c7220 */ /* 0x082fe20000410000 */
[-C--:B------:R-:W-:Y:S01]  /*5c80*/  FMUL.FTZ R157, R157, R192.reuse ;  /* 0x000000c09d9d7220 */ /* 0x080fe20000410000 */
[-C--:B------:R-:W-:Y:S01]  /*5c90*/  FMUL.FTZ R152, R152, R192.reuse ;  /* 0x000000c098987220 */ /* 0x080fe20000410000 */
[-C--:B------:R-:W-:Y:S01]  /*5ca0*/  FMUL.FTZ R153, R153, R192.reuse ;  /* 0x000000c099997220 */ /* 0x080fe20000410000 */
[-C--:B------:R-:W-:Y:S01]  /*5cb0*/  FMUL.FTZ R140, R140, R192.reuse ;  /* 0x000000c08c8c7220 */ /* 0x080fe20000410000 */
[-C--:B------:R-:W-:Y:S01]  /*5cc0*/  FMUL.FTZ R141, R141, R192.reuse ;  /* 0x000000c08d8d7220 */ /* 0x080fe20000410000 */
[-C--:B------:R-:W-:Y:S01]  /*5cd0*/  FMUL.FTZ R136, R136, R192.reuse ;  /* 0x000000c088887220 */ /* 0x080fe20000410000 */
        /* <DEDUP_REMOVED lines=62> */
[-C--:B-1----:R-:W-:Y:S01]  /*60c0*/  FMUL.FTZ R162, R162, R200.reuse ;  /* 0x000000c8a2a27220 */ /* 0x082fe20000410000 */
        /* <DEDUP_REMOVED lines=37> */
[----:B------:R-:W-:Y:S01]  /*6320*/  MUFU.EX2 R237, R237 ;  /* 0x000000ed00ed7308 */ /* 0x000fe20000000800 */
[----:B------:R-:W-:Y:S01]  /*6330*/  FFMA.FTZ R178, R231, R192, R178 ;  /* 0x000000c0e7b27223 */ /* 0x000fe200000100b2 */
[----:B------:R-:W-:Y:S01]  /*6340*/  FFMA.FTZ R174, R229, R191, R174 ;  /* 0x000000bfe5ae7223 */ /* 0x000fe200000100ae */
[----:B------:R-:W-:Y:S02]  /*6350*/  HMMA.16816.F32.BF16 R60, R164, R18, R60 ;  /* 0x00000012a43c723c */ /* 0x000fe4000004183c */
[----:B------:R-:W-:Y:S01]  /*6360*/  FADD.FTZ R177, R177, R178 ;  /* 0x000000b2b1b17221 */ /* 0x000fe20000010000 */
[----:B------:R-:W-:-:S02]  /*6370*/  FADD.FTZ R173, R173, R174 ;  /* 0x000000aeadad7221 */ /* 0x000fc40000010000 */
[----:B------:R-:W1:Y:S01]  /*6380*/  MUFU.EX2 R236, R236 ;  /* 0x000000ec00ec7308 */ /* 0x000e620000000800 */
[----:B--2---:R-:W-:Y:S01]  /*6390*/  HMMA.16816.F32.BF16 R72, R164, R8, R72 ;  /* 0x00000008a448723c */ /* 0x004fe20000041848 */
[----:B------:R-:W-:Y:S01]  /*63a0*/  FADD.FTZ R176, R176, R177 ;  /* 0x000000b1b0b07221 */ /* 0x000fe20000010000 */
[----:B------:R-:W-:-:S03]  /*63b0*/  FADD.FTZ R172, R172, R173 ;  /* 0x000000adacac7221 */ /* 0x000fc60000010000 */
[----:B------:R-:W-:Y:S01]  /*63c0*/  FADD.FTZ R176, R175, R176 ;  /* 0x000000b0afb07221 */ /* 0x000fe20000010000 */
[----:B------:R-:W-:Y:S01]  /*63d0*/  HMMA.16816.F32.BF16 R76, R164, R10, R76 ;  /* 0x0000000aa44c723c */ /* 0x000fe2000004184c */
[----:B------:R-:W-:Y:S01]  /*63e0*/  MUFU.EX2 R207, R207 ;  /* 0x000000cf00cf7308 */ /* 0x000fe20000000800 */
[----:B------:R-:W-:-:S04]  /*63f0*/  FADD.FTZ R172, R189, R172 ;  /* 0x000000acbdac7221 */ /* 0x000fc80000010000 */
[C---:B-----5:R-:W-:Y:S03]  /*6400*/  HMMA.16816.F32.BF16 R88, R164.reuse, R4, R88 ;  /* 0x00000004a458723c */ /* 0x060fe60000041858 */
[----:B------:R-:W2:Y:S01]  /*6410*/  MUFU.EX2 R242, R242 ;  /* 0x000000f200f27308 */ /* 0x000ea20000000800 */
[C---:B-1----:R-:W-:Y:S01]  /*6420*/  F2FP.BF16.F32.PACK_AB R168, R236.reuse, R237 ;  /* 0x000000edeca8723e */ /* 0x042fe200000010ff */
[----:B------:R-:W-:Y:S01]  /*6430*/  FADD.FTZ R237, R237, R176 ;  /* 0x000000b0eded7221 */ /* 0x000fe20000010000 */
[C---:B------:R-:W-:Y:S03]  /*6440*/  HMMA.16816.F32.BF16 R92, R164.reuse, R6, R92 ;  /* 0x00000006a45c723c */ /* 0x040fe6000004185c */
[----:B------:R-:W-:Y:S02]  /*6450*/  FADD.FTZ R236, R236, R237 ;  /* 0x000000edecec7221 */ /* 0x000fe40000010000 */
[----:B------:R-:W-:Y:S01]  /*6460*/  MUFU.EX2 R205, R205 ;  /* 0x000000cd00cd7308 */ /* 0x000fe20000000800 */
[C---:B------:R-:W-:Y:S06]  /*6470*/  HMMA.16816.F32.BF16 R104, R164.reuse, R24, R104 ;  /* 0x00000018a468723c */ /* 0x040fec0000041868 */
[----:B------:R-:W-:Y:S01]  /*6480*/  HMMA.16816.F32.BF16 R108, R164, R26, R108 ;  /* 0x0000001aa46c723c */ /* 0x000fe2000004186c */
[----:B------:R-:W-:Y:S01]  /*6490*/  MUFU.EX2 R244, R244 ;  /* 0x000000f400f47308 */ /* 0x000fe20000000800 */
[----:B--2---:R-:W-:Y:S01]  /*64a0*/  F2FP.BF16.F32.PACK_AB R169, R242, R207 ;  /* 0x000000cff2a9723e */ /* 0x004fe200000010ff */
[----:B------:R-:W-:-:S03]  /*64b0*/  FADD.FTZ R207, R207, R172 ;  /* 0x000000accfcf7221 */ /* 0x000fc60000010000 */
[C---:B------:R-:W-:Y:S01]  /*64c0*/  HMMA.16816.F32.BF16 R120, R164.reuse, R12, R120 ;  /* 0x0000000ca478723c */ /* 0x040fe20000041878 */
[----:B------:R-:W-:Y:S02]  /*64d0*/  FADD.FTZ R242, R242, R207 ;  /* 0x000000cff2f27221 */ /* 0x000fe40000010000 */
[----:B------:R-:W-:Y:S03]  /*64e0*/  MUFU.EX2 R201, R201 ;  /* 0x000000c900c97308 */ /* 0x000fe60000000800 */
[----:B------:R-:W-:Y:S05]  /*64f0*/  HMMA.16816.F32.BF16 R124, R164, R14, R124 ;  /* 0x0000000ea47c723c */ /* 0x000fea000004187c */
[----:B------:R-:W-:Y:S02]  /*6500*/  MUFU.EX2 R196, R196 ;  /* 0x000000c400c47308 */ /* 0x000fe40000000800 */
[C---:B------:R-:W-:Y:S01]  /*6510*/  F2FP.BF16.F32.PACK_AB R164, R188.reuse, R190 ;  /* 0x000000bebca4723e */ /* 0x040fe200000010ff */
[----:B------:R-:W-:Y:S01]  /*6520*/  FADD.FTZ R188, R188, R197 ;  /* 0x000000c5bcbc7221 */ /* 0x000fe20000010000 */
[----:B------:R-:W-:Y:S01]  /*6530*/  F2FP.BF16.F32.PACK_AB R165, R184, R185 ;  /* 0x000000b9b8a5723e */ /* 0x000fe200000010ff */
[----:B------:R-:W-:Y:S01]  /*6540*/  FFMA.FTZ R185, R228, R200, R185 ;  /* 0x000000c8e4b97223 */ /* 0x000fe200000100b9 */
[----:B------:R-:W-:Y:S01]  /*6550*/  F2FP.BF16.F32.PACK_AB R166, R186, R187 ;  /* 0x000000bbbaa6723e */ /* 0x000fe200000010ff */
[----:B------:R-:W-:Y:S01]  /*6560*/  FADD.FTZ R187, R187, R188 ;  /* 0x000000bcbbbb7221 */ /* 0x000fe20000010000 */
[----:B------:R-:W-:Y:S01]  /*6570*/  F2FP.BF16.F32.PACK_AB R167, R194, R179 ;  /* 0x000000b3c2a7723e */ /* 0x000fe200000010ff */
[----:B------:R-:W1:Y:S01]  /*6580*/  MUFU.EX2 R239, R239 ;  /* 0x000000ef00ef7308 */ /* 0x000e620000000800 */
[----:B------:R-:W-:Y:S01]  /*6590*/  FADD.FTZ R184, R184, R185 ;  /* 0x000000b9b8b87221 */ /* 0x000fe20000010000 */
[----:B------:R-:W-:-:S03]  /*65a0*/  FADD.FTZ R186, R186, R187 ;  /* 0x000000bbbaba7221 */ /* 0x000fc60000010000 */
[----:B------:R-:W-:Y:S01]  /*65b0*/  FADD.FTZ R179, R179, R184 ;  /* 0x000000b8b3b37221 */ /* 0x000fe20000010000 */
[----:B------:R-:W-:Y:S02]  /*65c0*/  HMMA.16816.F32.BF16 R160, R164, R32, R160 ;  /* 0x00000020a4a0723c */ /* 0x000fe400000418a0 */
[----:B------:R-:W2:Y:S01]  /*65d0*/  MUFU.EX2 R238, R238 ;  /* 0x000000ee00ee7308 */ /* 0x000ea20000000800 */
[----:B------:R-:W-:-:S03]  /*65e0*/  FADD.FTZ R194, R194, R179 ;  /* 0x000000b3c2c27221 */ /* 0x000fc60000010000 */
[C---:B------:R-:W-:Y:S01]  /*65f0*/  HMMA.16816.F32.BF16 R148, R164.reuse, R34, R148 ;  /* 0x00000022a494723c */ /* 0x040fe20000041894 */
[----:B------:R-:W3:Y:S03]  /*6600*/  LDSM.16.MT88.4 R32, [R216+0xa800] ;  /* 0x00a80000d820783b */ /* 0x000ee60000004200 */
[----:B------:R-:W-:Y:S01]  /*6610*/  MUFU.EX2 R203, R203 ;  /* 0x000000cb00cb7308 */ /* 0x000fe20000000800 */
[----:B-1----:R-:W-:Y:S01]  /*6620*/  FADD.FTZ R231, R239, R236 ;  /* 0x000000ecefe77221 */ /* 0x002fe20000010000 */
[C---:B------:R-:W-:Y:S06]  /*6630*/  HMMA.16816.F32.BF16 R144, R164.reuse, R28, R144 ;  /* 0x0000001ca490723c */ /* 0x040fec0000041890 */
[----:B------:R-:W-:Y:S01]  /*6640*/  HMMA.16816.F32.BF16 R132, R164, R30, R132 ;  /* 0x0000001ea484723c */ /* 0x000fe20000041884 */
[----:B------:R-:W1:Y:S01]  /*6650*/  LDSM.16.MT88.4 R28, [R214+0xa800] ;  /* 0x00a80000d61c783b */ /* 0x000e620000004200 */
[----:B------:R-:W4:Y:S01]  /*6660*/  MUFU.EX2 R206, R206 ;  /* 0x000000ce00ce7308 */ /* 0x000f220000000800 */
[C---:B--2---:R-:W-:Y:S01]  /*6670*/  F2FP.BF16.F32.PACK_AB R170, R238.reuse, R239 ;  /* 0x000000efeeaa723e */ /* 0x044fe200000010ff */
[----:B------:R-:W-:-:S02]  /*6680*/  FADD.FTZ R231, R238, R231 ;  /* 0x000000e7eee77221 */ /* 0x000fc40000010000 */
[C---:B------:R-:W-:Y:S04]  /*6690*/  HMMA.16816.F32.BF16 R36, R164.reuse, R20, R36 ;  /* 0x00000014a424723c */ /* 0x040fe80000041824 */
[----:B------:R-:W-:Y:S02]  /*66a0*/  MUFU.EX2 R204, R204 ;  /* 0x000000cc00cc7308 */ /* 0x000fe40000000800 */
[C---:B------:R-:W-:Y:S01]  /*66b0*/  HMMA.16816.F32.BF16 R48, R164.reuse, R22, R48 ;  /* 0x00000016a430723c */ /* 0x040fe20000041830 */
[----:B------:R-:W-:Y:S05]  /*66c0*/  LDSM.16.MT88.4 R20, [R212+0xa800] ;  /* 0x00a80000d414783b */ /* 0x000fea0000004200 */
[----:B------:R-:W-:Y:S01]  /*66d0*/  HMMA.16816.F32.BF16 R52, R164, R16, R52 ;  /* 0x00000010a434723c */ /* 0x000fe20000041834 */
[----:B------:R-:W2:Y:S01]  /*66e0*/  MUFU.EX2 R199, R202 ;  /* 0x000000ca00c77308 */ /* 0x000ea20000000800 */
[----:B----4-:R-:W-:Y:S01]  /*66f0*/  F2FP.BF16.F32.PACK_AB R171, R206, R203 ;  /* 0x000000cbceab723e */ /* 0x010fe200000010ff */
[----:B------:R-:W-:-:S03]  /*6700*/  FADD.FTZ R203, R203, R242 ;  /* 0x000000f2cbcb7221 */ /* 0x000fc60000010000 */
[C---:B------:R-:W-:Y:S01]  /*6710*/  HMMA.16816.F32.BF16 R64, R164.reuse, R18, R64 ;  /* 0x00000012a440723c */ /* 0x040fe20000041840 */
[----:B------:R-:W-:Y:S01]  /*6720*/  LDSM.16.MT88.4 R16, [R216+0xb800] ;  /* 0x00b80000d810783b */ /* 0x000fe20000004200 */
[----:B------:R-:W-:Y:S01]  /*6730*/  FADD.FTZ R229, R206, R203 ;  /* 0x000000cbcee57221 */ /* 0x000fe20000010000 */
[----:B------:R-:W-:Y:S03]  /*6740*/  MUFU.EX2 R195, R195 ;  /* 0x000000c300c37308 */ /* 0x000fe60000000800 */
[C---:B------:R-:W-:Y:S05]  /*6750*/  HMMA.16816.F32.BF16 R68, R164.reuse, R8, R68 ;  /* 0x00000008a444723c */ /* 0x040fea0000041844 */
[----:B------:R-:W4:Y:S01]  /*6760*/  MUFU.EX2 R198, R198 ;  /* 0x000000c600c67308 */ /* 0x000f220000000800 */
[C---:B------:R-:W-:Y:S01]  /*6770*/  HMMA.16816.F32.BF16 R80, R164.reuse, R10, R80 ;  /* 0x0000000aa450723c */ /* 0x040fe20000041850 */
[----:B------:R-:W-:Y:S05]  /*6780*/  LDSM.16.MT88.4 R8, [R213+0xb800] ;  /* 0x00b80000d508783b */ /* 0x000fea0000004200 */
[C---:B------:R-:W-:Y:S06]  /*6790*/  HMMA.16816.F32.BF16 R84, R164.reuse, R4, R84 ;  /* 0x00000004a454723c */ /* 0x040fec0000041854 */
[C---:B------:R-:W-:Y:S01]  /*67a0*/  HMMA.16816.F32.BF16 R96, R164.reuse, R6, R96 ;  /* 0x00000006a460723c */ /* 0x040fe20000041860 */
[----:B------:R-:W-:Y:S05]  /*67b0*/  LDSM.16.MT88.4 R4, [R212+0xb800] ;  /* 0x00b80000d404783b */ /* 0x000fea0000004200 */
[C---:B------:R-:W-:Y:S06]  /*67c0*/  HMMA.16816.F32.BF16 R100, R164.reuse, R24, R100 ;  /* 0x00000018a464723c */ /* 0x040fec0000041864 */
[C---:B------:R-:W-:Y:S01]  /*67d0*/  HMMA.16816.F32.BF16 R112, R164.reuse, R26, R112 ;  /* 0x0000001aa470723c */ /* 0x040fe20000041870 */
[----:B------:R-:W5:Y:S05]  /*67e0*/  LDSM.16.MT88.4 R24, [R213+0xa800] ;  /* 0x00a80000d518783b */ /* 0x000f6a0000004200 */
[C---:B------:R-:W-:Y:S06]  /*67f0*/  HMMA.16816.F32.BF16 R116, R164.reuse, R12, R116 ;  /* 0x0000000ca474723c */ /* 0x040fec0000041874 */
[----:B------:R-:W-:Y:S01]  /*6800*/  HMMA.16816.F32.BF16 R128, R164, R14, R128 ;  /* 0x0000000ea480723c */ /* 0x000fe20000041880 */
[----:B------:R-:W5:Y:S05]  /*6810*/  LDSM.16.MT88.4 R12, [R214+0xb800] ;  /* 0x00b80000d60c783b */ /* 0x000f6a0000004200 */
[C---:B---3--:R-:W-:Y:S01]  /*6820*/  HMMA.16816.F32.BF16 R156, R168.reuse, R32, R156 ;  /* 0x00000020a89c723c */ /* 0x048fe2000004189c */
[----:B------:R-:W-:Y:S01]  /*6830*/  F2FP.BF16.F32.PACK_AB R164, R244, R205 ;  /* 0x000000cdf4a4723e */ /* 0x000fe200000010ff */
[----:B------:R-:W-:Y:S01]  /*6840*/  FADD.FTZ R205, R205, R186 ;  /* 0x000000bacdcd7221 */ /* 0x000fe20000010000 */
[----:B------:R-:W-:Y:S01]  /*6850*/  F2FP.BF16.F32.PACK_AB R165, R196, R201 ;  /* 0x000000c9c4a5723e */ /* 0x000fe200000010ff */
[----:B------:R-:W-:Y:S01]  /*6860*/  FADD.FTZ R201, R201, R194 ;  /* 0x000000c2c9c97221 */ /* 0x000fe20000010000 */
[----:B--2---:R-:W-:Y:S01]  /*6870*/  F2FP.BF16.F32.PACK_AB R166, R199, R204 ;  /* 0x000000ccc7a6723e */ /* 0x004fe200000010ff */
[----:B------:R-:W-:Y:S01]  /*6880*/  FADD.FTZ R205, R244, R205 ;  /* 0x000000cdf4cd7221 */ /* 0x000fe20000010000 */
[----:B----4-:R-:W-:Y:S01]  /*6890*/  F2FP.BF16.F32.PACK_AB R167, R198, R195 ;  /* 0x000000c3c6a7723e */ /* 0x010fe200000010ff */
[----:B------:R-:W-:Y:S01]  /*68a0*/  FADD.FTZ R196, R196, R201 ;  /* 0x000000c9c4c47221 */ /* 0x000fe20000010000 */
[----:B------:R-:W-:Y:S01]  /*68b0*/  HMMA.16816.F32.BF16 R152, R168, R34, R152 ;  /* 0x00000022a898723c */ /* 0x000fe20000041898 */
[----:B------:R-:W-:-:S02]  /*68c0*/  FADD.FTZ R204, R204, R205 ;  /* 0x000000cdcccc7221 */ /* 0x000fc40000010000 */
[----:B------:R-:W-:Y:S02]  /*68d0*/  FADD.FTZ R195, R195, R196 ;  /* 0x000000c4c3c37221 */ /* 0x000fe40000010000 */
[----:B------:R-:W-:Y:S01]  /*68e0*/  FADD.FTZ R233, R199, R204 ;  /* 0x000000ccc7e97221 */ /* 0x000fe20000010000 */
[----:B-1----:R-:W-:Y:S01]  /*68f0*/  HMMA.16816.F32.BF16 R140, R168, R28, R140 ;  /* 0x0000001ca88c723c */ /* 0x002fe2000004188c */
[----:B------:R-:W-:-:S05]  /*6900*/  FADD.FTZ R228, R198, R195 ;  /* 0x000000c3c6e47221 */ /* 0x000fca0000010000 */
        /* <DEDUP_REMOVED lines=36> */
[----:B------:R-:W-:Y:S02]  /*6b50*/  USHF.L.U64.HI UR8, UR8, 0x6, UR9 ;  /* 0x0000000608087899 */ /* 0x000fe40008010209 */
[----:B------:R-:W-:Y:S02]  /*6b60*/  UIADD3 UR24, UR20, -0x3, URZ ;  /* 0xfffffffd14187890 */ /* 0x000fe4000fffe03f */
[----:B------:R-:W-:Y:S01]  /*6b70*/  IMAD.U32 R237, RZ, RZ, UR4 ;  /* 0x00000004ffed7e24 */ /* 0x000fe2000f8e00ff */
[----:B------:R-:W-:Y:S01]  /*6b80*/  BAR.SYNC.DEFER_BLOCKING 0x0 ;  /* 0x0000000000007b1d */ /* 0x000fe20000010000 */
[----:B------:R-:W-:Y:S01]  /*6b90*/  IADD3 R238, P2, R248, -UR4, RZ ;  /* 0x80000004f8ee7c10 */ /* 0x000fe2000ff5e0ff */
[----:B------:R-:W-:Y:S01]  /*6ba0*/  IMAD.U32 R5, RZ, RZ, UR8 ;  /* 0x00000008ff057e24 */ /* 0x000fe2000f8e00ff */
[----:B------:R-:W-:Y:S01]  /*6bb0*/  UISETP.NE.AND UP0, UPT, UR20, 0x3, UPT ;  /* 0x000000031400788c */ /* 0x000fe2000bf05270 */
[----:B------:R-:W-:-:S02]  /*6bc0*/  IADD3 R236, P1, P0, -R237, UR19, R248 ;  /* 0x00000013edec7c10 */ /* 0x000fc4000f83e1f8 */
[----:B------:R-:W-:Y:S02]  /*6bd0*/  IADD3.X R239, R249, ~UR8, RZ, P2, !PT ;  /* 0x80000008f9ef7c10 */ /* 0x000fe400097fe4ff */
[----:B------:R-:W-:-:S03]  /*6be0*/  IADD3.X R237, ~R5, UR18, R249, P1, P0 ;  /* 0x0000001205ed7c10 */ /* 0x000fc60008fe05f9 */
        /* <DEDUP_REMOVED lines=8> */
[----:B------:R-:W2:Y:S04]  /*6c70*/  LDSM.16.M88.4 R168, [R221+0x8000] ;  /* 0x00800000dda8783b */ /* 0x000ea80000000200 */
[----:B------:R-:W3:Y:S04]  /*6c80*/  LDSM.16.M88.4 R28, [R222+0x2000] ;  /* 0x00200000de1c783b */ /* 0x000ee80000000200 */
[----:B------:R-:W4:Y:S04]  /*6c90*/  LDSM.16.M88.4 R24, [R221+0x8800] ;  /* 0x00880000dd18783b */ /* 0x000f280000000200 */
[----:B------:R-:W-:Y:S04]  /*6ca0*/  LDSM.16.M88.4 R20, [R220] ;  /* 0x00000000dc14783b */ /* 0x000fe80000000200 */
[----:B------:R-:W5:Y:S04]  /*6cb0*/  LDSM.16.M88.4 R204, [R219] ;  /* 0x00000000dbcc783b */ /* 0x000f680000000200 */
[----:B------:R-:W1:Y:S04]  /*6cc0*/  LDSM.16.M88.4 R16, [R220+0x2000] ;  /* 0x00200000dc10783b */ /* 0x000e680000000200 */
[----:B------:R-:W1:Y:S04]  /*6cd0*/  LDSM.16.M88.4 R200, [R211] ;  /* 0x00000000d3c8783b */ /* 0x000e680000000200 */
[----:B------:R-:W-:Y:S04]  /*6ce0*/  LDSM.16.M88.4 R8, [R218+0x2000] ;  /* 0x00200000da08783b */ /* 0x000fe80000000200 */
[----:B------:R-:W1:Y:S04]  /*6cf0*/  LDSM.16.M88.4 R192, [R215+0x8000] ;  /* 0x00800000d7c0783b */ /* 0x000e680000000200 */
[----:B------:R-:W1:Y:S01]  /*6d00*/  LDSM.16.M88.4 R4, [R218] ;  /* 0x00000000da04783b */ /* 0x000e620000000200 */
[-C--:B--2---:R-:W-:Y:S03]  /*6d10*/  HMMA.16816.F32.BF16 R12, R196, R168.reuse, RZ ;  /* 0x000000a8c40c723c */ /* 0x084fe600000418ff */
[----:B------:R-:W2:Y:S04]  /*6d20*/  LDSM.16.M88.4 R184, [R215+0x8800] ;  /* 0x00880000d7b8783b */ /* 0x000ea80000000200 */
[----:B------:R-:W-:Y:S01]  /*6d30*/  LDSM.16.M88.4 R188, [R210] ;  /* 0x00000000d2bc783b */ /* 0x000fe20000000200 */
        /* <DEDUP_REMOVED lines=8> */
[----:B------:R-:W-:Y:S05]  /*6dc0*/  LDSM.16.M88.4 R24, [R217+0x2000] ;  /* 0x00200000d918783b */ /* 0x000fea0000000200 */
[-C--:B-----5:R-:W-:Y:S06]  /*6dd0*/  HMMA.16816.F32.BF16 R12, R20, R204.reuse, R12 ;  /* 0x000000cc140c723c */ /* 0x0a0fec000004180c */
[C---:B-1----:R-:W-:Y:S06]  /*6de0*/  HMMA.16816.F32.BF16 R176, R16.reuse, R204, R176 ;  /* 0x000000cc10b0723c */ /* 0x042fec00000418b0 */
[-C--:B------:R-:W-:Y:S06]  /*6df0*/  HMMA.16816.F32.BF16 R172, R16, R206.reuse, R172 ;  /* 0x000000ce10ac723c */ /* 0x080fec00000418ac */
[----:B------:R-:W-:Y:S01]  /*6e00*/  HMMA.16816.F32.BF16 R168, R20, R206, R168 ;  /* 0x000000ce14a8723c */ /* 0x000fe200000418a8 */
[----:B------:R-:W-:Y:S05]  /*6e10*/  LDSM.16.M88.4 R204, [R221+0x9800] ;  /* 0x00980000ddcc783b */ /* 0x000fea0000000200 */
[C---:B------:R-:W-:Y:S06]  /*6e20*/  HMMA.16816.F32.BF16 R32, R16.reuse, R200, R32 ;  /* 0x000000c81020723c */ /* 0x040fec0000041820 */
[----:B------:R-:W-:Y:S01]  /*6e30*/  HMMA.16816.F32.BF16 R28, R16, R202, R28 ;  /* 0x000000ca101c723c */ /* 0x000fe2000004181c */
[----:B------:R-:W1:Y:S05]  /*6e40*/  LDSM.16.M88.4 R16, [R217] ;  /* 0x00000000d910783b */ /* 0x000e6a0000000200 */
[C---:B------:R-:W-:Y:S06]  /*6e50*/  HMMA.16816.F32.BF16 R164, R20.reuse, R200, R164 ;  /* 0x000000c814a4723c */ /* 0x040fec00000418a4 */
[----:B------:R-:W-:Y:S01]  /*6e60*/  HMMA.16816.F32.BF16 R196, R20, R202, R196 ;  /* 0x000000ca14c4723c */ /* 0x000fe200000418c4 */
[----:B------:R-:W-:Y:S04]  /*6e70*/  LDSM.16.M88.4 R200, [R222+0x4000] ;  /* 0x00400000dec8783b */ /* 0x000fe80000000200 */
[----:B------:R-:W-:Y:S01]  /*6e80*/  LDSM.16.M88.4 R20, [R210+0x800] ;  /* 0x00080000d214783b */ /* 0x000fe20000000200 */
[-C--:B------:R-:W-:Y:S06]  /*6e90*/  HMMA.16816.F32.BF16 R176, R8, R192.reuse, R176 ;  /* 0x000000c008b0723c */ /* 0x080fec00000418b0 */
[----:B------:R-:W-:Y:S06]  /*6ea0*/  HMMA.16816.F32.BF16 R12, R4, R192, R12 ;  /* 0x000000c0040c723c */ /* 0x000fec000004180c */
[-C--:B------:R-:W-:Y:S06]  /*6eb0*/  HMMA.16816.F32.BF16 R172, R8, R194.reuse, R172 ;  /* 0x000000c208ac723c */ /* 0x080fec00000418ac */
[----:B------:R-:W-:Y:S01]  /*6ec0*/  HMMA.16816.F32.BF16 R168, R4, R194, R168 ;  /* 0x000000c204a8723c */ /* 0x000fe200000418a8 */
[----:B------:R-:W-:Y:S05]  /*6ed0*/  LDSM.16.M88.4 R192, [R220+0x4000] ;  /* 0x00400000dcc0783b */ /* 0x000fea0000000200 */
[C---:B--2---:R-:W-:Y:S06]  /*6ee0*/  HMMA.16816.F32.BF16 R32, R8.reuse, R184, R32 ;  /* 0x000000b80820723c */ /* 0x044fec0000041820 */
[----:B------:R-:W-:Y:S01]  /*6ef0*/  HMMA.16816.F32.BF16 R28, R8, R186, R28 ;  /* 0x000000ba081c723c */ /* 0x000fe2000004181c */
[----:B------:R-:W2:Y:S05]  /*6f00*/  LDSM.16.M88.4 R8, [R221+0x9000] ;  /* 0x00900000dd08783b */ /* 0x000eaa0000000200 */
[C---:B------:R-:W-:Y:S06]  /*6f10*/  HMMA.16816.F32.BF16 R164, R4.reuse, R184, R164 ;  /* 0x000000b804a4723c */ /* 0x040fec00000418a4 */
[----:B------:R-:W-:Y:S01]  /*6f20*/  HMMA.16816.F32.BF16 R196, R4, R186, R196 ;  /* 0x000000ba04c4723c */ /* 0x000fe200000418c4 */
[----:B------:R-:W3:Y:S04]  /*6f30*/  LDSM.16.M88.4 R4, [R222+0x6000] ;  /* 0x00600000de04783b */ /* 0x000ee80000000200 */
[----:B------:R-:W4:Y:S01]  /*6f40*/  LDSM.16.M88.4 R184, [R209] ;  /* 0x00000000d1b8783b */ /* 0x000f220000000200 */
[-C--:B-1----:R-:W-:Y:S06]  /*6f50*/  HMMA.16816.F32.BF16 R12, R16, R188.reuse, R12 ;  /* 0x000000bc100c723c */ /* 0x082fec000004180c */
[C---:B------:R-:W-:Y:S06]  /*6f60*/  HMMA.16816.F32.BF16 R176, R24.reuse, R188, R176 ;  /* 0x000000bc18b0723c */ /* 0x040fec00000418b0 */
[-C--:B------:R-:W-:Y:S06]  /*6f70*/  HMMA.16816.F32.BF16 R172, R24, R190.reuse, R172 ;  /* 0x000000be18ac723c */ /* 0x080fec00000418ac */
[----:B------:R-:W-:Y:S01]  /*6f80*/  HMMA.16816.F32.BF16 R168, R16, R190, R168 ;  /* 0x000000be10a8723c */ /* 0x000fe200000418a8 */
[----:B------:R-:W1:Y:S05]  /*6f90*/  LDSM.16.M88.4 R188, [R220+0x6000] ;  /* 0x00600000dcbc783b */ /* 0x000e6a0000000200 */
[----:B--2---:R-:W-:Y:S06]  /*6fa0*/  HMMA.16816.F32.BF16 R12, R200, R8, R12 ;  /* 0x00000008c80c723c */ /* 0x004fec000004180c */
[----:B------:R-:W-:Y:S06]  /*6fb0*/  HMMA.16816.F32.BF16 R164, R16, R20, R164 ;  /* 0x0000001410a4723c */ /* 0x000fec00000418a4 */
[C---:B---3--:R-:W-:Y:S06]  /*6fc0*/  HMMA.16816.F32.BF16 R176, R4.reuse, R8, R176 ;  /* 0x0000000804b0723c */ /* 0x048fec00000418b0 */
[-C--:B------:R-:W-:Y:S06]  /*6fd0*/  HMMA.16816.F32.BF16 R172, R4, R10.reuse, R172 ;  /* 0x0000000a04ac723c */ /* 0x080fec00000418ac */
[----:B------:R-:W-:Y:S01]  /*6fe0*/  HMMA.16816.F32.BF16 R168, R200, R10, R168 ;  /* 0x0000000ac8a8723c */ /* 0x000fe200000418a8 */
[----:B------:R-:W-:Y:S05]  /*6ff0*/  LDSM.16.M88.4 R8, [R217+0x4000] ;  /* 0x00400000d908783b */ /* 0x000fea0000000200 */
[C---:B------:R-:W-:Y:S06]  /*7000*/  HMMA.16816.F32.BF16 R32, R24.reuse, R20, R32 ;  /* 0x000000141820723c */ /* 0x040fec0000041820 */
[-C--:B------:R-:W-:Y:S01]  /*7010*/  HMMA.16816.F32.BF16 R28, R24, R22.reuse, R28 ;  /* 0x00000016181c723c */ /* 0x080fe2000004181c */
[----:B------:R-:W-:Y:S05]  /*7020*/  LDSM.16.M88.4 R24, [R218+0x4000] ;  /* 0x00400000da18783b */ /* 0x000fea0000000200 */
[----:B------:R-:W-:Y:S01]  /*7030*/  HMMA.16816.F32.BF16 R196, R16, R22, R196 ;  /* 0x0000001610c4723c */ /* 0x000fe200000418c4 */
[----:B------:R-:W2:Y:S04]  /*7040*/  LDSM.16.M88.4 R16, [R215+0x9000] ;  /* 0x00900000d710783b */ /* 0x000ea80000000200 */
[----:B------:R-:W3:Y:S01]  /*7050*/  LDSM.16.M88.4 R20, [R218+0x6000] ;  /* 0x00600000da14783b */ /* 0x000ee20000000200 */
[-C--:B----4-:R-:W-:Y:S06]  /*7060*/  HMMA.16816.F32.BF16 R12, R192, R184.reuse, R12 ;  /* 0x000000b8c00c723c */ /* 0x090fec000004180c */
[C---:B-1----:R-:W-:Y:S06]  /*7070*/  HMMA.16816.F32.BF16 R176, R188.reuse, R184, R176 ;  /* 0x000000b8bcb0723c */ /* 0x042fec00000418b0 */
[-C--:B------:R-:W-:Y:S06]  /*7080*/  HMMA.16816.F32.BF16 R172, R188, R186.reuse, R172 ;  /* 0x000000babcac723c */ /* 0x080fec00000418ac */
[----:B------:R-:W-:Y:S01]  /*7090*/  HMMA.16816.F32.BF16 R168, R192, R186, R168 ;  /* 0x000000bac0a8723c */ /* 0x000fe200000418a8 */
[----:B------:R-:W1:Y:S05]  /*70a0*/  LDSM.16.M88.4 R184, [R208] ;  /* 0x00000000d0b8783b */ /* 0x000e6a0000000200 */
[-C--:B------:R-:W-:Y:S06]  /*70b0*/  HMMA.16816.F32.BF16 R164, R200, R204.reuse, R164 ;  /* 0x000000ccc8a4723c */ /* 0x080fec00000418a4 */
[C---:B------:R-:W-:Y:S06]  /*70c0*/  HMMA.16816.F32.BF16 R32, R4.reuse, R204, R32 ;  /* 0x000000cc0420723c */ /* 0x040fec0000041820 */
[-C--:B------:R-:W-:Y:S01]  /*70d0*/  HMMA.16816.F32.BF16 R28, R4, R206.reuse, R28 ;  /* 0x000000ce041c723c */ /* 0x080fe2000004181c */
[----:B------:R-:W4:Y:S05]  /*70e0*/  LDSM.16.M88.4 R4, [R210+0x1000] ;  /* 0x00100000d204783b */ /* 0x000f2a0000000200 */
[----:B------:R-:W-:Y:S01]  /*70f0*/  HMMA.16816.F32.BF16 R200, R200, R206, R196 ;  /* 0x000000cec8c8723c */ /* 0x000fe200000418c4 */
[----:B------:R-:W5:Y:S05]  /*7100*/  LDSM.16.M88.4 R196, [R217+0x6000] ;  /* 0x00600000d9c4783b */ /* 0x000f6a0000000200 */
[-C--:B--2---:R-:W-:Y:S06]  /*7110*/  HMMA.16816.F32.BF16 R12, R24, R16.reuse, R12 ;  /* 0x00000010180c723c */ /* 0x084fec000004180c */
[C---:B---3--:R-:W-:Y:S06]  /*7120*/  HMMA.16816.F32.BF16 R176, R20.reuse, R16, R176 ;  /* 0x0000001014b0723c */ /* 0x048fec00000418b0 */
[-C--:B------:R-:W-:Y:S06]  /*7130*/  HMMA.16816.F32.BF16 R172, R20, R18.reuse, R172 ;  /* 0x0000001214ac723c */ /* 0x080fec00000418ac */
[----:B------:R-:W-:Y:S01]  /*7140*/  HMMA.16816.F32.BF16 R168, R24, R18, R168 ;  /* 0x0000001218a8723c */ /* 0x000fe200000418a8 */
[----:B------:R-:W2:Y:S05]  /*7150*/  LDSM.16.M88.4 R16, [R215+0x9800] ;  /* 0x00980000d710783b */ /* 0x000eaa0000000200 */
[C---:B-1----:R-:W-:Y:S06]  /*7160*/  HMMA.16816.F32.BF16 R164, R192.reuse, R184, R164 ;  /* 0x000000b8c0a4723c */ /* 0x042fec00000418a4 */
[----:B------:R-:W-:Y:S06]  /*7170*/  HMMA.16816.F32.BF16 R200, R192, R186, R200 ;  /* 0x000000bac0c8723c */ /* 0x000fec00000418c8 */
[-C--:B----4-:R-:W-:Y:S06]  /*7180*/  HMMA.16816.F32.BF16 R12, R8, R4.reuse, R12 ;  /* 0x00000004080c723c */ /* 0x090fec000004180c */
[C---:B-----5:R-:W-:Y:S06]  /*7190*/  HMMA.16816.F32.BF16 R176, R196.reuse, R4, R176 ;  /* 0x00000004c4b0723c */ /* 0x060fec00000418b0 */
[-C--:B------:R-:W-:Y:S06]  /*71a0*/  HMMA.16816.F32.BF16 R172, R196, R6.reuse, R172 ;  /* 0x00000006c4ac723c */ /* 0x080fec00000418ac */
[----:B------:R-:W-:Y:S01]  /*71b0*/  HMMA.16816.F32.BF16 R168, R8, R6, R168 ;  /* 0x0000000608a8723c */ /* 0x000fe200000418a8 */
[----:B------:R-:W1:Y:S01]  /*71c0*/  LDSM.16.M88.4 R4, [R210+0x1800] ;  /* 0x00180000d204783b */ /* 0x000e620000000200 */
[----:B------:R-:W-:-:S04]  /*71d0*/  DEPBAR.LE SB0, 0x0 ;  /* 0x000080000000791a */ /* 0x000fc80000000000 */
[----:B------:R-:W-:Y:S01]  /*71e0*/  HMMA.16816.F32.BF16 R32, R188, R184, R32 ;  /* 0x000000b8bc20723c */ /* 0x000fe20000041820 */
[----:B------:R-:W-:Y:S01]  /*71f0*/  FMUL.FTZ R204, R13, UR21 ;  /* 0x000000150dcc7c20 */ /* 0x000fe20008410000 */
[----:B------:R-:W-:Y:S01]  /*7200*/  FMUL.FTZ R12, R12, UR21 ;  /* 0x000000150c0c7c20 */ /* 0x000fe20008410000 */
[----:B------:R-:W-:-:S03]  /*7210*/  FMUL.FTZ R13, R14, UR21 ;  /* 0x000000150e0d7c20 */ /* 0x000fc60008410000 */
[C---:B--2---:R-:W-:Y:S01]  /*7220*/  HMMA.16816.F32.BF16 R164, R24.reuse, R16, R164 ;  /* 0x0000001018a4723c */ /* 0x044fe200000418a4 */
[----:B------:R-:W-:Y:S01]  /*7230*/  FMUL.FTZ R184, R15, UR21 ;  /* 0x000000150fb87c20 */ /* 0x000fe20008410000 */
[----:B------:R-:W2:Y:S01]  /*7240*/  MUFU.TANH R204, R204 ;  /* 0x000000cc00cc7308 */ /* 0x000ea20000002400 */
[----:B------:R-:W-:Y:S01]  /*7250*/  FMUL.FTZ R15, R176, UR21 ;  /* 0x00000015b00f7c20 */ /* 0x000fe20008410000 */
[----:B------:R-:W-:Y:S01]  /*7260*/  FMUL.FTZ R176, R177, UR21 ;  /* 0x00000015b1b07c20 */ /* 0x000fe20008410000 */
[----:B------:R-:W-:Y:S01]  /*7270*/  FMUL.FTZ R14, R178, UR21 ;  /* 0x00000015b20e7c20 */ /* 0x000fe20008410000 */
[----:B------:R-:W-:Y:S01]  /*7280*/  HMMA.16816.F32.BF16 R200, R24, R18, R200 ;  /* 0x0000001218c8723c */ /* 0x000fe200000418c8 */
[----:B------:R-:W-:Y:S01]  /*7290*/  FMUL.FTZ R172, R172, UR21 ;  /* 0x00000015acac7c20 */ /* 0x000fe20008410000 */
[----:B------:R-:W-:Y:S01]  /*72a0*/  FMUL.FTZ R177, R179, UR21 ;  /* 0x00000015b3b17c20 */ /* 0x000fe20008410000 */
[----:B------:R-:W-:Y:S01]  /*72b0*/  FMUL.FTZ R174, R174, UR21 ;  /* 0x00000015aeae7c20 */ /* 0x000fe20008410000 */
[----:B------:R-:W3:Y:S02]  /*72c0*/  MUFU.TANH R184, R184 ;  /* 0x000000b800b87308 */ /* 0x000ee40000002400 */
[----:B------:R-:W-:Y:S01]  /*72d0*/  HMMA.16816.F32.BF16 R28, R188, R186, R28 ;  /* 0x000000babc1c723c */ /* 0x000fe2000004181c */
[----:B------:R-:W-:Y:S01]  /*72e0*/  FMUL.FTZ R169, R169, UR21 ;  /* 0x00000015a9a97c20 */ /* 0x000fe20008410000 */
[----:B------:R-:W-:Y:S01]  /*72f0*/  FMUL.FTZ R168, R168, UR21 ;  /* 0x00000015a8a87c20 */ /* 0x000fe20008410000 */
[----:B------:R-:W-:Y:S01]  /*7300*/  FMUL.FTZ R171, R171, UR21 ;  /* 0x00000015abab7c20 */ /* 0x000fe20008410000 */
[----:B------:R-:W-:-:S02]  /*7310*/  FMUL.FTZ R170, R170, UR21 ;  /* 0x00000015aaaa7c20 */ /* 0x000fc40008410000 */
[----:B------:R-:W-:Y:S01]  /*7320*/  HMMA.16816.F32.BF16 R32, R20, R16, R32 ;  /* 0x000000101420723c */ /* 0x000fe20000041820 */
[----:B------:R-:W4:Y:S06]  /*7330*/  MUFU.TANH R172, R172 ;  /* 0x000000ac00ac7308 */ /* 0x000f2c0000002400 */
[----:B------:R-:W-:Y:S01]  /*7340*/  FMUL.FTZ R16, R173, UR21 ;  /* 0x00000015ad107c20 */ /* 0x000fe20008410000 */
[----:B------:R-:W-:Y:S01]  /*7350*/  FMUL.FTZ R17, R175, UR21 ;  /* 0x00000015af117c20 */ /* 0x000fe20008410000 */
[----:B------:R-:W5:Y:S01]  /*7360*/  MUFU.TANH R12, R12 ;  /* 0x0000000c000c7308 */ /* 0x000f620000002400 */
[C---:B-1----:R-:W-:Y:S06]  /*7370*/  HMMA.16816.F32.BF16 R164, R8.reuse, R4, R164 ;  /* 0x0000000408a4723c */ /* 0x042fec00000418a4 */
[----:B------:R-:W-:Y:S01]  /*7380*/  HMMA.16816.F32.BF16 R200, R8, R6, R200 ;  /* 0x0000000608c8723c */ /* 0x000fe200000418c8 */
[----:B------:R-:W1:Y:S05]  /*7390*/  MUFU.TANH R169, R169 ;  /* 0x000000a900a97308 */ /* 0x000e6a0000002400 */
[----:B------:R-:W-:Y:S03]  /*73a0*/  HMMA.16816.F32.BF16 R28, R20, R18, R28 ;  /* 0x00000012141c723c */ /* 0x000fe6000004181c */
[----:B------:R-:W1:Y:S03]  /*73b0*/  MUFU.TANH R176, R176 ;  /* 0x000000b000b07308 */ /* 0x000e660000002400 */
[----:B------:R-:W-:Y:S01]  /*73c0*/  HMMA.16816.F32.BF16 R32, R196, R4, R32 ;  /* 0x00000004c420723c */ /* 0x000fe20000041820 */
[----:B------:R-:W-:-:S04]  /*73d0*/  IMAD.U32 R19, RZ, RZ, UR24 ;  /* 0x00000018ff137e24 */ /* 0x000fc8000f8e00ff */
[----:B------:R-:W-:Y:S02]  /*73e0*/  IMAD R19, R19, 0x20, R234 ;  /* 0x0000002013137824 */ /* 0x000fe400078e02ea */
[----:B------:R-:W-:Y:S01]  /*73f0*/  FMUL.FTZ R164, R164, UR21 ;  /* 0x00000015a4a47c20 */ /* 0x000fe20008410000 */
[----:B------:R-:W-:Y:S01]  /*7400*/  MUFU.TANH R168, R168 ;  /* 0x000000a800a87308 */ /* 0x000fe20000002400 */
[----:B------:R-:W-:Y:S01]  /*7410*/  FMUL.FTZ R165, R165, UR21 ;  /* 0x00000015a5a57c20 */ /* 0x000fe20008410000 */
[C---:B------:R-:W-:Y:S02]  /*7420*/  VIADD R5, R19.reuse, 0x1 ;  /* 0x0000000113057836 */ /* 0x040fe40000000000 */
[----:B------:R-:W-:Y:S01]  /*7430*/  FMUL.FTZ R166, R166, UR21 ;  /* 0x00000015a6a67c20 */ /* 0x000fe20008410000 */
[C---:B------:R-:W-:Y:S02]  /*7440*/  VIADD R9, R19.reuse, 0x8 ;  /* 0x0000000813097836 */ /* 0x040fe40000000000 */
[----:B------:R-:W-:Y:S01]  /*7450*/  FMUL.FTZ R200, R200, UR21 ;  /* 0x00000015c8c87c20 */ /* 0x000fe20008410000 */
[----:B------:R-:W-:Y:S01]  /*7460*/  VIADD R25, R19, 0x9 ;  /* 0x0000000913197836 */ /* 0x000fe20000000000 */
[C---:B------:R-:W-:Y:S01]  /*7470*/  ISETP.GE.AND P1, PT, R5.reuse, R232, PT ;  /* 0x000000e80500720c */ /* 0x040fe20003f26270 */
[----:B------:R-:W1:Y:S01]  /*7480*/  MUFU.TANH R18, R164 ;  /* 0x000000a400127308 */ /* 0x000e620000002400 */
[----:B------:R-:W-:Y:S01]  /*7490*/  ISETP.GE.AND P4, PT, R5, R230, PT ;  /* 0x000000e60500720c */ /* 0x000fe20003f86270 */
[----:B------:R-:W-:Y:S01]  /*74a0*/  VIADD R23, R19, 0x10 ;  /* 0x0000001013177836 */ /* 0x000fe20000000000 */
[-C--:B------:R-:W-:Y:S01]  /*74b0*/  ISETP.GE.AND P0, PT, R9, R2.reuse, PT ;  /* 0x000000020900720c */ /* 0x080fe20003f06270 */
[----:B------:R-:W-:Y:S01]  /*74c0*/  VIADD R21, R19, 0x18 ;  /* 0x0000001813157836 */ /* 0x000fe20000000000 */
[----:B------:R-:W-:Y:S01]  /*74d0*/  ISETP.GE.AND P6, PT, R5, R2, PT ;  /* 0x000000020500720c */ /* 0x000fe20003fc6270 */
[----:B------:R-:W-:Y:S01]  /*74e0*/  FMUL.FTZ R201, R201, UR21 ;  /* 0x00000015c9c97c20 */ /* 0x000fe20008410000 */
[----:B------:R-:W-:Y:S01]  /*74f0*/  ISETP.GE.AND P2, PT, R5, R0, PT ;  /* 0x000000000500720c */ /* 0x000fe20003f46270 */
[----:B------:R-:W-:Y:S01]  /*7500*/  MUFU.TANH R171, R171 ;  /* 0x000000ab00ab7308 */ /* 0x000fe20000002400 */
[----:B--2---:R-:W-:Y:S01]  /*7510*/  FSEL R8, R204, -INF , !P1 ;  /* 0xff800000cc087808 */ /* 0x004fe20004800000 */
[----:B------:R-:W-:Y:S01]  /*7520*/  HMMA.16816.F32.BF16 R28, R196, R6, R28 ;  /* 0x00000006c41c723c */ /* 0x000fe2000004181c */
[----:B---3--:R-:W-:Y:S01]  /*7530*/  FSEL R5, R184, -INF , !P4 ;  /* 0xff800000b8057808 */ /* 0x008fe20006000000 */
[----:B------:R-:W-:Y:S01]  /*7540*/  FMUL.FTZ R195, R202, UR21 ;  /* 0x00000015cac37c20 */ /* 0x000fe20008410000 */
[CC--:B------:R-:W-:Y:S01]  /*7550*/  ISETP.GE.AND P4, PT, R19.reuse, R232.reuse, PT ;  /* 0x000000e81300720c */ /* 0x0c0fe20003f86270 */
[----:B------:R-:W-:Y:S01]  /*7560*/  VIADD R11, R19, 0x11 ;  /* 0x00000011130b7836 */ /* 0x000fe20000000000 */
[----:B----4-:R-:W-:Y:S01]  /*7570*/  FSEL R172, R172, -INF , !P0 ;  /* 0xff800000acac7808 */ /* 0x010fe20004000000 */
[----:B------:R-:W2:Y:S01]  /*7580*/  MUFU.TANH R204, R200 ;  /* 0x000000c800cc7308 */ /* 0x000ea20000002400 */
[-C--:B------:R-:W-:Y:S01]  /*7590*/  ISETP.GE.AND P0, PT, R25, R232.reuse, PT ;  /* 0x000000e81900720c */ /* 0x080fe20003f06270 */
[----:B------:R-:W-:Y:S01]  /*75a0*/  FMUL.FTZ R167, R167, UR21 ;  /* 0x00000015a7a77c20 */ /* 0x000fe20008410000 */
[----:B-----5:R-:W-:Y:S01]  /*75b0*/  FSEL R20, R12, -INF , !P4 ;  /* 0xff8000000c147808 */ /* 0x020fe20006000000 */
[----:B------:R-:W-:Y:S01]  /*75c0*/  FMUL.FTZ R32, R32, UR21 ;  /* 0x0000001520207c20 */ /* 0x000fe20008410000 */
[----:B-1----:R-:W-:Y:S01]  /*75d0*/  FSEL R10, R169, -INF , !P0 ;  /* 0xff800000a90a7808 */ /* 0x002fe20004000000 */
[----:B------:R-:W-:Y:S01]  /*75e0*/  FMUL.FTZ R33, R33, UR21 ;  /* 0x0000001521217c20 */ /* 0x000fe20008410000 */
[-C--:B------:R-:W-:Y:S01]  /*75f0*/  ISETP.GE.AND P0, PT, R23, R232.reuse, PT ;  /* 0x000000e81700720c */ /* 0x080fe20003f06270 */
[----:B------:R-:W1:Y:S01]  /*7600*/  MUFU.TANH R170, R170 ;  /* 0x000000aa00aa7308 */ /* 0x000e620000002400 */
[----:B------:R-:W-:Y:S01]  /*7610*/  ISETP.GE.AND P5, PT, R9, R232, PT ;  /* 0x000000e80900720c */ /* 0x000fe20003fa6270 */
[----:B------:R-:W-:Y:S01]  /*7620*/  FMUL.FTZ R34, R34, UR21 ;  /* 0x0000001522227c20 */ /* 0x000fe20008410000 */
[----:B------:R-:W-:-:S02]  /*7630*/  FMNMX.FTZ R27, R240, R20, !PT ;  /* 0x00000014f01b7209 */ /* 0x000fc40007810000 */
[----:B------:R-:W-:Y:S02]  /*7640*/  FSEL R4, R176, -INF , !P6 ;  /* 0xff800000b0047808 */ /* 0x000fe40007000000 */
[----:B------:R-:W-:Y:S01]  /*7650*/  FSEL R176, R18, -INF , !P0 ;  /* 0xff80000012b07808 */ /* 0x000fe20004000000 */
[----:B------:R-:W3:Y:S01]  /*7660*/  MUFU.TANH R206, R165 ;  /* 0x000000a500ce7308 */ /* 0x000ee20000002400 */
[----:B------:R-:W-:Y:S02]  /*7670*/  FSEL R6, R168, -INF , !P5 ;  /* 0xff800000a8067808 */ /* 0x000fe40006800000 */
[----:B------:R-:W-:Y:S02]  /*7680*/  FMNMX.FTZ R27, R8, R27, !PT ;  /* 0x0000001b081b7209 */ /* 0x000fe40007810000 */
[----:B------:R-:W-:Y:S02]  /*7690*/  ISETP.GE.AND P0, PT, R21, R232, PT ;  /* 0x000000e81500720c */ /* 0x000fe40003f06270 */
[-C--:B------:R-:W-:Y:S01]  /*76a0*/  ISETP.GE.AND P4, PT, R25, R230.reuse, PT ;  /* 0x000000e61900720c */ /* 0x080fe20003f86270 */
[----:B------:R-:W4:Y:S01]  /*76b0*/  MUFU.TANH R12, R201 ;  /* 0x000000c9000c7308 */ /* 0x000f220000002400 */
[----:B------:R-:W-:-:S02]  /*76c0*/  ISETP.GE.AND P3, PT, R9, R230, PT ;  /* 0x000000e60900720c */ /* 0x000fc40003f66270 */
[----:B------:R-:W-:Y:S02]  /*76d0*/  FMNMX.FTZ R27, R6, R27, !PT ;  /* 0x0000001b061b7209 */ /* 0x000fe40007810000 */
[----:B--2---:R-:W-:Y:S02]  /*76e0*/  FSEL R204, R204, -INF , !P0 ;  /* 0xff800000cccc7808 */ /* 0x004fe40004000000 */
[----:B------:R-:W-:Y:S01]  /*76f0*/  PLOP3.LUT P0, PT, PT, PT, UP0, 0x80, 0x0 ;  /* 0x000000000000781c */ /* 0x000fe20003f0f008 */
[----:B------:R-:W2:Y:S01]  /*7700*/  MUFU.TANH R13, R13 ;  /* 0x0000000d000d7308 */ /* 0x000ea20000002400 */
[----:B------:R-:W-:Y:S02]  /*7710*/  ISETP.GE.AND P1, PT, R9, R0, PT ;  /* 0x000000000900720c */ /* 0x000fe40003f26270 */
[----:B------:R-:W-:Y:S02]  /*7720*/  FSEL R171, R171, -INF , !P4 ;  /* 0xff800000abab7808 */ /* 0x000fe40006000000 */
[----:B-1----:R-:W-:-:S02]  /*7730*/  FSEL R7, R170, -INF , !P3 ;  /* 0xff800000aa077808 */ /* 0x002fc40005800000 */
[----:B------:R-:W-:Y:S01]  /*7740*/  ISETP.GE.AND P4, PT, R11, R232, PT ;  /* 0x000000e80b00720c */ /* 0x000fe20003f86270 */
[----:B------:R-:W1:Y:S01]  /*7750*/  MUFU.TANH R15, R15 ;  /* 0x0000000f000f7308 */ /* 0x000e620000002400 */
[----:B------:R-:W-:Y:S02]  /*7760*/  FMNMX.FTZ R27, R10, R27, !PT ;  /* 0x0000001b0a1b7209 */ /* 0x000fe40007810000 */
[C---:B------:R-:W-:Y:S02]  /*7770*/  ISETP.GE.AND P6, PT, R19.reuse, R230, PT ;  /* 0x000000e61300720c */ /* 0x040fe40003fc6270 */
[C---:B------:R-:W-:Y:S02]  /*7780*/  ISETP.GE.AND P5, PT, R19.reuse, R2, PT ;  /* 0x000000021300720c */ /* 0x040fe40003fa6270 */
[C---:B------:R-:W-:Y:S01]  /*7790*/  ISETP.GE.AND P3, PT, R19.reuse, R0, PT ;  /* 0x000000001300720c */ /* 0x040fe20003f66270 */
[----:B------:R-:W1:Y:S01]  /*77a0*/  MUFU.TANH R14, R14 ;  /* 0x0000000e000e7308 */ /* 0x000e620000002400 */
[----:B------:R-:W-:Y:S01]  /*77b0*/  VIADD R19, R19, 0x19 ;  /* 0x0000001913137836 */ /* 0x000fe20000000000 */
[----:B---3--:R-:W-:-:S02]  /*77c0*/  FSEL R206, R206, -INF , !P4 ;  /* 0xff800000cece7808 */ /* 0x008fc40006000000 */
[----:B------:R-:W-:Y:S02]  /*77d0*/  FMNMX.FTZ R27, R176, R27, !PT ;  /* 0x0000001bb01b7209 */ /* 0x000fe40007810000 */
[----:B------:R-:W-:Y:S02]  /*77e0*/  ISETP.GE.AND P4, PT, R19, R232, PT ;  /* 0x000000e81300720c */ /* 0x000fe40003f86270 */
[----:B------:R-:W3:Y:S01]  /*77f0*/  MUFU.TANH R177, R177 ;  /* 0x000000b100b17308 */ /* 0x000ee20000002400 */
[----:B------:R-:W-:Y:S02]  /*7800*/  FMNMX.FTZ R27, R206, R27, !PT ;  /* 0x0000001bce1b7209 */ /* 0x000fe40007810000 */
[----:B----4-:R-:W-:Y:S02]  /*7810*/  FSEL R202, R12, -INF , !P4 ;  /* 0xff8000000cca7808 */ /* 0x010fe40006000000 */
[----:B------:R-:W-:Y:S02]  /*7820*/  ISETP.GE.AND P4, PT, R25, R2, PT ;  /* 0x000000021900720c */ /* 0x000fe40003f86270 */
[----:B------:R-:W-:Y:S01]  /*7830*/  FMNMX.FTZ R27, R204, R27, !PT ;  /* 0x0000001bcc1b7209 */ /* 0x000fe20007810000 */
[----:B------:R-:W4:Y:S08]  /*7840*/  MUFU.TANH R16, R16 ;  /* 0x0000001000107308 */ /* 0x000f300000002400 */
[----:B------:R1:W1:Y:S08]  /*7850*/  MUFU.TANH R24, R174 ;  /* 0x000000ae00187308 */ /* 0x0002700000002400 */
[----:B------:R-:W1:Y:S08]  /*7860*/  MUFU.TANH R17, R17 ;  /* 0x0000001100117308 */ /* 0x000e700000002400 */
[----:B------:R1:W1:Y:S08]  /*7870*/  MUFU.TANH R205, R166 ;  /* 0x000000a600cd7308 */ /* 0x0002700000002400 */
[----:B------:R1:W1:Y:S08]  /*7880*/  MUFU.TANH R9, R167 ;  /* 0x000000a700097308 */ /* 0x0002700000002400 */
[----:B------:R1:W1:Y:S08]  /*7890*/  MUFU.TANH R243, R32 ;  /* 0x0000002000f37308 */ /* 0x0002700000002400 */
[----:B------:R1:W1:Y:S08]  /*78a0*/  MUFU.TANH R252, R33 ;  /* 0x0000002100fc7308 */ /* 0x0002700000002400 */
[----:B------:R-:W1:Y:S01]  /*78b0*/  MUFU.TANH R195, R195 ;  /* 0x000000c300c37308 */ /* 0x000e620000002400 */
[----:B------:R-:W-:Y:S06]  /*78c0*/  BAR.SYNC.DEFER_BLOCKING 0x0 ;  /* 0x0000000000007b1d */ /* 0x000fec0000010000 */
[----:B--234-:R-:W-:Y:S05]  /*78d0*/  @!P0 BRA `(.L_x_1182) ;  /* 0x0000000000608947 */ /* 0x01cfea0003800000 */
[----:B------:R-:W-:-:S04]  /*78e0*/  UIADD3 UR7, UR20, -0x4, URZ ;  /* 0xfffffffc14077890 */ /* 0x000fc8000fffe03f */
[----:B------:R-:W-:Y:S02]  /*78f0*/  USHF.R.S32.HI UR6, URZ, 0x1f, UR7 ;  /* 0x0000001f3f067899 */ /* 0x000fe40008011407 */
[----:B------:R-:W-:Y:S02]  /*7900*/  UIMAD.WIDE.U32 UR26, UR7, UR10, URZ ;  /* 0x0000000a071a72a5 */ /* 0x000fe4000f8e003f */
[----:B------:R-:W-:-:S04]  /*7910*/  UIMAD UR6, UR6, UR10, URZ ;  /* 0x0000000a060672a4 */ /* 0x000fc8000f8e023f */
[----:B------:R-:W-:Y:S01]  /*7920*/  UIMAD UR6, UR7, UR11, UR6 ;  /* 0x0000000b070672a4 */ /* 0x000fe2000f8e0206 */
[----:B-1----:R-:W-:Y:S02]  /*7930*/  IMAD.U32 R33, RZ, RZ, UR26 ;  /* 0x0000001aff217e24 */ /* 0x002fe4000f8e00ff */
[----:B------:R-:W-:Y:S01]  /*7940*/  IMAD.U32 R12, RZ, RZ, UR26 ;  /* 0x0000001aff0c7e24 */ /* 0x000fe2000f8e00ff */
[----:B------:R-:W-:Y:S02]  /*7950*/  UIADD3 UR6, UR27, UR6, URZ ;  /* 0x000000061b067290 */ /* 0x000fe4000fffe03f */
[----:B------:R-:W-:-:S04]  /*7960*/  LEA R18, P0, R33, R224, 0x5 ;  /* 0x000000e021127211 */ /* 0x000fc800078028ff */
[----:B------:R-:W-:Y:S01]  /*7970*/  IMAD.U32 R33, RZ, RZ, UR6 ;  /* 0x00000006ff217e24 */ /* 0x000fe2000f8e00ff */
[----:B------:R-:W-:-:S04]  /*7980*/  ULDC.64 UR6, c[0x0][0x218] ;  /* 0x0000860000067ab9 */ /* 0x000fc80000000a00 */
        /* <DEDUP_REMOVED lines=13> */
.L_x_1182:
[----:B------:R-:W-:Y:S01]  /*7a60*/  FMNMX.FTZ R168, R202, R27, !PT ;  /* 0x0000001bcaa87209 */ /* 0x000fe20007810000 */
[----:B------:R-:W-:Y:S01]  /*7a70*/  FMUL.FTZ R203, R203, UR21 ;  /* 0x00000015cbcb7c20 */ /* 0x000fe20008410000 */
[----:B------:R-:W-:Y:S01]  /*7a80*/  FSEL R13, R13, -INF , !P6 ;  /* 0xff8000000d0d7808 */ /* 0x000fe20007000000 */
[----:B------:R-:W-:Y:S01]  /*7a90*/  FMUL.FTZ R28, R28, UR21 ;  /* 0x000000151c1c7c20 */ /* 0x000fe20008410000 */
[----:B------:R-:W-:Y:S01]  /*7aa0*/  ISETP.GE.AND P0, PT, R25, R0, PT ;  /* 0x000000001900720c */ /* 0x000fe20003f06270 */
[----:B------:R-:W-:Y:S01]  /*7ab0*/  FMUL.FTZ R35, R35, UR21 ;  /* 0x0000001523237c20 */ /* 0x000fe20008410000 */
[----:B------:R-:W3:Y:S01]  /*7ac0*/  SHFL.BFLY PT, R25, R168, 0x2, 0x1f ;  /* 0x0c401f00a8197f89 */ /* 0x000ee200000e0000 */
[----:B------:R-:W-:Y:S01]  /*7ad0*/  FMNMX.FTZ R12, R3, R13, !PT ;  /* 0x0000000d030c7209 */ /* 0x000fe20007810000 */
[----:B------:R-:W4:Y:S01]  /*7ae0*/  MUFU.TANH R203, R203 ;  /* 0x000000cb00cb7308 */ /* 0x000f220000002400 */
[----:B------:R-:W-:Y:S01]  /*7af0*/  FSEL R16, R16, -INF , !P4 ;  /* 0xff80000010107808 */ /* 0x000fe20006000000 */
[----:B------:R-:W-:Y:S01]  /*7b00*/  FMUL.FTZ R29, R29, UR21 ;  /* 0x000000151d1d7c20 */ /* 0x000fe20008410000 */
[----:B------:R-:W-:Y:S01]  /*7b10*/  FMNMX.FTZ R12, R5, R12, !PT ;  /* 0x0000000c050c7209 */ /* 0x000fe20007810000 */
[----:B------:R-:W-:Y:S01]  /*7b20*/  FMUL.FTZ R30, R30, UR21 ;  /* 0x000000151e1e7c20 */ /* 0x000fe20008410000 */
[----:B------:R-:W-:Y:S01]  /*7b30*/  ISETP.GE.AND P4, PT, R23, R230, PT ;  /* 0x000000e61700720c */ /* 0x000fe20003f86270 */
[----:B------:R-:W-:Y:S01]  /*7b40*/  FMUL.FTZ R31, R31, UR21 ;  /* 0x000000151f1f7c20 */ /* 0x000fe20008410000 */
[----:B------:R-:W-:Y:S01]  /*7b50*/  FMNMX.FTZ R12, R7, R12, !PT ;  /* 0x0000000c070c7209 */ /* 0x000fe20007810000 */
[----:B------:R-:W-:Y:S01]  /*7b60*/  MUFU.TANH R246, R34 ;  /* 0x0000002200f67308 */ /* 0x000fe20000002400 */
[----:B------:R-:W-:Y:S01]  /*7b70*/  ISETP.GE.AND P6, PT, R11, R230, PT ;  /* 0x000000e60b00720c */ /* 0x000fe20003fc6270 */
[----:B------:R-:W-:Y:S01]  /*7b80*/  UISETP.GE.AND UP0, UPT, UR20, 0x4, UPT ;  /* 0x000000041400788c */ /* 0x000fe2000bf06270 */
[----:B-1----:R-:W-:-:S02]  /*7b90*/  FSEL R205, R205, -INF , !P4 ;  /* 0xff800000cdcd7808 */ /* 0x002fc40006000000 */
[----:B------:R-:W-:Y:S02]  /*7ba0*/  FMNMX.FTZ R12, R171, R12, !PT ;  /* 0x0000000cab0c7209 */ /* 0x000fe40007810000 */
[----:B------:R-:W-:Y:S01]  /*7bb0*/  FSEL R196, R9, -INF , !P6 ;  /* 0xff80000009c47808 */ /* 0x000fe20007000000 */
[----:B------:R-:W1:Y:S01]  /*7bc0*/  MUFU.TANH R250, R28 ;  /* 0x0000001c00fa7308 */ /* 0x000e620000002400 */
[----:B------:R-:W-:Y:S02]  /*7bd0*/  FMNMX.FTZ R9, R205, R12, !PT ;  /* 0x0000000ccd097209 */ /* 0x000fe40007810000 */
[----:B------:R-:W-:Y:S02]  /*7be0*/  FSEL R22, R15, -INF , !P5 ;  /* 0xff8000000f167808 */ /* 0x000fe40006800000 */
[----:B------:R-:W-:Y:S02]  /*7bf0*/  ISETP.GE.AND P4, PT, R21, R230, PT ;  /* 0x000000e61500720c */ /* 0x000fe40003f86270 */
[----:B------:R-:W-:Y:S01]  /*7c00*/  FMNMX.FTZ R12, R196, R9, !PT ;  /* 0x00000009c40c7209 */ /* 0x000fe20007810000 */
[----:B------:R2:W-:Y:S01]  /*7c10*/  MUFU.TANH R244, R35 ;  /* 0x0000002300f47308 */ /* 0x0005e20000002400 */
[----:B------:R-:W-:-:S02]  /*7c20*/  FMNMX.FTZ R9, R241, R22, !PT ;  /* 0x00000016f1097209 */ /* 0x000fc40007810000 */
[----:B---3--:R-:W-:Y:S02]  /*7c30*/  FMNMX.FTZ R168, R168, R25, !PT ;  /* 0x00000019a8a87209 */ /* 0x008fe40007810000 */
[----:B------:R-:W-:Y:S02]  /*7c40*/  FSEL R195, R195, -INF , !P4 ;  /* 0xff800000c3c37808 */ /* 0x000fe40006000000 */
[----:B------:R-:W-:Y:S01]  /*7c50*/  ISETP.GE.AND P5, PT, R19, R230, PT ;  /* 0x000000e61300720c */ /* 0x000fe20003fa6270 */
[----:B------:R-:W3:Y:S01]  /*7c60*/  SHFL.BFLY PT, R15, R168, 0x1, 0x1f ;  /* 0x0c201f00a80f7f89 */ /* 0x000ee200000e0000 */
[----:B------:R-:W-:Y:S01]  /*7c70*/  FMNMX.FTZ R9, R4, R9, !PT ;  /* 0x0000000904097209 */ /* 0x000fe20007810000 */
[----:B------:R-:W5:Y:S01]  /*7c80*/  MUFU.TANH R248, R29 ;  /* 0x0000001d00f87308 */ /* 0x000f620000002400 */
[----:B----4-:R-:W-:Y:S02]  /*7c90*/  FSEL R203, R203, -INF , !P5 ;  /* 0xff800000cbcb7808 */ /* 0x010fe40006800000 */
[----:B------:R-:W-:-:S02]  /*7ca0*/  FMNMX.FTZ R12, R195, R12, !PT ;  /* 0x0000000cc30c7209 */ /* 0x000fc40007810000 */
[----:B------:R-:W-:Y:S02]  /*7cb0*/  FMNMX.FTZ R9, R172, R9, !PT ;  /* 0x00000009ac097209 */ /* 0x000fe40007810000 */
[----:B------:R-:W-:Y:S01]  /*7cc0*/  FSEL R18, R14, -INF , !P3 ;  /* 0xff8000000e127808 */ /* 0x000fe20005800000 */
[----:B------:R-:W4:Y:S01]  /*7cd0*/  MUFU.TANH R242, R30 ;  /* 0x0000001e00f27308 */ /* 0x000f220000002400 */
[----:B------:R-:W-:Y:S01]  /*7ce0*/  FMNMX.FTZ R167, R203, R12, !PT ;  /* 0x0000000ccba77209 */ /* 0x000fe20007810000 */
[----:B--2---:R-:W-:Y:S01]  /*7cf0*/  LDSM.16.MT88.4 R32, [R216+0xa000] ;  /* 0x00a00000d820783b */ /* 0x004fe20000004200 */
[----:B------:R-:W-:Y:S02]  /*7d00*/  ISETP.GE.AND P6, PT, R23, R2, PT ;  /* 0x000000021700720c */ /* 0x000fe40003fc6270 */
[----:B------:R-:W-:Y:S01]  /*7d10*/  FMNMX.FTZ R12, R16, R9, !PT ;  /* 0x00000009100c7209 */ /* 0x000fe20007810000 */
[----:B------:R-:W2:Y:S01]  /*7d20*/  SHFL.BFLY PT, R26, R167, 0x2, 0x1f ;  /* 0x0c401f00a71a7f89 */ /* 0x000ea200000e0000 */
[----:B------:R-:W-:Y:S01]  /*7d30*/  FSEL R14, R177, -INF , !P2 ;  /* 0xff800000b10e7808 */ /* 0x000fe20005000000 */
[----:B------:R1:W2:Y:S01]  /*7d40*/  MUFU.TANH R178, R31 ;  /* 0x0000001f00b27308 */ /* 0x0002a20000002400 */
[----:B------:R-:W-:-:S02]  /*7d50*/  FMNMX.FTZ R9, R235, R18, !PT ;  /* 0x00000012eb097209 */ /* 0x000fc40007810000 */
[----:B------:R-:W-:Y:S02]  /*7d60*/  FSEL R243, R243, -INF , !P6 ;  /* 0xff800000f3f37808 */ /* 0x000fe40007000000 */
[----:B------:R-:W-:Y:S02]  /*7d70*/  ISETP.GE.AND P5, PT, R11, R2, PT ;  /* 0x000000020b00720c */ /* 0x000fe40003fa6270 */
[----:B------:R-:W-:Y:S02]  /*7d80*/  FSEL R24, R24, -INF , !P1 ;  /* 0xff80000018187808 */ /* 0x000fe40004800000 */
[----:B------:R-:W-:Y:S02]  /*7d90*/  FMNMX.FTZ R9, R14, R9, !PT ;  /* 0x000000090e097209 */ /* 0x000fe40007810000 */
[----:B------:R-:W-:Y:S02]  /*7da0*/  ISETP.GE.AND P4, PT, R23, R0, PT ;  /* 0x000000001700720c */ /* 0x000fe40003f86270 */
[----:B------:R-:W-:-:S02]  /*7db0*/  FMNMX.FTZ R23, R243, R12, !PT ;  /* 0x0000000cf3177209 */ /* 0x000fc40007810000 */
[----:B------:R-:W-:Y:S02]  /*7dc0*/  ISETP.GE.AND P6, PT, R21, R2, PT ;  /* 0x000000021500720c */ /* 0x000fe40003fc6270 */
[----:B------:R-:W-:Y:S01]  /*7dd0*/  FSEL R252, R252, -INF , !P5 ;  /* 0xff800000fcfc7808 */ /* 0x000fe20006800000 */
[----:B-1----:R-:W-:Y:S01]  /*7de0*/  LDSM.16.MT88.4 R28, [R214+0xb000] ;  /* 0x00b00000d61c783b */ /* 0x002fe20000004200 */
[----:B------:R-:W-:Y:S02]  /*7df0*/  FSEL R12, R17, -INF , !P0 ;  /* 0xff800000110c7808 */ /* 0x000fe40004000000 */
[----:B------:R-:W-:Y:S02]  /*7e00*/  FMNMX.FTZ R9, R24, R9, !PT ;  /* 0x0000000918097209 */ /* 0x000fe40007810000 */
[----:B------:R-:W-:Y:S02]  /*7e10*/  ISETP.GE.AND P0, PT, R11, R0, PT ;  /* 0x000000000b00720c */ /* 0x000fe40003f06270 */
[----:B------:R-:W-:-:S02]  /*7e20*/  ISETP.GE.AND P5, PT, R19, R2, PT ;  /* 0x000000021300720c */ /* 0x000fc40003fa6270 */
[----:B------:R-:W-:Y:S02]  /*7e30*/  FSEL R250, R250, -INF , !P6 ;  /* 0xff800000fafa7808 */ /* 0x000fe40007000000 */
[----:B------:R-:W-:Y:S02]  /*7e40*/  FMNMX.FTZ R23, R252, R23, !PT ;  /* 0x00000017fc177209 */ /* 0x000fe40007810000 */
[----:B------:R-:W-:Y:S02]  /*7e50*/  FSEL R246, R246, -INF , !P4 ;  /* 0xff800000f6f67808 */ /* 0x000fe40006000000 */
[----:B------:R-:W-:Y:S02]  /*7e60*/  FMNMX.FTZ R11, R12, R9, !PT ;  /* 0x000000090c0b7209 */ /* 0x000fe40007810000 */
[----:B-----5:R-:W-:Y:S02]  /*7e70*/  FSEL R248, R248, -INF , !P5 ;  /* 0xff800000f8f87808 */ /* 0x020fe40006800000 */
[----:B------:R-:W-:-:S02]  /*7e80*/  FMNMX.FTZ R23, R250, R23, !PT ;  /* 0x00000017fa177209 */ /* 0x000fc40007810000 */
[-C--:B------:R-:W-:Y:S02]  /*7e90*/  ISETP.GE.AND P1, PT, R21, R0.reuse, PT ;  /* 0x000000001500720c */ /* 0x080fe40003f26270 */
[----:B------:R-:W-:Y:S02]  /*7ea0*/  FSEL R244, R244, -INF , !P0 ;  /* 0xff800000f4f47808 */ /* 0x000fe40004000000 */
[----:B------:R-:W-:Y:S02]  /*7eb0*/  FMNMX.FTZ R11, R246, R11, !PT ;  /* 0x0000000bf60b7209 */ /* 0x000fe40007810000 */
[----:B---3--:R-:W-:Y:S02]  /*7ec0*/  FMNMX.FTZ R168, R168, R15, !PT ;  /* 0x0000000fa8a87209 */ /* 0x008fe40007810000 */
[----:B------:R-:W-:Y:S02]  /*7ed0*/  FMNMX.FTZ R166, R248, R23, !PT ;  /* 0x00000017f8a67209 */ /* 0x000fe40007810000 */
[----:B------:R-:W-:Y:S01]  /*7ee0*/  ISETP.GE.AND P0, PT, R19, R0, PT ;  /* 0x000000001300720c */ /* 0x000fe20003f06270 */
[----:B------:R-:W-:Y:S01]  /*7ef0*/  FMUL.FTZ R207, R168, UR25 ;  /* 0x00000019a8cf7c20 */ /* 0x000fe20008410000 */
[----:B----4-:R-:W-:Y:S01]  /*7f00*/  FSEL R242, R242, -INF , !P1 ;  /* 0xff800000f2f27808 */ /* 0x010fe20004800000 */
[----:B------:R-:W1:Y:S01]  /*7f10*/  SHFL.BFLY PT, R9, R166, 0x2, 0x1f ;  /* 0x0c401f00a6097f89 */ /* 0x000e6200000e0000 */
[----:B------:R-:W-:-:S02]  /*7f20*/  FMNMX.FTZ R165, R244, R11, !PT ;  /* 0x0000000bf4a57209 */ /* 0x000fc40007810000 */
[----:B------:R-:W-:Y:S02]  /*7f30*/  FSETP.NEU.FTZ.AND P3, PT, R168, -INF , PT ;  /* 0xff800000a800780b */ /* 0x000fe40003f7d000 */
[----:B--2---:R-:W-:Y:S02]  /*7f40*/  FSEL R178, R178, -INF , !P0 ;  /* 0xff800000b2b27808 */ /* 0x004fe40004000000 */
[----:B------:R-:W-:Y:S02]  /*7f50*/  FMNMX.FTZ R165, R242, R165, !PT ;  /* 0x000000a5f2a57209 */ /* 0x000fe40007810000 */
[----:B------:R-:W-:Y:S02]  /*7f60*/  FSEL R207, R207, RZ, P3 ;  /* 0x000000ffcfcf7208 */ /* 0x000fe40001800000 */
[----:B------:R-:W-:Y:S02]  /*7f70*/  FMNMX.FTZ R165, R178, R165, !PT ;  /* 0x000000a5b2a57209 */ /* 0x000fe40007810000 */
[----:B------:R-:W-:Y:S01]  /*7f80*/  FMNMX.FTZ R167, R167, R26, !PT ;  /* 0x0000001aa7a77209 */ /* 0x000fe20007810000 */
[--C-:B------:R-:W-:Y:S01]  /*7f90*/  FFMA.FTZ R194, R20, UR25, -R207.reuse ;  /* 0x0000001914c27c23 */ /* 0x100fe200080108cf */
[--C-:B------:R-:W-:Y:S01]  /*7fa0*/  FFMA.FTZ R193, R6, UR25, -R207.reuse ;  /* 0x0000001906c17c23 */ /* 0x100fe200080108cf */
[----:B------:R-:W2:Y:S01]  /*7fb0*/  SHFL.BFLY PT, R20, R165, 0x2, 0x1f ;  /* 0x0c401f00a5147f89 */ /* 0x000ea200000e0000 */
[--C-:B------:R-:W-:Y:S01]  /*7fc0*/  FFMA.FTZ R192, R8, UR25, -R207.reuse ;  /* 0x0000001908c07c23 */ /* 0x100fe200080108cf */
[--C-:B------:R-:W-:Y:S01]  /*7fd0*/  FFMA.FTZ R190, R10, UR25, -R207.reuse ;  /* 0x000000190abe7c23 */ /* 0x100fe200080108cf */
[--C-:B------:R-:W-:Y:S01]  /*7fe0*/  FFMA.FTZ R247, R176, UR25, -R207.reuse ;  /* 0x00000019b0f77c23 */ /* 0x100fe200080108cf */
[----:B------:R-:W3:Y:S01]  /*7ff0*/  SHFL.BFLY PT, R26, R167, 0x1, 0x1f ;  /* 0x0c201f00a71a7f89 */ /* 0x000ee200000e0000 */
[----:B------:R-:W-:Y:S01]  /*8000*/  MUFU.EX2 R194, R194 ;  /* 0x000000c200c27308 */ /* 0x000fe20000000800 */
[--C-:B------:R-:W-:Y:S01]  /*8010*/  FFMA.FTZ R206, R206, UR25, -R207.reuse ;  /* 0x00000019cece7c23 */ /* 0x100fe200080108cf */
[----:B------:R-:W-:Y:S01]  /*8020*/  FFMA.FTZ R204, R204, UR25, -R207 ;  /* 0x00000019cccc7c23 */ /* 0x000fe200080108cf */
[----:B-1----:R-:W-:-:S05]  /*8030*/  FMNMX.FTZ R166, R166, R9, !PT ;  /* 0x00000009a6a67209 */ /* 0x002fca0007810000 */
[----:B------:R-:W1:Y:S01]  /*8040*/  SHFL.BFLY PT, R9, R166, 0x1, 0x1f ;  /* 0x0c201f00a6097f89 */ /* 0x000e6200000e0000 */
[----:B------:R-:W-:Y:S08]  /*8050*/  MUFU.EX2 R192, R192 ;  /* 0x000000c000c07308 */ /* 0x000ff00000000800 */
[----:B------:R-:W-:Y:S01]  /*8060*/  MUFU.EX2 R193, R193 ;  /* 0x000000c100c17308 */ /* 0x000fe20000000800 */
[----:B--2---:R-:W-:-:S02]  /*8070*/  FMNMX.FTZ R165, R165, R20, !PT ;  /* 0x00000014a5a57209 */ /* 0x004fc40007810000 */
[----:B---3--:R-:W-:-:S03]  /*8080*/  FMNMX.FTZ R167, R167, R26, !PT ;  /* 0x0000001aa7a77209 */ /* 0x008fc60007810000 */
[----:B------:R-:W2:Y:S02]  /*8090*/  SHFL.BFLY PT, R6, R165, 0x1, 0x1f ;  /* 0x0c201f00a5067f89 */ /* 0x000ea400000e0000 */
[----:B------:R-:W-:Y:S01]  /*80a0*/  MUFU.EX2 R190, R190 ;  /* 0x000000be00be7308 */ /* 0x000fe20000000800 */
[C---:B------:R-:W-:Y:S01]  /*80b0*/  FSETP.NEU.FTZ.AND P2, PT, R167.reuse, -INF , PT ;  /* 0xff800000a700780b */ /* 0x040fe20003f5d000 */
[----:B------:R-:W-:Y:S01]  /*80c0*/  FMUL.FTZ R200, R167, UR25 ;  /* 0x00000019a7c87c20 */ /* 0x000fe20008410000 */
[----:B-1----:R-:W-:-:S05]  /*80d0*/  FMNMX.FTZ R166, R166, R9, !PT ;  /* 0x00000009a6a67209 */ /* 0x002fca0007810000 */
[----:B------:R-:W-:Y:S01]  /*80e0*/  MUFU.EX2 R247, R247 ;  /* 0x000000f700f77308 */ /* 0x000fe20000000800 */
[----:B------:R-:W-:Y:S01]  /*80f0*/  FSEL R200, R200, RZ, P2 ;  /* 0x000000ffc8c87208 */ /* 0x000fe20001000000 */
[----:B------:R-:W-:Y:S01]  /*8100*/  LDSM.16.MT88.4 R8, [R212+0xb000] ;  /* 0x00b00000d408783b */ /* 0x000fe20000004200 */
[C---:B------:R-:W-:Y:S01]  /*8110*/  FSETP.NEU.FTZ.AND P1, PT, R166.reuse, -INF , PT ;  /* 0xff800000a600780b */ /* 0x040fe20003f3d000 */
[----:B------:R-:W-:Y:S02]  /*8120*/  FMUL.FTZ R179, R166, UR25 ;  /* 0x00000019a6b37c20 */ /* 0x000fe40008410000 */
[--C-:B------:R-:W-:Y:S01]  /*8130*/  FFMA.FTZ R189, R5, UR25, -R200.reuse ;  /* 0x0000001905bd7c23 */ /* 0x100fe200080108c8 */
[----:B------:R-:W-:Y:S01]  /*8140*/  FSEL R5, R168, RZ, P3 ;  /* 0x000000ffa8057208 */ /* 0x000fe20001800000 */
[--C-:B------:R-:W-:Y:S01]  /*8150*/  FFMA.FTZ R187, R171, UR25, -R200.reuse ;  /* 0x00000019abbb7c23 */ /* 0x100fe200080108c8 */
[----:B------:R-:W-:Y:S01]  /*8160*/  FSEL R179, R179, RZ, P1 ;  /* 0x000000ffb3b37208 */ /* 0x000fe20000800000 */
[--C-:B------:R-:W-:Y:S01]  /*8170*/  FFMA.FTZ R191, R13, UR25, -R200.reuse ;  /* 0x000000190dbf7c23 */ /* 0x100fe200080108c8 */
[----:B------:R-:W-:Y:S01]  /*8180*/  FFMA.FTZ R188, R7, UR25, -R200 ;  /* 0x0000001907bc7c23 */ /* 0x000fe200080108c8 */
[----:B------:R-:W-:Y:S01]  /*8190*/  FADD.FTZ R5, R240, -R5 ;  /* 0x80000005f0057221 */ /* 0x000fe20000010000 */
[----:B------:R-:W-:Y:S01]  /*81a0*/  FSEL R198, R166, RZ, P1 ;  /* 0x000000ffa6c67208 */ /* 0x000fe20000800000 */
[--C-:B------:R-:W-:Y:S01]  /*81b0*/  FFMA.FTZ R185, R4, UR25, -R179.reuse ;  /* 0x0000001904b97c23 */ /* 0x100fe200080108b3 */
[----:B--2---:R-:W-:Y:S01]  /*81c0*/  FMNMX.FTZ R165, R165, R6, !PT ;  /* 0x00000006a5a57209 */ /* 0x004fe20007810000 */
[--C-:B------:R-:W-:Y:S01]  /*81d0*/  FFMA.FTZ R186, R22, UR25, -R179.reuse ;  /* 0x0000001916ba7c23 */ /* 0x100fe200080108b3 */
[--C-:B------:R-:W-:Y:S01]  /*81e0*/  FFMA.FTZ R171, R16, UR25, -R179.reuse ;  /* 0x0000001910ab7c23 */ /* 0x100fe200080108b3 */
[----:B------:R-:W-:Y:S01]  /*81f0*/  FMUL.FTZ R201, R5, UR25 ;  /* 0x0000001905c97c20 */ /* 0x000fe20008410000 */
[C---:B------:R-:W-:Y:S01]  /*8200*/  FSETP.NEU.FTZ.AND P0, PT, R165.reuse, -INF , PT ;  /* 0xff800000a500780b */ /* 0x040fe20003f1d000 */
[----:B------:R-:W-:Y:S01]  /*8210*/  FMUL.FTZ R177, R165, UR25 ;  /* 0x00000019a5b17c20 */ /* 0x000fe20008410000 */
[----:B------:R-:W-:Y:S01]  /*8220*/  LDSM.16.MT88.4 R20, [R213+0xb000] ;  /* 0x00b00000d514783b */ /* 0x000fe20000004200 */
[----:B------:R-:W-:Y:S01]  /*8230*/  FADD.FTZ R198, R241, -R198 ;  /* 0x800000c6f1c67221 */ /* 0x000fe20000010000 */
[----:B------:R-:W-:Y:S01]  /*8240*/  FSEL R4, R165, RZ, P0 ;  /* 0x000000ffa5047208 */ /* 0x000fe20000000000 */
[----:B------:R-:W-:Y:S01]  /*8250*/  FFMA.FTZ R184, R172, UR25, -R179 ;  /* 0x00000019acb87c23 */ /* 0x000fe200080108b3 */
[----:B------:R-:W-:Y:S01]  /*8260*/  FSEL R177, R177, RZ, P0 ;  /* 0x000000ffb1b17208 */ /* 0x000fe20000000000 */
[----:B------:R-:W-:Y:S01]  /*8270*/  FMUL.FTZ R198, R198, UR25 ;  /* 0x00000019c6c67c20 */ /* 0x000fe20008410000 */
[----:B------:R-:W-:Y:S01]  /*8280*/  MUFU.EX2 R186, R186 ;  /* 0x000000ba00ba7308 */ /* 0x000fe20000000800 */
[----:B------:R-:W-:Y:S01]  /*8290*/  FADD.FTZ R199, R235, -R4 ;  /* 0x80000004ebc77221 */ /* 0x000fe20000010000 */
[----:B------:R-:W-:Y:S01]  /*82a0*/  FSEL R4, R167, RZ, P2 ;  /* 0x000000ffa7047208 */ /* 0x000fe20001000000 */
[--C-:B------:R-:W-:Y:S01]  /*82b0*/  FFMA.FTZ R170, R18, UR25, -R177.reuse ;  /* 0x0000001912aa7c23 */ /* 0x100fe200080108b1 */
[--C-:B------:R-:W-:Y:S01]  /*82c0*/  FFMA.FTZ R169, R14, UR25, -R177.reuse ;  /* 0x000000190ea97c23 */ /* 0x100fe200080108b1 */
[--C-:B------:R-:W-:Y:S01]  /*82d0*/  FFMA.FTZ R164, R24, UR25, -R177.reuse ;  /* 0x0000001918a47c23 */ /* 0x100fe200080108b1 */
[----:B------:R-:W-:Y:S01]  /*82e0*/  FFMA.FTZ R197, R12, UR25, -R177 ;  /* 0x000000190cc57c23 */ /* 0x000fe200080108b1 */
[----:B------:R-:W-:Y:S01]  /*82f0*/  FADD.FTZ R3, R3, -R4 ;  /* 0x8000000403037221 */ /* 0x000fe20000010000 */
[----:B------:R-:W1:Y:S01]  /*8300*/  LDSM.16.MT88.4 R24, [R214+0xa000] ;  /* 0x00a00000d618783b */ /* 0x000e620000004200 */
[----:B------:R-:W-:Y:S01]  /*8310*/  FMUL.FTZ R199, R199, UR25 ;  /* 0x00000019c7c77c20 */ /* 0x000fe20008410000 */
[----:B------:R-:W2:Y:S01]  /*8320*/  MUFU.EX2 R185, R185 ;  /* 0x000000b900b97308 */ /* 0x000ea20000000800 */
[----:B------:R-:W-:Y:S01]  /*8330*/  FMUL.FTZ R3, R3, UR25 ;  /* 0x0000001903037c20 */ /* 0x000fe20008410000 */
[----:B------:R-:W3:Y:S01]  /*8340*/  LDSM.16.MT88.4 R16, [R213+0xa000] ;  /* 0x00a00000d510783b */ /* 0x000ee20000004200 */
[--C-:B------:R-:W-:Y:S01]  /*8350*/  FFMA.FTZ R235, R243, UR25, -R179.reuse ;  /* 0x00000019f3eb7c23 */ /* 0x100fe200080108b3 */
[----:B------:R-:W-:Y:S01]  /*8360*/  FFMA.FTZ R240, R252, UR25, -R179 ;  /* 0x00000019fcf07c23 */ /* 0x000fe200080108b3 */
[--C-:B------:R-:W-:Y:S01]  /*8370*/  FFMA.FTZ R243, R246, UR25, -R177.reuse ;  /* 0x00000019f6f37c23 */ /* 0x100fe200080108b1 */
[----:B------:R-:W4:Y:S01]  /*8380*/  LDSM.16.MT88.4 R12, [R212+0xa000] ;  /* 0x00a00000d40c783b */ /* 0x000f220000004200 */
[----:B------:R-:W-:Y:S01]  /*8390*/  FFMA.FTZ R244, R244, UR25, -R177 ;  /* 0x00000019f4f47c23 */ /* 0x000fe200080108b1 */
[----:B------:R-:W-:Y:S01]  /*83a0*/  MUFU.EX2 R184, R184 ;  /* 0x000000b800b87308 */ /* 0x000fe20000000800 */
[----:B------:R-:W-:Y:S01]  /*83b0*/  FFMA.FTZ R241, R250, UR25, -R179 ;  /* 0x00000019faf17c23 */ /* 0x000fe200080108b3 */
[----:B------:R-:W5:Y:S01]  /*83c0*/  LDSM.16.MT88.4 R4, [R216+0xb000] ;  /* 0x00b00000d804783b */ /* 0x000f620000004200 */
[--C-:B------:R-:W-:Y:S01]  /*83d0*/  FFMA.FTZ R242, R242, UR25, -R177.reuse ;  /* 0x00000019f2f27c23 */ /* 0x100fe200080108b1 */
[----:B------:R-:W-:Y:S01]  /*83e0*/  FFMA.FTZ R245, R178, UR25, -R177 ;  /* 0x00000019b2f57c23 */ /* 0x000fe200080108b1 */
[----:B------:R-:W-:Y:S01]  /*83f0*/  FFMA.FTZ R195, R195, UR25, -R200 ;  /* 0x00000019c3c37c23 */ /* 0x000fe200080108c8 */
[----:B------:R-:W-:Y:S01]  /*8400*/  FFMA.FTZ R179, R248, UR25, -R179 ;  /* 0x00000019f8b37c23 */ /* 0x000fe200080108b3 */
[----:B------:R-:W-:Y:S01]  /*8410*/  PLOP3.LUT P0, PT, PT, PT, UP0, 0x80, 0x0 ;  /* 0x000000000000781c */ /* 0x000fe20003f0f008 */
[----:B------:R-:W1:Y:S01]  /*8420*/  MUFU.EX2 R171, R171 ;  /* 0x000000ab00ab7308 */ /* 0x000e620000000800 */
[----:B--2---:R-:W-:-:S07]  /*8430*/  F2FP.BF16.F32.PACK_AB R172, R185, R186 ;  /* 0x000000bab9ac723e */ /* 0x004fce00000010ff */
[----:B------:R-:W-:Y:S08]  /*8440*/  MUFU.EX2 R170, R170 ;  /* 0x000000aa00aa7308 */ /* 0x000ff00000000800 */
[----:B------:R-:W2:Y:S01]  /*8450*/  MUFU.EX2 R169, R169 ;  /* 0x000000a900a97308 */ /* 0x000ea20000000800 */
[----:B-1----:R-:W-:-:S07]  /*8460*/  F2FP.BF16.F32.PACK_AB R174, R171, R184 ;  /* 0x000000b8abae723e */ /* 0x002fce00000010ff */
[----:B------:R-:W-:Y:S08]  /*8470*/  MUFU.EX2 R164, R164 ;  /* 0x000000a400a47308 */ /* 0x000ff00000000800 */
[----:B------:R-:W1:Y:S01]  /*8480*/  MUFU.EX2 R197, R197 ;  /* 0x000000c500c57308 */ /* 0x000e620000000800 */
[----:B--2---:R-:W-:-:S07]  /*8490*/  F2FP.BF16.F32.PACK_AB R173, R169, R170 ;  /* 0x000000aaa9ad723e */ /* 0x004fce00000010ff */
[----:B------:R-:W2:Y:S08]  /*84a0*/  MUFU.EX2 R198, R198 ;  /* 0x000000c600c67308 */ /* 0x000eb00000000800 */
[----:B------:R-:W3:Y:S01]  /*84b0*/  MUFU.EX2 R199, R199 ;  /* 0x000000c700c77308 */ /* 0x000ee20000000800 */
[----:B-1----:R-:W-:-:S07]  /*84c0*/  F2FP.BF16.F32.PACK_AB R175, R197, R164 ;  /* 0x000000a4c5af723e */ /* 0x002fce00000010ff */
        /* <DEDUP_REMOVED lines=72> */
[----:B------:R-:W-:Y:S01]  /*8950*/  FMUL.FTZ R161, R161, R201 ;  /* 0x000000c9a1a17220 */ /* 0x000fe20000410000 */
[-C--:B--2---:R-:W-:Y:S01]  /*8960*/  FMUL.FTZ R162, R162, R3.reuse ;  /* 0x00000003a2a27220 */ /* 0x084fe20000410000 */
        /* <DEDUP_REMOVED lines=25> */
[-C--:B------:R-:W-:Y:S01]  /*8b00*/  FMUL.FTZ R50, R50, R3.reuse ;  /* 0x0000000332327220 */ /* 0x080fe20000410000 */
[C---:B------:R-:W-:Y:S01]  /*8b10*/  HMMA.16816.F32.BF16 R44, R172.reuse, R18, R44 ;  /* 0x00000012ac2c723c */ /* 0x040fe2000004182c */
[-C--:B------:R-:W-:Y:S01]  /*8b20*/  FMUL.FTZ R51, R51, R3.reuse ;  /* 0x0000000333337220 */ /* 0x080fe20000410000 */
[-C--:B------:R-:W-:Y:S01]  /*8b30*/  FMUL.FTZ R54, R54, R3.reuse ;  /* 0x0000000336367220 */ /* 0x080fe20000410000 */
[----:B------:R-:W-:Y:S01]  /*8b40*/  FMUL.FTZ R55, R55, R3 ;  /* 0x0000000337377220 */ /* 0x000fe20000410000 */
[-C--:B------:R-:W-:Y:S01]  /*8b50*/  FMUL.FTZ R64, R64, R201.reuse ;  /* 0x000000c940407220 */ /* 0x080fe20000410000 */
[----:B------:R-:W-:Y:S01]  /*8b60*/  FMUL.FTZ R65, R65, R201 ;  /* 0x000000c941417220 */ /* 0x000fe20000410000 */
[C---:B----4-:R-:W-:Y:S01]  /*8b70*/  HMMA.16816.F32.BF16 R56, R172.reuse, R12, R56 ;  /* 0x0000000cac38723c */ /* 0x050fe20000041838 */
        /* <DEDUP_REMOVED lines=11> */
[C---:B-----5:R-:W-:Y:S01]  /*8c30*/  HMMA.16816.F32.BF16 R72, R172.reuse, R4, R72 ;  /* 0x00000004ac48723c */ /* 0x060fe20000041848 */
        /* <DEDUP_REMOVED lines=29> */
[----:B------:R-:W-:Y:S01]  /*8e10*/  HMMA.16816.F32.BF16 R108, R172, R22, R108 ;  /* 0x00000016ac6c723c */ /* 0x000fe2000004186c */
[----:B------:R-:W-:Y:S01]  /*8e20*/  FFMA.FTZ R201, R233, R201, R194 ;  /* 0x000000c9e9c97223 */ /* 0x000fe200000100c2 */
[----:B------:R-:W-:Y:S01]  /*8e30*/  FFMA.FTZ R228, R228, R3, R191 ;  /* 0x00000003e4e47223 */ /* 0x000fe200000100bf */
[----:B------:R-:W-:Y:S01]  /*8e40*/  FFMA.FTZ R186, R231, R198, R186 ;  /* 0x000000c6e7ba7223 */ /* 0x000fe200000100ba */
[----:B------:R-:W-:-:S02]  /*8e50*/  FFMA.FTZ R170, R229, R199, R170 ;  /* 0x000000c7e5aa7223 */ /* 0x000fc400000100aa */
[----:B------:R-:W-:Y:S01]  /*8e60*/  HMMA.16816.F32.BF16 R120, R172, R8, R120 ;  /* 0x00000008ac78723c */ /* 0x000fe20000041878 */
[----:B------:R-:W1:Y:S01]  /*8e70*/  MUFU.EX2 R240, R240 ;  /* 0x000000f000f07308 */ /* 0x000e620000000800 */
[----:B------:R-:W-:Y:S01]  /*8e80*/  FADD.FTZ R185, R185, R186 ;  /* 0x000000bab9b97221 */ /* 0x000fe20000010000 */
[----:B------:R-:W-:-:S03]  /*8e90*/  FADD.FTZ R169, R169, R170 ;  /* 0x000000aaa9a97221 */ /* 0x000fc60000010000 */
        /* <DEDUP_REMOVED lines=8> */
[C---:B------:R-:W-:Y:S01]  /*8f20*/  F2FP.BF16.F32.PACK_AB R173, R189.reuse, R191 ;  /* 0x000000bfbdad723e */ /* 0x040fe200000010ff */
[----:B------:R-:W-:Y:S01]  /*8f30*/  FADD.FTZ R189, R189, R228 ;  /* 0x000000e4bdbd7221 */ /* 0x000fe20000010000 */
[----:B------:R-:W-:Y:S01]  /*8f40*/  F2FP.BF16.F32.PACK_AB R174, R190, R193 ;  /* 0x000000c1beae723e */ /* 0x000fe200000010ff */
[----:B------:R-:W2:Y:S01]  /*8f50*/  MUFU.EX2 R244, R244 ;  /* 0x000000f400f47308 */ /* 0x000ea20000000800 */
[----:B------:R-:W-:Y:S01]  /*8f60*/  F2FP.BF16.F32.PACK_AB R175, R187, R188 ;  /* 0x000000bcbbaf723e */ /* 0x000fe200000010ff */
[----:B------:R-:W-:Y:S01]  /*8f70*/  FADD.FTZ R193, R193, R192 ;  /* 0x000000c0c1c17221 */ /* 0x000fe20000010000 */
[----:B------:R-:W-:Y:S01]  /*8f80*/  FADD.FTZ R188, R188, R189 ;  /* 0x000000bdbcbc7221 */ /* 0x000fe20000010000 */
[----:B-1----:R-:W-:Y:S01]  /*8f90*/  F2FP.BF16.F32.PACK_AB R176, R240, R235 ;  /* 0x000000ebf0b0723e */ /* 0x002fe200000010ff */
[----:B------:R-:W-:Y:S01]  /*8fa0*/  FADD.FTZ R235, R235, R184 ;  /* 0x000000b8ebeb7221 */ /* 0x000fe20000010000 */
[----:B------:R-:W-:Y:S01]  /*8fb0*/  FADD.FTZ R190, R190, R193 ;  /* 0x000000c1bebe7221 */ /* 0x000fe20000010000 */
[----:B------:R-:W-:Y:S01]  /*8fc0*/  FADD.FTZ R187, R187, R188 ;  /* 0x000000bcbbbb7221 */ /* 0x000fe20000010000 */
[----:B------:R-:W-:Y:S01]  /*8fd0*/  HMMA.16816.F32.BF16 R160, R172, R32, R160 ;  /* 0x00000020aca0723c */ /* 0x000fe200000418a0 */
[----:B------:R-:W-:Y:S01]  /*8fe0*/  MUFU.EX2 R206, R206 ;  /* 0x000000ce00ce7308 */ /* 0x000fe20000000800 */
[----:B------:R-:W-:-:S04]  /*8ff0*/  FADD.FTZ R240, R240, R235 ;  /* 0x000000ebf0f07221 */ /* 0x000fc80000010000 */
[C---:B------:R-:W-:Y:S01]  /*9000*/  HMMA.16816.F32.BF16 R148, R172.reuse, R34, R148 ;  /* 0x00000022ac94723c */ /* 0x040fe20000041894 */
[----:B------:R-:W1:Y:S02]  /*9010*/  LDSM.16.MT88.4 R32, [R216+0xa800] ;  /* 0x00a80000d820783b */ /* 0x000e640000004200 */
[----:B------:R-:W3:Y:S01]  /*9020*/  MUFU.EX2 R241, R241 ;  /* 0x000000f100f17308 */ /* 0x000ee20000000800 */
[C---:B--2---:R-:W-:Y:S01]  /*9030*/  F2FP.BF16.F32.PACK_AB R177, R244.reuse, R243 ;  /* 0x000000f3f4b1723e */ /* 0x044fe200000010ff */
[----:B------:R-:W-:Y:S01]  /*9040*/  FADD.FTZ R243, R243, R164 ;  /* 0x000000a4f3f37221 */ /* 0x000fe20000010000 */
[C---:B------:R-:W-:Y:S03]  /*9050*/  HMMA.16816.F32.BF16 R144, R172.reuse, R24, R144 ;  /* 0x00000018ac90723c */ /* 0x040fe60000041890 */
[----:B------:R-:W-:Y:S02]  /*9060*/  FADD.FTZ R243, R244, R243 ;  /* 0x000000f3f4f37221 */ /* 0x000fe40000010000 */
[----:B------:R-:W2:Y:S01]  /*9070*/  MUFU.EX2 R246, R179 ;  /* 0x000000b300f67308 */ /* 0x000ea20000000800 */
[C---:B------:R-:W-:Y:S01]  /*9080*/  HMMA.16816.F32.BF16 R132, R172.reuse, R26, R132 ;  /* 0x0000001aac84723c */ /* 0x040fe20000041884 */
[----:B------:R-:W-:Y:S05]  /*9090*/  LDSM.16.MT88.4 R24, [R213+0xa800] ;  /* 0x00a80000d518783b */ /* 0x000fea0000004200 */
[----:B------:R-:W-:Y:S01]  /*90a0*/  HMMA.16816.F32.BF16 R36, R172, R16, R36 ;  /* 0x00000010ac24723c */ /* 0x000fe20000041824 */
[----:B------:R-:W-:Y:S01]  /*90b0*/  MUFU.EX2 R242, R242 ;  /* 0x000000f200f27308 */ /* 0x000fe20000000800 */
[----:B---3--:R-:W-:-:S04]  /*90c0*/  FADD.FTZ R231, R241, R240 ;  /* 0x000000f0f1e77221 */ /* 0x008fc80000010000 */
[C---:B------:R-:W-:Y:S01]  /*90d0*/  HMMA.16816.F32.BF16 R48, R172.reuse, R18, R48 ;  /* 0x00000012ac30723c */ /* 0x040fe20000041830 */
[----:B------:R-:W-:Y:S02]  /*90e0*/  LDSM.16.MT88.4 R16, [R216+0xb800] ;  /* 0x00b80000d810783b */ /* 0x000fe40000004200 */
[----:B------:R-:W3:Y:S01]  /*90f0*/  MUFU.EX2 R245, R245 ;  /* 0x000000f500f57308 */ /* 0x000ee20000000800 */
[C---:B--2---:R-:W-:Y:S01]  /*9100*/  F2FP.BF16.F32.PACK_AB R178, R246.reuse, R241 ;  /* 0x000000f1f6b2723e */ /* 0x044fe200000010ff */
[----:B------:R-:W-:Y:S01]  /*9110*/  FADD.FTZ R231, R246, R231 ;  /* 0x000000e7f6e77221 */ /* 0x000fe20000010000 */
[C---:B------:R-:W-:Y:S05]  /*9120*/  HMMA.16816.F32.BF16 R52, R172.reuse, R12, R52 ;  /* 0x0000000cac34723c */ /* 0x040fea0000041834 */
[----:B------:R-:W-:Y:S01]  /*9130*/  MUFU.EX2 R204, R204 ;  /* 0x000000cc00cc7308 */ /* 0x000fe20000000800 */
[C---:B------:R-:W-:Y:S01]  /*9140*/  HMMA.16816.F32.BF16 R64, R172.reuse, R14, R64 ;  /* 0x0000000eac40723c */ /* 0x040fe20000041840 */
[----:B------:R-:W-:Y:S05]  /*9150*/  LDSM.16.MT88.4 R12, [R214+0xb800] ;  /* 0x00b80000d60c783b */ /* 0x000fea0000004200 */
[----:B------:R-:W-:Y:S01]  /*9160*/  HMMA.16816.F32.BF16 R68, R172, R4, R68 ;  /* 0x00000004ac44723c */ /* 0x000fe20000041844 */
[----:B------:R-:W-:Y:S01]  /*9170*/  MUFU.EX2 R195, R195 ;  /* 0x000000c300c37308 */ /* 0x000fe20000000800 */
[----:B---3--:R-:W-:Y:S01]  /*9180*/  F2FP.BF16.F32.PACK_AB R179, R245, R242 ;  /* 0x000000f2f5b3723e */ /* 0x008fe200000010ff */
[----:B------:R-:W-:-:S03]  /*9190*/  FADD.FTZ R242, R242, R243 ;  /* 0x000000f3f2f27221 */ /* 0x000fc60000010000 */
[----:B------:R-:W-:Y:S01]  /*91a0*/  HMMA.16816.F32.BF16 R80, R172, R6, R80 ;  /* 0x00000006ac50723c */ /* 0x000fe20000041850 */
[----:B------:R-:W-:Y:S01]  /*91b0*/  LDSM.16.MT88.4 R4, [R212+0xb800] ;  /* 0x00b80000d404783b */ /* 0x000fe20000004200 */
[----:B------:R-:W-:-:S04]  /*91c0*/  FADD.FTZ R229, R245, R242 ;  /* 0x000000f2f5e57221 */ /* 0x000fc80000010000 */
[C---:B------:R-:W-:Y:S06]  /*91d0*/  HMMA.16816.F32.BF16 R84, R172.reuse, R28, R84 ;  /* 0x0000001cac54723c */ /* 0x040fec0000041854 */
[C---:B------:R-:W-:Y:S01]  /*91e0*/  HMMA.16816.F32.BF16 R96, R172.reuse, R30, R96 ;  /* 0x0000001eac60723c */ /* 0x040fe20000041860 */
[----:B------:R-:W2:Y:S05]  /*91f0*/  LDSM.16.MT88.4 R28, [R214+0xa800] ;  /* 0x00a80000d61c783b */ /* 0x000eaa0000004200 */
[C---:B------:R-:W-:Y:S06]  /*9200*/  HMMA.16816.F32.BF16 R100, R172.reuse, R20, R100 ;  /* 0x00000014ac64723c */ /* 0x040fec0000041864 */
[C---:B------:R-:W-:Y:S01]  /*9210*/  HMMA.16816.F32.BF16 R112, R172.reuse, R22, R112 ;  /* 0x00000016ac70723c */ /* 0x040fe20000041870 */
[----:B------:R-:W3:Y:S05]  /*9220*/  LDSM.16.MT88.4 R20, [R212+0xa800] ;  /* 0x00a80000d414783b */ /* 0x000eea0000004200 */
[C---:B------:R-:W-:Y:S06]  /*9230*/  HMMA.16816.F32.BF16 R116, R172.reuse, R8, R116 ;  /* 0x00000008ac74723c */ /* 0x040fec0000041874 */
[----:B------:R-:W-:Y:S01]  /*9240*/  HMMA.16816.F32.BF16 R128, R172, R10, R128 ;  /* 0x0000000aac80723c */ /* 0x000fe20000041880 */
[----:B------:R-:W4:Y:S05]  /*9250*/  LDSM.16.MT88.4 R8, [R213+0xb800] ;  /* 0x00b80000d508783b */ /* 0x000f2a0000004200 */
[C---:B-1----:R-:W-:Y:S01]  /*9260*/  HMMA.16816.F32.BF16 R156, R176.reuse, R32, R156 ;  /* 0x00000020b09c723c */ /* 0x042fe2000004189c */
[----:B------:R-:W-:Y:S01]  /*9270*/  FFMA.FTZ R172, R202, UR25, -R207 ;  /* 0x00000019caac7c23 */ /* 0x000fe200080108cf */
[--C-:B------:R-:W-:Y:S01]  /*9280*/  FFMA.FTZ R202, R205, UR25, -R200.reuse ;  /* 0x00000019cdca7c23 */ /* 0x100fe200080108c8 */
[--C-:B------:R-:W-:Y:S01]  /*9290*/  FFMA.FTZ R207, R196, UR25, -R200.reuse ;  /* 0x00000019c4cf7c23 */ /* 0x100fe200080108c8 */
[----:B------:R-:W-:Y:S01]  /*92a0*/  FFMA.FTZ R196, R203, UR25, -R200 ;  /* 0x00000019cbc47c23 */ /* 0x000fe200080108c8 */
[----:B------:R1:W5:Y:S01]  /*92b0*/  MUFU.EX2 R205, R172 ;  /* 0x000000ac00cd7308 */ /* 0x0003620000000800 */
[C---:B------:R-:W-:Y:S06]  /*92c0*/  HMMA.16816.F32.BF16 R152, R176.reuse, R34, R152 ;  /* 0x00000022b098723c */ /* 0x040fec0000041898 */
[C---:B--2---:R-:W-:Y:S01]  /*92d0*/  HMMA.16816.F32.BF16 R140, R176.reuse, R28, R140 ;  /* 0x0000001cb08c723c */ /* 0x044fe2000004188c */
[----:B------:R-:W-:Y:S05]  /*92e0*/  MUFU.EX2 R202, R202 ;  /* 0x000000ca00ca7308 */ /* 0x000fea0000000800 */
[C---:B------:R-:W-:Y:S03]  /*92f0*/  HMMA.16816.F32.BF16 R136, R176.reuse, R30, R136 ;  /* 0x0000001eb088723c */ /* 0x040fe60000041888 */
[----:B------:R-:W2:Y:S01]  /*9300*/  MUFU.EX2 R207, R207 ;  /* 0x000000cf00cf7308 */ /* 0x000ea20000000800 */
[C---:B-1----:R-:W-:Y:S01]  /*9310*/  F2FP.BF16.F32.PACK_AB R172, R206.reuse, R247 ;  /* 0x000000f7ceac723e */ /* 0x042fe200000010ff */
[----:B------:R-:W-:Y:S01]  /*9320*/  FADD.FTZ R247, R247, R190 ;  /* 0x000000bef7f77221 */ /* 0x000fe20000010000 */
[----:B-----5:R-:W-:Y:S01]  /*9330*/  F2FP.BF16.F32.PACK_AB R174, R205, R204 ;  /* 0x000000cccdae723e */ /* 0x020fe200000010ff */
[----:B------:R-:W-:Y:S02]  /*9340*/  HMMA.16816.F32.BF16 R40, R176, R24, R40 ;  /* 0x00000018b028723c */ /* 0x000fe40000041828 */
[----:B------:R-:W-:-:S02]  /*9350*/  FADD.FTZ R247, R206, R247 ;  /* 0x000000f7cef77221 */ /* 0x000fc40000010000 */
[----:B------:R-:W1:Y:S02]  /*9360*/  MUFU.EX2 R196, R196 ;  /* 0x000000c400c47308 */ /* 0x000e640000000800 */
[----:B------:R-:W-:Y:S01]  /*9370*/  FADD.FTZ R204, R204, R247 ;  /* 0x000000f7cccc7221 */ /* 0x000fe20000010000 */
[C---:B------:R-:W-:Y:S03]  /*9380*/  HMMA.16816.F32.BF16 R44, R176.reuse, R26, R44 ;  /* 0x0000001ab02c723c */ /* 0x040fe6000004182c */
[----:B------:R-:W-:Y:S01]  /*9390*/  FADD.FTZ R233, R205, R204 ;  /* 0x000000cccde97221 */ /* 0x000fe20000010000 */
[C---:B--2---:R-:W-:Y:S01]  /*93a0*/  F2FP.BF16.F32.PACK_AB R173, R207.reuse, R202 ;  /* 0x000000cacfad723e */ /* 0x044fe200000010ff */
[----:B------:R-:W-:Y:S01]  /*93b0*/  FADD.FTZ R202, R202, R187 ;  /* 0x000000bbcaca7221 */ /* 0x000fe20000010000 */
[----:B---3--:R-:W-:Y:S03]  /*93c0*/  HMMA.16816.F32.BF16 R56, R176, R20, R56 ;  /* 0x00000014b038723c */ /* 0x008fe60000041838 */
[----:B------:R-:W-:Y:S01]  /*93d0*/  FADD.FTZ R202, R207, R202 ;  /* 0x000000cacfca7221 */ /* 0x000fe20000010000 */
[----:B-1----:R-:W-:-:S03]  /*93e0*/  F2FP.BF16.F32.PACK_AB R175, R196, R195 ;  /* 0x000000c3c4af723e */ /* 0x002fc600000010ff */
[----:B------:R-:W-:Y:S01]  /*93f0*/  FADD.FTZ R195, R195, R202 ;  /* 0x000000cac3c37221 */ /* 0x000fe20000010000 */
[----:B------:R-:W-:Y:S03]  /*9400*/  HMMA.16816.F32.BF16 R60, R176, R22, R60 ;  /* 0x00000016b03c723c */ /* 0x000fe6000004183c */
[----:B------:R-:W-:-:S03]  /*9410*/  FADD.FTZ R228, R196, R195 ;  /* 0x000000c3c4e47221 */ /* 0x000fc60000010000 */
        /* <DEDUP_REMOVED lines=28> */
[----:B------:R-:W-:Y:S01]  /*95e0*/  BAR.SYNC.DEFER_BLOCKING 0x0 ;  /* 0x0000000000007b1d */ /* 0x000fe20000010000 */
[----:B------:R-:W-:Y:S01]  /*95f0*/  IMAD.U32 R3, RZ, RZ, UR4 ;  /* 0x00000004ff037e24 */ /* 0x000fe2000f8e00ff */
[C---:B------:R-:W-:Y:S01]  /*9600*/  IADD3 R248, P5, R238.reuse, -UR4, RZ ;  /* 0x80000004eef87c10 */ /* 0x040fe2000ffbe0ff */
[----:B------:R-:W-:Y:S01]  /*9610*/  UIADD3 UR24, UR20, -0x4, URZ ;  /* 0xfffffffc14187890 */ /* 0x000fe2000fffe03f */
[----:B------:R-:W-:Y:S01]  /*9620*/  IADD3 R4, P4, P3, R238, 0x80, -R5 ;  /* 0x00000080ee047810 */ /* 0x000fe20007b9e805 */
[----:B------:R-:W-:Y:S01]  /*9630*/  UISETP.NE.AND UP0, UPT, UR20, 0x4, UPT ;  /* 0x000000041400788c */ /* 0x000fe2000bf05270 */
[C---:B------:R-:W-:Y:S02]  /*9640*/  IADD3 R246, P2, R236.reuse, -UR4, RZ ;  /* 0x80000004ecf67c10 */ /* 0x040fe4000ff5e0ff */
[----:B------:R-:W-:Y:S02]  /*9650*/  IADD3 R6, P1, P0, R236, 0x80, -R3 ;  /* 0x00000080ec067810 */ /* 0x000fe4000783e803 */
[----:B------:R-:W-:-:S02]  /*9660*/  IADD3.X R249, R239, ~UR8, RZ, P5, !PT ;  /* 0x80000008eff97c10 */ /* 0x000fc4000affe4ff */
        /* <DEDUP_REMOVED lines=19> */
[----:B------:R-:W5:Y:S04]  /*97a0*/  LDSM.16.M88.4 R200, [R215+0x8000] ;  /* 0x00800000d7c8783b */ /* 0x000f680000000200 */
[----:B-1----:R-:W1:Y:S01]  /*97b0*/  LDSM.16.M88.4 R4, [R218] ;  /* 0x00000000da04783b */ /* 0x002e620000000200 */
        /* <DEDUP_REMOVED lines=13> */
[C---:B------:R-:W-:Y:S06]  /*9890*/  HMMA.16816.F32.BF16 R188, R16.reuse, R240, R188 ;  /* 0x000000f010bc723c */ /* 0x040fec00000418bc */
[-C--:B------:R-:W-:Y:S06]  /*98a0*/  HMMA.16816.F32.BF16 R184, R16, R242.reuse, R184 ;  /* 0x000000f210b8723c */ /* 0x080fec00000418b8 */
[----:B------:R-:W-:Y:S01]  /*98b0*/  HMMA.16816.F32.BF16 R176, R20, R242, R176 ;  /* 0x000000f214b0723c */ /* 0x000fe200000418b0 */
[----:B------:R-:W-:Y:S05]  /*98c0*/  LDSM.16.M88.4 R240, [R221+0x9800] ;  /* 0x00980000ddf0783b */ /* 0x000fea0000000200 */
[C---:B------:R-:W-:Y:S06]  /*98d0*/  HMMA.16816.F32.BF16 R32, R16.reuse, R236, R32 ;  /* 0x000000ec1020723c */ /* 0x040fec0000041820 */
[----:B------:R-:W-:Y:S01]  /*98e0*/  HMMA.16816.F32.BF16 R28, R16, R238, R28 ;  /* 0x000000ee101c723c */ /* 0x000fe2000004181c */
[----:B------:R-:W3:Y:S05]  /*98f0*/  LDSM.16.M88.4 R16, [R217] ;  /* 0x00000000d910783b */ /* 0x000eea0000000200 */
[C---:B------:R-:W-:Y:S06]  /*9900*/  HMMA.16816.F32.BF16 R172, R20.reuse, R236, R172 ;  /* 0x000000ec14ac723c */ /* 0x040fec00000418ac */
[----:B------:R-:W-:Y:S01]  /*9910*/  HMMA.16816.F32.BF16 R204, R20, R238, R204 ;  /* 0x000000ee14cc723c */ /* 0x000fe200000418cc */
[----:B------:R-:W-:Y:S04]  /*9920*/  LDSM.16.M88.4 R236, [R222+0x4000] ;  /* 0x00400000deec783b */ /* 0x000fe80000000200 */
[----:B------:R-:W-:Y:S01]  /*9930*/  LDSM.16.M88.4 R20, [R210+0x800] ;  /* 0x00080000d214783b */ /* 0x000fe20000000200 */
[-C--:B------:R-:W-:Y:S06]  /*9940*/  HMMA.16816.F32.BF16 R188, R8, R200.reuse, R188 ;  /* 0x000000c808bc723c */ /* 0x080fec00000418bc */
[----:B-1----:R-:W-:Y:S06]  /*9950*/  HMMA.16816.F32.BF16 R12, R4, R200, R12 ;  /* 0x000000c8040c723c */ /* 0x002fec000004180c */
[-C--:B------:R-:W-:Y:S06]  /*9960*/  HMMA.16816.F32.BF16 R184, R8, R202.reuse, R184 ;  /* 0x000000ca08b8723c */ /* 0x080fec00000418b8 */
[----:B------:R-:W-:Y:S01]  /*9970*/  HMMA.16816.F32.BF16 R176, R4, R202, R176 ;  /* 0x000000ca04b0723c */ /* 0x000fe200000418b0 */
[----:B------:R-:W-:Y:S05]  /*9980*/  LDSM.16.M88.4 R200, [R220+0x4000] ;  /* 0x00400000dcc8783b */ /* 0x000fea0000000200 */
[C---:B--2---:R-:W-:Y:S06]  /*9990*/  HMMA.16816.F32.BF16 R32, R8.reuse, R192, R32 ;  /* 0x000000c00820723c */ /* 0x044fec0000041820 */
[----:B------:R-:W-:Y:S01]  /*99a0*/  HMMA.16816.F32.BF16 R28, R8, R194, R28 ;  /* 0x000000c2081c723c */ /* 0x000fe2000004181c */
[----:B------:R-:W1:Y:S05]  /*99b0*/  LDSM.16.M88.4 R8, [R221+0x9000] ;  /* 0x00900000dd08783b */ /* 0x000e6a0000000200 */
[C---:B------:R-:W-:Y:S06]  /*99c0*/  HMMA.16816.F32.BF16 R172, R4.reuse, R192, R172 ;  /* 0x000000c004ac723c */ /* 0x040fec00000418ac */
[----:B------:R-:W-:Y:S01]  /*99d0*/  HMMA.16816.F32.BF16 R204, R4, R194, R204 ;  /* 0x000000c204cc723c */ /* 0x000fe200000418cc */
[----:B------:R-:W2:Y:S04]  /*99e0*/  LDSM.16.M88.4 R4, [R222+0x6000] ;  /* 0x00600000de04783b */ /* 0x000ea80000000200 */
[----:B------:R-:W4:Y:S01]  /*99f0*/  LDSM.16.M88.4 R192, [R209] ;  /* 0x00000000d1c0783b */ /* 0x000f220000000200 */
[-C--:B---3--:R-:W-:Y:S06]  /*9a00*/  HMMA.16816.F32.BF16 R12, R16, R196.reuse, R12 ;  /* 0x000000c4100c723c */ /* 0x088fec000004180c */
[C---:B------:R-:W-:Y:S06]  /*9a10*/  HMMA.16816.F32.BF16 R188, R24.reuse, R196, R188 ;  /* 0x000000c418bc723c */ /* 0x040fec00000418bc */
[-C--:B------:R-:W-:Y:S06]  /*9a20*/  HMMA.16816.F32.BF16 R184, R24, R198.reuse, R184 ;  /* 0x000000c618b8723c */ /* 0x080fec00000418b8 */
[----:B------:R-:W-:Y:S01]  /*9a30*/  HMMA.16816.F32.BF16 R176, R16, R198, R176 ;  /* 0x000000c610b0723c */ /* 0x000fe200000418b0 */
[----:B------:R-:W3:Y:S05]  /*9a40*/  LDSM.16.M88.4 R196, [R220+0x6000] ;  /* 0x00600000dcc4783b */ /* 0x000eea0000000200 */
[----:B-1----:R-:W-:Y:S06]  /*9a50*/  HMMA.16816.F32.BF16 R12, R236, R8, R12 ;  /* 0x00000008ec0c723c */ /* 0x002fec000004180c */
[----:B------:R-:W-:Y:S06]  /*9a60*/  HMMA.16816.F32.BF16 R172, R16, R20, R172 ;  /* 0x0000001410ac723c */ /* 0x000fec00000418ac */
[C---:B--2---:R-:W-:Y:S06]  /*9a70*/  HMMA.16816.F32.BF16 R188, R4.reuse, R8, R188 ;  /* 0x0000000804bc723c */ /* 0x044fec00000418bc */
[-C--:B------:R-:W-:Y:S06]  /*9a80*/  HMMA.16816.F32.BF16 R184, R4, R10.reuse, R184 ;  /* 0x0000000a04b8723c */ /* 0x080fec00000418b8 */
[----:B------:R-:W-:Y:S01]  /*9a90*/  HMMA.16816.F32.BF16 R176, R236, R10, R176 ;  /* 0x0000000aecb0723c */ /* 0x000fe200000418b0 */
[----:B------:R-:W-:Y:S05]  /*9aa0*/  LDSM.16.M88.4 R8, [R217+0x4000] ;  /* 0x00400000d908783b */ /* 0x000fea0000000200 */
[C---:B------:R-:W-:Y:S06]  /*9ab0*/  HMMA.16816.F32.BF16 R32, R24.reuse, R20, R32 ;  /* 0x000000141820723c */ /* 0x040fec0000041820 */
[-C--:B------:R-:W-:Y:S01]  /*9ac0*/  HMMA.16816.F32.BF16 R28, R24, R22.reuse, R28 ;  /* 0x00000016181c723c */ /* 0x080fe2000004181c */
[----:B------:R-:W-:Y:S05]  /*9ad0*/  LDSM.16.M88.4 R24, [R218+0x4000] ;  /* 0x00400000da18783b */ /* 0x000fea0000000200 */
[----:B------:R-:W-:Y:S01]  /*9ae0*/  HMMA.16816.F32.BF16 R204, R16, R22, R204 ;  /* 0x0000001610cc723c */ /* 0x000fe200000418cc */
[----:B------:R-:W1:Y:S04]  /*9af0*/  LDSM.16.M88.4 R16, [R215+0x9000] ;  /* 0x00900000d710783b */ /* 0x000e680000000200 */
[----:B------:R-:W2:Y:S01]  /*9b00*/  LDSM.16.M88.4 R20, [R218+0x6000] ;  /* 0x00600000da14783b */ /* 0x000ea20000000200 */
[-C--:B----4-:R-:W-:Y:S06]  /*9b10*/  HMMA.16816.F32.BF16 R12, R200, R192.reuse, R12 ;  /* 0x000000c0c80c723c */ /* 0x090fec000004180c */
[C---:B---3--:R-:W-:Y:S06]  /*9b20*/  HMMA.16816.F32.BF16 R188, R196.reuse, R192, R188 ;  /* 0x000000c0c4bc723c */ /* 0x048fec00000418bc */
[-C--:B------:R-:W-:Y:S06]  /*9b30*/  HMMA.16816.F32.BF16 R184, R196, R194.reuse, R184 ;  /* 0x000000c2c4b8723c */ /* 0x080fec00000418b8 */
[----:B------:R-:W-:Y:S01]  /*9b40*/  HMMA.16816.F32.BF16 R176, R200, R194, R176 ;  /* 0x000000c2c8b0723c */ /* 0x000fe200000418b0 */
[----:B------:R-:W3:Y:S05]  /*9b50*/  LDSM.16.M88.4 R192, [R208] ;  /* 0x00000000d0c0783b */ /* 0x000eea0000000200 */
[-C--:B------:R-:W-:Y:S06]  /*9b60*/  HMMA.16816.F32.BF16 R172, R236, R240.reuse, R172 ;  /* 0x000000f0ecac723c */ /* 0x080fec00000418ac */
[C---:B------:R-:W-:Y:S06]  /*9b70*/  HMMA.16816.F32.BF16 R32, R4.reuse, R240, R32 ;  /* 0x000000f00420723c */ /* 0x040fec0000041820 */
[-C--:B------:R-:W-:Y:S01]  /*9b80*/  HMMA.16816.F32.BF16 R28, R4, R242.reuse, R28 ;  /* 0x000000f2041c723c */ /* 0x080fe2000004181c */
[----:B------:R-:W4:Y:S05]  /*9b90*/  LDSM.16.M88.4 R4, [R210+0x1000] ;  /* 0x00100000d204783b */ /* 0x000f2a0000000200 */
[----:B------:R-:W-:Y:S01]  /*9ba0*/  HMMA.16816.F32.BF16 R236, R236, R242, R204 ;  /* 0x000000f2ecec723c */ /* 0x000fe200000418cc */
[----:B------:R-:W5:Y:S05]  /*9bb0*/  LDSM.16.M88.4 R204, [R217+0x6000] ;  /* 0x00600000d9cc783b */ /* 0x000f6a0000000200 */
[-C--:B-1----:R-:W-:Y:S06]  /*9bc0*/  HMMA.16816.F32.BF16 R12, R24, R16.reuse, R12 ;  /* 0x00000010180c723c */ /* 0x082fec000004180c */
[C---:B--2---:R-:W-:Y:S06]  /*9bd0*/  HMMA.16816.F32.BF16 R188, R20.reuse, R16, R188 ;  /* 0x0000001014bc723c */ /* 0x044fec00000418bc */
[-C--:B------:R-:W-:Y:S06]  /*9be0*/  HMMA.16816.F32.BF16 R184, R20, R18.reuse, R184 ;  /* 0x0000001214b8723c */ /* 0x080fec00000418b8 */
[----:B------:R-:W-:Y:S01]  /*9bf0*/  HMMA.16816.F32.BF16 R176, R24, R18, R176 ;  /* 0x0000001218b0723c */ /* 0x000fe200000418b0 */
[----:B------:R-:W1:Y:S05]  /*9c00*/  LDSM.16.M88.4 R16, [R215+0x9800] ;  /* 0x00980000d710783b */ /* 0x000e6a0000000200 */
[C---:B---3--:R-:W-:Y:S06]  /*9c10*/  HMMA.16816.F32.BF16 R172, R200.reuse, R192, R172 ;  /* 0x000000c0c8ac723c */ /* 0x048fec00000418ac */
[----:B------:R-:W-:Y:S06]  /*9c20*/  HMMA.16816.F32.BF16 R236, R200, R194, R236 ;  /* 0x000000c2c8ec723c */ /* 0x000fec00000418ec */
[-C--:B----4-:R-:W-:Y:S06]  /*9c30*/  HMMA.16816.F32.BF16 R12, R8, R4.reuse, R12 ;  /* 0x00000004080c723c */ /* 0x090fec000004180c */
[C---:B-----5:R-:W-:Y:S06]  /*9c40*/  HMMA.16816.F32.BF16 R188, R204.reuse, R4, R188 ;  /* 0x00000004ccbc723c */ /* 0x060fec00000418bc */
[-C--:B------:R-:W-:Y:S06]  /*9c50*/  HMMA.16816.F32.BF16 R184, R204, R6.reuse, R184 ;  /* 0x00000006ccb8723c */ /* 0x080fec00000418b8 */
[----:B------:R-:W-:Y:S01]  /*9c60*/  HMMA.16816.F32.BF16 R176, R8, R6, R176 ;  /* 0x0000000608b0723c */ /* 0x000fe200000418b0 */
[----:B------:R-:W2:Y:S01]  /*9c70*/  LDSM.16.M88.4 R4, [R210+0x1800] ;  /* 0x00180000d204783b */ /* 0x000ea20000000200 */
[----:B------:R-:W-:-:S04]  /*9c80*/  DEPBAR.LE SB0, 0x0 ;  /* 0x000080000000791a */ /* 0x000fc80000000000 */
[----:B------:R-:W-:Y:S01]  /*9c90*/  HMMA.16816.F32.BF16 R32, R196, R192, R32 ;  /* 0x000000c0c420723c */ /* 0x000fe20000041820 */
[----:B------:R-:W-:Y:S01]  /*9ca0*/  FMUL.FTZ R13, R13, UR21 ;  /* 0x000000150d0d7c20 */ /* 0x000fe20008410000 */
[----:B------:R-:W-:Y:S01]  /*9cb0*/  FMUL.FTZ R164, R15, UR21 ;  /* 0x000000150fa47c20 */ /* 0x000fe20008410000 */
[----:B------:R-:W-:Y:S01]  /*9cc0*/  FMUL.FTZ R3, R12, UR21 ;  /* 0x000000150c037c20 */ /* 0x000fe20008410000 */
[----:B------:R-:W-:Y:S02]  /*9cd0*/  FMUL.FTZ R12, R14, UR21 ;  /* 0x000000150e0c7c20 */ /* 0x000fe40008410000 */
[C---:B-1----:R-:W-:Y:S01]  /*9ce0*/  HMMA.16816.F32.BF16 R172, R24.reuse, R16, R172 ;  /* 0x0000001018ac723c */ /* 0x042fe200000418ac */
[----:B------:R-:W1:Y:S01]  /*9cf0*/  MUFU.TANH R13, R13 ;  /* 0x0000000d000d7308 */ /* 0x000e620000002400 */
[----:B------:R-:W-:Y:S01]  /*9d00*/  FMUL.FTZ R170, R189, UR21 ;  /* 0x00000015bdaa7c20 */ /* 0x000fe20008410000 */
[----:B------:R-:W-:Y:S01]  /*9d10*/  FMUL.FTZ R169, R191, UR21 ;  /* 0x00000015bfa97c20 */ /* 0x000fe20008410000 */
[----:B------:R-:W-:Y:S01]  /*9d20*/  FMUL.FTZ R15, R188, UR21 ;  /* 0x00000015bc0f7c20 */ /* 0x000fe20008410000 */
[----:B------:R-:W-:Y:S01]  /*9d30*/  FMUL.FTZ R14, R190, UR21 ;  /* 0x00000015be0e7c20 */ /* 0x000fe20008410000 */
[----:B------:R-:W-:Y:S01]  /*9d40*/  HMMA.16816.F32.BF16 R236, R24, R18, R236 ;  /* 0x0000001218ec723c */ /* 0x000fe200000418ec */
[----:B------:R-:W-:-:S02]  /*9d50*/  FMUL.FTZ R186, R186, UR21 ;  /* 0x00000015baba7c20 */ /* 0x000fc40008410000 */
[----:B------:R-:W3:Y:S03]  /*9d60*/  MUFU.TANH R164, R164 ;  /* 0x000000a400a47308 */ /* 0x000ee60000002400 */
[----:B------:R-:W-:Y:S01]  /*9d70*/  HMMA.16816.F32.BF16 R28, R196, R194, R28 ;  /* 0x000000c2c41c723c */ /* 0x000fe2000004181c */
[----:B------:R-:W-:Y:S01]  /*9d80*/  FMUL.FTZ R171, R176, UR21 ;  /* 0x00000015b0ab7c20 */ /* 0x000fe20008410000 */
[----:B------:R-:W-:Y:S01]  /*9d90*/  FMUL.FTZ R176, R177, UR21 ;  /* 0x00000015b1b07c20 */ /* 0x000fe20008410000 */
[----:B------:R-:W-:Y:S01]  /*9da0*/  FMUL.FTZ R177, R178, UR21 ;  /* 0x00000015b2b17c20 */ /* 0x000fe20008410000 */
[----:B------:R-:W-:Y:S01]  /*9db0*/  FMUL.FTZ R178, R179, UR21 ;  /* 0x00000015b3b27c20 */ /* 0x000fe20008410000 */
[----:B------:R-:W-:Y:S01]  /*9dc0*/  FMUL.FTZ R179, R184, UR21 ;  /* 0x00000015b8b37c20 */ /* 0x000fe20008410000 */
[----:B------:R-:W-:Y:S01]  /*9dd0*/  HMMA.16816.F32.BF16 R32, R20, R16, R32 ;  /* 0x000000101420723c */ /* 0x000fe20000041820 */
[----:B------:R-:W-:Y:S06]  /*9de0*/  MUFU.TANH R3, R3 ;  /* 0x0000000300037308 */ /* 0x000fec0000002400 */
[----:B------:R-:W-:Y:S01]  /*9df0*/  FMUL.FTZ R16, R185, UR21 ;  /* 0x00000015b9107c20 */ /* 0x000fe20008410000 */
[----:B------:R-:W-:Y:S01]  /*9e00*/  FMUL.FTZ R17, R187, UR21 ;  /* 0x00000015bb117c20 */ /* 0x000fe20008410000 */
[----:B------:R-:W4:Y:S01]  /*9e10*/  MUFU.TANH R179, R179 ;  /* 0x000000b300b37308 */ /* 0x000f220000002400 */
[C---:B--2---:R-:W-:Y:S06]  /*9e20*/  HMMA.16816.F32.BF16 R172, R8.reuse, R4, R172 ;  /* 0x0000000408ac723c */ /* 0x044fec00000418ac */
[----:B------:R-:W-:Y:S01]  /*9e30*/  HMMA.16816.F32.BF16 R236, R8, R6, R236 ;  /* 0x0000000608ec723c */ /* 0x000fe200000418ec */
[----:B------:R-:W2:Y:S05]  /*9e40*/  MUFU.TANH R176, R176 ;  /* 0x000000b000b07308 */ /* 0x000eaa0000002400 */
[----:B------:R-:W-:Y:S03]  /*9e50*/  HMMA.16816.F32.BF16 R28, R20, R18, R28 ;  /* 0x00000012141c723c */ /* 0x000fe6000004181c */
[----:B------:R-:W5:Y:S03]  /*9e60*/  MUFU.TANH R170, R170 ;  /* 0x000000aa00aa7308 */ /* 0x000f660000002400 */
        /* <DEDUP_REMOVED lines=12> */
[----:B------:R-:W5:Y:S01]  /*9f30*/  MUFU.TANH R18, R172 ;  /* 0x000000ac00127308 */ /* 0x000f620000002400 */
[----:B------:R-:W-:Y:S01]  /*9f40*/  ISETP.GE.AND P4, PT, R5, R230, PT ;  /* 0x000000e60500720c */ /* 0x000fe20003f86270 */
[----:B------:R-:W-:Y:S01]  /*9f50*/  VIADD R11, R19, 0x18 ;  /* 0x00000018130b7836 */ /* 0x000fe20000000000 */
[----:B-1----:R-:W-:Y:S01]  /*9f60*/  FSEL R8, R13, -INF , !P1 ;  /* 0xff8000000d087808 */ /* 0x002fe20004800000 */
[----:B------:R-:W-:Y:S01]  /*9f70*/  VIADD R13, R19, 0x9 ;  /* 0x00000009130d7836 */ /* 0x000fe20000000000 */
[-C--:B------:R-:W-:Y:S01]  /*9f80*/  ISETP.GE.AND P0, PT, R9, R2.reuse, PT ;  /* 0x000000020900720c */ /* 0x080fe20003f06270 */
[----:B------:R-:W-:Y:S01]  /*9f90*/  HMMA.16816.F32.BF16 R28, R204, R6, R28 ;  /* 0x00000006cc1c723c */ /* 0x000fe2000004181c */
[C---:B------:R-:W-:Y:S01]  /*9fa0*/  ISETP.GE.AND P6, PT, R5.reuse, R2, PT ;  /* 0x000000020500720c */ /* 0x040fe20003fc6270 */
[----:B------:R-:W1:Y:S01]  /*9fb0*/  MUFU.TANH R202, R202 ;  /* 0x000000ca00ca7308 */ /* 0x000e620000002400 */
[----:B------:R-:W-:Y:S01]  /*9fc0*/  ISETP.GE.AND P2, PT, R5, R0, PT ;  /* 0x000000000500720c */ /* 0x000fe20003f46270 */
[----:B------:R-:W-:Y:S01]  /*9fd0*/  FMUL.FTZ R200, R237, UR21 ;  /* 0x00000015edc87c20 */ /* 0x000fe20008410000 */
[----:B---3--:R-:W-:Y:S01]  /*9fe0*/  FSEL R5, R164, -INF , !P4 ;  /* 0xff800000a4057808 */ /* 0x008fe20006000000 */
[----:B------:R-:W-:Y:S01]  /*9ff0*/  FMUL.FTZ R191, R238, UR21 ;  /* 0x00000015eebf7c20 */ /* 0x000fe20008410000 */
[-C--:B------:R-:W-:Y:S01]  /*a000*/  ISETP.GE.AND P4, PT, R19, R232.reuse, PT ;  /* 0x000000e81300720c */ /* 0x080fe20003f86270 */
[----:B------:R-:W-:Y:S01]  /*a010*/  FMUL.FTZ R175, R175, UR21 ;  /* 0x00000015afaf7c20 */ /* 0x000fe20008410000 */
[----:B----4-:R-:W-:Y:S01]  /*a020*/  FSEL R6, R179, -INF , !P0 ;  /* 0xff800000b3067808 */ /* 0x010fe20004000000 */
[----:B------:R-:W3:Y:S01]  /*a030*/  MUFU.TANH R178, R178 ;  /* 0x000000b200b27308 */ /* 0x000ee20000002400 */
[-C--:B------:R-:W-:Y:S01]  /*a040*/  ISETP.GE.AND P0, PT, R13, R232.reuse, PT ;  /* 0x000000e80d00720c */ /* 0x080fe20003f06270 */
[----:B------:R-:W-:Y:S01]  /*a050*/  FMUL.FTZ R32, R32, UR21 ;  /* 0x0000001520207c20 */ /* 0x000fe20008410000 */
[----:B------:R-:W-:Y:S01]  /*a060*/  FSEL R20, R3, -INF , !P4 ;  /* 0xff80000003147808 */ /* 0x000fe20006000000 */
[----:B------:R-:W-:Y:S01]  /*a070*/  FMUL.FTZ R33, R33, UR21 ;  /* 0x0000001521217c20 */ /* 0x000fe20008410000 */
[----:B--2---:R-:W-:Y:S01]  /*a080*/  FSEL R176, R176, -INF , !P0 ;  /* 0xff800000b0b07808 */ /* 0x004fe20004000000 */
[----:B------:R-:W-:Y:S01]  /*a090*/  FMUL.FTZ R34, R34, UR21 ;  /* 0x0000001522227c20 */ /* 0x000fe20008410000 */
[-C--:B------:R-:W-:Y:S01]  /*a0a0*/  ISETP.GE.AND P0, PT, R21, R232.reuse, PT ;  /* 0x000000e81500720c */ /* 0x080fe20003f06270 */
[----:B------:R-:W2:Y:S01]  /*a0b0*/  MUFU.TANH R177, R177 ;  /* 0x000000b100b17308 */ /* 0x000ea20000002400 */
[----:B------:R-:W-:-:S02]  /*a0c0*/  ISETP.GE.AND P5, PT, R9, R232, PT ;  /* 0x000000e80900720c */ /* 0x000fc40003fa6270 */
[----:B------:R-:W-:Y:S02]  /*a0d0*/  FMNMX.FTZ R3, R168, R20, !PT ;  /* 0x00000014a8037209 */ /* 0x000fe40007810000 */
[----:B-----5:R-:W-:Y:S02]  /*a0e0*/  FSEL R4, R170, -INF , !P6 ;  /* 0xff800000aa047808 */ /* 0x020fe40007000000 */
[----:B------:R-:W-:Y:S01]  /*a0f0*/  FSEL R170, R18, -INF , !P0 ;  /* 0xff80000012aa7808 */ /* 0x000fe20004000000 */
[----:B------:R-:W4:Y:S01]  /*a100*/  MUFU.TANH R203, R173 ;  /* 0x000000ad00cb7308 */ /* 0x000f220000002400 */
[----:B------:R-:W-:Y:S02]  /*a110*/  FSEL R10, R171, -INF , !P5 ;  /* 0xff800000ab0a7808 */ /* 0x000fe40006800000 */
[----:B------:R-:W-:Y:S02]  /*a120*/  FMNMX.FTZ R3, R8, R3, !PT ;  /* 0x0000000308037209 */ /* 0x000fe40007810000 */
[----:B------:R-:W-:-:S02]  /*a130*/  ISETP.GE.AND P0, PT, R11, R232, PT ;  /* 0x000000e80b00720c */ /* 0x000fc40003f06270 */
[C---:B------:R-:W-:Y:S01]  /*a140*/  ISETP.GE.AND P3, PT, R9.reuse, R230, PT ;  /* 0x000000e60900720c */ /* 0x040fe20003f66270 */
[----:B------:R-:W5:Y:S01]  /*a150*/  MUFU.TANH R200, R200 ;  /* 0x000000c800c87308 */ /* 0x000f620000002400 */
[----:B------:R-:W-:Y:S01]  /*a160*/  ISETP.GE.AND P1, PT, R9, R0, PT ;  /* 0x000000000900720c */ /* 0x000fe20003f26270 */
[----:B------:R-:W-:Y:S01]  /*a170*/  VIADD R9, R19, 0x11 ;  /* 0x0000001113097836 */ /* 0x000fe20000000000 */
[----:B------:R-:W-:Y:S02]  /*a180*/  ISETP.GE.AND P4, PT, R13, R230, PT ;  /* 0x000000e60d00720c */ /* 0x000fe40003f86270 */
[----:B------:R-:W-:Y:S02]  /*a190*/  FMNMX.FTZ R3, R10, R3, !PT ;  /* 0x000000030a037209 */ /* 0x000fe40007810000 */
[----:B-1----:R-:W-:Y:S01]  /*a1a0*/  FSEL R202, R202, -INF , !P0 ;  /* 0xff800000caca7808 */ /* 0x002fe20004000000 */
[----:B------:R-:W1:Y:S01]  /*a1b0*/  MUFU.TANH R12, R12 ;  /* 0x0000000c000c7308 */ /* 0x000e620000002400 */
[----:B------:R-:W-:-:S02]  /*a1c0*/  PLOP3.LUT P0, PT, PT, PT, UP0, 0x80, 0x0 ;  /* 0x000000000000781c */ /* 0x000fc40003f0f008 */
[----:B---3--:R-:W-:Y:S02]  /*a1d0*/  FSEL R7, R178, -INF , !P4 ;  /* 0xff800000b2077808 */ /* 0x008fe40006000000 */
[----:B--2---:R-:W-:Y:S02]  /*a1e0*/  FSEL R177, R177, -INF , !P3 ;  /* 0xff800000b1b17808 */ /* 0x004fe40005800000 */
[----:B------:R-:W-:Y:S01]  /*a1f0*/  ISETP.GE.AND P4, PT, R9, R232, PT ;  /* 0x000000e80900720c */ /* 0x000fe20003f86270 */
[----:B------:R-:W2:Y:S01]  /*a200*/  MUFU.TANH R15, R15 ;  /* 0x0000000f000f7308 */ /* 0x000ea20000002400 */
[----:B------:R-:W-:Y:S02]  /*a210*/  FMNMX.FTZ R3, R176, R3, !PT ;  /* 0x00000003b0037209 */ /* 0x000fe40007810000 */
[C---:B------:R-:W-:Y:S02]  /*a220*/  ISETP.GE.AND P6, PT, R19.reuse, R230, PT ;  /* 0x000000e61300720c */ /* 0x040fe40003fc6270 */
[----:B------:R-:W-:-:S02]  /*a230*/  ISETP.GE.AND P5, PT, R19, R2, PT ;  /* 0x000000021300720c */ /* 0x000fc40003fa6270 */
[C---:B------:R-:W-:Y:S01]  /*a240*/  ISETP.GE.AND P3, PT, R19.reuse, R0, PT ;  /* 0x000000001300720c */ /* 0x040fe20003f66270 */
[----:B------:R-:W3:Y:S01]  /*a250*/  MUFU.TANH R14, R14 ;  /* 0x0000000e000e7308 */ /* 0x000ee20000002400 */
[----:B------:R-:W-:Y:S01]  /*a260*/  VIADD R19, R19, 0x19 ;  /* 0x0000001913137836 */ /* 0x000fe20000000000 */
[----:B----4-:R-:W-:Y:S02]  /*a270*/  FSEL R203, R203, -INF , !P4 ;  /* 0xff800000cbcb7808 */ /* 0x010fe40006000000 */
[----:B------:R-:W-:Y:S02]  /*a280*/  FMNMX.FTZ R18, R170, R3, !PT ;  /* 0x00000003aa127209 */ /* 0x000fe40007810000 */
[----:B------:R-:W-:Y:S02]  /*a290*/  ISETP.GE.AND P4, PT, R19, R232, PT ;  /* 0x000000e81300720c */ /* 0x000fe40003f86270 */
[----:B------:R-:W4:Y:S01]  /*a2a0*/  MUFU.TANH R169, R169 ;  /* 0x000000a900a97308 */ /* 0x000f220000002400 */
[----:B------:R-:W-:-:S02]  /*a2b0*/  FMNMX.FTZ R235, R203, R18, !PT ;  /* 0x00000012cbeb7209 */ /* 0x000fc40007810000 */
[----:B-----5:R-:W-:Y:S02]  /*a2c0*/  FSEL R200, R200, -INF , !P4 ;  /* 0xff800000c8c87808 */ /* 0x020fe40006000000 */
[----:B------:R-:W-:Y:S02]  /*a2d0*/  ISETP.GE.AND P4, PT, R13, R2, PT ;  /* 0x000000020d00720c */ /* 0x000fe40003f86270 */
[----:B------:R-:W-:Y:S01]  /*a2e0*/  FMNMX.FTZ R235, R202, R235, !PT ;  /* 0x000000ebcaeb7209 */ /* 0x000fe20007810000 */
[----:B------:R-:W1:Y:S08]  /*a2f0*/  MUFU.TANH R16, R16 ;  /* 0x0000001000107308 */ /* 0x000e700000002400 */
        /* <DEDUP_REMOVED lines=33> */
.L_x_1183:
[----:B------:R-:W-:Y:S01]  /*a510*/  ISETP.GE.AND P0, PT, R13, R0, PT ;  /* 0x000000000d00720c */ /* 0x000fe20003f06270 */
[----:B------:R-:W-:Y:S01]  /*a520*/  FMUL.FTZ R199, R239, UR21 ;  /* 0x00000015efc77c20 */ /* 0x000fe20008410000 */
[----:B-1----:R-:W-:Y:S01]  /*a530*/  FSEL R13, R12, -INF , !P6 ;  /* 0xff8000000c0d7808 */ /* 0x002fe20007000000 */
[----:B------:R-:W-:Y:S01]  /*a540*/  FMUL.FTZ R28, R28, UR21 ;  /* 0x000000151c1c7c20 */ /* 0x000fe20008410000 */
[----:B------:R-:W-:Y:S01]  /*a550*/  FSEL R16, R16, -INF , !P4 ;  /* 0xff80000010107808 */ /* 0x000fe20006000000 */
[----:B------:R-:W-:Y:S01]  /*a560*/  FMUL.FTZ R35, R35, UR21 ;  /* 0x0000001523237c20 */ /* 0x000fe20008410000 */
[----:B------:R-:W-:Y:S01]  /*a570*/  FMNMX.FTZ R18, R167, R13, !PT ;  /* 0x0000000da7127209 */ /* 0x000fe20007810000 */
[----:B------:R-:W1:Y:S01]  /*a580*/  MUFU.TANH R199, R199 ;  /* 0x000000c700c77308 */ /* 0x000e620000002400 */
[----:B------:R-:W-:Y:S01]  /*a590*/  ISETP.GE.AND P4, PT, R21, R230, PT ;  /* 0x000000e61500720c */ /* 0x000fe20003f86270 */
[----:B------:R-:W-:Y:S01]  /*a5a0*/  FMUL.FTZ R29, R29, UR21 ;  /* 0x000000151d1d7c20 */ /* 0x000fe20008410000 */
[----:B------:R-:W-:Y:S01]  /*a5b0*/  FMNMX.FTZ R18, R5, R18, !PT ;  /* 0x0000001205127209 */ /* 0x000fe20007810000 */
[----:B------:R-:W-:Y:S01]  /*a5c0*/  FMUL.FTZ R206, R30, UR21 ;  /* 0x000000151ece7c20 */ /* 0x000fe20008410000 */
[----:B------:R-:W-:Y:S01]  /*a5d0*/  FMNMX.FTZ R235, R200, R235, !PT ;  /* 0x000000ebc8eb7209 */ /* 0x000fe20007810000 */
[----:B------:R-:W-:Y:S01]  /*a5e0*/  FMUL.FTZ R31, R31, UR21 ;  /* 0x000000151f1f7c20 */ /* 0x000fe20008410000 */
[----:B------:R-:W-:Y:S01]  /*a5f0*/  FMNMX.FTZ R18, R177, R18, !PT ;  /* 0x00000012b1127209 */ /* 0x000fe20007810000 */
[----:B------:R-:W-:Y:S01]  /*a600*/  MUFU.TANH R238, R34 ;  /* 0x0000002200ee7308 */ /* 0x000fe20000002400 */
[----:B------:R-:W-:Y:S01]  /*a610*/  ISETP.GE.AND P6, PT, R9, R230, PT ;  /* 0x000000e60900720c */ /* 0x000fe20003fc6270 */
[----:B------:R-:W3:Y:S01]  /*a620*/  SHFL.BFLY PT, R12, R235, 0x2, 0x1f ;  /* 0x0c401f00eb0c7f89 */ /* 0x000ee200000e0000 */
[----:B------:R-:W-:Y:S01]  /*a630*/  FSEL R201, R201, -INF , !P4 ;  /* 0xff800000c9c97808 */ /* 0x000fe20006000000 */
[----:B------:R-:W-:Y:S01]  /*a640*/  UISETP.GE.AND UP0, UPT, UR20, 0x5, UPT ;  /* 0x000000051400788c */ /* 0x000fe2000bf06270 */
[----:B------:R-:W-:-:S02]  /*a650*/  FMNMX.FTZ R18, R7, R18, !PT ;  /* 0x0000001207127209 */ /* 0x000fc40007810000 */
[----:B------:R-:W-:Y:S01]  /*a660*/  ISETP.GE.AND P4, PT, R11, R230, PT ;  /* 0x000000e60b00720c */ /* 0x000fe20003f86270 */
[----:B------:R-:W4:Y:S01]  /*a670*/  MUFU.TANH R242, R28 ;  /* 0x0000001c00f27308 */ /* 0x000f220000002400 */
[----:B------:R-:W-:Y:S02]  /*a680*/  FSEL R192, R192, -INF , !P6 ;  /* 0xff800000c0c07808 */ /* 0x000fe40007000000 */
[----:B------:R-:W-:Y:S02]  /*a690*/  FMNMX.FTZ R3, R201, R18, !PT ;  /* 0x00000012c9037209 */ /* 0x000fe40007810000 */
[----:B--2---:R-:W-:Y:S02]  /*a6a0*/  FSEL R22, R15, -INF , !P5 ;  /* 0xff8000000f167808 */ /* 0x004fe40006800000 */
[----:B------:R-:W-:Y:S01]  /*a6b0*/  FSEL R191, R191, -INF , !P4 ;  /* 0xff800000bfbf7808 */ /* 0x000fe20006000000 */
[----:B------:R2:W-:Y:S01]  /*a6c0*/  MUFU.TANH R236, R35 ;  /* 0x0000002300ec7308 */ /* 0x0005e20000002400 */
[----:B------:R-:W-:-:S02]  /*a6d0*/  ISETP.GE.AND P5, PT, R19, R230, PT ;  /* 0x000000e61300720c */ /* 0x000fc40003fa6270 */
[----:B------:R-:W-:Y:S02]  /*a6e0*/  FMNMX.FTZ R18, R192, R3, !PT ;  /* 0x00000003c0127209 */ /* 0x000fe40007810000 */
[----:B-1----:R-:W-:Y:S02]  /*a6f0*/  FSEL R199, R199, -INF , !P5 ;  /* 0xff800000c7c77808 */ /* 0x002fe40006800000 */
[----:B------:R-:W-:Y:S01]  /*a700*/  FMNMX.FTZ R18, R191, R18, !PT ;  /* 0x00000012bf127209 */ /* 0x000fe20007810000 */
[----:B------:R-:W1:Y:S01]  /*a710*/  MUFU.TANH R240, R29 ;  /* 0x0000001d00f07308 */ /* 0x000e620000002400 */
[----:B------:R-:W-:Y:S02]  /*a720*/  FMNMX.FTZ R245, R166, R22, !PT ;  /* 0x00000016a6f57209 */ /* 0x000fe40007810000 */
[----:B------:R-:W-:Y:S02]  /*a730*/  FMNMX.FTZ R3, R199, R18, !PT ;  /* 0x00000012c7037209 */ /* 0x000fe40007810000 */
[----:B------:R-:W-:-:S02]  /*a740*/  FMNMX.FTZ R245, R4, R245, !PT ;  /* 0x000000f504f57209 */ /* 0x000fc40007810000 */
[----:B------:R-:W-:Y:S01]  /*a750*/  FSEL R18, R14, -INF , !P3 ;  /* 0xff8000000e127808 */ /* 0x000fe20005800000 */
[----:B------:R-:W5:Y:S01]  /*a760*/  MUFU.TANH R206, R206 ;  /* 0x000000ce00ce7308 */ /* 0x000f620000002400 */
[----:B------:R-:W-:Y:S01]  /*a770*/  ISETP.GE.AND P6, PT, R21, R2, PT ;  /* 0x000000021500720c */ /* 0x000fe20003fc6270 */
[----:B------:R-:W-:Y:S01]  /*a780*/  SHFL.BFLY PT, R30, R3, 0x2, 0x1f ;  /* 0x0c401f00031e7f89 */ /* 0x000fe200000e0000 */
[----:B------:R-:W-:Y:S02]  /*a790*/  FMNMX.FTZ R245, R6, R245, !PT ;  /* 0x000000f506f57209 */ /* 0x000fe40007810000 */
[----:B------:R-:W-:Y:S01]  /*a7a0*/  FSEL R14, R169, -INF , !P2 ;  /* 0xff800000a90e7808 */ /* 0x000fe20005000000 */
[----:B--2---:R-:W-:Y:S01]  /*a7b0*/  LDSM.16.MT88.4 R32, [R216+0xa000] ;  /* 0x00a00000d820783b */ /* 0x004fe20000004200 */
[----:B------:R-:W-:Y:S01]  /*a7c0*/  FMNMX.FTZ R15, R165, R18, !PT ;  /* 0x00000012a50f7209 */ /* 0x000fe20007810000 */
[----:B------:R-:W2:Y:S01]  /*a7d0*/  MUFU.TANH R204, R31 ;  /* 0x0000001f00cc7308 */ /* 0x000ea20000002400 */
[----:B------:R-:W-:-:S02]  /*a7e0*/  ISETP.GE.AND P5, PT, R9, R2, PT ;  /* 0x000000020900720c */ /* 0x000fc40003fa6270 */
[----:B------:R-:W-:Y:S02]  /*a7f0*/  FSEL R252, R252, -INF , !P6 ;  /* 0xff800000fcfc7808 */ /* 0x000fe40007000000 */
[----:B------:R-:W-:Y:S02]  /*a800*/  FMNMX.FTZ R245, R16, R245, !PT ;  /* 0x000000f510f57209 */ /* 0x000fe40007810000 */
[----:B------:R-:W-:Y:S02]  /*a810*/  FSEL R24, R24, -INF , !P1 ;  /* 0xff80000018187808 */ /* 0x000fe40004800000 */
[----:B------:R-:W-:Y:S02]  /*a820*/  FMNMX.FTZ R15, R14, R15, !PT ;  /* 0x0000000f0e0f7209 */ /* 0x000fe40007810000 */
[----:B---3--:R-:W-:Y:S02]  /*a830*/  FMNMX.FTZ R235, R235, R12, !PT ;  /* 0x0000000cebeb7209 */ /* 0x008fe40007810000 */
[----:B------:R-:W-:-:S02]  /*a840*/  ISETP.GE.AND P4, PT, R21, R0, PT ;  /* 0x000000001500720c */ /* 0x000fc40003f86270 */
[----:B------:R-:W-:Y:S01]  /*a850*/  ISETP.GE.AND P6, PT, R11, R2, PT ;  /* 0x000000020b00720c */ /* 0x000fe20003fc6270 */
[----:B------:R-:W3:Y:S01]  /*a860*/  SHFL.BFLY PT, R28, R235, 0x1, 0x1f ;  /* 0x0c201f00eb1c7f89 */ /* 0x000ee200000e0000 */
[----:B------:R-:W-:Y:S02]  /*a870*/  FSEL R250, R250, -INF , !P5 ;  /* 0xff800000fafa7808 */ /* 0x000fe40006800000 */
[----:B------:R-:W-:Y:S02]  /*a880*/  FMNMX.FTZ R245, R252, R245, !PT ;  /* 0x000000f5fcf57209 */ /* 0x000fe40007810000 */
[----:B------:R-:W-:Y:S02]  /*a890*/  FSEL R12, R17, -INF , !P0 ;  /* 0xff800000110c7808 */ /* 0x000fe40004000000 */
[----:B------:R-:W-:Y:S02]  /*a8a0*/  FMNMX.FTZ R15, R24, R15, !PT ;  /* 0x0000000f180f7209 */ /* 0x000fe40007810000 */
[----:B------:R-:W-:-:S02]  /*a8b0*/  ISETP.GE.AND P0, PT, R9, R0, PT ;  /* 0x000000000900720c */ /* 0x000fc40003f06270 */
[----:B------:R-:W-:Y:S02]  /*a8c0*/  ISETP.GE.AND P5, PT, R19, R2, PT ;  /* 0x000000021300720c */ /* 0x000fe40003fa6270 */
[----:B----4-:R-:W-:Y:S02]  /*a8d0*/  FSEL R242, R242, -INF , !P6 ;  /* 0xff800000f2f27808 */ /* 0x010fe40007000000 */
[----:B------:R-:W-:Y:S02]  /*a8e0*/  FMNMX.FTZ R245, R250, R245, !PT ;  /* 0x000000f5faf57209 */ /* 0x000fe40007810000 */
[----:B------:R-:W-:Y:S02]  /*a8f0*/  FSEL R238, R238, -INF , !P4 ;  /* 0xff800000eeee7808 */ /* 0x000fe40006000000 */
[----:B------:R-:W-:Y:S02]  /*a900*/  FMNMX.FTZ R9, R12, R15, !PT ;  /* 0x0000000f0c097209 */ /* 0x000fe40007810000 */
[----:B-1----:R-:W-:-:S02]  /*a910*/  FSEL R240, R240, -INF , !P5 ;  /* 0xff800000f0f07808 */ /* 0x002fc40006800000 */
[----:B------:R-:W-:Y:S02]  /*a920*/  FMNMX.FTZ R245, R242, R245, !PT ;  /* 0x000000f5f2f57209 */ /* 0x000fe40007810000 */
[-C--:B------:R-:W-:Y:S02]  /*a930*/  ISETP.GE.AND P1, PT, R11, R0.reuse, PT ;  /* 0x000000000b00720c */ /* 0x080fe40003f26270 */
[----:B------:R-:W-:Y:S02]  /*a940*/  FSEL R236, R236, -INF , !P0 ;  /* 0xff800000ecec7808 */ /* 0x000fe40004000000 */
[----:B------:R-:W-:Y:S02]  /*a950*/  FMNMX.FTZ R9, R238, R9, !PT ;  /* 0x00000009ee097209 */ /* 0x000fe40007810000 */
[----:B------:R-:W-:Y:S02]  /*a960*/  FMNMX.FTZ R245, R240, R245, !PT ;  /* 0x000000f5f0f57209 */ /* 0x000fe40007810000 */
[----:B------:R-:W-:-:S02]  /*a970*/  ISETP.GE.AND P0, PT, R19, R0, PT ;  /* 0x000000001300720c */ /* 0x000fc40003f06270 */
[----:B-----5:R-:W-:Y:S01]  /*a980*/  FSEL R206, R206, -INF , !P1 ;  /* 0xff800000cece7808 */ /* 0x020fe20004800000 */
[----:B------:R-:W1:Y:S01]  /*a990*/  SHFL.BFLY PT, R26, R245, 0x2, 0x1f ;  /* 0x0c401f00f51a7f89 */ /* 0x000e6200000e0000 */
[----:B------:R-:W-:Y:S02]  /*a9a0*/  FMNMX.FTZ R9, R236, R9, !PT ;  /* 0x00000009ec097209 */ /* 0x000fe40007810000 */
[----:B--2---:R-:W-:Y:S02]  /*a9b0*/  FSEL R204, R204, -INF , !P0 ;  /* 0xff800000cccc7808 */ /* 0x004fe40004000000 */
[----:B------:R-:W-:Y:S02]  /*a9c0*/  FMNMX.FTZ R9, R206, R9, !PT ;  /* 0x00000009ce097209 */ /* 0x000fe40007810000 */
[----:B---3--:R-:W-:Y:S02]  /*a9d0*/  FMNMX.FTZ R235, R235, R28, !PT ;  /* 0x0000001cebeb7209 */ /* 0x008fe40007810000 */
[----:B------:R-:W-:-:S02]  /*a9e0*/  FMNMX.FTZ R244, R204, R9, !PT ;  /* 0x00000009ccf47209 */ /* 0x000fc40007810000 */
[C---:B------:R-:W-:Y:S01]  /*a9f0*/  FSETP.NEU.FTZ.AND P3, PT, R235.reuse, -INF , PT ;  /* 0xff800000eb00780b */ /* 0x040fe20003f7d000 */
[----:B------:R-:W-:Y:S01]  /*aa00*/  FMUL.FTZ R205, R235, UR25 ;  /* 0x00000019ebcd7c20 */ /* 0x000fe20008410000 */
[----:B------:R-:W-:Y:S01]  /*aa10*/  FMNMX.FTZ R3, R3, R30, !PT ;  /* 0x0000001e03037209 */ /* 0x000fe20007810000 */
[----:B------:R-:W2:Y:S03]  /*aa20*/  SHFL.BFLY PT, R9, R244, 0x2, 0x1f ;  /* 0x0c401f00f4097f89 */ /* 0x000ea600000e0000 */
[----:B------:R-:W-:Y:S01]  /*aa30*/  FSEL R205, R205, RZ, P3 ;  /* 0x000000ffcdcd7208 */ /* 0x000fe20001800000 */
[----:B------:R-:W3:Y:S04]  /*aa40*/  SHFL.BFLY PT, R28, R3, 0x1, 0x1f ;  /* 0x0c201f00031c7f89 */ /* 0x000ee800000e0000 */
[--C-:B------:R-:W-:Y:S01]  /*aa50*/  FFMA.FTZ R188, R8, UR25, -R205.reuse ;  /* 0x0000001908bc7c23 */ /* 0x100fe200080108cd */
[--C-:B------:R-:W-:Y:S01]  /*aa60*/  FFMA.FTZ R186, R176, UR25, -R205.reuse ;  /* 0x00000019b0ba7c23 */ /* 0x100fe200080108cd */
[----:B-1----:R-:W-:Y:S01]  /*aa70*/  FMNMX.FTZ R245, R245, R26, !PT ;  /* 0x0000001af5f57209 */ /* 0x002fe20007810000 */
[--C-:B------:R-:W-:Y:S01]  /*aa80*/  FFMA.FTZ R190, R20, UR25, -R205.reuse ;  /* 0x0000001914be7c23 */ /* 0x100fe200080108cd */
[--C-:B------:R-:W-:Y:S01]  /*aa90*/  FFMA.FTZ R189, R10, UR25, -R205.reuse ;  /* 0x000000190abd7c23 */ /* 0x100fe200080108cd */
[--C-:B------:R-:W-:Y:S01]  /*aaa0*/  FFMA.FTZ R203, R203, UR25, -R205.reuse ;  /* 0x00000019cbcb7c23 */ /* 0x100fe200080108cd */
[----:B------:R-:W-:Y:S01]  /*aab0*/  MUFU.EX2 R188, R188 ;  /* 0x000000bc00bc7308 */ /* 0x000fe20000000800 */
[----:B------:R-:W1:Y:S01]  /*aac0*/  SHFL.BFLY PT, R8, R245, 0x1, 0x1f ;  /* 0x0c201f00f5087f89 */ /* 0x000e6200000e0000 */
[----:B------:R-:W-:-:S06]  /*aad0*/  FFMA.FTZ R202, R202, UR25, -R205 ;  /* 0x00000019caca7c23 */ /* 0x000fcc00080108cd */
[----:B------:R-:W-:Y:S01]  /*aae0*/  MUFU.EX2 R190, R190 ;  /* 0x000000be00be7308 */ /* 0x000fe20000000800 */
[----:B--2---:R-:W-:Y:S02]  /*aaf0*/  FMNMX.FTZ R244, R244, R9, !PT ;  /* 0x00000009f4f47209 */ /* 0x004fe40007810000 */
[----:B---3--:R-:W-:-:S03]  /*ab00*/  FMNMX.FTZ R3, R3, R28, !PT ;  /* 0x0000001c03037209 */ /* 0x008fc60007810000 */
[----:B------:R-:W2:Y:S02]  /*ab10*/  SHFL.BFLY PT, R9, R244, 0x1, 0x1f ;  /* 0x0c201f00f4097f89 */ /* 0x000ea400000e0000 */
[----:B------:R-:W-:Y:S01]  /*ab20*/  MUFU.EX2 R189, R189 ;  /* 0x000000bd00bd7308 */ /* 0x000fe20000000800 */
[C---:B------:R-:W-:Y:S01]  /*ab30*/  FSETP.NEU.FTZ.AND P2, PT, R3.reuse, -INF , PT ;  /* 0xff8000000300780b */ /* 0x040fe20003f5d000 */
[----:B------:R-:W-:Y:S01]  /*ab40*/  FMUL.FTZ R196, R3, UR25 ;  /* 0x0000001903c47c20 */ /* 0x000fe20008410000 */
[----:B------:R-:W-:Y:S04]  /*ab50*/  LDSM.16.MT88.4 R28, [R214+0xb000] ;  /* 0x00b00000d61c783b */ /* 0x000fe80000004200 */
[----:B------:R-:W-:Y:S01]  /*ab60*/  FSEL R196, R196, RZ, P2 ;  /* 0x000000ffc4c47208 */ /* 0x000fe20001000000 */
[----:B------:R-:W-:Y:S01]  /*ab70*/  MUFU.EX2 R186, R186 ;  /* 0x000000ba00ba7308 */ /* 0x000fe20000000800 */
[----:B-1----:R-:W-:-:S03]  /*ab80*/  FMNMX.FTZ R245, R245, R8, !PT ;  /* 0x00000008f5f57209 */ /* 0x002fc60007810000 */
[--C-:B------:R-:W-:Y:S01]  /*ab90*/  FFMA.FTZ R184, R177, UR25, -R196.reuse ;  /* 0x00000019b1b87c23 */ /* 0x100fe200080108c4 */
[C---:B------:R-:W-:Y:S01]  /*aba0*/  FSETP.NEU.FTZ.AND P1, PT, R245.reuse, -INF , PT ;  /* 0xff800000f500780b */ /* 0x040fe20003f3d000 */
[----:B------:R-:W-:Y:S01]  /*abb0*/  FMUL.FTZ R171, R245, UR25 ;  /* 0x00000019f5ab7c20 */ /* 0x000fe20008410000 */
[--C-:B------:R-:W-:Y:S01]  /*abc0*/  FFMA.FTZ R185, R5, UR25, -R196.reuse ;  /* 0x0000001905b97c23 */ /* 0x100fe200080108c4 */
[--C-:B------:R-:W-:Y:S01]  /*abd0*/  FFMA.FTZ R187, R13, UR25, -R196.reuse ;  /* 0x000000190dbb7c23 */ /* 0x100fe200080108c4 */
[----:B------:R-:W-:Y:S01]  /*abe0*/  FSEL R5, R245, RZ, P1 ;  /* 0x000000fff5057208 */ /* 0x000fe20000800000 */
[--C-:B------:R-:W-:Y:S01]  /*abf0*/  FFMA.FTZ R179, R7, UR25, -R196.reuse ;  /* 0x0000001907b37c23 */ /* 0x100fe200080108c4 */
[----:B------:R-:W-:Y:S01]  /*ac00*/  FSEL R171, R171, RZ, P1 ;  /* 0x000000ffabab7208 */ /* 0x000fe20000800000 */
[----:B------:R-:W-:Y:S01]  /*ac10*/  MUFU.EX2 R184, R184 ;  /* 0x000000b800b87308 */ /* 0x000fe20000000800 */
[----:B------:R-:W-:Y:S01]  /*ac20*/  FFMA.FTZ R191, R191, UR25, -R196 ;  /* 0x00000019bfbf7c23 */ /* 0x000fe200080108c4 */
[----:B--2---:R-:W-:Y:S01]  /*ac30*/  FMNMX.FTZ R244, R244, R9, !PT ;  /* 0x00000009f4f47209 */ /* 0x004fe20007810000 */
[----:B------:R-:W-:Y:S01]  /*ac40*/  FADD.FTZ R194, R166, -R5 ;  /* 0x80000005a6c27221 */ /* 0x000fe20000010000 */
[--C-:B------:R-:W-:Y:S01]  /*ac50*/  FFMA.FTZ R177, R4, UR25, -R171.reuse ;  /* 0x0000001904b17c23 */ /* 0x100fe200080108ab */
[----:B------:R-:W-:Y:S01]  /*ac60*/  FSEL R5, R235, RZ, P3 ;  /* 0x000000ffeb057208 */ /* 0x000fe20001800000 */
[--C-:B------:R-:W-:Y:S01]  /*ac70*/  FFMA.FTZ R178, R22, UR25, -R171.reuse ;  /* 0x0000001916b27c23 */ /* 0x100fe200080108ab */
[C---:B------:R-:W-:Y:S01]  /*ac80*/  FSETP.NEU.FTZ.AND P0, PT, R244.reuse, -INF , PT ;  /* 0xff800000f400780b */ /* 0x040fe20003f1d000 */
[----:B------:R-:W-:Y:S01]  /*ac90*/  FMUL.FTZ R169, R244, UR25 ;  /* 0x00000019f4a97c20 */ /* 0x000fe20008410000 */
[----:B------:R-:W-:Y:S01]  /*aca0*/  FFMA.FTZ R176, R6, UR25, -R171 ;  /* 0x0000001906b07c23 */ /* 0x000fe200080108ab */
[----:B------:R-:W-:Y:S01]  /*acb0*/  FADD.FTZ R5, R168, -R5 ;  /* 0x80000005a8057221 */ /* 0x000fe20000010000 */
[----:B------:R-:W-:Y:S01]  /*acc0*/  FSEL R4, R244, RZ, P0 ;  /* 0x000000fff4047208 */ /* 0x000fe20000000000 */
[----:B------:R-:W-:Y:S01]  /*acd0*/  FFMA.FTZ R175, R16, UR25, -R171 ;  /* 0x0000001910af7c23 */ /* 0x000fe200080108ab */
[----:B------:R-:W-:Y:S01]  /*ace0*/  FSEL R169, R169, RZ, P0 ;  /* 0x000000ffa9a97208 */ /* 0x000fe20000000000 */
[----:B------:R-:W-:Y:S01]  /*acf0*/  FMUL.FTZ R198, R5, UR25 ;  /* 0x0000001905c67c20 */ /* 0x000fe20008410000 */
[----:B------:R-:W1:Y:S01]  /*ad00*/  LDSM.16.MT88.4 R20, [R214+0xa000] ;  /* 0x00a00000d614783b */ /* 0x000e620000004200 */
[----:B------:R-:W-:Y:S01]  /*ad10*/  FADD.FTZ R195, R165, -R4 ;  /* 0x80000004a5c37221 */ /* 0x000fe20000010000 */
[----:B------:R-:W-:Y:S01]  /*ad20*/  FSEL R4, R3, RZ, P2 ;  /* 0x000000ff03047208 */ /* 0x000fe20001000000 */
[--C-:B------:R-:W-:Y:S01]  /*ad30*/  FFMA.FTZ R174, R18, UR25, -R169.reuse ;  /* 0x0000001912ae7c23 */ /* 0x100fe200080108a9 */
[--C-:B------:R-:W-:Y:S01]  /*ad40*/  FFMA.FTZ R173, R14, UR25, -R169.reuse ;  /* 0x000000190ead7c23 */ /* 0x100fe200080108a9 */
[--C-:B------:R-:W-:Y:S01]  /*ad50*/  FFMA.FTZ R172, R24, UR25, -R169.reuse ;  /* 0x0000001918ac7c23 */ /* 0x100fe200080108a9 */
[--C-:B------:R-:W-:Y:S01]  /*ad60*/  FFMA.FTZ R193, R12, UR25, -R169.reuse ;  /* 0x000000190cc17c23 */ /* 0x100fe200080108a9 */
[----:B------:R-:W-:Y:S01]  /*ad70*/  FADD.FTZ R4, R167, -R4 ;  /* 0x80000004a7047221 */ /* 0x000fe20000010000 */
[----:B------:R-:W2:Y:S01]  /*ad80*/  LDSM.16.MT88.4 R16, [R213+0xa000] ;  /* 0x00a00000d510783b */ /* 0x000ea20000004200 */
[----:B------:R-:W-:Y:S01]  /*ad90*/  FMUL.FTZ R194, R194, UR25 ;  /* 0x00000019c2c27c20 */ /* 0x000fe20008410000 */
[----:B------:R-:W-:Y:S01]  /*ada0*/  FMUL.FTZ R195, R195, UR25 ;  /* 0x00000019c3c37c20 */ /* 0x000fe20008410000 */
[----:B------:R-:W-:Y:S01]  /*adb0*/  FMUL.FTZ R197, R4, UR25 ;  /* 0x0000001904c57c20 */ /* 0x000fe20008410000 */
[----:B------:R-:W3:Y:S01]  /*adc0*/  LDSM.16.MT88.4 R12, [R212+0xa000] ;  /* 0x00a00000d40c783b */ /* 0x000ee20000004200 */
[----:B------:R-:W-:Y:S01]  /*add0*/  MUFU.EX2 R178, R178 ;  /* 0x000000b200b27308 */ /* 0x000fe20000000800 */
[----:B------:R-:W-:Y:S01]  /*ade0*/  FFMA.FTZ R241, R204, UR25, -R169 ;  /* 0x00000019ccf17c23 */ /* 0x000fe200080108a9 */
[----:B------:R-:W-:Y:S01]  /*adf0*/  FFMA.FTZ R204, R170, UR25, -R205 ;  /* 0x00000019aacc7c23 */ /* 0x000fe200080108cd */
[----:B------:R-:W4:Y:S01]  /*ae00*/  LDSM.16.MT88.4 R4, [R216+0xb000] ;  /* 0x00b00000d804783b */ /* 0x000f220000004200 */
[----:B------:R-:W-:Y:S01]  /*ae10*/  FFMA.FTZ R207, R252, UR25, -R171 ;  /* 0x00000019fccf7c23 */ /* 0x000fe200080108ab */
[--C-:B------:R-:W-:Y:S01]  /*ae20*/  FFMA.FTZ R239, R238, UR25, -R169.reuse ;  /* 0x00000019eeef7c23 */ /* 0x100fe200080108a9 */
[----:B------:R-:W-:Y:S01]  /*ae30*/  FFMA.FTZ R236, R236, UR25, -R169 ;  /* 0x00000019ecec7c23 */ /* 0x000fe200080108a9 */
[----:B------:R-:W5:Y:S01]  /*ae40*/  LDSM.16.MT88.4 R24, [R213+0xb000] ;  /* 0x00b00000d518783b */ /* 0x000f620000004200 */
[----:B------:R-:W1:Y:S01]  /*ae50*/  MUFU.EX2 R177, R177 ;  /* 0x000000b100b17308 */ /* 0x000e620000000800 */
[--C-:B------:R-:W-:Y:S01]  /*ae60*/  FFMA.FTZ R250, R250, UR25, -R171.reuse ;  /* 0x00000019fafa7c23 */ /* 0x100fe200080108ab */
[----:B------:R-:W-:Y:S01]  /*ae70*/  FFMA.FTZ R237, R242, UR25, -R171 ;  /* 0x00000019f2ed7c23 */ /* 0x000fe200080108ab */
[----:B------:R-:W5:Y:S01]  /*ae80*/  LDSM.16.MT88.4 R8, [R212+0xb000] ;  /* 0x00b00000d408783b */ /* 0x000f620000004200 */
[----:B------:R-:W-:Y:S01]  /*ae90*/  FFMA.FTZ R206, R206, UR25, -R169 ;  /* 0x00000019cece7c23 */ /* 0x000fe200080108a9 */
[----:B------:R-:W-:Y:S01]  /*aea0*/  FFMA.FTZ R171, R240, UR25, -R171 ;  /* 0x00000019f0ab7c23 */ /* 0x000fe200080108ab */
[----:B------:R-:W-:-:S02]  /*aeb0*/  PLOP3.LUT P0, PT, PT, PT, UP0, 0x80, 0x0 ;  /* 0x000000000000781c */ /* 0x000fc40003f0f008 */
[----:B------:R-:W-:Y:S08]  /*aec0*/  MUFU.EX2 R176, R176 ;  /* 0x000000b000b07308 */ /* 0x000ff00000000800 */
[----:B------:R-:W2:Y:S01]  /*aed0*/  MUFU.EX2 R175, R175 ;  /* 0x000000af00af7308 */ /* 0x000ea20000000800 */
[----:B-1----:R-:W-:-:S07]  /*aee0*/  F2FP.BF16.F32.PACK_AB R164, R177, R178 ;  /* 0x000000b2b1a4723e */ /* 0x002fce00000010ff */
[----:B------:R-:W-:Y:S08]  /*aef0*/  MUFU.EX2 R174, R174 ;  /* 0x000000ae00ae7308 */ /* 0x000ff00000000800 */
[----:B------:R-:W1:Y:S01]  /*af00*/  MUFU.EX2 R173, R173 ;  /* 0x000000ad00ad7308 */ /* 0x000e620000000800 */
[----:B--2---:R-:W-:-:S07]  /*af10*/  F2FP.BF16.F32.PACK_AB R166, R175, R176 ;  /* 0x000000b0afa6723e */ /* 0x004fce00000010ff */
[----:B------:R-:W-:Y:S08]  /*af20*/  MUFU.EX2 R172, R172 ;  /* 0x000000ac00ac7308 */ /* 0x000ff00000000800 */
[----:B------:R-:W2:Y:S01]  /*af30*/  MUFU.EX2 R193, R193 ;  /* 0x000000c100c17308 */ /* 0x000ea20000000800 */
[----:B-1----:R-:W-:-:S07]  /*af40*/  F2FP.BF16.F32.PACK_AB R165, R173, R174 ;  /* 0x000000aeada5723e */ /* 0x002fce00000010ff */
[----:B------:R-:W1:Y:S08]  /*af50*/  MUFU.EX2 R194, R194 ;  /* 0x000000c200c27308 */ /* 0x000e700000000800 */
[----:B------:R-:W3:Y:S01]  /*af60*/  MUFU.EX2 R195, R195 ;  /* 0x000000c300c37308 */ /* 0x000ee20000000800 */
[----:B--2---:R-:W-:-:S07]  /*af70*/  F2FP.BF16.F32.PACK_AB R167, R193, R172 ;  /* 0x000000acc1a7723e */ /* 0x004fce00000010ff */
        /* <DEDUP_REMOVED lines=180> */
[----:B------:R-:W-:Y:S01]  /*bac0*/  MUFU.EX2 R203, R203 ;  /* 0x000000cb00cb7308 */ /* 0x000fe20000000800 */
[C---:B--2---:R-:W-:Y:S01]  /*bad0*/  F2FP.BF16.F32.PACK_AB R169, R236.reuse, R239 ;  /* 0x000000efeca9723e */ /* 0x044fe200000010ff */
[----:B------:R-:W-:Y:S01]  /*bae0*/  FADD.FTZ R239, R239, R172 ;  /* 0x000000acefef7221 */ /* 0x000fe20000010000 */
[C---:B------:R-:W-:Y:S03]  /*baf0*/  HMMA.16816.F32.BF16 R144, R164.reuse, R20, R144 ;  /* 0x00000014a490723c */ /* 0x040fe60000041890 */
[----:B------:R-:W-:Y:S02]  /*bb00*/  FADD.FTZ R239, R236, R239 ;  /* 0x000000efecef7221 */ /* 0x000fe40000010000 */
[----:B------:R-:W2:Y:S01]  /*bb10*/  MUFU.EX2 R237, R237 ;  /* 0x000000ed00ed7308 */ /* 0x000ea20000000800 */
[C---:B------:R-:W-:Y:S01]  /*bb20*/  HMMA.16816.F32.BF16 R132, R164.reuse, R22, R132 ;  /* 0x00000016a484723c */ /* 0x040fe20000041884 */
[----:B------:R-:W-:Y:S05]  /*bb30*/  LDSM.16.MT88.4 R20, [R212+0xa800] ;  /* 0x00a80000d414783b */ /* 0x000fea0000004200 */
[C---:B------:R-:W-:Y:S01]  /*bb40*/  HMMA.16816.F32.BF16 R36, R164.reuse, R16, R36 ;  /* 0x00000010a424723c */ /* 0x040fe20000041824 */
[----:B------:R-:W3:Y:S05]  /*bb50*/  MUFU.EX2 R238, R171 ;  /* 0x000000ab00ee7308 */ /* 0x000eea0000000800 */
[----:B------:R-:W-:Y:S01]  /*bb60*/  HMMA.16816.F32.BF16 R48, R164, R18, R48 ;  /* 0x00000012a430723c */ /* 0x000fe20000041830 */
[----:B------:R-:W-:Y:S02]  /*bb70*/  LDSM.16.MT88.4 R16, [R216+0xb800] ;  /* 0x00b80000d810783b */ /* 0x000fe40000004200 */
[----:B------:R-:W-:Y:S01]  /*bb80*/  MUFU.EX2 R206, R206 ;  /* 0x000000ce00ce7308 */ /* 0x000fe20000000800 */
[----:B--2---:R-:W-:-:S02]  /*bb90*/  FADD.FTZ R231, R237, R242 ;  /* 0x000000f2ede77221 */ /* 0x004fc40000010000 */
[C---:B------:R-:W-:Y:S05]  /*bba0*/  HMMA.16816.F32.BF16 R52, R164.reuse, R12, R52 ;  /* 0x0000000ca434723c */ /* 0x040fea0000041834 */
[----:B------:R-:W2:Y:S01]  /*bbb0*/  MUFU.EX2 R241, R241 ;  /* 0x000000f100f17308 */ /* 0x000ea20000000800 */
[----:B------:R-:W-:Y:S01]  /*bbc0*/  HMMA.16816.F32.BF16 R64, R164, R14, R64 ;  /* 0x0000000ea440723c */ /* 0x000fe20000041840 */
[----:B------:R-:W-:Y:S01]  /*bbd0*/  LDSM.16.MT88.4 R12, [R214+0xb800] ;  /* 0x00b80000d60c783b */ /* 0x000fe20000004200 */
[C---:B---3--:R-:W-:Y:S01]  /*bbe0*/  F2FP.BF16.F32.PACK_AB R170, R238.reuse, R237 ;  /* 0x000000edeeaa723e */ /* 0x048fe200000010ff */
[----:B------:R-:W-:-:S03]  /*bbf0*/  FADD.FTZ R231, R238, R231 ;  /* 0x000000e7eee77221 */ /* 0x000fc60000010000 */
[C---:B------:R-:W-:Y:S01]  /*bc00*/  HMMA.16816.F32.BF16 R68, R164.reuse, R4, R68 ;  /* 0x00000004a444723c */ /* 0x040fe20000041844 */
[----:B------:R-:W-:Y:S05]  /*bc10*/  MUFU.EX2 R202, R202 ;  /* 0x000000ca00ca7308 */ /* 0x000fea0000000800 */
[C---:B------:R-:W-:Y:S01]  /*bc20*/  HMMA.16816.F32.BF16 R80, R164.reuse, R6, R80 ;  /* 0x00000006a450723c */ /* 0x040fe20000041850 */
[----:B------:R-:W-:Y:S02]  /*bc30*/  LDSM.16.MT88.4 R4, [R212+0xb800] ;  /* 0x00b80000d404783b */ /* 0x000fe40000004200 */
[----:B------:R-:W-:Y:S01]  /*bc40*/  MUFU.EX2 R191, R191 ;  /* 0x000000bf00bf7308 */ /* 0x000fe20000000800 */
[C---:B--2---:R-:W-:Y:S01]  /*bc50*/  F2FP.BF16.F32.PACK_AB R171, R241.reuse, R206 ;  /* 0x000000cef1ab723e */ /* 0x044fe200000010ff */
[----:B------:R-:W-:Y:S01]  /*bc60*/  FADD.FTZ R206, R206, R239 ;  /* 0x000000efcece7221 */ /* 0x000fe20000010000 */
[----:B------:R-:W-:Y:S03]  /*bc70*/  HMMA.16816.F32.BF16 R84, R164, R28, R84 ;  /* 0x0000001ca454723c */ /* 0x000fe60000041854 */
[----:B------:R-:W-:-:S03]  /*bc80*/  FADD.FTZ R229, R241, R206 ;  /* 0x000000cef1e57221 */ /* 0x000fc60000010000 */
        /* <DEDUP_REMOVED lines=19> */
[----:B-1----:R-:W-:Y:S01]  /*bdc0*/  F2FP.BF16.F32.PACK_AB R164, R203, R204 ;  /* 0x000000cccba4723e */ /* 0x002fe200000010ff */
[----:B------:R-:W-:Y:S01]  /*bdd0*/  FADD.FTZ R204, R204, R189 ;  /* 0x000000bdcccc7221 */ /* 0x000fe20000010000 */
[----:B-----5:R-:W-:Y:S01]  /*bde0*/  F2FP.BF16.F32.PACK_AB R166, R201, R202 ;  /* 0x000000cac9a6723e */ /* 0x020fe200000010ff */
[----:B---3--:R-:W-:Y:S02]  /*bdf0*/  HMMA.16816.F32.BF16 R40, R168, R24, R40 ;  /* 0x00000018a828723c */ /* 0x008fe40000041828 */
[----:B------:R-:W-:-:S02]  /*be00*/  FADD.FTZ R203, R203, R204 ;  /* 0x000000cccbcb7221 */ /* 0x000fc40000010000 */
[----:B------:R-:W1:Y:S02]  /*be10*/  MUFU.EX2 R192, R192 ;  /* 0x000000c000c07308 */ /* 0x000e640000000800 */
[----:B------:R-:W-:Y:S01]  /*be20*/  FADD.FTZ R202, R202, R203 ;  /* 0x000000cbcaca7221 */ /* 0x000fe20000010000 */
[C---:B------:R-:W-:Y:S03]  /*be30*/  HMMA.16816.F32.BF16 R44, R168.reuse, R26, R44 ;  /* 0x0000001aa82c723c */ /* 0x040fe6000004182c */
[----:B------:R-:W-:Y:S01]  /*be40*/  FADD.FTZ R233, R201, R202 ;  /* 0x000000cac9e97221 */ /* 0x000fe20000010000 */
[C---:B--2---:R-:W-:Y:S01]  /*be50*/  F2FP.BF16.F32.PACK_AB R165, R205.reuse, R200 ;  /* 0x000000c8cda5723e */ /* 0x044fe200000010ff */
[----:B------:R-:W-:Y:S01]  /*be60*/  FADD.FTZ R200, R200, R179 ;  /* 0x000000b3c8c87221 */ /* 0x000fe20000010000 */
[----:B------:R-:W-:Y:S03]  /*be70*/  HMMA.16816.F32.BF16 R56, R168, R20, R56 ;  /* 0x00000014a838723c */ /* 0x000fe60000041838 */
        /* <DEDUP_REMOVED lines=56> */
[----:B------:R-:W1:Y:S04]  /*c200*/  LDSM.16.M88.4 R172, [R221+0x8000] ;  /* 0x00800000ddac783b */ /* 0x000e680000000200 */
[----:B------:R-:W-:Y:S04]  /*c210*/  LDSM.16.M88.4 R20, [R219] ;  /* 0x00000000db14783b */ /* 0x000fe80000000200 */
[----:B------:R-:W-:Y:S04]  /*c220*/  LDSM.16.M88.4 R28, [R220] ;  /* 0x00000000dc1c783b */ /* 0x000fe80000000200 */
[----:B------:R-:W3:Y:S04]  /*c230*/  LDSM.16.M88.4 R192, [R222+0x2000] ;  /* 0x00200000dec0783b */ /* 0x000ee80000000200 */
[----:B------:R-:W4:Y:S04]  /*c240*/  LDSM.16.M88.4 R32, [R221+0x8800] ;  /* 0x00880000dd20783b */ /* 0x000f280000000200 */
[----:B------:R-:W-:Y:S04]  /*c250*/  LDSM.16.M88.4 R236, [R215+0x8000] ;  /* 0x00800000d7ec783b */ /* 0x000fe80000000200 */
[----:B------:R-:W5:Y:S04]  /*c260*/  LDSM.16.M88.4 R200, [R218] ;  /* 0x00000000dac8783b */ /* 0x000f680000000200 */
[----:B------:R-:W5:Y:S04]  /*c270*/  LDSM.16.M88.4 R12, [R220+0x2000] ;  /* 0x00200000dc0c783b */ /* 0x000f680000000200 */
[----:B------:R-:W5:Y:S04]  /*c280*/  LDSM.16.M88.4 R16, [R211] ;  /* 0x00000000d310783b */ /* 0x000f680000000200 */
[----:B------:R-:W-:Y:S01]  /*c290*/  LDSM.16.M88.4 R176, [R210] ;  /* 0x00000000d2b0783b */ /* 0x000fe20000000200 */
[C---:B-1----:R-:W-:Y:S03]  /*c2a0*/  HMMA.16816.F32.BF16 R8, R164.reuse, R172, RZ ;  /* 0x000000aca408723c */ /* 0x042fe600000418ff */
[----:B------:R-:W-:Y:S04]  /*c2b0*/  LDSM.16.M88.4 R184, [R218+0x2000] ;  /* 0x00200000dab8783b */ /* 0x000fe80000000200 */
[----:B------:R-:W-:Y:S01]  /*c2c0*/  LDSM.16.M88.4 R188, [R215+0x8800] ;  /* 0x00880000d7bc783b */ /* 0x000fe20000000200 */
[----:B--2---:R-:W-:Y:S03]  /*c2d0*/  HMMA.16816.F32.BF16 R24, R164, R174, RZ ;  /* 0x000000aea418723c */ /* 0x004fe600000418ff */
[----:B------:R-:W-:Y:S03]  /*c2e0*/  LDSM.16.M88.4 R240, [R209] ;  /* 0x00000000d1f0783b */ /* 0x000fe60000000200 */
[----:B---3--:R-:W-:Y:S01]  /*c2f0*/  HMMA.16816.F32.BF16 R4, R192, R172, RZ ;  /* 0x000000acc004723c */ /* 0x008fe200000418ff */
[----:B------:R-:W-:Y:S04]  /*c300*/  LDSM.16.M88.4 R204, [R222+0x6000] ;  /* 0x00600000decc783b */ /* 0x000fe80000000200 */
[----:B------:R-:W0:Y:S01]  /*c310*/  LDGDEPBAR ;  /* 0x00000000000079af */ /* 0x000e220000000000 */
[----:B----4-:R-:W-:Y:S06]  /*c320*/  HMMA.16816.F32.BF16 R168, R164, R32, RZ ;  /* 0x00000020a4a8723c */ /* 0x010fec00000418ff */
[----:B------:R-:W-:Y:S06]  /*c330*/  HMMA.16816.F32.BF16 R8, R28, R20, R8 ;  /* 0x000000141c08723c */ /* 0x000fec0000041808 */
[C---:B------:R-:W-:Y:S06]  /*c340*/  HMMA.16816.F32.BF16 R196, R192.reuse, R32, RZ ;  /* 0x00000020c0c4723c */ /* 0x040fec00000418ff */
[----:B------:R-:W-:Y:S06]  /*c350*/  HMMA.16816.F32.BF16 R172, R192, R174, RZ ;  /* 0x000000aec0ac723c */ /* 0x000fec00000418ff */
[-C--:B------:R-:W-:Y:S06]  /*c360*/  HMMA.16816.F32.BF16 R164, R164, R34.reuse, RZ ;  /* 0x00000022a4a4723c */ /* 0x080fec00000418ff */
[----:B------:R-:W-:Y:S01]  /*c370*/  HMMA.16816.F32.BF16 R192, R192, R34, RZ ;  /* 0x00000022c0c0723c */ /* 0x000fe200000418ff */
[----:B------:R-:W1:Y:S05]  /*c380*/  LDSM.16.M88.4 R32, [R217] ;  /* 0x00000000d920783b */ /* 0x000e6a0000000200 */
[----:B-----5:R-:W-:Y:S06]  /*c390*/  HMMA.16816.F32.BF16 R8, R200, R236, R8 ;  /* 0x000000ecc808723c */ /* 0x020fec0000041808 */
[----:B------:R-:W-:Y:S06]  /*c3a0*/  HMMA.16816.F32.BF16 R4, R12, R20, R4 ;  /* 0x000000140c04723c */ /* 0x000fec0000041804 */
[C---:B------:R-:W-:Y:S06]  /*c3b0*/  HMMA.16816.F32.BF16 R168, R28.reuse, R16, R168 ;  /* 0x000000101ca8723c */ /* 0x040fec00000418a8 */
[C---:B------:R-:W-:Y:S06]  /*c3c0*/  HMMA.16816.F32.BF16 R24, R28.reuse, R22, R24 ;  /* 0x000000161c18723c */ /* 0x040fec0000041818 */
[----:B------:R-:W-:Y:S01]  /*c3d0*/  HMMA.16816.F32.BF16 R164, R28, R18, R164 ;  /* 0x000000121ca4723c */ /* 0x000fe200000418a4 */
[----:B------:R-:W-:Y:S05]  /*c3e0*/  LDSM.16.M88.4 R28, [R210+0x800] ;  /* 0x00080000d21c783b */ /* 0x000fea0000000200 */
[C---:B------:R-:W-:Y:S06]  /*c3f0*/  HMMA.16816.F32.BF16 R196, R12.reuse, R16, R196 ;  /* 0x000000100cc4723c */ /* 0x040fec00000418c4 */
[C---:B------:R-:W-:Y:S01]  /*c400*/  HMMA.16816.F32.BF16 R172, R12.reuse, R22, R172 ;  /* 0x000000160cac723c */ /* 0x040fe200000418ac */
[----:B------:R-:W-:Y:S05]  /*c410*/  LDSM.16.M88.4 R20, [R217+0x2000] ;  /* 0x00200000d914783b */ /* 0x000fea0000000200 */
[----:B------:R-:W-:Y:S01]  /*c420*/  HMMA.16816.F32.BF16 R192, R12, R18, R192 ;  /* 0x000000120cc0723c */ /* 0x000fe200000418c0 */
[----:B------:R-:W-:Y:S04]  /*c430*/  LDSM.16.M88.4 R16, [R221+0x9000] ;  /* 0x00900000dd10783b */ /* 0x000fe80000000200 */
[----:B------:R-:W2:Y:S01]  /*c440*/  LDSM.16.M88.4 R12, [R222+0x4000] ;  /* 0x00400000de0c783b */ /* 0x000ea20000000200 */
[----:B-1----:R-:W-:Y:S06]  /*c450*/  HMMA.16816.F32.BF16 R8, R32, R176, R8 ;  /* 0x000000b02008723c */ /* 0x002fec0000041808 */
[----:B------:R-:W-:Y:S06]  /*c460*/  HMMA.16816.F32.BF16 R4, R184, R236, R4 ;  /* 0x000000ecb804723c */ /* 0x000fec0000041804 */
[C---:B------:R-:W-:Y:S06]  /*c470*/  HMMA.16816.F32.BF16 R168, R200.reuse, R188, R168 ;  /* 0x000000bcc8a8723c */ /* 0x040fec00000418a8 */
[C---:B------:R-:W-:Y:S06]  /*c480*/  HMMA.16816.F32.BF16 R24, R200.reuse, R238, R24 ;  /* 0x000000eec818723c */ /* 0x040fec0000041818 */
[----:B------:R-:W-:Y:S01]  /*c490*/  HMMA.16816.F32.BF16 R164, R200, R190, R164 ;  /* 0x000000bec8a4723c */ /* 0x000fe200000418a4 */
[----:B------:R-:W-:Y:S05]  /*c4a0*/  LDSM.16.M88.4 R200, [R221+0x9800] ;  /* 0x00980000ddc8783b */ /* 0x000fea0000000200 */
[C---:B------:R-:W-:Y:S06]  /*c4b0*/  HMMA.16816.F32.BF16 R196, R184.reuse, R188, R196 ;  /* 0x000000bcb8c4723c */ /* 0x040fec00000418c4 */
[----:B------:R-:W-:Y:S01]  /*c4c0*/  HMMA.16816.F32.BF16 R192, R184, R190, R192 ;  /* 0x000000beb8c0723c */ /* 0x000fe200000418c0 */
[----:B------:R-:W1:Y:S05]  /*c4d0*/  LDSM.16.M88.4 R188, [R220+0x4000] ;  /* 0x00400000dcbc783b */ /* 0x000e6a0000000200 */
[----:B--2---:R-:W-:Y:S06]  /*c4e0*/  HMMA.16816.F32.BF16 R8, R12, R16, R8 ;  /* 0x000000100c08723c */ /* 0x004fec0000041808 */
[----:B------:R-:W-:Y:S06]  /*c4f0*/  HMMA.16816.F32.BF16 R4, R20, R176, R4 ;  /* 0x000000b01404723c */ /* 0x000fec0000041804 */
[----:B------:R-:W-:Y:S01]  /*c500*/  HMMA.16816.F32.BF16 R172, R184, R238, R172 ;  /* 0x000000eeb8ac723c */ /* 0x000fe200000418ac */
[----:B------:R-:W-:Y:S04]  /*c510*/  LDSM.16.M88.4 R236, [R215+0x9000] ;  /* 0x00900000d7ec783b */ /* 0x000fe80000000200 */
[----:B------:R-:W-:Y:S01]  /*c520*/  LDSM.16.M88.4 R184, [R220+0x6000] ;  /* 0x00600000dcb8783b */ /* 0x000fe20000000200 */
[C---:B------:R-:W-:Y:S06]  /*c530*/  HMMA.16816.F32.BF16 R24, R32.reuse, R178, R24 ;  /* 0x000000b22018723c */ /* 0x040fec0000041818 */
[C---:B------:R-:W-:Y:S06]  /*c540*/  HMMA.16816.F32.BF16 R168, R32.reuse, R28, R168 ;  /* 0x0000001c20a8723c */ /* 0x040fec00000418a8 */
[----:B------:R-:W-:Y:S01]  /*c550*/  HMMA.16816.F32.BF16 R164, R32, R30, R164 ;  /* 0x0000001e20a4723c */ /* 0x000fe200000418a4 */
[----:B------:R-:W2:Y:S05]  /*c560*/  LDSM.16.M88.4 R32, [R218+0x4000] ;  /* 0x00400000da20783b */ /* 0x000eaa0000000200 */
[----:B-1----:R-:W-:Y:S06]  /*c570*/  HMMA.16816.F32.BF16 R8, R188, R240, R8 ;  /* 0x000000f0bc08723c */ /* 0x002fec0000041808 */
[----:B------:R-:W-:Y:S06]  /*c580*/  HMMA.16816.F32.BF16 R4, R204, R16, R4 ;  /* 0x00000010cc04723c */ /* 0x000fec0000041804 */
[C---:B------:R-:W-:Y:S01]  /*c590*/  HMMA.16816.F32.BF16 R172, R20.reuse, R178, R172 ;  /* 0x000000b214ac723c */ /* 0x040fe200000418ac */
[----:B------:R-:W1:Y:S05]  /*c5a0*/  LDSM.16.M88.4 R176, [R208] ;  /* 0x00000000d0b0783b */ /* 0x000e6a0000000200 */
[C---:B------:R-:W-:Y:S06]  /*c5b0*/  HMMA.16816.F32.BF16 R196, R20.reuse, R28, R196 ;  /* 0x0000001c14c4723c */ /* 0x040fec00000418c4 */
[----:B------:R-:W-:Y:S01]  /*c5c0*/  HMMA.16816.F32.BF16 R192, R20, R30, R192 ;  /* 0x0000001e14c0723c */ /* 0x000fe200000418c0 */
[----:B------:R-:W-:Y:S04]  /*c5d0*/  LDSM.16.M88.4 R20, [R217+0x4000] ;  /* 0x00400000d914783b */ /* 0x000fe80000000200 */
[----:B------:R-:W3:Y:S01]  /*c5e0*/  LDSM.16.M88.4 R28, [R218+0x6000] ;  /* 0x00600000da1c783b */ /* 0x000ee20000000200 */
[C---:B------:R-:W-:Y:S06]  /*c5f0*/  HMMA.16816.F32.BF16 R24, R12.reuse, R18, R24 ;  /* 0x000000120c18723c */ /* 0x040fec0000041818 */
[C---:B------:R-:W-:Y:S06]  /*c600*/  HMMA.16816.F32.BF16 R168, R12.reuse, R200, R168 ;  /* 0x000000c80ca8723c */ /* 0x040fec00000418a8 */
[----:B------:R-:W-:Y:S01]  /*c610*/  HMMA.16816.F32.BF16 R164, R12, R202, R164 ;  /* 0x000000ca0ca4723c */ /* 0x000fe200000418a4 */
[----:B------:R-:W4:Y:S05]  /*c620*/  LDSM.16.M88.4 R12, [R210+0x1000] ;  /* 0x00100000d20c783b */ /* 0x000f2a0000000200 */
[----:B--2---:R-:W-:Y:S06]  /*c630*/  HMMA.16816.F32.BF16 R8, R32, R236, R8 ;  /* 0x000000ec2008723c */ /* 0x004fec0000041808 */
[----:B------:R-:W-:Y:S06]  /*c640*/  HMMA.16816.F32.BF16 R4, R184, R240, R4 ;  /* 0x000000f0b804723c */ /* 0x000fec0000041804 */
[----:B------:R-:W-:Y:S01]  /*c650*/  HMMA.16816.F32.BF16 R172, R204, R18, R172 ;  /* 0x00000012ccac723c */ /* 0x000fe200000418ac */
[----:B------:R-:W2:Y:S05]  /*c660*/  LDSM.16.M88.4 R16, [R217+0x6000] ;  /* 0x00600000d910783b */ /* 0x000eaa0000000200 */
[C---:B------:R-:W-:Y:S06]  /*c670*/  HMMA.16816.F32.BF16 R24, R188.reuse, R242, R24 ;  /* 0x000000f2bc18723c */ /* 0x040fec0000041818 */
[----:B-1----:R-:W-:Y:S06]  /*c680*/  HMMA.16816.F32.BF16 R168, R188, R176, R168 ;  /* 0x000000b0bca8723c */ /* 0x002fec00000418a8 */
[----:B---3--:R-:W-:Y:S06]  /*c690*/  HMMA.16816.F32.BF16 R4, R28, R236, R4 ;  /* 0x000000ec1c04723c */ /* 0x008fec0000041804 */
[----:B----4-:R-:W-:Y:S06]  /*c6a0*/  HMMA.16816.F32.BF16 R8, R20, R12, R8 ;  /* 0x0000000c1408723c */ /* 0x010fec0000041808 */
[----:B------:R-:W-:Y:S01]  /*c6b0*/  HMMA.16816.F32.BF16 R164, R188, R178, R164 ;  /* 0x000000b2bca4723c */ /* 0x000fe200000418a4 */
[----:B------:R-:W1:Y:S05]  /*c6c0*/  LDSM.16.M88.4 R188, [R215+0x9800] ;  /* 0x00980000d7bc783b */ /* 0x000e6a0000000200 */
[----:B------:R-:W-:Y:S06]  /*c6d0*/  HMMA.16816.F32.BF16 R172, R184, R242, R172 ;  /* 0x000000f2b8ac723c */ /* 0x000fec00000418ac */
[C---:B------:R-:W-:Y:S06]  /*c6e0*/  HMMA.16816.F32.BF16 R196, R204.reuse, R200, R196 ;  /* 0x000000c8ccc4723c */ /* 0x040fec00000418c4 */
[----:B------:R-:W-:Y:S01]  /*c6f0*/  FMUL.FTZ R8, R8, UR21 ;  /* 0x0000001508087c20 */ /* 0x000fe20008410000 */
[----:B------:R-:W-:Y:S01]  /*c700*/  HMMA.16816.F32.BF16 R192, R204, R202, R192 ;  /* 0x000000caccc0723c */ /* 0x000fe200000418c0 */
[----:B------:R-:W-:Y:S01]  /*c710*/  FMUL.FTZ R236, R9, UR21 ;  /* 0x0000001509ec7c20 */ /* 0x000fe20008410000 */
[----:B------:R-:W-:-:S04]  /*c720*/  FMUL.FTZ R237, R11, UR21 ;  /* 0x000000150bed7c20 */ /* 0x000fc80008410000 */
[----:B--2---:R-:W-:Y:S01]  /*c730*/  HMMA.16816.F32.BF16 R4, R16, R12, R4 ;  /* 0x0000000c1004723c */ /* 0x004fe20000041804 */
[----:B------:R2:W3:Y:S05]  /*c740*/  MUFU.TANH R12, R8 ;  /* 0x00000008000c7308 */ /* 0x0004ea0000002400 */
[-C--:B------:R-:W-:Y:S01]  /*c750*/  HMMA.16816.F32.BF16 R24, R32, R238.reuse, R24 ;  /* 0x000000ee2018723c */ /* 0x080fe20000041818 */
[----:B------:R-:W-:Y:S02]  /*c760*/  FMUL.FTZ R13, R10, UR21 ;  /* 0x000000150a0d7c20 */ /* 0x000fe40008410000 */
[----:B------:R-:W4:Y:S03]  /*c770*/  MUFU.TANH R236, R236 ;  /* 0x000000ec00ec7308 */ /* 0x000f260000002400 */
[----:B------:R-:W-:Y:S05]  /*c780*/  HMMA.16816.F32.BF16 R172, R28, R238, R172 ;  /* 0x000000ee1cac723c */ /* 0x000fea00000418ac */
[----:B------:R-:W-:Y:S01]  /*c790*/  MUFU.TANH R13, R13 ;  /* 0x0000000d000d7308 */ /* 0x000fe20000002400 */
[----:B--2---:R-:W2:Y:S01]  /*c7a0*/  LDSM.16.M88.4 R8, [R210+0x1800] ;  /* 0x00180000d208783b */ /* 0x004ea20000000200 */
[----:B-1----:R-:W-:Y:S01]  /*c7b0*/  HMMA.16816.F32.BF16 R164, R32, R190, R164 ;  /* 0x000000be20a4723c */ /* 0x002fe200000418a4 */
[----:B------:R-:W-:-:S04]  /*c7c0*/  DEPBAR.LE SB0, 0x0 ;  /* 0x000080000000791a */ /* 0x000fc80000000000 */
[----:B------:R-:W-:Y:S01]  /*c7d0*/  FMUL.FTZ R5, R5, UR21 ;  /* 0x0000001505057c20 */ /* 0x000fe20008410000 */
[----:B------:R-:W-:Y:S01]  /*c7e0*/  HMMA.16816.F32.BF16 R168, R32, R188, R168 ;  /* 0x000000bc20a8723c */ /* 0x000fe200000418a8 */
[----:B------:R-:W-:Y:S01]  /*c7f0*/  FMUL.FTZ R4, R4, UR21 ;  /* 0x0000001504047c20 */ /* 0x000fe20008410000 */
[----:B------:R-:W-:Y:S01]  /*c800*/  FMUL.FTZ R6, R6, UR21 ;  /* 0x0000001506067c20 */ /* 0x000fe20008410000 */
[----:B------:R-:W-:Y:S03]  /*c810*/  MUFU.TANH R237, R237 ;  /* 0x000000ed00ed7308 */ /* 0x000fe60000002400 */
[----:B------:R-:W-:Y:S01]  /*c820*/  HMMA.16816.F32.BF16 R196, R184, R176, R196 ;  /* 0x000000b0b8c4723c */ /* 0x000fe200000418c4 */
[----:B------:R-:W-:-:S04]  /*c830*/  FMUL.FTZ R32, R7, UR21 ;  /* 0x0000001507207c20 */ /* 0x000fc80008410000 */
[----:B------:R-:W-:Y:S01]  /*c840*/  MUFU.TANH R5, R5 ;  /* 0x0000000500057308 */ /* 0x000fe20000002400 */
[----:B------:R-:W-:Y:S06]  /*c850*/  HMMA.16816.F32.BF16 R192, R184, R178, R192 ;  /* 0x000000b2b8c0723c */ /* 0x000fec00000418c0 */
[-C--:B------:R-:W-:Y:S01]  /*c860*/  HMMA.16816.F32.BF16 R24, R20, R14.reuse, R24 ;  /* 0x0000000e1418723c */ /* 0x080fe20000041818 */
[----:B------:R-:W-:Y:S05]  /*c870*/  MUFU.TANH R4, R4 ;  /* 0x0000000400047308 */ /* 0x000fea0000002400 */
[----:B------:R-:W-:Y:S03]  /*c880*/  HMMA.16816.F32.BF16 R172, R16, R14, R172 ;  /* 0x0000000e10ac723c */ /* 0x000fe600000418ac */
[----:B------:R-:W-:Y:S03]  /*c890*/  MUFU.TANH R6, R6 ;  /* 0x0000000600067308 */ /* 0x000fe60000002400 */
[----:B------:R-:W-:Y:S05]  /*c8a0*/  HMMA.16816.F32.BF16 R196, R28, R188, R196 ;  /* 0x000000bc1cc4723c */ /* 0x000fea00000418c4 */
[----:B------:R-:W-:Y:S01]  /*c8b0*/  MUFU.TANH R32, R32 ;  /* 0x0000002000207308 */ /* 0x000fe20000002400 */
[C---:B--2---:R-:W-:Y:S06]  /*c8c0*/  HMMA.16816.F32.BF16 R164, R20.reuse, R10, R164 ;  /* 0x0000000a14a4723c */ /* 0x044fec00000418a4 */
[----:B------:R-:W-:Y:S01]  /*c8d0*/  HMMA.16816.F32.BF16 R168, R20, R8, R168 ;  /* 0x0000000814a8723c */ /* 0x000fe200000418a8 */
[----:B------:R-:W-:Y:S01]  /*c8e0*/  FMUL.FTZ R14, R24, UR21 ;  /* 0x00000015180e7c20 */ /* 0x000fe20008410000 */
[----:B------:R-:W-:Y:S01]  /*c8f0*/  FMUL.FTZ R15, R26, UR21 ;  /* 0x000000151a0f7c20 */ /* 0x000fe20008410000 */
[----:B------:R-:W-:Y:S01]  /*c900*/  FMUL.FTZ R24, R25, UR21 ;  /* 0x0000001519187c20 */ /* 0x000fe20008410000 */
[----:B------:R-:W-:-:S02]  /*c910*/  FMUL.FTZ R25, R27, UR21 ;  /* 0x000000151b197c20 */ /* 0x000fc40008410000 */
[----:B------:R-:W-:Y:S01]  /*c920*/  HMMA.16816.F32.BF16 R192, R28, R190, R192 ;  /* 0x000000be1cc0723c */ /* 0x000fe200000418c0 */
[----:B------:R-:W1:Y:S01]  /*c930*/  MUFU.TANH R14, R14 ;  /* 0x0000000e000e7308 */ /* 0x000e620000002400 */
[----:B------:R-:W-:Y:S02]  /*c940*/  IMAD.U32 R21, RZ, RZ, UR24 ;  /* 0x00000018ff157e24 */ /* 0x000fe4000f8e00ff */
[----:B------:R-:W-:Y:S01]  /*c950*/  FMUL.FTZ R26, R172, UR21 ;  /* 0x00000015ac1a7c20 */ /* 0x000fe20008410000 */
[----:B------:R-:W-:Y:S01]  /*c960*/  FMUL.FTZ R27, R173, UR21 ;  /* 0x00000015ad1b7c20 */ /* 0x000fe20008410000 */
[----:B------:R-:W-:Y:S01]  /*c970*/  FMUL.FTZ R20, R174, UR21 ;  /* 0x00000015ae147c20 */ /* 0x000fe20008410000 */
[----:B------:R-:W-:Y:S01]  /*c980*/  IMAD R21, R21, 0x20, R234 ;  /* 0x0000002015157824 */ /* 0x000fe200078e02ea */
[----:B------:R-:W-:Y:S01]  /*c990*/  HMMA.16816.F32.BF16 R196, R16, R8, R196 ;  /* 0x0000000810c4723c */ /* 0x000fe200000418c4 */
[----:B------:R-:W-:Y:S01]  /*c9a0*/  FMUL.FTZ R7, R175, UR21 ;  /* 0x00000015af077c20 */ /* 0x000fe20008410000 */
[----:B------:R-:W2:Y:S01]  /*c9b0*/  MUFU.TANH R15, R15 ;  /* 0x0000000f000f7308 */ /* 0x000ea20000002400 */
[C---:B------:R-:W-:Y:S01]  /*c9c0*/  VIADD R23, R21.reuse, 0x1 ;  /* 0x0000000115177836 */ /* 0x040fe20000000000 */
[C---:B------:R-:W-:Y:S01]  /*c9d0*/  ISETP.GE.AND P5, PT, R21.reuse, R232, PT ;  /* 0x000000e81500720c */ /* 0x040fe20003fa6270 */
[----:B------:R-:W-:Y:S01]  /*c9e0*/  FMUL.FTZ R164, R164, UR21 ;  /* 0x00000015a4a47c20 */ /* 0x000fe20008410000 */
[----:B------:R-:W-:-:S02]  /*c9f0*/  VIADD R33, R21, 0x9 ;  /* 0x0000000915217836 */ /* 0x000fc40000000000 */
[----:B------:R-:W-:Y:S01]  /*ca00*/  FMUL.FTZ R22, R165, UR21 ;  /* 0x00000015a5167c20 */ /* 0x000fe20008410000 */
[----:B------:R-:W-:Y:S01]  /*ca10*/  VIADD R9, R21, 0x8 ;  /* 0x0000000815097836 */ /* 0x000fe20000000000 */
[-C--:B------:R-:W-:Y:S01]  /*ca20*/  ISETP.GE.AND P6, PT, R23, R232.reuse, PT ;  /* 0x000000e81700720c */ /* 0x080fe20003fc6270 */
[----:B------:R-:W5:Y:S01]  /*ca30*/  MUFU.TANH R24, R24 ;  /* 0x0000001800187308 */ /* 0x000f620000002400 */
[----:B------:R-:W-:Y:S01]  /*ca40*/  FMUL.FTZ R168, R168, UR21 ;  /* 0x00000015a8a87c20 */ /* 0x000fe20008410000 */
[----:B---3--:R-:W-:Y:S01]  /*ca50*/  FSEL R31, R12, -INF , !P5 ;  /* 0xff8000000c1f7808 */ /* 0x008fe20006800000 */
[----:B------:R-:W-:Y:S01]  /*ca60*/  FMUL.FTZ R169, R169, UR21 ;  /* 0x00000015a9a97c20 */ /* 0x000fe20008410000 */
[C---:B------:R-:W-:Y:S01]  /*ca70*/  ISETP.GE.AND P1, PT, R9.reuse, R232, PT ;  /* 0x000000e80900720c */ /* 0x040fe20003f26270 */
[----:B------:R-:W-:Y:S01]  /*ca80*/  FMUL.FTZ R170, R170, UR21 ;  /* 0x00000015aaaa7c20 */ /* 0x000fe20008410000 */
[----:B------:R-:W-:Y:S01]  /*ca90*/  ISETP.GE.AND P5, PT, R9, R230, PT ;  /* 0x000000e60900720c */ /* 0x000fe20003fa6270 */
[----:B------:R-:W-:Y:S01]  /*caa0*/  HMMA.16816.F32.BF16 R192, R16, R10, R192 ;  /* 0x0000000a10c0723c */ /* 0x000fe200000418c0 */
[----:B------:R3:W-:Y:S01]  /*cab0*/  MUFU.TANH R203, R164 ;  /* 0x000000a400cb7308 */ /* 0x0007e20000002400 */
[----:B------:R-:W-:Y:S01]  /*cac0*/  ISETP.GE.AND P2, PT, R33, R232, PT ;  /* 0x000000e82100720c */ /* 0x000fe20003f46270 */
[----:B------:R-:W-:Y:S01]  /*cad0*/  FMUL.FTZ R167, R167, UR21 ;  /* 0x00000015a7a77c20 */ /* 0x000fe20008410000 */
[----:B------:R-:W-:-:S02]  /*cae0*/  ISETP.GE.AND P3, PT, R23, R230, PT ;  /* 0x000000e61700720c */ /* 0x000fc40003f66270 */
[----:B------:R-:W-:Y:S01]  /*caf0*/  ISETP.GE.AND P0, PT, R23, R2, PT ;  /* 0x000000021700720c */ /* 0x000fe20003f06270 */
[----:B------:R-:W-:Y:S01]  /*cb00*/  VIADD R11, R21, 0x18 ;  /* 0x00000018150b7836 */ /* 0x000fe20000000000 */
[----:B------:R-:W-:Y:S01]  /*cb10*/  ISETP.GE.AND P4, PT, R23, R0, PT ;  /* 0x000000001700720c */ /* 0x000fe20003f86270 */
[----:B------:R-:W5:Y:S01]  /*cb20*/  MUFU.TANH R205, R168 ;  /* 0x000000a800cd7308 */ /* 0x000f620000002400 */
[----:B----4-:R-:W-:Y:S01]  /*cb30*/  FSEL R29, R236, -INF , !P6 ;  /* 0xff800000ec1d7808 */ /* 0x010fe20007000000 */
[----:B------:R-:W-:Y:S01]  /*cb40*/  FMUL.FTZ R196, R196, UR21 ;  /* 0x00000015c4c47c20 */ /* 0x000fe20008410000 */
[----:B-1----:R-:W-:Y:S01]  /*cb50*/  FSEL R23, R14, -INF , !P1 ;  /* 0xff8000000e177808 */ /* 0x002fe20004800000 */
[----:B------:R-:W-:Y:S01]  /*cb60*/  FMUL.FTZ R198, R198, UR21 ;  /* 0x00000015c6c67c20 */ /* 0x000fe20008410000 */
[----:B------:R-:W-:Y:S01]  /*cb70*/  ISETP.GE.AND P6, PT, R9, R2, PT ;  /* 0x000000020900720c */ /* 0x000fe20003fc6270 */
[----:B------:R-:W-:Y:S01]  /*cb80*/  FMUL.FTZ R199, R199, UR21 ;  /* 0x00000015c7c77c20 */ /* 0x000fe20008410000 */
[----:B------:R-:W-:Y:S01]  /*cb90*/  ISETP.GE.AND P1, PT, R9, R0, PT ;  /* 0x000000000900720c */ /* 0x000fe20003f26270 */
[----:B------:R-:W1:Y:S01]  /*cba0*/  MUFU.TANH R26, R26 ;  /* 0x0000001a001a7308 */ /* 0x000e620000002400 */
[----:B---3--:R-:W-:Y:S01]  /*cbb0*/  FMUL.FTZ R164, R166, UR21 ;  /* 0x00000015a6a47c20 */ /* 0x008fe20008410000 */
[----:B--2---:R-:W-:Y:S01]  /*cbc0*/  FSEL R8, R15, -INF , !P5 ;  /* 0xff8000000f087808 */ /* 0x004fe20006800000 */
[----:B------:R-:W-:Y:S01]  /*cbd0*/  VIADD R15, R21, 0x10 ;  /* 0x00000010150f7836 */ /* 0x000fe20000000000 */
[----:B-----5:R-:W-:Y:S01]  /*cbe0*/  FSEL R9, R24, -INF , !P2 ;  /* 0xff80000018097808 */ /* 0x020fe20005000000 */
[----:B------:R-:W-:Y:S01]  /*cbf0*/  FMUL.FTZ R197, R197, UR21 ;  /* 0x00000015c5c57c20 */ /* 0x000fe20008410000 */
[----:B------:R-:W-:Y:S01]  /*cc00*/  ISETP.GE.AND P2, PT, R21, R230, PT ;  /* 0x000000e61500720c */ /* 0x000fe20003f46270 */
[----:B------:R-:W-:Y:S01]  /*cc10*/  FMUL.FTZ R192, R192, UR21 ;  /* 0x00000015c0c07c20 */ /* 0x000fe20008410000 */
[----:B------:R-:W2:Y:S01]  /*cc20*/  MUFU.TANH R164, R164 ;  /* 0x000000a400a47308 */ /* 0x000ea20000002400 */
[----:B------:R-:W-:Y:S01]  /*cc30*/  FSEL R16, R5, -INF , !P0 ;  /* 0xff80000005107808 */ /* 0x000fe20004000000 */
[----:B------:R-:W-:Y:S01]  /*cc40*/  FMUL.FTZ R193, R193, UR21 ;  /* 0x00000015c1c17c20 */ /* 0x000fe20008410000 */
[----:B------:R-:W-:Y:S01]  /*cc50*/  FSEL R12, R13, -INF , !P2 ;  /* 0xff8000000d0c7808 */ /* 0x000fe20005000000 */
[----:B------:R-:W-:Y:S01]  /*cc60*/  VIADD R13, R21, 0x11 ;  /* 0x00000011150d7836 */ /* 0x000fe20000000000 */
[----:B------:R-:W-:Y:S01]  /*cc70*/  ISETP.GE.AND P0, PT, R15, R232, PT ;  /* 0x000000e80f00720c */ /* 0x000fe20003f06270 */
[----:B------:R-:W-:Y:S01]  /*cc80*/  FMUL.FTZ R194, R194, UR21 ;  /* 0x00000015c2c27c20 */ /* 0x000fe20008410000 */
[----:B------:R-:W-:Y:S01]  /*cc90*/  ISETP.GE.AND P2, PT, R21, R2, PT ;  /* 0x000000021500720c */ /* 0x000fe20003f46270 */
[----:B------:R-:W3:Y:S01]  /*cca0*/  MUFU.TANH R27, R27 ;  /* 0x0000001b001b7308 */ /* 0x000ee20000002400 */
[----:B------:R-:W-:-:S02]  /*ccb0*/  FMNMX.FTZ R24, R235, R31, !PT ;  /* 0x0000001feb187209 */ /* 0x000fc40007810000 */
[----:B------:R-:W-:Y:S02]  /*ccc0*/  FSEL R205, R205, -INF , !P0 ;  /* 0xff800000cdcd7808 */ /* 0x000fe40004000000 */
[----:B------:R-:W-:Y:S02]  /*ccd0*/  FSEL R14, R4, -INF , !P2 ;  /* 0xff800000040e7808 */ /* 0x000fe40005000000 */
[----:B------:R-:W-:Y:S01]  /*cce0*/  ISETP.GE.AND P0, PT, R11, R230, PT ;  /* 0x000000e60b00720c */ /* 0x000fe20003f06270 */
[----:B------:R-:W4:Y:S01]  /*ccf0*/  MUFU.TANH R20, R20 ;  /* 0x0000001400147308 */ /* 0x000f220000002400 */
[----:B------:R-:W-:Y:S02]  /*cd00*/  FMNMX.FTZ R24, R29, R24, !PT ;  /* 0x000000181d187209 */ /* 0x000fe40007810000 */
[C---:B------:R-:W-:Y:S01]  /*cd10*/  ISETP.GE.AND P2, PT, R21.reuse, R0, PT ;  /* 0x000000001500720c */ /* 0x040fe20003f46270 */
[----:B------:R-:W-:Y:S01]  /*cd20*/  VIADD R21, R21, 0x19 ;  /* 0x0000001915157836 */ /* 0x000fe20000000000 */
[----:B-1----:R-:W-:-:S02]  /*cd30*/  FSEL R26, R26, -INF , !P6 ;  /* 0xff8000001a1a7808 */ /* 0x002fc40007000000 */
[----:B------:R-:W-:Y:S01]  /*cd40*/  ISETP.GE.AND P5, PT, R33, R2, PT ;  /* 0x000000022100720c */ /* 0x000fe20003fa6270 */
[----:B------:R1:W5:Y:S01]  /*cd50*/  MUFU.TANH R201, R169 ;  /* 0x000000a900c97308 */ /* 0x0003620000002400 */
[----:B------:R-:W-:Y:S02]  /*cd60*/  ISETP.GE.AND P6, PT, R13, R232, PT ;  /* 0x000000e80d00720c */ /* 0x000fe40003fc6270 */
[----:B------:R-:W-:Y:S02]  /*cd70*/  FMNMX.FTZ R24, R23, R24, !PT ;  /* 0x0000001817187209 */ /* 0x000fe40007810000 */
[----:B--2---:R-:W-:Y:S02]  /*cd80*/  FSEL R164, R164, -INF , !P0 ;  /* 0xff800000a4a47808 */ /* 0x004fe40004000000 */
[----:B------:R-:W-:Y:S01]  /*cd90*/  PLOP3.LUT P0, PT, PT, PT, UP0, 0x80, 0x0 ;  /* 0x000000000000781c */ /* 0x000fe20003f0f008 */
[----:B------:R-:W-:Y:S01]  /*cda0*/  MUFU.TANH R22, R22 ;  /* 0x0000001600167308 */ /* 0x000fe20000002400 */
[----:B------:R-:W-:-:S02]  /*cdb0*/  FSEL R10, R237, -INF , !P3 ;  /* 0xff800000ed0a7808 */ /* 0x000fc40005800000 */
[----:B---3--:R-:W-:Y:S02]  /*cdc0*/  FSEL R4, R27, -INF , !P5 ;  /* 0xff8000001b047808 */ /* 0x008fe40006800000 */
[----:B------:R-:W-:Y:S02]  /*cdd0*/  FSEL R6, R6, -INF , !P2 ;  /* 0xff80000006067808 */ /* 0x000fe40005000000 */
[----:B------:R-:W-:Y:S01]  /*cde0*/  FSEL R32, R32, -INF , !P4 ;  /* 0xff80000020207808 */ /* 0x000fe20006000000 */
[----:B------:R-:W2:Y:S01]  /*cdf0*/  MUFU.TANH R25, R25 ;  /* 0x0000001900197308 */ /* 0x000ea20000002400 */
[----:B-1----:R-:W-:Y:S01]  /*ce00*/  FMUL.FTZ R169, R171, UR21 ;  /* 0x00000015aba97c20 */ /* 0x002fe20008410000 */
[----:B----4-:R-:W-:Y:S02]  /*ce10*/  FSEL R20, R20, -INF , !P1 ;  /* 0xff80000014147808 */ /* 0x010fe40004800000 */
[----:B-----5:R-:W-:Y:S02]  /*ce20*/  FSEL R201, R201, -INF , !P6 ;  /* 0xff800000c9c97808 */ /* 0x020fe40007000000 */
[----:B------:R-:W-:-:S02]  /*ce30*/  ISETP.GE.AND P3, PT, R33, R230, PT ;  /* 0x000000e62100720c */ /* 0x000fc40003f66270 */
[----:B------:R-:W1:Y:S01]  /*ce40*/  MUFU.TANH R170, R170 ;  /* 0x000000aa00aa7308 */ /* 0x000e620000002400 */
[-C--:B------:R-:W-:Y:S02]  /*ce50*/  ISETP.GE.AND P5, PT, R11, R232.reuse, PT ;  /* 0x000000e80b00720c */ /* 0x080fe40003fa6270 */
[----:B------:R-:W-:Y:S02]  /*ce60*/  ISETP.GE.AND P2, PT, R21, R232, PT ;  /* 0x000000e81500720c */ /* 0x000fe40003f46270 */
[-C--:B------:R-:W-:Y:S02]  /*ce70*/  ISETP.GE.AND P4, PT, R15, R230.reuse, PT ;  /* 0x000000e60f00720c */ /* 0x080fe40003f86270 */
[-C--:B------:R-:W-:Y:S01]  /*ce80*/  ISETP.GE.AND P1, PT, R13, R230.reuse, PT ;  /* 0x000000e60d00720c */ /* 0x080fe20003f26270 */
[----:B------:R-:W3:Y:S01]  /*ce90*/  MUFU.TANH R169, R169 ;  /* 0x000000a900a97308 */ /* 0x000ee20000002400 */
[----:B------:R-:W-:Y:S02]  /*cea0*/  ISETP.GE.AND P6, PT, R21, R230, PT ;  /* 0x000000e61500720c */ /* 0x000fe40003fc6270 */
[----:B------:R-:W-:-:S02]  /*ceb0*/  FMNMX.FTZ R24, R9, R24, !PT ;  /* 0x0000001809187209 */ /* 0x000fc40007810000 */
[----:B------:R-:W-:Y:S02]  /*cec0*/  FSEL R203, R203, -INF , !P5 ;  /* 0xff800000cbcb7808 */ /* 0x000fe40006800000 */
[----:B------:R-:W-:Y:S01]  /*ced0*/  FMNMX.FTZ R24, R205, R24, !PT ;  /* 0x00000018cd187209 */ /* 0x000fe20007810000 */
[----:B------:R-:W4:Y:S01]  /*cee0*/  MUFU.TANH R7, R7 ;  /* 0x0000000700077308 */ /* 0x000f220000002400 */
[----:B--2---:R-:W-:Y:S02]  /*cef0*/  FSEL R18, R25, -INF , !P3 ;  /* 0xff80000019127808 */ /* 0x004fe40005800000 */
[----:B------:R-:W-:Y:S02]  /*cf00*/  FMNMX.FTZ R24, R201, R24, !PT ;  /* 0x00000018c9187209 */ /* 0x000fe40007810000 */
[----:B------:R-:W-:Y:S02]  /*cf10*/  ISETP.GE.AND P5, PT, R15, R2, PT ;  /* 0x000000020f00720c */ /* 0x000fe40003fa6270 */
[----:B-1----:R-:W-:Y:S01]  /*cf20*/  FSEL R170, R170, -INF , !P4 ;  /* 0xff800000aaaa7808 */ /* 0x002fe20006000000 */
[----:B------:R-:W1:Y:S01]  /*cf30*/  MUFU.TANH R189, R167 ;  /* 0x000000a700bd7308 */ /* 0x000e620000002400 */
[----:B---3--:R-:W-:-:S02]  /*cf40*/  FSEL R169, R169, -INF , !P1 ;  /* 0xff800000a9a97808 */ /* 0x008fc40004800000 */
[----:B------:R-:W-:Y:S02]  /*cf50*/  ISETP.GE.AND P3, PT, R33, R0, PT ;  /* 0x000000002100720c */ /* 0x000fe40003f66270 */
[C---:B------:R-:W-:Y:S02]  /*cf60*/  ISETP.GE.AND P4, PT, R13.reuse, R2, PT ;  /* 0x000000020d00720c */ /* 0x040fe40003f86270 */
[----:B------:R-:W-:Y:S01]  /*cf70*/  ISETP.GE.AND P1, PT, R13, R0, PT ;  /* 0x000000000d00720c */ /* 0x000fe20003f26270 */
[----:B------:R-:W2:Y:S01]  /*cf80*/  MUFU.TANH R234, R196 ;  /* 0x000000c400ea7308 */ /* 0x000ea20000002400 */
[----:B------:R-:W-:-:S07]  /*cf90*/  FMNMX.FTZ R24, R203, R24, !PT ;  /* 0x00000018cb187209 */ /* 0x000fce0007810000 */
[----:B------:R-:W3:Y:S08]  /*cfa0*/  MUFU.TANH R232, R192 ;  /* 0x000000c000e87308 */ /* 0x000ef00000002400 */
[----:B------:R-:W1:Y:S08]  /*cfb0*/  MUFU.TANH R230, R193 ;  /* 0x000000c100e67308 */ /* 0x000e700000002400 */
[----:B------:R-:W1:Y:S08]  /*cfc0*/  MUFU.TANH R206, R198 ;  /* 0x000000c600ce7308 */ /* 0x000e700000002400 */
[----:B------:R-:W1:Y:S08]  /*cfd0*/  MUFU.TANH R204, R199 ;  /* 0x000000c700cc7308 */ /* 0x000e700000002400 */
[----:B------:R5:W1:Y:S02]  /*cfe0*/  MUFU.TANH R236, R197 ;  /* 0x000000c500ec7308 */ /* 0x000a640000002400 */
[----:B-----5:R-:W-:Y:S01]  /*cff0*/  FSEL R197, R22, -INF , !P2 ;  /* 0xff80000016c57808 */ /* 0x020fe20005000000 */
[----:B------:R-:W-:Y:S01]  /*d000*/  BAR.SYNC.DEFER_BLOCKING 0x0 ;  /* 0x0000000000007b1d */ /* 0x000fe20000010000 */
[----:B------:R-:W-:-:S02]  /*d010*/  ISETP.GE.AND P2, PT, R15, R0, PT ;  /* 0x000000000f00720c */ /* 0x000fc40003f46270 */
[----:B------:R-:W-:-:S03]  /*d020*/  FMNMX.FTZ R15, R3, R12, !PT ;  /* 0x0000000c030f7209 */ /* 0x000fc60007810000 */
[----:B-1234-:R-:W-:Y:S08]  /*d030*/  @!P0 BRA `(.L_x_1184) ;  /* 0x0000000000608947 */ /* 0x01eff00003800000 */
        /* <DEDUP_REMOVED lines=24> */
.L_x_1184:
[----:B------:R-:W-:Y:S01]  /*d1c0*/  FMNMX.FTZ R15, R10, R15, !PT ;  /* 0x0000000f0a0f7209 */ /* 0x000fe20007810000 */
[----:B------:R-:W2:Y:S01]  /*d1d0*/  MUFU.TANH R202, R194 ;  /* 0x000000c200ca7308 */ /* 0x000ea20000002400 */
[----:B------:R-:W-:Y:S01]  /*d1e0*/  FMNMX.FTZ R13, R245, R14, !PT ;  /* 0x0000000ef50d7209 */ /* 0x000fe20007810000 */
[----:B------:R-:W-:Y:S01]  /*d1f0*/  FMUL.FTZ R195, R195, UR21 ;  /* 0x00000015c3c37c20 */ /* 0x000fe20008410000 */
[----:B------:R-:W-:Y:S01]  /*d200*/  FMNMX.FTZ R15, R8, R15, !PT ;  /* 0x0000000f080f7209 */ /* 0x000fe20007810000 */
[----:B------:R-:W-:Y:S01]  /*d210*/  UISETP.GE.AND UP0, UPT, UR20, 0x6, UPT ;  /* 0x000000061400788c */ /* 0x000fe2000bf06270 */
[----:B------:R-:W-:Y:S02]  /*d220*/  FSEL R189, R189, -INF , !P6 ;  /* 0xff800000bdbd7808 */ /* 0x000fe40007000000 */
[----:B------:R-:W-:Y:S01]  /*d230*/  FMNMX.FTZ R15, R18, R15, !PT ;  /* 0x0000000f120f7209 */ /* 0x000fe20007810000 */
[----:B------:R-:W3:Y:S01]  /*d240*/  MUFU.TANH R200, R195 ;  /* 0x000000c300c87308 */ /* 0x000ee20000002400 */
[----:B------:R-:W-:-:S02]  /*d250*/  ISETP.GE.AND P0, PT, R11, R2, PT ;  /* 0x000000020b00720c */ /* 0x000fc40003f06270 */
[----:B------:R-:W-:Y:S02]  /*d260*/  ISETP.GE.AND P6, PT, R21, R2, PT ;  /* 0x000000021500720c */ /* 0x000fe40003fc6270 */
[----:B------:R-:W-:Y:S02]  /*d270*/  FMNMX.FTZ R2, R170, R15, !PT ;  /* 0x0000000faa027209 */ /* 0x000fe40007810000 */
[----:B------:R-:W-:Y:S01]  /*d280*/  FMNMX.FTZ R15, R244, R6, !PT ;  /* 0x00000006f40f7209 */ /* 0x000fe20007810000 */
[----:B------:R-:W-:Y:S01]  /*d290*/  @UP0 UIADD3 UR20, UR20, -0x6, URZ ;  /* 0xfffffffa14140890 */ /* 0x000fe2000fffe03f */
[----:B------:R-:W-:Y:S02]  /*d2a0*/  FMNMX.FTZ R13, R16, R13, !PT ;  /* 0x0000000d100d7209 */ /* 0x000fe40007810000 */
[----:B------:R-:W-:Y:S02]  /*d2b0*/  FMNMX.FTZ R15, R32, R15, !PT ;  /* 0x0000000f200f7209 */ /* 0x000fe40007810000 */
[----:B------:R-:W-:-:S02]  /*d2c0*/  FMNMX.FTZ R13, R26, R13, !PT ;  /* 0x0000000d1a0d7209 */ /* 0x000fc40007810000 */
[----:B------:R-:W-:Y:S02]  /*d2d0*/  FSEL R22, R7, -INF , !P3 ;  /* 0xff80000007167808 */ /* 0x000fe40005800000 */
[----:B------:R-:W-:Y:S02]  /*d2e0*/  FMNMX.FTZ R15, R20, R15, !PT ;  /* 0x0000000f140f7209 */ /* 0x000fe40007810000 */
[----:B------:R-:W-:Y:S02]  /*d2f0*/  FSEL R234, R234, -INF , !P5 ;  /* 0xff800000eaea7808 */ /* 0x000fe40006800000 */
[----:B------:R-:W-:Y:S02]  /*d300*/  FMNMX.FTZ R13, R4, R13, !PT ;  /* 0x0000000d040d7209 */ /* 0x000fe40007810000 */
[----:B------:R-:W-:Y:S02]  /*d310*/  FMNMX.FTZ R24, R197, R24, !PT ;  /* 0x00000018c5187209 */ /* 0x000fe40007810000 */
[----:B------:R-:W-:-:S02]  /*d320*/  FSEL R206, R206, -INF , !P2 ;  /* 0xff800000cece7808 */ /* 0x000fc40005000000 */
[----:B------:R-:W-:Y:S01]  /*d330*/  FMNMX.FTZ R15, R22, R15, !PT ;  /* 0x0000000f160f7209 */ /* 0x000fe20007810000 */
[----:B------:R-:W4:Y:S01]  /*d340*/  SHFL.BFLY PT, R5, R24, 0x2, 0x1f ;  /* 0x0c401f0018057f89 */ /* 0x000f2200000e0000 */
[----:B------:R-:W-:Y:S02]  /*d350*/  FSEL R236, R236, -INF , !P4 ;  /* 0xff800000ecec7808 */ /* 0x000fe40006000000 */
[----:B------:R-:W-:Y:S02]  /*d360*/  FMNMX.FTZ R13, R234, R13, !PT ;  /* 0x0000000dea0d7209 */ /* 0x000fe40007810000 */
[----:B------:R-:W-:Y:S02]  /*d370*/  FSEL R232, R232, -INF , !P0 ;  /* 0xff800000e8e87808 */ /* 0x000fe40004000000 */
[----:B------:R-:W-:Y:S02]  /*d380*/  ISETP.GE.AND P0, PT, R11, R0, PT ;  /* 0x000000000b00720c */ /* 0x000fe40003f06270 */
[----:B------:R-:W-:-:S02]  /*d390*/  FSEL R204, R204, -INF , !P1 ;  /* 0xff800000cccc7808 */ /* 0x000fc40004800000 */
[----:B------:R-:W-:Y:S02]  /*d3a0*/  FMNMX.FTZ R15, R206, R15, !PT ;  /* 0x0000000fce0f7209 */ /* 0x000fe40007810000 */
[----:B------:R-:W-:Y:S02]  /*d3b0*/  FMNMX.FTZ R13, R236, R13, !PT ;  /* 0x0000000dec0d7209 */ /* 0x000fe40007810000 */
[----:B------:R-:W-:Y:S02]  /*d3c0*/  ISETP.GE.AND P1, PT, R21, R0, PT ;  /* 0x000000001500720c */ /* 0x000fe40003f26270 */
[----:B--2---:R-:W-:Y:S02]  /*d3d0*/  FSEL R202, R202, -INF , !P0 ;  /* 0xff800000caca7808 */ /* 0x004fe40004000000 */
[----:B------:R-:W-:Y:S02]  /*d3e0*/  FMNMX.FTZ R15, R204, R15, !PT ;  /* 0x0000000fcc0f7209 */ /* 0x000fe40007810000 */
[----:B------:R-:W-:-:S02]  /*d3f0*/  FSEL R230, R230, -INF , !P6 ;  /* 0xff800000e6e67808 */ /* 0x000fc40007000000 */
[----:B------:R-:W-:Y:S02]  /*d400*/  FMNMX.FTZ R13, R232, R13, !PT ;  /* 0x0000000de80d7209 */ /* 0x000fe40007810000 */
[----:B---3--:R-:W-:Y:S02]  /*d410*/  FSEL R200, R200, -INF , !P1 ;  /* 0xff800000c8c87808 */ /* 0x008fe40004800000 */
[----:B------:R-:W-:Y:S02]  /*d420*/  FMNMX.FTZ R15, R202, R15, !PT ;  /* 0x0000000fca0f7209 */ /* 0x000fe40007810000 */
[----:B------:R-:W-:Y:S02]  /*d430*/  FMNMX.FTZ R7, R230, R13, !PT ;  /* 0x0000000de6077209 */ /* 0x000fe40007810000 */
[----:B------:R-:W-:Y:S02]  /*d440*/  FMNMX.FTZ R17, R169, R2, !PT ;  /* 0x00000002a9117209 */ /* 0x000fe40007810000 */
[----:B------:R-:W-:Y:S01]  /*d450*/  FMNMX.FTZ R0, R200, R15, !PT ;  /* 0x0000000fc8007209 */ /* 0x000fe20007810000 */
[----:B------:R-:W2:Y:S01]  /*d460*/  SHFL.BFLY PT, R28, R7, 0x2, 0x1f ;  /* 0x0c401f00071c7f89 */ /* 0x000ea200000e0000 */
[----:B------:R-:W-:-:S02]  /*d470*/  FMNMX.FTZ R2, R164, R17, !PT ;  /* 0x00000011a4027209 */ /* 0x000fc40007810000 */
[----:B----4-:R-:W-:Y:S01]  /*d480*/  FMNMX.FTZ R24, R24, R5, !PT ;  /* 0x0000000518187209 */ /* 0x010fe20007810000 */
[----:B------:R-:W3:Y:S01]  /*d490*/  SHFL.BFLY PT, R11, R0, 0x2, 0x1f ;  /* 0x0c401f00000b7f89 */ /* 0x000ee200000e0000 */
[----:B------:R-:W-:-:S03]  /*d4a0*/  FMNMX.FTZ R2, R189, R2, !PT ;  /* 0x00000002bd027209 */ /* 0x000fc60007810000 */
[----:B------:R-:W4:Y:S04]  /*d4b0*/  SHFL.BFLY PT, R13, R24, 0x1, 0x1f ;  /* 0x0c201f00180d7f89 */ /* 0x000f2800000e0000 */
[----:B------:R-:W5:Y:S01]  /*d4c0*/  SHFL.BFLY PT, R5, R2, 0x2, 0x1f ;  /* 0x0c401f0002057f89 */ /* 0x000f6200000e0000 */
[----:B--2---:R-:W-:Y:S02]  /*d4d0*/  FMNMX.FTZ R28, R7, R28, !PT ;  /* 0x0000001c071c7209 */ /* 0x004fe40007810000 */
[----:B---3--:R-:W-:-:S03]  /*d4e0*/  FMNMX.FTZ R0, R0, R11, !PT ;  /* 0x0000000b00007209 */ /* 0x008fc60007810000 */
[----:B------:R-:W1:Y:S01]  /*d4f0*/  SHFL.BFLY PT, R7, R28, 0x1, 0x1f ;  /* 0x0c201f001c077f89 */ /* 0x000e6200000e0000 */
[----:B----4-:R-:W-:-:S03]  /*d500*/  FMNMX.FTZ R168, R24, R13, !PT ;  /* 0x0000000d18a87209 */ /* 0x010fc60007810000 */
[----:B------:R-:W2:Y:S01]  /*d510*/  SHFL.BFLY PT, R165, R0, 0x1, 0x1f ;  /* 0x0c201f0000a57f89 */ /* 0x000ea200000e0000 */
[----:B-----5:R-:W-:Y:S01]  /*d520*/  FMNMX.FTZ R5, R2, R5, !PT ;  /* 0x0000000502057209 */ /* 0x020fe20007810000 */
[C---:B------:R-:W-:Y:S01]  /*d530*/  FMUL.FTZ R198, R168.reuse, UR25 ;  /* 0x00000019a8c67c20 */ /* 0x040fe20008410000 */
[----:B------:R-:W-:-:S03]  /*d540*/  FSETP.NEU.FTZ.AND P3, PT, R168, -INF , PT ;  /* 0xff800000a800780b */ /* 0x000fc60003f7d000 */
[----:B------:R-:W3:Y:S01]  /*d550*/  SHFL.BFLY PT, R2, R5, 0x1, 0x1f ;  /* 0x0c201f0005027f89 */ /* 0x000ee200000e0000 */
[----:B------:R-:W-:-:S05]  /*d560*/  FSEL R198, R198, RZ, P3 ;  /* 0x000000ffc6c67208 */ /* 0x000fca0001800000 */
[--C-:B------:R-:W-:Y:S01]  /*d570*/  FFMA.FTZ R188, R31, UR25, -R198.reuse ;  /* 0x000000191fbc7c23 */ /* 0x100fe200080108c6 */
[--C-:B------:R-:W-:Y:S01]  /*d580*/  FFMA.FTZ R187, R29, UR25, -R198.reuse ;  /* 0x000000191dbb7c23 */ /* 0x100fe200080108c6 */
[--C-:B------:R-:W-:Y:S01]  /*d590*/  FFMA.FTZ R186, R23, UR25, -R198.reuse ;  /* 0x0000001917ba7c23 */ /* 0x100fe200080108c6 */
[--C-:B------:R-:W-:Y:S01]  /*d5a0*/  FFMA.FTZ R185, R9, UR25, -R198.reuse ;  /* 0x0000001909b97c23 */ /* 0x100fe200080108c6 */
[--C-:B------:R-:W-:Y:S01]  /*d5b0*/  FFMA.FTZ R201, R201, UR25, -R198.reuse ;  /* 0x00000019c9c97c23 */ /* 0x100fe200080108c6 */
[----:B------:R-:W-:Y:S01]  /*d5c0*/  FFMA.FTZ R203, R203, UR25, -R198 ;  /* 0x00000019cbcb7c23 */ /* 0x000fe200080108c6 */
[----:B-1----:R-:W-:Y:S01]  /*d5d0*/  FMNMX.FTZ R166, R28, R7, !PT ;  /* 0x000000071ca67209 */ /* 0x002fe20007810000 */
[----:B------:R-:W-:Y:S01]  /*d5e0*/  MUFU.EX2 R188, R188 ;  /* 0x000000bc00bc7308 */ /* 0x000fe20000000800 */
[----:B------:R-:W-:Y:S01]  /*d5f0*/  LDSM.16.MT88.4 R28, [R214+0xa000] ;  /* 0x00a00000d61c783b */ /* 0x000fe20000004200 */
[----:B--2---:R-:W-:Y:S02]  /*d600*/  FMNMX.FTZ R165, R0, R165, !PT ;  /* 0x000000a500a57209 */ /* 0x004fe40007810000 */
[C---:B------:R-:W-:Y:S01]  /*d610*/  FMUL.FTZ R237, R166.reuse, UR25 ;  /* 0x00000019a6ed7c20 */ /* 0x040fe20008410000 */
[----:B------:R-:W-:-:S02]  /*d620*/  FSETP.NEU.FTZ.AND P1, PT, R166, -INF , PT ;  /* 0xff800000a600780b */ /* 0x000fc40003f3d000 */
[C---:B------:R-:W-:Y:S01]  /*d630*/  FSETP.NEU.FTZ.AND P0, PT, R165.reuse, -INF , PT ;  /* 0xff800000a500780b */ /* 0x040fe20003f1d000 */
[----:B------:R-:W-:Y:S01]  /*d640*/  FMUL.FTZ R207, R165, UR25 ;  /* 0x00000019a5cf7c20 */ /* 0x000fe20008410000 */
[----:B------:R-:W-:Y:S01]  /*d650*/  FSEL R237, R237, RZ, P1 ;  /* 0x000000ffeded7208 */ /* 0x000fe20000800000 */
[----:B------:R-:W-:Y:S01]  /*d660*/  MUFU.EX2 R187, R187 ;  /* 0x000000bb00bb7308 */ /* 0x000fe20000000800 */
[----:B---3--:R-:W-:Y:S02]  /*d670*/  FMNMX.FTZ R167, R5, R2, !PT ;  /* 0x0000000205a77209 */ /* 0x008fe40007810000 */
[----:B------:R-:W-:Y:S01]  /*d680*/  FSEL R5, R165, RZ, P0 ;  /* 0x000000ffa5057208 */ /* 0x000fe20000000000 */
[--C-:B------:R-:W-:Y:S01]  /*d690*/  FFMA.FTZ R171, R4, UR25, -R237.reuse ;  /* 0x0000001904ab7c23 */ /* 0x100fe200080108ed */
[C---:B------:R-:W-:Y:S01]  /*d6a0*/  FSETP.NEU.FTZ.AND P2, PT, R167.reuse, -INF , PT ;  /* 0xff800000a700780b */ /* 0x040fe20003f5d000 */
[----:B------:R-:W-:Y:S01]  /*d6b0*/  FFMA.FTZ R177, R16, UR25, -R237 ;  /* 0x0000001910b17c23 */ /* 0x000fe200080108ed */
[C---:B------:R-:W-:Y:S01]  /*d6c0*/  FMUL.FTZ R193, R167.reuse, UR25 ;  /* 0x00000019a7c17c20 */ /* 0x040fe20008410000 */
[----:B------:R-:W-:Y:S01]  /*d6d0*/  FADD.FTZ R4, R244, -R5 ;  /* 0x80000005f4047221 */ /* 0x000fe20000010000 */
[----:B------:R-:W-:Y:S01]  /*d6e0*/  FSEL R16, R167, RZ, P2 ;  /* 0x000000ffa7107208 */ /* 0x000fe20001000000 */
[--C-:B------:R-:W-:Y:S01]  /*d6f0*/  FFMA.FTZ R184, R14, UR25, -R237.reuse ;  /* 0x000000190eb87c23 */ /* 0x100fe200080108ed */
[----:B------:R-:W-:Y:S01]  /*d700*/  FSEL R207, R207, RZ, P0 ;  /* 0x000000ffcfcf7208 */ /* 0x000fe20000000000 */
[----:B------:R-:W-:Y:S01]  /*d710*/  FMUL.FTZ R190, R4, UR25 ;  /* 0x0000001904be7c20 */ /* 0x000fe20008410000 */
[----:B------:R-:W-:Y:S01]  /*d720*/  FSEL R4, R168, RZ, P3 ;  /* 0x000000ffa8047208 */ /* 0x000fe20001800000 */
[----:B------:R-:W-:Y:S01]  /*d730*/  FADD.FTZ R16, R3, -R16 ;  /* 0x8000001003107221 */ /* 0x000fe20000010000 */
[----:B------:R-:W-:Y:S01]  /*d740*/  FSEL R193, R193, RZ, P2 ;  /* 0x000000ffc1c17208 */ /* 0x000fe20001000000 */
[----:B------:R-:W-:Y:S01]  /*d750*/  FFMA.FTZ R178, R26, UR25, -R237 ;  /* 0x000000191ab27c23 */ /* 0x000fe200080108ed */
[----:B------:R-:W-:Y:S01]  /*d760*/  FFMA.FTZ R176, R6, UR25, -R207 ;  /* 0x0000001906b07c23 */ /* 0x000fe200080108cf */
[----:B------:R-:W-:Y:S01]  /*d770*/  FADD.FTZ R17, R235, -R4 ;  /* 0x80000004eb117221 */ /* 0x000fe20000010000 */
[----:B------:R-:W-:Y:S01]  /*d780*/  FMUL.FTZ R16, R16, UR25 ;  /* 0x0000001910107c20 */ /* 0x000fe20008410000 */
[----:B------:R-:W-:Y:S01]  /*d790*/  FFMA.FTZ R179, R12, UR25, -R193 ;  /* 0x000000190cb37c23 */ /* 0x000fe200080108c1 */
[--C-:B------:R-:W-:Y:S01]  /*d7a0*/  FFMA.FTZ R2, R32, UR25, -R207.reuse ;  /* 0x0000001920027c23 */ /* 0x100fe200080108cf */
[----:B------:R-:W-:Y:S01]  /*d7b0*/  FMUL.FTZ R17, R17, UR25 ;  /* 0x0000001911117c20 */ /* 0x000fe20008410000 */
[--C-:B------:R-:W-:Y:S01]  /*d7c0*/  FFMA.FTZ R0, R20, UR25, -R207.reuse ;  /* 0x0000001914007c23 */ /* 0x100fe200080108cf */
[----:B------:R-:W-:Y:S01]  /*d7d0*/  FFMA.FTZ R191, R22, UR25, -R207 ;  /* 0x0000001916bf7c23 */ /* 0x000fe200080108cf */
[--C-:B------:R-:W-:Y:S01]  /*d7e0*/  FFMA.FTZ R194, R10, UR25, -R193.reuse ;  /* 0x000000190ac27c23 */ /* 0x100fe200080108c1 */
[--C-:B------:R-:W-:Y:S01]  /*d7f0*/  FFMA.FTZ R196, R8, UR25, -R193.reuse ;  /* 0x0000001908c47c23 */ /* 0x100fe200080108c1 */
[----:B------:R-:W-:Y:S01]  /*d800*/  FFMA.FTZ R3, R18, UR25, -R193 ;  /* 0x0000001912037c23 */ /* 0x000fe200080108c1 */
[----:B------:R-:W1:Y:S01]  /*d810*/  MUFU.EX2 R195, R17 ;  /* 0x0000001100c37308 */ /* 0x000e620000000800 */
[----:B------:R-:W2:Y:S01]  /*d820*/  LDSM.16.MT88.4 R32, [R216+0xa000] ;  /* 0x00a00000d820783b */ /* 0x000ea20000004200 */
[----:B------:R-:W-:Y:S01]  /*d830*/  FSEL R192, R166, RZ, P1 ;  /* 0x000000ffa6c07208 */ /* 0x000fe20000800000 */
[--C-:B------:R-:W-:Y:S01]  /*d840*/  FFMA.FTZ R234, R234, UR25, -R237.reuse ;  /* 0x00000019eaea7c23 */ /* 0x100fe200080108ed */
[--C-:B------:R-:W-:Y:S01]  /*d850*/  FFMA.FTZ R235, R236, UR25, -R237.reuse ;  /* 0x00000019eceb7c23 */ /* 0x100fe200080108ed */
[----:B------:R-:W3:Y:S01]  /*d860*/  LDSM.16.MT88.4 R24, [R213+0xa000] ;  /* 0x00a00000d518783b */ /* 0x000ee20000004200 */
[----:B------:R-:W-:Y:S01]  /*d870*/  FFMA.FTZ R232, R232, UR25, -R237 ;  /* 0x00000019e8e87c23 */ /* 0x000fe200080108ed */
[----:B------:R-:W-:Y:S01]  /*d880*/  FADD.FTZ R192, R245, -R192 ;  /* 0x800000c0f5c07221 */ /* 0x000fe20000010000 */
[----:B------:R4:W5:Y:S01]  /*d890*/  MUFU.EX2 R199, R16 ;  /* 0x0000001000c77308 */ /* 0x0009620000000800 */
[----:B------:R-:W3:Y:S01]  /*d8a0*/  LDSM.16.MT88.4 R20, [R212+0xa000] ;  /* 0x00a00000d414783b */ /* 0x000ee20000004200 */
[--C-:B------:R-:W-:Y:S01]  /*d8b0*/  FFMA.FTZ R206, R206, UR25, -R207.reuse ;  /* 0x00000019cece7c23 */ /* 0x100fe200080108cf */
[----:B------:R-:W-:Y:S01]  /*d8c0*/  FMUL.FTZ R192, R192, UR25 ;  /* 0x00000019c0c07c20 */ /* 0x000fe20008410000 */
[--C-:B------:R-:W-:Y:S01]  /*d8d0*/  FFMA.FTZ R239, R204, UR25, -R207.reuse ;  /* 0x00000019ccef7c23 */ /* 0x100fe200080108cf */
[----:B------:R-:W3:Y:S01]  /*d8e0*/  LDSM.16.MT88.4 R12, [R216+0xb000] ;  /* 0x00b00000d80c783b */ /* 0x000ee20000004200 */
[----:B------:R-:W-:Y:S01]  /*d8f0*/  FFMA.FTZ R202, R202, UR25, -R207 ;  /* 0x00000019caca7c23 */ /* 0x000fe200080108cf */
[----:B------:R-:W-:Y:S01]  /*d900*/  FFMA.FTZ R237, R230, UR25, -R237 ;  /* 0x00000019e6ed7c23 */ /* 0x000fe200080108ed */
[----:B------:R-:W-:Y:S01]  /*d910*/  MUFU.EX2 R184, R184 ;  /* 0x000000b800b87308 */ /* 0x000fe20000000800 */
[----:B------:R-:W3:Y:S01]  /*d920*/  LDSM.16.MT88.4 R8, [R214+0xb000] ;  /* 0x00b00000d608783b */ /* 0x000ee20000004200 */
[-C--:B-1----:R-:W-:Y:S01]  /*d930*/  FMUL.FTZ R160, R160, R195.reuse ;  /* 0x000000c3a0a07220 */ /* 0x082fe20000410000 */
[-C--:B------:R-:W-:Y:S01]  /*d940*/  FMUL.FTZ R161, R161, R195.reuse ;  /* 0x000000c3a1a17220 */ /* 0x080fe20000410000 */
[-C--:B------:R-:W-:Y:S01]  /*d950*/  FMUL.FTZ R148, R148, R195.reuse ;  /* 0x000000c394947220 */ /* 0x080fe20000410000 */
[----:B------:R-:W1:Y:S01]  /*d960*/  LDSM.16.MT88.4 R4, [R213+0xb000] ;  /* 0x00b00000d504783b */ /* 0x000e620000004200 */
[-C--:B------:R-:W-:Y:S01]  /*d970*/  FMUL.FTZ R149, R149, R195.reuse ;  /* 0x000000c395957220 */ /* 0x080fe20000410000 */
[----:B------:R-:W-:Y:S01]  /*d980*/  FMUL.FTZ R144, R144, R195 ;  /* 0x000000c390907220 */ /* 0x000fe20000410000 */
[----:B------:R-:W2:Y:S01]  /*d990*/  MUFU.EX2 R177, R177 ;  /* 0x000000b100b17308 */ /* 0x000ea20000000800 */
[----:B----4-:R-:W4:Y:S01]  /*d9a0*/  LDSM.16.MT88.4 R16, [R212+0xb000] ;  /* 0x00b00000d410783b */ /* 0x010f220000004200 */
[-C--:B-----5:R-:W-:Y:S01]  /*d9b0*/  FMUL.FTZ R162, R162, R199.reuse ;  /* 0x000000c7a2a27220 */ /* 0x0a0fe20000410000 */
[----:B------:R-:W-:Y:S01]  /*d9c0*/  FMUL.FTZ R163, R163, R199 ;  /* 0x000000c7a3a37220 */ /* 0x000fe20000410000 */
[----:B------:R-:W-:Y:S01]  /*d9d0*/  FMUL.FTZ R145, R145, R195 ;  /* 0x000000c391917220 */ /* 0x000fe20000410000 */
[-C--:B------:R-:W-:Y:S01]  /*d9e0*/  FMUL.FTZ R150, R150, R199.reuse ;  /* 0x000000c796967220 */ /* 0x080fe20000410000 */
[-C--:B------:R-:W-:Y:S01]  /*d9f0*/  FMUL.FTZ R151, R151, R199.reuse ;  /* 0x000000c797977220 */ /* 0x080fe20000410000 */
        /* <DEDUP_REMOVED lines=9> */
[----:B------:R-:W5:Y:S01]  /*da90*/  MUFU.EX2 R171, R171 ;  /* 0x000000ab00ab7308 */ /* 0x000f620000000800 */
        /* <DEDUP_REMOVED lines=16> */
[----:B-----5:R-:W-:Y:S01]  /*dba0*/  F2FP.BF16.F32.PACK_AB R174, R171, R178 ;  /* 0x000000b2abae723e */ /* 0x020fe200000010ff */
        /* <DEDUP_REMOVED lines=22> */
[----:B------:R-:W2:Y:S01]  /*dd10*/  MUFU.EX2 R192, R192 ;  /* 0x000000c000c07308 */ /* 0x000ea20000000800 */
[-C--:B------:R-:W-:Y:S01]  /*dd20*/  FMUL.FTZ R102, R102, R199.reuse ;  /* 0x000000c766667220 */ /* 0x080fe20000410000 */
[----:B------:R-:W-:Y:S01]  /*dd30*/  FMUL.FTZ R103, R103, R199 ;  /* 0x000000c767677220 */ /* 0x000fe20000410000 */
[-C--:B------:R-:W-:Y:S01]  /*dd40*/  FMUL.FTZ R112, R112, R195.reuse ;  /* 0x000000c370707220 */ /* 0x080fe20000410000 */
[----:B------:R-:W-:Y:S01]  /*dd50*/  FMUL.FTZ R113, R113, R195 ;  /* 0x000000c371717220 */ /* 0x000fe20000410000 */
[-C--:B------:R-:W-:Y:S01]  /*dd60*/  FMUL.FTZ R114, R114, R199.reuse ;  /* 0x000000c772727220 */ /* 0x080fe20000410000 */
[----:B------:R-:W-:Y:S01]  /*dd70*/  FMUL.FTZ R115, R115, R199 ;  /* 0x000000c773737220 */ /* 0x000fe20000410000 */
[-C--:B------:R-:W-:Y:S01]  /*dd80*/  FMUL.FTZ R116, R116, R195.reuse ;  /* 0x000000c374747220 */ /* 0x080fe20000410000 */
[----:B------:R-:W3:Y:S01]  /*dd90*/  MUFU.EX2 R190, R190 ;  /* 0x000000be00be7308 */ /* 0x000ee20000000800 */
        /* <DEDUP_REMOVED lines=15> */
[----:B------:R-:W-:Y:S01]  /*de90*/  MUFU.EX2 R185, R185 ;  /* 0x000000b900b97308 */ /* 0x000fe20000000800 */
[-C--:B---3--:R-:W-:Y:S01]  /*dea0*/  FMUL.FTZ R158, R158, R190.reuse ;  /* 0x000000be9e9e7220 */ /* 0x088fe20000410000 */
        /* <DEDUP_REMOVED lines=15> */
[----:B------:R-:W-:Y:S01]  /*dfa0*/  FMUL.FTZ R45, R45, R192 ;  /* 0x000000c02d2d7220 */ /* 0x000fe20000410000 */
[-C--:B------:R-:W-:Y:S01]  /*dfb0*/  FMUL.FTZ R46, R46, R190.reuse ;  /* 0x000000be2e2e7220 */ /* 0x080fe20000410000 */
[----:B------:R-:W-:Y:S01]  /*dfc0*/  FMUL.FTZ R47, R47, R190 ;  /* 0x000000be2f2f7220 */ /* 0x000fe20000410000 */
[-C--:B------:R-:W-:Y:S01]  /*dfd0*/  FMUL.FTZ R56, R56, R192.reuse ;  /* 0x000000c038387220 */ /* 0x080fe20000410000 */
[-C--:B------:R-:W-:Y:S01]  /*dfe0*/  FMUL.FTZ R57, R57, R192.reuse ;  /* 0x000000c039397220 */ /* 0x080fe20000410000 */
[----:B------:R-:W-:Y:S01]  /*dff0*/  FMUL.FTZ R60, R60, R192 ;  /* 0x000000c03c3c7220 */ /* 0x000fe20000410000 */
[-C--:B------:R-:W-:Y:S01]  /*e000*/  FMUL.FTZ R58, R58, R190.reuse ;  /* 0x000000be3a3a7220 */ /* 0x080fe20000410000 */
[----:B------:R-:W-:Y:S01]  /*e010*/  MUFU.EX2 R196, R196 ;  /* 0x000000c400c47308 */ /* 0x000fe20000000800 */
[----:B------:R-:W-:Y:S01]  /*e020*/  FMUL.FTZ R59, R59, R190 ;  /* 0x000000be3b3b7220 */ /* 0x000fe20000410000 */
[-C--:B------:R-:W-:Y:S01]  /*e030*/  FMUL.FTZ R61, R61, R192.reuse ;  /* 0x000000c03d3d7220 */ /* 0x080fe20000410000 */
[-C--:B------:R-:W-:Y:S01]  /*e040*/  FMUL.FTZ R72, R72, R192.reuse ;  /* 0x000000c048487220 */ /* 0x080fe20000410000 */
[----:B------:R-:W-:Y:S01]  /*e050*/  FMUL.FTZ R73, R73, R192 ;  /* 0x000000c049497220 */ /* 0x000fe20000410000 */
[-C--:B------:R-:W-:Y:S01]  /*e060*/  FMUL.FTZ R62, R62, R190.reuse ;  /* 0x000000be3e3e7220 */ /* 0x080fe20000410000 */
[----:B------:R-:W-:Y:S01]  /*e070*/  FMUL.FTZ R63, R63, R190 ;  /* 0x000000be3f3f7220 */ /* 0x000fe20000410000 */
[-C--:B------:R-:W-:Y:S01]  /*e080*/  FMUL.FTZ R76, R76, R192.reuse ;  /* 0x000000c04c4c7220 */ /* 0x080fe20000410000 */
[----:B------:R-:W3:Y:S01]  /*e090*/  MUFU.EX2 R3, R3 ;  /* 0x0000000300037308 */ /* 0x000ee20000000800 */
        /* <DEDUP_REMOVED lines=30> */
[----:B------:R-:W-:Y:S01]  /*e280*/  FMUL.FTZ R131, R131, R199 ;  /* 0x000000c783837220 */ /* 0x000fe20000410000 */
[----:B------:R-:W-:Y:S01]  /*e290*/  FFMA.FTZ R207, R200, UR25, -R207 ;  /* 0x00000019c8cf7c23 */ /* 0x000fe200080108cf */
[----:B------:R-:W-:Y:S01]  /*e2a0*/  MUFU.EX2 R234, R234 ;  /* 0x000000ea00ea7308 */ /* 0x000fe20000000800 */
[--C-:B------:R-:W-:Y:S01]  /*e2b0*/  FFMA.FTZ R200, R205, UR25, -R198.reuse ;  /* 0x00000019cdc87c23 */ /* 0x100fe200080108c6 */
[--C-:B------:R-:W-:Y:S01]  /*e2c0*/  FFMA.FTZ R170, R170, UR25, -R193.reuse ;  /* 0x00000019aaaa7c23 */ /* 0x100fe200080108c1 */
[C---:B------:R-:W-:Y:S01]  /*e2d0*/  HMMA.16816.F32.BF16 R152, R172.reuse, R34, R152 ;  /* 0x00000022ac98723c */ /* 0x040fe20000041898 */
[--C-:B------:R-:W-:Y:S01]  /*e2e0*/  FFMA.FTZ R169, R169, UR25, -R193.reuse ;  /* 0x00000019a9a97c23 */ /* 0x100fe200080108c1 */
[----:B------:R-:W-:Y:S01]  /*e2f0*/  FFMA.FTZ R198, R197, UR25, -R198 ;  /* 0x00000019c5c67c23 */ /* 0x000fe200080108c6 */
[--C-:B------:R-:W-:Y:S01]  /*e300*/  FFMA.FTZ R164, R164, UR25, -R193.reuse ;  /* 0x00000019a4a47c23 */ /* 0x100fe200080108c1 */
[----:B------:R-:W-:Y:S01]  /*e310*/  FFMA.FTZ R189, R189, UR25, -R193 ;  /* 0x00000019bdbd7c23 */ /* 0x000fe200080108c1 */
[----:B------:R-:W5:Y:S01]  /*e320*/  MUFU.EX2 R235, R235 ;  /* 0x000000eb00eb7308 */ /* 0x000f620000000800 */
[----:B------:R-:W-:Y:S01]  /*e330*/  HMMA.16816.F32.BF16 R140, R172, R28, R140 ;  /* 0x0000001cac8c723c */ /* 0x000fe2000004188c */
[----:B------:R-:W-:Y:S01]  /*e340*/  FFMA.FTZ R184, R231, R192, R184 ;  /* 0x000000c0e7b87223 */ /* 0x000fe200000100b8 */
[----:B------:R-:W-:Y:S01]  /*e350*/  FFMA.FTZ R229, R229, R190, R176 ;  /* 0x000000bee5e57223 */ /* 0x000fe200000100b0 */
[----:B------:R-:W-:-:S02]  /*e360*/  PLOP3.LUT P0, PT, PT, PT, UP0, 0x80, 0x0 ;  /* 0x000000000000781c */ /* 0x000fc40003f0f008 */
[----:B------:R-:W-:Y:S01]  /*e370*/  FADD.FTZ R177, R177, R184 ;  /* 0x000000b8b1b17221 */ /* 0x000fe20000010000 */
        /* <DEDUP_REMOVED lines=9> */
[C---:B------:R-:W-:Y:S05]  /*e410*/  HMMA.16816.F32.BF16 R44, R172.reuse, R26, R44 ;  /* 0x0000001aac2c723c */ /* 0x040fea000004182c */
[----:B------:R-:W-:Y:S01]  /*e420*/  MUFU.EX2 R206, R206 ;  /* 0x000000ce00ce7308 */ /* 0x000fe20000000800 */
[C---:B------:R-:W-:Y:S06]  /*e430*/  HMMA.16816.F32.BF16 R56, R172.reuse, R20, R56 ;  /* 0x00000014ac38723c */ /* 0x040fec0000041838 */
[C---:B------:R-:W-:Y:S01]  /*e440*/  HMMA.16816.F32.BF16 R60, R172.reuse, R22, R60 ;  /* 0x00000016ac3c723c */ /* 0x040fe2000004183c */
[----:B------:R-:W5:Y:S05]  /*e450*/  MUFU.EX2 R239, R239 ;  /* 0x000000ef00ef7308 */ /* 0x000f6a0000000800 */
[C---:B------:R-:W-:Y:S03]  /*e460*/  HMMA.16816.F32.BF16 R72, R172.reuse, R12, R72 ;  /* 0x0000000cac48723c */ /* 0x040fe60000041848 */
[----:B------:R-:W-:Y:S03]  /*e470*/  MUFU.EX2 R202, R202 ;  /* 0x000000ca00ca7308 */ /* 0x000fe60000000800 */
[C---:B------:R-:W-:Y:S05]  /*e480*/  HMMA.16816.F32.BF16 R76, R172.reuse, R14, R76 ;  /* 0x0000000eac4c723c */ /* 0x040fea000004184c */
[----:B------:R-:W5:Y:S01]  /*e490*/  MUFU.EX2 R207, R207 ;  /* 0x000000cf00cf7308 */ /* 0x000f620000000800 */
[C---:B------:R-:W-:Y:S06]  /*e4a0*/  HMMA.16816.F32.BF16 R88, R172.reuse, R8, R88 ;  /* 0x00000008ac58723c */ /* 0x040fec0000041858 */
[C---:B------:R-:W-:Y:S01]  /*e4b0*/  HMMA.16816.F32.BF16 R92, R172.reuse, R10, R92 ;  /* 0x0000000aac5c723c */ /* 0x040fe2000004185c */
[----:B------:R-:W-:Y:S05]  /*e4c0*/  MUFU.EX2 R200, R200 ;  /* 0x000000c800c87308 */ /* 0x000fea0000000800 */
[C---:B-1----:R-:W-:Y:S03]  /*e4d0*/  HMMA.16816.F32.BF16 R104, R172.reuse, R4, R104 ;  /* 0x00000004ac68723c */ /* 0x042fe60000041868 */
[----:B------:R-:W1:Y:S03]  /*e4e0*/  MUFU.EX2 R201, R201 ;  /* 0x000000c900c97308 */ /* 0x000e660000000800 */
[C---:B------:R-:W-:Y:S05]  /*e4f0*/  HMMA.16816.F32.BF16 R108, R172.reuse, R6, R108 ;  /* 0x00000006ac6c723c */ /* 0x040fea000004186c */
[----:B------:R-:W-:Y:S01]  /*e500*/  MUFU.EX2 R170, R170 ;  /* 0x000000aa00aa7308 */ /* 0x000fe20000000800 */
[C---:B----4-:R-:W-:Y:S06]  /*e510*/  HMMA.16816.F32.BF16 R120, R172.reuse, R16, R120 ;  /* 0x00000010ac78723c */ /* 0x050fec0000041878 */
[----:B------:R-:W-:Y:S01]  /*e520*/  HMMA.16816.F32.BF16 R124, R172, R18, R124 ;  /* 0x00000012ac7c723c */ /* 0x000fe2000004187c */
[----:B------:R-:W4:Y:S06]  /*e530*/  MUFU.EX2 R169, R169 ;  /* 0x000000a900a97308 */ /* 0x000f2c0000000800 */
[----:B------:R-:W-:Y:S01]  /*e540*/  F2FP.BF16.F32.PACK_AB R172, R187, R188 ;  /* 0x000000bcbbac723e */ /* 0x000fe200000010ff */
[----:B------:R-:W-:Y:S01]  /*e550*/  FFMA.FTZ R188, R233, R195, R188 ;  /* 0x000000c3e9bc7223 */ /* 0x000fe200000100bc */
[----:B--2---:R-:W-:Y:S01]  /*e560*/  F2FP.BF16.F32.PACK_AB R173, R194, R179 ;  /* 0x000000b3c2ad723e */ /* 0x004fe200000010ff */
[----:B------:R-:W-:Y:S01]  /*e570*/  FFMA.FTZ R179, R228, R199, R179 ;  /* 0x000000c7e4b37223 */ /* 0x000fe200000100b3 */
        /* <DEDUP_REMOVED lines=8> */
[----:B------:R-:W2:Y:S01]  /*e600*/  MUFU.EX2 R198, R198 ;  /* 0x000000c600c67308 */ /* 0x000ea20000000800 */
[----:B------:R-:W-:Y:S01]  /*e610*/  FADD.FTZ R185, R185, R186 ;  /* 0x000000bab9b97221 */ /* 0x000fe20000010000 */
[----:B------:R-:W-:-:S03]  /*e620*/  FADD.FTZ R3, R3, R196 ;  /* 0x000000c403037221 */ /* 0x000fc60000010000 */
[C---:B------:R-:W-:Y:S01]  /*e630*/  HMMA.16816.F32.BF16 R148, R172.reuse, R34, R148 ;  /* 0x00000022ac94723c */ /* 0x040fe20000041894 */
[----:B------:R-:W-:Y:S02]  /*e640*/  LDSM.16.MT88.4 R32, [R214+0xa800] ;  /* 0x00a80000d620783b */ /* 0x000fe40000004200 */
[----:B------:R-:W-:Y:S03]  /*e650*/  MUFU.EX2 R164, R164 ;  /* 0x000000a400a47308 */ /* 0x000fe60000000800 */
[C---:B------:R-:W-:Y:S05]  /*e660*/  HMMA.16816.F32.BF16 R144, R172.reuse, R28, R144 ;  /* 0x0000001cac90723c */ /* 0x040fea0000041890 */
[----:B------:R-:W3:Y:S01]  /*e670*/  MUFU.EX2 R189, R189 ;  /* 0x000000bd00bd7308 */ /* 0x000ee20000000800 */
[C---:B------:R-:W-:Y:S01]  /*e680*/  HMMA.16816.F32.BF16 R132, R172.reuse, R30, R132 ;  /* 0x0000001eac84723c */ /* 0x040fe20000041884 */
[----:B------:R-:W-:Y:S05]  /*e690*/  LDSM.16.MT88.4 R28, [R213+0xa800] ;  /* 0x00a80000d51c783b */ /* 0x000fea0000004200 */
[C---:B------:R-:W-:Y:S06]  /*e6a0*/  HMMA.16816.F32.BF16 R36, R172.reuse, R24, R36 ;  /* 0x00000018ac24723c */ /* 0x040fec0000041824 */
[C---:B------:R-:W-:Y:S01]  /*e6b0*/  HMMA.16816.F32.BF16 R48, R172.reuse, R26, R48 ;  /* 0x0000001aac30723c */ /* 0x040fe20000041830 */
[----:B------:R-:W1:Y:S05]  /*e6c0*/  LDSM.16.MT88.4 R24, [R216+0xa800] ;  /* 0x00a80000d818783b */ /* 0x000e6a0000004200 */
[C---:B------:R-:W-:Y:S06]  /*e6d0*/  HMMA.16816.F32.BF16 R52, R172.reuse, R20, R52 ;  /* 0x00000014ac34723c */ /* 0x040fec0000041834 */
[C---:B------:R-:W-:Y:S01]  /*e6e0*/  HMMA.16816.F32.BF16 R64, R172.reuse, R22, R64 ;  /* 0x00000016ac40723c */ /* 0x040fe20000041840 */
[----:B------:R-:W4:Y:S05]  /*e6f0*/  LDSM.16.MT88.4 R20, [R212+0xa800] ;  /* 0x00a80000d414783b */ /* 0x000f2a0000004200 */
[C---:B------:R-:W-:Y:S06]  /*e700*/  HMMA.16816.F32.BF16 R68, R172.reuse, R12, R68 ;  /* 0x0000000cac44723c */ /* 0x040fec0000041844 */
[C---:B------:R-:W-:Y:S01]  /*e710*/  HMMA.16816.F32.BF16 R80, R172.reuse, R14, R80 ;  /* 0x0000000eac50723c */ /* 0x040fe20000041850 */
[----:B------:R-:W-:Y:S05]  /*e720*/  LDSM.16.MT88.4 R12, [R214+0xb800] ;  /* 0x00b80000d60c783b */ /* 0x000fea0000004200 */
[C---:B------:R-:W-:Y:S06]  /*e730*/  HMMA.16816.F32.BF16 R84, R172.reuse, R8, R84 ;  /* 0x00000008ac54723c */ /* 0x040fec0000041854 */
[C---:B------:R-:W-:Y:S01]  /*e740*/  HMMA.16816.F32.BF16 R96, R172.reuse, R10, R96 ;  /* 0x0000000aac60723c */ /* 0x040fe20000041860 */
[----:B------:R-:W-:Y:S05]  /*e750*/  LDSM.16.MT88.4 R8, [R213+0xb800] ;  /* 0x00b80000d508783b */ /* 0x000fea0000004200 */
[C---:B------:R-:W-:Y:S06]  /*e760*/  HMMA.16816.F32.BF16 R100, R172.reuse, R4, R100 ;  /* 0x00000004ac64723c */ /* 0x040fec0000041864 */
[C---:B------:R-:W-:Y:S01]  /*e770*/  HMMA.16816.F32.BF16 R112, R172.reuse, R6, R112 ;  /* 0x00000006ac70723c */ /* 0x040fe20000041870 */
[----:B------:R-:W-:Y:S05]  /*e780*/  LDSM.16.MT88.4 R4, [R212+0xb800] ;  /* 0x00b80000d404783b */ /* 0x000fea0000004200 */
[C---:B------:R-:W-:Y:S06]  /*e790*/  HMMA.16816.F32.BF16 R116, R172.reuse, R16, R116 ;  /* 0x00000010ac74723c */ /* 0x040fec0000041874 */
[----:B------:R-:W-:Y:S01]  /*e7a0*/  HMMA.16816.F32.BF16 R128, R172, R18, R128 ;  /* 0x00000012ac80723c */ /* 0x000fe20000041880 */
[----:B------:R-:W2:Y:S06]  /*e7b0*/  LDSM.16.MT88.4 R16, [R216+0xb800] ;  /* 0x00b80000d810783b */ /* 0x000eac0000004200 */
[----:B-----5:R-:W-:Y:S01]  /*e7c0*/  F2FP.BF16.F32.PACK_AB R172, R235, R234 ;  /* 0x000000eaebac723e */ /* 0x020fe200000010ff */
        /* <DEDUP_REMOVED lines=12> */
[C---:B------:R-:W-:Y:S06]  /*e890*/  HMMA.16816.F32.BF16 R152, R172.reuse, R26, R152 ;  /* 0x0000001aac98723c */ /* 0x040fec0000041898 */
[C---:B------:R-:W-:Y:S06]  /*e8a0*/  HMMA.16816.F32.BF16 R140, R172.reuse, R32, R140 ;  /* 0x00000020ac8c723c */ /* 0x040fec000004188c */
[C---:B------:R-:W-:Y:S06]  /*e8b0*/  HMMA.16816.F32.BF16 R136, R172.reuse, R34, R136 ;  /* 0x00000022ac88723c */ /* 0x040fec0000041888 */
[C---:B------:R-:W-:Y:S06]  /*e8c0*/  HMMA.16816.F32.BF16 R40, R172.reuse, R28, R40 ;  /* 0x0000001cac28723c */ /* 0x040fec0000041828 */
        /* <DEDUP_REMOVED lines=17> */
[----:B---3--:R-:W-:Y:S01]  /*e9e0*/  F2FP.BF16.F32.PACK_AB R175, R189, R164 ;  /* 0x000000a4bdaf723e */ /* 0x008fe200000010ff */
        /* <DEDUP_REMOVED lines=23> */
.L_x_1180:
[----:B------:R-:W-:-:S12]  /*eb60*/  UIADD3 UR20, UR24, -0x1, URZ ;  /* 0xffffffff18147890 */ /* 0x000fd8000fffe03f */
.L_x_1185:
[----:B------:R-:W-:-:S13]  /*eb70*/  ISETP.LE.AND P0, PT, RZ, UR20, PT ;  /* 0x00000014ff007c0c */ /* 0x000fda000bf03270 */
[----:B------:R-:W-:Y:S05]  /*eb80*/  @!P0 BRA `(.L_x_1186) ;  /* 0x0000002400d08947 */ /* 0x000fea0003800000 */
[----:B------:R-:W-:Y:S01]  /*eb90*/  IMAD.MOV.U32 R2, RZ, RZ, R167 ;  /* 0x000000ffff027224 */ /* 0x000fe200078e00a7 */
[----:B------:R-:W-:Y:S01]  /*eba0*/  MOV R0, R165 ;  /* 0x000000a500007202 */ /* 0x000fe20000000f00 */
[----:B------:R-:W-:Y:S01]  /*ebb0*/  IMAD.MOV.U32 R171, RZ, RZ, R168 ;  /* 0x000000ffffab7224 */ /* 0x000fe200078e00a8 */
        /* <DEDUP_REMOVED lines=10> */
[----:B------:R-:W-:Y:S06]  /*ec60*/  BRA `(.L_x_1187) ;  /* 0x0000000000607947 */ /* 0x000fec0003800000 */
.L_x_1189:
[----:B------:R-:W-:Y:S04]  /*ec70*/  UIADD3 UR25, UR20, -0x1, URZ ;  /* 0xffffffff14197890 */ /* 0x000fe8000fffe03f */
[----:B------:R-:W-:Y:S02]  /*ec80*/  USHF.R.S32.HI UR23, URZ, 0x1f, UR25 ;  /* 0x0000001f3f177899 */ /* 0x000fe40008011419 */
[----:B------:R-:W-:Y:S02]  /*ec90*/  UIMAD.WIDE.U32 UR26, UR25, UR8, URZ ;  /* 0x00000008191a72a5 */ /* 0x000fe4000f8e003f */
[----:B------:R-:W-:Y:S04]  /*eca0*/  UIMAD UR23, UR23, UR8, URZ ;  /* 0x00000008171772a4 */ /* 0x000fe8000f8e023f */
[----:B------:R-:W-:Y:S01]  /*ecb0*/  UIMAD UR23, UR25, UR9, UR23 ;  /* 0x00000009191772a4 */ /* 0x000fe2000f8e0217 */
[----:B------:R-:W-:Y:S02]  /*ecc0*/  IMAD.U32 R5, RZ, RZ, UR26 ;  /* 0x0000001aff057e24 */ /* 0x000fe4000f8e00ff */
[----:B------:R-:W-:Y:S01]  /*ecd0*/  IMAD.U32 R4, RZ, RZ, UR26 ;  /* 0x0000001aff047e24 */ /* 0x000fe2000f8e00ff */
[----:B------:R-:W-:Y:S02]  /*ece0*/  UIADD3 UR23, UR27, UR23, URZ ;  /* 0x000000171b177290 */ /* 0x000fe4000fffe03f */
[----:B------:R-:W-:Y:S04]  /*ecf0*/  LEA R6, P1, R5, R224, 0x5 ;  /* 0x000000e005067211 */ /* 0x000fe800078228ff */
[----:B------:R-:W-:Y:S01]  /*ed00*/  IMAD.U32 R5, RZ, RZ, UR23 ;  /* 0x00000017ff057e24 */ /* 0x000fe2000f8e00ff */
[----:B------:R-:W-:Y:S04]  /*ed10*/  LEA R14, P2, R6, UR6, 0x1 ;  /* 0x00000006060e7c11 */ /* 0x000fe8000f8408ff */
        /* <DEDUP_REMOVED lines=13> */
.L_x_1187:
[----:B------:R-:W-:Y:S04]  /*edf0*/  DEPBAR.LE SB0, 0x0 ;  /* 0x000080000000791a */ /* 0x000fe80000000000 */
[----:B------:R-:W-:Y:S01]  /*ee00*/  BAR.SYNC.DEFER_BLOCKING 0x0 ;  /* 0x0000000000007b1d */ /* 0x000fe20000010000 */
[----:B------:R-:W-:Y:S01]  /*ee10*/  MOV R169, UR20 ;  /* 0x0000001400a97c02 */ /* 0x000fe20008000f00 */
[----:B------:R-:W-:Y:S02]  /*ee20*/  USHF.R.S32.HI UR25, URZ, 0x1f, UR20 ;  /* 0x0000001f3f197899 */ /* 0x000fe40008011414 */
[----:B------:R-:W-:Y:S02]  /*ee30*/  UIMAD UR23, UR18, UR20, URZ ;  /* 0x00000014121772a4 */ /* 0x000fe4000f8e023f */
[----:B------:R-:W-:Y:S02]  /*ee40*/  IMAD.WIDE.U32 R238, R169, UR19, R234 ;  /* 0x00000013a9ee7c25 */ /* 0x000fe4000f8e00ea */
[----:B------:R-:W-:Y:S01]  /*ee50*/  UIMAD UR23, UR25, UR19, UR23 ;  /* 0x00000013191772a4 */ /* 0x000fe2000f8e0217 */
[C---:B------:R-:W-:Y:S05]  /*ee60*/  LEA R236, P0, R238.reuse, UR10, 0x1 ;  /* 0x0000000aeeec7c11 */ /* 0x040fea000f8008ff */
[----:B------:R-:W-:Y:S04]  /*ee70*/  IADD3 R168, R239, UR23, RZ ;  /* 0x00000017efa87c10 */ /* 0x000fe8000fffe0ff */
[----:B------:R-:W-:Y:S02]  /*ee80*/  LEA.HI.X R237, R238, UR11, R168, 0x1, P0 ;  /* 0x0000000beeed7c11 */ /* 0x000fe400080f0ca8 */
[----:B------:R-:W-:Y:S03]  /*ee90*/  IADD3 R240, P0, R236, UR24, RZ ;  /* 0x00000018ecf07c10 */ /* 0x000fe6000ff1e0ff */
[----:B------:R-:W-:Y:S01]  /*eea0*/  @!PT LDS RZ, [RZ] ;  /* 0x00000000fffff984 */ /* 0x000fe20000000800 */
[----:B------:R-:W-:Y:S01]  /*eeb0*/  @!PT LDS RZ, [RZ] ;  /* 0x00000000fffff984 */ /* 0x000fe20000000800 */
[----:B------:R-:W-:Y:S01]  /*eec0*/  @!PT LDS RZ, [RZ] ;  /* 0x00000000fffff984 */ /* 0x000fe20000000800 */
[----:B------:R-:W-:Y:S01]  /*eed0*/  LDGSTS.E.BYPASS.LTC128B.128 [R223+0xa000], desc[UR16][R236.64] ;  /* 0x0a000000ecdf7fae */ /* 0x000fe2000b901d50 */
[----:B------:R-:W-:Y:S02]  /*eee0*/  IADD3.X R241, R237, UR22, RZ, P0, !PT ;  /* 0x00000016edf17c10 */ /* 0x000fe400087fe4ff */
[----:B------:R-:W-:Y:S05]  /*eef0*/  ISETP.LT.AND P0, PT, RZ, UR20, PT ;  /* 0x00000014ff007c0c */ /* 0x000fea000bf01270 */
[----:B------:R-:W-:Y:S08]  /*ef00*/  LDGSTS.E.BYPASS.LTC128B.128 [R223+0xb000], desc[UR16][R236.64+0x80] ;  /* 0x0b000080ecdf7fae */ /* 0x000ff0000b901d50 */
[----:B------:R-:W-:Y:S08]  /*ef10*/  LDGSTS.E.BYPASS.LTC128B.128 [R223+0xa800], desc[UR16][R240.64] ;  /* 0x0a800000f0df7fae */ /* 0x000ff0000b901d50 */
[----:B------:R1:W-:Y:S08]  /*ef20*/  LDGSTS.E.BYPASS.LTC128B.128 [R223+0xb800], desc[UR16][R240.64+0x80] ;  /* 0x0b800080f0df7fae */ /* 0x0003f0000b901d50 */
[----:B------:R-:W-:Y:S08]  /*ef30*/  LDSM.16.M88.4 R164, [R222] ;  /* 0x00000000dea4783b */ /* 0x000ff00000000200 */
[----:B------:R-:W2:Y:S08]  /*ef40*/  LDSM.16.M88.4 R172, [R221+0x8000] ;  /* 0x00800000ddac783b */ /* 0x000eb00000000200 */
        /* <DEDUP_REMOVED lines=13> */
[----:B------:R-:W4:Y:S03]  /*f020*/  LDSM.16.M88.4 R204, [R215+0x8000] ;  /* 0x00800000d7cc783b */ /* 0x000f260000000200 */
        /* <DEDUP_REMOVED lines=95> */
[----:B------:R-:W-:Y:S02]  /*f620*/  MUFU.TANH R232, R232 ;  /* 0x000000e800e87308 */ /* 0x000fe40000002400 */
        /* <DEDUP_REMOVED lines=18> */
[----:B------:R-:W-:Y:S05]  /*f750*/  FMUL.FTZ R31, R31, UR21 ;  /* 0x000000151f1f7c20 */ /* 0x000fea0008410000 */
[----:B------:R4:W-:Y:S01]  /*f760*/  MUFU.TANH R9, R238 ;  /* 0x000000ee00097308 */ /* 0x0009e20000002400 */
[----:B--2---:R-:W-:Y:S09]  /*f770*/  FMUL.FTZ R168, R32, UR21 ;  /* 0x0000001520a87c20 */ /* 0x004ff20008410000 */
[----:B------:R1:W-:Y:S01]  /*f780*/  MUFU.TANH R189, R168 ;  /* 0x000000a800bd7308 */ /* 0x0003e20000002400 */
[----:B---3--:R-:W-:Y:S09]  /*f790*/  FMUL.FTZ R242, R17, UR21 ;  /* 0x0000001511f27c20 */ /* 0x008ff20008410000 */
[----:B------:R2:W-:Y:S01]  /*f7a0*/  MUFU.TANH R199, R169 ;  /* 0x000000a900c77308 */ /* 0x0005e20000002400 */
[----:B----4-:R-:W-:Y:S09]  /*f7b0*/  FMUL.FTZ R238, R34, UR21 ;  /* 0x0000001522ee7c20 */ /* 0x010ff20008410000 */
[----:B------:R3:W-:Y:S01]  /*f7c0*/  MUFU.TANH R205, R244 ;  /* 0x000000f400cd7308 */ /* 0x0007e20000002400 */
[----:B-1----:R-:W-:Y:S09]  /*f7d0*/  FMNMX.FTZ R168, R243, R171, !PT ;  /* 0x000000abf3a87209 */ /* 0x002ff20007810000 */
[----:B------:R1:W-:Y:S01]  /*f7e0*/  MUFU.TANH R198, R170 ;  /* 0x000000aa00c67308 */ /* 0x0003e20000002400 */
[----:B--2---:R-:W-:Y:S09]  /*f7f0*/  FMUL.FTZ R169, R23, UR21 ;  /* 0x0000001517a97c20 */ /* 0x004ff20008410000 */
[----:B------:R-:W2:Y:S01]  /*f800*/  MUFU.TANH R241, R241 ;  /* 0x000000f100f17308 */ /* 0x000ea20000002400 */
[----:B---3--:R-:W-:Y:S09]  /*f810*/  FMUL.FTZ R244, R27, UR21 ;  /* 0x000000151bf47c20 */ /* 0x008ff20008410000 */
[----:B------:R3:W-:Y:S01]  /*f820*/  MUFU.TANH R13, R242 ;  /* 0x000000f2000d7308 */ /* 0x0007e20000002400 */
[----:B-1----:R-:W-:Y:S09]  /*f830*/  FMUL.FTZ R170, R30, UR21 ;  /* 0x000000151eaa7c20 */ /* 0x002ff20008410000 */
[----:B------:R-:W1:Y:S01]  /*f840*/  MUFU.TANH R236, R236 ;  /* 0x000000ec00ec7308 */ /* 0x000e620000002400 */
[----:B--2---:R-:W-:Y:S09]  /*f850*/  FMNMX.FTZ R245, R241, R168, !PT ;  /* 0x000000a8f1f57209 */ /* 0x004ff20007810000 */
        /* <DEDUP_REMOVED lines=10> */
[----:B------:R-:W1:Y:S10]  /*f900*/  MUFU.TANH R237, R237 ;  /* 0x000000ed00ed7308 */ /* 0x000e740000002400 */
[----:B------:R-:W2:Y:S01]  /*f910*/  MUFU.TANH R230, R230 ;  /* 0x000000e600e67308 */ /* 0x000ea20000002400 */
[----:B---3--:R-:W-:Y:S09]  /*f920*/  FMNMX.FTZ R238, R239, R3, !PT ;  /* 0x00000003efee7209 */ /* 0x008ff20007810000 */
        /* <DEDUP_REMOVED lines=8> */
[----:B------:R-:W2:Y:S01]  /*f9b0*/  MUFU.TANH R190, R169 ;  /* 0x000000a900be7308 */ /* 0x000ea20000002400 */
[----:B---3--:R-:W-:Y:S02]  /*f9c0*/  FMNMX.FTZ R168, R251, R168, !PT ;  /* 0x000000a8fba87209 */ /* 0x008fe40007810000 */
[----:B------:R-:W-:Y:S07]  /*f9d0*/  FMNMX.FTZ R238, R9, R238, !PT ;  /* 0x000000ee09ee7209 */ /* 0x000fee0007810000 */
[----:B------:R-:W3:Y:S01]  /*f9e0*/  MUFU.TANH R249, R249 ;  /* 0x000000f900f97308 */ /* 0x000ee20000002400 */
[----:B-1----:R-:W-:Y:S04]  /*f9f0*/  FMNMX.FTZ R168, R252, R168, !PT ;  /* 0x000000a8fca87209 */ /* 0x002fe80007810000 */
[----:B------:R-:W-:Y:S05]  /*fa00*/  FMNMX.FTZ R168, R189, R168, !PT ;  /* 0x000000a8bda87209 */ /* 0x000fea0007810000 */
[----:B------:R-:W-:Y:S01]  /*fa10*/  MUFU.TANH R248, R248 ;  /* 0x000000f800f87308 */ /* 0x000fe20000002400 */
[----:B--2---:R-:W-:Y:S04]  /*fa20*/  FMNMX.FTZ R242, R190, R242, !PT ;  /* 0x000000f2bef27209 */ /* 0x004fe80007810000 */
[----:B------:R-:W-:Y:S05]  /*fa30*/  FMNMX.FTZ R242, R183, R242, !PT ;  /* 0x000000f2b7f27209 */ /* 0x000fea0007810000 */
[----:B------:R-:W-:Y:S01]  /*fa40*/  MUFU.TANH R250, R250 ;  /* 0x000000fa00fa7308 */ /* 0x000fe20000002400 */
[----:B---3--:R-:W-:Y:S09]  /*fa50*/  FMNMX.FTZ R238, R249, R238, !PT ;  /* 0x000000eef9ee7209 */ /* 0x008ff20007810000 */
        /* <DEDUP_REMOVED lines=9> */
.L_x_1188:
[----:B------:R-:W-:Y:S01]  /*faf0*/  FMNMX.FTZ R238, R248, R238, !PT ;  /* 0x000000eef8ee7209 */ /* 0x000fe20007810000 */
[----:B-1----:R-:W1:Y:S01]  /*fb00*/  SHFL.BFLY PT, R15, R168, 0x2, 0x1f ;  /* 0x0c401f00a80f7f89 */ /* 0x002e6200000e0000 */
[----:B------:R-:W-:Y:S01]  /*fb10*/  FMNMX.FTZ R5, R250, R245, !PT ;  /* 0x000000f5fa057209 */ /* 0x000fe20007810000 */
[----:B------:R-:W-:Y:S01]  /*fb20*/  UIADD3 UR20, UR20, -0x1, URZ ;  /* 0xffffffff14147890 */ /* 0x000fe2000fffe03f */
[----:B--2---:R-:W-:Y:S05]  /*fb30*/  FMNMX.FTZ R12, R182, R242, !PT ;  /* 0x000000f2b60c7209 */ /* 0x004fea0007810000 */
[----:B------:R-:W-:Y:S01]  /*fb40*/  LDSM.16.MT88.4 R20, [R216+0xa000] ;  /* 0x00a00000d814783b */ /* 0x000fe20000004200 */
[----:B------:R-:W-:Y:S02]  /*fb50*/  FMNMX.FTZ R17, R247, R238, !PT ;  /* 0x000000eef7117209 */ /* 0x000fe40007810000 */
[----:B------:R-:W-:Y:S02]  /*fb60*/  FMNMX.FTZ R5, R244, R5, !PT ;  /* 0x00000005f4057209 */ /* 0x000fe40007810000 */
[----:B------:R-:W-:Y:S02]  /*fb70*/  FMNMX.FTZ R6, R246, R17, !PT ;  /* 0x00000011f6067209 */ /* 0x000fe40007810000 */
[----:B------:R-:W-:Y:S01]  /*fb80*/  FMNMX.FTZ R4, R170, R5, !PT ;  /* 0x00000005aa047209 */ /* 0x000fe20007810000 */
[----:B------:R-:W2:Y:S03]  /*fb90*/  SHFL.BFLY PT, R7, R12, 0x2, 0x1f ;  /* 0x0c401f000c077f89 */ /* 0x000ea600000e0000 */
[----:B------:R-:W-:Y:S05]  /*fba0*/  FMNMX.FTZ R8, R169, R4, !PT ;  /* 0x00000004a9087209 */ /* 0x000fea0007810000 */
[----:B------:R-:W3:Y:S08]  /*fbb0*/  SHFL.BFLY PT, R17, R6, 0x2, 0x1f ;  /* 0x0c401f0006117f89 */ /* 0x000ef000000e0000 */
[----:B------:R-:W4:Y:S08]  /*fbc0*/  SHFL.BFLY PT, R5, R8, 0x2, 0x1f ;  /* 0x0c401f0008057f89 */ /* 0x000f3000000e0000 */
[----:B------:R-:W-:Y:S08]  /*fbd0*/  LDSM.16.MT88.4 R172, [R214+0xa000] ;  /* 0x00a00000d6ac783b */ /* 0x000ff00000004200 */
[----:B------:R-:W-:Y:S08]  /*fbe0*/  LDSM.16.MT88.4 R184, [R212+0xa800] ;  /* 0x00a80000d4b8783b */ /* 0x000ff00000004200 */
[----:B------:R-:W-:Y:S08]  /*fbf0*/  LDSM.16.MT88.4 R192, [R214+0xb800] ;  /* 0x00b80000d6c0783b */ /* 0x000ff00000004200 */
[----:B------:R-:W-:Y:S01]  /*fc00*/  LDSM.16.MT88.4 R200, [R212+0xb800] ;  /* 0x00b80000d4c8783b */ /* 0x000fe20000004200 */
[----:B-1----:R-:W-:Y:S02]  /*fc10*/  FMNMX.FTZ R15, R168, R15, !PT ;  /* 0x0000000fa80f7209 */ /* 0x002fe40007810000 */
[----:B--2---:R-:W-:Y:S02]  /*fc20*/  FMNMX.FTZ R10, R12, R7, !PT ;  /* 0x000000070c0a7209 */ /* 0x004fe40007810000 */
[----:B---3--:R-:W-:Y:S02]  /*fc30*/  FMNMX.FTZ R7, R6, R17, !PT ;  /* 0x0000001106077209 */ /* 0x008fe40007810000 */
        /* <DEDUP_REMOVED lines=33> */
[----:B------:R-:W-:Y:S01]  /*fe50*/  FSEL R177, R177, RZ, P1 ;  /* 0x000000ffb1b17208 */ /* 0x000fe20000800000 */
[----:B------:R-:W-:Y:S01]  /*fe60*/  FMUL.FTZ R164, R6, UR4 ;  /* 0x0000000406a47c20 */ /* 0x000fe20008410000 */
[----:B------:R-:W-:Y:S01]  /*fe70*/  FMUL.FTZ R4, R2, UR4 ;  /* 0x0000000402047c20 */ /* 0x000fe20008410000 */
[----:B------:R-:W-:Y:S01]  /*fe80*/  FMUL.FTZ R6, R0, UR4 ;  /* 0x0000000400067c20 */ /* 0x000fe20008410000 */
[----:B------:R-:W1:Y:S01]  /*fe90*/  MUFU.EX2 R3, R5 ;  /* 0x0000000500037308 */ /* 0x000e620000000800 */
[--C-:B------:R-:W-:Y:S01]  /*fea0*/  FFMA.FTZ R207, R237, UR4, -R177.reuse ;  /* 0x00000004edcf7c23 */ /* 0x100fe200080108b1 */
[--C-:B------:R-:W-:Y:S01]  /*feb0*/  FFMA.FTZ R205, R206, UR4, -R177.reuse ;  /* 0x00000004cecd7c23 */ /* 0x100fe200080108b1 */
[--C-:B------:R-:W-:Y:S01]  /*fec0*/  FFMA.FTZ R204, R197, UR4, -R177.reuse ;  /* 0x00000004c5cc7c23 */ /* 0x100fe200080108b1 */
[----:B------:R-:W-:Y:S01]  /*fed0*/  FFMA.FTZ R171, R199, UR4, -R177 ;  /* 0x00000004c7ab7c23 */ /* 0x000fe200080108b1 */
[--C-:B------:R-:W-:Y:S01]  /*fee0*/  FFMA.FTZ R239, R239, UR4, -R176.reuse ;  /* 0x00000004efef7c23 */ /* 0x100fe200080108b0 */
[--C-:B------:R-:W-:Y:S01]  /*fef0*/  FFMA.FTZ R230, R230, UR4, -R176.reuse ;  /* 0x00000004e6e67c23 */ /* 0x100fe200080108b0 */
[--C-:B------:R-:W-:Y:S03]  /*ff00*/  FFMA.FTZ R237, R11, UR4, -R176.reuse ;  /* 0x000000040bed7c23 */ /* 0x100fe600080108b0 */
[----:B------:R-:W2:Y:S01]  /*ff10*/  MUFU.EX2 R2, R4 ;  /* 0x0000000400027308 */ /* 0x000ea20000000800 */
[----:B------:R-:W-:Y:S01]  /*ff20*/  FFMA.FTZ R206, R9, UR4, -R176 ;  /* 0x0000000409ce7c23 */ /* 0x000fe200080108b0 */
[--C-:B------:R-:W-:Y:S01]  /*ff30*/  FFMA.FTZ R198, R198, UR4, -R179.reuse ;  /* 0x00000004c6c67c23 */ /* 0x100fe200080108b3 */
[----:B------:R-:W-:Y:S01]  /*ff40*/  FFMA.FTZ R189, R189, UR4, -R178 ;  /* 0x00000004bdbd7c23 */ /* 0x000fe200080108b2 */
[--C-:B------:R-:W-:Y:S01]  /*ff50*/  FFMA.FTZ R190, R190, UR4, -R179.reuse ;  /* 0x00000004bebe7c23 */ /* 0x100fe200080108b3 */
[--C-:B------:R-:W-:Y:S01]  /*ff60*/  FFMA.FTZ R183, R183, UR4, -R179.reuse ;  /* 0x00000004b7b77c23 */ /* 0x100fe200080108b3 */
[----:B------:R-:W-:Y:S01]  /*ff70*/  FFMA.FTZ R179, R182, UR4, -R179 ;  /* 0x00000004b6b37c23 */ /* 0x000fe200080108b3 */
[--C-:B------:R-:W-:Y:S03]  /*ff80*/  FFMA.FTZ R249, R249, UR4, -R176.reuse ;  /* 0x00000004f9f97c23 */ /* 0x100fe600080108b0 */
[----:B------:R-:W3:Y:S01]  /*ff90*/  MUFU.EX2 R0, R6 ;  /* 0x0000000600007308 */ /* 0x000ee20000000800 */
        /* <DEDUP_REMOVED lines=38> */
[----:B------:R-:W-:Y:S03]  /*10200*/  FMUL.FTZ R40, R2, R40 ;  /* 0x0000002802287220 */ /* 0x000fe60000410000 */
[----:B------:R-:W3:Y:S01]  /*10210*/  MUFU.EX2 R236, R236 ;  /* 0x000000ec00ec7308 */ /* 0x000ee20000000800 */
[----:B--2---:R-:W-:Y:S01]  /*10220*/  F2FP.BF16.F32.PACK_AB R156, R242, R245 ;  /* 0x000000f5f29c723e */ /* 0x004fe200000010ff */
[----:B------:R-:W-:Y:S01]  /*10230*/  FMUL.FTZ R41, R2, R41 ;  /* 0x0000002902297220 */ /* 0x000fe20000410000 */
        /* <DEDUP_REMOVED lines=12> */
[C---:B------:R-:W-:Y:S03]  /*10300*/  FMUL.FTZ R51, R3.reuse, R51 ;  /* 0x0000003303337220 */ /* 0x040fe60000410000 */
[----:B------:R-:W5:Y:S01]  /*10310*/  MUFU.EX2 R240, R240 ;  /* 0x000000f000f07308 */ /* 0x000f620000000800 */
[----:B---3--:R-:W-:Y:S01]  /*10320*/  F2FP.BF16.F32.PACK_AB R157, R236, R238 ;  /* 0x000000eeec9d723e */ /* 0x008fe200000010ff */
[C---:B------:R-:W-:Y:S01]  /*10330*/  FMUL.FTZ R52, R164.reuse, R52 ;  /* 0x00000034a4347220 */ /* 0x040fe20000410000 */
[----:B------:R-:W-:Y:S01]  /*10340*/  FMUL.FTZ R53, R164, R53 ;  /* 0x00000035a4357220 */ /* 0x000fe20000410000 */
[C---:B------:R-:W-:Y:S01]  /*10350*/  FMUL.FTZ R54, R3.reuse, R54 ;  /* 0x0000003603367220 */ /* 0x040fe20000410000 */
[C---:B------:R-:W-:Y:S01]  /*10360*/  FMUL.FTZ R55, R3.reuse, R55 ;  /* 0x0000003703377220 */ /* 0x040fe20000410000 */
        /* <DEDUP_REMOVED lines=12> */
[C---:B------:R-:W-:Y:S01]  /*10430*/  FMUL.FTZ R65, R164.reuse, R65 ;  /* 0x00000041a4417220 */ /* 0x040fe20000410000 */
[C---:B------:R-:W-:Y:S01]  /*10440*/  FMUL.FTZ R66, R3.reuse, R66 ;  /* 0x0000004203427220 */ /* 0x040fe20000410000 */
[C---:B------:R-:W-:Y:S01]  /*10450*/  FMUL.FTZ R67, R3.reuse, R67 ;  /* 0x0000004303437220 */ /* 0x040fe20000410000 */
[C---:B------:R-:W-:Y:S01]  /*10460*/  FMUL.FTZ R68, R164.reuse, R68 ;  /* 0x00000044a4447220 */ /* 0x040fe20000410000 */
[----:B------:R-:W-:Y:S01]  /*10470*/  FMUL.FTZ R69, R164, R69 ;  /* 0x00000045a4457220 */ /* 0x000fe20000410000 */
[C---:B------:R-:W-:Y:S03]  /*10480*/  FMUL.FTZ R70, R3.reuse, R70 ;  /* 0x0000004603467220 */ /* 0x040fe60000410000 */
[----:B------:R-:W-:Y:S01]  /*10490*/  MUFU.EX2 R239, R239 ;  /* 0x000000ef00ef7308 */ /* 0x000fe20000000800 */
[C---:B------:R-:W-:Y:S01]  /*104a0*/  FMUL.FTZ R71, R3.reuse, R71 ;  /* 0x0000004703477220 */ /* 0x040fe20000410000 */
        /* <DEDUP_REMOVED lines=11> */
[C---:B------:R-:W-:Y:S01]  /*10560*/  FMUL.FTZ R81, R164.reuse, R81 ;  /* 0x00000051a4517220 */ /* 0x040fe20000410000 */
[C---:B------:R-:W-:Y:S01]  /*10570*/  FMUL.FTZ R82, R3.reuse, R82 ;  /* 0x0000005203527220 */ /* 0x040fe20000410000 */
[C---:B------:R-:W-:Y:S01]  /*10580*/  FMUL.FTZ R83, R3.reuse, R83 ;  /* 0x0000005303537220 */ /* 0x040fe20000410000 */
[-C--:B------:R-:W-:Y:S02]  /*10590*/  HMMA.16816.F32.BF16 R4, R156, R20.reuse, R4 ;  /* 0x000000149c04723c */ /* 0x080fe40000041804 */
[----:B------:R-:W-:Y:S03]  /*105a0*/  MUFU.EX2 R207, R207 ;  /* 0x000000cf00cf7308 */ /* 0x000fe60000000800 */
[C---:B------:R-:W-:Y:S01]  /*105b0*/  FMUL.FTZ R100, R164.reuse, R100 ;  /* 0x00000064a4647220 */ /* 0x040fe20000410000 */
[----:B------:R-:W-:Y:S01]  /*105c0*/  FMUL.FTZ R101, R164, R101 ;  /* 0x00000065a4657220 */ /* 0x000fe20000410000 */
[C---:B------:R-:W-:Y:S01]  /*105d0*/  FMUL.FTZ R102, R3.reuse, R102 ;  /* 0x0000006603667220 */ /* 0x040fe20000410000 */
[C---:B------:R-:W-:Y:S04]  /*105e0*/  FMUL.FTZ R103, R3.reuse, R103 ;  /* 0x0000006703677220 */ /* 0x040fe80000410000 */
        /* <DEDUP_REMOVED lines=39> */
[----:B------:R5:W-:Y:S01]  /*10860*/  MUFU.EX2 R152, R198 ;  /* 0x000000c600987308 */ /* 0x000be20000000800 */
[----:B------:R-:W-:Y:S01]  /*10870*/  FMUL.FTZ R119, R3, R119 ;  /* 0x0000007703777220 */ /* 0x000fe20000410000 */
[C---:B------:R-:W-:Y:S01]  /*10880*/  FMUL.FTZ R120, R2.reuse, R120 ;  /* 0x0000007802787220 */ /* 0x040fe20000410000 */
[----:B------:R-:W-:Y:S01]  /*10890*/  FMUL.FTZ R121, R2, R121 ;  /* 0x0000007902797220 */ /* 0x000fe20000410000 */
[C---:B------:R-:W-:Y:S01]  /*108a0*/  FMUL.FTZ R122, R0.reuse, R122 ;  /* 0x0000007a007a7220 */ /* 0x040fe20000410000 */
[----:B------:R-:W-:Y:S01]  /*108b0*/  FMUL.FTZ R123, R0, R123 ;  /* 0x0000007b007b7220 */ /* 0x000fe20000410000 */
[--C-:B------:R-:W-:Y:S01]  /*108c0*/  FFMA.FTZ R248, R248, UR4, -R176.reuse ;  /* 0x00000004f8f87c23 */ /* 0x100fe200080108b0 */
[--C-:B------:R-:W-:Y:S03]  /*108d0*/  FFMA.FTZ R250, R250, UR4, -R177.reuse ;  /* 0x00000004fafa7c23 */ /* 0x100fe600080108b1 */
[----:B------:R-:W1:Y:S01]  /*108e0*/  MUFU.EX2 R153, R190 ;  /* 0x000000be00997308 */ /* 0x000e620000000800 */
[----:B---3--:R-:W-:Y:S01]  /*108f0*/  F2FP.BF16.F32.PACK_AB R163, R171, R204 ;  /* 0x000000ccaba3723e */ /* 0x008fe200000010ff */
[--C-:B------:R-:W-:Y:S01]  /*10900*/  FFMA.FTZ R244, R244, UR4, -R177.reuse ;  /* 0x00000004f4f47c23 */ /* 0x100fe200080108b1 */
[--C-:B------:R-:W-:Y:S01]  /*10910*/  FFMA.FTZ R247, R247, UR4, -R176.reuse ;  /* 0x00000004f7f77c23 */ /* 0x100fe200080108b0 */
[--C-:B------:R-:W-:Y:S01]  /*10920*/  FFMA.FTZ R170, R170, UR4, -R177.reuse ;  /* 0x00000004aaaa7c23 */ /* 0x100fe200080108b1 */
[----:B------:R-:W-:Y:S01]  /*10930*/  FFMA.FTZ R176, R246, UR4, -R176 ;  /* 0x00000004f6b07c23 */ /* 0x000fe200080108b0 */
[----:B------:R-:W-:Y:S01]  /*10940*/  FFMA.FTZ R177, R169, UR4, -R177 ;  /* 0x00000004a9b17c23 */ /* 0x000fe200080108b1 */
[C---:B------:R-:W-:Y:S01]  /*10950*/  FMUL.FTZ R124, R2.reuse, R124 ;  /* 0x0000007c027c7220 */ /* 0x040fe20000410000 */
[C---:B------:R-:W-:Y:S01]  /*10960*/  HMMA.16816.F32.BF16 R8, R160.reuse, R20, R8 ;  /* 0x00000014a008723c */ /* 0x040fe20000041808 */
[----:B-----5:R-:W-:Y:S01]  /*10970*/  LDSM.16.MT88.4 R196, [R213+0xb800] ;  /* 0x00b80000d5c4783b */ /* 0x020fe20000004200 */
[----:B------:R-:W-:Y:S02]  /*10980*/  MUFU.EX2 R154, R189 ;  /* 0x000000bd009a7308 */ /* 0x000fe40000000800 */
[----:B------:R-:W-:Y:S01]  /*10990*/  FMUL.FTZ R125, R2, R125 ;  /* 0x0000007d027d7220 */ /* 0x000fe20000410000 */
[----:B------:R-:W-:Y:S01]  /*109a0*/  FMUL.FTZ R126, R0, R126 ;  /* 0x0000007e007e7220 */ /* 0x000fe20000410000 */
[-C--:B------:R-:W-:Y:S06]  /*109b0*/  HMMA.16816.F32.BF16 R12, R160, R22.reuse, R12 ;  /* 0x00000016a00c723c */ /* 0x080fec000004180c */
[----:B------:R3:W-:Y:S01]  /*109c0*/  MUFU.EX2 R155, R183 ;  /* 0x000000b7009b7308 */ /* 0x0007e20000000800 */
[C---:B------:R-:W-:Y:S01]  /*109d0*/  FMUL.FTZ R20, R164.reuse, R144 ;  /* 0x00000090a4147220 */ /* 0x040fe20000410000 */
[C---:B------:R-:W-:Y:S04]  /*109e0*/  HMMA.16816.F32.BF16 R16, R156.reuse, R22, R16 ;  /* 0x000000169c10723c */ /* 0x040fe80000041810 */
[----:B------:R-:W-:Y:S01]  /*109f0*/  FMUL.FTZ R21, R164, R145 ;  /* 0x00000091a4157220 */ /* 0x000fe20000410000 */
[----:B------:R-:W-:Y:S02]  /*10a00*/  FMUL.FTZ R127, R0, R127 ;  /* 0x0000007f007f7220 */ /* 0x000fe40000410000 */
[C---:B------:R-:W-:Y:S01]  /*10a10*/  FMUL.FTZ R22, R3.reuse, R146 ;  /* 0x0000009203167220 */ /* 0x040fe20000410000 */
[C---:B------:R-:W-:Y:S01]  /*10a20*/  FMUL.FTZ R23, R3.reuse, R147 ;  /* 0x0000009303177220 */ /* 0x040fe20000410000 */
[----:B------:R-:W5:Y:S02]  /*10a30*/  MUFU.EX2 R145, R179 ;  /* 0x000000b300917308 */ /* 0x000f640000000800 */
[C---:B------:R-:W-:Y:S01]  /*10a40*/  FMUL.FTZ R128, R164.reuse, R128 ;  /* 0x00000080a4807220 */ /* 0x040fe20000410000 */
[C---:B------:R-:W-:Y:S01]  /*10a50*/  FMUL.FTZ R129, R164.reuse, R129 ;  /* 0x00000081a4817220 */ /* 0x040fe20000410000 */
[C---:B------:R-:W-:Y:S01]  /*10a60*/  FMUL.FTZ R130, R3.reuse, R130 ;  /* 0x0000008203827220 */ /* 0x040fe20000410000 */
[C---:B------:R-:W-:Y:S01]  /*10a70*/  FMUL.FTZ R131, R3.reuse, R131 ;  /* 0x0000008303837220 */ /* 0x040fe20000410000 */
[-C--:B------:R-:W-:Y:S01]  /*10a80*/  HMMA.16816.F32.BF16 R20, R156, R172.reuse, R20 ;  /* 0x000000ac9c14723c */ /* 0x080fe20000041814 */
[----:B---3--:R-:W-:Y:S03]  /*10a90*/  LDSM.16.MT88.4 R180, [R213+0xa800] ;  /* 0x00a80000d5b4783b */ /* 0x008fe60000004200 */
[----:B------:R-:W-:Y:S01]  /*10aa0*/  MUFU.EX2 R249, R249 ;  /* 0x000000f900f97308 */ /* 0x000fe20000000800 */
[----:B------:R-:W-:Y:S01]  /*10ab0*/  FFMA.FTZ R245, R164, R233, R245 ;  /* 0x000000e9a4f57223 */ /* 0x000fe200000100f5 */
[----:B------:R-:W-:Y:S01]  /*10ac0*/  FFMA.FTZ R238, R3, R228, R238 ;  /* 0x000000e403ee7223 */ /* 0x000fe200000100ee */
[----:B------:R-:W-:Y:S01]  /*10ad0*/  MOV R3, R166 ;  /* 0x000000a600037202 */ /* 0x000fe20000000f00 */
[C---:B------:R-:W-:Y:S06]  /*10ae0*/  HMMA.16816.F32.BF16 R24, R160.reuse, R172, R24 ;  /* 0x000000aca018723c */ /* 0x040fec0000041818 */
[----:B------:R-:W3:Y:S01]  /*10af0*/  MUFU.EX2 R248, R248 ;  /* 0x000000f800f87308 */ /* 0x000ee20000000800 */
[----:B------:R-:W-:Y:S01]  /*10b00*/  FFMA.FTZ R239, R2, R231, R239 ;  /* 0x000000e702ef7223 */ /* 0x000fe200000100ef */
[-C--:B------:R-:W-:Y:S03]  /*10b10*/  HMMA.16816.F32.BF16 R28, R160, R174.reuse, R28 ;  /* 0x000000aea01c723c */ /* 0x080fe6000004181c */
[----:B-1----:R-:W-:Y:S03]  /*10b20*/  F2FP.BF16.F32.PACK_AB R173, R153, R152 ;  /* 0x0000009899ad723e */ /* 0x002fe600000010ff */
[C---:B------:R-:W-:Y:S02]  /*10b30*/  HMMA.16816.F32.BF16 R32, R156.reuse, R174, R32 ;  /* 0x000000ae9c20723c */ /* 0x040fe40000041820 */
[----:B------:R-:W-:Y:S03]  /*10b40*/  MUFU.EX2 R250, R250 ;  /* 0x000000fa00fa7308 */ /* 0x000fe60000000800 */
[----:B------:R-:W-:Y:S01]  /*10b50*/  FFMA.FTZ R207, R0, R229, R207 ;  /* 0x000000e500cf7223 */ /* 0x000fe200000100cf */
[-C--:B------:R-:W-:Y:S06]  /*10b60*/  HMMA.16816.F32.BF16 R36, R156, R148.reuse, R36 ;  /* 0x000000949c24723c */ /* 0x080fec0000041824 */
[----:B------:R-:W-:Y:S01]  /*10b70*/  MUFU.EX2 R244, R244 ;  /* 0x000000f400f47308 */ /* 0x000fe20000000800 */
[----:B-----5:R-:W-:Y:S01]  /*10b80*/  F2FP.BF16.F32.PACK_AB R175, R145, R155 ;  /* 0x0000009b91af723e */ /* 0x020fe200000010ff */
[C---:B------:R-:W-:Y:S08]  /*10b90*/  HMMA.16816.F32.BF16 R40, R160.reuse, R148, R40 ;  /* 0x00000094a028723c */ /* 0x040ff00000041828 */
[----:B------:R-:W-:Y:S01]  /*10ba0*/  MUFU.EX2 R247, R247 ;  /* 0x000000f700f77308 */ /* 0x000fe20000000800 */
[-C--:B------:R-:W-:Y:S03]  /*10bb0*/  HMMA.16816.F32.BF16 R44, R160, R150.reuse, R44 ;  /* 0x00000096a02c723c */ /* 0x080fe6000004182c */
[----:B------:R-:W-:Y:S03]  /*10bc0*/  FADD.FTZ R242, R242, R245 ;  /* 0x000000f5f2f27221 */ /* 0x000fe60000010000 */
[C---:B------:R-:W-:Y:S01]  /*10bd0*/  HMMA.16816.F32.BF16 R48, R156.reuse, R150, R48 ;  /* 0x000000969c30723c */ /* 0x040fe20000041830 */
[----:B------:R-:W-:Y:S02]  /*10be0*/  LDSM.16.MT88.4 R148, [R216+0xa800] ;  /* 0x00a80000d894783b */ /* 0x000fe40000004200 */
[----:B------:R-:W-:Y:S02]  /*10bf0*/  MUFU.EX2 R246, R176 ;  /* 0x000000b000f67308 */ /* 0x000fe40000000800 */
[----:B------:R-:W-:Y:S01]  /*10c00*/  FADD.FTZ R238, R236, R238 ;  /* 0x000000eeecee7221 */ /* 0x000fe20000010000 */
[-C--:B--2---:R-:W-:Y:S07]  /*10c10*/  HMMA.16816.F32.BF16 R52, R156, R132.reuse, R52 ;  /* 0x000000849c34723c */ /* 0x084fee0000041834 */
[----:B------:R-:W-:Y:S01]  /*10c20*/  MUFU.EX2 R170, R170 ;  /* 0x000000aa00aa7308 */ /* 0x000fe20000000800 */
[----:B------:R-:W-:Y:S01]  /*10c30*/  FADD.FTZ R230, R230, R239 ;  /* 0x000000efe6e67221 */ /* 0x000fe20000010000 */
[C---:B------:R-:W-:Y:S04]  /*10c40*/  HMMA.16816.F32.BF16 R56, R160.reuse, R132, R56 ;  /* 0x00000084a038723c */ /* 0x040fe80000041838 */
[----:B------:R-:W-:Y:S02]  /*10c50*/  FADD.FTZ R207, R205, R207 ;  /* 0x000000cfcdcf7221 */ /* 0x000fe40000010000 */
[-C--:B------:R-:W-:Y:S02]  /*10c60*/  HMMA.16816.F32.BF16 R60, R160, R134.reuse, R60 ;  /* 0x00000086a03c723c */ /* 0x080fe4000004183c */
[----:B------:R-:W-:Y:S03]  /*10c70*/  MUFU.EX2 R169, R177 ;  /* 0x000000b100a97308 */ /* 0x000fe60000000800 */
[--C-:B------:R-:W-:Y:S01]  /*10c80*/  FFMA.FTZ R132, R251, UR4, -R178.reuse ;  /* 0x00000004fb847c23 */ /* 0x100fe200080108b2 */
[C---:B------:R-:W-:Y:S05]  /*10c90*/  HMMA.16816.F32.BF16 R64, R156.reuse, R134, R64 ;  /* 0x000000869c40723c */ /* 0x040fea0000041840 */
[--C-:B------:R-:W-:Y:S01]  /*10ca0*/  FFMA.FTZ R251, R252, UR4, -R178.reuse ;  /* 0x00000004fcfb7c23 */ /* 0x100fe200080108b2 */
[-C--:B----4-:R-:W-:Y:S01]  /*10cb0*/  HMMA.16816.F32.BF16 R68, R156, R136.reuse, R68 ;  /* 0x000000889c44723c */ /* 0x090fe20000041844 */
[----:B------:R1:W-:Y:S04]  /*10cc0*/  MUFU.EX2 R252, R132 ;  /* 0x0000008400fc7308 */ /* 0x0003e80000000800 */
[----:B------:R-:W-:Y:S01]  /*10cd0*/  FFMA.FTZ R178, R191, UR4, -R178 ;  /* 0x00000004bfb27c23 */ /* 0x000fe200080108b2 */
[C---:B------:R-:W-:Y:S01]  /*10ce0*/  HMMA.16816.F32.BF16 R72, R160.reuse, R136, R72 ;  /* 0x00000088a048723c */ /* 0x040fe20000041848 */
[----:B------:R-:W-:Y:S04]  /*10cf0*/  LDSM.16.MT88.4 R188, [R216+0xb800] ;  /* 0x00b80000d8bc783b */ /* 0x000fe80000004200 */
[----:B------:R-:W2:Y:S01]  /*10d00*/  MUFU.EX2 R251, R251 ;  /* 0x000000fb00fb7308 */ /* 0x000ea20000000800 */
[----:B------:R-:W-:Y:S01]  /*10d10*/  FADD.FTZ R243, R243, R242 ;  /* 0x000000f2f3f37221 */ /* 0x000fe20000010000 */
[-C--:B------:R-:W-:Y:S08]  /*10d20*/  HMMA.16816.F32.BF16 R76, R160, R138.reuse, R76 ;  /* 0x0000008aa04c723c */ /* 0x080ff0000004184c */
[----:B------:R-:W4:Y:S01]  /*10d30*/  MUFU.EX2 R144, R178 ;  /* 0x000000b200907308 */ /* 0x000f220000000800 */
[C---:B------:R-:W-:Y:S01]  /*10d40*/  HMMA.16816.F32.BF16 R80, R156.reuse, R138, R80 ;  /* 0x0000008a9c50723c */ /* 0x040fe20000041850 */
[----:B-1----:R-:W1:Y:S03]  /*10d50*/  LDSM.16.MT88.4 R132, [R213+0xb000] ;  /* 0x00b00000d584783b */ /* 0x002e660000004200 */
[----:B---3--:R-:W-:Y:S02]  /*10d60*/  F2FP.BF16.F32.PACK_AB R176, R248, R249 ;  /* 0x000000f9f8b0723e */ /* 0x008fe400000010ff */
[-C--:B------:R-:W-:Y:S03]  /*10d70*/  HMMA.16816.F32.BF16 R84, R156, R140.reuse, R84 ;  /* 0x0000008c9c54723c */ /* 0x080fe60000041854 */
[----:B------:R-:W3:Y:S02]  /*10d80*/  LDSM.16.MT88.4 R136, [R212+0xb000] ;  /* 0x00b00000d488783b */ /* 0x000ee40000004200 */
[----:B--2---:R-:W-:Y:S01]  /*10d90*/  F2FP.BF16.F32.PACK_AB R172, R251, R252 ;  /* 0x000000fcfbac723e */ /* 0x004fe200000010ff */
[C---:B------:R-:W-:Y:S05]  /*10da0*/  HMMA.16816.F32.BF16 R88, R160.reuse, R140, R88 ;  /* 0x0000008ca058723c */ /* 0x040fea0000041858 */
[----:B----4-:R-:W-:Y:S01]  /*10db0*/  F2FP.BF16.F32.PACK_AB R174, R144, R154 ;  /* 0x0000009a90ae723e */ /* 0x010fe200000010ff */
[-C--:B------:R-:W-:Y:S05]  /*10dc0*/  HMMA.16816.F32.BF16 R92, R160, R142.reuse, R92 ;  /* 0x0000008ea05c723c */ /* 0x080fea000004185c */
[----:B------:R-:W-:Y:S01]  /*10dd0*/  F2FP.BF16.F32.PACK_AB R177, R244, R250 ;  /* 0x000000faf4b1723e */ /* 0x000fe200000010ff */
[C---:B------:R-:W-:Y:S05]  /*10de0*/  HMMA.16816.F32.BF16 R96, R156.reuse, R142, R96 ;  /* 0x0000008e9c60723c */ /* 0x040fea0000041860 */
[----:B------:R-:W-:Y:S01]  /*10df0*/  F2FP.BF16.F32.PACK_AB R178, R246, R247 ;  /* 0x000000f7f6b2723e */ /* 0x000fe200000010ff */
[----:B------:R-:W-:Y:S01]  /*10e00*/  FADD.FTZ R241, R241, R238 ;  /* 0x000000eef1f17221 */ /* 0x000fe20000010000 */
[----:B------:R-:W-:Y:S01]  /*10e10*/  F2FP.BF16.F32.PACK_AB R179, R169, R170 ;  /* 0x000000aaa9b3723e */ /* 0x000fe200000010ff */
[----:B------:R-:W-:Y:S03]  /*10e20*/  FADD.FTZ R237, R237, R230 ;  /* 0x000000e6eded7221 */ /* 0x000fe60000010000 */
[----:B------:R-:W-:Y:S01]  /*10e30*/  FADD.FTZ R204, R204, R207 ;  /* 0x000000cfcccc7221 */ /* 0x000fe20000010000 */
[----:B------:R-:W-:Y:S01]  /*10e40*/  FADD.FTZ R243, R240, R243 ;  /* 0x000000f3f0f37221 */ /* 0x000fe20000010000 */
[----:B------:R-:W-:Y:S01]  /*10e50*/  FADD.FTZ R241, R232, R241 ;  /* 0x000000f1e8f17221 */ /* 0x000fe20000010000 */
[----:B------:R-:W-:Y:S01]  /*10e60*/  FADD.FTZ R206, R206, R237 ;  /* 0x000000edcece7221 */ /* 0x000fe20000010000 */
[----:B------:R-:W-:Y:S01]  /*10e70*/  FADD.FTZ R171, R171, R204 ;  /* 0x000000ccabab7221 */ /* 0x000fe20000010000 */
[----:B------:R-:W-:Y:S01]  /*10e80*/  FADD.FTZ R252, R252, R243 ;  /* 0x000000f3fcfc7221 */ /* 0x000fe20000010000 */
[-C--:B-1----:R-:W-:Y:S03]  /*10e90*/  HMMA.16816.F32.BF16 R100, R156, R132.reuse, R100 ;  /* 0x000000849c64723c */ /* 0x082fe60000041864 */
[----:B------:R-:W-:Y:S01]  /*10ea0*/  FADD.FTZ R249, R249, R206 ;  /* 0x000000cef9f97221 */ /* 0x000fe20000010000 */
[----:B------:R-:W-:Y:S01]  /*10eb0*/  FADD.FTZ R171, R250, R171 ;  /* 0x000000abfaab7221 */ /* 0x000fe20000010000 */
[----:B------:R-:W-:Y:S01]  /*10ec0*/  FADD.FTZ R252, R251, R252 ;  /* 0x000000fcfbfc7221 */ /* 0x000fe20000010000 */
[C---:B------:R-:W-:Y:S05]  /*10ed0*/  HMMA.16816.F32.BF16 R104, R160.reuse, R132, R104 ;  /* 0x00000084a068723c */ /* 0x040fea0000041868 */
[----:B------:R-:W-:Y:S01]  /*10ee0*/  FADD.FTZ R248, R248, R249 ;  /* 0x000000f9f8f87221 */ /* 0x000fe20000010000 */
[-C--:B------:R-:W-:Y:S05]  /*10ef0*/  HMMA.16816.F32.BF16 R108, R160, R134.reuse, R108 ;  /* 0x00000086a06c723c */ /* 0x080fea000004186c */
[----:B------:R-:W-:Y:S01]  /*10f00*/  FADD.FTZ R171, R244, R171 ;  /* 0x000000abf4ab7221 */ /* 0x000fe20000010000 */
[C---:B------:R-:W-:Y:S01]  /*10f10*/  HMMA.16816.F32.BF16 R112, R156.reuse, R134, R112 ;  /* 0x000000869c70723c */ /* 0x040fe20000041870 */
[----:B------:R-:W1:Y:S04]  /*10f20*/  LDSM.16.MT88.4 R132, [R214+0xa800] ;  /* 0x00a80000d684783b */ /* 0x000e680000004200 */
[----:B------:R-:W-:Y:S01]  /*10f30*/  FADD.FTZ R231, R247, R248 ;  /* 0x000000f8f7e77221 */ /* 0x000fe20000010000 */
[-C--:B---3--:R-:W-:Y:S05]  /*10f40*/  HMMA.16816.F32.BF16 R116, R156, R136.reuse, R116 ;  /* 0x000000889c74723c */ /* 0x088fea0000041874 */
[----:B------:R-:W-:Y:S01]  /*10f50*/  FADD.FTZ R170, R170, R171 ;  /* 0x000000abaaaa7221 */ /* 0x000fe20000010000 */
[C---:B------:R-:W-:Y:S05]  /*10f60*/  HMMA.16816.F32.BF16 R120, R160.reuse, R136, R120 ;  /* 0x00000088a078723c */ /* 0x040fea0000041878 */
[----:B------:R-:W-:Y:S01]  /*10f70*/  FADD.FTZ R231, R246, R231 ;  /* 0x000000e7f6e77221 */ /* 0x000fe20000010000 */
[-C--:B------:R-:W-:Y:S05]  /*10f80*/  HMMA.16816.F32.BF16 R124, R160, R138.reuse, R124 ;  /* 0x0000008aa07c723c */ /* 0x080fea000004187c */
[----:B------:R-:W-:Y:S01]  /*10f90*/  FADD.FTZ R229, R169, R170 ;  /* 0x000000aaa9e57221 */ /* 0x000fe20000010000 */
[----:B------:R-:W-:Y:S05]  /*10fa0*/  HMMA.16816.F32.BF16 R128, R156, R138, R128 ;  /* 0x0000008a9c80723c */ /* 0x000fea0000041880 */
[----:B------:R-:W-:Y:S01]  /*10fb0*/  MOV R0, R165 ;  /* 0x000000a500007202 */ /* 0x000fe20000000f00 */
[-C--:B------:R-:W-:Y:S05]  /*10fc0*/  HMMA.16816.F32.BF16 R160, R172, R148.reuse, R4 ;  /* 0x00000094aca0723c */ /* 0x080fea0000041804 */
[----:B------:R-:W-:Y:S01]  /*10fd0*/  MOV R2, R167 ;  /* 0x000000a700027202 */ /* 0x000fe20000000f00 */
[C---:B------:R-:W-:Y:S05]  /*10fe0*/  HMMA.16816.F32.BF16 R156, R176.reuse, R148, R8 ;  /* 0x00000094b09c723c */ /* 0x040fea0000041808 */
[----:B------:R-:W-:Y:S02]  /*10ff0*/  MOV R5, R155 ;  /* 0x0000009b00057202 */ /* 0x000fe40000000f00 */
[----:B------:R-:W-:Y:S04]  /*11000*/  MOV R4, R154 ;  /* 0x0000009a00047202 */ /* 0x000fe80000000f00 */
[----:B------:R-:W-:Y:S01]  /*11010*/  MOV R11, R153 ;  /* 0x00000099000b7202 */ /* 0x000fe20000000f00 */
[----:B------:R-:W-:Y:S01]  /*11020*/  FADD.FTZ R252, R4, R252 ;  /* 0x000000fc04fc7221 */ /* 0x000fe20000010000 */
[----:B------:R-:W-:Y:S02]  /*11030*/  MOV R10, R152 ;  /* 0x00000098000a7202 */ /* 0x000fe40000000f00 */
[-C--:B------:R-:W-:Y:S03]  /*11040*/  HMMA.16816.F32.BF16 R152, R176, R150.reuse, R12 ;  /* 0x00000096b098723c */ /* 0x080fe6000004180c */
[----:B------:R-:W-:Y:S01]  /*11050*/  MOV R7, R145 ;  /* 0x0000009100077202 */ /* 0x000fe20000000f00 */
[----:B------:R-:W-:Y:S01]  /*11060*/  FADD.FTZ R241, R10, R241 ;  /* 0x000000f10af17221 */ /* 0x000fe20000010000 */
[----:B------:R-:W-:Y:S01]  /*11070*/  MOV R6, R144 ;  /* 0x0000009000067202 */ /* 0x000fe20000000f00 */
        /* <DEDUP_REMOVED lines=37> */
.L_x_1186:
[----:B------:R-:W1:Y:S01]  /*112d0*/  SHFL.BFLY PT, R0, R233, 0x2, 0x1f ;  /* 0x0c401f00e9007f89 */ /* 0x000e6200000e0000 */
[----:B------:R-:W-:Y:S01]  /*112e0*/  MOV R9, 0x3f800000 ;  /* 0x3f80000000097802 */ /* 0x000fe20000000f00 */
[----:B------:R-:W2:Y:S01]  /*112f0*/  S2UR UR8, SR_CgaCtaId ;  /* 0x00000000000879c3 */ /* 0x000ea20000008800 */
[----:B------:R-:W-:Y:S01]  /*11300*/  UISETP.NE.AND UP0, UPT, UR14, -0x1, UPT ;  /* 0xffffffff0e00788c */ /* 0x000fe2000bf05270 */
[----:B------:R-:W3:Y:S04]  /*11310*/  SHFL.BFLY PT, R3, R228, 0x2, 0x1f ;  /* 0x0c401f00e4037f89 */ /* 0x000ee800000e0000 */
[----:B------:R-:W4:Y:S01]  /*11320*/  SHFL.BFLY PT, R10, R229, 0x2, 0x1f ;  /* 0x0c401f00e50a7f89 */ /* 0x000f2200000e0000 */
[----:B------:R-:W-:-:S03]  /*11330*/  PLOP3.LUT P3, PT, PT, PT, UP0, 0x80, 0x0 ;  /* 0x000000000000781c */ /* 0x000fc60003f6f008 */
[----:B------:R-:W5:Y:S02]  /*11340*/  SHFL.BFLY PT, R4, R231, 0x2, 0x1f ;  /* 0x0c401f00e7047f89 */ /* 0x000f6400000e0000 */
[----:B------:R-:W-:Y:S02]  /*11350*/  @UP0 ULDC.64 UR6, c[0x0][0x298] ;  /* 0x0000a60000060ab9 */ /* 0x000fe40000000a00 */
[----:B------:R-:W-:-:S03]  /*11360*/  @UP0 UIMAD.WIDE.U32 UR10, UR14, UR6, URZ ;  /* 0x000000060e0a02a5 */ /* 0x000fc6000f8e003f */
[----:B------:R-:W-:Y:S01]  /*11370*/  UMOV UR6, 0x400 ;  /* 0x0000040000067882 */ /* 0x000fe20000000000 */
[----:B------:R-:W-:Y:S01]  /*11380*/  @UP0 UIMAD UR4, UR14, UR7, UR11 ;  /* 0x000000070e0402a4 */ /* 0x000fe2000f8e020b */
[----:B-1----:R-:W-:Y:S02]  /*11390*/  FADD.FTZ R7, R0, R233 ;  /* 0x000000e900077221 */ /* 0x002fe40000010000 */
[----:B------:R-:W1:Y:S01]  /*113a0*/  S2R R0, SR_TID.X ;  /* 0x0000000000007919 */ /* 0x000e620000002100 */
[----:B--2---:R-:W-:Y:S01]  /*113b0*/  ULEA UR8, UR8, UR6, 0x18 ;  /* 0x0000000608087291 */ /* 0x004fe2000f8ec03f */
[----:B---3--:R-:W-:Y:S01]  /*113c0*/  FADD.FTZ R2, R3, R228 ;  /* 0x000000e403027221 */ /* 0x008fe20000010000 */
[----:B------:R-:W2:Y:S01]  /*113d0*/  SHFL.BFLY PT, R6, R7, 0x1, 0x1f ;  /* 0x0c201f0007067f89 */ /* 0x000ea200000e0000 */
[----:B----4-:R-:W-:-:S03]  /*113e0*/  FADD.FTZ R10, R10, R229 ;  /* 0x000000e50a0a7221 */ /* 0x010fc60000010000 */
[----:B------:R-:W3:Y:S01]  /*113f0*/  SHFL.BFLY PT, R5, R2, 0x1, 0x1f ;  /* 0x0c201f0002057f89 */ /* 0x000ee200000e0000 */
[----:B-----5:R-:W-:-:S03]  /*11400*/  FADD.FTZ R4, R4, R231 ;  /* 0x000000e704047221 */ /* 0x020fc60000010000 */
[----:B------:R-:W4:Y:S04]  /*11410*/  SHFL.BFLY PT, R3, R10, 0x1, 0x1f ;  /* 0x0c201f000a037f89 */ /* 0x000f2800000e0000 */
[----:B------:R-:W5:Y:S01]  /*11420*/  SHFL.BFLY PT, R15, R4, 0x1, 0x1f ;  /* 0x0c201f00040f7f89 */ /* 0x000f6200000e0000 */
[----:B--2---:R-:W-:Y:S01]  /*11430*/  FADD.FTZ R6, R7, R6 ;  /* 0x0000000607067221 */ /* 0x004fe20000010000 */
[----:B-1----:R-:W-:Y:S01]  /*11440*/  SHF.R.S32.HI R17, RZ, 0x1f, R0 ;  /* 0x0000001fff117819 */ /* 0x002fe20000011400 */
[----:B---3--:R-:W-:-:S03]  /*11450*/  FADD.FTZ R5, R2, R5 ;  /* 0x0000000502057221 */ /* 0x008fc60000010000 */
[----:B------:R-:W-:Y:S02]  /*11460*/  FSETP.NE.FTZ.AND P0, PT, R6, RZ, PT ;  /* 0x000000ff0600720b */ /* 0x000fe40003f15000 */
[----:B------:R-:W-:Y:S01]  /*11470*/  LEA.HI R7, R17, R0, RZ, 0x2 ;  /* 0x0000000011077211 */ /* 0x000fe200078f10ff */
[----:B----4-:R-:W-:Y:S01]  /*11480*/  FADD.FTZ R3, R10, R3 ;  /* 0x000000030a037221 */ /* 0x010fe20000010000 */
[----:B------:R-:W-:Y:S02]  /*11490*/  P2R R11, PR, RZ, 0x1 ;  /* 0x00000001ff0b7803 */ /* 0x000fe40000000000 */
[----:B------:R-:W-:Y:S01]  /*114a0*/  SHF.R.S32.HI R13, RZ, 0x2, R7 ;  /* 0x00000002ff0d7819 */ /* 0x000fe20000011407 */
[----:B-----5:R-:W-:Y:S01]  /*114b0*/  FADD.FTZ R4, R4, R15 ;  /* 0x0000000f04047221 */ /* 0x020fe20000010000 */
[----:B------:R-:W-:Y:S02]  /*114c0*/  SHF.R.S32.HI R8, RZ, 0x1f, R7 ;  /* 0x0000001fff087819 */ /* 0x000fe40000011407 */
[----:B------:R-:W-:-:S02]  /*114d0*/  MOV R10, 0x3f800000 ;  /* 0x3f800000000a7802 */ /* 0x000fc40000000f00 */
[----:B------:R-:W-:Y:S01]  /*114e0*/  LEA.HI R8, R8, R13, RZ, 0x3 ;  /* 0x0000000d08087211 */ /* 0x000fe200078f18ff */
[----:B------:R-:W1:Y:S01]  /*114f0*/  @P0 MUFU.RCP R9, R6 ;  /* 0x0000000600090308 */ /* 0x000e620000001000 */
[----:B------:R-:W-:Y:S02]  /*11500*/  FSETP.NE.FTZ.AND P0, PT, R5, RZ, PT ;  /* 0x000000ff0500720b */ /* 0x000fe40003f15000 */
[----:B------:R-:W-:Y:S02]  /*11510*/  LOP3.LUT R8, R8, 0xfffffff8, RZ, 0xc0, !PT ;  /* 0xfffffff808087812 */ /* 0x000fe400078ec0ff */
[----:B------:R-:W-:Y:S02]  /*11520*/  LEA.HI R2, R17, R0, RZ, 0x5 ;  /* 0x0000000011027211 */ /* 0x000fe400078f28ff */
[----:B------:R-:W-:Y:S02]  /*11530*/  IADD3 R8, R13, -R8, RZ ;  /* 0x800000080d087210 */ /* 0x000fe40007ffe0ff */
[----:B------:R-:W-:-:S02]  /*11540*/  LOP3.LUT R7, R7, 0x3ffffffc, RZ, 0xc0, !PT ;  /* 0x3ffffffc07077812 */ /* 0x000fc400078ec0ff */
[----:B------:R-:W-:Y:S02]  /*11550*/  SHF.L.U32 R12, R8, 0x6, RZ ;  /* 0x00000006080c7819 */ /* 0x000fe400000006ff */
[----:B------:R-:W-:Y:S01]  /*11560*/  LOP3.LUT R15, R2, 0xffffffe0, RZ, 0xc0, !PT ;  /* 0xffffffe0020f7812 */ /* 0x000fe200078ec0ff */
[----:B------:R-:W2:Y:S01]  /*11570*/  @P0 MUFU.RCP R10, R5 ;  /* 0x00000005000a0308 */ /* 0x000ea20000001000 */
[----:B------:R-:W-:Y:S02]  /*11580*/  IADD3 R7, -R7, R0, RZ ;  /* 0x0000000007077210 */ /* 0x000fe40007ffe1ff */
[----:B------:R-:W-:Y:S01]  /*11590*/  SHF.R.S32.HI R2, RZ, 0x5, R2 ;  /* 0x00000005ff027819 */ /* 0x000fe20000011402 */
[C---:B-1----:R-:W-:Y:S01]  /*115a0*/  FMUL.FTZ R160, R9.reuse, R160 ;  /* 0x000000a009a07220 */ /* 0x042fe20000410000 */
        /* <DEDUP_REMOVED lines=9> */
[C---:B------:R-:W-:Y:S01]  /*11640*/  FMUL.FTZ R145, R9.reuse, R145 ;  /* 0x0000009109917220 */ /* 0x040fe20000410000 */
[----:B------:R-:W-:Y:S01]  /*11650*/  MOV R12, 0xffffffe0 ;  /* 0xffffffe0000c7802 */ /* 0x000fe20000000f00 */
[C---:B------:R-:W-:Y:S01]  /*11660*/  FMUL.FTZ R132, R9.reuse, R132 ;  /* 0x0000008409847220 */ /* 0x040fe20000410000 */
[----:B------:R-:W-:Y:S01]  /*11670*/  MOV R7, 0x40 ;  /* 0x0000004000077802 */ /* 0x000fe20000000f00 */
[----:B------:R-:W-:Y:S01]  /*11680*/  FMUL.FTZ R133, R9, R133 ;  /* 0x0000008509857220 */ /* 0x000fe20000410000 */
        /* <DEDUP_REMOVED lines=24> */
[----:B------:R-:W-:Y:S01]  /*11810*/  IADD3 R0, -R15, R0, RZ ;  /* 0x000000000f007210 */ /* 0x000fe20007ffe1ff */
[----:B------:R-:W-:Y:S01]  /*11820*/  FMUL.FTZ R9, R9, R129 ;  /* 0x0000008109097220 */ /* 0x000fe20000410000 */
[C---:B--2---:R-:W-:Y:S01]  /*11830*/  FMUL.FTZ R162, R10.reuse, R162 ;  /* 0x000000a20aa27220 */ /* 0x044fe20000410000 */
[C---:B------:R-:W-:Y:S01]  /*11840*/  FMUL.FTZ R163, R10.reuse, R163 ;  /* 0x000000a30aa37220 */ /* 0x040fe20000410000 */
[C---:B------:R-:W-:Y:S01]  /*11850*/  FMUL.FTZ R150, R10.reuse, R150 ;  /* 0x000000960a967220 */ /* 0x040fe20000410000 */
[C---:B------:R-:W-:Y:S01]  /*11860*/  FMUL.FTZ R151, R10.reuse, R151 ;  /* 0x000000970a977220 */ /* 0x040fe20000410000 */
[C---:B------:R-:W-:Y:S01]  /*11870*/  FMUL.FTZ R146, R10.reuse, R146 ;  /* 0x000000920a927220 */ /* 0x040fe20000410000 */
[C---:B------:R-:W-:Y:S01]  /*11880*/  FMUL.FTZ R147, R10.reuse, R147 ;  /* 0x000000930a937220 */ /* 0x040fe20000410000 */
[----:B------:R-:W-:Y:S01]  /*11890*/  FMUL.FTZ R134, R10, R134 ;  /* 0x000000860a867220 */ /* 0x000fe20000410000 */
[----:B------:R-:W-:-:S02]  /*118a0*/  SEL R12, R12, 0x20, P1 ;  /* 0x000000200c0c7807 */ /* 0x000fc40000800000 */
        /* <DEDUP_REMOVED lines=9> */
.L_x_1190:
[----:B------:R-:W-:Y:S01]  /*11940*/  ULDC.U8 UR6, c[0x0][0x3d8] ;  /* 0x0000f60000067ab9 */ /* 0x000fe20000000000 */
[----:B------:R-:W-:Y:S01]  /*11950*/  ULDC.U8 UR8, c[0x0][0x3d9] ;  /* 0x0000f64000087ab9 */ /* 0x000fe20000000000 */
[----:B------:R-:W-:Y:S01]  /*11960*/  ISETP.NE.AND P4, PT, RZ, UR6, PT ;  /* 0x00000006ff007c0c */ /* 0x000fe2000bf85270 */
[----:B------:R-:W-:Y:S01]  /*11970*/  FMUL.FTZ R135, R10, R135 ;  /* 0x000000870a877220 */ /* 0x000fe20000410000 */
[----:B------:R-:W-:Y:S01]  /*11980*/  LOP3.LUT R8, R8, 0x1, RZ, 0xc0, !PT ;  /* 0x0000000108087812 */ /* 0x000fe200078ec0ff */
[C---:B------:R-:W-:Y:S01]  /*11990*/  FMUL.FTZ R38, R10.reuse, R38 ;  /* 0x000000260a267220 */ /* 0x040fe20000410000 */
[----:B------:R-:W-:Y:S01]  /*119a0*/  ISETP.NE.OR P2, PT, RZ, UR8, !P4 ;  /* 0x00000008ff007c0c */ /* 0x000fe2000e745670 */
[----:B------:R-:W-:Y:S01]  /*119b0*/  FMUL.FTZ R39, R10, R39 ;  /* 0x000000270a277220 */ /* 0x000fe20000410000 */
[----:B------:R-:W-:Y:S01]  /*119c0*/  FSETP.NE.FTZ.AND P6, PT, R4, RZ, PT ;  /* 0x000000ff0400720b */ /* 0x000fe20003fd5000 */
[----:B------:R-:W-:Y:S01]  /*119d0*/  FMUL.FTZ R50, R10, R50 ;  /* 0x000000320a327220 */ /* 0x000fe20000410000 */
        /* <DEDUP_REMOVED lines=15> */
.L_x_1191:
[----:B------:R-:W-:Y:S01]  /*11ad0*/  FSETP.NE.FTZ.AND P5, PT, R3, RZ, PT ;  /* 0x000000ff0300720b */ /* 0x000fe20003fb5000 */
[C---:B------:R-:W-:Y:S01]  /*11ae0*/  FMUL.FTZ R55, R10.reuse, R55 ;  /* 0x000000370a377220 */ /* 0x040fe20000410000 */
[----:B------:R-:W-:Y:S01]  /*11af0*/  MOV R17, 0x3f800000 ;  /* 0x3f80000000117802 */ /* 0x000fe20000000f00 */
[C---:B------:R-:W-:Y:S01]  /*11b00*/  FMUL.FTZ R66, R10.reuse, R66 ;  /* 0x000000420a427220 */ /* 0x040fe20000410000 */
[----:B------:R-:W-:Y:S01]  /*11b10*/  MOV R18, 0x3f800000 ;  /* 0x3f80000000127802 */ /* 0x000fe20000000f00 */
[C---:B------:R-:W-:Y:S01]  /*11b20*/  FMUL.FTZ R67, R10.reuse, R67 ;  /* 0x000000430a437220 */ /* 0x040fe20000410000 */
[----:B------:R-:W-:Y:S01]  /*11b30*/  ISETP.NE.AND P2, PT, RZ, UR8, PT ;  /* 0x00000008ff007c0c */ /* 0x000fe2000bf45270 */
[C---:B------:R-:W-:Y:S01]  /*11b40*/  FMUL.FTZ R70, R10.reuse, R70 ;  /* 0x000000460a467220 */ /* 0x040fe20000410000 */
[----:B------:R-:W1:Y:S01]  /*11b50*/  @P6 MUFU.RCP R17, R4 ;  /* 0x0000000400116308 */ /* 0x000e620000001000 */
[C---:B------:R-:W-:Y:S01]  /*11b60*/  IADD3 R16, R13.reuse, -0x10, RZ ;  /* 0xfffffff00d107810 */ /* 0x040fe20007ffe0ff */
[C---:B------:R-:W-:Y:S01]  /*11b70*/  @P1 VIADD R16, R13.reuse, 0x10 ;  /* 0x000000100d101836 */ /* 0x040fe20000000000 */
[C---:B------:R-:W-:Y:S01]  /*11b80*/  IADD3 R19, R13.reuse, R12, RZ ;  /* 0x0000000c0d137210 */ /* 0x040fe20007ffe0ff */
[----:B------:R-:W-:Y:S01]  /*11b90*/  FMUL.FTZ R71, R10, R71 ;  /* 0x000000470a477220 */ /* 0x000fe20000410000 */
[-C--:B------:R-:W-:Y:S01]  /*11ba0*/  IADD3 R23, R13, R7.reuse, RZ ;  /* 0x000000070d177210 */ /* 0x080fe20007ffe0ff */
[----:B------:R-:W-:Y:S01]  /*11bb0*/  IMAD.IADD R21, R12, 0x1, R16 ;  /* 0x000000010c157824 */ /* 0x000fe200078e0210 */
[----:B------:R-:W-:Y:S01]  /*11bc0*/  IADD3 R25, R7, R16, RZ ;  /* 0x0000001007197210 */ /* 0x000fe20007ffe0ff */
[----:B------:R-:W2:Y:S01]  /*11bd0*/  @P5 MUFU.RCP R18, R3 ;  /* 0x0000000300125308 */ /* 0x000ea20000001000 */
[----:B------:R-:W-:Y:S01]  /*11be0*/  IMAD.IADD R27, R19, 0x1, R7 ;  /* 0x00000001131b7824 */ /* 0x000fe200078e0207 */
[----:B------:R-:W-:Y:S01]  /*11bf0*/  F2FP.BF16.F32.PACK_AB R160, R161, R160 ;  /* 0x000000a0a1a0723e */ /* 0x000fe200000010ff */
[C---:B------:R-:W-:Y:S01]  /*11c00*/  FMUL.FTZ R82, R10.reuse, R82 ;  /* 0x000000520a527220 */ /* 0x040fe20000410000 */
[----:B------:R-:W-:Y:S01]  /*11c10*/  IADD3 R29, R21, R7, RZ ;  /* 0x00000007151d7210 */ /* 0x000fe20007ffe0ff */
[----:B------:R-:W-:Y:S01]  /*11c20*/  FMUL.FTZ R83, R10, R83 ;  /* 0x000000530a537220 */ /* 0x000fe20000410000 */
[----:B------:R-:W3:Y:S01]  /*11c30*/  @!P2 LDC R7, c[0x0][0x2c4] ;  /* 0x0000b100ff07ab82 */ /* 0x000ee20000000800 */
[----:B------:R-:W-:Y:S01]  /*11c40*/  F2FP.BF16.F32.PACK_AB R162, R163, R162 ;  /* 0x000000a2a3a2723e */ /* 0x000fe200000010ff */
[----:B------:R-:W-:Y:S01]  /*11c50*/  STS [R13], R160 ;  /* 0x000000a00d007388 */ /* 0x000fe20000000800 */
[C---:B-1----:R-:W-:Y:S01]  /*11c60*/  FMUL.FTZ R156, R17.reuse, R156 ;  /* 0x0000009c119c7220 */ /* 0x042fe20000410000 */
[C---:B------:R-:W-:Y:S01]  /*11c70*/  FMUL.FTZ R157, R17.reuse, R157 ;  /* 0x0000009d119d7220 */ /* 0x040fe20000410000 */
[C---:B------:R-:W-:Y:S01]  /*11c80*/  FMUL.FTZ R152, R17.reuse, R152 ;  /* 0x0000009811987220 */ /* 0x040fe20000410000 */
[C---:B------:R-:W-:Y:S01]  /*11c90*/  FMUL.FTZ R153, R17.reuse, R153 ;  /* 0x0000009911997220 */ /* 0x040fe20000410000 */
[C---:B------:R-:W-:Y:S01]  /*11ca0*/  FMUL.FTZ R140, R17.reuse, R140 ;  /* 0x0000008c118c7220 */ /* 0x040fe20000410000 */
[----:B------:R-:W-:Y:S01]  /*11cb0*/  FMUL.FTZ R141, R17, R141 ;  /* 0x0000008d118d7220 */ /* 0x000fe20000410000 */
[----:B------:R-:W-:Y:S01]  /*11cc0*/  F2FP.BF16.F32.PACK_AB R149, R149, R148 ;  /* 0x000000949595723e */ /* 0x000fe200000010ff */
[----:B------:R-:W-:Y:S01]  /*11cd0*/  FMUL.FTZ R136, R17, R136 ;  /* 0x0000008811887220 */ /* 0x000fe20000410000 */
[C---:B--2---:R-:W-:Y:S01]  /*11ce0*/  FMUL.FTZ R159, R18.reuse, R159 ;  /* 0x0000009f129f7220 */ /* 0x044fe20000410000 */
[C---:B------:R-:W-:Y:S01]  /*11cf0*/  FMUL.FTZ R158, R18.reuse, R158 ;  /* 0x0000009e129e7220 */ /* 0x040fe20000410000 */
[C---:B------:R-:W-:Y:S01]  /*11d00*/  FMUL.FTZ R155, R18.reuse, R155 ;  /* 0x0000009b129b7220 */ /* 0x040fe20000410000 */
[C---:B------:R-:W-:Y:S01]  /*11d10*/  FMUL.FTZ R154, R18.reuse, R154 ;  /* 0x0000009a129a7220 */ /* 0x040fe20000410000 */
[C---:B------:R-:W-:Y:S01]  /*11d20*/  FMUL.FTZ R143, R18.reuse, R143 ;  /* 0x0000008f128f7220 */ /* 0x040fe20000410000 */
[C---:B------:R-:W-:Y:S01]  /*11d30*/  FMUL.FTZ R142, R18.reuse, R142 ;  /* 0x0000008e128e7220 */ /* 0x040fe20000410000 */
        /* <DEDUP_REMOVED lines=17> */
[----:B------:R-:W-:Y:S01]  /*11e50*/  FMUL.FTZ R45, R17, R45 ;  /* 0x0000002d112d7220 */ /* 0x000fe20000410000 */
[----:B------:R-:W-:Y:S01]  /*11e60*/  F2FP.BF16.F32.PACK_AB R134, R135, R134 ;  /* 0x000000868786723e */ /* 0x000fe200000010ff */
[C---:B------:R-:W-:Y:S01]  /*11e70*/  FMUL.FTZ R47, R18.reuse, R47 ;  /* 0x0000002f122f7220 */ /* 0x040fe20000410000 */
        /* <DEDUP_REMOVED lines=13> */
[----:B------:R-:W-:Y:S01]  /*11f50*/  PLOP3.LUT P1, PT, PT, PT, PT, 0x8, 0x0 ;  /* 0x000000000000781c */ /* 0x000fe20003f2e170 */
[----:B------:R-:W-:Y:S01]  /*11f60*/  STS [R13+0x2400], R158 ;  /* 0x0024009e0d007388 */ /* 0x000fe20000000800 */
[C---:B------:R-:W-:Y:S01]  /*11f70*/  FMUL.FTZ R58, R18.reuse, R58 ;  /* 0x0000003a123a7220 */ /* 0x040fe20000410000 */
[----:B------:R-:W-:Y:S01]  /*11f80*/  F2FP.BF16.F32.PACK_AB R48, R49, R48 ;  /* 0x000000303130723e */ /* 0x000fe200000010ff */
[----:B------:R-:W-:Y:S01]  /*11f90*/  FMUL.FTZ R60, R17, R60 ;  /* 0x0000003c113c7220 */ /* 0x000fe20000410000 */
[----:B------:R-:W-:Y:S01]  /*11fa0*/  STS [R16+0x2000], R153 ;  /* 0x0020009910007388 */ /* 0x000fe20000000800 */
[----:B------:R-:W-:Y:S01]  /*11fb0*/  F2FP.BF16.F32.PACK_AB R50, R51, R50 ;  /* 0x000000323332723e */ /* 0x000fe200000010ff */
[----:B------:R-:W-:Y:S01]  /*11fc0*/  FMUL.FTZ R61, R17, R61 ;  /* 0x0000003d113d7220 */ /* 0x000fe20000410000 */
[----:B------:R-:W-:Y:S01]  /*11fd0*/  @!P2 PLOP3.LUT P1, PT, P4, PT, PT, 0x80, 0x0 ;  /* 0x000000000000a81c */ /* 0x000fe2000272f070 */
[----:B------:R-:W-:Y:S01]  /*11fe0*/  STS [R16+0x2400], R155 ;  /* 0x0024009b10007388 */ /* 0x000fe20000000800 */
        /* <DEDUP_REMOVED lines=13> */
[C---:B------:R-:W-:Y:S01]  /*120c0*/  FMUL.FTZ R75, R18.reuse, R75 ;  /* 0x0000004b124b7220 */ /* 0x040fe20000410000 */
[C---:B------:R-:W-:Y:S01]  /*120d0*/  FMUL.FTZ R74, R18.reuse, R74 ;  /* 0x0000004a124a7220 */ /* 0x040fe20000410000 */
[----:B------:R-:W-:Y:S01]  /*120e0*/  STS [R21+0x400], R134 ;  /* 0x0004008615007388 */ /* 0x000fe20000000800 */
[----:B------:R-:W-:Y:S01]  /*120f0*/  F2FP.BF16.F32.PACK_AB R64, R65, R64 ;  /* 0x000000404140723e */ /* 0x000fe200000010ff */
[----:B------:R-:W-:Y:S01]  /*12100*/  FMUL.FTZ R76, R17, R76 ;  /* 0x0000004c114c7220 */ /* 0x000fe20000410000 */
[----:B------:R-:W-:Y:S01]  /*12110*/  F2FP.BF16.F32.PACK_AB R66, R67, R66 ;  /* 0x000000424342723e */ /* 0x000fe200000010ff */
[----:B------:R-:W-:Y:S01]  /*12120*/  STS [R19+0x2000], R140 ;  /* 0x0020008c13007388 */ /* 0x000fe20000000800 */
[----:B------:R-:W-:Y:S01]  /*12130*/  FMUL.FTZ R77, R17, R77 ;  /* 0x0000004d114d7220 */ /* 0x000fe20000410000 */
[C---:B------:R-:W-:Y:S01]  /*12140*/  FMUL.FTZ R79, R18.reuse, R79 ;  /* 0x0000004f124f7220 */ /* 0x040fe20000410000 */
[----:B------:R-:W-:Y:S01]  /*12150*/  FMUL.FTZ R78, R18, R78 ;  /* 0x0000004e124e7220 */ /* 0x000fe20000410000 */
[----:B------:R-:W-:Y:S01]  /*12160*/  STS [R19+0x2400], R142 ;  /* 0x0024008e13007388 */ /* 0x000fe20000000800 */
[----:B------:R-:W-:Y:S01]  /*12170*/  F2FP.BF16.F32.PACK_AB R56, R57, R56 ;  /* 0x000000383938723e */ /* 0x000fe200000010ff */
[C---:B------:R-:W-:Y:S01]  /*12180*/  FMUL.FTZ R86, R10.reuse, R86 ;  /* 0x000000560a567220 */ /* 0x040fe20000410000 */
[----:B------:R-:W-:Y:S01]  /*12190*/  F2FP.BF16.F32.PACK_AB R58, R59, R58 ;  /* 0x0000003a3b3a723e */ /* 0x000fe200000010ff */
        /* <DEDUP_REMOVED lines=8> */
[----:B------:R-:W-:Y:S01]  /*12220*/  STS [R23], R36 ;  /* 0x0000002417007388 */ /* 0x000fe20000000800 */
[----:B------:R-:W-:Y:S01]  /*12230*/  F2FP.BF16.F32.PACK_AB R70, R71, R70 ;  /* 0x000000464746723e */ /* 0x000fe200000010ff */
[C---:B------:R-:W-:Y:S01]  /*12240*/  FMUL.FTZ R88, R17.reuse, R88 ;  /* 0x0000005811587220 */ /* 0x040fe20000410000 */
[----:B------:R-:W-:Y:S01]  /*12250*/  FMUL.FTZ R89, R17, R89 ;  /* 0x0000005911597220 */ /* 0x000fe20000410000 */
[----:B------:R-:W-:Y:S01]  /*12260*/  STS [R23+0x400], R38 ;  /* 0x0004002617007388 */ /* 0x000fe20000000800 */
[C---:B------:R-:W-:Y:S01]  /*12270*/  FMUL.FTZ R91, R18.reuse, R91 ;  /* 0x0000005b125b7220 */ /* 0x040fe20000410000 */
[----:B------:R-:W-:Y:S01]  /*12280*/  FMUL.FTZ R90, R18, R90 ;  /* 0x0000005a125a7220 */ /* 0x000fe20000410000 */
[----:B------:R-:W-:Y:S01]  /*12290*/  F2FP.BF16.F32.PACK_AB R81, R81, R80 ;  /* 0x000000505151723e */ /* 0x000fe200000010ff */
[----:B------:R-:W-:Y:S01]  /*122a0*/  STS [R25], R48 ;  /* 0x0000003019007388 */ /* 0x000fe20000000800 */
[----:B------:R-:W-:Y:S01]  /*122b0*/  F2FP.BF16.F32.PACK_AB R83, R83, R82 ;  /* 0x000000525353723e */ /* 0x000fe200000010ff */
[C---:B------:R-:W-:Y:S01]  /*122c0*/  FMUL.FTZ R102, R10.reuse, R102 ;  /* 0x000000660a667220 */ /* 0x040fe20000410000 */
[C---:B------:R-:W-:Y:S01]  /*122d0*/  FMUL.FTZ R103, R10.reuse, R103 ;  /* 0x000000670a677220 */ /* 0x040fe20000410000 */
[----:B------:R-:W-:Y:S01]  /*122e0*/  STS [R25+0x400], R50 ;  /* 0x0004003219007388 */ /* 0x000fe20000000800 */
[C---:B------:R-:W-:Y:S01]  /*122f0*/  FMUL.FTZ R114, R10.reuse, R114 ;  /* 0x000000720a727220 */ /* 0x040fe20000410000 */
[C---:B------:R-:W-:Y:S01]  /*12300*/  FMUL.FTZ R115, R10.reuse, R115 ;  /* 0x000000730a737220 */ /* 0x040fe20000410000 */
[C---:B------:R-:W-:Y:S01]  /*12310*/  FMUL.FTZ R118, R10.reuse, R118 ;  /* 0x000000760a767220 */ /* 0x040fe20000410000 */
[----:B------:R-:W-:Y:S01]  /*12320*/  STS [R23+0x2000], R40 ;  /* 0x0020002817007388 */ /* 0x000fe20000000800 */
[C---:B------:R-:W-:Y:S01]  /*12330*/  FMUL.FTZ R119, R10.reuse, R119 ;  /* 0x000000770a777220 */ /* 0x040fe20000410000 */
[C---:B------:R-:W-:Y:S01]  /*12340*/  FMUL.FTZ R130, R10.reuse, R130 ;  /* 0x000000820a827220 */ /* 0x040fe20000410000 */
[----:B------:R-:W-:Y:S01]  /*12350*/  FMUL.FTZ R131, R10, R131 ;  /* 0x000000830a837220 */ /* 0x000fe20000410000 */
[----:B------:R-:W-:Y:S01]  /*12360*/  STS [R23+0x2400], R42 ;  /* 0x0024002a17007388 */ /* 0x000fe20000000800 */
[C---:B------:R-:W-:Y:S01]  /*12370*/  FMUL.FTZ R92, R17.reuse, R92 ;  /* 0x0000005c115c7220 */ /* 0x040fe20000410000 */
[----:B------:R-:W-:Y:S01]  /*12380*/  FMUL.FTZ R93, R17, R93 ;  /* 0x0000005d115d7220 */ /* 0x000fe20000410000 */
[C---:B------:R-:W-:Y:S01]  /*12390*/  FMUL.FTZ R95, R18.reuse, R95 ;  /* 0x0000005f125f7220 */ /* 0x040fe20000410000 */
[----:B------:R-:W-:Y:S01]  /*123a0*/  STS [R25+0x2000], R44 ;  /* 0x0020002c19007388 */ /* 0x000fe20000000800 */
[C---:B------:R-:W-:Y:S01]  /*123b0*/  FMUL.FTZ R94, R18.reuse, R94 ;  /* 0x0000005e125e7220 */ /* 0x040fe20000410000 */
[----:B------:R-:W-:Y:S01]  /*123c0*/  F2FP.BF16.F32.PACK_AB R72, R73, R72 ;  /* 0x000000484948723e */ /* 0x000fe200000010ff */
[----:B------:R-:W-:Y:S01]  /*123d0*/  FMUL.FTZ R104, R17, R104 ;  /* 0x0000006811687220 */ /* 0x000fe20000410000 */
[----:B------:R-:W-:Y:S01]  /*123e0*/  STS [R25+0x2400], R46 ;  /* 0x0024002e19007388 */ /* 0x000fe20000000800 */
[----:B------:R-:W-:Y:S01]  /*123f0*/  F2FP.BF16.F32.PACK_AB R74, R75, R74 ;  /* 0x0000004a4b4a723e */ /* 0x000fe200000010ff */
[----:B------:R-:W-:Y:S01]  /*12400*/  FMUL.FTZ R105, R17, R105 ;  /* 0x0000006911697220 */ /* 0x000fe20000410000 */
        /* <DEDUP_REMOVED lines=25> */
[----:B------:R-:W2:Y:S01]  /*125a0*/  S2R R10, SR_CTAID.Y ;  /* 0x00000000000a7919 */ /* 0x000ea20000002600 */
[----:B------:R-:W-:Y:S01]  /*125b0*/  F2FP.BF16.F32.PACK_AB R102, R103, R102 ;  /* 0x000000666766723e */ /* 0x000fe200000010ff */
[----:B---3--:R-:W3:Y:S01]  /*125c0*/  @P1 LDC R7, c[0x0][0x2e4] ;  /* 0x0000b900ff071b82 */ /* 0x008ee20000000800 */
[C---:B------:R-:W-:Y:S01]  /*125d0*/  FMUL.FTZ R121, R17.reuse, R121 ;  /* 0x0000007911797220 */ /* 0x040fe20000410000 */
[----:B------:R-:W-:Y:S01]  /*125e0*/  STS [R29+0x2000], R60 ;  /* 0x0020003c1d007388 */ /* 0x000fe20000000800 */
[----:B------:R-:W-:Y:S01]  /*125f0*/  FMUL.FTZ R124, R17, R124 ;  /* 0x0000007c117c7220 */ /* 0x000fe20000410000 */
        /* <DEDUP_REMOVED lines=10> */
[----:B------:R-:W-:Y:S01]  /*126a0*/  STS [R13+0x4400], R70 ;  /* 0x004400460d007388 */ /* 0x000fe20000000800 */
[----:B------:R-:W-:Y:S01]  /*126b0*/  F2FP.BF16.F32.PACK_AB R106, R107, R106 ;  /* 0x0000006a6b6a723e */ /* 0x000fe200000010ff */
[----:B------:R-:W4:Y:S01]  /*126c0*/  @P2 LDC R24, c[0x0][0x2c0] ;  /* 0x0000b000ff182b82 */ /* 0x000f220000000800 */
[----:B------:R-:W-:Y:S01]  /*126d0*/  F2FP.BF16.F32.PACK_AB R108, R109, R108 ;  /* 0x0000006c6d6c723e */ /* 0x000fe200000010ff */
[----:B------:R-:W-:Y:S01]  /*126e0*/  STS [R16+0x4000], R81 ;  /* 0x0040005110007388 */ /* 0x000fe20000000800 */
[----:B------:R-:W-:Y:S01]  /*126f0*/  F2FP.BF16.F32.PACK_AB R110, R111, R110 ;  /* 0x0000006e6f6e723e */ /* 0x000fe200000010ff */
[----:B------:R-:W5:Y:S01]  /*12700*/  @P0 MUFU.LG2 R5, R5 ;  /* 0x0000000500050308 */ /* 0x000f620000000c00 */
[----:B------:R-:W-:Y:S01]  /*12710*/  F2FP.BF16.F32.PACK_AB R116, R117, R116 ;  /* 0x000000747574723e */ /* 0x000fe200000010ff */
[----:B------:R-:W-:Y:S01]  /*12720*/  STS [R16+0x4400], R83 ;  /* 0x0044005310007388 */ /* 0x000fe20000000800 */
[----:B------:R-:W-:Y:S01]  /*12730*/  F2FP.BF16.F32.PACK_AB R118, R119, R118 ;  /* 0x000000767776723e */ /* 0x000fe200000010ff */
[----:B------:R-:W4:Y:S01]  /*12740*/  S2UR UR6, SR_CTAID.X ;  /* 0x00000000000679c3 */ /* 0x000f220000002500 */
[----:B------:R-:W-:Y:S01]  /*12750*/  F2FP.BF16.F32.PACK_AB R9, R9, R128 ;  /* 0x000000800909723e */ /* 0x000fe200000010ff */
[----:B------:R-:W5:Y:S01]  /*12760*/  S2R R20, SR_TID.X ;  /* 0x0000000000147919 */ /* 0x000f620000002100 */
[----:B------:R-:W-:Y:S01]  /*12770*/  F2FP.BF16.F32.PACK_AB R130, R131, R130 ;  /* 0x000000828382723e */ /* 0x000fe200000010ff */
[----:B------:R-:W-:Y:S01]  /*12780*/  @P6 MUFU.LG2 R4, R4 ;  /* 0x0000000400046308 */ /* 0x000fe20000000c00 */
[----:B------:R-:W-:Y:S01]  /*12790*/  F2FP.BF16.F32.PACK_AB R120, R121, R120 ;  /* 0x000000787978723e */ /* 0x000fe200000010ff */
[----:B------:R-:W-:Y:S01]  /*127a0*/  STS [R13+0x6000], R72 ;  /* 0x006000480d007388 */ /* 0x000fe20000000800 */
[----:B------:R-:W-:Y:S01]  /*127b0*/  F2FP.BF16.F32.PACK_AB R122, R123, R122 ;  /* 0x0000007a7b7a723e */ /* 0x000fe200000010ff */
[----:B------:R-:W-:Y:S01]  /*127c0*/  BSSY B0, `(.L_x_1192) ;  /* 0x000008f000007945 */ /* 0x000fe20003800000 */
[----:B------:R-:W-:Y:S01]  /*127d0*/  F2FP.BF16.F32.PACK_AB R17, R17, R124 ;  /* 0x0000007c1111723e */ /* 0x000fe200000010ff */
[----:B------:R2:W-:Y:S01]  /*127e0*/  STS [R13+0x6400], R74 ;  /* 0x0064004a0d007388 */ /* 0x0005e20000000800 */
[----:B------:R-:W-:Y:S01]  /*127f0*/  F2FP.BF16.F32.PACK_AB R18, R127, R18 ;  /* 0x000000127f12723e */ /* 0x000fe200000010ff */
[----:B------:R-:W-:Y:S01]  /*12800*/  @P5 MUFU.LG2 R3, R3 ;  /* 0x0000000300035308 */ /* 0x000fe20000000c00 */
[----:B------:R-:W-:Y:S01]  /*12810*/  ISETP.NE.AND P4, PT, R11, RZ, PT ;  /* 0x000000ff0b00720c */ /* 0x000fe20003f85270 */
[----:B------:R-:W-:Y:S01]  /*12820*/  STS [R16+0x6000], R77 ;  /* 0x0060004d10007388 */ /* 0x000fe20000000800 */
[----:B------:R-:W-:-:S03]  /*12830*/  @!P2 IMAD.MOV.U32 R24, RZ, RZ, 0x1 ;  /* 0x00000001ff18a424 */ /* 0x000fc600078e00ff */
[----:B------:R1:W-:Y:S04]  /*12840*/  STS [R16+0x6400], R79 ;  /* 0x0064004f10007388 */ /* 0x0003e80000000800 */
[----:B------:R-:W-:Y:S04]  /*12850*/  STS [R19+0x4000], R84 ;  /* 0x0040005413007388 */ /* 0x000fe80000000800 */
[----:B------:R-:W-:Y:S01]  /*12860*/  STS [R19+0x4400], R86 ;  /* 0x0044005613007388 */ /* 0x000fe20000000800 */
[----:B------:R-:W4:Y:S03]  /*12870*/  @P4 MUFU.LG2 R6, R6 ;  /* 0x0000000600064308 */ /* 0x000f260000000c00 */
[----:B------:R-:W-:Y:S04]  /*12880*/  STS [R21+0x4000], R96 ;  /* 0x0040006015007388 */ /* 0x000fe80000000800 */
[----:B------:R-:W-:Y:S01]  /*12890*/  STS [R21+0x4400], R98 ;  /* 0x0044006215007388 */ /* 0x000fe20000000800 */
[----:B--2---:R-:W2:Y:S03]  /*128a0*/  @P2 LDC.64 R12, c[0x0][0x2c0] ;  /* 0x0000b000ff0c2b82 */ /* 0x004ea60000000a00 */
[----:B------:R-:W-:Y:S04]  /*128b0*/  STS [R19+0x6000], R88 ;  /* 0x0060005813007388 */ /* 0x000fe80000000800 */
[----:B------:R5:W-:Y:S04]  /*128c0*/  STS [R19+0x6400], R90 ;  /* 0x0064005a13007388 */ /* 0x000be80000000800 */
[----:B------:R-:W-:Y:S04]  /*128d0*/  STS [R21+0x6000], R92 ;  /* 0x0060005c15007388 */ /* 0x000fe80000000800 */
[----:B------:R4:W-:Y:S01]  /*128e0*/  STS [R21+0x6400], R94 ;  /* 0x0064005e15007388 */ /* 0x0009e20000000800 */
[----:B-1----:R-:W1:Y:S03]  /*128f0*/  S2R R16, SR_CTAID.Z ;  /* 0x0000000000107919 */ /* 0x002e660000002700 */
[----:B------:R-:W-:Y:S01]  /*12900*/  STS [R23+0x4000], R100 ;  /* 0x0040006417007388 */ /* 0x000fe20000000800 */
[----:B--2---:R-:W-:Y:S01]  /*12910*/  @P2 IMAD R13, R13, R12, RZ ;  /* 0x0000000c0d0d2224 */ /* 0x004fe200078e02ff */
[----:B---3--:R-:W-:Y:S01]  /*12920*/  @!P2 MOV R13, R7 ;  /* 0x00000007000da202 */ /* 0x008fe20000000f00 */
[----:B------:R-:W2:Y:S01]  /*12930*/  @P0 LDC R12, c[0x0][0x2e8] ;  /* 0x0000ba00ff0c0b82 */ /* 0x000ea20000000800 */
[----:B------:R-:W-:Y:S04]  /*12940*/  STS [R23+0x4400], R102 ;  /* 0x0044006617007388 */ /* 0x000fe80000000800 */
[----:B------:R-:W-:Y:S01]  /*12950*/  STS [R25+0x4000], R112 ;  /* 0x0040007019007388 */ /* 0x000fe20000000800 */
[----:B-----5:R-:W-:Y:S01]  /*12960*/  @P2 MOV R19, 0x1 ;  /* 0x0000000100132802 */ /* 0x020fe20000000f00 */
[----:B------:R-:W-:-:S02]  /*12970*/  @!P2 IMAD R19, R7, R22, RZ ;  /* 0x000000160713a224 */ /* 0x000fc400078e02ff */
[----:B------:R-:W-:Y:S02]  /*12980*/  STS [R25+0x4400], R114 ;  /* 0x0044007219007388 */ /* 0x000fe40000000800 */
[----:B------:R-:W-:Y:S02]  /*12990*/  IMAD R19, R10, R19, RZ ;  /* 0x000000130a137224 */ /* 0x000fe400078e02ff */
[----:B------:R-:W-:Y:S01]  /*129a0*/  STS [R23+0x6000], R104 ;  /* 0x0060006817007388 */ /* 0x000fe20000000800 */
[----:B----4-:R-:W-:Y:S01]  /*129b0*/  SHF.R.S32.HI R21, RZ, 0x1f, R20 ;  /* 0x0000001fff157819 */ /* 0x010fe20000011414 */
[----:B------:R-:W-:Y:S01]  /*129c0*/  IMAD R10, R24, UR6, RZ ;  /* 0x00000006180a7c24 */ /* 0x000fe2000f8e02ff */
[----:B------:R-:W-:Y:S01]  /*129d0*/  SEL R19, R19, RZ, !P3 ;  /* 0x000000ff13137207 */ /* 0x000fe20005800000 */
[----:B------:R-:W-:Y:S01]  /*129e0*/  STS [R23+0x6400], R106 ;  /* 0x0064006a17007388 */ /* 0x000fe20000000800 */
[----:B------:R-:W-:Y:S02]  /*129f0*/  LEA.HI R7, R21, R20, RZ, 0x3 ;  /* 0x0000001415077211 */ /* 0x000fe400078f18ff */
[----:B------:R-:W-:Y:S01]  /*12a00*/  SHF.L.U32 R10, R10, 0x7, RZ ;  /* 0x000000070a0a7819 */ /* 0x000fe200000006ff */
[----:B------:R-:W-:Y:S01]  /*12a10*/  STS [R25+0x6000], R108 ;  /* 0x0060006c19007388 */ /* 0x000fe20000000800 */
[----:B------:R-:W-:-:S02]  /*12a20*/  SHF.R.S32.HI R22, RZ, 0x3, R7 ;  /* 0x00000003ff167819 */ /* 0x000fc40000011407 */
[----:B------:R-:W-:Y:S01]  /*12a30*/  LOP3.LUT R7, R7, 0xfffffff8, RZ, 0xc0, !PT ;  /* 0xfffffff807077812 */ /* 0x000fe200078ec0ff */
[----:B------:R-:W-:Y:S01]  /*12a40*/  STS [R25+0x6400], R110 ;  /* 0x0064006e19007388 */ /* 0x000fe20000000800 */
[----:B-1----:R-:W-:Y:S02]  /*12a50*/  IMAD R19, R16, R13, R19 ;  /* 0x0000000d10137224 */ /* 0x002fe400078e0213 */
[----:B------:R-:W1:Y:S01]  /*12a60*/  @P6 LDC R13, c[0x0][0x2e8] ;  /* 0x0000ba00ff0d6b82 */ /* 0x000e620000000800 */
[----:B------:R-:W-:Y:S01]  /*12a70*/  STS [R27+0x4000], R116 ;  /* 0x004000741b007388 */ /* 0x000fe20000000800 */
[----:B------:R-:W-:Y:S01]  /*12a80*/  LOP3.LUT P6, RZ, R0, 0x3, RZ, 0xc0, !PT ;  /* 0x0000000300ff7812 */ /* 0x000fe200078cc0ff */
[----:B------:R-:W-:Y:S01]  /*12a90*/  VIADD R0, R22, 0x20 ;  /* 0x0000002016007836 */ /* 0x000fe20000000000 */
[----:B------:R-:W-:Y:S01]  /*12aa0*/  IADD3 R14, P2, P1, R10, R14, R19 ;  /* 0x0000000e0a0e7210 */ /* 0x000fe2000795e013 */
[----:B------:R-:W-:Y:S03]  /*12ab0*/  STS [R27+0x4400], R118 ;  /* 0x004400761b007388 */ /* 0x000fe60000000800 */
[----:B------:R-:W-:Y:S01]  /*12ac0*/  ISETP.GE.AND P3, PT, R0, UR5, PT ;  /* 0x0000000500007c0c */ /* 0x000fe2000bf66270 */
[----:B------:R3:W-:Y:S01]  /*12ad0*/  STS [R29+0x4000], R9 ;  /* 0x004000091d007388 */ /* 0x0007e20000000800 */
[----:B------:R-:W-:-:S03]  /*12ae0*/  MOV R0, 0x7f800000 ;  /* 0x7f80000000007802 */ /* 0x000fc60000000f00 */
[----:B------:R-:W-:Y:S04]  /*12af0*/  STS [R29+0x4400], R130 ;  /* 0x004400821d007388 */ /* 0x000fe80000000800 */
[----:B------:R-:W-:Y:S04]  /*12b00*/  STS [R27+0x6000], R120 ;  /* 0x006000781b007388 */ /* 0x000fe80000000800 */
[----:B------:R-:W-:Y:S04]  /*12b10*/  STS [R27+0x6400], R122 ;  /* 0x0064007a1b007388 */ /* 0x000fe80000000800 */
[----:B------:R4:W-:Y:S04]  /*12b20*/  STS [R29+0x6000], R17 ;  /* 0x006000111d007388 */ /* 0x0009e80000000800 */
[----:B------:R5:W-:Y:S01]  /*12b30*/  STS [R29+0x6400], R18 ;  /* 0x006400121d007388 */ /* 0x000be20000000800 */
[----:B------:R-:W-:Y:S08]  /*12b40*/  BAR.SYNC.DEFER_BLOCKING 0x0 ;  /* 0x0000000000007b1d */ /* 0x000ff00000010000 */
[----:B---3--:R-:W3:Y:S01]  /*12b50*/  @P4 LDC R9, c[0x0][0x2e8] ;  /* 0x0000ba00ff094b82 */ /* 0x008ee20000000800 */
[----:B----4-:R-:W-:Y:S01]  /*12b60*/  SHF.R.S32.HI R17, RZ, 0x1f, R10 ;  /* 0x0000001fff117819 */ /* 0x010fe2000001140a */
[----:B------:R-:W-:Y:S01]  /*12b70*/  VIADD R10, R22, 0x10 ;  /* 0x00000010160a7836 */ /* 0x000fe20000000000 */
[----:B-----5:R-:W-:-:S04]  /*12b80*/  SHF.R.S32.HI R18, RZ, 0x1f, R19 ;  /* 0x0000001fff127819 */ /* 0x020fc80000011413 */
[----:B------:R-:W-:Y:S01]  /*12b90*/  ISETP.GE.AND P4, PT, R10, UR5, PT ;  /* 0x000000050a007c0c */ /* 0x000fe2000bf86270 */
[----:B------:R4:W4:Y:S01]  /*12ba0*/  LDS.128 R32, [R223+0x3800] ;  /* 0x00380000df207984 */ /* 0x0009220000000c00 */
[----:B------:R-:W-:Y:S01]  /*12bb0*/  IADD3.X R17, R17, R15, R18, P2, P1 ;  /* 0x0000000f11117210 */ /* 0x000fe200017e2412 */
[----:B------:R-:W-:Y:S01]  /*12bc0*/  @P0 FMUL.FTZ R18, R5, 0.69314718246459960938 ;  /* 0x3f31721805120820 */ /* 0x000fe20000410000 */
[----:B------:R-:W-:Y:S01]  /*12bd0*/  ISETP.NE.AND P1, PT, R11, RZ, PT ;  /* 0x000000ff0b00720c */ /* 0x000fe20003f25270 */
[----:B------:R1:W4:Y:S01]  /*12be0*/  LDS.128 R28, [R223+0x7800] ;  /* 0x00780000df1c7984 */ /* 0x0003220000000c00 */
[----:B------:R-:W5:Y:S01]  /*12bf0*/  @P5 LDC R10, c[0x0][0x2e8] ;  /* 0x0000ba00ff0a5b82 */ /* 0x000f620000000800 */
[----:B------:R-:W-:Y:S01]  /*12c00*/  MOV R15, 0x7f800000 ;  /* 0x7f800000000f7802 */ /* 0x000fe20000000f00 */
[----:B--2---:R-:W-:Y:S01]  /*12c10*/  @P0 FFMA.FTZ R15, R167, R12, R18 ;  /* 0x0000000ca70f0223 */ /* 0x004fe20000010012 */
[----:B------:R-:W-:Y:S02]  /*12c20*/  ISETP.NE.AND P0, PT, R8, RZ, PT ;  /* 0x000000ff0800720c */ /* 0x000fe40003f05270 */
[----:B------:R-:W-:-:S02]  /*12c30*/  MOV R11, 0x7f800000 ;  /* 0x7f800000000b7802 */ /* 0x000fc40000000f00 */
[----:B------:R-:W-:-:S04]  /*12c40*/  IADD3 R5, R22, 0x40, RZ ;  /* 0x0000004016057810 */ /* 0x000fc80007ffe0ff */
[----:B------:R-:W-:Y:S01]  /*12c50*/  @P1 FMUL.FTZ R19, R6, 0.69314718246459960938 ;  /* 0x3f31721806131820 */ /* 0x000fe20000410000 */
[----:B------:R-:W-:-:S03]  /*12c60*/  IADD3 R6, R22, 0x30, RZ ;  /* 0x0000003016067810 */ /* 0x000fc60007ffe0ff */
[----:B---3--:R-:W-:Y:S01]  /*12c70*/  @P1 FFMA.FTZ R11, R168, R9, R19 ;  /* 0x00000009a80b1223 */ /* 0x008fe20000010013 */
[----:B------:R-:W-:Y:S01]  /*12c80*/  @P0 FMUL.FTZ R9, R4, 0.69314718246459960938 ;  /* 0x3f31721804090820 */ /* 0x000fe20000410000 */
[----:B------:R-:W-:Y:S01]  /*12c90*/  VIADD R4, R22, 0x50 ;  /* 0x0000005016047836 */ /* 0x000fe20000000000 */
[----:B------:R-:W-:Y:S01]  /*12ca0*/  ISETP.GE.AND P2, PT, R6, UR5, PT ;  /* 0x0000000506007c0c */ /* 0x000fe2000bf46270 */
[----:B------:R-:W-:Y:S01]  /*12cb0*/  @P5 FMUL.FTZ R6, R3, 0.69314718246459960938 ;  /* 0x3f31721803065820 */ /* 0x000fe20000410000 */
[----:B------:R-:W-:Y:S01]  /*12cc0*/  ISETP.GE.AND P1, PT, R5, UR5, PT ;  /* 0x0000000505007c0c */ /* 0x000fe2000bf26270 */
[----:B-1----:R-:W-:Y:S01]  /*12cd0*/  @P0 FFMA.FTZ R0, R166, R13, R9 ;  /* 0x0000000da6000223 */ /* 0x002fe20000010009 */
[----:B------:R-:W-:Y:S02]  /*12ce0*/  IADD3 R5, -R7, R20, RZ ;  /* 0x0000001407057210 */ /* 0x000fe40007ffe1ff */
[----:B------:R-:W-:Y:S02]  /*12cf0*/  ISETP.GE.AND P0, PT, R4, UR5, PT ;  /* 0x0000000504007c0c */ /* 0x000fe4000bf06270 */
[----:B------:R-:W-:Y:S01]  /*12d00*/  MOV R4, 0x7f800000 ;  /* 0x7f80000000047802 */ /* 0x000fe20000000f00 */
[----:B-----5:R-:W-:Y:S01]  /*12d10*/  @P5 FFMA.FTZ R4, R165, R10, R6 ;  /* 0x0000000aa5045223 */ /* 0x020fe20000010006 */
[----:B------:R-:W-:Y:S01]  /*12d20*/  SHF.L.U32 R5, R5, 0x3, RZ ;  /* 0x0000000305057819 */ /* 0x000fe200000006ff */
[----:B----4-:R-:W-:Y:S08]  /*12d30*/  @P6 BRA `(.L_x_1193) ;  /* 0x0000000000dc6947 */ /* 0x010ff00003800000 */
[----:B------:R-:W1:Y:S01]  /*12d40*/  S2R R10, SR_TID.X ;  /* 0x00000000000a7919 */ /* 0x000e620000002100 */
[----:B------:R-:W-:Y:S02]  /*12d50*/  SHF.R.S32.HI R9, RZ, 0x1f, R2 ;  /* 0x0000001fff097819 */ /* 0x000fe40000011402 */
[----:B------:R-:W-:Y:S02]  /*12d60*/  P2R R6, PR, RZ, 0x1 ;  /* 0x00000001ff067803 */ /* 0x000fe40000000000 */
[----:B------:R-:W-:Y:S02]  /*12d70*/  LEA.HI R9, R9, R2, RZ, 0x2 ;  /* 0x0000000209097211 */ /* 0x000fe400078f10ff */
[----:B------:R-:W-:Y:S02]  /*12d80*/  P2R R7, PR, RZ, 0x2 ;  /* 0x00000002ff077803 */ /* 0x000fe40000000000 */
[----:B------:R-:W-:Y:S02]  /*12d90*/  LOP3.LUT R9, R9, 0xffffffc, RZ, 0xc0, !PT ;  /* 0x0ffffffc09097812 */ /* 0x000fe400078ec0ff */
[----:B------:R-:W-:-:S02]  /*12da0*/  P2R R8, PR, RZ, 0x4 ;  /* 0x00000004ff087803 */ /* 0x000fc40000000000 */
        /* <DEDUP_REMOVED lines=10> */
[----:B------:R-:W-:-:S04]  /*12e50*/  ISETP.GE.AND P1, PT, R3, UR5, PT ;  /* 0x0000000503007c0c */ /* 0x000fc8000bf26270 */
[----:B------:R-:W-:-:S09]  /*12e60*/  ISETP.GE.AND P0, PT, R9, UR5, PT ;  /* 0x0000000509007c0c */ /* 0x000fd2000bf06270 */
[----:B------:R-:W-:-:S04]  /*12e70*/  @!P1 IMAD R18, R3, R24, RZ ;  /* 0x0000001803129224 */ /* 0x000fc800078e02ff */
[----:B------:R-:W-:Y:S01]  /*12e80*/  @!P0 IMAD R12, R9, R24, RZ ;  /* 0x00000018090c8224 */ /* 0x000fe200078e02ff */
[CC--:B------:R-:W-:Y:S01]  /*12e90*/  @!P1 IADD3 R21, P5, R18.reuse, R14.reuse, RZ ;  /* 0x0000000e12159210 */ /* 0x0c0fe20007fbe0ff */
[C---:B------:R-:W-:Y:S02]  /*12ea0*/  VIADD R9, R3.reuse, 0x40 ;  /* 0x0000004003097836 */ /* 0x040fe40000000000 */
[----:B------:R-:W-:Y:S01]  /*12eb0*/  VIADD R3, R3, 0x48 ;  /* 0x0000004803037836 */ /* 0x000fe20000000000 */
[----:B------:R-:W-:Y:S02]  /*12ec0*/  @!P1 LEA.HI.X.SX32 R18, R18, R17, 0x1, P5 ;  /* 0x0000001112129211 */ /* 0x000fe400028f0eff */
[----:B------:R-:W-:Y:S02]  /*12ed0*/  ISETP.GE.AND P2, PT, R9, UR5, PT ;  /* 0x0000000509007c0c */ /* 0x000fe4000bf46270 */
[----:B------:R-:W-:Y:S02]  /*12ee0*/  ISETP.GE.AND P6, PT, R3, UR5, PT ;  /* 0x0000000503007c0c */ /* 0x000fe4000bfc6270 */
[----:B------:R-:W-:-:S04]  /*12ef0*/  @!P0 IADD3 R19, P5, R12, R14, RZ ;  /* 0x0000000e0c138210 */ /* 0x000fc80007fbe0ff */
[----:B------:R-:W-:-:S05]  /*12f00*/  @!P0 LEA.HI.X.SX32 R12, R12, R17, 0x1, P5 ;  /* 0x000000110c0c8211 */ /* 0x000fca00028f0eff */
[-C--:B------:R-:W-:Y:S02]  /*12f10*/  @!P2 IMAD R10, R9, R24.reuse, RZ ;  /* 0x00000018090aa224 */ /* 0x080fe400078e02ff */
[----:B------:R-:W-:Y:S02]  /*12f20*/  @!P6 IMAD R24, R3, R24, RZ ;  /* 0x000000180318e224 */ /* 0x000fe400078e02ff */
[----:B------:R-:W1:Y:S01]  /*12f30*/  @!P1 LDC.64 R2, c[0x0][0x2b0] ;  /* 0x0000ac00ff029b82 */ /* 0x000e620000000a00 */
[----:B------:R-:W-:-:S04]  /*12f40*/  @!P2 IADD3 R13, P5, R10, R14, RZ ;  /* 0x0000000e0a0da210 */ /* 0x000fc80007fbe0ff */
[----:B------:R-:W-:Y:S02]  /*12f50*/  @!P2 LEA.HI.X.SX32 R10, R10, R17, 0x1, P5 ;  /* 0x000000110a0aa211 */ /* 0x000fe400028f0eff */
        /* <DEDUP_REMOVED lines=21> */
.L_x_1193:
[----:B------:R-:W-:Y:S05]  /*130b0*/  BSYNC B0 ;  /* 0x0000000000007941 */ /* 0x000fea0003800000 */
.L_x_1192:
[----:B--2---:R-:W-:Y:S01]  /*130c0*/  SHF.R.S32.HI R2, RZ, 0x1f, R5 ;  /* 0x0000001fff027819 */ /* 0x004fe20000011405 */
[----:B------:R1:W2:Y:S01]  /*130d0*/  LDS.128 R8, [R223] ;  /* 0x00000000df087984 */ /* 0x0002a20000000c00 */
[----:B------:R-:W-:Y:S01]  /*130e0*/  IADD3 R14, P5, R5, UR10, RZ ;  /* 0x0000000a050e7c10 */ /* 0x000fe2000ffbe0ff */
[----:B------:R-:W-:Y:S01]  /*130f0*/  VIADD R0, R22, 0x60 ;  /* 0x0000006016007836 */ /* 0x000fe20000000000 */
[----:B------:R-:W-:Y:S01]  /*13100*/  SHF.R.S32.HI R3, RZ, 0x1f, R16 ;  /* 0x0000001fff037819 */ /* 0x000fe20000011410 */
[----:B------:R1:W3:Y:S01]  /*13110*/  LDS.128 R4, [R223+0x4000] ;  /* 0x00400000df047984 */ /* 0x0002e20000000c00 */
[----:B------:R-:W-:Y:S01]  /*13120*/  IADD3.X R15, R2, UR4, RZ, P5, !PT ;  /* 0x00000004020f7c10 */ /* 0x000fe2000affe4ff */
[----:B------:R-:W-:Y:S01]  /*13130*/  ULDC.64 UR6, c[0x0][0x2a0] ;  /* 0x0000a80000067ab9 */ /* 0x000fe20000000a00 */
[----:B------:R-:W-:Y:S01]  /*13140*/  ISETP.GE.AND P5, PT, R22, UR5, PT ;  /* 0x0000000516007c0c */ /* 0x000fe2000bfa6270 */
[----:B------:R-:W-:Y:S01]  /*13150*/  IMAD R3, R3, UR6, RZ ;  /* 0x0000000603037c24 */ /* 0x000fe2000f8e02ff */
[----:B------:R-:W-:Y:S01]  /*13160*/  SHF.R.S32.HI R23, RZ, 0x1f, R22 ;  /* 0x0000001fff177819 */ /* 0x000fe20000011416 */
[----:B------:R-:W-:Y:S01]  /*13170*/  IMAD.U32 R13, RZ, RZ, UR15 ;  /* 0x0000000fff0d7e24 */ /* 0x000fe2000f8e00ff */
[----:B------:R-:W-:Y:S01]  /*13180*/  ISETP.GE.AND P6, PT, R0, UR5, PT ;  /* 0x0000000500007c0c */ /* 0x000fe2000bfc6270 */
[C---:B------:R-:W-:Y:S01]  /*13190*/  IMAD R0, R16.reuse, UR7, R3 ;  /* 0x0000000710007c24 */ /* 0x040fe2000f8e0203 */
[----:B------:R-:W-:Y:S01]  /*131a0*/  BSSY B0, `(.L_x_1194) ;  /* 0x0000011000007945 */ /* 0x000fe20003800000 */
[----:B------:R-:W-:-:S04]  /*131b0*/  IMAD.WIDE.U32 R14, R16, UR6, R14 ;  /* 0x00000006100e7c25 */ /* 0x000fc8000f8e000e */
[----:B------:R-:W-:Y:S01]  /*131c0*/  IMAD.WIDE R12, R13, 0x80, R22 ;  /* 0x000000800d0c7825 */ /* 0x000fe200078e0216 */
[----:B------:R-:W-:-:S03]  /*131d0*/  IADD3 R22, R22, 0x70, RZ ;  /* 0x0000007016167810 */ /* 0x000fc60007ffe0ff */
        /* <DEDUP_REMOVED lines=13> */
.L_x_1195:
[----:B------:R-:W-:Y:S05]  /*132b0*/  BSYNC B0 ;  /* 0x0000000000007941 */ /* 0x000fea0003800000 */
.L_x_1194:
[----:B--2-4-:R2:W4:Y:S01]  /*132c0*/  LDS.128 R8, [R223+0x800] ;  /* 0x00080000df087984 */ /* 0x0145220000000c00 */
[----:B------:R-:W-:Y:S01]  /*132d0*/  BSSY B0, `(.L_x_1196) ;  /* 0x0000012000007945 */ /* 0x000fe20003800000 */
[----:B------:R-:W-:Y:S02]  /*132e0*/  ISETP.GE.AND P5, PT, R22, UR5, PT ;  /* 0x0000000516007c0c */ /* 0x000fe4000bfa6270 */
[----:B---3--:R2:W3:Y:S01]  /*132f0*/  LDS.128 R4, [R223+0x4800] ;  /* 0x00480000df047984 */ /* 0x0084e20000000c00 */
        /* <DEDUP_REMOVED lines=14> */
[----:B---3--:R4:W-:Y:S02]  /*133e0*/  STG.E.128 desc[UR16][R2.64+0x80], R4 ;  /* 0x0000800402007986 */ /* 0x0089e4000c101d10 */
.L_x_1197:
[----:B------:R-:W-:Y:S05]  /*133f0*/  BSYNC B0 ;  /* 0x0000000000007941 */ /* 0x000fea0003800000 */
.L_x_1196:
[----:B----4-:R4:W1:Y:S01]  /*13400*/  LDS.128 R8, [R223+0x1000] ;  /* 0x00100000df087984 */ /* 0x0108620000000c00 */
[----:B------:R-:W-:Y:S03]  /*13410*/  BSSY B0, `(.L_x_1198) ;  /* 0x0000011000007945 */ /* 0x000fe60003800000 */
        /* <DEDUP_REMOVED lines=14> */
[----:B-1----:R1:W-:Y:S04]  /*13500*/  STG.E.128 desc[UR16][R2.64], R8 ;  /* 0x0000000802007986 */ /* 0x0023e8000c101d10 */
[----:B---3--:R1:W-:Y:S02]  /*13510*/  STG.E.128 desc[UR16][R2.64+0x80], R4 ;  /* 0x0000800402007986 */ /* 0x0083e4000c101d10 */
.L_x_1199:
[----:B------:R-:W-:Y:S05]  /*13520*/  BSYNC B0 ;  /* 0x0000000000007941 */ /* 0x000fea0003800000 */
.L_x_1198:
[----:B-1----:R1:W1:Y:S01]  /*13530*/  LDS.128 R8, [R223+0x1800] ;  /* 0x00180000df087984 */ /* 0x0022620000000c00 */
[----:B------:R-:W-:Y:S03]  /*13540*/  BSSY B0, `(.L_x_1200) ;  /* 0x0000011000007945 */ /* 0x000fe60003800000 */
[----:B---3--:R3:W1:Y:S01]  /*13550*/  LDS.128 R4, [R223+0x5800] ;  /* 0x00580000df047984 */ /* 0x0086620000000c00 */
        /* <DEDUP_REMOVED lines=14> */
[----:B------:R1:W-:Y:S02]  /*13640*/  STG.E.128 desc[UR16][R2.64+0x80], R4 ;  /* 0x0000800402007986 */ /* 0x0003e4000c101d10 */
.L_x_1201:
[----:B------:R-:W-:Y:S05]  /*13650*/  BSYNC B0 ;  /* 0x0000000000007941 */ /* 0x000fea0003800000 */
.L_x_1200:
[----:B-1----:R1:W1:Y:S01]  /*13660*/  LDS.128 R8, [R223+0x2000] ;  /* 0x00200000df087984 */ /* 0x0022620000000c00 */
        /* <DEDUP_REMOVED lines=17> */
.L_x_1203:
[----:B------:R-:W-:Y:S05]  /*13780*/  BSYNC B0 ;  /* 0x0000000000007941 */ /* 0x000fea0003800000 */
.L_x_1202:
        /* <DEDUP_REMOVED lines=18> */
.L_x_1205:
[----:B------:R-:W-:Y:S05]  /*138b0*/  BSYNC B0 ;  /* 0x0000000000007941 */ /* 0x000fea0003800000 */
.L_x_1204:
        /* <DEDUP_REMOVED lines=18> */
.L_x_1207:
[----:B------:R-:W-:Y:S05]  /*139e0*/  BSYNC B0 ;  /* 0x0000000000007941 */ /* 0x000fea0003800000 */
.L_x_1206:
[----:B------:R-:W-:Y:S05]  /*139f0*/  @P5 EXIT ;  /* 0x000000000000594d */ /* 0x000fea0003800000 */
        /* <DEDUP_REMOVED lines=15> */
.L_x_1176:
        /* <DEDUP_REMOVED lines=37> */
[C---:B------:R-:W-:Y:S01]  /*13d40*/  ISETP.GE.AND P0, PT, R12.reuse, UR28, PT ;  /* 0x0000001c0c007c0c */ /* 0x040fe2000bf06270 */
[----:B------:R-:W-:Y:S01]  /*13d50*/  @UP2 UIMAD UR20, UR5, UR4, URZ ;  /* 0x00000004051422a4 */ /* 0x000fe2000f8e023f */
[----:B------:R-:W-:Y:S01]  /*13d60*/  BSSY B0, `(.L_x_1208) ;  /* 0x000002f000007945 */ /* 0x000fe20003800000 */
[----:B------:R-:W-:Y:S01]  /*13d70*/  UISETP.NE.OR UP1, UPT, UR14, -0x1, UP3 ;  /* 0xffffffff0e00788c */ /* 0x000fe20009f25670 */
[----:B------:R-:W-:Y:S01]  /*13d80*/  ISETP.GE.OR P5, PT, R12, UR28, P6 ;  /* 0x0000001c0c007c0c */ /* 0x000fe2000b7a6670 */
        /* <DEDUP_REMOVED lines=10> */
[----:B------:R-:W-:Y:S01]  /*13e30*/  @!UP1 UIMAD UR14, UR12, UR10, URZ ;  /* 0x0000000a0c0e92a4 */ /* 0x000fe2000f8e023f */
[----:B------:R-:W-:Y:S01]  /*13e40*/  ISETP.GE.AND P2, PT, R9, UR28, PT ;  /* 0x0000001c09007c0c */ /* 0x000fe2000bf46270 */
[----:B------:R-:W-:Y:S01]  /*13e50*/  UIMAD UR6, UR12, UR6, URZ ;  /* 0x000000060c0672a4 */ /* 0x000fe2000f8e023f */
[----:B------:R-:W-:Y:S01]  /*13e60*/  ISETP.GE.AND P1, PT, R8, UR28, PT ;  /* 0x0000001c08007c0c */ /* 0x000fe2000bf26270 */
[----:B------:R-:W-:Y:S01]  /*13e70*/  @UP2 ULDC UR7, c[0x0][0x2c0] ;  /* 0x0000b00000072ab9 */ /* 0x000fe20000000800 */
[----:B------:R-:W-:Y:S01]  /*13e80*/  @!UP2 UMOV UR7, 0x1 ;  /* 0x000000010007a882 */ /* 0x000fe20000000000 */
[----:B------:R-:W-:Y:S01]  /*13e90*/  USEL UR6, UR6, URZ, UP3 ;  /* 0x0000003f06067287 */ /* 0x000fe20009800000 */
[----:B------:R-:W-:Y:S01]  /*13ea0*/  ISETP.GE.AND P4, PT, R7, UR28, PT ;  /* 0x0000001c07007c0c */ /* 0x000fe2000bf86270 */
[----:B------:R-:W-:Y:S01]  /*13eb0*/  @!UP2 UMOV UR20, UR4 ;  /* 0x000000040014ac82 */ /* 0x000fe20008000000 */
[----:B------:R-:W-:Y:S01]  /*13ec0*/  UIMAD UR27, UR27, UR7, URZ ;  /* 0x000000071b1b72a4 */ /* 0x000fe2000f8e023f */
[----:B------:R-:W-:Y:S01]  /*13ed0*/  ISETP.GE.AND P3, PT, R6, UR28, PT ;  /* 0x0000001c06007c0c */ /* 0x000fe2000bf66270 */
[----:B------:R-:W-:Y:S01]  /*13ee0*/  UIMAD UR20, UR9, UR20, UR6 ;  /* 0x00000014091472a4 */ /* 0x000fe2000f8e0206 */
[----:B------:R-:W-:Y:S01]  /*13ef0*/  IMAD.WIDE R10, R11, 0x80, R12 ;  /* 0x000000800b0a7825 */ /* 0x000fe200078e020c */
[----:B------:R-:W-:Y:S01]  /*13f00*/  UIMAD UR5, UR9, UR5, UR11 ;  /* 0x00000005090572a4 */ /* 0x000fe2000f8e020b */
[----:B------:R-:W-:Y:S01]  /*13f10*/  @!UP3 UMOV UR22, UR14 ;  /* 0x0000000e0016bc82 */ /* 0x000fe20008000000 */
[----:B------:R-:W-:Y:S01]  /*13f20*/  @!UP3 USHF.R.S32.HI UR23, URZ, 0x1f, UR14 ;  /* 0x0000001f3f17b899 */ /* 0x000fe2000801140e */
[----:B------:R-:W-:Y:S01]  /*13f30*/  VIADD R5, R12, 0x50 ;  /* 0x000000500c057836 */ /* 0x000fe20000000000 */
[----:B------:R-:W-:-:S02]  /*13f40*/  USHF.R.S32.HI UR4, URZ, 0x1f, UR27 ;  /* 0x0000001f3f047899 */ /* 0x000fc4000801141b */
[----:B------:R-:W-:Y:S01]  /*13f50*/  VIADD R17, R15, UR5 ;  /* 0x000000050f117c36 */ /* 0x000fe20008000000 */
        /* <DEDUP_REMOVED lines=15> */
.L_x_1209:
[----:B------:R-:W-:Y:S05]  /*14050*/  BSYNC B0 ;  /* 0x0000000000007941 */ /* 0x000fea0003800000 */
.L_x_1208:
[----:B------:R-:W-:Y:S01]  /*14060*/  BSSY B0, `(.L_x_1210) ;  /* 0x0000012000007945 */ /* 0x000fe20003800000 */
[----:B------:R-:W-:Y:S02]  /*14070*/  ISETP.GE.AND P0, PT, R5, UR28, PT ;  /* 0x0000001c05007c0c */ /* 0x000fe4000bf06270 */
[----:B------:R-:W-:Y:S01]  /*14080*/  IADD3 R4, R12, 0x60, RZ ;  /* 0x000000600c047810 */ /* 0x000fe20007ffe0ff */
[----:B------:R-:W-:Y:S05]  /*14090*/  @P2 BRA `(.L_x_1211) ;  /* 0x0000000000382947 */ /* 0x000fea0003800000 */
[----:B-1----:R-:W-:Y:S01]  /*140a0*/  IADD3 R3, P2, R10, 0x10, RZ ;  /* 0x000000100a037810 */ /* 0x002fe20007f5e0ff */
        /* <DEDUP_REMOVED lines=13> */
.L_x_1211:
[----:B------:R-:W-:Y:S05]  /*14180*/  BSYNC B0 ;  /* 0x0000000000007941 */ /* 0x000fea0003800000 */
.L_x_1210:
[----:B------:R-:W-:Y:S01]  /*14190*/  BSSY B0, `(.L_x_1212) ;  /* 0x0000012000007945 */ /* 0x000fe20003800000 */
[----:B------:R-:W-:Y:S02]  /*141a0*/  ISETP.GE.AND P2, PT, R4, UR28, PT ;  /* 0x0000001c04007c0c */ /* 0x000fe4000bf46270 */
[----:B------:R-:W-:Y:S01]  /*141b0*/  IADD3 R0, R12, 0x70, RZ ;  /* 0x000000700c007810 */ /* 0x000fe20007ffe0ff */
[----:B------:R-:W-:Y:S05]  /*141c0*/  @P1 BRA `(.L_x_1213) ;  /* 0x0000000000381947 */ /* 0x000fea0003800000 */
[----:B-12---:R-:W-:Y:S01]  /*141d0*/  IADD3 R3, P1, R10, 0x20, RZ ;  /* 0x000000200a037810 */ /* 0x006fe20007f3e0ff */
        /* <DEDUP_REMOVED lines=13> */
.L_x_1213:
[----:B------:R-:W-:Y:S05]  /*142b0*/  BSYNC B0 ;  /* 0x0000000000007941 */ /* 0x000fea0003800000 */
.L_x_1212:
[----:B------:R-:W-:Y:S01]  /*142c0*/  BSSY B0, `(.L_x_1214) ;  /* 0x0000011000007945 */ /* 0x000fe20003800000 */
[----:B------:R-:W-:-:S03]  /*142d0*/  ISETP.GE.AND P1, PT, R0, UR28, PT ;  /* 0x0000001c00007c0c */ /* 0x000fc6000bf26270 */
[----:B------:R-:W-:Y:S10]  /*142e0*/  @P4 BRA `(.L_x_1215) ;  /* 0x0000000000384947 */ /* 0x000ff40003800000 */
        /* <DEDUP_REMOVED lines=9> */
[----:B---3--:R-:W-:Y:S02]  /*14380*/  LEA R20, P4, R18, UR4, 0x1 ;  /* 0x0000000412147c11 */ /* 0x008fe4000f8808ff */
[----:B------:R-:W-:-:S04]  /*14390*/  IADD3 R2, R2, R19, RZ ;  /* 0x0000001302027210 */ /* 0x000fc80007ffe0ff */
[----:B------:R-:W-:-:S05]  /*143a0*/  LEA.HI.X R21, R18, UR5, R2, 0x1, P4 ;  /* 0x0000000512157c11 */ /* 0x000fca000a0f0c02 */
[----:B------:R4:W-:Y:S04]  /*143b0*/  STG.E.128 desc[UR16][R20.64], RZ ;  /* 0x000000ff14007986 */ /* 0x0009e8000c101d10 */
[----:B------:R4:W-:Y:S02]  /*143c0*/  STG.E.128 desc[UR16][R20.64+0x80], RZ ;  /* 0x000080ff14007986 */ /* 0x0009e4000c101d10 */
.L_x_1215:
[----:B------:R-:W-:Y:S05]  /*143d0*/  BSYNC B0 ;  /* 0x0000000000007941 */ /* 0x000fea0003800000 */
.L_x_1214:
[----:B------:R-:W-:Y:S01]  /*143e0*/  BSSY B0, `(.L_x_1216) ;  /* 0x0000011000007945 */ /* 0x000fe20003800000 */
[----:B------:R-:W-:-:S03]  /*143f0*/  ISETP.GE.OR P4, PT, R9, UR28, P6 ;  /* 0x0000001c09007c0c */ /* 0x000fc6000b786670 */
        /* <DEDUP_REMOVED lines=10> */
[----:B---34-:R-:W-:Y:S02]  /*144a0*/  LEA R20, P3, R18, UR4, 0x1 ;  /* 0x0000000412147c11 */ /* 0x018fe4000f8608ff */
[----:B------:R-:W-:-:S04]  /*144b0*/  IADD3 R2, R2, R19, RZ ;  /* 0x0000001302027210 */ /* 0x000fc80007ffe0ff */
[----:B------:R-:W-:-:S05]  /*144c0*/  LEA.HI.X R21, R18, UR5, R2, 0x1, P3 ;  /* 0x0000000512157c11 */ /* 0x000fca00098f0c02 */
[----:B------:R1:W-:Y:S04]  /*144d0*/  STG.E.128 desc[UR16][R20.64], RZ ;  /* 0x000000ff14007986 */ /* 0x0003e8000c101d10 */
[----:B------:R1:W-:Y:S02]  /*144e0*/  STG.E.128 desc[UR16][R20.64+0x80], RZ ;  /* 0x000080ff14007986 */ /* 0x0003e4000c101d10 */
.L_x_1217:
[----:B------:R-:W-:Y:S05]  /*144f0*/  BSYNC B0 ;  /* 0x0000000000007941 */ /* 0x000fea0003800000 */
.L_x_1216:
        /* <DEDUP_REMOVED lines=17> */
.L_x_1219:
[----:B------:R-:W-:Y:S05]  /*14610*/  BSYNC B0 ;  /* 0x0000000000007941 */ /* 0x000fea0003800000 */
.L_x_1218:
[----:B------:R-:W-:Y:S04]  /*14620*/  BSSY B0, `(.L_x_1220) ;  /* 0x0000010000007945 */ /* 0x000fe80003800000 */
        /* <DEDUP_REMOVED lines=15> */
.L_x_1221:
[----:B------:R-:W-:Y:S05]  /*14720*/  BSYNC B0 ;  /* 0x0000000000007941 */ /* 0x000fea0003800000 */
.L_x_1220:
[----:B------:R-:W-:Y:S04]  /*14730*/  BSSY B0, `(.L_x_1222) ;  /* 0x0000010000007945 */ /* 0x000fe80003800000 */
[----:B------:R-:W-:Y:S05]  /*14740*/  @P1 BRA `(.L_x_1223) ;  /* 0x0000000000381947 */ /* 0x000fea0003800000 */
[----:B-12---:R-:W-:Y:S01]  /*14750*/  IADD3 R2, P0, R10, 0x70, RZ ;  /* 0x000000700a027810 */ /* 0x006fe20007f1e0ff */
[----:B------:R-:W-:Y:S01]  /*14760*/  ULDC.64 UR4, c[0x0][0x298] ;  /* 0x0000a60000047ab9 */ /* 0x000fe20000000a00 */
[----:B------:R-:W-:-:S03]  /*14770*/  IMAD.MOV.U32 R10, RZ, RZ, R14 ;  /* 0x000000ffff0a7224 */ /* 0x000fc600078e000e */
[----:B------:R-:W-:Y:S01]  /*14780*/  IMAD.X R3, RZ, RZ, R11, P0 ;  /* 0x000000ffff037224 */ /* 0x000fe200000e060b */
[----:B------:R-:W-:-:S03]  /*14790*/  MOV R11, R17 ;  /* 0x00000011000b7202 */ /* 0x000fc60000000f00 */
[----:B------:R-:W-:Y:S02]  /*147a0*/  IMAD R3, R3, UR4, RZ ;  /* 0x0000000403037c24 */ /* 0x000fe4000f8e02ff */
        /* <DEDUP_REMOVED lines=8> */
.L_x_1223:
[----:B------:R-:W-:Y:S05]  /*14830*/  BSYNC B0 ;  /* 0x0000000000007941 */ /* 0x000fea0003800000 */
.L_x_1222:
[----:B------:R-:W-:Y:S04]  /*14840*/  BSSY B0, `(.L_x_1224) ;  /* 0x000000a000007945 */ /* 0x000fe80003800000 */
[----:B------:R-:W-:Y:S05]  /*14850*/  @P5 BRA `(.L_x_1225) ;  /* 0x0000000000205947 */ /* 0x000fea0003800000 */
[----:B-12---:R-:W-:Y:S01]  /*14860*/  IMAD R2, R12, UR7, RZ ;  /* 0x000000070c027c24 */ /* 0x006fe2000f8e02ff */
[----:B------:R-:W-:-:S04]  /*14870*/  ULDC.64 UR4, c[0x0][0x2b0] ;  /* 0x0000ac0000047ab9 */ /* 0x000fc80000000a00 */
[----:B------:R-:W-:-:S04]  /*14880*/  IADD3 R3, P0, R2, UR6, RZ ;  /* 0x0000000602037c10 */ /* 0x000fc8000ff1e0ff */
[----:B------:R-:W-:Y:S02]  /*14890*/  LEA.HI.X.SX32 R2, R2, UR22, 0x1, P0 ;  /* 0x0000001602027c11 */ /* 0x000fe400080f0eff */
[----:B------:R-:W-:-:S04]  /*148a0*/  LEA R10, P0, R3, UR4, 0x2 ;  /* 0x00000004030a7c11 */ /* 0x000fc8000f8010ff */
[----:B------:R-:W-:Y:S01]  /*148b0*/  LEA.HI.X R11, R3, UR5, R2, 0x2, P0 ;  /* 0x00000005030b7c11 */ /* 0x000fe200080f1402 */
[----:B------:R-:W-:-:S05]  /*148c0*/  IMAD.MOV.U32 R3, RZ, RZ, 0x7f800000 ;  /* 0x7f800000ff037424 */ /* 0x000fca00078e00ff */
[----:B------:R1:W-:Y:S03]  /*148d0*/  STG.E desc[UR16][R10.64], R3 ;  /* 0x000000030a007986 */ /* 0x0003e6000c101910 */
.L_x_1225:
[----:B------:R-:W-:Y:S05]  /*148e0*/  BSYNC B0 ;  /* 0x0000000000007941 */ /* 0x000fea0003800000 */
.L_x_1224:
[----:B------:R-:W-:Y:S01]  /*148f0*/  BSSY B0, `(.L_x_1226) ;  /* 0x000000f000007945 */ /* 0x000fe20003800000 */
[----:B------:R-:W-:Y:S02]  /*14900*/  ISETP.GE.OR P5, PT, R7, UR28, P6 ;  /* 0x0000001c07007c0c */ /* 0x000fe4000b7a6670 */
[----:B------:R-:W-:Y:S02]  /*14910*/  ISETP.GE.OR P2, PT, R6, UR28, P6 ;  /* 0x0000001c06007c0c */ /* 0x000fe4000b746670 */
[----:B------:R-:W-:Y:S02]  /*14920*/  ISETP.GE.OR P1, PT, R5, UR28, P6 ;  /* 0x0000001c05007c0c */ /* 0x000fe4000b726670 */
[----:B------:R-:W-:Y:S02]  /*14930*/  ISETP.GE.OR P0, PT, R4, UR28, P6 ;  /* 0x0000001c04007c0c */ /* 0x000fe4000b706670 */
[----:B------:R-:W-:Y:S01]  /*14940*/  ISETP.GE.OR P6, PT, R0, UR28, P6 ;  /* 0x0000001c00007c0c */ /* 0x000fe2000b7c6670 */
[----:B------:R-:W-:-:S12]  /*14950*/  @P4 BRA `(.L_x_1227) ;  /* 0x0000000000204947 */ /* 0x000fd80003800000 */
        /* <DEDUP_REMOVED lines=8> */
.L_x_1227:
[----:B------:R-:W-:Y:S05]  /*149e0*/  BSYNC B0 ;  /* 0x0000000000007941 */ /* 0x000fea0003800000 */
.L_x_1226:
        /* <DEDUP_REMOVED lines=10> */
.L_x_1229:
[----:B------:R-:W-:Y:S05]  /*14a90*/  BSYNC B0 ;  /* 0x0000000000007941 */ /* 0x000fea0003800000 */
.L_x_1228:
        /* <DEDUP_REMOVED lines=10> */
.L_x_1231:
[----:B------:R-:W-:Y:S05]  /*14b40*/  BSYNC B0 ;  /* 0x0000000000007941 */ /* 0x000fea0003800000 */
.L_x_1230:
        /* <DEDUP_REMOVED lines=10> */
.L_x_1233:
[----:B------:R-:W-:Y:S05]  /*14bf0*/  BSYNC B0 ;  /* 0x0000000000007941 */ /* 0x000fea0003800000 */
.L_x_1232:
        /* <DEDUP_REMOVED lines=10> */
.L_x_1235:
[----:B------:R-:W-:Y:S05]  /*14ca0*/  BSYNC B0 ;  /* 0x0000000000007941 */ /* 0x000fea0003800000 */
.L_x_1234:
        /* <DEDUP_REMOVED lines=10> */
.L_x_1237:
[----:B------:R-:W-:Y:S05]  /*14d50*/  BSYNC B0 ;  /* 0x0000000000007941 */ /* 0x000fea0003800000 */
.L_x_1236:
[----:B------:R-:W-:Y:S05]  /*14d60*/  @P6 EXIT ;  /* 0x000000000000694d */ /* 0x000fea0003800000 */
[----:B------:R-:W-:Y:S01]  /*14d70*/  IMAD R0, R0, UR7, RZ ;  /* 0x0000000700007c24 */ /* 0x000fe2000f8e02ff */
[----:B------:R-:W-:Y:S01]  /*14d80*/  ULDC.64 UR4, c[0x0][0x2b0] ;  /* 0x0000ac0000047ab9 */ /* 0x000fe20000000a00 */
[----:B-1----:R-:W-:-:S03]  /*14d90*/  IMAD.MOV.U32 R5, RZ, RZ, 0x7f800000 ;  /* 0x7f800000ff057424 */ /* 0x002fc600078e00ff */
[----:B--2---:R-:W-:-:S04]  /*14da0*/  IADD3 R3, P0, R0, UR6, RZ ;  /* 0x0000000600037c10 */ /* 0x004fc8000ff1e0ff */
[----:B------:R-:W-:Y:S02]  /*14db0*/  LEA.HI.X.SX32 R0, R0, UR22, 0x1, P0 ;  /* 0x0000001600007c11 */ /* 0x000fe400080f0eff */
[----:B------:R-:W-:-:S04]  /*14dc0*/  LEA R2, P0, R3, UR4, 0x2 ;  /* 0x0000000403027c11 */ /* 0x000fc8000f8010ff */
[----:B------:R-:W-:-:S05]  /*14dd0*/  LEA.HI.X R3, R3, UR5, R0, 0x2, P0 ;  /* 0x0000000503037c11 */ /* 0x000fca00080f1400 */
[----:B------:R-:W-:Y:S01]  /*14de0*/  STG.E desc[UR16][R2.64], R5 ;  /* 0x0000000502007986 */ /* 0x000fe2000c101910 */
[----:B------:R-:W-:Y:S05]  /*14df0*/  EXIT ;  /* 0x000000000000794d */ /* 0x000fea0003800000 */
.L_x_1238:
        /* <DEDUP_REMOVED lines=16> */
.L_x_1757:


//--------------------- .text._ZN5flash16flash_fwd_kernelI23Flash_fwd_kernel_traitsILi128ELi128ELi32ELi4ELb0ELb0EN7cutlass10bfloat16_tE19Flash_kernel_traitsILi128ELi128ELi32ELi4ES3_EELb1ELb1ELb0ELb1ELb0ELb0ELb0ELb0EEEvNS_16Flash_fwd_paramsE --------------------------
	.section	.text._ZN5flash16flash_fwd_kernelI23Flash_fwd_kernel_traitsILi128ELi128ELi32ELi4ELb0ELb0EN7cutlass10bfloat16_tE19Flash_kernel_traitsILi128ELi128ELi32ELi4ES3_EELb1ELb1ELb0ELb1ELb0ELb0ELb0ELb0EEEvNS_16Flash_fwd_paramsE,"ax",@progbits
	.align	128
        .global         _ZN5flash16flash_fwd_kernelI23Flash_fwd_kernel_traitsILi128ELi128ELi32ELi4ELb0ELb0EN7cutlass10bfloat16_tE19Flash_kernel_traitsILi128ELi128ELi32ELi4ES3_EELb1ELb1ELb0ELb1ELb0ELb0ELb0ELb0EEEvNS_16Flash_fwd_paramsE
        .type           _ZN5flash16flash_fwd_kernelI23Flash_fwd_kernel_traitsILi128ELi128ELi32ELi4ELb0ELb0EN7cutlass10bfloat16_tE19Flash_kernel_traitsILi128ELi128ELi32ELi4ES3_EELb1ELb1ELb0ELb1ELb0ELb0ELb0ELb0EEEvNS_16Flash_fwd_paramsE,@function
        .size           _ZN5flash16flash_fwd_kernelI23Flash_fwd_kernel_traitsILi128ELi128ELi32ELi4ELb0ELb0EN7cutlass10bfloat16_tE19Flash_kernel_traitsILi128ELi128ELi32ELi4ES3_EELb1ELb1ELb0ELb1ELb0ELb0ELb0ELb0EEEvNS_16Flash_fwd_paramsE,(.L_x_1758 - _ZN5flash16flash_fwd_kernelI23Flash_fwd_kernel_traitsILi128ELi128ELi32ELi4ELb0ELb0EN7cutlass10bfloat16_tE19Flash_kernel_traitsILi128ELi128ELi32ELi4ES3_EELb1ELb1ELb0ELb1ELb0ELb0ELb0ELb0EEEvNS_16Flash_fwd_paramsE)
        .other          _ZN5flash16flash_fwd_kernelI23Flash_fwd_kernel_traitsILi128ELi128ELi32ELi4ELb0ELb0EN7cutlass10bfloat16_tE19Flash_kernel_traitsILi128ELi128ELi32ELi4ES3_EELb1ELb1ELb0ELb1ELb0ELb0ELb0ELb0EEEvNS_16Flash_fwd_paramsE,@"STO_CUDA_ENTRY STV_DEFAULT"
_ZN5flash16flash_fwd_kernelI23Flash_fwd_kernel_traitsILi128ELi128ELi32ELi4ELb0ELb0EN7cutlass10bfloat16_tE19Flash_kernel_traitsILi128ELi128ELi32ELi4ES3_EELb1ELb1ELb0ELb1ELb0ELb0ELb0ELb0EEEvNS_16Flash_fwd_paramsE:
.text._ZN5flash16flash_fwd_kernelI23Flash_fwd_kernel_traitsILi128ELi128ELi32ELi4ELb0ELb0EN7cutlass10bfloat16_tE19Flash_kernel_traitsILi128ELi128ELi32ELi4ES3_EELb1ELb1ELb0ELb1ELb0ELb0ELb0ELb0EEEvNS_16Flash_fwd_paramsE:
        /* <DEDUP_REMOVED lines=93> */
.L_x_1239:
[----:B------:R-:W-:-:S05]  /*05d0*/  ULDC UR8, c[0x0][0x2c8] ;  /* 0x0000b20000087ab9 */ /* 0x000fca0000000800 */
.L_x_1240:
        /* <DEDUP_REMOVED lines=38> */
[CC--:B------:R-:W-:Y:S01]  /*0840*/  LEA.HI R5, R11.reuse, R101.reuse, RZ, 0x3 ;  /* 0x000000650b057211 */ /* 0x0c0fe200078f18ff */
[----:B------:R-:W-:Y:S01]  /*0850*/  UISETP.NE.AND UP1, UPT, UR15, -0x1, UPT ;  /* 0xffffffff0f00788c */ /* 0x000fe2000bf25270 */
[----:B------:R-:W-:Y:S01]  /*0860*/  LEA.HI R25, R11, R101, RZ, 0x4 ;  /* 0x000000650b197211 */ /* 0x000fe200078f20ff */
[----:B------:R-:W-:Y:S01]  /*0870*/  UISETP.NE.AND UP0, UPT, UR6, -0x1, UPT ;  /* 0xffffffff0600788c */ /* 0x000fe2000bf05270 */
[----:B------:R-:W-:Y:S01]  /*0880*/  SHF.R.S32.HI R6, RZ, 0x3, R5 ;  /* 0x00000003ff067819 */ /* 0x000fe20000011405 */
[----:B------:R-:W-:Y:S01]  /*0890*/  UIADD3 UR14, -UR19, UR23, URZ ;  /* 0x00000017130e7290 */ /* 0x000fe2000fffe13f */
[----:B------:R-:W-:Y:S01]  /*08a0*/  IMAD.U32 R8, RZ, RZ, UR16 ;  /* 0x00000010ff087e24 */ /* 0x000fe2000f8e00ff */
[----:B------:R-:W-:Y:S01]  /*08b0*/  USHF.R.S32.HI UR25, URZ, 0x1f, UR24 ;  /* 0x0000001f3f197899 */ /* 0x000fe20008011418 */
[----:B------:R-:W-:Y:S01]  /*08c0*/  IMAD.MOV.U32 R113, RZ, RZ, R13 ;  /* 0x000000ffff717224 */ /* 0x000fe200078e000d */
[----:B------:R-:W-:Y:S01]  /*08d0*/  PLOP3.LUT P1, PT, PT, PT, UP0, 0x80, 0x0 ;  /* 0x000000000000781c */ /* 0x000fe20003f2f008 */
[----:B------:R-:W-:-:S02]  /*08e0*/  VIADD R4, R6, 0x20 ;  /* 0x0000002006047836 */ /* 0x000fc40000000000 */
[----:B------:R-:W-:Y:S01]  /*08f0*/  @UP1 ULDC.64 UR4, c[0x0][0x240] ;  /* 0x0000900000041ab9 */ /* 0x000fe20000000a00 */
[----:B------:R-:W-:Y:S02]  /*0900*/  @!UP1 USHF.R.S32.HI UR7, URZ, 0x1f, UR26 ;  /* 0x0000001f3f079899 */ /* 0x000fe4000801141a */
[----:B------:R-:W-:Y:S01]  /*0910*/  @UP1 UIMAD.WIDE.U32 UR12, UR15, UR4, URZ ;  /* 0x000000040f0c12a5 */ /* 0x000fe2000f8e003f */
[----:B------:R-:W-:Y:S01]  /*0920*/  ISETP.GE.AND P4, PT, R4, UR14, PT ;  /* 0x0000000e04007c0c */ /* 0x000fe2000bf86270 */
[----:B------:R-:W-:Y:S01]  /*0930*/  @UP0 UIADD3 UR27, UR11, UR6, URZ ;  /* 0x000000060b1b0290 */ /* 0x000fe2000fffe03f */
[----:B------:R-:W-:Y:S01]  /*0940*/  LOP3.LUT R4, R25, 0xfffffff0, RZ, 0xc0, !PT ;  /* 0xfffffff019047812 */ /* 0x000fe200078ec0ff */
[----:B------:R-:W-:Y:S01]  /*0950*/  @UP1 UIMAD UR10, UR15, UR5, UR13 ;  /* 0x000000050f0a12a4 */ /* 0x000fe2000f8e020d */
[----:B------:R-:W-:Y:S01]  /*0960*/  @UP0 ULDC.64 UR8, c[0x0][0x248] ;  /* 0x0000920000080ab9 */ /* 0x000fe20000000a00 */
[----:B--2---:R-:W-:Y:S01]  /*0970*/  IABS R0, R14 ;  /* 0x0000000e00007213 */ /* 0x004fe20000000000 */
[----:B------:R-:W-:Y:S01]  /*0980*/  @!UP1 ULDC.64 UR4, c[0x0][0x228] ;  /* 0x00008a0000049ab9 */ /* 0x000fe20000000a00 */
[----:B------:R-:W-:Y:S01]  /*0990*/  @UP0 UIMAD.WIDE.U32 UR32, UR27, UR8, URZ ;  /* 0x000000081b2002a5 */ /* 0x000fe2000f8e003f */
[----:B------:R-:W-:Y:S01]  /*09a0*/  IMAD.IADD R4, R101, 0x1, -R4 ;  /* 0x0000000165047824 */ /* 0x000fe200078e0a04 */
[----:B------:R-:W-:Y:S01]  /*09b0*/  @!UP1 UIMAD UR7, UR7, UR4, URZ ;  /* 0x00000004070792a4 */ /* 0x000fe2000f8e023f */
[----:B------:R-:W-:Y:S01]  /*09c0*/  IMAD.MOV.U32 R10, RZ, RZ, R0 ;  /* 0x000000ffff0a7224 */ /* 0x000fe200078e0000 */
[----:B------:R-:W-:-:S02]  /*09d0*/  @!UP1 UIMAD.WIDE.U32 UR30, UR26, UR4, URZ ;  /* 0x000000041a1e92a5 */ /* 0x000fc4000f8e003f */
[----:B------:R-:W-:Y:S01]  /*09e0*/  @!UP1 UIMAD UR5, UR26, UR5, UR7 ;  /* 0x000000051a0592a4 */ /* 0x000fe2000f8e0207 */
[----:B------:R-:W2:Y:S01]  /*09f0*/  I2F.RP R2, R10 ;  /* 0x0000000a00027306 */ /* 0x000ea20000209400 */
[----:B---3--:R-:W-:Y:S01]  /*0a00*/  IABS R7, R7 ;  /* 0x0000000700077213 */ /* 0x008fe20000000000 */
[----:B------:R-:W-:Y:S02]  /*0a10*/  @UP0 UIMAD UR27, UR27, UR9, URZ ;  /* 0x000000091b1b02a4 */ /* 0x000fe4000f8e023f */
[----:B------:R-:W-:Y:S02]  /*0a20*/  @!UP1 UIADD3 UR10, UR31, UR5, URZ ;  /* 0x000000051f0a9290 */ /* 0x000fe4000fffe03f */
[----:B------:R-:W-:Y:S01]  /*0a30*/  @UP0 UIADD3 UR27, UR33, UR27, URZ ;  /* 0x0000001b211b0290 */ /* 0x000fe2000fffe03f */
[----:B------:R-:W-:Y:S01]  /*0a40*/  @!UP1 UMOV UR12, UR30 ;  /* 0x0000001e000c9c82 */ /* 0x000fe20008000000 */
[----:B--2---:R-:W2:Y:S02]  /*0a50*/  MUFU.RCP R2, R2 ;  /* 0x0000000200027308 */ /* 0x004ea40000001000 */
[----:B--2---:R-:W-:-:S06]  /*0a60*/  VIADD R2, R2, 0xffffffe ;  /* 0x0ffffffe02027836 */ /* 0x004fcc0000000000 */
[----:B------:R-:W2:Y:S02]  /*0a70*/  F2I.FTZ.U32.TRUNC.NTZ R3, R2 ;  /* 0x0000000200037305 */ /* 0x000ea4000021f000 */
[----:B--2---:R-:W-:Y:S02]  /*0a80*/  IMAD.MOV R0, RZ, RZ, -R3 ;  /* 0x000000ffff007224 */ /* 0x004fe400078e0a03 */
[----:B------:R-:W-:Y:S02]  /*0a90*/  IMAD.MOV.U32 R2, RZ, RZ, RZ ;  /* 0x000000ffff027224 */ /* 0x000fe400078e00ff */
[----:B------:R-:W-:-:S04]  /*0aa0*/  IMAD R0, R0, R10, RZ ;  /* 0x0000000a00007224 */ /* 0x000fc800078e02ff */
[----:B------:R-:W-:Y:S01]  /*0ab0*/  IMAD.HI.U32 R2, R3, R0, R2 ;  /* 0x0000000003027227 */ /* 0x000fe200078e0002 */
[----:B------:R-:W-:-:S04]  /*0ac0*/  IADD3 R3, R6, 0x30, RZ ;  /* 0x0000003006037810 */ /* 0x000fc80007ffe0ff */
[----:B------:R-:W-:Y:S01]  /*0ad0*/  ISETP.GE.AND P3, PT, R3, UR14, PT ;  /* 0x0000000e03007c0c */ /* 0x000fe2000bf66270 */
[----:B------:R-:W-:-:S04]  /*0ae0*/  IMAD.HI.U32 R0, R2, R7, RZ ;  /* 0x0000000702007227 */ /* 0x000fc800078e00ff */
[----:B------:R-:W-:Y:S02]  /*0af0*/  IMAD.MOV R2, RZ, RZ, -R0 ;  /* 0x000000ffff027224 */ /* 0x000fe400078e0a00 */
[----:B------:R-:W-:Y:S02]  /*0b00*/  VIADD R3, R6, 0x40 ;  /* 0x0000004006037836 */ /* 0x000fe40000000000 */
[C---:B------:R-:W-:Y:S01]  /*0b10*/  IMAD R2, R10.reuse, R2, R7 ;  /* 0x000000020a027224 */ /* 0x040fe200078e0207 */
[--C-:B------:R-:W-:Y:S02]  /*0b20*/  SHF.R.S32.HI R7, RZ, 0x1f, R6.reuse ;  /* 0x0000001fff077819 */ /* 0x100fe40000011406 */
[----:B------:R-:W-:Y:S02]  /*0b30*/  ISETP.GE.AND P0, PT, R3, UR14, PT ;  /* 0x0000000e03007c0c */ /* 0x000fe4000bf06270 */
[----:B------:R-:W-:Y:S01]  /*0b40*/  ISETP.GT.U32.AND P5, PT, R10, R2, PT ;  /* 0x000000020a00720c */ /* 0x000fe20003fa4070 */
[----:B------:R-:W-:Y:S01]  /*0b50*/  IMAD.WIDE R8, R8, 0x80, R6 ;  /* 0x0000008008087825 */ /* 0x000fe200078e0206 */
[----:B------:R-:W-:-:S04]  /*0b60*/  LOP3.LUT R3, R14, UR24, RZ, 0x3c, !PT ;  /* 0x000000180e037c12 */ /* 0x000fc8000f8e3cff */
[----:B------:R-:W-:-:S07]  /*0b70*/  ISETP.GE.AND P2, PT, R3, RZ, PT ;  /* 0x000000ff0300720c */ /* 0x000fce0003f46270 */
[----:B------:R-:W-:Y:S02]  /*0b80*/  @!P5 IMAD.IADD R2, R2, 0x1, -R10 ;  /* 0x000000010202d824 */ /* 0x000fe400078e0a0a */
[----:B------:R-:W-:Y:S01]  /*0b90*/  @!P5 VIADD R0, R0, 0x1 ;  /* 0x000000010000d836 */ /* 0x000fe20000000000 */
[----:B------:R-:W-:Y:S02]  /*0ba0*/  ISETP.NE.AND P5, PT, R14, RZ, PT ;  /* 0x000000ff0e00720c */ /* 0x000fe40003fa5270 */
[----:B------:R-:W-:Y:S02]  /*0bb0*/  ISETP.GE.U32.AND P6, PT, R2, R10, PT ;  /* 0x0000000a0200720c */ /* 0x000fe40003fc6070 */
[----:B------:R-:W-:Y:S02]  /*0bc0*/  LOP3.LUT R2, R5, 0xfffffff8, RZ, 0xc0, !PT ;  /* 0xfffffff805027812 */ /* 0x000fe400078ec0ff */
[----:B------:R-:W-:Y:S02]  /*0bd0*/  SHF.R.S32.HI R5, RZ, 0x1f, R4 ;  /* 0x0000001fff057819 */ /* 0x000fe40000011404 */
[----:B------:R-:W-:Y:S01]  /*0be0*/  IADD3 R20, -R2, R101, RZ ;  /* 0x0000006502147210 */ /* 0x000fe20007ffe1ff */
[----:B------:R-:W-:-:S04]  /*0bf0*/  IMAD.SHL.U32 R2, R6, 0x40, RZ ;  /* 0x0000004006027824 */ /* 0x000fc800078e00ff */
[----:B------:R-:W-:Y:S01]  /*0c00*/  IMAD.SHL.U32 R12, R20, 0x8, RZ ;  /* 0x00000008140c7824 */ /* 0x000fe200078e00ff */
[----:B------:R-:W-:-:S04]  /*0c10*/  LOP3.LUT R2, R2, 0x1c0, RZ, 0xc0, !PT ;  /* 0x000001c002027812 */ /* 0x000fc800078ec0ff */
[----:B------:R2:W-:Y:S01]  /*0c20*/  STL [R1+0x18], R12 ;  /* 0x0000180c01007387 */ /* 0x0005e20000100800 */
[----:B------:R-:W-:Y:S01]  /*0c30*/  MOV R112, R12 ;  /* 0x0000000c00707202 */ /* 0x000fe20000000f00 */
[----:B------:R-:W-:-:S05]  /*0c40*/  IMAD.MOV.U32 R112, RZ, RZ, R12 ;  /* 0x000000ffff707224 */ /* 0x000fca00078e000c */
        /* <DEDUP_REMOVED lines=14> */
.L_x_1242:
[----:B------:R-:W-:Y:S01]  /*0d30*/  SHF.R.S32.HI R113, RZ, 0x1f, R112 ;  /* 0x0000001fff717819 */ /* 0x000fe20000011470 */
[----:B------:R-:W-:Y:S01]  /*0d40*/  @UP0 UIADD3 UR4, UR11, UR6, URZ ;  /* 0x000000060b040290 */ /* 0x000fe2000fffe03f */
[----:B------:R-:W-:Y:S02]  /*0d50*/  SHF.R.U32.HI R2, RZ, 0x3, R2 ;  /* 0x00000003ff027819 */ /* 0x000fe40000011602 */
[----:B------:R-:W-:Y:S01]  /*0d60*/  @UP0 ULDC.64 UR6, c[0x0][0x250] ;  /* 0x0000940000060ab9 */ /* 0x000fe20000000a00 */
[----:B------:R3:W-:Y:S01]  /*0d70*/  STL [R1+0x1c], R113 ;  /* 0x00001c7101007387 */ /* 0x0007e20000100800 */
[----:B------:R-:W-:Y:S01]  /*0d80*/  @UP0 UIMAD.WIDE.U32 UR30, UR4, UR6, URZ ;  /* 0x00000006041e02a5 */ /* 0x000fe2000f8e003f */
[----:B--2---:R-:W-:Y:S01]  /*0d90*/  LOP3.LUT R12, R3, R2, RZ, 0x3c, !PT ;  /* 0x00000002030c7212 */ /* 0x004fe200078e3cff */
        /* <DEDUP_REMOVED lines=17> */
.L_x_1243:
[----:B------:R-:W-:Y:S01]  /*0eb0*/  IMAD R5, R7, UR8, RZ ;  /* 0x0000000807057c24 */ /* 0x000fe2000f8e02ff */
[----:B------:R-:W-:Y:S01]  /*0ec0*/  LOP3.LUT R11, R22, 0xfffffff8, RZ, 0xc0, !PT ;  /* 0xfffffff8160b7812 */ /* 0x000fe200078ec0ff */
[----:B------:R-:W-:Y:S01]  /*0ed0*/  IMAD.WIDE.U32 R2, R6, UR8, R112 ;  /* 0x0000000806027c25 */ /* 0x000fe2000f8e0070 */
[----:B------:R-:W-:Y:S01]  /*0ee0*/  ULDC.64 UR4, c[0x0][0x258] ;  /* 0x0000960000047ab9 */ /* 0x000fe20000000a00 */
[----:B------:R-:W-:Y:S02]  /*0ef0*/  BSSY B0, `(.L_x_1244) ;  /* 0x000004b000007945 */ /* 0x000fe40003800000 */
[----:B------:R-:W-:Y:S01]  /*0f00*/  IMAD.SHL.U32 R13, R10, 0x8, RZ ;  /* 0x000000080a0d7824 */ /* 0x000fe200078e00ff */
[----:B------:R-:W-:Y:S01]  /*0f10*/  IADD3 R10, P1, R2, UR32, RZ ;  /* 0x00000020020a7c10 */ /* 0x000fe2000ff3e0ff */
[----:B------:R-:W-:Y:S02]  /*0f20*/  IMAD R5, R6, UR9, R5 ;  /* 0x0000000906057c24 */ /* 0x000fe4000f8e0205 */
[----:B------:R-:W-:Y:S01]  /*0f30*/  IMAD.IADD R21, R4, 0x1, -R11 ;  /* 0x0000000104157824 */ /* 0x000fe200078e0a0b */
[----:B------:R-:W-:Y:S01]  /*0f40*/  LOP3.LUT R12, R12, 0xfffffe00, R13, 0xf8, !PT ;  /* 0xfffffe000c0c7812 */ /* 0x000fe200078ef80d */
[----:B------:R-:W-:Y:S01]  /*0f50*/  @P6 VIADD R0, R0, 0x1 ;  /* 0x0000000100006836 */ /* 0x000fe20000000000 */
[----:B------:R-:W-:Y:S01]  /*0f60*/  IADD3.X R11, R3, UR27, R5, P1, !PT ;  /* 0x0000001b030b7c10 */ /* 0x000fe20008ffe405 */
[----:B------:R-:W-:Y:S01]  /*0f70*/  IMAD.WIDE.U32 R2, R6, UR6, R112 ;  /* 0x0000000606027c25 */ /* 0x000fe2000f8e0070 */
[----:B------:R-:W2:Y:S01]  /*0f80*/  S2UR UR27, SR_CgaCtaId ;  /* 0x00000000001b79c3 */ /* 0x000ea20000008800 */
[----:B------:R-:W-:Y:S01]  /*0f90*/  MOV R13, UR4 ;  /* 0x00000004000d7c02 */ /* 0x000fe20008000f00 */
[----:B------:R-:W-:Y:S01]  /*0fa0*/  UIMAD UR4, UR25, UR4, URZ ;  /* 0x00000004190472a4 */ /* 0x000fe2000f8e023f */
        /* <DEDUP_REMOVED lines=8> */
[----:B------:R-:W-:Y:S01]  /*1030*/  UIMAD UR5, UR24, UR5, UR4 ;  /* 0x00000005180572a4 */ /* 0x000fe2000f8e0204 */
[----:B------:R-:W-:Y:S01]  /*1040*/  IADD3.X R3, R3, UR13, R5, P2, !PT ;  /* 0x0000000d03037c10 */ /* 0x000fe200097fe405 */
[----:B------:R-:W-:Y:S01]  /*1050*/  ULDC.64 UR12, c[0x0][0x260] ;  /* 0x00009800000c7ab9 */ /* 0x000fe20000000a00 */
[----:B------:R-:W-:Y:S01]  /*1060*/  IADD3.X R15, R113, UR10, RZ, P1, !PT ;  /* 0x0000000a710f7c10 */ /* 0x000fe20008ffe4ff */
[----:B------:R-:W-:Y:S01]  /*1070*/  ULDC.64 UR10, c[0x0][0x268] ;  /* 0x00009a00000a7ab9 */ /* 0x000fe20000000a00 */
[----:B------:R-:W-:Y:S01]  /*1080*/  IMAD.WIDE.U32 R30, R0, UR12, R10 ;  /* 0x0000000c001e7c25 */ /* 0x000fe2000f8e000a */
[----:B------:R-:W-:Y:S01]  /*1090*/  SHF.R.S32.HI R4, RZ, 0x1f, R0 ;  /* 0x0000001fff047819 */ /* 0x000fe20000011400 */
[----:B------:R-:W-:Y:S01]  /*10a0*/  UMOV UR4, 0x400 ;  /* 0x0000040000047882 */ /* 0x000fe20000000000 */
[----:B------:R-:W-:Y:S01]  /*10b0*/  ISETP.GE.AND P6, PT, R6, UR14, PT ;  /* 0x0000000e06007c0c */ /* 0x000fe2000bfc6270 */
[----:B------:R-:W-:Y:S01]  /*10c0*/  IMAD.WIDE.U32 R28, R0, UR10, R2 ;  /* 0x0000000a001c7c25 */ /* 0x000fe2000f8e0002 */
[----:B------:R4:W-:Y:S01]  /*10d0*/  STL.64 [R1+0x28], R30 ;  /* 0x0000281e01007387 */ /* 0x0009e20000100a00 */
[----:B------:R-:W-:-:S02]  /*10e0*/  ISETP.GE.AND P5, PT, R18, UR14, PT ;  /* 0x0000000e12007c0c */ /* 0x000fc4000bfa6270 */
[C---:B------:R-:W-:Y:S01]  /*10f0*/  IMAD R5, R4.reuse, UR12, RZ ;  /* 0x0000000c04057c24 */ /* 0x040fe2000f8e02ff */
[----:B------:R4:W-:Y:S01]  /*1100*/  STL.64 [R1+0x40], R28 ;  /* 0x0000401c01007387 */ /* 0x0009e20000100a00 */
[----:B------:R-:W-:Y:S01]  /*1110*/  IMAD R4, R4, UR10, RZ ;  /* 0x0000000a04047c24 */ /* 0x000fe2000f8e02ff */
[----:B--2---:R-:W-:Y:S01]  /*1120*/  ULEA UR4, UR27, UR4, 0x18 ;  /* 0x000000041b047291 */ /* 0x004fe2000f8ec03f */
[----:B------:R-:W-:Y:S01]  /*1130*/  IMAD.WIDE.U32 R14, R13, UR24, R14 ;  /* 0x000000180d0e7c25 */ /* 0x000fe2000f8e000e */
[----:B------:R4:W-:Y:S01]  /*1140*/  STL [R1+0x10], R110 ;  /* 0x0000106e01007387 */ /* 0x0009e20000100800 */
[----:B------:R-:W-:Y:S02]  /*1150*/  R2P PR, R21, 0x6 ;  /* 0x0000000615007804 */ /* 0x000fe40000000000 */
[C---:B------:R-:W-:Y:S01]  /*1160*/  IMAD R24, R0.reuse, UR11, R4 ;  /* 0x0000000b00187c24 */ /* 0x040fe2000f8e0204 */
[----:B------:R-:W-:Y:S01]  /*1170*/  MOV R4, 0x10 ;  /* 0x0000001000047802 */ /* 0x000fe20000000f00 */
[----:B------:R-:W-:Y:S01]  /*1180*/  IMAD.MOV.U32 R2, RZ, RZ, 0x20 ;  /* 0x00000020ff027424 */ /* 0x000fe200078e00ff */
[----:B------:R-:W-:Y:S01]  /*1190*/  IADD3 R11, R15, UR5, RZ ;  /* 0x000000050f0b7c10 */ /* 0x000fe2000fffe0ff */
[----:B------:R-:W-:Y:S01]  /*11a0*/  IMAD R23, R0, UR13, R5 ;  /* 0x0000000d00177c24 */ /* 0x000fe2000f8e0205 */
[----:B------:R-:W-:-:S02]  /*11b0*/  IADD3 R3, R6, 0x50, RZ ;  /* 0x0000005006037810 */ /* 0x000fc40007ffe0ff */
        /* <DEDUP_REMOVED lines=13> */
[----:B------:R-:W2:Y:S01]  /*1290*/  @!P6 LDC.64 R16, c[0x0][0x210] ;  /* 0x00008400ff10eb82 */ /* 0x000ea20000000a00 */
[----:B------:R1:W-:Y:S01]  /*12a0*/  @P6 STS.128 [R227], RZ ;  /* 0x000000ffe3006388 */ /* 0x0003e20000000c00 */
[----:B--2---:R-:W-:-:S04]  /*12b0*/  @!P6 LEA R16, P1, R12, R16, 0x1 ;  /* 0x000000100c10e211 */ /* 0x004fc800078208ff */
        /* <DEDUP_REMOVED lines=14> */
.L_x_1245:
[----:B------:R-:W-:Y:S05]  /*13a0*/  BSYNC B0 ;  /* 0x0000000000007941 */ /* 0x000fea0003800000 */
.L_x_1244:
        /* <DEDUP_REMOVED lines=33> */
.L_x_1247:
[----:B------:R-:W-:Y:S05]  /*15c0*/  BSYNC B0 ;  /* 0x0000000000007941 */ /* 0x000fea0003800000 */
.L_x_1246:
        /* <DEDUP_REMOVED lines=34> */
.L_x_1249:
[----:B------:R-:W-:Y:S05]  /*17f0*/  BSYNC B0 ;  /* 0x0000000000007941 */ /* 0x000fea0003800000 */
.L_x_1248:
        /* <DEDUP_REMOVED lines=33> */
.L_x_1251:
[----:B------:R-:W-:Y:S05]  /*1a10*/  BSYNC B0 ;  /* 0x0000000000007941 */ /* 0x000fea0003800000 */
.L_x_1250:
        /* <DEDUP_REMOVED lines=31> */
.L_x_1253:
[----:B------:R-:W-:Y:S05]  /*1c10*/  BSYNC B0 ;  /* 0x0000000000007941 */ /* 0x000fea0003800000 */
.L_x_1252:
        /* <DEDUP_REMOVED lines=31> */
.L_x_1255:
[----:B------:R-:W-:Y:S05]  /*1e10*/  BSYNC B0 ;  /* 0x0000000000007941 */ /* 0x000fea0003800000 */
.L_x_1254:
        /* <DEDUP_REMOVED lines=31> */
.L_x_1257:
[----:B------:R-:W-:Y:S05]  /*2010*/  BSYNC B0 ;  /* 0x0000000000007941 */ /* 0x000fea0003800000 */
.L_x_1256:
[----:B------:R-:W-:Y:S01]  /*2020*/  USHF.L.U64.HI UR31, UR8, 0x5, UR9 ;  /* 0x00000005081f7899 */ /* 0x000fe20008010209 */
[----:B------:R-:W-:Y:S01]  /*2030*/  BSSY B0, `(.L_x_1258) ;  /* 0x000001f000007945 */ /* 0x000fe20003800000 */
[----:B------:R-:W-:-:S03]  /*2040*/  USHF.L.U32 UR32, UR8, 0x5, URZ ;  /* 0x0000000508207899 */ /* 0x000fc6000800063f */
[----:B------:R-:W-:Y:S09]  /*2050*/  @P4 BRA `(.L_x_1259) ;  /* 0x0000000000704947 */ /* 0x000ff20003800000 */
        /* <DEDUP_REMOVED lines=28> */
.L_x_1259:
[----:B------:R-:W-:Y:S05]  /*2220*/  BSYNC B0 ;  /* 0x0000000000007941 */ /* 0x000fea0003800000 */
.L_x_1258:
[----:B------:R-:W-:Y:S01]  /*2230*/  IMAD.IADD R109, R31, 0x1, R23 ;  /* 0x000000011f6d7824 */ /* 0x000fe200078e0217 */
[----:B------:R-:W-:Y:S01]  /*2240*/  MOV R108, R30 ;  /* 0x0000001e006c7202 */ /* 0x000fe20000000f00 */
[----:B------:R-:W-:Y:S01]  /*2250*/  USHF.R.S32.HI UR35, URZ, 0x1f, UR30 ;  /* 0x0000001f3f237899 */ /* 0x000fe2000801141e */
[----:B------:R-:W-:Y:S01]  /*2260*/  ISETP.GE.AND P0, PT, R6, UR27, PT ;  /* 0x0000001b06007c0c */ /* 0x000fe2000bf06270 */
[----:B------:R-:W-:Y:S01]  /*2270*/  UIMAD UR5, UR31, UR30, URZ ;  /* 0x0000001e1f0572a4 */ /* 0x000fe2000f8e023f */
[----:B------:R-:W-:Y:S01]  /*2280*/  IMAD.U32 R99, RZ, RZ, UR32 ;  /* 0x00000020ff637e24 */ /* 0x000fe2000f8e00ff */
[----:B------:R2:W-:Y:S01]  /*2290*/  STL.64 [R1+0x20], R108 ;  /* 0x0000206c01007387 */ /* 0x0005e20000100a00 */
[----:B------:R-:W-:Y:S01]  /*22a0*/  BSSY B0, `(.L_x_1260) ;  /* 0x000001a000007945 */ /* 0x000fe20003800000 */
[----:B------:R-:W-:Y:S01]  /*22b0*/  UIMAD UR5, UR35, UR32, UR5 ;  /* 0x00000020230572a4 */ /* 0x000fe2000f8e0205 */
[----:B-1----:R-:W-:Y:S01]  /*22c0*/  IMAD.WIDE.U32 R8, R99, UR30, R108 ;  /* 0x0000001e63087c25 */ /* 0x002fe2000f8e006c */
[----:B------:R-:W-:-:S04]  /*22d0*/  ISETP.GE.AND P3, PT, R18, UR27, PT ;  /* 0x0000001b12007c0c */ /* 0x000fc8000bf66270 */
[----:B------:R-:W-:Y:S02]  /*22e0*/  IADD3 R3, R9, UR5, RZ ;  /* 0x0000000509037c10 */ /* 0x000fe4000fffe0ff */
[----:B------:R-:W-:Y:S07]  /*22f0*/  @P0 BRA `(.L_x_1261) ;  /* 0x0000000000500947 */ /* 0x000fee0003800000 */
        /* <DEDUP_REMOVED lines=20> */
.L_x_1261:
[----:B------:R-:W-:Y:S05]  /*2440*/  BSYNC B0 ;  /* 0x0000000000007941 */ /* 0x000fea0003800000 */
.L_x_1260:
        /* <DEDUP_REMOVED lines=26> */
.L_x_1263:
[----:B------:R-:W-:Y:S05]  /*25f0*/  BSYNC B0 ;  /* 0x0000000000007941 */ /* 0x000fea0003800000 */
.L_x_1262:
[----:B------:R-:W-:Y:S01]  /*2600*/  ULDC.64 UR12, c[0x0][0x3c8] ;  /* 0x0000f200000c7ab9 */ /* 0x000fe20000000a00 */
[----:B------:R-:W0:Y:S01]  /*2610*/  LDGDEPBAR ;  /* 0x00000000000079af */ /* 0x000e220000000000 */
[----:B------:R-:W-:-:S04]  /*2620*/  UISETP.NE.U32.AND UP1, UPT, UR12, URZ, UPT ;  /* 0x0000003f0c00728c */ /* 0x000fc8000bf25070 */
[----:B------:R-:W-:-:S06]  /*2630*/  UISETP.NE.AND.EX UP1, UPT, UR13, URZ, UPT, UP1 ;  /* 0x0000003f0d00728c */ /* 0x000fcc000bf25310 */
[----:B------:R-:W-:-:S05]  /*2640*/  PLOP3.LUT P0, PT, PT, PT, UP1, 0x80, 0x0 ;  /* 0x000000000000781c */ /* 0x000fca0003f0f018 */
[----:B------:R-:W-:Y:S01]  /*2650*/  @UP1 USHF.R.S32.HI UR5, URZ, 0x1f, UR26 ;  /* 0x0000001f3f051899 */ /* 0x000fe2000801141a */
[----:B------:R-:W-:-:S03]  /*2660*/  @UP1 ULDC.64 UR10, c[0x0][0x3d0] ;  /* 0x0000f400000a1ab9 */ /* 0x000fc60000000a00 */
[----:B------:R-:W-:Y:S02]  /*2670*/  @UP1 UIMAD UR5, UR5, UR10, URZ ;  /* 0x0000000a050512a4 */ /* 0x000fe4000f8e023f */
[----:B------:R-:W-:Y:S02]  /*2680*/  @UP1 UIMAD.WIDE.U32 UR24, UR26, UR10, UR24 ;  /* 0x0000000a1a1812a5 */ /* 0x000fe4000f8e0018 */
[----:B------:R-:W-:Y:S01]  /*2690*/  @UP1 UIMAD UR5, UR26, UR11, UR5 ;  /* 0x0000000b1a0512a4 */ /* 0x000fe2000f8e0205 */
[----:B------:R-:W-:-:S04]  /*26a0*/  DEPBAR.LE SB0, 0x0 ;  /* 0x000080000000791a */ /* 0x000fc80000000000 */
[----:B------:R-:W-:Y:S02]  /*26b0*/  @UP1 ULEA UR12, UP0, UR24, UR12, 0x2 ;  /* 0x0000000c180c1291 */ /* 0x000fe4000f80103f */
[----:B------:R-:W-:-:S04]  /*26c0*/  @UP1 UIADD3 UR5, UR25, UR5, URZ ;  /* 0x0000000519051290 */ /* 0x000fc8000fffe03f */
[----:B------:R-:W-:Y:S01]  /*26d0*/  @UP1 ULEA.HI.X UR13, UR24, UR13, UR5, 0x2, UP0 ;  /* 0x0000000d180d1291 */ /* 0x000fe200080f1405 */
[----:B-1----:R-:W-:Y:S01]  /*26e0*/  IMAD.U32 R8, RZ, RZ, UR12 ;  /* 0x0000000cff087e24 */ /* 0x002fe2000f8e00ff */
[----:B------:R-:W-:Y:S01]  /*26f0*/  SHF.R.S32.HI R5, RZ, 0x1f, R19 ;  /* 0x0000001fff057819 */ /* 0x000fe20000011413 */
[----:B------:R-:W-:Y:S01]  /*2700*/  IMAD.SHL.U32 R0, R20, 0x40, RZ ;  /* 0x0000004014007824 */ /* 0x000fe200078e00ff */
[----:B------:R-:W-:Y:S02]  /*2710*/  @UP1 ULDC UR5, c[0x0][0x2e8] ;  /* 0x0000ba0000051ab9 */ /* 0x000fe40000000800 */
[----:B------:R-:W-:-:S05]  /*2720*/  IMAD.U32 R9, RZ, RZ, UR13 ;  /* 0x0000000dff097e24 */ /* 0x000fca000f8e00ff */
[----:B------:R1:W5:Y:S01]  /*2730*/  @P0 LDG.E R12, desc[UR20][R8.64] ;  /* 0x00000014080c0981 */ /* 0x000362000c1e1900 */
[C---:B------:R-:W-:Y:S01]  /*2740*/  ISETP.GE.AND P1, PT, R6.reuse, UR27, PT ;  /* 0x0000001b06007c0c */ /* 0x040fe2000bf26270 */
[----:B------:R-:W5:Y:S01]  /*2750*/  @P0 MUFU.RCP R11, UR5 ;  /* 0x00000005000b0d08 */ /* 0x000f620008001000 */
[----:B------:R-:W-:Y:S01]  /*2760*/  IMAD.SHL.U32 R6, R6, 0x8, RZ ;  /* 0x0000000806067824 */ /* 0x000fe200078e00ff */
[----:B------:R-:W-:Y:S01]  /*2770*/  BAR.SYNC.DEFER_BLOCKING 0x0 ;  /* 0x0000000000007b1d */ /* 0x000fe20000010000 */
[----:B------:R-:W-:Y:S01]  /*2780*/  LEA.HI R5, R5, R19, RZ, 0x2 ;  /* 0x0000001305057211 */ /* 0x000fe200078f10ff */
[----:B------:R-:W-:Y:S01]  /*2790*/  IMAD.IADD R15, R29, 0x1, R24 ;  /* 0x000000011d0f7824 */ /* 0x000fe200078e0218 */
[----:B------:R-:W-:Y:S01]  /*27a0*/  SHF.R.S32.HI R100, RZ, 0x5, R26 ;  /* 0x00000005ff647819 */ /* 0x000fe2000001141a */
[----:B------:R-:W-:Y:S01]  /*27b0*/  IMAD.MOV.U32 R14, RZ, RZ, R28 ;  /* 0x000000ffff0e7224 */ /* 0x000fe200078e001c */
[----:B------:R-:W-:Y:S01]  /*27c0*/  LOP3.LUT R0, R0, 0x1c0, RZ, 0xc0, !PT ;  /* 0x000001c000007812 */ /* 0x000fe200078ec0ff */
[----:B------:R-:W-:Y:S01]  /*27d0*/  USHF.L.U64.HI UR12, UR6, 0x5, UR7 ;  /* 0x00000005060c7899 */ /* 0x000fe20008010207 */
[----:B------:R-:W-:Y:S01]  /*27e0*/  LEA R10, R100, UR19, 0x4 ;  /* 0x00000013640a7c11 */ /* 0x000fe2000f8e20ff */
[----:B------:R-:W-:Y:S01]  /*27f0*/  USHF.L.U32 UR13, UR6, 0x5, URZ ;  /* 0x00000005060d7899 */ /* 0x000fe2000800063f */
[----:B------:R-:W-:Y:S01]  /*2800*/  SHF.R.S32.HI R5, RZ, 0x2, R5 ;  /* 0x00000002ff057819 */ /* 0x000fe20000011405 */
[----:B------:R2:W-:Y:S01]  /*2810*/  STL.64 [R1+0x38], R14 ;  /* 0x0000380e01007387 */ /* 0x0005e20000100a00 */
[----:B------:R-:W-:Y:S01]  /*2820*/  LOP3.LUT R7, R0, 0x8, R6, 0xf8, !PT ;  /* 0x0000000800077812 */ /* 0x000fe200078ef806 */
[----:B------:R-:W-:Y:S01]  /*2830*/  IMAD.SHL.U32 R6, R21, 0x40, RZ ;  /* 0x0000004015067824 */ /* 0x000fe200078e00ff */
[----:B------:R-:W-:Y:S01]  /*2840*/  IADD3 R10, R10, 0x1, R5 ;  /* 0x000000010a0a7810 */ /* 0x000fe20007ffe005 */
[----:B------:R-:W-:Y:S01]  /*2850*/  UIMAD UR10, UR12, UR30, URZ ;  /* 0x0000001e0c0a72a4 */ /* 0x000fe2000f8e023f */
[----:B------:R-:W-:Y:S01]  /*2860*/  BSSY B0, `(.L_x_1264) ;  /* 0x0000035000007945 */ /* 0x000fe20003800000 */
[----:B------:R-:W-:Y:S01]  /*2870*/  UMOV UR5, URZ ;  /* 0x0000003f00057c82 */ /* 0x000fe20008000000 */
[----:B------:R-:W-:Y:S01]  /*2880*/  ISETP.GE.AND P3, PT, R18, UR27, PT ;  /* 0x0000001b12007c0c */ /* 0x000fe2000bf66270 */
[----:B------:R-:W-:Y:S01]  /*2890*/  UIMAD UR10, UR35, UR13, UR10 ;  /* 0x0000000d230a72a4 */ /* 0x000fe2000f8e020a */
[----:B-1----:R-:W-:Y:S01]  /*28a0*/  SHF.R.S32.HI R9, RZ, 0x4, R25 ;  /* 0x00000004ff097819 */ /* 0x002fe20000011419 */
[----:B------:R2:W-:Y:S03]  /*28b0*/  @P1 STS.128 [R227+0xa000], RZ ;  /* 0x00a000ffe3001388 */ /* 0x0005e60000000c00 */
[----:B------:R-:W-:Y:S01]  /*28c0*/  LEA.HI R3, R25, R9, RZ, 0x1 ;  /* 0x0000000919037211 */ /* 0x000fe200078f08ff */
[----:B------:R2:W-:Y:S03]  /*28d0*/  @P1 STS.128 [R227+0xb000], RZ ;  /* 0x00b000ffe3001388 */ /* 0x0005e60000000c00 */
[----:B------:R-:W-:-:S05]  /*28e0*/  LOP3.LUT R3, R3, 0xfffffffe, RZ, 0xc0, !PT ;  /* 0xfffffffe03037812 */ /* 0x000fca00078ec0ff */
[----:B------:R-:W-:Y:S01]  /*28f0*/  IMAD.IADD R9, R9, 0x1, -R3 ;  /* 0x0000000109097824 */ /* 0x000fe200078e0a03 */
[----:B------:R-:W-:Y:S02]  /*2900*/  SHF.R.U32.HI R3, RZ, 0x3, R0 ;  /* 0x00000003ff037819 */ /* 0x000fe40000011600 */
[----:B------:R-:W-:Y:S01]  /*2910*/  LOP3.LUT R0, R6, 0x1c0, RZ, 0xc0, !PT ;  /* 0x000001c006007812 */ /* 0x000fe200078ec0ff */
[----:B------:R-:W-:Y:S01]  /*2920*/  IMAD.SHL.U32 R5, R9, 0x8, RZ ;  /* 0x0000000809057824 */ /* 0x000fe200078e00ff */
[----:B------:R-:W-:Y:S01]  /*2930*/  LOP3.LUT R8, R7, R3, RZ, 0x3c, !PT ;  /* 0x0000000307087212 */ /* 0x000fe200078e3cff */
[----:B------:R-:W-:Y:S02]  /*2940*/  IMAD.SHL.U32 R6, R22, 0x40, RZ ;  /* 0x0000004016067824 */ /* 0x000fe400078e00ff */
[----:B------:R-:W-:Y:S01]  /*2950*/  IMAD.U32 R7, RZ, RZ, UR23 ;  /* 0x00000017ff077e24 */ /* 0x000fe2000f8e00ff */
[----:B------:R-:W-:Y:S02]  /*2960*/  LOP3.LUT R3, R0, 0x8, R5, 0xf8, !PT ;  /* 0x0000000800037812 */ /* 0x000fe400078ef805 */
[----:B------:R-:W-:-:S02]  /*2970*/  SHF.R.U32.HI R0, RZ, 0x3, R0 ;  /* 0x00000003ff007819 */ /* 0x000fc40000011600 */
[----:B------:R-:W-:Y:S01]  /*2980*/  LOP3.LUT R98, R6, 0xfffffe00, RZ, 0xc0, !PT ;  /* 0xfffffe0006627812 */ /* 0x000fe200078ec0ff */
[----:B------:R-:W-:Y:S01]  /*2990*/  IMAD.U32 R6, RZ, RZ, UR30 ;  /* 0x0000001eff067e24 */ /* 0x000fe2000f8e00ff */
[----:B------:R-:W-:Y:S01]  /*29a0*/  LOP3.LUT R97, R3, R0, RZ, 0x3c, !PT ;  /* 0x0000000003617212 */ /* 0x000fe200078e3cff */
[----:B------:R-:W-:Y:S01]  /*29b0*/  IMAD R0, R9, 0x200, R8 ;  /* 0x0000020009007824 */ /* 0x000fe200078e0208 */
[----:B------:R-:W-:Y:S01]  /*29c0*/  IADD3 R7, R10, UR22, -R7 ;  /* 0x000000160a077c10 */ /* 0x000fe2000fffe807 */
[----:B------:R-:W-:-:S04]  /*29d0*/  IMAD R3, R100, 0x400, R98 ;  /* 0x0000040064037824 */ /* 0x000fc800078e0262 */
[----:B------:R-:W-:Y:S02]  /*29e0*/  IMAD.IADD R3, R97, 0x1, R3 ;  /* 0x0000000161037824 */ /* 0x000fe400078e0203 */
[----:B------:R-:W-:Y:S02]  /*29f0*/  VIADD R96, R7, UR18 ;  /* 0x0000001207607c36 */ /* 0x000fe40008000000 */
[----:B------:R-:W-:Y:S01]  /*2a00*/  IMAD.WIDE.U32 R6, R6, UR13, R14 ;  /* 0x0000000d06067c25 */ /* 0x000fe2000f8e000e */
[----:B------:R-:W-:-:S03]  /*2a10*/  LEA R214, R3, UR4, 0x1 ;  /* 0x0000000403d67c11 */ /* 0x000fc6000f8e08ff */
[----:B------:R-:W-:Y:S02]  /*2a20*/  VIADD R3, R7, UR10 ;  /* 0x0000000a07037c36 */ /* 0x000fe40008000000 */
[----:B-----5:R-:W-:-:S05]  /*2a30*/  @P0 FMUL.FTZ R5, R12, R11 ;  /* 0x0000000b0c050220 */ /* 0x020fca0000410000 */
[----:B------:R-:W-:-:S13]  /*2a40*/  @P0 R2UR UR11, R5 ;  /* 0x00000000050b02ca */ /* 0x000fda00000e0000 */
        /* <DEDUP_REMOVED lines=22> */
.L_x_1265:
[----:B------:R-:W-:Y:S05]  /*2bb0*/  BSYNC B0 ;  /* 0x0000000000007941 */ /* 0x000fea0003800000 */
.L_x_1264:
        /* <DEDUP_REMOVED lines=29> */
.L_x_1267:
[----:B------:R-:W-:Y:S05]  /*2d90*/  BSYNC B0 ;  /* 0x0000000000007941 */ /* 0x000fea0003800000 */
.L_x_1266:
[----:B------:R-:W-:Y:S01]  /*2da0*/  LDSM.16.M88.4 R24, [R212+0x8000] ;  /* 0x00800000d418783b */ /* 0x000fe20000000200 */
[----:B------:R-:W-:Y:S01]  /*2db0*/  R2P PR, R20, 0x6 ;  /* 0x0000000614007804 */ /* 0x000fe20000000000 */
[C---:B------:R-:W-:Y:S01]  /*2dc0*/  VIADD R0, R212.reuse, 0x8000 ;  /* 0x00008000d4007836 */ /* 0x040fe20000000000 */
[----:B------:R-:W-:Y:S01]  /*2dd0*/  UISETP.GE.AND UP0, UPT, UR17, 0x2, UPT ;  /* 0x000000021100788c */ /* 0x000fe2000bf06270 */
[----:B-12---:R-:W1:Y:S01]  /*2de0*/  LDSM.16.M88.4 R8, [R214+0x2000] ;  /* 0x00200000d608783b */ /* 0x006e620000000200 */
[----:B------:R-:W-:Y:S01]  /*2df0*/  VIADD R223, R212, 0x8020 ;  /* 0x00008020d4df7836 */ /* 0x000fe20000000000 */
[----:B------:R-:W-:Y:S01]  /*2e00*/  UIADD3 UR36, UR29, 0x646e171e, URZ ;  /* 0x646e171e1d247890 */ /* 0x000fe2000fffe03f */
[--C-:B------:R-:W-:Y:S01]  /*2e10*/  IMAD R216, R4, 0x2, R214.reuse ;  /* 0x0000000204d87824 */ /* 0x100fe200078e02d6 */
[----:B------:R-:W2:Y:S01]  /*2e20*/  LDSM.16.M88.4 R32, [R212+0x8800] ;  /* 0x00880000d420783b */ /* 0x000ea20000000200 */
[C---:B------:R-:W-:Y:S01]  /*2e30*/  IMAD R222, R2.reuse, 0x2, R214 ;  /* 0x0000000202de7824 */ /* 0x040fe200078e02d6 */
[----:B------:R-:W-:Y:S01]  /*2e40*/  UIADD3 UR35, UR28, -0x4ab325aa, URZ ;  /* 0xb54cda561c237890 */ /* 0x000fe2000fffe03f */
[----:B------:R-:W-:Y:S01]  /*2e50*/  IMAD R221, R2, 0x2, R216 ;  /* 0x0000000202dd7824 */ /* 0x000fe200078e02d8 */
[----:B------:R-:W5:Y:S01]  /*2e60*/  LDSM.16.M88.4 R16, [R214] ;  /* 0x00000000d610783b */ /* 0x000f620000000200 */
[----:B------:R-:W-:Y:S01]  /*2e70*/  IMAD.SHL.U32 R101, R101, 0x2, RZ ;  /* 0x0000000265657824 */ /* 0x000fe200078e00ff */
[----:B------:R-:W-:Y:S01]  /*2e80*/  UMOV UR37, UR30 ;  /* 0x0000001e00257c82 */ /* 0x000fe20008000000 */
[----:B------:R-:W-:Y:S01]  /*2e90*/  @P1 VIADD R223, R0, 0xffffffe0 ;  /* 0xffffffe000df1836 */ /* 0x000fe20000000000 */
[----:B------:R-:W-:Y:S01]  /*2ea0*/  LDSM.16.M88.4 R12, [R216+0x2000] ;  /* 0x00200000d80c783b */ /* 0x000fe20000000200 */
[----:B------:R-:W-:Y:S01]  /*2eb0*/  IMAD.MOV.U32 R0, RZ, RZ, 0x40 ;  /* 0x00000040ff007424 */ /* 0x000fe200078e00ff */
[----:B------:R-:W-:Y:S01]  /*2ec0*/  LOP3.LUT R5, R101, 0x6, RZ, 0xc0, !PT ;  /* 0x0000000665057812 */ /* 0x000fe200078ec0ff */
[----:B------:R-:W-:Y:S01]  /*2ed0*/  IMAD.U32 R3, RZ, RZ, UR30 ;  /* 0x0000001eff037e24 */ /* 0x000fe2000f8e00ff */
[----:B------:R-:W3:Y:S01]  /*2ee0*/  LDSM.16.M88.4 R36, [R223] ;  /* 0x00000000df24783b */ /* 0x000ee20000000200 */
[----:B------:R-:W-:Y:S01]  /*2ef0*/  VIADD R226, R223, 0x800 ;  /* 0x00000800dfe27836 */ /* 0x000fe20000000000 */
[----:B------:R-:W-:Y:S01]  /*2f00*/  SEL R0, R0, 0xffffffc0, !P2 ;  /* 0xffffffc000007807 */ /* 0x000fe20005000000 */
[----:B------:R-:W-:Y:S01]  /*2f10*/  IMAD R3, R3, 0x20, R5 ;  /* 0x0000002003037824 */ /* 0x000fe200078e0205 */
[----:B------:R-:W3:Y:S01]  /*2f20*/  LDSM.16.M88.4 R40, [R223+0x800] ;  /* 0x00080000df28783b */ /* 0x000ee20000000200 */
[----:B------:R-:W-:-:S02]  /*2f30*/  IMAD.U32 R5, RZ, RZ, UR22 ;  /* 0x00000016ff057e24 */ /* 0x000fc4000f8e00ff */
[----:B------:R-:W-:Y:S01]  /*2f40*/  IMAD.IADD R220, R212, 0x1, R0 ;  /* 0x00000001d4dc7824 */ /* 0x000fe200078e0200 */
[----:B------:R-:W3:Y:S01]  /*2f50*/  LDSM.16.M88.4 R20, [R216] ;  /* 0x00000000d814783b */ /* 0x000ee20000000200 */
[----:B------:R-:W-:Y:S02]  /*2f60*/  IMAD.IADD R219, R0, 0x1, R223 ;  /* 0x0000000100db7824 */ /* 0x000fe400078e02df */
[----:B------:R-:W-:Y:S01]  /*2f70*/  IMAD.U32 R0, RZ, RZ, UR16 ;  /* 0x00000010ff007e24 */ /* 0x000fe2000f8e00ff */
[----:B------:R-:W-:Y:S01]  /*2f80*/  LDSM.16.M88.4 R52, [R220+0x8000] ;  /* 0x00800000dc34783b */ /* 0x000fe20000000200 */
[----:B------:R-:W-:Y:S02]  /*2f90*/  VIADD R6, R3, 0x8 ;  /* 0x0000000803067836 */ /* 0x000fe40000000000 */
[C---:B------:R-:W-:Y:S01]  /*2fa0*/  VIADD R225, R223.reuse, 0x1000 ;  /* 0x00001000dfe17836 */ /* 0x040fe20000000000 */
[----:B------:R-:W-:Y:S01]  /*2fb0*/  LDSM.16.M88.4 R68, [R220+0x8800] ;  /* 0x00880000dc44783b */ /* 0x000fe20000000200 */
[----:B------:R-:W-:-:S03]  /*2fc0*/  VIADD R224, R223, 0x1800 ;  /* 0x00001800dfe07836 */ /* 0x000fc60000000000 */
[----:B----4-:R-:W-:Y:S01]  /*2fd0*/  LDSM.16.M88.4 R28, [R222] ;  /* 0x00000000de1c783b */ /* 0x010fe20000000200 */
[C---:B-1----:R-:W-:Y:S03]  /*2fe0*/  HMMA.16816.F32.BF16 R64, R8.reuse, R24, RZ ;  /* 0x000000180840723c */ /* 0x042fe600000418ff */
[----:B------:R-:W0:Y:S03]  /*2ff0*/  LDGDEPBAR ;  /* 0x00000000000079af */ /* 0x000e260000000000 */
[C---:B--2---:R-:W-:Y:S06]  /*3000*/  HMMA.16816.F32.BF16 R56, R8.reuse, R32, RZ ;  /* 0x000000200838723c */ /* 0x044fec00000418ff */
[C---:B------:R-:W-:Y:S06]  /*3010*/  HMMA.16816.F32.BF16 R60, R8.reuse, R26, RZ ;  /* 0x0000001a083c723c */ /* 0x040fec00000418ff */
[----:B------:R-:W-:Y:S01]  /*3020*/  HMMA.16816.F32.BF16 R48, R8, R34, RZ ;  /* 0x000000220830723c */ /* 0x000fe200000418ff */
[----:B------:R-:W1:Y:S05]  /*3030*/  LDSM.16.M88.4 R8, [R222+0x2000] ;  /* 0x00200000de08783b */ /* 0x000e6a0000000200 */
[C---:B-----5:R-:W-:Y:S06]  /*3040*/  HMMA.16816.F32.BF16 R44, R16.reuse, R24, RZ ;  /* 0x00000018102c723c */ /* 0x060fec00000418ff */
[C---:B------:R-:W-:Y:S06]  /*3050*/  HMMA.16816.F32.BF16 R80, R16.reuse, R32, RZ ;  /* 0x000000201050723c */ /* 0x040fec00000418ff */
[C---:B------:R-:W-:Y:S06]  /*3060*/  HMMA.16816.F32.BF16 R84, R16.reuse, R26, RZ ;  /* 0x0000001a1054723c */ /* 0x040fec00000418ff */
[----:B------:R-:W-:Y:S01]  /*3070*/  HMMA.16816.F32.BF16 R76, R16, R34, RZ ;  /* 0x00000022104c723c */ /* 0x000fe200000418ff */
[----:B------:R-:W-:Y:S04]  /*3080*/  LDSM.16.M88.4 R32, [R219] ;  /* 0x00000000db20783b */ /* 0x000fe80000000200 */
[----:B------:R-:W-:Y:S01]  /*3090*/  LDSM.16.M88.4 R16, [R221] ;  /* 0x00000000dd10783b */ /* 0x000fe20000000200 */
[C---:B---3--:R-:W-:Y:S06]  /*30a0*/  HMMA.16816.F32.BF16 R64, R12.reuse, R36, R64 ;  /* 0x000000240c40723c */ /* 0x048fec0000041840 */
[C---:B------:R-:W-:Y:S06]  /*30b0*/  HMMA.16816.F32.BF16 R72, R12.reuse, R40, R56 ;  /* 0x000000280c48723c */ /* 0x040fec0000041838 */
[C---:B------:R-:W-:Y:S06]  /*30c0*/  HMMA.16816.F32.BF16 R60, R12.reuse, R38, R60 ;  /* 0x000000260c3c723c */ /* 0x040fec000004183c */
[----:B------:R-:W-:Y:S01]  /*30d0*/  HMMA.16816.F32.BF16 R48, R12, R42, R48 ;  /* 0x0000002a0c30723c */ /* 0x000fe20000041830 */
[----:B------:R-:W2:Y:S05]  /*30e0*/  LDSM.16.M88.4 R12, [R221+0x2000] ;  /* 0x00200000dd0c783b */ /* 0x000eaa0000000200 */
[C---:B------:R-:W-:Y:S01]  /*30f0*/  HMMA.16816.F32.BF16 R24, R20.reuse, R36, R44 ;  /* 0x000000241418723c */ /* 0x040fe2000004182c */
[----:B------:R-:W3:Y:S05]  /*3100*/  LDSM.16.M88.4 R44, [R219+0x800] ;  /* 0x00080000db2c783b */ /* 0x000eea0000000200 */
        /* <DEDUP_REMOVED lines=9> */
[----:B------:R-:W1:Y:S05]  /*31a0*/  LDSM.16.M88.4 R8, [R214+0x6000] ;  /* 0x00600000d608783b */ /* 0x000e6a0000000200 */
[C---:B------:R-:W-:Y:S01]  /*31b0*/  HMMA.16816.F32.BF16 R20, R28.reuse, R52, R24 ;  /* 0x000000341c14723c */ /* 0x040fe20000041818 */
[----:B------:R-:W4:Y:S05]  /*31c0*/  LDSM.16.M88.4 R24, [R214+0x4000] ;  /* 0x00400000d618783b */ /* 0x000f2a0000000200 */
[C---:B------:R-:W-:Y:S01]  /*31d0*/  HMMA.16816.F32.BF16 R88, R28.reuse, R54, R80 ;  /* 0x000000361c58723c */ /* 0x040fe20000041850 */
[----:B------:R-:W-:Y:S05]  /*31e0*/  LDSM.16.M88.4 R80, [R223+0x1800] ;  /* 0x00180000df50783b */ /* 0x000fea0000000200 */
[C---:B------:R-:W-:Y:S06]  /*31f0*/  HMMA.16816.F32.BF16 R84, R28.reuse, R68, R92 ;  /* 0x000000441c54723c */ /* 0x040fec000004185c */
[----:B------:R-:W-:Y:S01]  /*3200*/  HMMA.16816.F32.BF16 R52, R28, R70, R56 ;  /* 0x000000461c34723c */ /* 0x000fe20000041838 */
[----:B------:R-:W-:Y:S05]  /*3210*/  LDSM.16.M88.4 R28, [R216+0x4000] ;  /* 0x00400000d81c783b */ /* 0x000fea0000000200 */
[C---:B--2---:R-:W-:Y:S06]  /*3220*/  HMMA.16816.F32.BF16 R48, R12.reuse, R32, R64 ;  /* 0x000000200c30723c */ /* 0x044fec0000041840 */
[C---:B---3--:R-:W-:Y:S06]  /*3230*/  HMMA.16816.F32.BF16 R72, R12.reuse, R44, R72 ;  /* 0x0000002c0c48723c */ /* 0x048fec0000041848 */
[C---:B------:R-:W-:Y:S06]  /*3240*/  HMMA.16816.F32.BF16 R56, R12.reuse, R34, R60 ;  /* 0x000000220c38723c */ /* 0x040fec000004183c */
[----:B------:R-:W-:Y:S01]  /*3250*/  HMMA.16816.F32.BF16 R64, R12, R46, R40 ;  /* 0x0000002e0c40723c */ /* 0x000fe20000041828 */
[----:B------:R-:W-:Y:S05]  /*3260*/  LDSM.16.M88.4 R40, [R223+0x1000] ;  /* 0x00100000df28783b */ /* 0x000fea0000000200 */
[C---:B------:R-:W-:Y:S01]  /*3270*/  HMMA.16816.F32.BF16 R12, R16.reuse, R32, R20 ;  /* 0x00000020100c723c */ /* 0x040fe20000041814 */
[----:B------:R-:W2:Y:S05]  /*3280*/  LDSM.16.M88.4 R20, [R216+0x6000] ;  /* 0x00600000d814783b */ /* 0x000eaa0000000200 */
[C---:B------:R-:W-:Y:S01]  /*3290*/  HMMA.16816.F32.BF16 R88, R16.reuse, R34, R88 ;  /* 0x000000221058723c */ /* 0x040fe20000041858 */
[----:B------:R-:W-:Y:S05]  /*32a0*/  LDSM.16.M88.4 R32, [R220+0x9000] ;  /* 0x00900000dc20783b */ /* 0x000fea0000000200 */
[C---:B------:R-:W-:Y:S06]  /*32b0*/  HMMA.16816.F32.BF16 R84, R16.reuse, R44, R84 ;  /* 0x0000002c1054723c */ /* 0x040fec0000041854 */
[----:B------:R-:W-:Y:S01]  /*32c0*/  HMMA.16816.F32.BF16 R68, R16, R46, R52 ;  /* 0x0000002e1044723c */ /* 0x000fe20000041834 */
[----:B------:R-:W-:Y:S04]  /*32d0*/  LDSM.16.M88.4 R44, [R220+0x9800] ;  /* 0x00980000dc2c783b */ /* 0x000fe80000000200 */
[----:B------:R-:W-:Y:S01]  /*32e0*/  LDSM.16.M88.4 R16, [R222+0x4000] ;  /* 0x00400000de10783b */ /* 0x000fe20000000200 */
[C---:B-1----:R-:W-:Y:S06]  /*32f0*/  HMMA.16816.F32.BF16 R60, R8.reuse, R36, R48 ;  /* 0x00000024083c723c */ /* 0x042fec0000041830 */
[C---:B------:R-:W-:Y:S06]  /*3300*/  HMMA.16816.F32.BF16 R52, R8.reuse, R76, R72 ;  /* 0x0000004c0834723c */ /* 0x040fec0000041848 */
[C---:B------:R-:W-:Y:S06]  /*3310*/  HMMA.16816.F32.BF16 R56, R8.reuse, R38, R56 ;  /* 0x000000260838723c */ /* 0x040fec0000041838 */
[----:B------:R-:W-:Y:S06]  /*3320*/  HMMA.16816.F32.BF16 R48, R8, R78, R64 ;  /* 0x0000004e0830723c */ /* 0x000fec0000041840 */
[C---:B----4-:R-:W-:Y:S01]  /*3330*/  HMMA.16816.F32.BF16 R8, R24.reuse, R36, R12 ;  /* 0x000000241808723c */ /* 0x050fe2000004180c */
[----:B------:R-:W1:Y:S05]  /*3340*/  LDSM.16.M88.4 R12, [R222+0x6000] ;  /* 0x00600000de0c783b */ /* 0x000e6a0000000200 */
[C---:B------:R-:W-:Y:S01]  /*3350*/  HMMA.16816.F32.BF16 R88, R24.reuse, R38, R88 ;  /* 0x000000261858723c */ /* 0x040fe20000041858 */
[----:B------:R-:W-:Y:S05]  /*3360*/  LDSM.16.M88.4 R36, [R219+0x1800] ;  /* 0x00180000db24783b */ /* 0x000fea0000000200 */
[----:B------:R-:W-:Y:S06]  /*3370*/  HMMA.16816.F32.BF16 R64, R24, R76, R84 ;  /* 0x0000004c1840723c */ /* 0x000fec0000041854 */
[----:B--2---:R-:W-:Y:S06]  /*3380*/  HMMA.16816.F32.BF16 R72, R20, R40, R60 ;  /* 0x000000281448723c */ /* 0x004fec000004183c */
[----:B------:R-:W-:Y:S01]  /*3390*/  HMMA.16816.F32.BF16 R76, R24, R78, R68 ;  /* 0x0000004e184c723c */ /* 0x000fe20000041844 */
[----:B------:R-:W-:Y:S05]  /*33a0*/  LDSM.16.M88.4 R24, [R219+0x1000] ;  /* 0x00100000db18783b */ /* 0x000fea0000000200 */
[C---:B------:R-:W-:Y:S06]  /*33b0*/  HMMA.16816.F32.BF16 R60, R20.reuse, R80, R52 ;  /* 0x00000050143c723c */ /* 0x040fec0000041834 */
[C---:B------:R-:W-:Y:S06]  /*33c0*/  HMMA.16816.F32.BF16 R68, R20.reuse, R42, R56 ;  /* 0x0000002a1444723c */ /* 0x040fec0000041838 */
[----:B------:R-:W-:Y:S01]  /*33d0*/  HMMA.16816.F32.BF16 R52, R20, R82, R48 ;  /* 0x000000521434723c */ /* 0x000fe20000041830 */
[----:B------:R-:W-:Y:S05]  /*33e0*/  LDSM.16.M88.4 R20, [R221+0x4000] ;  /* 0x00400000dd14783b */ /* 0x000fea0000000200 */
[----:B------:R-:W-:Y:S01]  /*33f0*/  HMMA.16816.F32.BF16 R48, R28, R40, R8 ;  /* 0x000000281c30723c */ /* 0x000fe20000041808 */
[----:B------:R-:W2:Y:S01]  /*3400*/  LDSM.16.M88.4 R8, [R221+0x6000] ;  /* 0x00600000dd08783b */ /* 0x000ea20000000200 */
[----:B------:R-:W-:-:S04]  /*3410*/  DEPBAR.LE SB0, 0x0 ;  /* 0x000080000000791a */ /* 0x000fc80000000000 */
[C---:B------:R-:W-:Y:S06]  /*3420*/  HMMA.16816.F32.BF16 R40, R28.reuse, R42, R88 ;  /* 0x0000002a1c28723c */ /* 0x040fec0000041858 */
[C---:B------:R-:W-:Y:S06]  /*3430*/  HMMA.16816.F32.BF16 R64, R28.reuse, R80, R64 ;  /* 0x000000501c40723c */ /* 0x040fec0000041840 */
[----:B------:R-:W-:Y:S06]  /*3440*/  HMMA.16816.F32.BF16 R56, R28, R82, R76 ;  /* 0x000000521c38723c */ /* 0x000fec000004184c */
[C---:B-1----:R-:W-:Y:S06]  /*3450*/  HMMA.16816.F32.BF16 R72, R12.reuse, R32, R72 ;  /* 0x000000200c48723c */ /* 0x042fec0000041848 */
[C---:B------:R-:W-:Y:S06]  /*3460*/  HMMA.16816.F32.BF16 R68, R12.reuse, R34, R68 ;  /* 0x000000220c44723c */ /* 0x040fec0000041844 */
[C---:B------:R-:W-:Y:S06]  /*3470*/  HMMA.16816.F32.BF16 R60, R12.reuse, R44, R60 ;  /* 0x0000002c0c3c723c */ /* 0x040fec000004183c */
[----:B------:R-:W-:Y:S06]  /*3480*/  HMMA.16816.F32.BF16 R28, R12, R46, R52 ;  /* 0x0000002e0c1c723c */ /* 0x000fec0000041834 */
[C---:B------:R-:W-:Y:S06]  /*3490*/  HMMA.16816.F32.BF16 R12, R16.reuse, R32, R48 ;  /* 0x00000020100c723c */ /* 0x040fec0000041830 */
[----:B------:R-:W-:Y:S01]  /*34a0*/  HMMA.16816.F32.BF16 R32, R16, R34, R40 ;  /* 0x000000221020723c */ /* 0x000fe20000041828 */
[----:B------:R-:W-:-:S02]  /*34b0*/  IMAD R49, R0, 0x8, R100 ;  /* 0x0000000800317824 */ /* 0x000fc400078e0264 */
[----:B------:R-:W-:-:S03]  /*34c0*/  VIADD R0, R3, 0x1 ;  /* 0x0000000103007836 */ /* 0x000fc60000000000 */
[----:B------:R-:W-:Y:S01]  /*34d0*/  HMMA.16816.F32.BF16 R40, R16, R44, R64 ;  /* 0x0000002c1028723c */ /* 0x000fe20000041840 */
[----:B------:R1:W-:Y:S01]  /*34e0*/  STL [R1+0x14], R49 ;  /* 0x0000143101007387 */ /* 0x0003e20000100800 */
[----:B------:R-:W-:-:S04]  /*34f0*/  I2FP.F32.S32 R7, R0 ;  /* 0x0000000000077245 */ /* 0x000fc80000201400 */
[----:B------:R-:W-:Y:S06]  /*3500*/  HMMA.16816.F32.BF16 R16, R16, R46, R56 ;  /* 0x0000002e1010723c */ /* 0x000fec0000041838 */
[----:B--2---:R-:W-:Y:S06]  /*3510*/  HMMA.16816.F32.BF16 R44, R8, R38, R28 ;  /* 0x00000026082c723c */ /* 0x004fec000004181c */
[-C--:B------:R-:W-:Y:S06]  /*3520*/  HMMA.16816.F32.BF16 R28, R20, R24.reuse, R12 ;  /* 0x00000018141c723c */ /* 0x080fec000004180c */
[----:B------:R-:W-:Y:S01]  /*3530*/  HMMA.16816.F32.BF16 R72, R8, R24, R72 ;  /* 0x000000180848723c */ /* 0x000fe20000041848 */
[----:B------:R-:W-:Y:S01]  /*3540*/  VIADDMNMX R12, R96, 0x40, R5, PT ;  /* 0x00000040600c7846 */ /* 0x000fe20003800105 */
[----:B------:R-:W-:Y:S03]  /*3550*/  BAR.SYNC.DEFER_BLOCKING 0x0 ;  /* 0x0000000000007b1d */ /* 0x000fe60000010000 */
[-C--:B------:R-:W-:Y:S01]  /*3560*/  ISETP.GE.AND P2, PT, R6, R12.reuse, PT ;  /* 0x0000000c0600720c */ /* 0x080fe20003f46270 */
[----:B------:R-:W-:Y:S01]  /*3570*/  HMMA.16816.F32.BF16 R32, R20, R26, R32 ;  /* 0x0000001a1420723c */ /* 0x000fe20000041820 */
[----:B------:R-:W-:-:S05]  /*3580*/  ISETP.GE.AND P3, PT, R0, R12, PT ;  /* 0x0000000c0000720c */ /* 0x000fca0003f66270 */
[C---:B------:R-:W-:Y:S06]  /*3590*/  HMMA.16816.F32.BF16 R68, R8.reuse, R26, R68 ;  /* 0x0000001a0844723c */ /* 0x040fec0000041844 */
[----:B------:R-:W-:Y:S01]  /*35a0*/  HMMA.16816.F32.BF16 R60, R8, R36, R60 ;  /* 0x00000024083c723c */ /* 0x000fe2000004183c */
[----:B------:R-:W-:-:S05]  /*35b0*/  FFMA.FTZ R14, R7, UR5, R31 ;  /* 0x00000005070e7c23 */ /* 0x000fca000801001f */
[C---:B------:R-:W-:Y:S01]  /*35c0*/  HMMA.16816.F32.BF16 R24, R20.reuse, R36, R40 ;  /* 0x000000241418723c */ /* 0x040fe20000041828 */
[C---:B------:R-:W-:Y:S01]  /*35d0*/  VIMNMX R10, R96.reuse, UR22, PT ;  /* 0x00000016600a7c48 */ /* 0x040fe2000bfe0100 */
[C---:B------:R-:W-:Y:S01]  /*35e0*/  FFMA.FTZ R8, R7.reuse, UR5, R29 ;  /* 0x0000000507087c23 */ /* 0x040fe2000801001d */
[----:B------:R-:W-:Y:S01]  /*35f0*/  VIADDMNMX R9, R96, 0x8, R5, PT ;  /* 0x0000000860097846 */ /* 0x000fe20003800105 */
[C---:B------:R-:W-:Y:S01]  /*3600*/  FFMA.FTZ R13, R7.reuse, UR5, R73 ;  /* 0x00000005070d7c23 */ /* 0x040fe20008010049 */
[-C--:B------:R-:W-:Y:S01]  /*3610*/  ISETP.GE.AND P6, PT, R0, R10.reuse, PT ;  /* 0x0000000a0000720c */ /* 0x080fe20003fc6270 */
[----:B------:R-:W-:Y:S01]  /*3620*/  FFMA.FTZ R7, R7, UR5, R75 ;  /* 0x0000000507077c23 */ /* 0x000fe2000801004b */
[----:B------:R-:W-:Y:S01]  /*3630*/  VIADDMNMX R11, R96, 0x48, R5, PT ;  /* 0x00000048600b7846 */ /* 0x000fe20003800105 */
[----:B------:R-:W-:Y:S01]  /*3640*/  VIADD R5, R3, 0x9 ;  /* 0x0000000903057836 */ /* 0x000fe20000000000 */
[----:B------:R-:W-:Y:S01]  /*3650*/  FSEL R29, R8, -INF , !P6 ;  /* 0xff800000081d7808 */ /* 0x000fe20007000000 */
[----:B------:R-:W-:Y:S01]  /*3660*/  HMMA.16816.F32.BF16 R20, R20, R38, R16 ;  /* 0x000000261414723c */ /* 0x000fe20000041810 */
[C---:B------:R-:W-:Y:S01]  /*3670*/  ISETP.GE.AND P0, PT, R6.reuse, R10, PT ;  /* 0x0000000a0600720c */ /* 0x040fe20003f06270 */
[----:B------:R-:W-:Y:S01]  /*3680*/  ULDC.U8 UR22, c[0x0][0x388] ;  /* 0x0000e20000167ab9 */ /* 0x000fe20000000000 */
[----:B------:R-:W-:-:S02]  /*3690*/  ISETP.GE.AND P4, PT, R6, R9, PT ;  /* 0x000000090600720c */ /* 0x000fc40003f86270 */
[-C--:B------:R-:W-:Y:S02]  /*36a0*/  ISETP.GE.AND P6, PT, R6, R11.reuse, PT ;  /* 0x0000000b0600720c */ /* 0x080fe40003fc6270 */
[----:B------:R-:W-:Y:S02]  /*36b0*/  I2FP.F32.S32 R6, R6 ;  /* 0x0000000600067245 */ /* 0x000fe40000201400 */
[C---:B------:R-:W-:Y:S02]  /*36c0*/  ISETP.GE.AND P1, PT, R0.reuse, R11, PT ;  /* 0x0000000b0000720c */ /* 0x040fe40003f26270 */
[----:B------:R-:W-:Y:S01]  /*36d0*/  ISETP.GE.AND P5, PT, R0, R9, PT ;  /* 0x000000090000720c */ /* 0x000fe20003fa6270 */
[C---:B------:R-:W-:Y:S01]  /*36e0*/  FFMA.FTZ R8, R6.reuse, UR5, R32 ;  /* 0x0000000506087c23 */ /* 0x040fe20008010020 */
[----:B------:R-:W-:Y:S01]  /*36f0*/  FSEL R129, R7, -INF , !P1 ;  /* 0xff80000007817808 */ /* 0x000fe20004800000 */
[----:B------:R-:W-:Y:S01]  /*3700*/  FFMA.FTZ R15, R6, UR5, R34 ;  /* 0x00000005060f7c23 */ /* 0x000fe20008010022 */
[----:B------:R-:W-:-:S02]  /*3710*/  I2FP.F32.S32 R7, R5 ;  /* 0x0000000500077245 */ /* 0x000fc40000201400 */
[----:B------:R-:W-:Y:S01]  /*3720*/  FSEL R36, R14, -INF , !P5 ;  /* 0xff8000000e247808 */ /* 0x000fe20006800000 */
[----:B------:R-:W-:Y:S01]  /*3730*/  FFMA.FTZ R14, R6, UR5, R68 ;  /* 0x00000005060e7c23 */ /* 0x000fe20008010044 */
[----:B------:R-:W-:Y:S01]  /*3740*/  FSEL R104, R13, -INF , !P3 ;  /* 0xff8000000d687808 */ /* 0x000fe20005800000 */
[----:B------:R-:W-:Y:S01]  /*3750*/  FFMA.FTZ R13, R7, UR5, R33 ;  /* 0x00000005070d7c23 */ /* 0x000fe20008010021 */
[----:B------:R-:W-:Y:S01]  /*3760*/  FSEL R32, R8, -INF , !P0 ;  /* 0xff80000008207808 */ /* 0x000fe20004000000 */
[----:B------:R-:W-:Y:S01]  /*3770*/  FFMA.FTZ R8, R6, UR5, R70 ;  /* 0x0000000506087c23 */ /* 0x000fe20008010046 */
[----:B------:R-:W-:Y:S01]  /*3780*/  ISETP.GE.AND P5, PT, R5, R10, PT ;  /* 0x0000000a0500720c */ /* 0x000fe20003fa6270 */
[----:B------:R-:W-:Y:S01]  /*3790*/  VIADD R6, R3, 0x10 ;  /* 0x0000001003067836 */ /* 0x000fe20000000000 */
[----:B------:R-:W-:Y:S01]  /*37a0*/  FSEL R33, R15, -INF , !P4 ;  /* 0xff8000000f217808 */ /* 0x000fe20006000000 */
[----:B------:R-:W-:Y:S01]  /*37b0*/  FFMA.FTZ R16, R7, UR5, R35 ;  /* 0x0000000507107c23 */ /* 0x000fe20008010023 */
[----:B------:R-:W-:-:S02]  /*37c0*/  FSEL R105, R14, -INF , !P2 ;  /* 0xff8000000e697808 */ /* 0x000fc40005000000 */
[----:B------:R-:W-:Y:S02]  /*37d0*/  FSEL R128, R8, -INF , !P6 ;  /* 0xff80000008807808 */ /* 0x000fe40007000000 */
[----:B------:R-:W-:Y:S01]  /*37e0*/  FSEL R31, R13, -INF , !P5 ;  /* 0xff8000000d1f7808 */ /* 0x000fe20006800000 */
[C---:B------:R-:W-:Y:S01]  /*37f0*/  FFMA.FTZ R13, R7.reuse, UR5, R69 ;  /* 0x00000005070d7c23 */ /* 0x040fe20008010045 */
[C---:B------:R-:W-:Y:S01]  /*3800*/  ISETP.GE.AND P4, PT, R6.reuse, R10, PT ;  /* 0x0000000a0600720c */ /* 0x040fe20003f86270 */
[----:B------:R-:W-:Y:S01]  /*3810*/  FFMA.FTZ R7, R7, UR5, R71 ;  /* 0x0000000507077c23 */ /* 0x000fe20008010047 */
[C---:B------:R-:W-:Y:S02]  /*3820*/  ISETP.GE.AND P2, PT, R6.reuse, R9, PT ;  /* 0x000000090600720c */ /* 0x040fe40003f46270 */
[C---:B------:R-:W-:Y:S02]  /*3830*/  ISETP.GE.AND P6, PT, R6.reuse, R12, PT ;  /* 0x0000000c0600720c */ /* 0x040fe40003fc6270 */
[----:B------:R-:W-:-:S02]  /*3840*/  ISETP.GE.AND P5, PT, R6, R11, PT ;  /* 0x0000000b0600720c */ /* 0x000fc40003fa6270 */
[C---:B------:R-:W-:Y:S02]  /*3850*/  ISETP.GE.AND P3, PT, R5.reuse, R9, PT ;  /* 0x000000090500720c */ /* 0x040fe40003f66270 */
[C---:B------:R-:W-:Y:S02]  /*3860*/  ISETP.GE.AND P1, PT, R5.reuse, R12, PT ;  /* 0x0000000c0500720c */ /* 0x040fe40003f26270 */
[----:B------:R-:W-:Y:S01]  /*3870*/  ISETP.GE.AND P0, PT, R5, R11, PT ;  /* 0x0000000b0500720c */ /* 0x000fe20003f06270 */
[----:B------:R-:W-:Y:S01]  /*3880*/  VIADD R5, R3, 0x11 ;  /* 0x0000001103057836 */ /* 0x000fe20000000000 */
[----:B------:R-:W-:Y:S02]  /*3890*/  I2FP.F32.S32 R6, R6 ;  /* 0x0000000600067245 */ /* 0x000fe40000201400 */
[----:B------:R-:W-:Y:S02]  /*38a0*/  FSEL R107, R7, -INF , !P0 ;  /* 0xff800000076b7808 */ /* 0x000fe40004000000 */
[----:B------:R-:W-:Y:S01]  /*38b0*/  I2FP.F32.S32 R7, R5 ;  /* 0x0000000500077245 */ /* 0x000fe20000201400 */
[C---:B------:R-:W-:Y:S01]  /*38c0*/  FFMA.FTZ R8, R6.reuse, UR5, R24 ;  /* 0x0000000506087c23 */ /* 0x040fe20008010018 */
[----:B------:R-:W-:Y:S01]  /*38d0*/  FSEL R106, R13, -INF , !P1 ;  /* 0xff8000000d6a7808 */ /* 0x000fe20004800000 */
[----:B------:R-:W-:Y:S01]  /*38e0*/  FFMA.FTZ R14, R6, UR5, R26 ;  /* 0x00000005060e7c23 */ /* 0x000fe2000801001a */
[----:B------:R-:W-:Y:S01]  /*38f0*/  FSEL R34, R16, -INF , !P3 ;  /* 0xff80000010227808 */ /* 0x000fe20005800000 */
[----:B------:R-:W-:Y:S01]  /*3900*/  FFMA.FTZ R13, R6, UR5, R60 ;  /* 0x00000005060d7c23 */ /* 0x000fe2000801003c */
[----:B------:R-:W-:Y:S01]  /*3910*/  FSEL R37, R8, -INF , !P4 ;  /* 0xff80000008257808 */ /* 0x000fe20006000000 */
[----:B------:R-:W-:Y:S01]  /*3920*/  FFMA.FTZ R6, R6, UR5, R62 ;  /* 0x0000000506067c23 */ /* 0x000fe2000801003e */
[----:B------:R-:W-:Y:S01]  /*3930*/  ISETP.GE.AND P3, PT, R5, R10, PT ;  /* 0x0000000a0500720c */ /* 0x000fe20003f66270 */
[----:B------:R-:W-:Y:S01]  /*3940*/  FFMA.FTZ R8, R7, UR5, R25 ;  /* 0x0000000507087c23 */ /* 0x000fe20008010019 */
[----:B------:R-:W-:Y:S01]  /*3950*/  ISETP.GE.AND P1, PT, R5, R9, PT ;  /* 0x000000090500720c */ /* 0x000fe20003f26270 */
[----:B------:R-:W-:Y:S01]  /*3960*/  FFMA.FTZ R15, R7, UR5, R27 ;  /* 0x00000005070f7c23 */ /* 0x000fe2000801001b */
[----:B------:R-:W-:-:S02]  /*3970*/  ISETP.GE.AND P0, PT, R5, R12, PT ;  /* 0x0000000c0500720c */ /* 0x000fc40003f06270 */
[----:B------:R-:W-:Y:S01]  /*3980*/  ISETP.GE.AND P4, PT, R5, R11, PT ;  /* 0x0000000b0500720c */ /* 0x000fe20003f86270 */
[----:B------:R-:W-:Y:S01]  /*3990*/  VIADD R5, R3, 0x18 ;  /* 0x0000001803057836 */ /* 0x000fe20000000000 */
[----:B------:R-:W-:Y:S02]  /*39a0*/  FSEL R48, R14, -INF , !P2 ;  /* 0xff8000000e307808 */ /* 0x000fe40005000000 */
[----:B------:R-:W-:Y:S01]  /*39b0*/  FSEL R206, R13, -INF , !P6 ;  /* 0xff8000000dce7808 */ /* 0x000fe20007000000 */
[C---:B------:R-:W-:Y:S01]  /*39c0*/  FFMA.FTZ R13, R7.reuse, UR5, R61 ;  /* 0x00000005070d7c23 */ /* 0x040fe2000801003d */
[----:B------:R-:W-:Y:S01]  /*39d0*/  FSEL R207, R6, -INF , !P5 ;  /* 0xff80000006cf7808 */ /* 0x000fe20006800000 */
[----:B------:R-:W-:Y:S01]  /*39e0*/  FFMA.FTZ R7, R7, UR5, R63 ;  /* 0x0000000507077c23 */ /* 0x000fe2000801003f */
[----:B------:R-:W-:Y:S02]  /*39f0*/  FSEL R24, R8, -INF , !P3 ;  /* 0xff80000008187808 */ /* 0x000fe40005800000 */
[----:B------:R-:W-:-:S02]  /*3a00*/  ISETP.GE.AND P2, PT, R5, R10, PT ;  /* 0x0000000a0500720c */ /* 0x000fc40003f46270 */
[C---:B------:R-:W-:Y:S02]  /*3a10*/  ISETP.GE.AND P6, PT, R5.reuse, R9, PT ;  /* 0x000000090500720c */ /* 0x040fe40003fc6270 */
[C---:B------:R-:W-:Y:S02]  /*3a20*/  ISETP.GE.AND P5, PT, R5.reuse, R12, PT ;  /* 0x0000000c0500720c */ /* 0x040fe40003fa6270 */
[----:B------:R-:W-:Y:S02]  /*3a30*/  ISETP.GE.AND P3, PT, R5, R11, PT ;  /* 0x0000000b0500720c */ /* 0x000fe40003f66270 */
[----:B------:R-:W-:Y:S02]  /*3a40*/  I2FP.F32.S32 R5, R5 ;  /* 0x0000000500057245 */ /* 0x000fe40000201400 */
[----:B------:R-:W-:Y:S02]  /*3a50*/  FSEL R205, R7, -INF , !P4 ;  /* 0xff80000007cd7808 */ /* 0x000fe40006000000 */
[----:B------:R-:W-:Y:S01]  /*3a60*/  I2FP.F32.S32 R6, R3 ;  /* 0x0000000300067245 */ /* 0x000fe20000201400 */
[C---:B------:R-:W-:Y:S01]  /*3a70*/  FFMA.FTZ R8, R5.reuse, UR5, R20 ;  /* 0x0000000505087c23 */ /* 0x040fe20008010014 */
[----:B------:R-:W-:Y:S01]  /*3a80*/  FFMA.FTZ R7, R5, UR5, R22 ;  /* 0x0000000505077c23 */ /* 0x000fe20008010016 */
[----:B------:R-:W-:Y:S01]  /*3a90*/  FSEL R204, R13, -INF , !P0 ;  /* 0xff8000000dcc7808 */ /* 0x000fe20004000000 */
[----:B------:R-:W-:Y:S01]  /*3aa0*/  IMAD.U32 R13, RZ, RZ, UR22 ;  /* 0x00000016ff0d7e24 */ /* 0x000fe2000f8e00ff */
[----:B------:R-:W-:-:S02]  /*3ab0*/  ISETP.GE.AND P0, PT, R3, R9, PT ;  /* 0x000000090300720c */ /* 0x000fc40003f06270 */
[----:B------:R-:W-:Y:S01]  /*3ac0*/  FSEL R35, R8, -INF , !P2 ;  /* 0xff80000008237808 */ /* 0x000fe20005000000 */
[C---:B------:R-:W-:Y:S01]  /*3ad0*/  FFMA.FTZ R8, R5.reuse, UR5, R44 ;  /* 0x0000000505087c23 */ /* 0x040fe2000801002c */
[----:B------:R-:W-:Y:S01]  /*3ae0*/  FFMA.FTZ R5, R5, UR5, R46 ;  /* 0x0000000505057c23 */ /* 0x000fe2000801002e */
[----:B------:R-:W-:Y:S01]  /*3af0*/  FSEL R43, R15, -INF , !P1 ;  /* 0xff8000000f2b7808 */ /* 0x000fe20004800000 */
[C---:B------:R-:W-:Y:S01]  /*3b00*/  FFMA.FTZ R15, R6.reuse, UR5, R72 ;  /* 0x00000005060f7c23 */ /* 0x040fe20008010048 */
[----:B------:R-:W-:Y:S01]  /*3b10*/  FSEL R41, R7, -INF , !P6 ;  /* 0xff80000007297808 */ /* 0x000fe20007000000 */
[C---:B------:R-:W-:Y:S01]  /*3b20*/  FFMA.FTZ R7, R6.reuse, UR5, R28 ;  /* 0x0000000506077c23 */ /* 0x040fe2000801001c */
[----:B------:R-:W-:Y:S01]  /*3b30*/  FSEL R137, R5, -INF , !P3 ;  /* 0xff80000005897808 */ /* 0x000fe20005800000 */
[C---:B------:R-:W-:Y:S01]  /*3b40*/  FFMA.FTZ R5, R6.reuse, UR5, R30 ;  /* 0x0000000506057c23 */ /* 0x040fe2000801001e */
[C---:B------:R-:W-:Y:S01]  /*3b50*/  ISETP.GE.AND P1, PT, R3.reuse, R10, PT ;  /* 0x0000000a0300720c */ /* 0x040fe20003f26270 */
[----:B------:R-:W-:Y:S01]  /*3b60*/  FFMA.FTZ R6, R6, UR5, R74 ;  /* 0x0000000506067c23 */ /* 0x000fe2000801004a */
[----:B------:R-:W-:-:S02]  /*3b70*/  ISETP.GE.AND P4, PT, R3, R12, PT ;  /* 0x0000000c0300720c */ /* 0x000fc40003f86270 */
[C---:B------:R-:W-:Y:S01]  /*3b80*/  ISETP.GE.AND P2, PT, R3.reuse, R11, PT ;  /* 0x0000000b0300720c */ /* 0x040fe20003f46270 */
[----:B------:R-:W-:Y:S01]  /*3b90*/  VIADD R3, R3, 0x19 ;  /* 0x0000001903037836 */ /* 0x000fe20000000000 */
[----:B------:R-:W-:Y:S02]  /*3ba0*/  FSEL R22, R5, -INF , !P0 ;  /* 0xff80000005167808 */ /* 0x000fe40004000000 */
[----:B------:R-:W-:Y:S02]  /*3bb0*/  PLOP3.LUT P0, PT, PT, PT, UP0, 0x80, 0x0 ;  /* 0x000000000000781c */ /* 0x000fe40003f0f008 */
[----:B------:R-:W-:Y:S02]  /*3bc0*/  FSEL R132, R8, -INF , !P5 ;  /* 0xff80000008847808 */ /* 0x000fe40006800000 */
[----:B------:R-:W-:Y:S02]  /*3bd0*/  FSEL R20, R7, -INF , !P1 ;  /* 0xff80000007147808 */ /* 0x000fe40004800000 */
[----:B------:R-:W-:-:S02]  /*3be0*/  ISETP.GE.AND P6, PT, R3, R10, PT ;  /* 0x0000000a0300720c */ /* 0x000fc40003fc6270 */
[C---:B------:R-:W-:Y:S02]  /*3bf0*/  ISETP.GE.AND P5, PT, R3.reuse, R9, PT ;  /* 0x000000090300720c */ /* 0x040fe40003fa6270 */
[C---:B------:R-:W-:Y:S02]  /*3c00*/  ISETP.GE.AND P3, PT, R3.reuse, R12, PT ;  /* 0x0000000c0300720c */ /* 0x040fe40003f66270 */
[----:B------:R-:W-:Y:S02]  /*3c10*/  ISETP.GE.AND P1, PT, R3, R11, PT ;  /* 0x0000000b0300720c */ /* 0x000fe40003f26270 */
[----:B------:R-:W-:Y:S02]  /*3c20*/  I2FP.F32.S32 R3, R3 ;  /* 0x0000000300037245 */ /* 0x000fe40000201400 */
[----:B------:R-:W-:Y:S02]  /*3c30*/  LOP3.LUT R0, R97, R98, RZ, 0xfc, !PT ;  /* 0x0000006261007212 */ /* 0x000fe400078efcff */
[----:B------:R-:W-:Y:S01]  /*3c40*/  LEA R13, R13, UR22, 0x10 ;  /* 0x000000160d0d7c11 */ /* 0x000fe2000f8e80ff */
[C---:B------:R-:W-:Y:S01]  /*3c50*/  FFMA.FTZ R14, R3.reuse, UR5, R21 ;  /* 0x00000005030e7c23 */ /* 0x040fe20008010015 */
[C---:B------:R-:W-:Y:S01]  /*3c60*/  FFMA.FTZ R8, R3.reuse, UR5, R23 ;  /* 0x0000000503087c23 */ /* 0x040fe20008010017 */
[C---:B------:R-:W-:Y:S01]  /*3c70*/  FFMA.FTZ R7, R3.reuse, UR5, R45 ;  /* 0x0000000503077c23 */ /* 0x040fe2000801002d */
[----:B------:R-:W-:Y:S01]  /*3c80*/  FFMA.FTZ R3, R3, UR5, R47 ;  /* 0x0000000503037c23 */ /* 0x000fe2000801002f */
[----:B------:R-:W-:-:S02]  /*3c90*/  FSEL R42, R15, -INF , !P4 ;  /* 0xff8000000f2a7808 */ /* 0x000fc40006000000 */
[----:B------:R-:W-:Y:S02]  /*3ca0*/  FSEL R44, R6, -INF , !P2 ;  /* 0xff800000062c7808 */ /* 0x000fe40005000000 */
[----:B------:R-:W-:Y:S02]  /*3cb0*/  FSEL R30, R14, -INF , !P6 ;  /* 0xff8000000e1e7808 */ /* 0x000fe40007000000 */
[----:B------:R-:W-:Y:S02]  /*3cc0*/  FSEL R40, R8, -INF , !P5 ;  /* 0xff80000008287808 */ /* 0x000fe40006800000 */
[----:B------:R-:W-:Y:S02]  /*3cd0*/  FSEL R130, R7, -INF , !P3 ;  /* 0xff80000007827808 */ /* 0x000fe40005800000 */
[----:B------:R-:W-:Y:S01]  /*3ce0*/  FSEL R131, R3, -INF , !P1 ;  /* 0xff80000003837808 */ /* 0x000fe20004800000 */
[----:B-1----:R-:W-:Y:S06]  /*3cf0*/  @!P0 BRA `(.L_x_1268) ;  /* 0x0000000000bc8947 */ /* 0x002fec0003800000 */
        /* <DEDUP_REMOVED lines=45> */
.L_x_1270:
[----:B------:R-:W-:Y:S05]  /*3fd0*/  BSYNC B0 ;  /* 0x0000000000007941 */ /* 0x000fea0003800000 */
.L_x_1269:
[----:B------:R-:W0:Y:S02]  /*3fe0*/  LDGDEPBAR ;  /* 0x00000000000079af */ /* 0x000e240000000000 */
.L_x_1268:
        /* <DEDUP_REMOVED lines=9> */
[----:B------:R-:W-:Y:S01]  /*4080*/  IMAD.U32 R8, RZ, RZ, UR29 ;  /* 0x0000001dff087e24 */ /* 0x000fe2000f8e00ff */
        /* <DEDUP_REMOVED lines=18> */
[----:B------:R-:W-:Y:S01]  /*41b0*/  LOP3.LUT R23, R102, UR28, RZ, 0x3c, !PT ;  /* 0x0000001c66177c12 */ /* 0x000fe2000f8e3cff */
[----:B-1----:R-:W1:Y:S01]  /*41c0*/  SHFL.BFLY PT, R6, R3, 0x2, 0x1f ;  /* 0x0c401f0003067f89 */ /* 0x002e6200000e0000 */
[----:B------:R-:W-:Y:S01]  /*41d0*/  LOP3.LUT R8, R139, UR37, R8, 0x96, !PT ;  /* 0x000000258b087c12 */ /* 0x000fe2000f8e9608 */
[----:B------:R-:W-:Y:S01]  /*41e0*/  UIADD3 UR31, UR28, 0x1715609d, URZ ;  /* 0x1715609d1c1f7890 */ /* 0x000fe2000fffe03f */
[----:B------:R-:W-:Y:S01]  /*41f0*/  LEA R213, R0, UR4, 0x1 ;  /* 0x0000000400d57c11 */ /* 0x000fe2000f8e08ff */
[----:B------:R-:W2:Y:S02]  /*4200*/  SHFL.BFLY PT, R14, R5, 0x2, 0x1f ;  /* 0x0c401f00050e7f89 */ /* 0x000ea400000e0000 */
[----:B------:R-:W-:-:S02]  /*4210*/  IMAD.WIDE.U32 R46, R8, -0x326172a9, RZ ;  /* 0xcd9e8d57082e7825 */ /* 0x000fc400078e00ff */
[----:B------:R-:W-:Y:S02]  /*4220*/  STL [R1+0x30], R23 ;  /* 0x0000301701007387 */ /* 0x000fe40000100800 */
[--C-:B------:R-:W-:Y:S02]  /*4230*/  IMAD R215, R4, 0x2, R213.reuse ;  /* 0x0000000204d77824 */ /* 0x100fe400078e02d5 */
[C---:B------:R-:W-:Y:S01]  /*4240*/  IMAD R218, R2.reuse, 0x2, R213 ;  /* 0x0000000202da7824 */ /* 0x040fe200078e02d5 */
[----:B------:R-:W-:Y:S01]  /*4250*/  LDSM.16.MT88.4 R72, [R213+0xa000] ;  /* 0x00a00000d548783b */ /* 0x000fe20000004200 */
[----:B------:R-:W-:-:S03]  /*4260*/  IMAD R217, R2, 0x2, R215 ;  /* 0x0000000202d97824 */ /* 0x000fc600078e02d7 */
[----:B------:R-:W-:Y:S04]  /*4270*/  LDSM.16.MT88.4 R56, [R215+0xa000] ;  /* 0x00a00000d738783b */ /* 0x000fe80000004200 */
[----:B------:R-:W-:Y:S01]  /*4280*/  LDSM.16.MT88.4 R92, [R218+0xa000] ;  /* 0x00a00000da5c783b */ /* 0x000fe20000004200 */
[----:B-1----:R-:W-:-:S03]  /*4290*/  FMNMX.FTZ R3, R3, R6, !PT ;  /* 0x0000000603037209 */ /* 0x002fc60007810000 */
[----:B------:R-:W-:Y:S01]  /*42a0*/  LDSM.16.MT88.4 R88, [R217+0xa000] ;  /* 0x00a00000d958783b */ /* 0x000fe20000004200 */
[----:B------:R-:W-:Y:S02]  /*42b0*/  LOP3.LUT R6, R17, R23, RZ, 0x3c, !PT ;  /* 0x0000001711067212 */ /* 0x000fe400078e3cff */
[----:B--2---:R-:W-:Y:S01]  /*42c0*/  FMNMX.FTZ R5, R5, R14, !PT ;  /* 0x0000000e05057209 */ /* 0x004fe20007810000 */
[----:B------:R-:W1:Y:S02]  /*42d0*/  SHFL.BFLY PT, R135, R3, 0x1, 0x1f ;  /* 0x0c201f0003877f89 */ /* 0x000e6400000e0000 */
[----:B------:R-:W-:Y:S02]  /*42e0*/  IMAD.WIDE.U32 R6, R6, -0x2daee0ad, RZ ;  /* 0xd2511f5306067825 */ /* 0x000fe400078e00ff */
[----:B------:R-:W2:Y:S03]  /*42f0*/  SHFL.BFLY PT, R134, R5, 0x1, 0x1f ;  /* 0x0c201f0005867f89 */ /* 0x000ea600000e0000 */
[----:B------:R-:W-:Y:S01]  /*4300*/  LOP3.LUT R7, R7, UR39, R138, 0x96, !PT ;  /* 0x0000002707077c12 */ /* 0x000fe2000f8e968a */
[----:B------:R-:W-:Y:S04]  /*4310*/  LDSM.16.MT88.4 R76, [R213+0xb000] ;  /* 0x00b00000d54c783b */ /* 0x000fe80000004200 */
[----:B------:R-:W-:Y:S01]  /*4320*/  IMAD.WIDE.U32 R240, R7, -0x326172a9, RZ ;  /* 0xcd9e8d5707f07825 */ /* 0x000fe200078e00ff */
[----:B------:R-:W-:Y:S01]  /*4330*/  LOP3.LUT R7, R47, UR40, R16, 0x96, !PT ;  /* 0x000000282f077c12 */ /* 0x000fe2000f8e9610 */
[----:B------:R-:W-:Y:S03]  /*4340*/  LDSM.16.MT88.4 R116, [R215+0xb000] ;  /* 0x00b00000d774783b */ /* 0x000fe60000004200 */
[----:B------:R-:W-:Y:S01]  /*4350*/  LOP3.LUT R14, R241, UR38, R46, 0x96, !PT ;  /* 0x00000026f10e7c12 */ /* 0x000fe2000f8e962e */
[----:B------:R-:W-:Y:S01]  /*4360*/  IMAD.WIDE.U32 R16, R7, -0x2daee0ad, RZ ;  /* 0xd2511f5307107825 */ /* 0x000fe200078e00ff */
[----:B------:R-:W-:Y:S03]  /*4370*/  LDSM.16.MT88.4 R60, [R218+0xb000] ;  /* 0x00b00000da3c783b */ /* 0x000fe60000004200 */
[----:B------:R-:W-:Y:S01]  /*4380*/  IMAD.WIDE.U32 R14, R14, -0x2daee0ad, RZ ;  /* 0xd2511f530e0e7825 */ /* 0x000fe200078e00ff */
[----:B------:R-:W-:Y:S01]  /*4390*/  LOP3.LUT R7, R17, UR30, R6, 0x96, !PT ;  /* 0x0000001e11077c12 */ /* 0x000fe2000f8e9606 */
[----:B------:R-:W-:Y:S01]  /*43a0*/  LDSM.16.MT88.4 R108, [R217+0xb000] ;  /* 0x00b00000d96c783b */ /* 0x000fe20000004200 */
[----:B-1----:R-:W-:-:S02]  /*43b0*/  FMNMX.FTZ R135, R3, R135, !PT ;  /* 0x0000008703877209 */ /* 0x002fc40007810000 */
[----:B------:R-:W-:Y:S01]  /*43c0*/  LOP3.LUT R6, R15, UR26, R16, 0x96, !PT ;  /* 0x0000001a0f067c12 */ /* 0x000fe2000f8e9610 */
[----:B------:R-:W-:Y:S01]  /*43d0*/  IMAD.WIDE.U32 R16, R7, -0x326172a9, RZ ;  /* 0xcd9e8d5707107825 */ /* 0x000fe200078e00ff */
[----:B------:R-:W-:-:S03]  /*43e0*/  FSETP.NEU.FTZ.AND P1, PT, R135, -INF , PT ;  /* 0xff8000008700780b */ /* 0x000fc60003f3d000 */
[----:B------:R-:W-:Y:S01]  /*43f0*/  FMUL.FTZ R3, R135, UR32 ;  /* 0x0000002087037c20 */ /* 0x000fe20008410000 */
[----:B--2---:R-:W-:Y:S01]  /*4400*/  FMNMX.FTZ R134, R5, R134, !PT ;  /* 0x0000008605867209 */ /* 0x004fe20007810000 */
[----:B------:R-:W-:Y:S01]  /*4410*/  IMAD.WIDE.U32 R26, R6, -0x326172a9, RZ ;  /* 0xcd9e8d57061a7825 */ /* 0x000fe200078e00ff */
[----:B------:R-:W-:Y:S01]  /*4420*/  LOP3.LUT R6, R17, UR27, R240, 0x96, !PT ;  /* 0x0000001b11067c12 */ /* 0x000fe2000f8e96f0 */
[----:B------:R-:W-:Y:S01]  /*4430*/  LDSM.16.MT88.4 R184, [R213+0xa800] ;  /* 0x00a80000d5b8783b */ /* 0x000fe20000004200 */
[----:B------:R-:W-:Y:S02]  /*4440*/  FSEL R3, R3, RZ, P1 ;  /* 0x000000ff03037208 */ /* 0x000fe40000800000 */
[----:B------:R-:W-:Y:S01]  /*4450*/  LOP3.LUT R8, R27, UR25, R16, 0x96, !PT ;  /* 0x000000191b087c12 */ /* 0x000fe2000f8e9610 */
[----:B------:R-:W-:Y:S01]  /*4460*/  IMAD.WIDE.U32 R16, R6, -0x2daee0ad, RZ ;  /* 0xd2511f5306107825 */ /* 0x000fe200078e00ff */
[----:B------:R-:W-:-:S03]  /*4470*/  FSETP.NEU.FTZ.AND P1, PT, R134, -INF , PT ;  /* 0xff8000008600780b */ /* 0x000fc60003f3d000 */
[--C-:B------:R-:W-:Y:S01]  /*4480*/  FFMA.FTZ R6, R29, UR32, -R3.reuse ;  /* 0x000000201d067c23 */ /* 0x100fe20008010803 */
[----:B------:R-:W-:Y:S01]  /*4490*/  FFMA.FTZ R7, R20, UR32, -R3 ;  /* 0x0000002014077c23 */ /* 0x000fe20008010803 */
[----:B------:R-:W-:-:S04]  /*44a0*/  IMAD.WIDE.U32 R28, R8, -0x2daee0ad, RZ ;  /* 0xd2511f53081c7825 */ /* 0x000fc800078e00ff */
[--C-:B------:R-:W-:Y:S01]  /*44b0*/  FFMA.FTZ R5, R32, UR32, -R3.reuse ;  /* 0x0000002020057c23 */ /* 0x100fe20008010803 */
[----:B------:R1:W-:Y:S01]  /*44c0*/  MUFU.EX2 R245, R6 ;  /* 0x0000000600f57308 */ /* 0x0003e20000000800 */
[----:B------:R-:W-:Y:S01]  /*44d0*/  LOP3.LUT R14, R17, UR24, R14, 0x96, !PT ;  /* 0x00000018110e7c12 */ /* 0x000fe2000f8e960e */
[----:B------:R-:W-:Y:S01]  /*44e0*/  FMUL.FTZ R8, R134, UR32 ;  /* 0x0000002086087c20 */ /* 0x000fe20008410000 */
[----:B------:R-:W-:Y:S01]  /*44f0*/  FFMA.FTZ R15, R31, UR32, -R3 ;  /* 0x000000201f0f7c23 */ /* 0x000fe20008010803 */
[----:B------:R-:W-:Y:S01]  /*4500*/  FMNMX.FTZ R17, R42, R104, !PT ;  /* 0x000000682a117209 */ /* 0x000fe20007810000 */
[----:B------:R-:W-:Y:S01]  /*4510*/  LDSM.16.MT88.4 R172, [R218+0xa800] ;  /* 0x00a80000daac783b */ /* 0x000fe20000004200 */
[----:B------:R-:W-:Y:S01]  /*4520*/  IMAD.WIDE.U32 R20, R14, -0x326172a9, RZ ;  /* 0xcd9e8d570e147825 */ /* 0x000fe200078e00ff */
[----:B------:R-:W-:Y:S01]  /*4530*/  FSEL R8, R8, RZ, P1 ;  /* 0x000000ff08087208 */ /* 0x000fe20000800000 */
[----:B------:R2:W-:Y:S01]  /*4540*/  MUFU.EX2 R248, R7 ;  /* 0x0000000700f87308 */ /* 0x0005e20000000800 */
[----:B------:R-:W-:Y:S01]  /*4550*/  FMNMX.FTZ R17, R105, R17, !PT ;  /* 0x0000001169117209 */ /* 0x000fe20007810000 */
[----:B------:R-:W-:Y:S02]  /*4560*/  LDSM.16.MT88.4 R176, [R217+0xa800] ;  /* 0x00a80000d9b0783b */ /* 0x000fe40000004200 */
[----:B------:R-:W-:-:S02]  /*4570*/  FFMA.FTZ R0, R22, UR32, -R8 ;  /* 0x0000002016007c23 */ /* 0x000fc40008010808 */
[----:B------:R-:W-:Y:S02]  /*4580*/  LDSM.16.MT88.4 R180, [R213+0xb800] ;  /* 0x00b80000d5b4783b */ /* 0x000fe40000004200 */
[----:B------:R3:W-:Y:S01]  /*4590*/  MUFU.EX2 R247, R5 ;  /* 0x0000000500f77308 */ /* 0x0007e20000000800 */
[----:B-1----:R-:W-:Y:S01]  /*45a0*/  LOP3.LUT R6, R29, UR23, R16, 0x96, !PT ;  /* 0x000000171d067c12 */ /* 0x002fe2000f8e9610 */
[----:B------:R-:W-:Y:S04]  /*45b0*/  LDSM.16.MT88.4 R192, [R215+0xb800] ;  /* 0x00b80000d7c0783b */ /* 0x000fe80000004200 */
[----:B------:R-:W-:Y:S02]  /*45c0*/  LDSM.16.MT88.4 R188, [R218+0xb800] ;  /* 0x00b80000dabc783b */ /* 0x000fe40000004200 */
[----:B------:R1:W4:Y:S01]  /*45d0*/  MUFU.EX2 R246, R15 ;  /* 0x0000000f00f67308 */ /* 0x0003220000000800 */
[----:B--2---:R-:W-:Y:S01]  /*45e0*/  IMAD.WIDE.U32 R6, R6, -0x326172a9, RZ ;  /* 0xcd9e8d5706067825 */ /* 0x004fe200078e00ff */
[----:B------:R-:W-:Y:S02]  /*45f0*/  LDSM.16.MT88.4 R200, [R217+0xb800] ;  /* 0x00b80000d9c8783b */ /* 0x000fe40000004200 */
[----:B------:R-:W-:-:S02]  /*4600*/  LOP3.LUT R16, R6, 0xff, RZ, 0xc0, !PT ;  /* 0x000000ff06107812 */ /* 0x000fc400078ec0ff */
[----:B------:R-:W-:Y:S02]  /*4610*/  SHF.R.U32.HI R18, RZ, 0x18, R6 ;  /* 0x00000018ff127819 */ /* 0x000fe40000011606 */
[----:B------:R2:W-:Y:S01]  /*4620*/  MUFU.EX2 R239, R0 ;  /* 0x0000000000ef7308 */ /* 0x0005e20000000800 */
[----:B---3--:R-:W-:-:S04]  /*4630*/  LOP3.LUT R5, R6, 0xffff, RZ, 0xc0, !PT ;  /* 0x0000ffff06057812 */ /* 0x008fc800078ec0ff */
[----:B------:R-:W-:Y:S02]  /*4640*/  SHF.R.U32.HI R14, RZ, 0x8, R5 ;  /* 0x00000008ff0e7819 */ /* 0x000fe40000011605 */
[----:B------:R-:W-:Y:S01]  /*4650*/  LOP3.LUT R5, R7, UR35, R20, 0x96, !PT ;  /* 0x0000002307057c12 */ /* 0x000fe2000f8e9614 */
[----:B-1----:R-:W-:Y:S01]  /*4660*/  FFMA.FTZ R15, R33, UR32, -R8 ;  /* 0x00000020210f7c23 */ /* 0x002fe20008010808 */
[----:B------:R-:W-:Y:S02]  /*4670*/  SHF.R.U32.HI R7, RZ, 0x10, R6 ;  /* 0x00000010ff077819 */ /* 0x000fe40000011606 */
[----:B------:R-:W-:Y:S01]  /*4680*/  PRMT R20, R16, 0x5410, R14 ;  /* 0x0000541010147816 */ /* 0x000fe2000000000e */
[----:B------:R1:W-:Y:S01]  /*4690*/  MUFU.EX2 R244, R15 ;  /* 0x0000000f00f47308 */ /* 0x0003e20000000800 */
[----:B------:R-:W-:Y:S02]  /*46a0*/  LOP3.LUT R6, R5, 0xffff, RZ, 0xc0, !PT ;  /* 0x0000ffff05067812 */ /* 0x000fe400078ec0ff */
[----:B------:R-:W-:-:S02]  /*46b0*/  LOP3.LUT R14, R7, 0xff, RZ, 0xc0, !PT ;  /* 0x000000ff070e7812 */ /* 0x000fc400078ec0ff */
[--C-:B------:R-:W-:Y:S01]  /*46c0*/  SHF.R.U32.HI R7, RZ, 0x10, R5.reuse ;  /* 0x00000010ff077819 */ /* 0x100fe20000011605 */
[----:B--2---:R-:W-:Y:S01]  /*46d0*/  FFMA.FTZ R0, R36, UR32, -R8 ;  /* 0x0000002024007c23 */ /* 0x004fe20008010808 */
[----:B------:R-:W-:Y:S02]  /*46e0*/  LOP3.LUT R16, R5, 0xff, RZ, 0xc0, !PT ;  /* 0x000000ff05107812 */ /* 0x000fe400078ec0ff */
[----:B------:R-:W-:Y:S01]  /*46f0*/  PRMT R18, R14, 0x5410, R18 ;  /* 0x000054100e127816 */ /* 0x000fe20000000012 */
[----:B------:R-:W-:Y:S01]  /*4700*/  FFMA.FTZ R14, R34, UR32, -R8 ;  /* 0x00000020220e7c23 */ /* 0x000fe20008010808 */
[----:B------:R2:W-:Y:S01]  /*4710*/  MUFU.EX2 R238, R0 ;  /* 0x0000000000ee7308 */ /* 0x0005e20000000800 */
[----:B----4-:R-:W-:Y:S02]  /*4720*/  F2FP.BF16.F32.PACK_AB R2, R246, R247 ;  /* 0x000000f7f602723e */ /* 0x010fe400000010ff */
[----:B-1----:R-:W-:Y:S02]  /*4730*/  SHF.R.U32.HI R15, RZ, 0x8, R6 ;  /* 0x00000008ff0f7819 */ /* 0x002fe40000011606 */
[----:B------:R-:W-:-:S03]  /*4740*/  SHF.R.U32.HI R6, RZ, 0x18, R5 ;  /* 0x00000018ff067819 */ /* 0x000fc60000011605 */
[----:B------:R-:W1:Y:S01]  /*4750*/  MUFU.EX2 R242, R14 ;  /* 0x0000000e00f27308 */ /* 0x000e620000000800 */
[----:B------:R-:W-:Y:S02]  /*4760*/  LOP3.LUT R5, R7, 0xff, RZ, 0xc0, !PT ;  /* 0x000000ff07057812 */ /* 0x000fe400078ec0ff */
[----:B------:R-:W-:Y:S02]  /*4770*/  FMNMX.FTZ R7, R106, R17, !PT ;  /* 0x000000116a077209 */ /* 0x000fe40007810000 */
[----:B------:R-:W-:Y:S02]  /*4780*/  PRMT R16, R16, 0x5410, R15 ;  /* 0x0000541010107816 */ /* 0x000fe4000000000f */
[----:B------:R-:W-:Y:S02]  /*4790*/  PRMT R15, R5, 0x5410, R6 ;  /* 0x00005410050f7816 */ /* 0x000fe40000000006 */
[----:B------:R-:W-:Y:S02]  /*47a0*/  FMNMX.FTZ R5, R206, R7, !PT ;  /* 0x00000007ce057209 */ /* 0x000fe40007810000 */
[----:B------:R-:W-:-:S02]  /*47b0*/  FMNMX.FTZ R6, R44, R129, !PT ;  /* 0x000000812c067209 */ /* 0x000fc40007810000 */
[----:B------:R-:W-:Y:S02]  /*47c0*/  FMNMX.FTZ R5, R204, R5, !PT ;  /* 0x00000005cc057209 */ /* 0x000fe40007810000 */
[----:B--2---:R-:W-:Y:S01]  /*47d0*/  HSET2.LE.AND R0, R20, R13, PT ;  /* 0x0000000d14007233 */ /* 0x004fe20003803000 */
[----:B------:R-:W-:Y:S01]  /*47e0*/  FFMA.FTZ R20, R43, UR32, -R8 ;  /* 0x000000202b147c23 */ /* 0x000fe20008010808 */
[----:B------:R-:W-:Y:S02]  /*47f0*/  FMNMX.FTZ R4, R132, R5, !PT ;  /* 0x0000000584047209 */ /* 0x000fe40007810000 */
[----:B------:R-:W-:Y:S01]  /*4800*/  FMNMX.FTZ R5, R128, R6, !PT ;  /* 0x0000000680057209 */ /* 0x000fe20007810000 */
[----:B------:R-:W-:Y:S01]  /*4810*/  MUFU.EX2 R232, R20 ;  /* 0x0000001400e87308 */ /* 0x000fe20000000800 */
[----:B------:R-:W-:Y:S02]  /*4820*/  FMNMX.FTZ R17, R130, R4, !PT ;  /* 0x0000000482117209 */ /* 0x000fe40007810000 */
[----:B------:R-:W-:-:S02]  /*4830*/  FMNMX.FTZ R5, R107, R5, !PT ;  /* 0x000000056b057209 */ /* 0x000fc40007810000 */
[----:B------:R-:W-:Y:S01]  /*4840*/  HSET2.LE.AND R7, R18, R13, PT ;  /* 0x0000000d12077233 */ /* 0x000fe20003803000 */
[----:B------:R-:W2:Y:S01]  /*4850*/  SHFL.BFLY PT, R19, R17, 0x2, 0x1f ;  /* 0x0c401f0011137f89 */ /* 0x000ea200000e0000 */
[----:B-1----:R-:W-:Y:S02]  /*4860*/  F2FP.BF16.F32.PACK_AB R4, R242, R244 ;  /* 0x000000f4f204723e */ /* 0x002fe400000010ff */
[----:B------:R-:W-:Y:S02]  /*4870*/  LOP3.LUT R6, R0, R2, RZ, 0xc0, !PT ;  /* 0x0000000200067212 */ /* 0x000fe400078ec0ff */
[----:B------:R-:W-:Y:S02]  /*4880*/  FMNMX.FTZ R0, R207, R5, !PT ;  /* 0x00000005cf007209 */ /* 0x000fe40007810000 */
[----:B------:R-:W-:Y:S02]  /*4890*/  LOP3.LUT R7, R7, R4, RZ, 0xc0, !PT ;  /* 0x0000000407077212 */ /* 0x000fe400078ec0ff */
[----:B------:R-:W-:-:S02]  /*48a0*/  FMNMX.FTZ R4, R205, R0, !PT ;  /* 0x00000000cd047209 */ /* 0x000fc40007810000 */
[--C-:B------:R-:W-:Y:S02]  /*48b0*/  HSET2.LE.AND R0, R16, R13.reuse, PT ;  /* 0x0000000d10007233 */ /* 0x100fe40003803000 */
[----:B------:R-:W-:Y:S02]  /*48c0*/  F2FP.BF16.F32.PACK_AB R2, R245, R248 ;  /* 0x000000f8f502723e */ /* 0x000fe400000010ff */
[----:B------:R-:W-:Y:S02]  /*48d0*/  FMNMX.FTZ R18, R137, R4, !PT ;  /* 0x0000000489127209 */ /* 0x000fe40007810000 */
[----:B------:R-:W-:Y:S02]  /*48e0*/  LOP3.LUT R4, R0, R2, RZ, 0xc0, !PT ;  /* 0x0000000200047212 */ /* 0x000fe400078ec0ff */
[----:B------:R-:W-:Y:S02]  /*48f0*/  FMNMX.FTZ R2, R131, R18, !PT ;  /* 0x0000001283027209 */ /* 0x000fe40007810000 */
[----:B------:R-:W-:Y:S01]  /*4900*/  HSET2.LE.AND R5, R15, R13, PT ;  /* 0x0000000d0f057233 */ /* 0x000fe20003803000 */
[----:B------:R-:W-:Y:S01]  /*4910*/  IMAD.WIDE.U32 R14, R249, -0x326172a9, RZ ;  /* 0xcd9e8d57f90e7825 */ /* 0x000fe200078e00ff */
[----:B------:R-:W-:-:S02]  /*4920*/  F2FP.BF16.F32.PACK_AB R16, R238, R239 ;  /* 0x000000efee10723e */ /* 0x000fc400000010ff */
[----:B--2---:R-:W-:Y:S02]  /*4930*/  FMNMX.FTZ R0, R17, R19, !PT ;  /* 0x0000001311007209 */ /* 0x004fe40007810000 */
[----:B------:R-:W1:Y:S01]  /*4940*/  SHFL.BFLY PT, R17, R2, 0x2, 0x1f ;  /* 0x0c401f0002117f89 */ /* 0x000e6200000e0000 */
[----:B------:R-:W-:Y:S02]  /*4950*/  LOP3.LUT R15, R15, R23, RZ, 0x3c, !PT ;  /* 0x000000170f0f7212 */ /* 0x000fe400078e3cff */
[----:B------:R-:W-:Y:S01]  /*4960*/  LOP3.LUT R5, R5, R16, RZ, 0xc0, !PT ;  /* 0x0000001005057212 */ /* 0x000fe200078ec0ff */
[----:B------:R-:W2:Y:S01]  /*4970*/  SHFL.BFLY PT, R18, R0, 0x1, 0x1f ;  /* 0x0c201f0000127f89 */ /* 0x000ea200000e0000 */
[----:B------:R-:W-:Y:S01]  /*4980*/  FFMA.FTZ R16, R37, UR32, -R3 ;  /* 0x0000002025107c23 */ /* 0x000fe20008010803 */
[----:B------:R-:W-:-:S03]  /*4990*/  IMAD.WIDE.U32 R22, R15, -0x2daee0ad, RZ ;  /* 0xd2511f530f167825 */ /* 0x000fc600078e00ff */
[----:B------:R3:W-:Y:S01]  /*49a0*/  MUFU.EX2 R236, R16 ;  /* 0x0000001000ec7308 */ /* 0x0007e20000000800 */
[----:B------:R-:W-:Y:S01]  /*49b0*/  HMMA.16816.F32.BF16 R144, R4, R72, RZ ;  /* 0x000000480490723c */ /* 0x000fe200000418ff */
[----:B------:R-:W-:-:S05]  /*49c0*/  LOP3.LUT R15, R23, UR39, R138, 0x96, !PT ;  /* 0x00000027170f7c12 */ /* 0x000fca000f8e968a */
[C---:B------:R-:W-:Y:S06]  /*49d0*/  HMMA.16816.F32.BF16 R36, R4.reuse, R56, RZ ;  /* 0x000000380424723c */ /* 0x040fec00000418ff */
[C---:B------:R-:W-:Y:S01]  /*49e0*/  HMMA.16816.F32.BF16 R52, R4.reuse, R92, RZ ;  /* 0x0000005c0434723c */ /* 0x040fe200000418ff */
[----:B-1----:R-:W-:Y:S01]  /*49f0*/  FMNMX.FTZ R19, R2, R17, !PT ;  /* 0x0000001102137209 */ /* 0x002fe20007810000 */
[----:B------:R-:W-:Y:S01]  /*4a00*/  FFMA.FTZ R2, R41, UR32, -R8 ;  /* 0x0000002029027c23 */ /* 0x000fe20008010808 */
[----:B---3--:R-:W-:Y:S01]  /*4a10*/  FFMA.FTZ R16, R24, UR32, -R3 ;  /* 0x0000002018107c23 */ /* 0x008fe20008010803 */
[----:B------:R-:W-:Y:S01]  /*4a20*/  IMAD.WIDE.U32 R24, R15, -0x326172a9, RZ ;  /* 0xcd9e8d570f187825 */ /* 0x000fe200078e00ff */
[----:B------:R-:W-:Y:S01]  /*4a30*/  LOP3.LUT R15, R21, UR31, R26, 0x96, !PT ;  /* 0x0000001f150f7c12 */ /* 0x000fe2000f8e961a */
[----:B------:R1:W-:Y:S01]  /*4a40*/  MUFU.EX2 R234, R2 ;  /* 0x0000000200ea7308 */ /* 0x0003e20000000800 */
[----:B------:R-:W-:Y:S01]  /*4a50*/  LOP3.LUT R21, R47, UR40, R14, 0x96, !PT ;  /* 0x000000282f157c12 */ /* 0x000fe2000f8e960e */
[----:B------:R-:W-:Y:S01]  /*4a60*/  HMMA.16816.F32.BF16 R68, R4, R88, RZ ;  /* 0x000000580444723c */ /* 0x000fe200000418ff */
[----:B--2---:R-:W-:Y:S01]  /*4a70*/  FMNMX.FTZ R133, R0, R18, !PT ;  /* 0x0000001200857209 */ /* 0x004fe20007810000 */
[----:B------:R-:W-:-:S04]  /*4a80*/  IMAD.WIDE.U32 R14, R15, -0x2daee0ad, RZ ;  /* 0xd2511f530f0e7825 */ /* 0x000fc800078e00ff */
[----:B------:R-:W-:Y:S01]  /*4a90*/  FFMA.FTZ R18, R48, UR32, -R8 ;  /* 0x0000002030127c23 */ /* 0x000fe20008010808 */
[----:B------:R-:W-:Y:S01]  /*4aa0*/  LOP3.LUT R23, R25, UR38, R46, 0x96, !PT ;  /* 0x0000002619177c12 */ /* 0x000fe2000f8e962e */
[----:B------:R2:W-:Y:S01]  /*4ab0*/  MUFU.EX2 R237, R16 ;  /* 0x0000001000ed7308 */ /* 0x0005e20000000800 */
[----:B------:R-:W-:Y:S01]  /*4ac0*/  LOP3.LUT R0, R15, UR36, R28, 0x96, !PT ;  /* 0x000000240f007c12 */ /* 0x000fe2000f8e961c */
[----:B------:R-:W-:Y:S01]  /*4ad0*/  HMMA.16816.F32.BF16 R84, R4, R76, RZ ;  /* 0x0000004c0454723c */ /* 0x000fe200000418ff */
[----:B------:R-:W-:Y:S02]  /*4ae0*/  LOP3.LUT R17, R14, 0xff, RZ, 0xc0, !PT ;  /* 0x000000ff0e117812 */ /* 0x000fe400078ec0ff */
[----:B------:R-:W-:-:S03]  /*4af0*/  FSETP.NEU.FTZ.AND P1, PT, R133, -INF , PT ;  /* 0xff8000008500780b */ /* 0x000fc60003f3d000 */
[----:B------:R3:W-:Y:S01]  /*4b00*/  MUFU.EX2 R233, R18 ;  /* 0x0000001200e97308 */ /* 0x0007e20000000800 */
[----:B-1----:R-:W-:Y:S01]  /*4b10*/  FFMA.FTZ R2, R40, UR32, -R8 ;  /* 0x0000002028027c23 */ /* 0x002fe20008010808 */
[C---:B------:R-:W-:Y:S06]  /*4b20*/  HMMA.16816.F32.BF16 R100, R4.reuse, R116, RZ ;  /* 0x000000740464723c */ /* 0x040fec00000418ff */
[----:B------:R1:W-:Y:S01]  /*4b30*/  MUFU.EX2 R252, R2 ;  /* 0x0000000200fc7308 */ /* 0x0003e20000000800 */
[--C-:B--2---:R-:W-:Y:S01]  /*4b40*/  FFMA.FTZ R16, R35, UR32, -R3.reuse ;  /* 0x0000002023107c23 */ /* 0x104fe20008010803 */
[----:B------:R-:W-:Y:S01]  /*4b50*/  FFMA.FTZ R3, R30, UR32, -R3 ;  /* 0x000000201e037c23 */ /* 0x000fe20008010803 */
[C---:B------:R-:W-:Y:S01]  /*4b60*/  HMMA.16816.F32.BF16 R156, R4.reuse, R60, RZ ;  /* 0x0000003c049c723c */ /* 0x040fe200000418ff */
[----:B------:R-:W-:Y:S04]  /*4b70*/  LDSM.16.MT88.4 R32, [R215+0xa800] ;  /* 0x00a80000d720783b */ /* 0x000fe80000004200 */
[----:B------:R2:W-:Y:S01]  /*4b80*/  MUFU.EX2 R235, R16 ;  /* 0x0000001000eb7308 */ /* 0x0005e20000000800 */
[----:B---3--:R-:W3:Y:S01]  /*4b90*/  SHFL.BFLY PT, R18, R19, 0x1, 0x1f ;  /* 0x0c201f0013127f89 */ /* 0x008ee200000e0000 */
[C---:B------:R-:W-:Y:S06]  /*4ba0*/  HMMA.16816.F32.BF16 R124, R4.reuse, R108, RZ ;  /* 0x0000006c047c723c */ /* 0x040fec00000418ff */
[----:B------:R4:W5:Y:S01]  /*4bb0*/  MUFU.EX2 R243, R3 ;  /* 0x0000000300f37308 */ /* 0x0009620000000800 */
[----:B-1----:R-:W-:Y:S01]  /*4bc0*/  LOP3.LUT R2, R0, 0xffff, RZ, 0xc0, !PT ;  /* 0x0000ffff00027812 */ /* 0x002fe200078ec0ff */
[----:B------:R-:W-:Y:S03]  /*4bd0*/  HMMA.16816.F32.BF16 R152, R4, R74, RZ ;  /* 0x0000004a0498723c */ /* 0x000fe600000418ff */
[----:B------:R-:W-:-:S03]  /*4be0*/  SHF.R.U32.HI R8, RZ, 0x8, R2 ;  /* 0x00000008ff087819 */ /* 0x000fc60000011602 */
[----:B------:R-:W-:Y:S01]  /*4bf0*/  HMMA.16816.F32.BF16 R48, R4, R58, RZ ;  /* 0x0000003a0430723c */ /* 0x000fe200000418ff */
[----:B--2---:R-:W-:-:S05]  /*4c00*/  SHF.R.U32.HI R16, RZ, 0x18, R14 ;  /* 0x00000018ff107819 */ /* 0x004fca000001160e */
[----:B------:R-:W-:Y:S01]  /*4c10*/  HMMA.16816.F32.BF16 R64, R4, R94, RZ ;  /* 0x0000005e0440723c */ /* 0x000fe200000418ff */
[----:B----4-:R-:W-:Y:S02]  /*4c20*/  LOP3.LUT R3, R14, 0xffff, RZ, 0xc0, !PT ;  /* 0x0000ffff0e037812 */ /* 0x010fe400078ec0ff */
[----:B------:R-:W-:-:S03]  /*4c30*/  SHF.R.U32.HI R15, RZ, 0x10, R14 ;  /* 0x00000010ff0f7819 */ /* 0x000fc6000001160e */
[C---:B------:R-:W-:Y:S01]  /*4c40*/  HMMA.16816.F32.BF16 R80, R4.reuse, R90, RZ ;  /* 0x0000005a0450723c */ /* 0x040fe200000418ff */
[----:B------:R-:W-:Y:S02]  /*4c50*/  SHF.R.U32.HI R14, RZ, 0x8, R3 ;  /* 0x00000008ff0e7819 */ /* 0x000fe40000011603 */
[----:B------:R-:W-:Y:S02]  /*4c60*/  LOP3.LUT R3, R15, 0xff, RZ, 0xc0, !PT ;  /* 0x000000ff0f037812 */ /* 0x000fe400078ec0ff */
[----:B------:R-:W-:Y:S01]  /*4c70*/  PRMT R15, R17, 0x5410, R14 ;  /* 0x00005410110f7816 */ /* 0x000fe2000000000e */
[C---:B------:R-:W-:Y:S01]  /*4c80*/  HMMA.16816.F32.BF16 R96, R4.reuse, R78, RZ ;  /* 0x0000004e0460723c */ /* 0x040fe200000418ff */
[----:B------:R-:W-:Y:S02]  /*4c90*/  PRMT R17, R3, 0x5410, R16 ;  /* 0x0000541003117816 */ /* 0x000fe40000000010 */
[--C-:B------:R-:W-:Y:S02]  /*4ca0*/  SHF.R.U32.HI R3, RZ, 0x10, R0.reuse ;  /* 0x00000010ff037819 */ /* 0x100fe40000011600 */
[----:B------:R-:W-:Y:S01]  /*4cb0*/  LOP3.LUT R16, R0, 0xff, RZ, 0xc0, !PT ;  /* 0x000000ff00107812 */ /* 0x000fe200078ec0ff */
[----:B------:R-:W-:Y:S01]  /*4cc0*/  HMMA.16816.F32.BF16 R112, R4, R118, RZ ;  /* 0x000000760470723c */ /* 0x000fe200000418ff */
[----:B------:R-:W-:-:S02]  /*4cd0*/  SHF.R.U32.HI R14, RZ, 0x18, R0 ;  /* 0x00000018ff0e7819 */ /* 0x000fc40000011600 */
[--C-:B------:R-:W-:Y:S02]  /*4ce0*/  HSET2.LE.AND R0, R15, R13.reuse, PT ;  /* 0x0000000d0f007233 */ /* 0x100fe40003803000 */
[----:B-----5:R-:W-:Y:S01]  /*4cf0*/  F2FP.BF16.F32.PACK_AB R2, R243, R235 ;  /* 0x000000ebf302723e */ /* 0x020fe200000010ff */
[C---:B------:R-:W-:Y:S01]  /*4d00*/  HMMA.16816.F32.BF16 R120, R4.reuse, R62, RZ ;  /* 0x0000003e0478723c */ /* 0x040fe200000418ff */
[----:B------:R-:W-:Y:S02]  /*4d10*/  LOP3.LUT R3, R3, 0xff, RZ, 0xc0, !PT ;  /* 0x000000ff03037812 */ /* 0x000fe400078ec0ff */
[----:B------:R-:W-:Y:S02]  /*4d20*/  LOP3.LUT R170, R0, R2, RZ, 0xc0, !PT ;  /* 0x0000000200aa7212 */ /* 0x000fe400078ec0ff */
[----:B------:R-:W-:Y:S01]  /*4d30*/  PRMT R16, R16, 0x5410, R8 ;  /* 0x0000541010107816 */ /* 0x000fe20000000008 */
[----:B------:R-:W-:Y:S01]  /*4d40*/  HMMA.16816.F32.BF16 R28, R4, R110, RZ ;  /* 0x0000006e041c723c */ /* 0x000fe200000418ff */
[----:B------:R-:W-:-:S02]  /*4d50*/  HSET2.LE.AND R0, R17, R13, PT ;  /* 0x0000000d11007233 */ /* 0x000fc40003803000 */
[----:B------:R-:W-:Y:S01]  /*4d60*/  PRMT R8, R3, 0x5410, R14 ;  /* 0x0000541003087816 */ /* 0x000fe2000000000e */
[----:B------:R-:W-:Y:S01]  /*4d70*/  FMUL.FTZ R3, R133, UR32 ;  /* 0x0000002085037c20 */ /* 0x000fe20008410000 */
[----:B------:R-:W-:Y:S02]  /*4d80*/  F2FP.BF16.F32.PACK_AB R2, R252, R234 ;  /* 0x000000eafc02723e */ /* 0x000fe400000010ff */
[----:B------:R-:W-:Y:S01]  /*4d90*/  IMAD.WIDE.U32 R6, R21, -0x2daee0ad, RZ ;  /* 0xd2511f5315067825 */ /* 0x000fe200078e00ff */
[----:B---3--:R-:W-:Y:S02]  /*4da0*/  FMNMX.FTZ R136, R19, R18, !PT ;  /* 0x0000001213887209 */ /* 0x008fe40007810000 */
[----:B------:R-:W-:Y:S02]  /*4db0*/  LOP3.LUT R171, R0, R2, RZ, 0xc0, !PT ;  /* 0x0000000200ab7212 */ /* 0x000fe400078ec0ff */
[----:B------:R-:W-:Y:S02]  /*4dc0*/  HSET2.LE.AND R0, R16, R13, PT ;  /* 0x0000000d10007233 */ /* 0x000fe40003803000 */
[----:B------:R-:W-:-:S02]  /*4dd0*/  FSEL R14, R3, RZ, P1 ;  /* 0x000000ff030e7208 */ /* 0x000fc40000800000 */
[----:B------:R-:W-:Y:S02]  /*4de0*/  F2FP.BF16.F32.PACK_AB R2, R237, R236 ;  /* 0x000000eced02723e */ /* 0x000fe400000010ff */
[----:B------:R-:W-:Y:S01]  /*4df0*/  HSET2.LE.AND R3, R8, R13, PT ;  /* 0x0000000d08037233 */ /* 0x000fe20003803000 */
[--C-:B------:R-:W-:Y:S01]  /*4e00*/  FFMA.FTZ R15, R42, UR32, -R14.reuse ;  /* 0x000000202a0f7c23 */ /* 0x100fe2000801080e */
[----:B------:R-:W-:Y:S01]  /*4e10*/  LOP3.LUT R168, R0, R2, RZ, 0xc0, !PT ;  /* 0x0000000200a87212 */ /* 0x000fe200078ec0ff */
[----:B------:R-:W-:Y:S01]  /*4e20*/  FFMA.FTZ R0, R104, UR32, -R14 ;  /* 0x0000002068007c23 */ /* 0x000fe2000801080e */
[----:B------:R-:W-:Y:S01]  /*4e30*/  F2FP.BF16.F32.PACK_AB R8, R232, R233 ;  /* 0x000000e9e808723e */ /* 0x000fe200000010ff */
[----:B------:R-:W-:Y:S01]  /*4e40*/  MUFU.EX2 R231, R15 ;  /* 0x0000000f00e77308 */ /* 0x000fe20000000800 */
[----:B------:R-:W-:Y:S02]  /*4e50*/  LOP3.LUT R4, R7, UR30, R22, 0x96, !PT ;  /* 0x0000001e07047c12 */ /* 0x000fe4000f8e9616 */
[----:B------:R-:W-:Y:S01]  /*4e60*/  LOP3.LUT R169, R3, R8, RZ, 0xc0, !PT ;  /* 0x0000000803a97212 */ /* 0x000fe200078ec0ff */
[----:B------:R-:W-:Y:S01]  /*4e70*/  IMAD.WIDE.U32 R2, R23, -0x2daee0ad, RZ ;  /* 0xd2511f5317027825 */ /* 0x000fe200078e00ff */
[----:B------:R-:W-:-:S03]  /*4e80*/  FSETP.NEU.FTZ.AND P1, PT, R136, -INF , PT ;  /* 0xff8000008800780b */ /* 0x000fc60003f3d000 */
[----:B------:R1:W-:Y:S01]  /*4e90*/  MUFU.EX2 R230, R0 ;  /* 0x0000000000e67308 */ /* 0x0003e20000000800 */
[----:B------:R-:W-:Y:S01]  /*4ea0*/  LOP3.LUT R5, R3, UR26, R6, 0x96, !PT ;  /* 0x0000001a03057c12 */ /* 0x000fe2000f8e9606 */
[----:B------:R-:W-:Y:S01]  /*4eb0*/  FFMA.FTZ R3, R106, UR32, -R14 ;  /* 0x000000206a037c23 */ /* 0x000fe2000801080e */
[----:B------:R-:W-:Y:S01]  /*4ec0*/  IMAD.WIDE.U32 R6, R4, -0x326172a9, RZ ;  /* 0xcd9e8d5704067825 */ /* 0x000fe200078e00ff */
[C---:B------:R-:W-:Y:S03]  /*4ed0*/  HMMA.16816.F32.BF16 R144, R168.reuse, R184, R144 ;  /* 0x000000b8a890723c */ /* 0x040fe60000041890 */
[----:B------:R-:W-:Y:S01]  /*4ee0*/  IMAD.WIDE.U32 R18, R5, -0x326172a9, RZ ;  /* 0xcd9e8d5705127825 */ /* 0x000fe200078e00ff */
[----:B------:R2:W-:Y:S01]  /*4ef0*/  MUFU.EX2 R228, R3 ;  /* 0x0000000300e47308 */ /* 0x0005e20000000800 */
[----:B------:R-:W-:Y:S01]  /*4f00*/  LOP3.LUT R4, R7, UR27, R24, 0x96, !PT ;  /* 0x0000001b07047c12 */ /* 0x000fe2000f8e9618 */
[C---:B------:R-:W-:Y:S06]  /*4f10*/  HMMA.16816.F32.BF16 R36, R168.reuse, R32, R36 ;  /* 0x00000020a824723c */ /* 0x040fec0000041824 */
        /* <DEDUP_REMOVED lines=60> */
[----:B--2---:R-:W-:Y:S01]  /*52e0*/  F2FP.BF16.F32.PACK_AB R15, R208, R211 ;  /* 0x000000d3d00f723e */ /* 0x004fe200000010ff */
[----:B------:R1:W-:Y:S01]  /*52f0*/  MUFU.EX2 R19, R2 ;  /* 0x0000000200137308 */ /* 0x0003e20000000800 */
[----:B------:R-:W-:-:S02]  /*5300*/  LOP3.LUT R4, R4, R5, RZ, 0xc0, !PT ;  /* 0x0000000504047212 */ /* 0x000fc400078ec0ff */
[----:B------:R-:W-:Y:S01]  /*5310*/  LOP3.LUT R5, R8, R15, RZ, 0xc0, !PT ;  /* 0x0000000f08057212 */ /* 0x000fe200078ec0ff */
[----:B------:R-:W-:Y:S01]  /*5320*/  FFMA.FTZ R15, R205, UR32, -R0 ;  /* 0x00000020cd0f7c23 */ /* 0x000fe20008010800 */
[----:B------:R-:W-:Y:S01]  /*5330*/  LOP3.LUT R3, R21, UR31, R18, 0x96, !PT ;  /* 0x0000001f15037c12 */ /* 0x000fe2000f8e9612 */
[----:B------:R-:W-:-:S04]  /*5340*/  FFMA.FTZ R8, R131, UR32, -R0 ;  /* 0x0000002083087c23 */ /* 0x000fc80008010800 */
        /* <DEDUP_REMOVED lines=88> */
[----:B------:R-:W-:Y:S01]  /*58d0*/  FADD.FTZ R250, R8, R0 ;  /* 0x0000000008fa7221 */ /* 0x000fe20000010000 */
[C---:B------:R-:W-:Y:S04]  /*58e0*/  HMMA.16816.F32.BF16 R72, R128.reuse, R176, R72 ;  /* 0x000000b08048723c */ /* 0x040fe80000041848 */
[----:B------:R1:W-:Y:S02]  /*58f0*/  STL [R1+0x8], R250 ;  /* 0x000008fa01007387 */ /* 0x0003e40000100800 */
[C---:B------:R-:W-:Y:S02]  /*5900*/  HMMA.16816.F32.BF16 R88, R128.reuse, R180, R88 ;  /* 0x000000b48058723c */ /* 0x040fe40000041858 */
[----:B------:R1:W-:Y:S04]  /*5910*/  STL [R1+0xc], R251 ;  /* 0x00000cfb01007387 */ /* 0x0003e80000100800 */
        /* <DEDUP_REMOVED lines=12> */
[----:B-1----:R-:W-:-:S15]  /*59e0*/  @!P0 BRA `(.L_x_1271) ;  /* 0x000000e800108947 */ /* 0x002fde0003800000 */
[----:B------:R-:W2:Y:S01]  /*59f0*/  LDL.64 R6, [R1+0x18] ;  /* 0x0000180001067983 */ /* 0x000ea20000100a00 */
[----:B------:R-:W-:Y:S01]  /*5a00*/  ULDC UR4, c[0x0][0x2d0] ;  /* 0x0000b40000047ab9 */ /* 0x000fe20000000800 */
[----:B------:R-:W-:-:S04]  /*5a10*/  DEPBAR.LE SB0, 0x0 ;  /* 0x000080000000791a */ /* 0x000fc80000000000 */
[----:B------:R-:W3:Y:S04]  /*5a20*/  LDL R132, [R1+0x10] ;  /* 0x0000100001847983 */ /* 0x000ee80000100800 */
[----:B------:R-:W4:Y:S01]  /*5a30*/  LDL.64 R206, [R1+0x38] ;  /* 0x0000380001ce7983 */ /* 0x000f220000100a00 */
[----:B------:R-:W-:Y:S02]  /*5a40*/  UIADD3 UR37, UR17, -0x2, URZ ;  /* 0xfffffffe11257890 */ /* 0x000fe4000fffe03f */
[----:B------:R-:W-:Y:S02]  /*5a50*/  UISETP.GE.AND UP0, UPT, UR17, 0x3, UPT ;  /* 0x000000031100788c */ /* 0x000fe4000bf06270 */
[----:B------:R-:W-:Y:S02]  /*5a60*/  USHF.R.S32.HI UR10, URZ, 0x1f, UR37 ;  /* 0x0000001f3f0a7899 */ /* 0x000fe40008011425 */
[----:B------:R-:W-:Y:S01]  /*5a70*/  IMAD.U32 R2, RZ, RZ, UR37 ;  /* 0x00000025ff027e24 */ /* 0x000fe2000f8e00ff */
[----:B------:R-:W-:Y:S01]  /*5a80*/  BAR.SYNC.DEFER_BLOCKING 0x0 ;  /* 0x0000000000007b1d */ /* 0x000fe20000010000 */
[----:B--2---:R-:W-:-:S02]  /*5a90*/  ISETP.GE.AND P3, PT, R6, UR4, PT ;  /* 0x0000000406007c0c */ /* 0x004fc4000bf66270 */
[----:B---3--:R-:W-:Y:S01]  /*5aa0*/  ISETP.GE.AND P2, PT, R132, UR4, PT ;  /* 0x0000000484007c0c */ /* 0x008fe2000bf46270 */
[----:B------:R-:W-:Y:S02]  /*5ab0*/  UIMAD UR4, UR12, UR37, URZ ;  /* 0x000000250c0472a4 */ /* 0x000fe4000f8e023f */
[----:B------:R-:W1:Y:S01]  /*5ac0*/  S2R R132, SR_TID.X ;  /* 0x0000000000847919 */ /* 0x000e620000002100 */
[----:B----4-:R-:W-:Y:S01]  /*5ad0*/  IMAD.WIDE.U32 R2, R2, UR13, R206 ;  /* 0x0000000d02027c25 */ /* 0x010fe2000f8e00ce */
[----:B------:R-:W-:-:S06]  /*5ae0*/  UIMAD UR4, UR10, UR13, UR4 ;  /* 0x0000000d0a0472a4 */ /* 0x000fcc000f8e0204 */
[----:B------:R-:W2:Y:S01]  /*5af0*/  @!P3 LDC.64 R16, c[0x0][0x220] ;  /* 0x00008800ff10bb82 */ /* 0x000ea20000000a00 */
[----:B------:R-:W-:Y:S01]  /*5b00*/  @P3 STS.128 [R227+0xa000], RZ ;  /* 0x00a000ffe3003388 */ /* 0x000fe20000000c00 */
[----:B------:R-:W-:Y:S01]  /*5b10*/  IADD3 R0, P0, R2, UR19, RZ ;  /* 0x0000001302007c10 */ /* 0x000fe2000ff1e0ff */
[----:B------:R-:W-:-:S05]  /*5b20*/  VIADD R3, R3, UR4 ;  /* 0x0000000403037c36 */ /* 0x000fca0008000000 */
[----:B------:R-:W3:Y:S01]  /*5b30*/  @!P2 LDC.64 R6, c[0x0][0x220] ;  /* 0x00008800ff06ab82 */ /* 0x000ee20000000a00 */
[----:B------:R-:W-:-:S07]  /*5b40*/  IADD3.X R5, R3, UR18, RZ, P0, !PT ;  /* 0x0000001203057c10 */ /* 0x000fce00087fe4ff */
[----:B------:R-:W4:Y:S08]  /*5b50*/  @!P3 LDC.64 R14, c[0x0][0x220] ;  /* 0x00008800ff0ebb82 */ /* 0x000f300000000a00 */
[----:B------:R-:W5:Y:S01]  /*5b60*/  @!P2 LDC.64 R18, c[0x0][0x220] ;  /* 0x00008800ff12ab82 */ /* 0x000f620000000a00 */
[----:B--2---:R-:W-:Y:S01]  /*5b70*/  @!P3 LEA R16, P5, R2, R16, 0x1 ;  /* 0x000000100210b211 */ /* 0x004fe200078a08ff */
[----:B-1----:R-:W-:-:S03]  /*5b80*/  IMAD.SHL.U32 R132, R132, 0x2, RZ ;  /* 0x0000000284847824 */ /* 0x002fc600078e00ff */
[C---:B------:R-:W-:Y:S02]  /*5b90*/  @!P3 LEA.HI.X R17, R2.reuse, R17, R3, 0x1, P5 ;  /* 0x000000110211b211 */ /* 0x040fe400028f0c03 */
[----:B---3--:R-:W-:-:S03]  /*5ba0*/  @!P2 LEA R6, P1, R2, R6, 0x1 ;  /* 0x000000060206a211 */ /* 0x008fc600078208ff */
[----:B------:R-:W-:Y:S01]  /*5bb0*/  @!PT LDS RZ, [RZ] ;  /* 0x00000000fffff984 */ /* 0x000fe20000000800 */
[----:B------:R-:W-:Y:S01]  /*5bc0*/  @!PT LDS RZ, [RZ] ;  /* 0x00000000fffff984 */ /* 0x000fe20000000800 */
[----:B------:R-:W-:Y:S01]  /*5bd0*/  @!PT LDS RZ, [RZ] ;  /* 0x00000000fffff984 */ /* 0x000fe20000000800 */
[----:B------:R1:W-:Y:S01]  /*5be0*/  @!P3 LDGSTS.E.BYPASS.LTC128B.128 [R227+0xa000], desc[UR20][R16.64] ;  /* 0x0a00000010e3bfae */ /* 0x0003e2000b901d54 */
[----:B------:R-:W-:Y:S02]  /*5bf0*/  LOP3.LUT R132, R132, 0x6, RZ, 0xc0, !PT ;  /* 0x0000000684847812 */ /* 0x000fe400078ec0ff */
[----:B------:R-:W-:Y:S01]  /*5c00*/  @!P2 LEA.HI.X R7, R2, R7, R3, 0x1, P1 ;  /* 0x000000070207a211 */ /* 0x000fe200008f0c03 */
[----:B------:R-:W-:Y:S01]  /*5c10*/  @P2 STS.128 [R227+0xb000], RZ ;  /* 0x00b000ffe3002388 */ /* 0x000fe20000000c00 */
[----:B----4-:R-:W-:-:S03]  /*5c20*/  @!P3 LEA R14, P4, R0, R14, 0x1 ;  /* 0x0000000e000eb211 */ /* 0x010fc600078808ff */
[----:B------:R-:W-:Y:S01]  /*5c30*/  @!PT LDS RZ, [RZ] ;  /* 0x00000000fffff984 */ /* 0x000fe20000000800 */
[----:B------:R-:W-:Y:S01]  /*5c40*/  @!PT LDS RZ, [RZ] ;  /* 0x00000000fffff984 */ /* 0x000fe20000000800 */
[----:B------:R-:W-:Y:S01]  /*5c50*/  @!PT LDS RZ, [RZ] ;  /* 0x00000000fffff984 */ /* 0x000fe20000000800 */
[----:B------:R-:W-:Y:S01]  /*5c60*/  @!P2 LDGSTS.E.BYPASS.LTC128B.128 [R227+0xb000], desc[UR20][R6.64+0x80] ;  /* 0x0b00008006e3afae */ /* 0x000fe2000b901d54 */
[----:B------:R-:W-:-:S03]  /*5c70*/  @!P3 LEA.HI.X R15, R0, R15, R5, 0x1, P4 ;  /* 0x0000000f000fb211 */ /* 0x000fc600020f0c05 */
[----:B------:R-:W-:Y:S01]  /*5c80*/  @P3 STS.128 [R227+0xa800], RZ ;  /* 0x00a800ffe3003388 */ /* 0x000fe20000000c00 */
[----:B-----5:R-:W-:-:S03]  /*5c90*/  @!P2 LEA R4, P0, R0, R18, 0x1 ;  /* 0x000000120004a211 */ /* 0x020fc600078008ff */
[----:B------:R-:W-:Y:S01]  /*5ca0*/  @!PT LDS RZ, [RZ] ;  /* 0x00000000fffff984 */ /* 0x000fe20000000800 */
[----:B------:R-:W-:Y:S01]  /*5cb0*/  @!PT LDS RZ, [RZ] ;  /* 0x00000000fffff984 */ /* 0x000fe20000000800 */
[----:B------:R-:W-:Y:S01]  /*5cc0*/  @!PT LDS RZ, [RZ] ;  /* 0x00000000fffff984 */ /* 0x000fe20000000800 */
[----:B------:R-:W-:Y:S01]  /*5cd0*/  @!P3 LDGSTS.E.BYPASS.LTC128B.128 [R227+0xa800], desc[UR20][R14.64] ;  /* 0x0a8000000ee3bfae */ /* 0x000fe2000b901d54 */
[----:B------:R-:W-:Y:S01]  /*5ce0*/  @!P2 LEA.HI.X R5, R0, R19, R5, 0x1, P0 ;  /* 0x000000130005a211 */ /* 0x000fe200000f0c05 */
[----:B------:R-:W-:Y:S02]  /*5cf0*/  IMAD.U32 R0, RZ, RZ, UR37 ;  /* 0x00000025ff007e24 */ /* 0x000fe4000f8e00ff */
[----:B------:R-:W-:Y:S02]  /*5d00*/  @P2 STS.128 [R227+0xb800], RZ ;  /* 0x00b800ffe3002388 */ /* 0x000fe40000000c00 */
[----:B------:R-:W-:Y:S02]  /*5d10*/  IMAD R0, R0, 0x20, R132 ;  /* 0x0000002000007824 */ /* 0x000fe400078e0284 */
[----:B------:R-:W-:Y:S01]  /*5d20*/  @!PT LDS RZ, [RZ] ;  /* 0x00000000fffff984 */ /* 0x000fe20000000800 */
[----:B------:R-:W-:Y:S01]  /*5d30*/  @!PT LDS RZ, [RZ] ;  /* 0x00000000fffff984 */ /* 0x000fe20000000800 */
[----:B------:R-:W-:Y:S01]  /*5d40*/  @!PT LDS RZ, [RZ] ;  /* 0x00000000fffff984 */ /* 0x000fe20000000800 */
[----:B------:R2:W-:Y:S02]  /*5d50*/  @!P2 LDGSTS.E.BYPASS.LTC128B.128 [R227+0xb800], desc[UR20][R4.64+0x80] ;  /* 0x0b80008004e3afae */ /* 0x0005e4000b901d54 */
[----:B------:R-:W-:-:S02]  /*5d60*/  VIADD R3, R0, 0x1 ;  /* 0x0000000100037836 */ /* 0x000fc40000000000 */
[----:B------:R-:W-:Y:S01]  /*5d70*/  LDSM.16.M88.4 R172, [R212+0x8000] ;  /* 0x00800000d4ac783b */ /* 0x000fe20000000200 */
[----:B------:R-:W-:-:S03]  /*5d80*/  VIADD R2, R0, 0x8 ;  /* 0x0000000800027836 */ /* 0x000fc60000000000 */
[----:B-1----:R-:W1:Y:S01]  /*5d90*/  LDSM.16.M88.4 R16, [R214+0x2000] ;  /* 0x00200000d610783b */ /* 0x002e620000000200 */
[C---:B------:R-:W-:Y:S02]  /*5da0*/  ISETP.GE.AND P4, PT, R3.reuse, R10, PT ;  /* 0x0000000a0300720c */ /* 0x040fe40003f86270 */
[C---:B------:R-:W-:Y:S01]  /*5db0*/  ISETP.GE.AND P1, PT, R3.reuse, R9, PT ;  /* 0x000000090300720c */ /* 0x040fe20003f26270 */
[----:B------:R-:W3:Y:S01]  /*5dc0*/  LDSM.16.M88.4 R20, [R214] ;  /* 0x00000000d614783b */ /* 0x000ee20000000200 */
[C---:B------:R-:W-:Y:S02]  /*5dd0*/  ISETP.GE.AND P0, PT, R3.reuse, R12, PT ;  /* 0x0000000c0300720c */ /* 0x040fe40003f06270 */
[----:B------:R-:W-:Y:S01]  /*5de0*/  ISETP.GE.AND P6, PT, R3, R11, PT ;  /* 0x0000000b0300720c */ /* 0x000fe20003fc6270 */
[----:B------:R-:W4:Y:S01]  /*5df0*/  LDSM.16.M88.4 R32, [R212+0x8800] ;  /* 0x00880000d420783b */ /* 0x000f220000000200 */
[----:B------:R-:W-:-:S03]  /*5e00*/  ISETP.GE.AND P5, PT, R2, R10, PT ;  /* 0x0000000a0200720c */ /* 0x000fc60003fa6270 */
[----:B------:R-:W-:Y:S04]  /*5e10*/  LDSM.16.M88.4 R176, [R223] ;  /* 0x00000000dfb0783b */ /* 0x000fe80000000200 */
[----:B------:R-:W-:Y:S04]  /*5e20*/  LDSM.16.M88.4 R28, [R216] ;  /* 0x00000000d81c783b */ /* 0x000fe80000000200 */
[----:B--2---:R-:W2:Y:S04]  /*5e30*/  LDSM.16.M88.4 R4, [R216+0x2000] ;  /* 0x00200000d804783b */ /* 0x004ea80000000200 */
[----:B------:R-:W5:Y:S04]  /*5e40*/  LDSM.16.M88.4 R180, [R226] ;  /* 0x00000000e2b4783b */ /* 0x000f680000000200 */
[----:B------:R-:W-:Y:S04]  /*5e50*/  LDSM.16.M88.4 R184, [R220+0x8000] ;  /* 0x00800000dcb8783b */ /* 0x000fe80000000200 */
[----:B------:R-:W-:Y:S04]  /*5e60*/  LDSM.16.M88.4 R24, [R222+0x2000] ;  /* 0x00200000de18783b */ /* 0x000fe80000000200 */
[----:B------:R-:W0:Y:S01]  /*5e70*/  LDGDEPBAR ;  /* 0x00000000000079af */ /* 0x000e220000000000 */
[----:B-1----:R-:W-:Y:S06]  /*5e80*/  HMMA.16816.F32.BF16 R196, R16, R174, RZ ;  /* 0x000000ae10c4723c */ /* 0x002fec00000418ff */
[----:B---3--:R-:W-:Y:S06]  /*5e90*/  HMMA.16816.F32.BF16 R204, R20, R172, RZ ;  /* 0x000000ac14cc723c */ /* 0x008fec00000418ff */
[C---:B----4-:R-:W-:Y:S06]  /*5ea0*/  HMMA.16816.F32.BF16 R192, R16.reuse, R32, RZ ;  /* 0x0000002010c0723c */ /* 0x050fec00000418ff */
[----:B------:R-:W-:Y:S06]  /*5eb0*/  HMMA.16816.F32.BF16 R200, R16, R172, RZ ;  /* 0x000000ac10c8723c */ /* 0x000fec00000418ff */
[C---:B------:R-:W-:Y:S06]  /*5ec0*/  HMMA.16816.F32.BF16 R188, R20.reuse, R32, RZ ;  /* 0x0000002014bc723c */ /* 0x040fec00000418ff */
[----:B------:R-:W-:Y:S06]  /*5ed0*/  HMMA.16816.F32.BF16 R172, R20, R174, RZ ;  /* 0x000000ae14ac723c */ /* 0x000fec00000418ff */
[-C--:B------:R-:W-:Y:S06]  /*5ee0*/  HMMA.16816.F32.BF16 R16, R16, R34.reuse, RZ ;  /* 0x000000221010723c */ /* 0x080fec00000418ff */
[----:B------:R-:W-:Y:S01]  /*5ef0*/  HMMA.16816.F32.BF16 R208, R20, R34, RZ ;  /* 0x0000002214d0723c */ /* 0x000fe200000418ff */
[----:B------:R-:W1:Y:S04]  /*5f00*/  LDSM.16.M88.4 R20, [R222] ;  /* 0x00000000de14783b */ /* 0x000e680000000200 */
[----:B------:R-:W3:Y:S01]  /*5f10*/  LDSM.16.M88.4 R32, [R220+0x8800] ;  /* 0x00880000dc20783b */ /* 0x000ee20000000200 */
[----:B--2---:R-:W-:Y:S06]  /*5f20*/  HMMA.16816.F32.BF16 R228, R4, R178, R196 ;  /* 0x000000b204e4723c */ /* 0x004fec00000418c4 */
[----:B------:R-:W-:Y:S06]  /*5f30*/  HMMA.16816.F32.BF16 R196, R28, R176, R204 ;  /* 0x000000b01cc4723c */ /* 0x000fec00000418cc */
[-C--:B-----5:R-:W-:Y:S06]  /*5f40*/  HMMA.16816.F32.BF16 R236, R4, R180.reuse, R192 ;  /* 0x000000b404ec723c */ /* 0x0a0fec00000418c0 */
[----:B------:R-:W-:Y:S06]  /*5f50*/  HMMA.16816.F32.BF16 R192, R28, R180, R188 ;  /* 0x000000b41cc0723c */ /* 0x000fec00000418bc */
[----:B------:R-:W-:Y:S06]  /*5f60*/  HMMA.16816.F32.BF16 R232, R4, R176, R200 ;  /* 0x000000b004e8723c */ /* 0x000fec00000418c8 */
[----:B------:R-:W-:Y:S01]  /*5f70*/  HMMA.16816.F32.BF16 R188, R28, R178, R172 ;  /* 0x000000b21cbc723c */ /* 0x000fe200000418ac */
[----:B------:R-:W-:Y:S04]  /*5f80*/  LDSM.16.M88.4 R176, [R219] ;  /* 0x00000000dbb0783b */ /* 0x000fe80000000200 */
[----:B------:R-:W-:Y:S01]  /*5f90*/  LDSM.16.M88.4 R172, [R219+0x800] ;  /* 0x00080000dbac783b */ /* 0x000fe20000000200 */
[-C--:B------:R-:W-:Y:S03]  /*5fa0*/  HMMA.16816.F32.BF16 R200, R4, R182.reuse, R16 ;  /* 0x000000b604c8723c */ /* 0x080fe60000041810 */
[----:B------:R-:W2:Y:S03]  /*5fb0*/  LDSM.16.M88.4 R16, [R221] ;  /* 0x00000000dd10783b */ /* 0x000ea60000000200 */
[----:B------:R-:W-:Y:S01]  /*5fc0*/  HMMA.16816.F32.BF16 R28, R28, R182, R208 ;  /* 0x000000b61c1c723c */ /* 0x000fe200000418d0 */
[----:B------:R-:W4:Y:S04]  /*5fd0*/  LDSM.16.M88.4 R4, [R221+0x2000] ;  /* 0x00200000dd04783b */ /* 0x000f280000000200 */
[----:B------:R-:W-:Y:S01]  /*5fe0*/  LDSM.16.M88.4 R180, [R212+0x9800] ;  /* 0x00980000d4b4783b */ /* 0x000fe20000000200 */
[-C--:B-1----:R-:W-:Y:S06]  /*5ff0*/  HMMA.16816.F32.BF16 R196, R20, R184.reuse, R196 ;  /* 0x000000b814c4723c */ /* 0x082fec00000418c4 */
[C---:B------:R-:W-:Y:S06]  /*6000*/  HMMA.16816.F32.BF16 R204, R24.reuse, R184, R232 ;  /* 0x000000b818cc723c */ /* 0x040fec00000418e8 */
[-C--:B------:R-:W-:Y:S06]  /*6010*/  HMMA.16816.F32.BF16 R228, R24, R186.reuse, R228 ;  /* 0x000000ba18e4723c */ /* 0x080fec00000418e4 */
[----:B------:R-:W-:Y:S06]  /*6020*/  HMMA.16816.F32.BF16 R188, R20, R186, R188 ;  /* 0x000000ba14bc723c */ /* 0x000fec00000418bc */
[C---:B---3--:R-:W-:Y:S06]  /*6030*/  HMMA.16816.F32.BF16 R208, R24.reuse, R32, R236 ;  /* 0x0000002018d0723c */ /* 0x048fec00000418ec */
[----:B------:R-:W-:Y:S01]  /*6040*/  HMMA.16816.F32.BF16 R200, R24, R34, R200 ;  /* 0x0000002218c8723c */ /* 0x000fe200000418c8 */
[----:B------:R-:W-:Y:S05]  /*6050*/  LDSM.16.M88.4 R24, [R214+0x4000] ;  /* 0x00400000d618783b */ /* 0x000fea0000000200 */
[C---:B------:R-:W-:Y:S06]  /*6060*/  HMMA.16816.F32.BF16 R184, R20.reuse, R32, R192 ;  /* 0x0000002014b8723c */ /* 0x040fec00000418c0 */
[----:B------:R-:W-:Y:S01]  /*6070*/  HMMA.16816.F32.BF16 R32, R20, R34, R28 ;  /* 0x000000221420723c */ /* 0x000fe2000004181c */
[----:B------:R-:W1:Y:S04]  /*6080*/  LDSM.16.M88.4 R28, [R212+0x9000] ;  /* 0x00900000d41c783b */ /* 0x000e680000000200 */
[----:B------:R-:W3:Y:S01]  /*6090*/  LDSM.16.M88.4 R20, [R214+0x6000] ;  /* 0x00600000d614783b */ /* 0x000ee20000000200 */
[-C--:B--2---:R-:W-:Y:S06]  /*60a0*/  HMMA.16816.F32.BF16 R196, R16, R176.reuse, R196 ;  /* 0x000000b010c4723c */ /* 0x084fec00000418c4 */
[C---:B----4-:R-:W-:Y:S06]  /*60b0*/  HMMA.16816.F32.BF16 R204, R4.reuse, R176, R204 ;  /* 0x000000b004cc723c */ /* 0x050fec00000418cc */
        /* <DEDUP_REMOVED lines=8> */
[----:B------:R-:W-:Y:S04]  /*6140*/  LDSM.16.M88.4 R32, [R225] ;  /* 0x00000000e120783b */ /* 0x000fe80000000200 */
[----:B------:R-:W2:Y:S01]  /*6150*/  LDSM.16.M88.4 R16, [R216+0x4000] ;  /* 0x00400000d810783b */ /* 0x000ea20000000200 */
[-C--:B-1----:R-:W-:Y:S03]  /*6160*/  HMMA.16816.F32.BF16 R196, R24, R28.reuse, R196 ;  /* 0x0000001c18c4723c */ /* 0x082fe600000418c4 */
[----:B------:R-:W1:Y:S03]  /*6170*/  LDSM.16.M88.4 R172, [R224] ;  /* 0x00000000e0ac783b */ /* 0x000e660000000200 */
[C---:B---3--:R-:W-:Y:S06]  /*6180*/  HMMA.16816.F32.BF16 R204, R20.reuse, R28, R204 ;  /* 0x0000001c14cc723c */ /* 0x048fec00000418cc */
[C---:B------:R-:W-:Y:S06]  /*6190*/  HMMA.16816.F32.BF16 R228, R20.reuse, R30, R228 ;  /* 0x0000001e14e4723c */ /* 0x040fec00000418e4 */
[C---:B------:R-:W-:Y:S06]  /*61a0*/  HMMA.16816.F32.BF16 R208, R20.reuse, R180, R208 ;  /* 0x000000b414d0723c */ /* 0x040fec00000418d0 */
[----:B------:R-:W-:Y:S01]  /*61b0*/  HMMA.16816.F32.BF16 R200, R20, R182, R200 ;  /* 0x000000b614c8723c */ /* 0x000fe200000418c8 */
[----:B------:R-:W-:Y:S05]  /*61c0*/  LDSM.16.M88.4 R20, [R222+0x6000] ;  /* 0x00600000de14783b */ /* 0x000fea0000000200 */
[C---:B------:R-:W-:Y:S01]  /*61d0*/  HMMA.16816.F32.BF16 R192, R24.reuse, R30, R192 ;  /* 0x0000001e18c0723c */ /* 0x040fe200000418c0 */
[----:B------:R-:W3:Y:S05]  /*61e0*/  LDSM.16.M88.4 R28, [R222+0x4000] ;  /* 0x00400000de1c783b */ /* 0x000eea0000000200 */
[C---:B------:R-:W-:Y:S06]  /*61f0*/  HMMA.16816.F32.BF16 R184, R24.reuse, R180, R184 ;  /* 0x000000b418b8723c */ /* 0x040fec00000418b8 */
[----:B------:R-:W-:Y:S01]  /*6200*/  HMMA.16816.F32.BF16 R188, R24, R182, R188 ;  /* 0x000000b618bc723c */ /* 0x000fe200000418bc */
[----:B------:R-:W-:Y:S05]  /*6210*/  LDSM.16.M88.4 R24, [R221+0x4000] ;  /* 0x00400000dd18783b */ /* 0x000fea0000000200 */
[-C--:B--2---:R-:W-:Y:S06]  /*6220*/  HMMA.16816.F32.BF16 R180, R16, R32.reuse, R196 ;  /* 0x0000002010b4723c */ /* 0x084fec00000418c4 */
[C---:B------:R-:W-:Y:S06]  /*6230*/  HMMA.16816.F32.BF16 R204, R4.reuse, R32, R204 ;  /* 0x0000002004cc723c */ /* 0x040fec00000418cc */
[C---:B------:R-:W-:Y:S06]  /*6240*/  HMMA.16816.F32.BF16 R232, R4.reuse, R34, R228 ;  /* 0x0000002204e8723c */ /* 0x040fec00000418e4 */
[C---:B-1----:R-:W-:Y:S06]  /*6250*/  HMMA.16816.F32.BF16 R236, R4.reuse, R172, R208 ;  /* 0x000000ac04ec723c */ /* 0x042fec00000418d0 */
[----:B------:R-:W-:Y:S01]  /*6260*/  HMMA.16816.F32.BF16 R228, R4, R174, R200 ;  /* 0x000000ae04e4723c */ /* 0x000fe200000418c8 */
[----:B------:R-:W1:Y:S05]  /*6270*/  LDSM.16.M88.4 R4, [R219+0x1000] ;  /* 0x00100000db04783b */ /* 0x000e6a0000000200 */
[C---:B------:R-:W-:Y:S01]  /*6280*/  HMMA.16816.F32.BF16 R192, R16.reuse, R34, R192 ;  /* 0x0000002210c0723c */ /* 0x040fe200000418c0 */
[----:B------:R-:W2:Y:S05]  /*6290*/  LDSM.16.M88.4 R32, [R220+0x9800] ;  /* 0x00980000dc20783b */ /* 0x000eaa0000000200 */
[C---:B------:R-:W-:Y:S06]  /*62a0*/  HMMA.16816.F32.BF16 R196, R16.reuse, R172, R184 ;  /* 0x000000ac10c4723c */ /* 0x040fec00000418b8 */
[----:B------:R-:W-:Y:S01]  /*62b0*/  HMMA.16816.F32.BF16 R208, R16, R174, R188 ;  /* 0x000000ae10d0723c */ /* 0x000fe200000418bc */
[----:B------:R-:W4:Y:S04]  /*62c0*/  LDSM.16.M88.4 R16, [R221+0x6000] ;  /* 0x00600000dd10783b */ /* 0x000f280000000200 */
[----:B------:R-:W5:Y:S01]  /*62d0*/  LDSM.16.M88.4 R172, [R219+0x1800] ;  /* 0x00180000dbac783b */ /* 0x000f620000000200 */
[----:B---3--:R-:W-:Y:S01]  /*62e0*/  HMMA.16816.F32.BF16 R184, R28, R176, R180 ;  /* 0x000000b01cb8723c */ /* 0x008fe200000418b4 */
[----:B------:R-:W-:-:S05]  /*62f0*/  DEPBAR.LE SB0, 0x0 ;  /* 0x000080000000791a */ /* 0x000fca0000000000 */
[----:B------:R-:W-:Y:S06]  /*6300*/  HMMA.16816.F32.BF16 R180, R20, R176, R204 ;  /* 0x000000b014b4723c */ /* 0x000fec00000418cc */
[-C--:B------:R-:W-:Y:S06]  /*6310*/  HMMA.16816.F32.BF16 R188, R28, R178.reuse, R192 ;  /* 0x000000b21cbc723c */ /* 0x080fec00000418c0 */
[----:B------:R-:W-:Y:S06]  /*6320*/  HMMA.16816.F32.BF16 R176, R20, R178, R232 ;  /* 0x000000b214b0723c */ /* 0x000fec00000418e8 */
[----:B-1----:R-:W-:Y:S06]  /*6330*/  HMMA.16816.F32.BF16 R232, R24, R4, R184 ;  /* 0x0000000418e8723c */ /* 0x002fec00000418b8 */
[----:B--2---:R-:W-:Y:S06]  /*6340*/  HMMA.16816.F32.BF16 R204, R20, R34, R228 ;  /* 0x0000002214cc723c */ /* 0x004fec00000418e4 */
[----:B----4-:R-:W-:Y:S06]  /*6350*/  HMMA.16816.F32.BF16 R228, R16, R4, R180 ;  /* 0x0000000410e4723c */ /* 0x010fec00000418b4 */
[----:B------:R-:W-:Y:S01]  /*6360*/  HMMA.16816.F32.BF16 R200, R20, R32, R236 ;  /* 0x0000002014c8723c */ /* 0x000fe200000418ec */
[----:B------:R-:W-:-:S05]  /*6370*/  I2FP.F32.S32 R4, R3 ;  /* 0x0000000300047245 */ /* 0x000fca0000201400 */
[----:B------:R-:W-:Y:S01]  /*6380*/  HMMA.16816.F32.BF16 R188, R24, R6, R188 ;  /* 0x0000000618bc723c */ /* 0x000fe200000418bc */
[C---:B------:R-:W-:Y:S01]  /*6390*/  FFMA.FTZ R5, R4.reuse, UR5, R233 ;  /* 0x0000000504057c23 */ /* 0x040fe200080100e9 */
[----:B------:R-:W-:-:S04]  /*63a0*/  FFMA.FTZ R3, R4, UR5, R235 ;  /* 0x0000000504037c23 */ /* 0x000fc800080100eb */
[----:B------:R-:W-:Y:S01]  /*63b0*/  HMMA.16816.F32.BF16 R20, R28, R32, R196 ;  /* 0x000000201c14723c */ /* 0x000fe200000418c4 */
[----:B------:R-:W-:Y:S02]  /*63c0*/  FSEL R132, R3, -INF , !P1 ;  /* 0xff80000003847808 */ /* 0x000fe40004800000 */
[----:B------:R-:W-:Y:S01]  /*63d0*/  I2FP.F32.S32 R3, R2 ;  /* 0x0000000200037245 */ /* 0x000fe20000201400 */
[----:B------:R-:W-:Y:S01]  /*63e0*/  BAR.SYNC.DEFER_BLOCKING 0x0 ;  /* 0x0000000000007b1d */ /* 0x000fe20000010000 */
[----:B------:R-:W-:Y:S01]  /*63f0*/  ISETP.GE.AND P1, PT, R2, R12, PT ;  /* 0x0000000c0200720c */ /* 0x000fe20003f26270 */
[----:B------:R-:W-:Y:S01]  /*6400*/  HMMA.16816.F32.BF16 R180, R16, R6, R176 ;  /* 0x0000000610b4723c */ /* 0x000fe200000418b0 */
[----:B------:R-:W-:Y:S01]  /*6410*/  FSEL R33, R5, -INF , !P4 ;  /* 0xff80000005217808 */ /* 0x000fe20006000000 */
[----:B------:R-:W-:Y:S01]  /*6420*/  FFMA.FTZ R5, R4, UR5, R229 ;  /* 0x0000000504057c23 */ /* 0x000fe200080100e5 */
[----:B------:R-:W-:-:S03]  /*6430*/  ISETP.GE.AND P4, PT, R2, R9, PT ;  /* 0x000000090200720c */ /* 0x000fc60003f86270 */
[----:B------:R-:W-:Y:S01]  /*6440*/  HMMA.16816.F32.BF16 R28, R28, R34, R208 ;  /* 0x000000221c1c723c */ /* 0x000fe200000418d0 */
[----:B------:R-:W-:Y:S01]  /*6450*/  FFMA.FTZ R6, R4, UR5, R231 ;  /* 0x0000000504067c23 */ /* 0x000fe200080100e7 */
[----:B------:R-:W-:Y:S02]  /*6460*/  FSEL R196, R5, -INF , !P0 ;  /* 0xff80000005c47808 */ /* 0x000fe40004000000 */
[----:B------:R-:W-:Y:S01]  /*6470*/  ISETP.GE.AND P0, PT, R2, R11, PT ;  /* 0x0000000b0200720c */ /* 0x000fe20003f06270 */
[----:B------:R-:W-:Y:S02]  /*6480*/  VIADD R2, R0, 0x9 ;  /* 0x0000000900027836 */ /* 0x000fe40000000000 */
[C---:B------:R-:W-:Y:S01]  /*6490*/  FFMA.FTZ R5, R3.reuse, UR5, R188 ;  /* 0x0000000503057c23 */ /* 0x040fe200080100bc */
[----:B-----5:R-:W-:Y:S01]  /*64a0*/  HMMA.16816.F32.BF16 R176, R16, R172, R200 ;  /* 0x000000ac10b0723c */ /* 0x020fe200000418c8 */
[----:B------:R-:W-:Y:S01]  /*64b0*/  FSEL R188, R6, -INF , !P6 ;  /* 0xff80000006bc7808 */ /* 0x000fe20007000000 */
[----:B------:R-:W-:Y:S01]  /*64c0*/  FFMA.FTZ R4, R3, UR5, R190 ;  /* 0x0000000503047c23 */ /* 0x000fe200080100be */
[----:B------:R-:W-:-:S02]  /*64d0*/  ISETP.GE.AND P6, PT, R2, R10, PT ;  /* 0x0000000a0200720c */ /* 0x000fc40003fc6270 */
[----:B------:R-:W-:Y:S01]  /*64e0*/  FSEL R32, R5, -INF , !P5 ;  /* 0xff80000005207808 */ /* 0x000fe20006800000 */
[----:B------:R-:W-:Y:S01]  /*64f0*/  HMMA.16816.F32.BF16 R192, R24, R172, R20 ;  /* 0x000000ac18c0723c */ /* 0x000fe20000041814 */
[----:B------:R-:W-:Y:S02]  /*6500*/  FSEL R35, R4, -INF , !P4 ;  /* 0xff80000004237808 */ /* 0x000fe40006000000 */
[----:B------:R-:W-:Y:S01]  /*6510*/  I2FP.F32.S32 R4, R2 ;  /* 0x0000000200047245 */ /* 0x000fe20000201400 */
[C---:B------:R-:W-:Y:S01]  /*6520*/  FFMA.FTZ R6, R3.reuse, UR5, R180 ;  /* 0x0000000503067c23 */ /* 0x040fe200080100b4 */
[C---:B------:R-:W-:Y:S01]  /*6530*/  ISETP.GE.AND P5, PT, R2.reuse, R9, PT ;  /* 0x000000090200720c */ /* 0x040fe20003fa6270 */
[-C--:B------:R-:W-:Y:S01]  /*6540*/  HMMA.16816.F32.BF16 R184, R16, R174.reuse, R204 ;  /* 0x000000ae10b8723c */ /* 0x080fe200000418cc */
[----:B------:R-:W-:Y:S01]  /*6550*/  ISETP.GE.AND P4, PT, R2, R12, PT ;  /* 0x0000000c0200720c */ /* 0x000fe20003f86270 */
[----:B------:R-:W-:Y:S01]  /*6560*/  FFMA.FTZ R5, R4, UR5, R189 ;  /* 0x0000000504057c23 */ /* 0x000fe200080100bd */
[----:B------:R-:W-:Y:S01]  /*6570*/  FSEL R173, R6, -INF , !P1 ;  /* 0xff80000006ad7808 */ /* 0x000fe20004800000 */
[----:B------:R-:W-:Y:S01]  /*6580*/  FFMA.FTZ R6, R3, UR5, R182 ;  /* 0x0000000503067c23 */ /* 0x000fe200080100b6 */
[----:B------:R-:W-:Y:S01]  /*6590*/  ISETP.GE.AND P1, PT, R2, R11, PT ;  /* 0x0000000b0200720c */ /* 0x000fe20003f26270 */
[----:B------:R-:W-:Y:S01]  /*65a0*/  FFMA.FTZ R3, R4, UR5, R191 ;  /* 0x0000000504037c23 */ /* 0x000fe200080100bf */
[----:B------:R-:W-:Y:S01]  /*65b0*/  VIADD R2, R0, 0x10 ;  /* 0x0000001000027836 */ /* 0x000fe20000000000 */
[----:B------:R-:W-:Y:S01]  /*65c0*/  FSEL R23, R5, -INF , !P6 ;  /* 0xff80000005177808 */ /* 0x000fe20007000000 */
[----:B------:R-:W-:Y:S01]  /*65d0*/  HMMA.16816.F32.BF16 R24, R24, R174, R28 ;  /* 0x000000ae1818723c */ /* 0x000fe2000004181c */
[----:B------:R-:W-:Y:S01]  /*65e0*/  FSEL R180, R6, -INF , !P0 ;  /* 0xff80000006b47808 */ /* 0x000fe20004000000 */
[C---:B------:R-:W-:Y:S01]  /*65f0*/  FFMA.FTZ R6, R4.reuse, UR5, R181 ;  /* 0x0000000504067c23 */ /* 0x040fe200080100b5 */
[----:B------:R-:W-:Y:S01]  /*6600*/  FSEL R34, R3, -INF , !P5 ;  /* 0xff80000003227808 */ /* 0x000fe20006800000 */
[----:B------:R-:W-:Y:S01]  /*6610*/  FFMA.FTZ R4, R4, UR5, R183 ;  /* 0x0000000504047c23 */ /* 0x000fe200080100b7 */
[----:B------:R-:W-:-:S02]  /*6620*/  ISETP.GE.AND P0, PT, R2, R10, PT ;  /* 0x0000000a0200720c */ /* 0x000fc40003f06270 */
[----:B------:R-:W-:Y:S02]  /*6630*/  FSEL R137, R6, -INF , !P4 ;  /* 0xff80000006897808 */ /* 0x000fe40006000000 */
[C---:B------:R-:W-:Y:S02]  /*6640*/  ISETP.GE.AND P6, PT, R2.reuse, R9, PT ;  /* 0x000000090200720c */ /* 0x040fe40003fc6270 */
[C---:B------:R-:W-:Y:S02]  /*6650*/  ISETP.GE.AND P5, PT, R2.reuse, R12, PT ;  /* 0x0000000c0200720c */ /* 0x040fe40003fa6270 */
[----:B------:R-:W-:Y:S02]  /*6660*/  I2FP.F32.S32 R3, R2 ;  /* 0x0000000200037245 */ /* 0x000fe40000201400 */
[----:B------:R-:W-:Y:S01]  /*6670*/  ISETP.GE.AND P4, PT, R2, R11, PT ;  /* 0x0000000b0200720c */ /* 0x000fe20003f86270 */
[----:B------:R-:W-:Y:S01]  /*6680*/  VIADD R2, R0, 0x11 ;  /* 0x0000001100027836 */ /* 0x000fe20000000000 */
[----:B------:R-:W-:Y:S01]  /*6690*/  FSEL R172, R4, -INF , !P1 ;  /* 0xff80000004ac7808 */ /* 0x000fe20004800000 */
[C---:B------:R-:W-:Y:S01]  /*66a0*/  FFMA.FTZ R5, R3.reuse, UR5, R192 ;  /* 0x0000000503057c23 */ /* 0x040fe200080100c0 */
        /* <DEDUP_REMOVED lines=13> */
[C---:B------:R-:W-:Y:S02]  /*6780*/  ISETP.GE.AND P6, PT, R2.reuse, R12, PT ;  /* 0x0000000c0200720c */ /* 0x040fe40003fc6270 */
[----:B------:R-:W-:Y:S01]  /*6790*/  ISETP.GE.AND P5, PT, R2, R11, PT ;  /* 0x0000000b0200720c */ /* 0x000fe20003fa6270 */
[----:B------:R-:W-:Y:S01]  /*67a0*/  VIADD R2, R0, 0x18 ;  /* 0x0000001800027836 */ /* 0x000fe20000000000 */
[----:B------:R-:W-:-:S02]  /*67b0*/  FSEL R195, R3, -INF , !P0 ;  /* 0xff80000003c37808 */ /* 0x000fc40004000000 */
[----:B------:R-:W-:Y:S02]  /*67c0*/  FSEL R235, R8, -INF , !P4 ;  /* 0xff80000008eb7808 */ /* 0x000fe40006000000 */
[----:B------:R-:W-:Y:S02]  /*67d0*/  I2FP.F32.S32 R3, R2 ;  /* 0x0000000200037245 */ /* 0x000fe40000201400 */
[----:B------:R-:W-:Y:S02]  /*67e0*/  FSEL R192, R5, -INF , !P1 ;  /* 0xff80000005c07808 */ /* 0x000fe40004800000 */
[----:B------:R-:W-:Y:S01]  /*67f0*/  FSEL R231, R6, -INF , !P6 ;  /* 0xff80000006e77808 */ /* 0x000fe20007000000 */
[C---:B------:R-:W-:Y:S01]  /*6800*/  FFMA.FTZ R5, R3.reuse, UR5, R184 ;  /* 0x0000000503057c23 */ /* 0x040fe200080100b8 */
[C---:B------:R-:W-:Y:S01]  /*6810*/  ISETP.GE.AND P4, PT, R2.reuse, R10, PT ;  /* 0x0000000a0200720c */ /* 0x040fe20003f86270 */
[C---:B------:R-:W-:Y:S01]  /*6820*/  FFMA.FTZ R7, R3.reuse, UR5, R24 ;  /* 0x0000000503077c23 */ /* 0x040fe20008010018 */
[C---:B------:R-:W-:Y:S01]  /*6830*/  ISETP.GE.AND P1, PT, R2.reuse, R9, PT ;  /* 0x000000090200720c */ /* 0x040fe20003f26270 */
[C---:B------:R-:W-:Y:S01]  /*6840*/  FFMA.FTZ R6, R3.reuse, UR5, R26 ;  /* 0x0000000503067c23 */ /* 0x040fe2000801001a */
[C---:B------:R-:W-:Y:S01]  /*6850*/  ISETP.GE.AND P0, PT, R2.reuse, R12, PT ;  /* 0x0000000c0200720c */ /* 0x040fe20003f06270 */
[----:B------:R-:W-:Y:S01]  /*6860*/  FFMA.FTZ R8, R3, UR5, R186 ;  /* 0x0000000503087c23 */ /* 0x000fe200080100ba */
[----:B------:R-:W-:-:S02]  /*6870*/  ISETP.GE.AND P6, PT, R2, R11, PT ;  /* 0x0000000b0200720c */ /* 0x000fc40003fc6270 */
[----:B------:R-:W-:Y:S02]  /*6880*/  I2FP.F32.S32 R2, R0 ;  /* 0x0000000000027245 */ /* 0x000fe40000201400 */
[----:B------:R-:W-:Y:S02]  /*6890*/  FSEL R229, R5, -INF , !P0 ;  /* 0xff80000005e57808 */ /* 0x000fe40004000000 */
[----:B------:R-:W-:Y:S01]  /*68a0*/  ISETP.GE.AND P0, PT, R0, R11, PT ;  /* 0x0000000b0000720c */ /* 0x000fe20003f06270 */
[C---:B------:R-:W-:Y:S01]  /*68b0*/  FFMA.FTZ R3, R2.reuse, UR5, R230 ;  /* 0x0000000502037c23 */ /* 0x040fe200080100e6 */
[----:B------:R-:W-:Y:S01]  /*68c0*/  FFMA.FTZ R13, R2, UR5, R232 ;  /* 0x00000005020d7c23 */ /* 0x000fe200080100e8 */
[----:B------:R-:W-:Y:S01]  /*68d0*/  FSEL R232, R4, -INF , !P5 ;  /* 0xff80000004e87808 */ /* 0x000fe20006800000 */
[C---:B------:R-:W-:Y:S01]  /*68e0*/  FFMA.FTZ R14, R2.reuse, UR5, R234 ;  /* 0x00000005020e7c23 */ /* 0x040fe200080100ea */
[----:B------:R-:W-:Y:S01]  /*68f0*/  FSEL R186, R7, -INF , !P4 ;  /* 0xff80000007ba7808 */ /* 0x000fe20006000000 */
[----:B------:R-:W-:Y:S01]  /*6900*/  FFMA.FTZ R4, R2, UR5, R228 ;  /* 0x0000000502047c23 */ /* 0x000fe200080100e4 */
[----:B------:R-:W-:-:S02]  /*6910*/  FSEL R193, R6, -INF , !P1 ;  /* 0xff80000006c17808 */ /* 0x000fc40004800000 */
[C---:B------:R-:W-:Y:S02]  /*6920*/  ISETP.GE.AND P5, PT, R0.reuse, R10, PT ;  /* 0x0000000a0000720c */ /* 0x040fe40003fa6270 */
[C---:B------:R-:W-:Y:S02]  /*6930*/  ISETP.GE.AND P4, PT, R0.reuse, R9, PT ;  /* 0x000000090000720c */ /* 0x040fe40003f86270 */
[C---:B------:R-:W-:Y:S01]  /*6940*/  ISETP.GE.AND P1, PT, R0.reuse, R12, PT ;  /* 0x0000000c0000720c */ /* 0x040fe20003f26270 */
[----:B------:R-:W-:Y:S01]  /*6950*/  VIADD R0, R0, 0x19 ;  /* 0x0000001900007836 */ /* 0x000fe20000000000 */
[----:B------:R-:W-:Y:S02]  /*6960*/  FSEL R24, R3, -INF , !P0 ;  /* 0xff80000003187808 */ /* 0x000fe40004000000 */
[----:B------:R-:W-:Y:S02]  /*6970*/  PLOP3.LUT P0, PT, PT, PT, UP0, 0x80, 0x0 ;  /* 0x000000000000781c */ /* 0x000fe40003f0f008 */
[----:B------:R-:W-:-:S02]  /*6980*/  I2FP.F32.S32 R2, R0 ;  /* 0x0000000000027245 */ /* 0x000fc40000201400 */
[----:B------:R-:W-:Y:S02]  /*6990*/  FSEL R230, R8, -INF , !P6 ;  /* 0xff80000008e67808 */ /* 0x000fe40007000000 */
[----:B------:R-:W-:Y:S01]  /*69a0*/  FSEL R13, R13, -INF , !P5 ;  /* 0xff8000000d0d7808 */ /* 0x000fe20006800000 */
[----:B------:R-:W-:Y:S01]  /*69b0*/  FFMA.FTZ R5, R2, UR5, R25 ;  /* 0x0000000502057c23 */ /* 0x000fe20008010019 */
[----:B------:R-:W-:Y:S02]  /*69c0*/  FSEL R17, R14, -INF , !P4 ;  /* 0xff8000000e117808 */ /* 0x000fe40006000000 */
[----:B------:R-:W-:Y:S01]  /*69d0*/  FSEL R20, R4, -INF , !P1 ;  /* 0xff80000004147808 */ /* 0x000fe20004800000 */
[----:B------:R-:W-:Y:S01]  /*69e0*/  FFMA.FTZ R4, R2, UR5, R27 ;  /* 0x0000000502047c23 */ /* 0x000fe2000801001b */
[C---:B------:R-:W-:Y:S02]  /*69f0*/  ISETP.GE.AND P6, PT, R0.reuse, R10, PT ;  /* 0x0000000a0000720c */ /* 0x040fe40003fc6270 */
[----:B------:R-:W-:-:S02]  /*6a00*/  ISETP.GE.AND P5, PT, R0, R9, PT ;  /* 0x000000090000720c */ /* 0x000fc40003fa6270 */
[C---:B------:R-:W-:Y:S02]  /*6a10*/  ISETP.GE.AND P4, PT, R0.reuse, R12, PT ;  /* 0x0000000c0000720c */ /* 0x040fe40003f86270 */
[----:B------:R-:W-:Y:S01]  /*6a20*/  ISETP.GE.AND P1, PT, R0, R11, PT ;  /* 0x0000000b0000720c */ /* 0x000fe20003f26270 */
[C---:B------:R-:W-:Y:S01]  /*6a30*/  FFMA.FTZ R0, R2.reuse, UR5, R185 ;  /* 0x0000000502007c23 */ /* 0x040fe200080100b9 */
[----:B------:R-:W-:Y:S01]  /*6a40*/  FFMA.FTZ R2, R2, UR5, R187 ;  /* 0x0000000502027c23 */ /* 0x000fe200080100bb */
[----:B------:R-:W-:Y:S02]  /*6a50*/  FSEL R181, R5, -INF , !P6 ;  /* 0xff80000005b57808 */ /* 0x000fe40007000000 */
[----:B------:R-:W-:Y:S02]  /*6a60*/  FSEL R187, R4, -INF , !P5 ;  /* 0xff80000004bb7808 */ /* 0x000fe40006800000 */
        /* <DEDUP_REMOVED lines=52> */
.L_x_1274:
[----:B------:R-:W-:Y:S05]  /*6db0*/  BSYNC B0 ;  /* 0x0000000000007941 */ /* 0x000fea0003800000 */
.L_x_1273:
[----:B------:R-:W0:Y:S02]  /*6dc0*/  LDGDEPBAR ;  /* 0x00000000000079af */ /* 0x000e240000000000 */
.L_x_1272:
[----:B-1----:R-:W3:Y:S04]  /*6dd0*/  LDL R14, [R1+0x14] ;  /* 0x00001400010e7983 */ /* 0x002ee80000100800 */
[----:B------:R-:W4:Y:S01]  /*6de0*/  LDL R22, [R1+0x30] ;  /* 0x0000300001167983 */ /* 0x000f220000100800 */
[----:B------:R-:W-:-:S04]  /*6df0*/  FMNMX.FTZ R0, R135, R13, !PT ;  /* 0x0000000d87007209 */ /* 0x000fc80007810000 */
[----:B------:R-:W-:-:S04]  /*6e00*/  FMNMX.FTZ R0, R33, R0, !PT ;  /* 0x0000000021007209 */ /* 0x000fc80007810000 */
[----:B------:R-:W-:-:S04]  /*6e10*/  FMNMX.FTZ R0, R32, R0, !PT ;  /* 0x0000000020007209 */ /* 0x000fc80007810000 */
[----:B------:R-:W-:-:S04]  /*6e20*/  FMNMX.FTZ R0, R23, R0, !PT ;  /* 0x0000000017007209 */ /* 0x000fc80007810000 */
[----:B------:R-:W-:-:S04]  /*6e30*/  FMNMX.FTZ R0, R194, R0, !PT ;  /* 0x00000000c2007209 */ /* 0x000fc80007810000 */
[----:B------:R-:W-:-:S04]  /*6e40*/  FMNMX.FTZ R0, R192, R0, !PT ;  /* 0x00000000c0007209 */ /* 0x000fc80007810000 */
[----:B------:R-:W-:-:S04]  /*6e50*/  FMNMX.FTZ R0, R186, R0, !PT ;  /* 0x00000000ba007209 */ /* 0x000fc80007810000 */
[----:B------:R-:W-:Y:S02]  /*6e60*/  FMNMX.FTZ R0, R181, R0, !PT ;  /* 0x00000000b5007209 */ /* 0x000fe40007810000 */
[----:B------:R-:W-:-:S03]  /*6e70*/  FMNMX.FTZ R3, R134, R17, !PT ;  /* 0x0000001186037209 */ /* 0x000fc60007810000 */
[----:B------:R-:W1:Y:S01]  /*6e80*/  SHFL.BFLY PT, R2, R0, 0x2, 0x1f ;  /* 0x0c401f0000027f89 */ /* 0x000e6200000e0000 */
[----:B------:R-:W-:-:S04]  /*6e90*/  FMNMX.FTZ R3, R132, R3, !PT ;  /* 0x0000000384037209 */ /* 0x000fc80007810000 */
[----:B------:R-:W-:-:S04]  /*6ea0*/  FMNMX.FTZ R3, R35, R3, !PT ;  /* 0x0000000323037209 */ /* 0x000fc80007810000 */
[----:B------:R-:W-:-:S04]  /*6eb0*/  FMNMX.FTZ R3, R34, R3, !PT ;  /* 0x0000000322037209 */ /* 0x000fc80007810000 */
[----:B------:R-:W-:-:S04]  /*6ec0*/  FMNMX.FTZ R3, R204, R3, !PT ;  /* 0x00000003cc037209 */ /* 0x000fc80007810000 */
[----:B------:R-:W-:Y:S02]  /*6ed0*/  FMNMX.FTZ R3, R195, R3, !PT ;  /* 0x00000003c3037209 */ /* 0x000fe40007810000 */
[----:B--2---:R-:W-:Y:S02]  /*6ee0*/  FMNMX.FTZ R4, R133, R20, !PT ;  /* 0x0000001485047209 */ /* 0x004fe40007810000 */
[----:B------:R-:W-:Y:S02]  /*6ef0*/  FMNMX.FTZ R3, R193, R3, !PT ;  /* 0x00000003c1037209 */ /* 0x000fe40007810000 */
[----:B-1----:R-:W-:Y:S02]  /*6f00*/  FMNMX.FTZ R2, R0, R2, !PT ;  /* 0x0000000200027209 */ /* 0x002fe40007810000 */
[----:B------:R-:W-:Y:S02]  /*6f10*/  FMNMX.FTZ R0, R196, R4, !PT ;  /* 0x00000004c4007209 */ /* 0x000fe40007810000 */
[----:B------:R-:W-:Y:S01]  /*6f20*/  FMNMX.FTZ R3, R187, R3, !PT ;  /* 0x00000003bb037209 */ /* 0x000fe20007810000 */
[----:B------:R-:W1:Y:S01]  /*6f30*/  SHFL.BFLY PT, R8, R2, 0x1, 0x1f ;  /* 0x0c201f0002087f89 */ /* 0x000e6200000e0000 */
[----:B------:R-:W-:-:S03]  /*6f40*/  FMNMX.FTZ R0, R173, R0, !PT ;  /* 0x00000000ad007209 */ /* 0x000fc60007810000 */
[----:B------:R-:W2:Y:S01]  /*6f50*/  SHFL.BFLY PT, R7, R3, 0x2, 0x1f ;  /* 0x0c401f0003077f89 */ /* 0x000ea200000e0000 */
[----:B------:R-:W-:-:S04]  /*6f60*/  FMNMX.FTZ R0, R137, R0, !PT ;  /* 0x0000000089007209 */ /* 0x000fc80007810000 */
[----:B------:R-:W-:-:S04]  /*6f70*/  FMNMX.FTZ R0, R233, R0, !PT ;  /* 0x00000000e9007209 */ /* 0x000fc80007810000 */
[----:B------:R-:W-:Y:S02]  /*6f80*/  FMNMX.FTZ R4, R231, R0, !PT ;  /* 0x00000000e7047209 */ /* 0x000fe40007810000 */
[----:B------:R-:W-:Y:S02]  /*6f90*/  FMNMX.FTZ R0, R136, R24, !PT ;  /* 0x0000001888007209 */ /* 0x000fe40007810000 */
[----:B------:R-:W-:Y:S02]  /*6fa0*/  MOV R6, UR22 ;  /* 0x0000001600067c02 */ /* 0x000fe40008000f00 */
[----:B------:R-:W-:Y:S02]  /*6fb0*/  MOV R15, 0x7054 ;  /* 0x00007054000f7802 */ /* 0x000fe40000000f00 */
[----:B------:R-:W-:Y:S02]  /*6fc0*/  FMNMX.FTZ R4, R229, R4, !PT ;  /* 0x00000004e5047209 */ /* 0x000fe40007810000 */
[----:B------:R-:W-:-:S02]  /*6fd0*/  FMNMX.FTZ R5, R188, R0, !PT ;  /* 0x00000000bc057209 */ /* 0x000fc40007810000 */
[----:B------:R-:W-:Y:S02]  /*6fe0*/  PRMT R0, R6, R15, UR22 ;  /* 0x0000001606007e16 */ /* 0x000fe4000800000f */
[----:B------:R-:W-:Y:S02]  /*6ff0*/  FMNMX.FTZ R6, R205, R4, !PT ;  /* 0x00000004cd067209 */ /* 0x000fe40007810000 */
[----:B------:R-:W-:Y:S02]  /*7000*/  FMNMX.FTZ R4, R180, R5, !PT ;  /* 0x00000005b4047209 */ /* 0x000fe40007810000 */
[----:B-1----:R-:W-:Y:S02]  /*7010*/  FMNMX.FTZ R239, R2, R8, !PT ;  /* 0x0000000802ef7209 */ /* 0x002fe40007810000 */
[----:B------:R-:W-:Y:S01]  /*7020*/  FMNMX.FTZ R4, R172, R4, !PT ;  /* 0x00000004ac047209 */ /* 0x000fe20007810000 */
[----:B------:R-:W1:Y:S01]  /*7030*/  SHFL.BFLY PT, R16, R6, 0x2, 0x1f ;  /* 0x0c401f0006107f89 */ /* 0x000e6200000e0000 */
[----:B--2---:R-:W-:Y:S01]  /*7040*/  FMNMX.FTZ R3, R3, R7, !PT ;  /* 0x0000000703037209 */ /* 0x004fe20007810000 */
[----:B------:R-:W-:Y:S01]  /*7050*/  FMUL.FTZ R2, R239, UR32 ;  /* 0x00000020ef027c20 */ /* 0x000fe20008410000 */
[----:B------:R-:W-:-:S02]  /*7060*/  MOV R5, UR29 ;  /* 0x0000001d00057c02 */ /* 0x000fc40008000f00 */
[----:B------:R-:W-:Y:S02]  /*7070*/  FSETP.NEU.FTZ.AND P6, PT, R239, -INF , PT ;  /* 0xff800000ef00780b */ /* 0x000fe40003fdd000 */
[----:B------:R-:W-:Y:S01]  /*7080*/  FMNMX.FTZ R4, R235, R4, !PT ;  /* 0x00000004eb047209 */ /* 0x000fe20007810000 */
[----:B------:R-:W2:Y:S01]  /*7090*/  SHFL.BFLY PT, R21, R3, 0x1, 0x1f ;  /* 0x0c201f0003157f89 */ /* 0x000ea200000e0000 */
[----:B------:R-:W-:Y:S02]  /*70a0*/  LOP3.LUT R7, R139, UR37, R5, 0x96, !PT ;  /* 0x000000258b077c12 */ /* 0x000fe4000f8e9605 */
[----:B------:R-:W-:Y:S02]  /*70b0*/  FSEL R2, R2, RZ, P6 ;  /* 0x000000ff02027208 */ /* 0x000fe40003000000 */
[----:B------:R-:W-:Y:S01]  /*70c0*/  FMNMX.FTZ R5, R232, R4, !PT ;  /* 0x00000004e8057209 */ /* 0x000fe20007810000 */
[----:B------:R-:W-:-:S04]  /*70d0*/  IMAD.WIDE.U32 R28, R7, -0x326172a9, RZ ;  /* 0xcd9e8d57071c7825 */ /* 0x000fc800078e00ff */
[----:B------:R-:W-:Y:S01]  /*70e0*/  FFMA.FTZ R7, R13, UR32, -R2 ;  /* 0x000000200d077c23 */ /* 0x000fe20008010802 */
[----:B------:R-:W-:Y:S01]  /*70f0*/  FMNMX.FTZ R13, R230, R5, !PT ;  /* 0x00000005e60d7209 */ /* 0x000fe20007810000 */
[----:B------:R-:W-:-:S03]  /*7100*/  IMAD.WIDE.U32 R18, R249, -0x326172a9, RZ ;  /* 0xcd9e8d57f9127825 */ /* 0x000fc600078e00ff */
[----:B------:R-:W-:Y:S02]  /*7110*/  FMNMX.FTZ R13, R228, R13, !PT ;  /* 0x0000000de40d7209 */ /* 0x000fe40007810000 */
[----:B-1----:R-:W-:Y:S02]  /*7120*/  FMNMX.FTZ R16, R6, R16, !PT ;  /* 0x0000001006107209 */ /* 0x002fe40007810000 */
[----:B--2---:R-:W-:-:S03]  /*7130*/  FMNMX.FTZ R238, R3, R21, !PT ;  /* 0x0000001503ee7209 */ /* 0x004fc60007810000 */
[----:B------:R-:W1:Y:S01]  /*7140*/  SHFL.BFLY PT, R21, R16, 0x1, 0x1f ;  /* 0x0c201f0010157f89 */ /* 0x000e6200000e0000 */
[----:B------:R2:W-:Y:S01]  /*7150*/  MUFU.EX2 R198, R7 ;  /* 0x0000000700c67308 */ /* 0x0005e20000000800 */
[----:B------:R-:W-:Y:S02]  /*7160*/  LOP3.LUT R18, R29, UR40, R18, 0x96, !PT ;  /* 0x000000281d127c12 */ /* 0x000fe4000f8e9612 */
[----:B------:R-:W-:Y:S01]  /*7170*/  FSETP.NEU.FTZ.AND P5, PT, R238, -INF , PT ;  /* 0xff800000ee00780b */ /* 0x000fe20003fbd000 */
[----:B--2---:R-:W-:-:S04]  /*7180*/  FFMA.FTZ R7, R33, UR32, -R2 ;  /* 0x0000002021077c23 */ /* 0x004fc80008010802 */
[----:B------:R2:W-:Y:S01]  /*7190*/  MUFU.EX2 R190, R7 ;  /* 0x0000000700be7308 */ /* 0x0005e20000000800 */
[----:B-1----:R-:W-:-:S04]  /*71a0*/  FMNMX.FTZ R237, R16, R21, !PT ;  /* 0x0000001510ed7209 */ /* 0x002fc80007810000 */
[C---:B------:R-:W-:Y:S01]  /*71b0*/  FSETP.NEU.FTZ.AND P4, PT, R237.reuse, -INF , PT ;  /* 0xff800000ed00780b */ /* 0x040fe20003f9d000 */
[----:B------:R-:W-:-:S05]  /*71c0*/  FMUL.FTZ R21, R237, UR32 ;  /* 0x00000020ed157c20 */ /* 0x000fca0008410000 */
[----:B------:R-:W-:Y:S01]  /*71d0*/  FSEL R21, R21, RZ, P4 ;  /* 0x000000ff15157208 */ /* 0x000fe20002000000 */
[----:B---3--:R-:W-:Y:S01]  /*71e0*/  IMAD.WIDE.U32 R14, R14, -0x326172a9, RZ ;  /* 0xcd9e8d570e0e7825 */ /* 0x008fe200078e00ff */
[----:B----4-:R-:W-:-:S04]  /*71f0*/  LOP3.LUT R4, R19, R22, RZ, 0x3c, !PT ;  /* 0x0000001613047212 */ /* 0x010fc800078e3cff */
[----:B------:R-:W-:Y:S02]  /*7200*/  LOP3.LUT R15, R15, R22, RZ, 0x3c, !PT ;  /* 0x000000160f0f7212 */ /* 0x000fe400078e3cff */
[----:B------:R-:W1:Y:S01]  /*7210*/  SHFL.BFLY PT, R22, R13, 0x2, 0x1f ;  /* 0x0c401f000d167f89 */ /* 0x000e6200000e0000 */
[----:B------:R-:W-:Y:S01]  /*7220*/  IMAD.WIDE.U32 R4, R4, -0x2daee0ad, RZ ;  /* 0xd2511f5304047825 */ /* 0x000fe200078e00ff */
[----:B------:R-:W-:Y:S02]  /*7230*/  LOP3.LUT R8, R29, UR40, R14, 0x96, !PT ;  /* 0x000000281d087c12 */ /* 0x000fe4000f8e960e */
[----:B------:R-:W-:Y:S02]  /*7240*/  LOP3.LUT R14, R241, UR38, R28, 0x96, !PT ;  /* 0x00000026f10e7c12 */ /* 0x000fe4000f8e961c */
[----:B------:R-:W-:Y:S01]  /*7250*/  LOP3.LUT R19, R5, UR39, R138, 0x96, !PT ;  /* 0x0000002705137c12 */ /* 0x000fe2000f8e968a */
[----:B------:R-:W-:Y:S01]  /*7260*/  FFMA.FTZ R5, R32, UR32, -R2 ;  /* 0x0000002020057c23 */ /* 0x000fe20008010802 */
[----:B------:R-:W-:-:S02]  /*7270*/  IMAD R6, R15, -0x2daee0ad, RZ ;  /* 0xd2511f530f067824 */ /* 0x000fc400078e02ff */
[----:B------:R-:W-:Y:S01]  /*7280*/  IMAD.WIDE.U32 R26, R8, -0x2daee0ad, RZ ;  /* 0xd2511f53081a7825 */ /* 0x000fe200078e00ff */
[----:B------:R3:W4:Y:S03]  /*7290*/  MUFU.EX2 R177, R5 ;  /* 0x0000000500b17308 */ /* 0x0007260000000800 */
[----:B------:R-:W-:Y:S01]  /*72a0*/  IMAD.WIDE.U32 R14, R14, -0x2daee0ad, RZ ;  /* 0xd2511f530e0e7825 */ /* 0x000fe200078e00ff */
[----:B------:R-:W-:-:S03]  /*72b0*/  LOP3.LUT R3, R27, UR30, R6, 0x96, !PT ;  /* 0x0000001e1b037c12 */ /* 0x000fc6000f8e9606 */
[----:B------:R-:W-:Y:S01]  /*72c0*/  FMUL.FTZ R8, R238, UR32 ;  /* 0x00000020ee087c20 */ /* 0x000fe20008410000 */
[----:B------:R-:W-:-:S04]  /*72d0*/  IMAD.WIDE.U32 R32, R18, -0x2daee0ad, RZ ;  /* 0xd2511f5312207825 */ /* 0x000fc800078e00ff */
[----:B--2---:R-:W-:-:S04]  /*72e0*/  IMAD.WIDE.U32 R6, R19, -0x326172a9, RZ ;  /* 0xcd9e8d5713067825 */ /* 0x004fc800078e00ff */
[----:B---3--:R-:W-:Y:S01]  /*72f0*/  FFMA.FTZ R5, R23, UR32, -R2 ;  /* 0x0000002017057c23 */ /* 0x008fe20008010802 */
[----:B-1----:R-:W-:-:S03]  /*7300*/  FMNMX.FTZ R13, R13, R22, !PT ;  /* 0x000000160d0d7209 */ /* 0x002fc60007810000 */
[----:B------:R1:W2:Y:S01]  /*7310*/  MUFU.EX2 R178, R5 ;  /* 0x0000000500b27308 */ /* 0x0002a20000000800 */
[----:B------:R-:W-:Y:S01]  /*7320*/  FSEL R8, R8, RZ, P5 ;  /* 0x000000ff08087208 */ /* 0x000fe20002800000 */
[----:B------:R-:W3:Y:S01]  /*7330*/  SHFL.BFLY PT, R22, R13, 0x1, 0x1f ;  /* 0x0c201f000d167f89 */ /* 0x000ee200000e0000 */
[----:B-1----:R-:W-:Y:S02]  /*7340*/  LOP3.LUT R5, R15, UR26, R26, 0x96, !PT ;  /* 0x0000001a0f057c12 */ /* 0x002fe4000f8e961a */
[----:B------:R-:W-:Y:S01]  /*7350*/  LOP3.LUT R15, R33, UR30, R4, 0x96, !PT ;  /* 0x0000001e210f7c12 */ /* 0x000fe2000f8e9604 */
[----:B------:R-:W-:Y:S01]  /*7360*/  IMAD.WIDE.U32 R26, R3, -0x326172a9, RZ ;  /* 0xcd9e8d57031a7825 */ /* 0x000fe200078e00ff */
[----:B------:R-:W-:-:S03]  /*7370*/  LOP3.LUT R4, R7, UR38, R28, 0x96, !PT ;  /* 0x0000002607047c12 */ /* 0x000fc6000f8e961c */
[----:B------:R-:W-:Y:S01]  /*7380*/  IMAD.WIDE.U32 R28, R5, -0x326172a9, RZ ;  /* 0xcd9e8d57051c7825 */ /* 0x000fe200078e00ff */
[----:B------:R-:W-:-:S03]  /*7390*/  LOP3.LUT R18, R27, UR27, R240, 0x96, !PT ;  /* 0x0000001b1b127c12 */ /* 0x000fc6000f8e96f0 */
[----:B------:R-:W-:Y:S01]  /*73a0*/  FFMA.FTZ R3, R132, UR32, -R8 ;  /* 0x0000002084037c23 */ /* 0x000fe20008010808 */
[----:B------:R-:W-:Y:S01]  /*73b0*/  IMAD.WIDE.U32 R4, R4, -0x2daee0ad, RZ ;  /* 0xd2511f5304047825 */ /* 0x000fe200078e00ff */
[----:B------:R-:W-:-:S03]  /*73c0*/  LOP3.LUT R7, R29, UR25, R26, 0x96, !PT ;  /* 0x000000191d077c12 */ /* 0x000fc6000f8e961a */
[----:B------:R-:W-:-:S04]  /*73d0*/  IMAD.WIDE.U32 R30, R15, -0x326172a9, RZ ;  /* 0xcd9e8d570f1e7825 */ /* 0x000fc800078e00ff */
[----:B------:R-:W-:Y:S01]  /*73e0*/  FFMA.FTZ R17, R17, UR32, -R8 ;  /* 0x0000002011117c23 */ /* 0x000fe20008010808 */
[----:B------:R1:W-:Y:S01]  /*73f0*/  MUFU.EX2 R199, R3 ;  /* 0x0000000300c77308 */ /* 0x0003e20000000800 */
[----:B------:R-:W-:Y:S01]  /*7400*/  LOP3.LUT R5, R5, UR26, R32, 0x96, !PT ;  /* 0x0000001a05057c12 */ /* 0x000fe2000f8e9620 */
[----:B------:R-:W-:Y:S01]  /*7410*/  IMAD.WIDE.U32 R18, R18, -0x2daee0ad, RZ ;  /* 0xd2511f5312127825 */ /* 0x000fe200078e00ff */
[----:B------:R-:W-:-:S03]  /*7420*/  LOP3.LUT R6, R31, UR27, R6, 0x96, !PT ;  /* 0x0000001b1f067c12 */ /* 0x000fc6000f8e9606 */
[----:B------:R-:W-:Y:S02]  /*7430*/  IMAD.WIDE.U32 R174, R7, -0x2daee0ad, RZ ;  /* 0xd2511f5307ae7825 */ /* 0x000fe400078e00ff */
[----:B------:R5:W-:Y:S02]  /*7440*/  MUFU.EX2 R197, R17 ;  /* 0x0000001100c57308 */ /* 0x000be40000000800 */
[----:B------:R-:W-:Y:S01]  /*7450*/  IMAD.WIDE.U32 R184, R5, -0x326172a9, RZ ;  /* 0xcd9e8d5705b87825 */ /* 0x000fe200078e00ff */
[----:B------:R-:W-:-:S03]  /*7460*/  LOP3.LUT R5, R175, UR23, R18, 0x96, !PT ;  /* 0x00000017af057c12 */ /* 0x000fc6000f8e9612 */
[----:B-1----:R-:W-:-:S04]  /*7470*/  FFMA.FTZ R3, R35, UR32, -R8 ;  /* 0x0000002023037c23 */ /* 0x002fc80008010808 */
[----:B------:R1:W-:Y:S01]  /*7480*/  MUFU.EX2 R189, R3 ;  /* 0x0000000300bd7308 */ /* 0x0003e20000000800 */
[----:B-----5:R-:W-:Y:S01]  /*7490*/  IMAD.WIDE.U32 R16, R6, -0x2daee0ad, RZ ;  /* 0xd2511f5306107825 */ /* 0x020fe200078e00ff */
[----:B------:R-:W-:Y:S02]  /*74a0*/  LOP3.LUT R14, R19, UR24, R14, 0x96, !PT ;  /* 0x00000018130e7c12 */ /* 0x000fe4000f8e960e */
[----:B------:R-:W-:Y:S02]  /*74b0*/  LOP3.LUT R6, R185, UR25, R30, 0x96, !PT ;  /* 0x00000019b9067c12 */ /* 0x000fe4000f8e961e */
[----:B------:R-:W-:Y:S01]  /*74c0*/  LOP3.LUT R15, R17, UR24, R4, 0x96, !PT ;  /* 0x00000018110f7c12 */ /* 0x000fe2000f8e9604 */
[----:B------:R-:W-:-:S04]  /*74d0*/  IMAD.WIDE.U32 R4, R5, -0x326172a9, RZ ;  /* 0xcd9e8d5705047825 */ /* 0x000fc800078e00ff */
[----:B-1----:R-:W-:Y:S01]  /*74e0*/  FFMA.FTZ R3, R34, UR32, -R8 ;  /* 0x0000002022037c23 */ /* 0x002fe20008010808 */
[----:B---3--:R-:W-:Y:S01]  /*74f0*/  FMNMX.FTZ R236, R13, R22, !PT ;  /* 0x000000160dec7209 */ /* 0x008fe20007810000 */
[----:B------:R-:W-:Y:S01]  /*7500*/  IMAD.WIDE.U32 R138, R14, -0x326172a9, RZ ;  /* 0xcd9e8d570e8a7825 */ /* 0x000fe200078e00ff */
[----:B------:R-:W-:Y:S01]  /*7510*/  LDSM.16.MT88.4 R32, [R215+0xa000] ;  /* 0x00a00000d720783b */ /* 0x000fe20000004200 */
[----:B------:R1:W3:Y:S01]  /*7520*/  MUFU.EX2 R176, R3 ;  /* 0x0000000300b07308 */ /* 0x0002e20000000800 */
[----:B------:R-:W-:Y:S01]  /*7530*/  LOP3.LUT R14, R4, 0xff, RZ, 0xc0, !PT ;  /* 0x000000ff040e7812 */ /* 0x000fe200078ec0ff */
[----:B------:R-:W-:Y:S01]  /*7540*/  IMAD.WIDE.U32 R182, R6, -0x2daee0ad, RZ ;  /* 0xd2511f5306b67825 */ /* 0x000fe200078e00ff */
[----:B------:R-:W-:Y:S02]  /*7550*/  LOP3.LUT R6, R4, 0xffff, RZ, 0xc0, !PT ;  /* 0x0000ffff04067812 */ /* 0x000fe400078ec0ff */
[----:B------:R-:W-:Y:S01]  /*7560*/  SHF.R.U32.HI R13, RZ, 0x18, R4 ;  /* 0x00000018ff0d7819 */ /* 0x000fe20000011604 */
[----:B-1----:R-:W-:-:S04]  /*7570*/  FFMA.FTZ R3, R20, UR32, -R21 ;  /* 0x0000002014037c23 */ /* 0x002fc80008010815 */
[----:B------:R1:W-:Y:S01]  /*7580*/  MUFU.EX2 R175, R3 ;  /* 0x0000000300af7308 */ /* 0x0003e20000000800 */
[C---:B------:R-:W-:Y:S01]  /*7590*/  FMUL.FTZ R22, R236.reuse, UR32 ;  /* 0x00000020ec167c20 */ /* 0x040fe20008410000 */
[----:B------:R-:W-:Y:S02]  /*75a0*/  FSETP.NEU.FTZ.AND P1, PT, R236, -INF , PT ;  /* 0xff800000ec00780b */ /* 0x000fe40003f3d000 */
[----:B------:R-:W-:Y:S02]  /*75b0*/  SHF.R.U32.HI R7, RZ, 0x8, R6 ;  /* 0x00000008ff077819 */ /* 0x000fe40000011606 */
[----:B------:R-:W-:Y:S02]  /*75c0*/  LOP3.LUT R6, R5, UR35, R138, 0x96, !PT ;  /* 0x0000002305067c12 */ /* 0x000fe4000f8e968a */
[----:B-1----:R-:W-:Y:S01]  /*75d0*/  SHF.R.U32.HI R3, RZ, 0x10, R4 ;  /* 0x00000010ff037819 */ /* 0x002fe20000011604 */
[----:B------:R-:W-:-:S04]  /*75e0*/  FFMA.FTZ R4, R196, UR32, -R21 ;  /* 0x00000020c4047c23 */ /* 0x000fc80008010815 */
[----:B------:R1:W-:Y:S01]  /*75f0*/  MUFU.EX2 R185, R4 ;  /* 0x0000000400b97308 */ /* 0x0003e20000000800 */
[----:B------:R-:W-:Y:S02]  /*7600*/  LOP3.LUT R3, R3, 0xff, RZ, 0xc0, !PT ;  /* 0x000000ff03037812 */ /* 0x000fe400078ec0ff */
[----:B------:R-:W-:Y:S01]  /*7610*/  FSEL R22, R22, RZ, P1 ;  /* 0x000000ff16167208 */ /* 0x000fe20000800000 */
[----:B------:R-:W-:Y:S01]  /*7620*/  IMAD.WIDE.U32 R206, R15, -0x326172a9, RZ ;  /* 0xcd9e8d570fce7825 */ /* 0x000fe200078e00ff */
[----:B------:R-:W-:-:S03]  /*7630*/  PRMT R26, R3, 0x5410, R13 ;  /* 0x00005410031a7816 */ /* 0x000fc6000000000d */
[----:B------:R-:W-:Y:S01]  /*7640*/  FFMA.FTZ R3, R173, UR32, -R21 ;  /* 0x00000020ad037c23 */ /* 0x000fe20008010815 */
[----:B-1----:R-:W-:-:S05]  /*7650*/  LOP3.LUT R4, R183, UR23, R16, 0x96, !PT ;  /* 0x00000017b7047c12 */ /* 0x002fca000f8e9610 */
[----:B------:R-:W-:Y:S01]  /*7660*/  IMAD.WIDE.U32 R4, R4, -0x326172a9, RZ ;  /* 0xcd9e8d5704047825 */ /* 0x000fe200078e00ff */
[----:B------:R-:W-:Y:S02]  /*7670*/  FSEL R13, R238, RZ, P5 ;  /* 0x000000ffee0d7208 */ /* 0x000fe40002800000 */
[----:B------:R-:W-:Y:S02]  /*7680*/  PRMT R25, R14, 0x5410, R7 ;  /* 0x000054100e197816 */ /* 0x000fe40000000007 */
[C---:B------:R-:W-:Y:S02]  /*7690*/  LOP3.LUT R17, R4.reuse, 0xffff, RZ, 0xc0, !PT ;  /* 0x0000ffff04117812 */ /* 0x040fe400078ec0ff */
[----:B------:R-:W-:Y:S02]  /*76a0*/  LOP3.LUT R23, R4, 0xff, RZ, 0xc0, !PT ;  /* 0x000000ff04177812 */ /* 0x000fe400078ec0ff */
[--C-:B------:R-:W-:Y:S02]  /*76b0*/  SHF.R.U32.HI R18, RZ, 0x10, R4.reuse ;  /* 0x00000010ff127819 */ /* 0x100fe40000011604 */
[----:B------:R-:W-:Y:S01]  /*76c0*/  SHF.R.U32.HI R19, RZ, 0x18, R4 ;  /* 0x00000018ff137819 */ /* 0x000fe20000011604 */
[----:B------:R-:W-:Y:S01]  /*76d0*/  FFMA.FTZ R4, R24, UR32, -R22 ;  /* 0x0000002018047c23 */ /* 0x000fe20008010816 */
[----:B------:R-:W-:Y:S01]  /*76e0*/  FFMA.FTZ R7, R137, UR32, -R21 ;  /* 0x0000002089077c23 */ /* 0x000fe20008010815 */
[----:B------:R-:W-:Y:S01]  /*76f0*/  FSEL R14, R239, RZ, P6 ;  /* 0x000000ffef0e7208 */ /* 0x000fe20003000000 */
[----:B------:R1:W-:Y:S01]  /*7700*/  MUFU.EX2 R183, R3 ;  /* 0x0000000300b77308 */ /* 0x0003e20000000800 */
[----:B------:R-:W-:Y:S01]  /*7710*/  FADD.FTZ R24, R134, -R13 ;  /* 0x8000000d86187221 */ /* 0x000fe20000010000 */
[----:B------:R-:W-:-:S02]  /*7720*/  FSEL R13, R236, RZ, P1 ;  /* 0x000000ffec0d7208 */ /* 0x000fc40000800000 */
[----:B------:R-:W-:-:S04]  /*7730*/  FADD.FTZ R20, R135, -R14 ;  /* 0x8000000e87147221 */ /* 0x000fc80000010000 */
[----:B------:R5:W-:Y:S01]  /*7740*/  MUFU.EX2 R241, R4 ;  /* 0x0000000400f17308 */ /* 0x000be20000000800 */
[----:B------:R-:W-:Y:S02]  /*7750*/  LOP3.LUT R16, R6, 0xff, RZ, 0xc0, !PT ;  /* 0x000000ff06107812 */ /* 0x000fe400078ec0ff */
[----:B------:R-:W-:Y:S02]  /*7760*/  SHF.R.U32.HI R15, RZ, 0x18, R6 ;  /* 0x00000018ff0f7819 */ /* 0x000fe40000011606 */
[----:B------:R-:W-:-:S03]  /*7770*/  FSEL R14, R237, RZ, P4 ;  /* 0x000000ffed0e7208 */ /* 0x000fc60002000000 */
[----:B------:R4:W3:Y:S01]  /*7780*/  MUFU.EX2 R242, R7 ;  /* 0x0000000700f27308 */ /* 0x0008e20000000800 */
[----:B-1----:R-:W-:Y:S02]  /*7790*/  LOP3.LUT R3, R5, UR35, R206, 0x96, !PT ;  /* 0x0000002305037c12 */ /* 0x002fe4000f8e96ce */
[----:B------:R-:W-:Y:S01]  /*77a0*/  LOP3.LUT R5, R6, 0xffff, RZ, 0xc0, !PT ;  /* 0x0000ffff06057812 */ /* 0x000fe200078ec0ff */
[----:B-----5:R-:W-:Y:S01]  /*77b0*/  FFMA.FTZ R4, R188, UR32, -R22 ;  /* 0x00000020bc047c23 */ /* 0x020fe20008010816 */
[----:B------:R-:W-:-:S03]  /*77c0*/  FADD.FTZ R30, R136, -R13 ;  /* 0x8000000d881e7221 */ /* 0x000fc60000010000 */
[----:B------:R1:W-:Y:S01]  /*77d0*/  MUFU.EX2 R240, R4 ;  /* 0x0000000400f07308 */ /* 0x0003e20000000800 */
[----:B----4-:R-:W-:Y:S02]  /*77e0*/  SHF.R.U32.HI R7, RZ, 0x10, R6 ;  /* 0x00000010ff077819 */ /* 0x010fe40000011606 */
[----:B------:R-:W-:Y:S02]  /*77f0*/  SHF.R.U32.HI R6, RZ, 0x8, R5 ;  /* 0x00000008ff067819 */ /* 0x000fe40000011605 */
[----:B------:R-:W-:Y:S02]  /*7800*/  LOP3.LUT R5, R7, 0xff, RZ, 0xc0, !PT ;  /* 0x000000ff07057812 */ /* 0x000fe400078ec0ff */
[----:B------:R-:W-:Y:S01]  /*7810*/  SHF.R.U32.HI R13, RZ, 0x10, R3 ;  /* 0x00000010ff0d7819 */ /* 0x000fe20000011603 */
[----:B------:R-:W-:Y:S01]  /*7820*/  FADD.FTZ R31, R133, -R14 ;  /* 0x8000000e851f7221 */ /* 0x000fe20000010000 */
[----:B------:R-:W-:Y:S01]  /*7830*/  PRMT R16, R16, 0x5410, R6 ;  /* 0x0000541010107816 */ /* 0x000fe20000000006 */
[--C-:B-1----:R-:W-:Y:S01]  /*7840*/  FFMA.FTZ R4, R180, UR32, -R22.reuse ;  /* 0x00000020b4047c23 */ /* 0x102fe20008010816 */
[----:B------:R-:W-:Y:S01]  /*7850*/  PRMT R29, R5, 0x5410, R15 ;  /* 0x00005410051d7816 */ /* 0x000fe2000000000f */
[----:B------:R-:W-:Y:S01]  /*7860*/  FFMA.FTZ R15, R172, UR32, -R22 ;  /* 0x00000020ac0f7c23 */ /* 0x000fe20008010816 */
[----:B------:R-:W-:Y:S01]  /*7870*/  LOP3.LUT R14, R3, 0xff, RZ, 0xc0, !PT ;  /* 0x000000ff030e7812 */ /* 0x000fe200078ec0ff */
[----:B------:R1:W-:Y:S01]  /*7880*/  MUFU.EX2 R234, R4 ;  /* 0x0000000400ea7308 */ /* 0x0003e20000000800 */
[----:B------:R-:W-:-:S02]  /*7890*/  SHF.R.U32.HI R7, RZ, 0x18, R3 ;  /* 0x00000018ff077819 */ /* 0x000fc40000011603 */
[----:B------:R-:W-:-:S05]  /*78a0*/  SHF.R.U32.HI R6, RZ, 0x8, R17 ;  /* 0x00000008ff067819 */ /* 0x000fca0000011611 */
[----:B------:R4:W5:Y:S01]  /*78b0*/  MUFU.EX2 R206, R15 ;  /* 0x0000000f00ce7308 */ /* 0x0009620000000800 */
[----:B-1----:R-:W-:Y:S02]  /*78c0*/  LOP3.LUT R4, R3, 0xffff, RZ, 0xc0, !PT ;  /* 0x0000ffff03047812 */ /* 0x002fe400078ec0ff */
[----:B------:R-:W-:Y:S02]  /*78d0*/  LOP3.LUT R3, R13, 0xff, RZ, 0xc0, !PT ;  /* 0x000000ff0d037812 */ /* 0x000fe400078ec0ff */
[----:B------:R-:W-:Y:S02]  /*78e0*/  PRMT R13, R23, 0x5410, R6 ;  /* 0x00005410170d7816 */ /* 0x000fe40000000006 */
[----:B------:R-:W-:Y:S02]  /*78f0*/  PRMT R23, R3, 0x5410, R7 ;  /* 0x0000541003177816 */ /* 0x000fe40000000007 */
[--C-:B------:R-:W-:Y:S01]  /*7900*/  HSET2.LE.AND R6, R25, R0.reuse, PT ;  /* 0x0000000019067233 */ /* 0x100fe20003803000 */
[----:B----4-:R-:W-:Y:S01]  /*7910*/  FMUL.FTZ R15, R24, UR32 ;  /* 0x00000020180f7c20 */ /* 0x010fe20008410000 */
[----:B------:R-:W-:-:S02]  /*7920*/  HSET2.LE.AND R7, R26, R0, PT ;  /* 0x000000001a077233 */ /* 0x000fc40003803000 */
[----:B------:R-:W1:Y:S01]  /*7930*/  LDSM.16.MT88.4 R24, [R213+0xa000] ;  /* 0x00a00000d518783b */ /* 0x000e620000004200 */
[----:B------:R-:W-:Y:S02]  /*7940*/  MOV R180, R177 ;  /* 0x000000b100b47202 */ /* 0x000fe40000000f00 */
[----:B------:R-:W-:Y:S02]  /*7950*/  SHF.R.U32.HI R4, RZ, 0x8, R4 ;  /* 0x00000008ff047819 */ /* 0x000fe40000011604 */
[----:B--2---:R-:W-:Y:S02]  /*7960*/  F2FP.BF16.F32.PACK_AB R3, R178, R180 ;  /* 0x000000b4b203723e */ /* 0x004fe400000010ff */
[----:B------:R-:W-:Y:S02]  /*7970*/  PRMT R17, R14, 0x5410, R4 ;  /* 0x000054100e117816 */ /* 0x000fe40000000004 */
[----:B---3--:R-:W-:Y:S01]  /*7980*/  F2FP.BF16.F32.PACK_AB R4, R176, R189 ;  /* 0x000000bdb004723e */ /* 0x008fe200000010ff */
[----:B------:R-:W-:Y:S01]  /*7990*/  FMUL.FTZ R14, R31, UR32 ;  /* 0x000000201f0e7c20 */ /* 0x000fe20008410000 */
[----:B------:R-:W-:-:S02]  /*79a0*/  LOP3.LUT R5, R18, 0xff, RZ, 0xc0, !PT ;  /* 0x000000ff12057812 */ /* 0x000fc400078ec0ff */
[----:B------:R-:W-:Y:S02]  /*79b0*/  LOP3.LUT R6, R6, R3, RZ, 0xc0, !PT ;  /* 0x0000000306067212 */ /* 0x000fe400078ec0ff */
[--C-:B------:R-:W-:Y:S01]  /*79c0*/  HSET2.LE.AND R13, R13, R0.reuse, PT ;  /* 0x000000000d0d7233 */ /* 0x100fe20003803000 */
[----:B------:R-:W-:Y:S01]  /*79d0*/  FMUL.FTZ R30, R30, UR32 ;  /* 0x000000201e1e7c20 */ /* 0x000fe20008410000 */
[----:B------:R-:W-:Y:S02]  /*79e0*/  LOP3.LUT R7, R7, R4, RZ, 0xc0, !PT ;  /* 0x0000000407077212 */ /* 0x000fe400078ec0ff */
[----:B------:R-:W-:Y:S02]  /*79f0*/  HSET2.LE.AND R3, R16, R0, PT ;  /* 0x0000000010037233 */ /* 0x000fe40003803000 */
[----:B------:R-:W-:Y:S02]  /*7a00*/  F2FP.BF16.F32.PACK_AB R18, R242, R183 ;  /* 0x000000b7f212723e */ /* 0x000fe400000010ff */
[----:B------:R-:W-:Y:S01]  /*7a10*/  F2FP.BF16.F32.PACK_AB R4, R190, R198 ;  /* 0x000000c6be04723e */ /* 0x000fe200000010ff */
[----:B------:R-:W2:Y:S01]  /*7a20*/  MUFU.EX2 R14, R14 ;  /* 0x0000000e000e7308 */ /* 0x000ea20000000800 */
[----:B------:R-:W-:-:S02]  /*7a30*/  LOP3.LUT R18, R13, R18, RZ, 0xc0, !PT ;  /* 0x000000120d127212 */ /* 0x000fc400078ec0ff */
[----:B------:R-:W-:Y:S02]  /*7a40*/  LOP3.LUT R4, R3, R4, RZ, 0xc0, !PT ;  /* 0x0000000403047212 */ /* 0x000fe400078ec0ff */
[----:B------:R-:W-:Y:S02]  /*7a50*/  PRMT R19, R5, 0x5410, R19 ;  /* 0x0000541005137816 */ /* 0x000fe40000000013 */
[--C-:B------:R-:W-:Y:S01]  /*7a60*/  HSET2.LE.AND R3, R29, R0.reuse, PT ;  /* 0x000000001d037233 */ /* 0x100fe20003803000 */
[----:B------:R-:W3:Y:S01]  /*7a70*/  MUFU.EX2 R13, R30 ;  /* 0x0000001e000d7308 */ /* 0x000ee20000000800 */
[----:B------:R-:W-:Y:S01]  /*7a80*/  F2FP.BF16.F32.PACK_AB R5, R199, R197 ;  /* 0x000000c5c705723e */ /* 0x000fe200000010ff */
[----:B------:R-:W-:Y:S01]  /*7a90*/  FMUL.FTZ R20, R20, UR32 ;  /* 0x0000002014147c20 */ /* 0x000fe20008410000 */
[----:B------:R-:W-:Y:S02]  /*7aa0*/  HSET2.LE.AND R16, R17, R0, PT ;  /* 0x0000000011107233 */ /* 0x000fe40003803000 */
[----:B------:R-:W-:-:S02]  /*7ab0*/  LOP3.LUT R5, R3, R5, RZ, 0xc0, !PT ;  /* 0x0000000503057212 */ /* 0x000fc400078ec0ff */
[----:B------:R-:W-:Y:S02]  /*7ac0*/  HSET2.LE.AND R3, R19, R0, PT ;  /* 0x0000000013037233 */ /* 0x000fe40003803000 */
[----:B------:R-:W-:Y:S01]  /*7ad0*/  F2FP.BF16.F32.PACK_AB R17, R185, R175 ;  /* 0x000000afb911723e */ /* 0x000fe200000010ff */
[----:B------:R-:W4:Y:S01]  /*7ae0*/  MUFU.EX2 R20, R20 ;  /* 0x0000001400147308 */ /* 0x000f220000000800 */
[----:B-----5:R-:W-:Y:S02]  /*7af0*/  F2FP.BF16.F32.PACK_AB R19, R206, R234 ;  /* 0x000000eace13723e */ /* 0x020fe400000010ff */
[----:B------:R-:W-:Y:S02]  /*7b00*/  LOP3.LUT R16, R16, R17, RZ, 0xc0, !PT ;  /* 0x0000001110107212 */ /* 0x000fe400078ec0ff */
[----:B------:R-:W-:-:S03]  /*7b10*/  LOP3.LUT R19, R3, R19, RZ, 0xc0, !PT ;  /* 0x0000001303137212 */ /* 0x000fc600078ec0ff */
[----:B------:R-:W5:Y:S01]  /*7b20*/  MUFU.EX2 R15, R15 ;  /* 0x0000000f000f7308 */ /* 0x000f620000000800 */
[----:B------:R-:W-:Y:S02]  /*7b30*/  HSET2.LE.AND R17, R23, R0, PT ;  /* 0x0000000017117233 */ /* 0x000fe40003803000 */
[----:B------:R-:W-:Y:S01]  /*7b40*/  F2FP.BF16.F32.PACK_AB R3, R240, R241 ;  /* 0x000000f1f003723e */ /* 0x000fe200000010ff */
[-C--:B--2---:R-:W-:Y:S01]  /*7b50*/  FMUL.FTZ R140, R140, R14.reuse ;  /* 0x0000000e8c8c7220 */ /* 0x084fe20000410000 */
[----:B------:R-:W-:Y:S01]  /*7b60*/  FMUL.FTZ R141, R141, R14 ;  /* 0x0000000e8d8d7220 */ /* 0x000fe20000410000 */
[----:B---3--:R-:W-:Y:S01]  /*7b70*/  FMUL.FTZ R142, R142, R13 ;  /* 0x0000000d8e8e7220 */ /* 0x008fe20000410000 */
[----:B------:R-:W-:Y:S01]  /*7b80*/  LOP3.LUT R17, R17, R3, RZ, 0xc0, !PT ;  /* 0x0000000311117212 */ /* 0x000fe200078ec0ff */
[----:B------:R-:W-:Y:S01]  /*7b90*/  FMUL.FTZ R143, R143, R13 ;  /* 0x0000000d8f8f7220 */ /* 0x000fe20000410000 */
[-C--:B----4-:R-:W-:Y:S01]  /*7ba0*/  FMUL.FTZ R48, R48, R20.reuse ;  /* 0x0000001430307220 */ /* 0x090fe20000410000 */
[----:B------:R-:W-:-:S05]  /*7bb0*/  FMUL.FTZ R49, R49, R20 ;  /* 0x0000001431317220 */ /* 0x000fca0000410000 */
[----:B-1----:R-:W-:Y:S01]  /*7bc0*/  HMMA.16816.F32.BF16 R132, R16, R24, R140 ;  /* 0x000000181084723c */ /* 0x002fe2000004188c */
[-C--:B-----5:R-:W-:Y:S01]  /*7bd0*/  FMUL.FTZ R50, R50, R15.reuse ;  /* 0x0000000f32327220 */ /* 0x0a0fe20000410000 */
[----:B------:R-:W-:-:S07]  /*7be0*/  FMUL.FTZ R51, R51, R15 ;  /* 0x0000000f33337220 */ /* 0x000fce0000410000 */
[C---:B------:R-:W-:Y:S01]  /*7bf0*/  HMMA.16816.F32.BF16 R140, R4.reuse, R34, R48 ;  /* 0x00000022048c723c */ /* 0x040fe20000041830 */
[----:B------:R-:W1:Y:S01]  /*7c00*/  LDSM.16.MT88.4 R48, [R217+0xb000] ;  /* 0x00b00000d930783b */ /* 0x000e620000004200 */
        /* <DEDUP_REMOVED lines=21> */
[----:B------:R-:W-:Y:S01]  /*7d60*/  IMAD.MOV.U32 R191, RZ, RZ, R250 ;  /* 0x000000ffffbf7224 */ /* 0x000fe200078e00fa */
[----:B------:R-:W-:Y:S01]  /*7d70*/  HMMA.16816.F32.BF16 R144, R4, R24, R144 ;  /* 0x000000180490723c */ /* 0x000fe20000041890 */
[----:B------:R-:W-:-:S02]  /*7d80*/  MOV R179, R135 ;  /* 0x0000008700b37202 */ /* 0x000fc40000000f00 */
[----:B------:R-:W-:Y:S02]  /*7d90*/  MOV R172, R133 ;  /* 0x0000008500ac7202 */ /* 0x000fe40000000f00 */
[----:B------:R-:W-:Y:S01]  /*7da0*/  MOV R3, R134 ;  /* 0x0000008600037202 */ /* 0x000fe20000000f00 */
[-C--:B------:R-:W-:Y:S01]  /*7db0*/  HMMA.16816.F32.BF16 R152, R4, R26.reuse, R152 ;  /* 0x0000001a0498723c */ /* 0x080fe20000041898 */
[----:B------:R-:W-:Y:S02]  /*7dc0*/  MOV R173, R132 ;  /* 0x0000008400ad7202 */ /* 0x000fe40000000f00 */
[----:B------:R-:W-:Y:S01]  /*7dd0*/  LOP3.LUT R23, R139, UR31, R28, 0x96, !PT ;  /* 0x0000001f8b177c12 */ /* 0x000fe2000f8e961c */
[----:B------:R-:W2:Y:S02]  /*7de0*/  LDSM.16.MT88.4 R132, [R218+0xa000] ;  /* 0x00a00000da84783b */ /* 0x000ea40000004200 */
[----:B------:R-:W-:Y:S02]  /*7df0*/  HMMA.16816.F32.BF16 R248, R16, R26, R148 ;  /* 0x0000001a10f8723c */ /* 0x000fe40000041894 */
[----:B------:R-:W-:Y:S04]  /*7e00*/  LDSM.16.MT88.4 R24, [R213+0xb000] ;  /* 0x00b00000d518783b */ /* 0x000fe80000004200 */
[-C--:B------:R-:W-:Y:S01]  /*7e10*/  HMMA.16816.F32.BF16 R208, R4, R32.reuse, R36 ;  /* 0x0000002004d0723c */ /* 0x080fe20000041824 */
[----:B------:R-:W3:Y:S04]  /*7e20*/  LDSM.16.MT88.4 R36, [R217+0xa000] ;  /* 0x00a00000d924783b */ /* 0x000ee80000004200 */
[----:B------:R-:W4:Y:S01]  /*7e30*/  LDSM.16.MT88.4 R28, [R215+0xb000] ;  /* 0x00b00000d71c783b */ /* 0x000f220000004200 */
[----:B------:R-:W-:Y:S03]  /*7e40*/  HMMA.16816.F32.BF16 R244, R16, R32, R40 ;  /* 0x0000002010f4723c */ /* 0x000fe60000041828 */
[----:B------:R-:W5:Y:S01]  /*7e50*/  LDSM.16.MT88.4 R40, [R218+0xb000] ;  /* 0x00b00000da28783b */ /* 0x000f620000004200 */
[-C--:B------:R-:W-:Y:S01]  /*7e60*/  FMUL.FTZ R168, R168, R20.reuse ;  /* 0x00000014a8a87220 */ /* 0x080fe20000410000 */
[----:B------:R-:W-:Y:S01]  /*7e70*/  FMUL.FTZ R169, R169, R20 ;  /* 0x00000014a9a97220 */ /* 0x000fe20000410000 */
[-C--:B------:R-:W-:Y:S01]  /*7e80*/  FMUL.FTZ R170, R170, R15.reuse ;  /* 0x0000000faaaa7220 */ /* 0x080fe20000410000 */
[----:B------:R-:W-:Y:S01]  /*7e90*/  FMUL.FTZ R171, R171, R15 ;  /* 0x0000000fabab7220 */ /* 0x000fe20000410000 */
[----:B------:R-:W-:-:S06]  /*7ea0*/  MOV R33, R176 ;  /* 0x000000b000217202 */ /* 0x000fcc0000000f00 */
[----:B-1----:R-:W-:Y:S07]  /*7eb0*/  HMMA.16816.F32.BF16 R136, R4, R50, R168 ;  /* 0x000000320488723c */ /* 0x002fee00000418a8 */
[----:B------:R-:W-:Y:S01]  /*7ec0*/  MOV R169, R3 ;  /* 0x0000000300a97202 */ /* 0x000fe20000000f00 */
[----:B------:R-:W-:Y:S01]  /*7ed0*/  FFMA.FTZ R3, R194, UR32, -R2 ;  /* 0x00000020c2037c23 */ /* 0x000fe20008010802 */
[-C--:B------:R-:W-:Y:S01]  /*7ee0*/  FMUL.FTZ R52, R52, R20.reuse ;  /* 0x0000001434347220 */ /* 0x080fe20000410000 */
[----:B------:R-:W-:-:S02]  /*7ef0*/  FMUL.FTZ R53, R53, R20 ;  /* 0x0000001435357220 */ /* 0x000fc40000410000 */
        /* <DEDUP_REMOVED lines=44> */
[----:B------:R-:W-:Y:S01]  /*81c0*/  MOV R192, R33 ;  /* 0x0000002100c07202 */ /* 0x000fe20000000f00 */
[----:B------:R-:W-:-:S02]  /*81d0*/  IMAD.MOV.U32 R33, RZ, RZ, R183 ;  /* 0x000000ffff217224 */ /* 0x000fc400078e00b7 */
[----:B------:R1:W-:Y:S01]  /*81e0*/  MUFU.EX2 R183, R3 ;  /* 0x0000000300b77308 */ /* 0x0003e20000000800 */
[C---:B--2---:R-:W-:Y:S01]  /*81f0*/  HMMA.16816.F32.BF16 R52, R4.reuse, R132, R52 ;  /* 0x000000840434723c */ /* 0x044fe20000041834 */
[-C--:B------:R-:W-:Y:S01]  /*8200*/  FMUL.FTZ R44, R44, R14.reuse ;  /* 0x0000000e2c2c7220 */ /* 0x080fe20000410000 */
[-C--:B------:R-:W-:Y:S01]  /*8210*/  FMUL.FTZ R45, R45, R14.reuse ;  /* 0x0000000e2d2d7220 */ /* 0x080fe20000410000 */
[-C--:B------:R-:W-:Y:S01]  /*8220*/  FMUL.FTZ R46, R46, R13.reuse ;  /* 0x0000000d2e2e7220 */ /* 0x080fe20000410000 */
[----:B------:R-:W-:Y:S02]  /*8230*/  FMUL.FTZ R47, R47, R13 ;  /* 0x0000000d2f2f7220 */ /* 0x000fe40000410000 */
[----:B------:R-:W-:Y:S01]  /*8240*/  HMMA.16816.F32.BF16 R64, R4, R134, R64 ;  /* 0x000000860440723c */ /* 0x000fe20000041840 */
[-C--:B------:R-:W-:Y:S01]  /*8250*/  FMUL.FTZ R88, R88, R14.reuse ;  /* 0x0000000e58587220 */ /* 0x080fe20000410000 */
[----:B------:R-:W-:-:S04]  /*8260*/  FMUL.FTZ R89, R89, R14 ;  /* 0x0000000e59597220 */ /* 0x000fc80000410000 */
[----:B---3--:R-:W-:Y:S01]  /*8270*/  HMMA.16816.F32.BF16 R68, R4, R36, R68 ;  /* 0x000000240444723c */ /* 0x008fe20000041844 */
[--C-:B-1----:R-:W-:Y:S01]  /*8280*/  FFMA.FTZ R3, R186, UR32, -R2.reuse ;  /* 0x00000020ba037c23 */ /* 0x102fe20008010802 */
[----:B------:R-:W-:-:S04]  /*8290*/  FFMA.FTZ R2, R181, UR32, -R2 ;  /* 0x00000020b5027c23 */ /* 0x000fc80008010802 */
[C---:B------:R-:W-:Y:S01]  /*82a0*/  HMMA.16816.F32.BF16 R80, R4.reuse, R38, R80 ;  /* 0x000000260450723c */ /* 0x040fe20000041850 */
[-C--:B------:R-:W-:Y:S01]  /*82b0*/  FMUL.FTZ R90, R90, R13.reuse ;  /* 0x0000000d5a5a7220 */ /* 0x080fe20000410000 */
[----:B------:R-:W-:Y:S04]  /*82c0*/  MUFU.EX2 R181, R2 ;  /* 0x0000000200b57308 */ /* 0x000fe80000000800 */
[----:B------:R-:W-:Y:S01]  /*82d0*/  HMMA.16816.F32.BF16 R84, R4, R24, R84 ;  /* 0x000000180454723c */ /* 0x000fe20000041854 */
[----:B------:R-:W-:-:S05]  /*82e0*/  FMUL.FTZ R91, R91, R13 ;  /* 0x0000000d5b5b7220 */ /* 0x000fca0000410000 */
[C---:B------:R-:W-:Y:S06]  /*82f0*/  HMMA.16816.F32.BF16 R96, R4.reuse, R26, R96 ;  /* 0x0000001a0460723c */ /* 0x040fec0000041860 */
[C---:B----4-:R-:W-:Y:S06]  /*8300*/  HMMA.16816.F32.BF16 R100, R4.reuse, R28, R100 ;  /* 0x0000001c0464723c */ /* 0x050fec0000041864 */
[C---:B------:R-:W-:Y:S06]  /*8310*/  HMMA.16816.F32.BF16 R112, R4.reuse, R30, R112 ;  /* 0x0000001e0470723c */ /* 0x040fec0000041870 */
[C---:B-----5:R-:W-:Y:S06]  /*8320*/  HMMA.16816.F32.BF16 R156, R4.reuse, R40, R156 ;  /* 0x00000028049c723c */ /* 0x060fec000004189c */
[C---:B------:R-:W-:Y:S06]  /*8330*/  HMMA.16816.F32.BF16 R120, R4.reuse, R42, R120 ;  /* 0x0000002a0478723c */ /* 0x040fec0000041878 */
[----:B------:R-:W-:Y:S01]  /*8340*/  HMMA.16816.F32.BF16 R124, R4, R48, R124 ;  /* 0x00000030047c723c */ /* 0x000fe2000004187c */
[----:B------:R-:W-:-:S06]  /*8350*/  MOV R171, R189 ;  /* 0x000000bd00ab7202 */ /* 0x000fcc0000000f00 */
[----:B------:R-:W-:Y:S02]  /*8360*/  MOV R6, R185 ;  /* 0x000000b900067202 */ /* 0x000fe40000000f00 */
[----:B------:R1:W2:Y:S01]  /*8370*/  MUFU.EX2 R185, R3 ;  /* 0x0000000300b97308 */ /* 0x0002a20000000800 */
[----:B------:R-:W-:Y:S01]  /*8380*/  MOV R7, R178 ;  /* 0x000000b200077202 */ /* 0x000fe20000000f00 */
[----:B------:R-:W-:Y:S01]  /*8390*/  FFMA.FTZ R4, R204, UR32, -R8 ;  /* 0x00000020cc047c23 */ /* 0x000fe20008010808 */
[C---:B------:R-:W-:Y:S01]  /*83a0*/  HMMA.16816.F32.BF16 R200, R16.reuse, R34, R44 ;  /* 0x0000002210c8723c */ /* 0x040fe2000004182c */
[-C--:B------:R-:W-:Y:S01]  /*83b0*/  FMUL.FTZ R116, R116, R14.reuse ;  /* 0x0000000e74747220 */ /* 0x080fe20000410000 */
[----:B------:R-:W-:Y:S01]  /*83c0*/  MOV R186, R7 ;  /* 0x0000000700ba7202 */ /* 0x000fe20000000f00 */
[----:B------:R-:W-:Y:S01]  /*83d0*/  FMUL.FTZ R117, R117, R14 ;  /* 0x0000000e75757220 */ /* 0x000fe20000410000 */
[-C--:B------:R-:W-:Y:S01]  /*83e0*/  FMUL.FTZ R118, R118, R13.reuse ;  /* 0x0000000d76767220 */ /* 0x080fe20000410000 */
[----:B------:R-:W-:Y:S01]  /*83f0*/  FMUL.FTZ R119, R119, R13 ;  /* 0x0000000d77777220 */ /* 0x000fe20000410000 */
[----:B------:R-:W-:Y:S01]  /*8400*/  HMMA.16816.F32.BF16 R88, R16, R24, R88 ;  /* 0x000000181058723c */ /* 0x000fe20000041858 */
[----:B------:R-:W-:Y:S01]  /*8410*/  MOV R46, R171 ;  /* 0x000000ab002e7202 */ /* 0x000fe20000000f00 */
[----:B-1----:R-:W-:-:S04]  /*8420*/  IMAD.WIDE.U32 R2, R23, -0x2daee0ad, RZ ;  /* 0xd2511f5317027825 */ /* 0x002fc800078e00ff */
[-C--:B------:R-:W-:Y:S01]  /*8430*/  FMUL.FTZ R164, R164, R14.reuse ;  /* 0x0000000ea4a47220 */ /* 0x080fe20000410000 */
[C---:B------:R-:W-:Y:S01]  /*8440*/  LOP3.LUT R5, R2.reuse, 0xffff, RZ, 0xc0, !PT ;  /* 0x0000ffff02057812 */ /* 0x040fe200078ec0ff */
[----:B------:R-:W-:Y:S01]  /*8450*/  IMAD.MOV.U32 R171, RZ, RZ, R175 ;  /* 0x000000ffffab7224 */ /* 0x000fe200078e00af */
[--C-:B------:R-:W-:Y:S01]  /*8460*/  SHF.R.U32.HI R7, RZ, 0x10, R2.reuse ;  /* 0x00000010ff077819 */ /* 0x100fe20000011602 */
[----:B------:R1:W-:Y:S01]  /*8470*/  MUFU.EX2 R175, R4 ;  /* 0x0000000400af7308 */ /* 0x0003e20000000800 */
[----:B------:R-:W-:Y:S01]  /*8480*/  LOP3.LUT R24, R2, 0xff, RZ, 0xc0, !PT ;  /* 0x000000ff02187812 */ /* 0x000fe200078ec0ff */
[-C--:B------:R-:W-:Y:S01]  /*8490*/  FMUL.FTZ R165, R165, R14.reuse ;  /* 0x0000000ea5a57220 */ /* 0x080fe20000410000 */
[----:B------:R-:W-:Y:S01]  /*84a0*/  SHF.R.U32.HI R25, RZ, 0x18, R2 ;  /* 0x00000018ff197819 */ /* 0x000fe20000011602 */
[-C--:B------:R-:W-:Y:S01]  /*84b0*/  FMUL.FTZ R166, R166, R13.reuse ;  /* 0x0000000da6a67220 */ /* 0x080fe20000410000 */
[----:B------:R-:W-:Y:S01]  /*84c0*/  SHF.R.U32.HI R5, RZ, 0x8, R5 ;  /* 0x00000008ff057819 */ /* 0x000fe20000011605 */
[----:B------:R-:W-:Y:S01]  /*84d0*/  FMUL.FTZ R167, R167, R13 ;  /* 0x0000000da7a77220 */ /* 0x000fe20000410000 */
[----:B------:R-:W-:Y:S01]  /*84e0*/  LOP3.LUT R2, R3, UR36, R174, 0x96, !PT ;  /* 0x0000002403027c12 */ /* 0x000fe2000f8e96ae */
[----:B------:R-:W-:Y:S01]  /*84f0*/  IMAD.MOV.U32 R168, RZ, RZ, R172 ;  /* 0x000000ffffa87224 */ /* 0x000fe200078e00ac */
[----:B------:R-:W-:Y:S01]  /*8500*/  MOV R32, R199 ;  /* 0x000000c700207202 */ /* 0x000fe20000000f00 */
[--C-:B------:R-:W-:Y:S01]  /*8510*/  FFMA.FTZ R23, R187, UR32, -R8.reuse ;  /* 0x00000020bb177c23 */ /* 0x100fe20008010808 */
[----:B------:R-:W-:Y:S01]  /*8520*/  MOV R172, R177 ;  /* 0x000000b100ac7202 */ /* 0x000fe20000000f00 */
[-C--:B------:R-:W-:Y:S01]  /*8530*/  FMUL.FTZ R56, R56, R14.reuse ;  /* 0x0000000e38387220 */ /* 0x080fe20000410000 */
[----:B------:R-:W-:Y:S01]  /*8540*/  LOP3.LUT R7, R7, 0xff, RZ, 0xc0, !PT ;  /* 0x000000ff07077812 */ /* 0x000fe200078ec0ff */
[-C--:B------:R-:W-:Y:S01]  /*8550*/  FMUL.FTZ R57, R57, R14.reuse ;  /* 0x0000000e39397220 */ /* 0x080fe20000410000 */
[--C-:B-1----:R-:W-:Y:S01]  /*8560*/  FFMA.FTZ R4, R193, UR32, -R8.reuse ;  /* 0x00000020c1047c23 */ /* 0x102fe20008010808 */
[-C--:B------:R-:W-:Y:S01]  /*8570*/  FMUL.FTZ R58, R58, R13.reuse ;  /* 0x0000000d3a3a7220 */ /* 0x080fe20000410000 */
[-C--:B------:R-:W-:Y:S01]  /*8580*/  FMUL.FTZ R59, R59, R13.reuse ;  /* 0x0000000d3b3b7220 */ /* 0x080fe20000410000 */
[-C--:B------:R-:W-:Y:S01]  /*8590*/  FMUL.FTZ R60, R60, R14.reuse ;  /* 0x0000000e3c3c7220 */ /* 0x080fe20000410000 */
[----:B------:R-:W-:Y:S01]  /*85a0*/  FMUL.FTZ R61, R61, R14 ;  /* 0x0000000e3d3d7220 */ /* 0x000fe20000410000 */
[-C--:B------:R-:W-:Y:S01]  /*85b0*/  FMUL.FTZ R62, R62, R13.reuse ;  /* 0x0000000d3e3e7220 */ /* 0x080fe20000410000 */
[-C--:B------:R-:W-:Y:S01]  /*85c0*/  FMUL.FTZ R63, R63, R13.reuse ;  /* 0x0000000d3f3f7220 */ /* 0x080fe20000410000 */
[----:B------:R-:W-:Y:S01]  /*85d0*/  MOV R187, R180 ;  /* 0x000000b400bb7202 */ /* 0x000fe20000000f00 */
[----:B------:R-:W-:Y:S01]  /*85e0*/  FMUL.FTZ R104, R104, R14 ;  /* 0x0000000e68687220 */ /* 0x000fe20000410000 */
[----:B------:R-:W-:Y:S01]  /*85f0*/  MOV R174, R6 ;  /* 0x0000000600ae7202 */ /* 0x000fe20000000f00 */
[-C--:B------:R-:W-:Y:S01]  /*8600*/  FMUL.FTZ R105, R105, R14.reuse ;  /* 0x0000000e69697220 */ /* 0x080fe20000410000 */
[----:B------:R-:W-:Y:S01]  /*8610*/  PRMT R3, R24, 0x5410, R5 ;  /* 0x0000541018037816 */ /* 0x000fe20000000005 */
[-C--:B------:R-:W-:Y:S01]  /*8620*/  FMUL.FTZ R106, R106, R13.reuse ;  /* 0x0000000d6a6a7220 */ /* 0x080fe20000410000 */
[-C--:B------:R-:W-:Y:S01]  /*8630*/  FMUL.FTZ R107, R107, R13.reuse ;  /* 0x0000000d6b6b7220 */ /* 0x080fe20000410000 */
[-C--:B------:R-:W-:Y:S01]  /*8640*/  FMUL.FTZ R108, R108, R14.reuse ;  /* 0x0000000e6c6c7220 */ /* 0x080fe20000410000 */
[-C--:B------:R-:W-:Y:S01]  /*8650*/  FMUL.FTZ R109, R109, R14.reuse ;  /* 0x0000000e6d6d7220 */ /* 0x080fe20000410000 */
[-C--:B------:R-:W-:Y:S01]  /*8660*/  FMUL.FTZ R110, R110, R13.reuse ;  /* 0x0000000d6e6e7220 */ /* 0x080fe20000410000 */
[-C--:B------:R-:W-:Y:S01]  /*8670*/  FMUL.FTZ R111, R111, R13.reuse ;  /* 0x0000000d6f6f7220 */ /* 0x080fe20000410000 */
[----:B------:R1:W-:Y:S01]  /*8680*/  MUFU.EX2 R180, R4 ;  /* 0x0000000400b47308 */ /* 0x0003e20000000800 */
[----:B------:R-:W-:Y:S01]  /*8690*/  FFMA.FTZ R6, R195, UR32, -R8 ;  /* 0x00000020c3067c23 */ /* 0x000fe20008010808 */
[----:B------:R-:W-:Y:S01]  /*86a0*/  SHF.R.U32.HI R5, RZ, 0x10, R2 ;  /* 0x00000010ff057819 */ /* 0x000fe20000011602 */
[C---:B------:R-:W-:Y:S01]  /*86b0*/  HMMA.16816.F32.BF16 R116, R16.reuse, R40, R116 ;  /* 0x000000281074723c */ /* 0x040fe20000041874 */
        /* <DEDUP_REMOVED lines=12> */
[----:B------:R-:W-:Y:S01]  /*8780*/  MOV R47, R32 ;  /* 0x00000020002f7202 */ /* 0x000fe20000000f00 */
[-C--:B------:R-:W-:Y:S01]  /*8790*/  FMUL.FTZ R160, R160, R14.reuse ;  /* 0x0000000ea0a07220 */ /* 0x080fe20000410000 */
[----:B-1----:R-:W-:Y:S01]  /*87a0*/  LOP3.LUT R4, R2, 0xffff, RZ, 0xc0, !PT ;  /* 0x0000ffff02047812 */ /* 0x002fe200078ec0ff */
[----:B------:R-:W-:Y:S01]  /*87b0*/  FMUL.FTZ R161, R161, R14 ;  /* 0x0000000ea1a17220 */ /* 0x000fe20000410000 */
[-C--:B------:R-:W-:Y:S01]  /*87c0*/  FMUL.FTZ R162, R162, R13.reuse ;  /* 0x0000000da2a27220 */ /* 0x080fe20000410000 */
[----:B------:R-:W-:Y:S01]  /*87d0*/  FMUL.FTZ R163, R163, R13 ;  /* 0x0000000da3a37220 */ /* 0x000fe20000410000 */
[----:B------:R-:W-:Y:S01]  /*87e0*/  MOV R40, R173 ;  /* 0x000000ad00287202 */ /* 0x000fe20000000f00 */
[----:B------:R-:W-:Y:S01]  /*87f0*/  HMMA.16816.F32.BF16 R164, R16, R48, R164 ;  /* 0x0000003010a4723c */ /* 0x000fe200000418a4 */
[----:B------:R-:W-:Y:S01]  /*8800*/  PRMT R7, R7, 0x5410, R25 ;  /* 0x0000541007077816 */ /* 0x000fe20000000019 */
[----:B------:R1:W3:Y:S01]  /*8810*/  MUFU.EX2 R173, R23 ;  /* 0x0000001700ad7308 */ /* 0x0002e20000000800 */
[----:B------:R-:W-:Y:S01]  /*8820*/  IMAD.MOV.U32 R148, RZ, RZ, R198 ;  /* 0x000000ffff947224 */ /* 0x000fe200078e00c6 */
[----:B------:R-:W-:-:S02]  /*8830*/  MOV R149, R197 ;  /* 0x000000c500957202 */ /* 0x000fc40000000f00 */
[----:B------:R-:W-:Y:S02]  /*8840*/  MOV R151, R191 ;  /* 0x000000bf00977202 */ /* 0x000fe40000000f00 */
[----:B------:R-:W-:Y:S02]  /*8850*/  MOV R48, R172 ;  /* 0x000000ac00307202 */ /* 0x000fe40000000f00 */
[----:B------:R-:W-:Y:S01]  /*8860*/  MOV R150, R190 ;  /* 0x000000be00967202 */ /* 0x000fe20000000f00 */
[----:B------:R4:W5:Y:S01]  /*8870*/  MUFU.EX2 R172, R6 ;  /* 0x0000000600ac7308 */ /* 0x0009620000000800 */
[----:B------:R-:W-:Y:S02]  /*8880*/  LOP3.LUT R24, R2, 0xff, RZ, 0xc0, !PT ;  /* 0x000000ff02187812 */ /* 0x000fe400078ec0ff */
[----:B------:R-:W-:Y:S01]  /*8890*/  LOP3.LUT R8, R5, 0xff, RZ, 0xc0, !PT ;  /* 0x000000ff05087812 */ /* 0x000fe200078ec0ff */
[----:B------:R-:W-:Y:S01]  /*88a0*/  HMMA.16816.F32.BF16 R56, R16, R132, R56 ;  /* 0x000000841038723c */ /* 0x000fe20000041838 */
[----:B------:R-:W-:-:S02]  /*88b0*/  MOV R193, R46 ;  /* 0x0000002e00c17202 */ /* 0x000fc40000000f00 */
[----:B-1----:R-:W-:-:S03]  /*88c0*/  SHF.R.U32.HI R23, RZ, 0x18, R2 ;  /* 0x00000018ff177819 */ /* 0x002fc60000011602 */
[C---:B------:R-:W-:Y:S01]  /*88d0*/  HMMA.16816.F32.BF16 R196, R16.reuse, R134, R60 ;  /* 0x0000008610c4723c */ /* 0x040fe2000004183c */
[----:B------:R-:W-:Y:S01]  /*88e0*/  MOV R195, R47 ;  /* 0x0000002f00c37202 */ /* 0x000fe20000000f00 */
[----:B------:R-:W-:Y:S01]  /*88f0*/  LDSM.16.MT88.4 R60, [R218+0xa800] ;  /* 0x00a80000da3c783b */ /* 0x000fe20000004200 */
[----:B------:R-:W-:Y:S02]  /*8900*/  HSET2.LE.AND R5, R7, R0, PT ;  /* 0x0000000007057233 */ /* 0x000fe40003803000 */
[----:B----4-:R-:W-:Y:S01]  /*8910*/  SHF.R.U32.HI R6, RZ, 0x8, R4 ;  /* 0x00000008ff067819 */ /* 0x010fe20000011604 */
[C---:B------:R-:W-:Y:S01]  /*8920*/  HMMA.16816.F32.BF16 R104, R16.reuse, R28, R104 ;  /* 0x0000001c1068723c */ /* 0x040fe20000041868 */
[----:B------:R-:W-:Y:S01]  /*8930*/  MOV R170, R179 ;  /* 0x000000b300aa7202 */ /* 0x000fe20000000f00 */
[----:B------:R-:W1:Y:S01]  /*8940*/  LDSM.16.MT88.4 R44, [R215+0xa800] ;  /* 0x00a80000d72c783b */ /* 0x000e620000004200 */
[----:B------:R-:W-:Y:S02]  /*8950*/  MOV R204, R33 ;  /* 0x0000002100cc7202 */ /* 0x000fe40000000f00 */
[----:B------:R-:W-:Y:S01]  /*8960*/  PRMT R7, R8, 0x5410, R23 ;  /* 0x0000541008077816 */ /* 0x000fe20000000017 */
[C---:B------:R-:W-:Y:S01]  /*8970*/  HMMA.16816.F32.BF16 R132, R16.reuse, R30, R108 ;  /* 0x0000001e1084723c */ /* 0x040fe2000004186c */
[----:B------:R-:W-:Y:S01]  /*8980*/  PRMT R6, R24, 0x5410, R6 ;  /* 0x0000541018067816 */ /* 0x000fe20000000006 */
[----:B------:R-:W-:Y:S01]  /*8990*/  IMAD.MOV.U32 R8, RZ, RZ, R149 ;  /* 0x000000ffff087224 */ /* 0x000fe200078e0095 */
[----:B------:R-:W-:Y:S01]  /*89a0*/  MOV R23, R148 ;  /* 0x0000009400177202 */ /* 0x000fe20000000f00 */
[----:B------:R-:W-:Y:S02]  /*89b0*/  LDSM.16.MT88.4 R108, [R215+0xb800] ;  /* 0x00b80000d76c783b */ /* 0x000fe40000004200 */
[C---:B------:R-:W-:Y:S06]  /*89c0*/  HMMA.16816.F32.BF16 R28, R16.reuse, R50, R128 ;  /* 0x00000032101c723c */ /* 0x040fec0000041880 */
[----:B------:R-:W-:Y:S01]  /*89d0*/  HMMA.16816.F32.BF16 R188, R16, R38, R76 ;  /* 0x0000002610bc723c */ /* 0x000fe2000004184c */
[----:B------:R-:W-:Y:S01]  /*89e0*/  MOV R130, R150 ;  /* 0x0000009600827202 */ /* 0x000fe20000000f00 */
[----:B------:R-:W-:Y:S01]  /*89f0*/  LDSM.16.MT88.4 R76, [R217+0xa800] ;  /* 0x00a80000d94c783b */ /* 0x000fe20000004200 */
[----:B------:R-:W-:-:S03]  /*8a00*/  MOV R131, R151 ;  /* 0x0000009700837202 */ /* 0x000fc60000000f00 */
[C---:B------:R-:W-:Y:S01]  /*8a10*/  HMMA.16816.F32.BF16 R176, R16.reuse, R26, R92 ;  /* 0x0000001a10b0723c */ /* 0x040fe2000004185c */
[----:B------:R-:W4:Y:S04]  /*8a20*/  LDSM.16.MT88.4 R148, [R213+0xa800] ;  /* 0x00a80000d594783b */ /* 0x000f280000004200 */
[----:B------:R-:W4:Y:S01]  /*8a30*/  LDSM.16.MT88.4 R92, [R213+0xb800] ;  /* 0x00b80000d55c783b */ /* 0x000f220000004200 */
[----:B------:R-:W-:Y:S03]  /*8a40*/  HMMA.16816.F32.BF16 R32, R16, R42, R160 ;  /* 0x0000002a1020723c */ /* 0x000fe600000418a0 */
[----:B------:R-:W4:Y:S04]  /*8a50*/  LDSM.16.MT88.4 R160, [R218+0xb800] ;  /* 0x00b80000daa0783b */ /* 0x000f280000004200 */
[----:B------:R-:W4:Y:S01]  /*8a60*/  LDSM.16.MT88.4 R24, [R217+0xb800] ;  /* 0x00b80000d918783b */ /* 0x000f220000004200 */
[----:B------:R-:W-:-:S02]  /*8a70*/  HSET2.LE.AND R4, R3, R0, PT ;  /* 0x0000000003047233 */ /* 0x000fc40003803000 */
[----:B--2---:R-:W-:Y:S02]  /*8a80*/  F2FP.BF16.F32.PACK_AB R2, R181, R185 ;  /* 0x000000b9b502723e */ /* 0x004fe400000010ff */
[----:B---3--:R-:W-:Y:S02]  /*8a90*/  F2FP.BF16.F32.PACK_AB R3, R173, R180 ;  /* 0x000000b4ad03723e */ /* 0x008fe400000010ff */
[----:B------:R-:W-:Y:S02]  /*8aa0*/  MOV R43, R170 ;  /* 0x000000aa002b7202 */ /* 0x000fe40000000f00 */
[----:B------:R-:W-:Y:S02]  /*8ab0*/  MOV R49, R171 ;  /* 0x000000ab00317202 */ /* 0x000fe40000000f00 */
[----:B------:R-:W-:Y:S02]  /*8ac0*/  LOP3.LUT R170, R4, R2, RZ, 0xc0, !PT ;  /* 0x0000000204aa7212 */ /* 0x000fe400078ec0ff */
[----:B------:R-:W-:-:S02]  /*8ad0*/  LOP3.LUT R171, R5, R3, RZ, 0xc0, !PT ;  /* 0x0000000305ab7212 */ /* 0x000fc400078ec0ff */
[--C-:B------:R-:W-:Y:S02]  /*8ae0*/  HSET2.LE.AND R2, R6, R0.reuse, PT ;  /* 0x0000000006027233 */ /* 0x100fe40003803000 */
[----:B------:R-:W-:Y:S02]  /*8af0*/  HSET2.LE.AND R4, R7, R0, PT ;  /* 0x0000000007047233 */ /* 0x000fe40003803000 */
[----:B------:R-:W-:Y:S02]  /*8b00*/  F2FP.BF16.F32.PACK_AB R3, R183, R194 ;  /* 0x000000c2b703723e */ /* 0x000fe400000010ff */
[----:B-----5:R-:W-:Y:S01]  /*8b10*/  F2FP.BF16.F32.PACK_AB R5, R172, R175 ;  /* 0x000000afac05723e */ /* 0x020fe200000010ff */
        /* <DEDUP_REMOVED lines=9> */
[----:B------:R-:W-:Y:S06]  /*8bb0*/  HMMA.16816.F32.BF16 R72, R16, R36, R72 ;  /* 0x000000241048723c */ /* 0x000fec0000041848 */
[C---:B-1----:R-:W-:Y:S06]  /*8bc0*/  HMMA.16816.F32.BF16 R36, R168.reuse, R44, R208 ;  /* 0x0000002ca824723c */ /* 0x042fec00000418d0 */
[----:B----4-:R-:W-:Y:S01]  /*8bd0*/  HMMA.16816.F32.BF16 R144, R168, R148, R144 ;  /* 0x00000094a890723c */ /* 0x010fe20000041890 */
[----:B------:R-:W-:Y:S01]  /*8be0*/  MOV R209, R48 ;  /* 0x0000003000d17202 */ /* 0x000fe20000000f00 */
[----:B------:R-:W-:-:S04]  /*8bf0*/  IMAD.MOV.U32 R208, RZ, RZ, R49 ;  /* 0x000000ffffd07224 */ /* 0x000fc800078e0031 */
        /* <DEDUP_REMOVED lines=14> */
[----:B------:R1:W-:Y:S01]  /*8ce0*/  MUFU.EX2 R136, R2 ;  /* 0x0000000200887308 */ /* 0x0003e20000000800 */
[----:B------:R-:W-:Y:S01]  /*8cf0*/  LOP3.LUT R3, R207, UR31, R184, 0x96, !PT ;  /* 0x0000001fcf037c12 */ /* 0x000fe2000f8e96b8 */
[--C-:B------:R-:W-:Y:S01]  /*8d00*/  FFMA.FTZ R4, R205, UR32, -R21.reuse ;  /* 0x00000020cd047c23 */ /* 0x100fe20008010815 */
[----:B-1----:R-:W-:-:S05]  /*8d10*/  FFMA.FTZ R2, R231, UR32, -R21 ;  /* 0x00000020e7027c23 */ /* 0x002fca0008010815 */
[----:B------:R1:W-:Y:S01]  /*8d20*/  MUFU.EX2 R137, R2 ;  /* 0x0000000200897308 */ /* 0x0003e20000000800 */
[----:B------:R-:W-:Y:S01]  /*8d30*/  MOV R184, R8 ;  /* 0x0000000800b87202 */ /* 0x000fe20000000f00 */
[----:B------:R-:W-:-:S06]  /*8d40*/  FFMA.FTZ R5, R230, UR32, -R22 ;  /* 0x00000020e6057c23 */ /* 0x000fcc0008010816 */
[----:B------:R-:W-:Y:S01]  /*8d50*/  MUFU.EX2 R138, R4 ;  /* 0x00000004008a7308 */ /* 0x000fe20000000800 */
[----:B-1----:R-:W-:-:S07]  /*8d60*/  FFMA.FTZ R2, R229, UR32, -R21 ;  /* 0x00000020e5027c23 */ /* 0x002fce0008010815 */
[----:B------:R1:W2:Y:S01]  /*8d70*/  MUFU.EX2 R139, R2 ;  /* 0x00000002008b7308 */ /* 0x0002a20000000800 */
[----:B------:R-:W-:Y:S01]  /*8d80*/  MOV R207, R23 ;  /* 0x0000001700cf7202 */ /* 0x000fe20000000f00 */
[----:B-1----:R-:W-:-:S05]  /*8d90*/  IMAD.WIDE.U32 R2, R3, -0x2daee0ad, RZ ;  /* 0xd2511f5303027825 */ /* 0x002fca00078e00ff */
[----:B------:R-:W-:Y:S02]  /*8da0*/  LOP3.LUT R4, R3, UR36, R182, 0x96, !PT ;  /* 0x0000002403047c12 */ /* 0x000fe4000f8e96b6 */
[C---:B------:R-:W-:Y:S02]  /*8db0*/  LOP3.LUT R3, R2.reuse, 0xffff, RZ, 0xc0, !PT ;  /* 0x0000ffff02037812 */ /* 0x040fe400078ec0ff */
[----:B------:R-:W-:Y:S02]  /*8dc0*/  LOP3.LUT R6, R2, 0xff, RZ, 0xc0, !PT ;  /* 0x000000ff02067812 */ /* 0x000fe400078ec0ff */
[--C-:B------:R-:W-:Y:S02]  /*8dd0*/  SHF.R.U32.HI R8, RZ, 0x10, R2.reuse ;  /* 0x00000010ff087819 */ /* 0x100fe40000011602 */
[----:B------:R-:W-:Y:S01]  /*8de0*/  SHF.R.U32.HI R18, RZ, 0x18, R2 ;  /* 0x00000018ff127819 */ /* 0x000fe20000011602 */
[----:B------:R-:W-:Y:S01]  /*8df0*/  FFMA.FTZ R2, R228, UR32, -R22 ;  /* 0x00000020e4027c23 */ /* 0x000fe20008010816 */
[----:B------:R-:W-:Y:S01]  /*8e00*/  SHF.R.U32.HI R3, RZ, 0x8, R3 ;  /* 0x00000008ff037819 */ /* 0x000fe20000011603 */
[----:B------:R1:W-:Y:S03]  /*8e10*/  MUFU.EX2 R23, R5 ;  /* 0x0000000500177308 */ /* 0x0003e60000000800 */
[----:B------:R-:W-:-:S05]  /*8e20*/  PRMT R16, R6, 0x5410, R3 ;  /* 0x0000541006107816 */ /* 0x000fca0000000003 */
[----:B------:R3:W4:Y:S01]  /*8e30*/  MUFU.EX2 R21, R2 ;  /* 0x0000000200157308 */ /* 0x0007220000000800 */
[----:B------:R-:W-:Y:S02]  /*8e40*/  LOP3.LUT R6, R4, 0xff, RZ, 0xc0, !PT ;  /* 0x000000ff04067812 */ /* 0x000fe400078ec0ff */
[----:B------:R-:W-:Y:S02]  /*8e50*/  LOP3.LUT R8, R8, 0xff, RZ, 0xc0, !PT ;  /* 0x000000ff08087812 */ /* 0x000fe400078ec0ff */
[--C-:B-1----:R-:W-:Y:S02]  /*8e60*/  SHF.R.U32.HI R5, RZ, 0x10, R4.reuse ;  /* 0x00000010ff057819 */ /* 0x102fe40000011604 */
[----:B---3--:R-:W-:Y:S02]  /*8e70*/  LOP3.LUT R2, R4, 0xffff, RZ, 0xc0, !PT ;  /* 0x0000ffff04027812 */ /* 0x008fe400078ec0ff */
[----:B------:R-:W-:Y:S02]  /*8e80*/  SHF.R.U32.HI R4, RZ, 0x18, R4 ;  /* 0x00000018ff047819 */ /* 0x000fe40000011604 */
[----:B------:R-:W-:-:S02]  /*8e90*/  SHF.R.U32.HI R3, RZ, 0x8, R2 ;  /* 0x00000008ff037819 */ /* 0x000fc40000011602 */
[----:B------:R-:W-:Y:S01]  /*8ea0*/  LOP3.LUT R2, R5, 0xff, RZ, 0xc0, !PT ;  /* 0x000000ff05027812 */ /* 0x000fe200078ec0ff */
[--C-:B------:R-:W-:Y:S01]  /*8eb0*/  FFMA.FTZ R7, R235, UR32, -R22.reuse ;  /* 0x00000020eb077c23 */ /* 0x100fe20008010816 */
[----:B------:R-:W-:Y:S01]  /*8ec0*/  FFMA.FTZ R17, R232, UR32, -R22 ;  /* 0x00000020e8117c23 */ /* 0x000fe20008010816 */
[----:B------:R-:W-:Y:S02]  /*8ed0*/  PRMT R6, R6, 0x5410, R3 ;  /* 0x0000541006067816 */ /* 0x000fe40000000003 */
[----:B------:R-:W-:Y:S02]  /*8ee0*/  PRMT R4, R2, 0x5410, R4 ;  /* 0x0000541002047816 */ /* 0x000fe40000000004 */
[----:B------:R-:W-:Y:S01]  /*8ef0*/  HSET2.LE.AND R2, R16, R0, PT ;  /* 0x0000000010027233 */ /* 0x000fe20003803000 */
[----:B------:R-:W-:Y:S01]  /*8f00*/  MUFU.EX2 R19, R7 ;  /* 0x0000000700137308 */ /* 0x000fe20000000800 */
[----:B------:R-:W-:Y:S02]  /*8f10*/  PRMT R5, R8, 0x5410, R18 ;  /* 0x0000541008057816 */ /* 0x000fe40000000012 */
[----:B--2---:R-:W-:-:S02]  /*8f20*/  F2FP.BF16.F32.PACK_AB R3, R138, R139 ;  /* 0x0000008b8a03723e */ /* 0x004fc400000010ff */
[----:B------:R-:W-:-:S03]  /*8f30*/  MOV R211, R130 ;  /* 0x0000008200d37202 */ /* 0x000fc60000000f00 */
[----:B------:R-:W1:Y:S01]  /*8f40*/  MUFU.EX2 R8, R17 ;  /* 0x0000001100087308 */ /* 0x000e620000000800 */
[----:B------:R-:W-:Y:S02]  /*8f50*/  LOP3.LUT R130, R2, R3, RZ, 0xc0, !PT ;  /* 0x0000000302827212 */ /* 0x000fe400078ec0ff */
[--C-:B------:R-:W-:Y:S02]  /*8f60*/  HSET2.LE.AND R2, R5, R0.reuse, PT ;  /* 0x0000000005027233 */ /* 0x100fe40003803000 */
[----:B----4-:R-:W-:Y:S02]  /*8f70*/  F2FP.BF16.F32.PACK_AB R3, R21, R23 ;  /* 0x000000171503723e */ /* 0x010fe400000010ff */
[----:B------:R-:W-:Y:S02]  /*8f80*/  MOV R210, R131 ;  /* 0x0000008300d27202 */ /* 0x000fe40000000f00 */
[----:B------:R-:W-:Y:S02]  /*8f90*/  LOP3.LUT R131, R2, R3, RZ, 0xc0, !PT ;  /* 0x0000000302837212 */ /* 0x000fe400078ec0ff */
[----:B------:R-:W-:-:S02]  /*8fa0*/  HSET2.LE.AND R2, R6, R0, PT ;  /* 0x0000000006027233 */ /* 0x000fc40003803000 */
        /* <DEDUP_REMOVED lines=33> */
[C---:B------:R-:W-:Y:S06]  /*91c0*/  HMMA.16816.F32.BF16 R140, R128.reuse, R148, R40 ;  /* 0x00000094808c723c */ /* 0x040fec0000041828 */
[----:B------:R-:W-:Y:S07]  /*91d0*/  HMMA.16816.F32.BF16 R40, R128, R44, R244 ;  /* 0x0000002c8028723c */ /* 0x000fee00000418f4 */
[----:B------:R-:W-:Y:S01]  /*91e0*/  FADD.FTZ R245, R138, R3 ;  /* 0x000000038af57221 */ /* 0x000fe20000010000 */
[----:B------:R-:W-:-:S04]  /*91f0*/  FADD.FTZ R246, R21, R2 ;  /* 0x0000000215f67221 */ /* 0x000fc80000010000 */
[----:B------:R1:W-:Y:S04]  /*9200*/  STL [R1+0xc], R245 ;  /* 0x00000cf501007387 */ /* 0x0003e80000100800 */
[----:B------:R1:W-:Y:S01]  /*9210*/  STL [R1+0x8], R246 ;  /* 0x000008f601007387 */ /* 0x0003e20000100800 */
[----:B------:R-:W-:Y:S01]  /*9220*/  HMMA.16816.F32.BF16 R56, R128, R60, R56 ;  /* 0x0000003c8038723c */ /* 0x000fe20000041838 */
[----:B------:R-:W-:-:S05]  /*9230*/  FADD.FTZ R243, R181, R6 ;  /* 0x00000006b5f37221 */ /* 0x000fca0000010000 */
[----:B------:R-:W-:Y:S01]  /*9240*/  HMMA.16816.F32.BF16 R72, R128, R76, R72 ;  /* 0x0000004c8048723c */ /* 0x000fe20000041848 */
[----:B------:R-:W-:-:S05]  /*9250*/  FADD.FTZ R252, R173, R4 ;  /* 0x00000004adfc7221 */ /* 0x000fca0000010000 */
        /* <DEDUP_REMOVED lines=12> */
[----:B------:R-:W-:Y:S01]  /*9320*/  HMMA.16816.F32.BF16 R164, R128, R24, R164 ;  /* 0x0000001880a4723c */ /* 0x000fe200000418a4 */
[----:B------:R-:W-:Y:S02]  /*9330*/  MOV R135, R239 ;  /* 0x000000ef00877202 */ /* 0x000fe40000000f00 */
[----:B------:R-:W-:-:S03]  /*9340*/  MOV R133, R237 ;  /* 0x000000ed00857202 */ /* 0x000fc60000000f00 */
        /* <DEDUP_REMOVED lines=15> */
[----:B------:R-:W-:Y:S01]  /*9440*/  IMAD.U32 R2, RZ, RZ, UR10 ;  /* 0x0000000aff027e24 */ /* 0x000fe2000f8e00ff */
[----:B------:R-:W5:Y:S01]  /*9450*/  S2R R251, SR_TID.X ;  /* 0x0000000000fb7919 */ /* 0x000f620000002100 */
[----:B------:R-:W-:Y:S01]  /*9460*/  IMAD.U32 R5, RZ, RZ, UR10 ;  /* 0x0000000aff057e24 */ /* 0x000fe2000f8e00ff */
[----:B------:R-:W-:-:S03]  /*9470*/  UIADD3 UR4, UR11, UR4, URZ ;  /* 0x000000040b047290 */ /* 0x000fc6000fffe03f */
[----:B------:R-:W4:Y:S03]  /*9480*/  @!P3 LDC.64 R16, c[0x0][0x220] ;  /* 0x00008800ff10bb82 */ /* 0x000f260000000a00 */
[----:B------:R-:W-:-:S05]  /*9490*/  IMAD.U32 R4, RZ, RZ, UR4 ;  /* 0x00000004ff047e24 */ /* 0x000fca000f8e00ff */
[----:B------:R-:W4:Y:S01]  /*94a0*/  @!P2 LDC.64 R6, c[0x0][0x220] ;  /* 0x00008800ff06ab82 */ /* 0x000f220000000a00 */
[----:B------:R-:W-:Y:S01]  /*94b0*/  @P3 STS.128 [R227+0xa000], RZ ;  /* 0x00a000ffe3003388 */ /* 0x000fe20000000c00 */
[----:B-----5:R-:W-:-:S05]  /*94c0*/  IMAD.SHL.U32 R251, R251, 0x2, RZ ;  /* 0x00000002fbfb7824 */ /* 0x020fca00078e00ff */
[----:B------:R-:W-:Y:S02]  /*94d0*/  LOP3.LUT R251, R251, 0x6, RZ, 0xc0, !PT ;  /* 0x00000006fbfb7812 */ /* 0x000fe400078ec0ff */
[----:B--2---:R-:W-:-:S04]  /*94e0*/  LEA R2, P1, R2, R186, 0x5 ;  /* 0x000000ba02027211 */ /* 0x004fc800078228ff */
[C---:B------:R-:W-:Y:S02]  /*94f0*/  IADD3 R3, P0, R2.reuse, UR19, RZ ;  /* 0x0000001302037c10 */ /* 0x040fe4000ff1e0ff */
[----:B---3--:R-:W-:Y:S02]  /*9500*/  LEA.HI.X R4, R5, R193, R4, 0x5, P1 ;  /* 0x000000c105047211 */ /* 0x008fe400008f2c04 */
[C---:B-1----:R-:W-:Y:S02]  /*9510*/  @!P3 LEA R18, P5, R2.reuse, R18, 0x1 ;  /* 0x000000120212b211 */ /* 0x042fe400078a08ff */
[----:B----4-:R-:W-:Y:S02]  /*9520*/  @!P2 LEA R14, P1, R2, R14, 0x1 ;  /* 0x0000000e020ea211 */ /* 0x010fe400078208ff */
[----:B------:R-:W-:Y:S02]  /*9530*/  @!P3 LEA R16, P4, R3, R16, 0x1 ;  /* 0x000000100310b211 */ /* 0x000fe400078808ff */
[----:B------:R-:W-:-:S02]  /*9540*/  IADD3.X R5, R4, UR18, RZ, P0, !PT ;  /* 0x0000001204057c10 */ /* 0x000fc400087fe4ff */
[C-C-:B------:R-:W-:Y:S02]  /*9550*/  @!P3 LEA.HI.X R19, R2.reuse, R19, R4.reuse, 0x1, P5 ;  /* 0x000000130213b211 */ /* 0x140fe400028f0c04 */
[C---:B------:R-:W-:Y:S02]  /*9560*/  @!P2 LEA R6, P0, R3.reuse, R6, 0x1 ;  /* 0x000000060306a211 */ /* 0x040fe400078008ff */
[----:B------:R-:W-:Y:S01]  /*9570*/  @!P2 LEA.HI.X R15, R2, R15, R4, 0x1, P1 ;  /* 0x0000000f020fa211 */ /* 0x000fe200008f0c04 */
[----:B------:R-:W-:Y:S01]  /*9580*/  @!PT LDS RZ, [RZ] ;  /* 0x00000000fffff984 */ /* 0x000fe20000000800 */
[----:B------:R-:W-:Y:S01]  /*9590*/  @!PT LDS RZ, [RZ] ;  /* 0x00000000fffff984 */ /* 0x000fe20000000800 */
[----:B------:R-:W-:Y:S01]  /*95a0*/  @!PT LDS RZ, [RZ] ;  /* 0x00000000fffff984 */ /* 0x000fe20000000800 */
[----:B------:R-:W-:Y:S01]  /*95b0*/  @!P3 LDGSTS.E.BYPASS.LTC128B.128 [R227+0xa000], desc[UR20][R18.64] ;  /* 0x0a00000012e3bfae */ /* 0x000fe2000b901d54 */
        /* <DEDUP_REMOVED lines=9> */
[----:B------:R-:W-:Y:S02]  /*9650*/  VIADD R3, R2, 0x8 ;  /* 0x0000000802037836 */ /* 0x000fe40000000000 */
[----:B------:R-:W-:Y:S03]  /*9660*/  @P3 STS.128 [R227+0xa800], RZ ;  /* 0x00a800ffe3003388 */ /* 0x000fe60000000c00 */
[----:B------:R-:W-:Y:S01]  /*9670*/  ISETP.GE.AND P5, PT, R3, R10, PT ;  /* 0x0000000a0300720c */ /* 0x000fe20003fa6270 */
        /* <DEDUP_REMOVED lines=11> */
[----:B------:R-:W3:Y:S04]  /*9730*/  LDSM.16.M88.4 R20, [R214] ;  /* 0x00000000d614783b */ /* 0x000ee80000000200 */
[----:B------:R-:W-:Y:S04]  /*9740*/  LDSM.16.M88.4 R132, [R223] ;  /* 0x00000000df84783b */ /* 0x000fe80000000200 */
[----:B-1----:R-:W1:Y:S04]  /*9750*/  LDSM.16.M88.4 R16, [R214+0x2000] ;  /* 0x00200000d610783b */ /* 0x002e680000000200 */
[----:B------:R-:W-:Y:S04]  /*9760*/  LDSM.16.M88.4 R136, [R226] ;  /* 0x00000000e288783b */ /* 0x000fe80000000200 */
[----:B--2---:R-:W2:Y:S04]  /*9770*/  LDSM.16.M88.4 R4, [R216+0x2000] ;  /* 0x00200000d804783b */ /* 0x004ea80000000200 */
[----:B------:R-:W4:Y:S04]  /*9780*/  LDSM.16.M88.4 R32, [R216] ;  /* 0x00000000d820783b */ /* 0x000f280000000200 */
[----:B------:R-:W-:Y:S04]  /*9790*/  LDSM.16.M88.4 R172, [R220+0x8000] ;  /* 0x00800000dcac783b */ /* 0x000fe80000000200 */
[----:B------:R-:W-:Y:S04]  /*97a0*/  LDSM.16.M88.4 R176, [R220+0x8800] ;  /* 0x00880000dcb0783b */ /* 0x000fe80000000200 */
[----:B------:R-:W0:Y:S01]  /*97b0*/  LDGDEPBAR ;  /* 0x00000000000079af */ /* 0x000e220000000000 */
[C---:B---3--:R-:W-:Y:S06]  /*97c0*/  HMMA.16816.F32.BF16 R196, R20.reuse, R24, RZ ;  /* 0x0000001814c4723c */ /* 0x048fec00000418ff */
[----:B------:R-:W-:Y:S06]  /*97d0*/  HMMA.16816.F32.BF16 R204, R20, R26, RZ ;  /* 0x0000001a14cc723c */ /* 0x000fec00000418ff */
[C---:B-1----:R-:W-:Y:S06]  /*97e0*/  HMMA.16816.F32.BF16 R192, R16.reuse, R24, RZ ;  /* 0x0000001810c0723c */ /* 0x042fec00000418ff */
[C---:B------:R-:W-:Y:S01]  /*97f0*/  HMMA.16816.F32.BF16 R188, R16.reuse, R26, RZ ;  /* 0x0000001a10bc723c */ /* 0x040fe200000418ff */
[----:B------:R-:W1:Y:S05]  /*9800*/  LDSM.16.M88.4 R24, [R222+0x2000] ;  /* 0x00200000de18783b */ /* 0x000e6a0000000200 */
[C---:B------:R-:W-:Y:S06]  /*9810*/  HMMA.16816.F32.BF16 R184, R16.reuse, R28, RZ ;  /* 0x0000001c10b8723c */ /* 0x040fec00000418ff */
[----:B------:R-:W-:Y:S06]  /*9820*/  HMMA.16816.F32.BF16 R180, R16, R30, RZ ;  /* 0x0000001e10b4723c */ /* 0x000fec00000418ff */
[C---:B------:R-:W-:Y:S06]  /*9830*/  HMMA.16816.F32.BF16 R16, R20.reuse, R28, RZ ;  /* 0x0000001c1410723c */ /* 0x040fec00000418ff */
[----:B------:R-:W-:Y:S01]  /*9840*/  HMMA.16816.F32.BF16 R200, R20, R30, RZ ;  /* 0x0000001e14c8723c */ /* 0x000fe200000418ff */
[----:B------:R-:W3:Y:S05]  /*9850*/  LDSM.16.M88.4 R28, [R222] ;  /* 0x00000000de1c783b */ /* 0x000eea0000000200 */
[C---:B--2---:R-:W-:Y:S06]  /*9860*/  HMMA.16816.F32.BF16 R208, R4.reuse, R132, R192 ;  /* 0x0000008404d0723c */ /* 0x044fec00000418c0 */
[C---:B------:R-:W-:Y:S06]  /*9870*/  HMMA.16816.F32.BF16 R192, R4.reuse, R134, R188 ;  /* 0x0000008604c0723c */ /* 0x040fec00000418bc */
[C---:B------:R-:W-:Y:S06]  /*9880*/  HMMA.16816.F32.BF16 R228, R4.reuse, R136, R184 ;  /* 0x0000008804e4723c */ /* 0x040fec00000418b8 */
[----:B------:R-:W-:Y:S01]  /*9890*/  HMMA.16816.F32.BF16 R188, R4, R138, R180 ;  /* 0x0000008a04bc723c */ /* 0x000fe200000418b4 */
[----:B------:R-:W-:Y:S05]  /*98a0*/  LDSM.16.M88.4 R4, [R221+0x2000] ;  /* 0x00200000dd04783b */ /* 0x000fea0000000200 */
[C---:B----4-:R-:W-:Y:S06]  /*98b0*/  HMMA.16816.F32.BF16 R184, R32.reuse, R132, R196 ;  /* 0x0000008420b8723c */ /* 0x050fec00000418c4 */
[C---:B------:R-:W-:Y:S01]  /*98c0*/  HMMA.16816.F32.BF16 R180, R32.reuse, R136, R16 ;  /* 0x0000008820b4723c */ /* 0x040fe20000041810 */
[----:B------:R-:W-:Y:S05]  /*98d0*/  LDSM.16.M88.4 R16, [R221] ;  /* 0x00000000dd10783b */ /* 0x000fea0000000200 */
[C---:B------:R-:W-:Y:S01]  /*98e0*/  HMMA.16816.F32.BF16 R20, R32.reuse, R134, R204 ;  /* 0x000000862014723c */ /* 0x040fe200000418cc */
[----:B------:R-:W2:Y:S05]  /*98f0*/  LDSM.16.M88.4 R132, [R219] ;  /* 0x00000000db84783b */ /* 0x000eaa0000000200 */
[----:B------:R-:W-:Y:S01]  /*9900*/  HMMA.16816.F32.BF16 R136, R32, R138, R200 ;  /* 0x0000008a2088723c */ /* 0x000fe200000418c8 */
[----:B------:R-:W4:Y:S05]  /*9910*/  LDSM.16.M88.4 R32, [R219+0x800] ;  /* 0x00080000db20783b */ /* 0x000f2a0000000200 */
[C---:B-1----:R-:W-:Y:S06]  /*9920*/  HMMA.16816.F32.BF16 R208, R24.reuse, R172, R208 ;  /* 0x000000ac18d0723c */ /* 0x042fec00000418d0 */
[C---:B------:R-:W-:Y:S06]  /*9930*/  HMMA.16816.F32.BF16 R196, R24.reuse, R174, R192 ;  /* 0x000000ae18c4723c */ /* 0x040fec00000418c0 */
[C---:B------:R-:W-:Y:S06]  /*9940*/  HMMA.16816.F32.BF16 R228, R24.reuse, R176, R228 ;  /* 0x000000b018e4723c */ /* 0x040fec00000418e4 */
[----:B------:R-:W-:Y:S01]  /*9950*/  HMMA.16816.F32.BF16 R192, R24, R178, R188 ;  /* 0x000000b218c0723c */ /* 0x000fe200000418bc */
[----:B------:R-:W-:Y:S05]  /*9960*/  LDSM.16.M88.4 R24, [R214+0x4000] ;  /* 0x00400000d618783b */ /* 0x000fea0000000200 */
[C---:B---3--:R-:W-:Y:S06]  /*9970*/  HMMA.16816.F32.BF16 R188, R28.reuse, R172, R184 ;  /* 0x000000ac1cbc723c */ /* 0x048fec00000418b8 */
[C---:B------:R-:W-:Y:S01]  /*9980*/  HMMA.16816.F32.BF16 R184, R28.reuse, R174, R20 ;  /* 0x000000ae1cb8723c */ /* 0x040fe20000041814 */
[----:B------:R-:W-:Y:S04]  /*9990*/  LDSM.16.M88.4 R20, [R214+0x6000] ;  /* 0x00600000d614783b */ /* 0x000fe80000000200 */
[----:B------:R-:W1:Y:S01]  /*99a0*/  LDSM.16.M88.4 R172, [R212+0x9000] ;  /* 0x00900000d4ac783b */ /* 0x000e620000000200 */
[C---:B------:R-:W-:Y:S06]  /*99b0*/  HMMA.16816.F32.BF16 R180, R28.reuse, R176, R180 ;  /* 0x000000b01cb4723c */ /* 0x040fec00000418b4 */
[----:B------:R-:W-:Y:S01]  /*99c0*/  HMMA.16816.F32.BF16 R28, R28, R178, R136 ;  /* 0x000000b21c1c723c */ /* 0x000fe20000041888 */
[----:B------:R-:W3:Y:S04]  /*99d0*/  LDSM.16.M88.4 R136, [R212+0x9800] ;  /* 0x00980000d488783b */ /* 0x000ee80000000200 */
[----:B------:R-:W-:Y:S01]  /*99e0*/  LDSM.16.M88.4 R176, [R224] ;  /* 0x00000000e0b0783b */ /* 0x000fe20000000200 */
[C---:B--2---:R-:W-:Y:S06]  /*99f0*/  HMMA.16816.F32.BF16 R208, R4.reuse, R132, R208 ;  /* 0x0000008404d0723c */ /* 0x044fec00000418d0 */
[C---:B------:R-:W-:Y:S06]  /*9a00*/  HMMA.16816.F32.BF16 R204, R4.reuse, R134, R196 ;  /* 0x0000008604cc723c */ /* 0x040fec00000418c4 */
[C---:B----4-:R-:W-:Y:S06]  /*9a10*/  HMMA.16816.F32.BF16 R228, R4.reuse, R32, R228 ;  /* 0x0000002004e4723c */ /* 0x050fec00000418e4 */
[----:B------:R-:W-:Y:S06]  /*9a20*/  HMMA.16816.F32.BF16 R200, R4, R34, R192 ;  /* 0x0000002204c8723c */ /* 0x000fec00000418c0 */
[C---:B------:R-:W-:Y:S06]  /*9a30*/  HMMA.16816.F32.BF16 R196, R16.reuse, R132, R188 ;  /* 0x0000008410c4723c */ /* 0x040fec00000418bc */
[C---:B------:R-:W-:Y:S01]  /*9a40*/  HMMA.16816.F32.BF16 R192, R16.reuse, R134, R184 ;  /* 0x0000008610c0723c */ /* 0x040fe200000418b8 */
[----:B------:R-:W-:Y:S05]  /*9a50*/  LDSM.16.M88.4 R132, [R225] ;  /* 0x00000000e184783b */ /* 0x000fea0000000200 */
[C---:B------:R-:W-:Y:S06]  /*9a60*/  HMMA.16816.F32.BF16 R180, R16.reuse, R32, R180 ;  /* 0x0000002010b4723c */ /* 0x040fec00000418b4 */
[----:B------:R-:W-:Y:S01]  /*9a70*/  HMMA.16816.F32.BF16 R4, R16, R34, R28 ;  /* 0x000000221004723c */ /* 0x000fe2000004181c */
[----:B------:R-:W2:Y:S04]  /*9a80*/  LDSM.16.M88.4 R32, [R216+0x4000] ;  /* 0x00400000d820783b */ /* 0x000ea80000000200 */
[----:B------:R-:W4:Y:S01]  /*9a90*/  LDSM.16.M88.4 R16, [R216+0x6000] ;  /* 0x00600000d810783b */ /* 0x000f220000000200 */
[C---:B-1----:R-:W-:Y:S03]  /*9aa0*/  HMMA.16816.F32.BF16 R184, R20.reuse, R172, R208 ;  /* 0x000000ac14b8723c */ /* 0x042fe600000418d0 */
[----:B------:R-:W-:Y:S03]  /*9ab0*/  LDSM.16.M88.4 R28, [R222+0x4000] ;  /* 0x00400000de1c783b */ /* 0x000fe60000000200 */
[C---:B------:R-:W-:Y:S06]  /*9ac0*/  HMMA.16816.F32.BF16 R204, R20.reuse, R174, R204 ;  /* 0x000000ae14cc723c */ /* 0x040fec00000418cc */
[C---:B---3--:R-:W-:Y:S06]  /*9ad0*/  HMMA.16816.F32.BF16 R208, R20.reuse, R136, R228 ;  /* 0x0000008814d0723c */ /* 0x048fec00000418e4 */
[----:B------:R-:W-:Y:S06]  /*9ae0*/  HMMA.16816.F32.BF16 R188, R20, R138, R200 ;  /* 0x0000008a14bc723c */ /* 0x000fec00000418c8 */
[C---:B------:R-:W-:Y:S06]  /*9af0*/  HMMA.16816.F32.BF16 R20, R24.reuse, R172, R196 ;  /* 0x000000ac1814723c */ /* 0x040fec00000418c4 */
[C---:B------:R-:W-:Y:S01]  /*9b00*/  HMMA.16816.F32.BF16 R192, R24.reuse, R174, R192 ;  /* 0x000000ae18c0723c */ /* 0x040fe200000418c0 */
[----:B------:R-:W1:Y:S05]  /*9b10*/  LDSM.16.M88.4 R172, [R220+0x9000] ;  /* 0x00900000dcac783b */ /* 0x000e6a0000000200 */
[C---:B------:R-:W-:Y:S01]  /*9b20*/  HMMA.16816.F32.BF16 R228, R24.reuse, R138, R4 ;  /* 0x0000008a18e4723c */ /* 0x040fe20000041804 */
[----:B------:R-:W3:Y:S05]  /*9b30*/  LDSM.16.M88.4 R4, [R222+0x6000] ;  /* 0x00600000de04783b */ /* 0x000eea0000000200 */
[----:B------:R-:W-:Y:S01]  /*9b40*/  HMMA.16816.F32.BF16 R232, R24, R136, R180 ;  /* 0x0000008818e8723c */ /* 0x000fe200000418b4 */
[----:B------:R-:W-:Y:S04]  /*9b50*/  LDSM.16.M88.4 R24, [R219+0x1000] ;  /* 0x00100000db18783b */ /* 0x000fe80000000200 */
[----:B------:R-:W-:Y:S01]  /*9b60*/  LDSM.16.M88.4 R136, [R220+0x9800] ;  /* 0x00980000dc88783b */ /* 0x000fe20000000200 */
[-C--:B--2---:R-:W-:Y:S03]  /*9b70*/  HMMA.16816.F32.BF16 R180, R32, R132.reuse, R20 ;  /* 0x0000008420b4723c */ /* 0x084fe60000041814 */
[----:B------:R-:W2:Y:S03]  /*9b80*/  LDSM.16.M88.4 R20, [R221+0x4000] ;  /* 0x00400000dd14783b */ /* 0x000ea60000000200 */
[C---:B----4-:R-:W-:Y:S06]  /*9b90*/  HMMA.16816.F32.BF16 R184, R16.reuse, R132, R184 ;  /* 0x0000008410b8723c */ /* 0x050fec00000418b8 */
[-C--:B------:R-:W-:Y:S06]  /*9ba0*/  HMMA.16816.F32.BF16 R196, R16, R134.reuse, R204 ;  /* 0x0000008610c4723c */ /* 0x080fec00000418cc */
[----:B------:R-:W-:Y:S06]  /*9bb0*/  HMMA.16816.F32.BF16 R132, R32, R134, R192 ;  /* 0x000000862084723c */ /* 0x000fec00000418c0 */
[C---:B------:R-:W-:Y:S06]  /*9bc0*/  HMMA.16816.F32.BF16 R208, R16.reuse, R176, R208 ;  /* 0x000000b010d0723c */ /* 0x040fec00000418d0 */
[----:B------:R-:W-:Y:S01]  /*9bd0*/  HMMA.16816.F32.BF16 R200, R16, R178, R188 ;  /* 0x000000b210c8723c */ /* 0x000fe200000418bc */
[----:B------:R-:W4:Y:S05]  /*9be0*/  LDSM.16.M88.4 R16, [R221+0x6000] ;  /* 0x00600000dd10783b */ /* 0x000f2a0000000200 */
[-C--:B-1----:R-:W-:Y:S06]  /*9bf0*/  HMMA.16816.F32.BF16 R188, R28, R172.reuse, R180 ;  /* 0x000000ac1cbc723c */ /* 0x082fec00000418b4 */
[----:B---3--:R-:W-:Y:S06]  /*9c00*/  HMMA.16816.F32.BF16 R184, R4, R172, R184 ;  /* 0x000000ac04b8723c */ /* 0x008fec00000418b8 */
[C---:B------:R-:W-:Y:S06]  /*9c10*/  HMMA.16816.F32.BF16 R180, R32.reuse, R176, R232 ;  /* 0x000000b020b4723c */ /* 0x040fec00000418e8 */
[----:B------:R-:W-:Y:S01]  /*9c20*/  HMMA.16816.F32.BF16 R192, R32, R178, R228 ;  /* 0x000000b220c0723c */ /* 0x000fe200000418e4 */
[----:B------:R-:W1:Y:S01]  /*9c30*/  LDSM.16.M88.4 R32, [R219+0x1800] ;  /* 0x00180000db20783b */ /* 0x000e620000000200 */
[----:B------:R-:W-:-:S04]  /*9c40*/  DEPBAR.LE SB0, 0x0 ;  /* 0x000080000000791a */ /* 0x000fc80000000000 */
[-C--:B------:R-:W-:Y:S06]  /*9c50*/  HMMA.16816.F32.BF16 R176, R28, R174.reuse, R132 ;  /* 0x000000ae1cb0723c */ /* 0x080fec0000041884 */
[----:B------:R-:W-:Y:S06]  /*9c60*/  HMMA.16816.F32.BF16 R172, R4, R174, R196 ;  /* 0x000000ae04ac723c */ /* 0x000fec00000418c4 */
[-C--:B--2---:R-:W-:Y:S06]  /*9c70*/  HMMA.16816.F32.BF16 R188, R20, R24.reuse, R188 ;  /* 0x0000001814bc723c */ /* 0x084fec00000418bc */
[----:B----4-:R-:W-:Y:S06]  /*9c80*/  HMMA.16816.F32.BF16 R184, R16, R24, R184 ;  /* 0x0000001810b8723c */ /* 0x010fec00000418b8 */
[----:B------:R-:W-:Y:S06]  /*9c90*/  HMMA.16816.F32.BF16 R176, R20, R26, R176 ;  /* 0x0000001a14b0723c */ /* 0x000fec00000418b0 */
[C---:B------:R-:W-:Y:S06]  /*9ca0*/  HMMA.16816.F32.BF16 R196, R4.reuse, R136, R208 ;  /* 0x0000008804c4723c */ /* 0x040fec00000418d0 */
[----:B------:R-:W-:Y:S06]  /*9cb0*/  HMMA.16816.F32.BF16 R200, R4, R138, R200 ;  /* 0x0000008a04c8723c */ /* 0x000fec00000418c8 */
[----:B------:R-:W-:Y:S01]  /*9cc0*/  HMMA.16816.F32.BF16 R132, R28, R136, R180 ;  /* 0x000000881c84723c */ /* 0x000fe200000418b4 */
[----:B------:R-:W-:-:S05]  /*9cd0*/  VIADD R4, R2, 0x1 ;  /* 0x0000000102047836 */ /* 0x000fca0000000000 */
[----:B------:R-:W-:Y:S01]  /*9ce0*/  HMMA.16816.F32.BF16 R172, R16, R26, R172 ;  /* 0x0000001a10ac723c */ /* 0x000fe200000418ac */
[----:B------:R-:W-:Y:S02]  /*9cf0*/  I2FP.F32.S32 R5, R4 ;  /* 0x0000000400057245 */ /* 0x000fe40000201400 */
[C---:B------:R-:W-:Y:S02]  /*9d00*/  ISETP.GE.AND P4, PT, R4.reuse, R10, PT ;  /* 0x0000000a0400720c */ /* 0x040fe40003f86270 */
[C---:B------:R-:W-:Y:S01]  /*9d10*/  ISETP.GE.AND P1, PT, R4.reuse, R9, PT ;  /* 0x000000090400720c */ /* 0x040fe20003f26270 */
[C---:B------:R-:W-:Y:S01]  /*9d20*/  FFMA.FTZ R6, R5.reuse, UR5, R189 ;  /* 0x0000000505067c23 */ /* 0x040fe200080100bd */
[----:B------:R-:W-:Y:S01]  /*9d30*/  BAR.SYNC.DEFER_BLOCKING 0x0 ;  /* 0x0000000000007b1d */ /* 0x000fe20000010000 */
[C---:B------:R-:W-:Y:S01]  /*9d40*/  ISETP.GE.AND P0, PT, R4.reuse, R12, PT ;  /* 0x0000000c0400720c */ /* 0x040fe20003f06270 */
[----:B------:R-:W-:Y:S01]  /*9d50*/  HMMA.16816.F32.BF16 R28, R28, R138, R192 ;  /* 0x0000008a1c1c723c */ /* 0x000fe200000418c0 */
[----:B------:R-:W-:Y:S01]  /*9d60*/  ISETP.GE.AND P6, PT, R4, R11, PT ;  /* 0x0000000b0400720c */ /* 0x000fe20003fc6270 */
[C---:B------:R-:W-:Y:S01]  /*9d70*/  FFMA.FTZ R4, R5.reuse, UR5, R191 ;  /* 0x0000000505047c23 */ /* 0x040fe200080100bf */
[----:B------:R-:W-:Y:S01]  /*9d80*/  FSEL R136, R6, -INF , !P4 ;  /* 0xff80000006887808 */ /* 0x000fe20006000000 */
[C---:B------:R-:W-:Y:S01]  /*9d90*/  FFMA.FTZ R6, R5.reuse, UR5, R185 ;  /* 0x0000000505067c23 */ /* 0x040fe200080100b9 */
[----:B------:R-:W-:Y:S01]  /*9da0*/  FFMA.FTZ R7, R5, UR5, R187 ;  /* 0x0000000505077c23 */ /* 0x000fe200080100bb */
[----:B-1----:R-:W-:Y:S01]  /*9db0*/  HMMA.16816.F32.BF16 R24, R16, R32, R196 ;  /* 0x000000201018723c */ /* 0x002fe200000418c4 */
[----:B------:R-:W-:-:S02]  /*9dc0*/  FSEL R138, R4, -INF , !P1 ;  /* 0xff800000048a7808 */ /* 0x000fc40004800000 */
[----:B------:R-:W-:Y:S02]  /*9dd0*/  I2FP.F32.S32 R4, R3 ;  /* 0x0000000300047245 */ /* 0x000fe40000201400 */
[----:B------:R-:W-:Y:S01]  /*9de0*/  FSEL R185, R6, -INF , !P0 ;  /* 0xff80000006b97808 */ /* 0x000fe20004000000 */
[----:B------:R-:W-:Y:S01]  /*9df0*/  HMMA.16816.F32.BF16 R180, R20, R32, R132 ;  /* 0x0000002014b4723c */ /* 0x000fe20000041884 */
[----:B------:R-:W-:Y:S01]  /*9e00*/  ISETP.GE.AND P4, PT, R3, R9, PT ;  /* 0x000000090300720c */ /* 0x000fe20003f86270 */
[C---:B------:R-:W-:Y:S01]  /*9e10*/  FFMA.FTZ R6, R4.reuse, UR5, R176 ;  /* 0x0000000504067c23 */ /* 0x040fe200080100b0 */
[----:B------:R-:W-:Y:S01]  /*9e20*/  FSEL R176, R7, -INF , !P6 ;  /* 0xff80000007b07808 */ /* 0x000fe20007000000 */
[C---:B------:R-:W-:Y:S01]  /*9e30*/  FFMA.FTZ R7, R4.reuse, UR5, R172 ;  /* 0x0000000504077c23 */ /* 0x040fe200080100ac */
[C---:B------:R-:W-:Y:S01]  /*9e40*/  ISETP.GE.AND P1, PT, R3.reuse, R12, PT ;  /* 0x0000000c0300720c */ /* 0x040fe20003f26270 */
[----:B------:R-:W-:Y:S01]  /*9e50*/  FFMA.FTZ R5, R4, UR5, R178 ;  /* 0x0000000504057c23 */ /* 0x000fe200080100b2 */
[----:B------:R-:W-:Y:S01]  /*9e60*/  ISETP.GE.AND P0, PT, R3, R11, PT ;  /* 0x0000000b0300720c */ /* 0x000fe20003f06270 */
[----:B------:R-:W-:Y:S01]  /*9e70*/  VIADD R3, R2, 0x9 ;  /* 0x0000000902037836 */ /* 0x000fe20000000000 */
[----:B------:R-:W-:Y:S01]  /*9e80*/  FSEL R172, R7, -INF , !P1 ;  /* 0xff80000007ac7808 */ /* 0x000fe20004800000 */
[----:B------:R-:W-:Y:S01]  /*9e90*/  FFMA.FTZ R7, R4, UR5, R174 ;  /* 0x0000000504077c23 */ /* 0x000fe200080100ae */
[----:B------:R-:W-:Y:S01]  /*9ea0*/  FSEL R137, R5, -INF , !P4 ;  /* 0xff80000005897808 */ /* 0x000fe20006000000 */
[----:B------:R-:W-:Y:S01]  /*9eb0*/  HMMA.16816.F32.BF16 R132, R16, R34, R200 ;  /* 0x000000221084723c */ /* 0x000fe200000418c8 */
        /* <DEDUP_REMOVED lines=13> */
[----:B------:R-:W-:Y:S01]  /*9f90*/  HMMA.16816.F32.BF16 R20, R20, R34, R28 ;  /* 0x000000221414723c */ /* 0x000fe2000004181c */
[----:B------:R-:W-:-:S02]  /*9fa0*/  FSEL R33, R4, -INF , !P5 ;  /* 0xff80000004217808 */ /* 0x000fc40006800000 */
[----:B------:R-:W-:Y:S02]  /*9fb0*/  FSEL R139, R7, -INF , !P4 ;  /* 0xff800000078b7808 */ /* 0x000fe40006000000 */
[C---:B------:R-:W-:Y:S02]  /*9fc0*/  ISETP.GE.AND P0, PT, R3.reuse, R10, PT ;  /* 0x0000000a0300720c */ /* 0x040fe40003f06270 */
        /* <DEDUP_REMOVED lines=39> */
[----:B------:R-:W-:Y:S01]  /*a240*/  FFMA.FTZ R4, R3, UR5, R186 ;  /* 0x0000000503047c23 */ /* 0x000fe200080100ba */
[----:B------:R-:W-:Y:S01]  /*a250*/  FSEL R242, R5, -INF , !P5 ;  /* 0xff80000005f27808 */ /* 0x000fe20006800000 */
[C---:B------:R-:W-:Y:S01]  /*a260*/  FFMA.FTZ R14, R3.reuse, UR5, R188 ;  /* 0x00000005030e7c23 */ /* 0x040fe200080100bc */
[----:B------:R-:W-:Y:S01]  /*a270*/  FSEL R173, R8, -INF , !P4 ;  /* 0xff80000008ad7808 */ /* 0x000fe20006000000 */
[----:B------:R-:W-:Y:S01]  /*a280*/  FFMA.FTZ R15, R3, UR5, R190 ;  /* 0x00000005030f7c23 */ /* 0x000fe200080100be */
[----:B------:R-:W-:Y:S01]  /*a290*/  FSEL R201, R7, -INF , !P1 ;  /* 0xff80000007c97808 */ /* 0x000fe20004800000 */
[----:B------:R-:W-:Y:S01]  /*a2a0*/  FFMA.FTZ R5, R3, UR5, R184 ;  /* 0x0000000503057c23 */ /* 0x000fe200080100b8 */
[----:B------:R-:W-:-:S02]  /*a2b0*/  ISETP.GE.AND P5, PT, R2, R10, PT ;  /* 0x0000000a0200720c */ /* 0x000fc40003fa6270 */
[C---:B------:R-:W-:Y:S02]  /*a2c0*/  ISETP.GE.AND P4, PT, R2.reuse, R9, PT ;  /* 0x000000090200720c */ /* 0x040fe40003f86270 */
[C---:B------:R-:W-:Y:S01]  /*a2d0*/  ISETP.GE.AND P1, PT, R2.reuse, R12, PT ;  /* 0x0000000c0200720c */ /* 0x040fe20003f26270 */
[----:B------:R-:W-:Y:S01]  /*a2e0*/  VIADD R2, R2, 0x19 ;  /* 0x0000001902027836 */ /* 0x000fe20000000000 */
[----:B------:R-:W-:Y:S02]  /*a2f0*/  FSEL R28, R4, -INF , !P0 ;  /* 0xff800000041c7808 */ /* 0x000fe40004000000 */
[----:B------:R-:W-:Y:S02]  /*a300*/  PLOP3.LUT P0, PT, PT, PT, UP0, 0x80, 0x0 ;  /* 0x000000000000781c */ /* 0x000fe40003f0f008 */
[----:B------:R-:W-:Y:S02]  /*a310*/  I2FP.F32.S32 R3, R2 ;  /* 0x0000000200037245 */ /* 0x000fe40000201400 */
[----:B------:R-:W-:-:S02]  /*a320*/  FSEL R235, R13, -INF , !P6 ;  /* 0xff8000000deb7808 */ /* 0x000fc40007000000 */
[----:B------:R-:W-:Y:S01]  /*a330*/  FSEL R8, R14, -INF , !P5 ;  /* 0xff8000000e087808 */ /* 0x000fe20006800000 */
[----:B------:R-:W-:Y:S01]  /*a340*/  FFMA.FTZ R6, R3, UR5, R21 ;  /* 0x0000000503067c23 */ /* 0x000fe20008010015 */
[----:B------:R-:W-:Y:S02]  /*a350*/  FSEL R13, R15, -INF , !P4 ;  /* 0xff8000000f0d7808 */ /* 0x000fe40006000000 */
[----:B------:R-:W-:Y:S01]  /*a360*/  FSEL R26, R5, -INF , !P1 ;  /* 0xff800000051a7808 */ /* 0x000fe20004800000 */
[----:B------:R-:W-:Y:S01]  /*a370*/  FFMA.FTZ R5, R3, UR5, R23 ;  /* 0x0000000503057c23 */ /* 0x000fe20008010017 */
[C---:B------:R-:W-:Y:S02]  /*a380*/  ISETP.GE.AND P6, PT, R2.reuse, R10, PT ;  /* 0x0000000a0200720c */ /* 0x040fe40003fc6270 */
[C---:B------:R-:W-:Y:S02]  /*a390*/  ISETP.GE.AND P5, PT, R2.reuse, R9, PT ;  /* 0x000000090200720c */ /* 0x040fe40003fa6270 */
[----:B------:R-:W-:-:S02]  /*a3a0*/  ISETP.GE.AND P4, PT, R2, R12, PT ;  /* 0x0000000c0200720c */ /* 0x000fc40003f86270 */
        /* <DEDUP_REMOVED lines=25> */
[C---:B------:R-:W-:Y:S02]  /*a540*/  IADD3 R3, P5, R2.reuse, UR34, RZ ;  /* 0x0000002202037c10 */ /* 0x040fe4000ffbe0ff */
        /* <DEDUP_REMOVED lines=31> */
.L_x_1277:
[----:B------:R-:W-:Y:S05]  /*a740*/  BSYNC B0 ;  /* 0x0000000000007941 */ /* 0x000fea0003800000 */
.L_x_1276:
[----:B------:R-:W0:Y:S02]  /*a750*/  LDGDEPBAR ;  /* 0x00000000000079af */ /* 0x000e240000000000 */
.L_x_1275:
[----:B-1----:R-:W3:Y:S04]  /*a760*/  LDL R6, [R1+0x34] ;  /* 0x0000340001067983 */ /* 0x002ee80000100800 */
[----:B------:R-:W4:Y:S04]  /*a770*/  LDL R19, [R1+0x14] ;  /* 0x0000140001137983 */ /* 0x000f280000100800 */
[----:B------:R-:W5:Y:S01]  /*a780*/  LDL R15, [R1+0x30] ;  /* 0x00003000010f7983 */ /* 0x000f620000100800 */
[----:B------:R-:W-:Y:S01]  /*a790*/  FMNMX.FTZ R135, R239, R8, !PT ;  /* 0x00000008ef877209 */ /* 0x000fe20007810000 */
[----:B------:R-:W-:Y:S01]  /*a7a0*/  UIADD3 UR10, UR28, -0x61c88647, URZ ;  /* 0x9e3779b91c0a7890 */ /* 0x000fe2000fffe03f */
[----:B--2---:R-:W-:Y:S01]  /*a7b0*/  FMNMX.FTZ R2, R238, R13, !PT ;  /* 0x0000000dee027209 */ /* 0x004fe20007810000 */
[----:B------:R-:W-:Y:S01]  /*a7c0*/  UIADD3 UR11, UR29, -0x4498517b, URZ ;  /* 0xbb67ae851d0b7890 */ /* 0x000fe2000fffe03f */
[----:B------:R-:W-:Y:S01]  /*a7d0*/  FMNMX.FTZ R135, R136, R135, !PT ;  /* 0x0000008788877209 */ /* 0x000fe20007810000 */
[----:B------:R-:W-:Y:S01]  /*a7e0*/  UIADD3 UR4, UR28, 0x3c6ef372, URZ ;  /* 0x3c6ef3721c047890 */ /* 0x000fe2000fffe03f */
        /* <DEDUP_REMOVED lines=17> */
[----:B------:R-:W-:-:S03]  /*a900*/  FMNMX.FTZ R3, R139, R4, !PT ;  /* 0x000000048b037209 */ /* 0x000fc60007810000 */
[----:B------:R-:W2:Y:S01]  /*a910*/  SHFL.BFLY PT, R134, R2, 0x2, 0x1f ;  /* 0x0c401f0002867f89 */ /* 0x000ea200000e0000 */
[----:B------:R-:W-:-:S04]  /*a920*/  FMNMX.FTZ R3, R241, R3, !PT ;  /* 0x00000003f1037209 */ /* 0x000fc80007810000 */
[----:B------:R-:W-:-:S04]  /*a930*/  FMNMX.FTZ R3, R240, R3, !PT ;  /* 0x00000003f0037209 */ /* 0x000fc80007810000 */
[----:B------:R-:W-:-:S04]  /*a940*/  FMNMX.FTZ R3, R234, R3, !PT ;  /* 0x00000003ea037209 */ /* 0x000fc80007810000 */
[----:B------:R-:W-:Y:S02]  /*a950*/  FMNMX.FTZ R3, R232, R3, !PT ;  /* 0x00000003e8037209 */ /* 0x000fe40007810000 */
[----:B-1----:R-:W-:-:S03]  /*a960*/  FMNMX.FTZ R135, R135, R5, !PT ;  /* 0x0000000587877209 */ /* 0x002fc60007810000 */
[----:B------:R-:W1:Y:S04]  /*a970*/  SHFL.BFLY PT, R133, R3, 0x2, 0x1f ;  /* 0x0c401f0003857f89 */ /* 0x000e6800000e0000 */
[----:B------:R-:W1:Y:S01]  /*a980*/  SHFL.BFLY PT, R4, R135, 0x1, 0x1f ;  /* 0x0c201f0087047f89 */ /* 0x000e6200000e0000 */
[----:B--2---:R-:W-:Y:S02]  /*a990*/  FMNMX.FTZ R134, R2, R134, !PT ;  /* 0x0000008602867209 */ /* 0x004fe40007810000 */
[----:B------:R-:W-:-:S03]  /*a9a0*/  MOV R2, UR29 ;  /* 0x0000001d00027c02 */ /* 0x000fc60008000f00 */
[----:B------:R-:W2:Y:S01]  /*a9b0*/  SHFL.BFLY PT, R14, R134, 0x1, 0x1f ;  /* 0x0c201f00860e7f89 */ /* 0x000ea200000e0000 */
[----:B-1----:R-:W-:Y:S02]  /*a9c0*/  FMNMX.FTZ R133, R3, R133, !PT ;  /* 0x0000008503857209 */ /* 0x002fe40007810000 */
[----:B------:R-:W-:-:S03]  /*a9d0*/  FMNMX.FTZ R135, R135, R4, !PT ;  /* 0x0000000487877209 */ /* 0x000fc60007810000 */
[----:B------:R-:W1:Y:S01]  /*a9e0*/  SHFL.BFLY PT, R27, R133, 0x1, 0x1f ;  /* 0x0c201f00851b7f89 */ /* 0x000e6200000e0000 */
[----:B------:R-:W-:Y:S02]  /*a9f0*/  FMNMX.FTZ R4, R236, R28, !PT ;  /* 0x0000001cec047209 */ /* 0x000fe40007810000 */
[----:B------:R-:W-:Y:S02]  /*aa00*/  FSETP.NEU.FTZ.AND P6, PT, R135, -INF , PT ;  /* 0xff8000008700780b */ /* 0x000fe40003fdd000 */
[----:B------:R-:W-:Y:S02]  /*aa10*/  FMNMX.FTZ R4, R176, R4, !PT ;  /* 0x00000004b0047209 */ /* 0x000fe40007810000 */
[----:B--2---:R-:W-:Y:S02]  /*aa20*/  FMNMX.FTZ R134, R134, R14, !PT ;  /* 0x0000000e86867209 */ /* 0x004fe40007810000 */
[----:B------:R-:W-:Y:S02]  /*aa30*/  FMNMX.FTZ R7, R174, R4, !PT ;  /* 0x00000004ae077209 */ /* 0x000fe40007810000 */
[----:B------:R-:W-:-:S02]  /*aa40*/  FSETP.NEU.FTZ.AND P5, PT, R134, -INF , PT ;  /* 0xff8000008600780b */ /* 0x000fc40003fbd000 */
[----:B-1----:R-:W-:-:S04]  /*aa50*/  FMNMX.FTZ R133, R133, R27, !PT ;  /* 0x0000001b85857209 */ /* 0x002fc80007810000 */
[----:B------:R-:W-:Y:S01]  /*aa60*/  FSETP.NEU.FTZ.AND P4, PT, R133, -INF , PT ;  /* 0xff8000008500780b */ /* 0x000fe20003f9d000 */
[----:B---3--:R-:W-:-:S04]  /*aa70*/  IMAD.WIDE.U32 R16, R6, -0x2daee0ad, RZ ;  /* 0xd2511f5306107825 */ /* 0x008fc800078e00ff */
[----:B------:R-:W-:Y:S01]  /*aa80*/  FMUL.FTZ R6, R135, UR32 ;  /* 0x0000002087067c20 */ /* 0x000fe20008410000 */
[----:B----4-:R-:W-:Y:S01]  /*aa90*/  IMAD.WIDE.U32 R20, R19, -0x326172a9, RZ ;  /* 0xcd9e8d5713147825 */ /* 0x010fe200078e00ff */
[----:B------:R-:W-:-:S04]  /*aaa0*/  LOP3.LUT R2, R17, UR37, R2, 0x96, !PT ;  /* 0x0000002511027c12 */ /* 0x000fc8000f8e9602 */
[----:B-----5:R-:W-:Y:S01]  /*aab0*/  LOP3.LUT R24, R21, R15, RZ, 0x3c, !PT ;  /* 0x0000000f15187212 */ /* 0x020fe200078e3cff */
[----:B------:R-:W-:Y:S01]  /*aac0*/  IMAD.WIDE.U32 R4, R2, -0x326172a9, RZ ;  /* 0xcd9e8d5702047825 */ /* 0x000fe200078e00ff */
[----:B------:R-:W-:Y:S02]  /*aad0*/  FSEL R2, R6, RZ, P6 ;  /* 0x000000ff06027208 */ /* 0x000fe40003000000 */
[----:B------:R-:W-:Y:S01]  /*aae0*/  FMNMX.FTZ R6, R29, R7, !PT ;  /* 0x000000071d067209 */ /* 0x000fe20007810000 */
[----:B------:R-:W-:Y:S01]  /*aaf0*/  IMAD.WIDE.U32 R24, R24, -0x2daee0ad, RZ ;  /* 0xd2511f5318187825 */ /* 0x000fe200078e00ff */
[----:B------:R-:W-:-:S03]  /*ab00*/  IADD3 R7, R19, 0x4, RZ ;  /* 0x0000000413077810 */ /* 0x000fc60007ffe0ff */
[----:B------:R-:W-:Y:S01]  /*ab10*/  FFMA.FTZ R8, R8, UR32, -R2 ;  /* 0x0000002008087c23 */ /* 0x000fe20008010802 */
[----:B------:R-:W-:Y:S02]  /*ab20*/  FMNMX.FTZ R6, R244, R6, !PT ;  /* 0x00000006f4067209 */ /* 0x000fe40007810000 */
[----:B------:R-:W-:Y:S01]  /*ab30*/  LOP3.LUT R17, R5, UR10, R20, 0x96, !PT ;  /* 0x0000000a05117c12 */ /* 0x000fe2000f8e9614 */
[----:B------:R1:W-:Y:S01]  /*ab40*/  MUFU.EX2 R192, R8 ;  /* 0x0000000800c07308 */ /* 0x0003e20000000800 */
[----:B------:R-:W-:Y:S01]  /*ab50*/  FMNMX.FTZ R3, R242, R6, !PT ;  /* 0x00000006f2037209 */ /* 0x000fe20007810000 */
[----:B------:R-:W-:Y:S01]  /*ab60*/  IMAD.WIDE.U32 R6, R7, -0x326172a9, RZ ;  /* 0xcd9e8d5707067825 */ /* 0x000fe200078e00ff */
[----:B------:R-:W-:Y:S02]  /*ab70*/  LOP3.LUT R20, R25, UR11, R16, 0x96, !PT ;  /* 0x0000000b19147c12 */ /* 0x000fe4000f8e9610 */
[----:B------:R-:W-:Y:S02]  /*ab80*/  FMNMX.FTZ R3, R235, R3, !PT ;  /* 0x00000003eb037209 */ /* 0x000fe40007810000 */
[----:B------:R-:W-:Y:S01]  /*ab90*/  LOP3.LUT R14, R7, R15, RZ, 0x3c, !PT ;  /* 0x0000000f070e7212 */ /* 0x000fe200078e3cff */
[----:B------:R-:W-:Y:S01]  /*aba0*/  FFMA.FTZ R7, R32, UR32, -R2 ;  /* 0x0000002020077c23 */ /* 0x000fe20008010802 */
[----:B------:R-:W-:Y:S01]  /*abb0*/  FMNMX.FTZ R3, R233, R3, !PT ;  /* 0x00000003e9037209 */ /* 0x000fe20007810000 */
[----:B------:R-:W-:-:S02]  /*abc0*/  IMAD.WIDE.U32 R20, R20, -0x326172a9, RZ ;  /* 0xcd9e8d5714147825 */ /* 0x000fc400078e00ff */
[----:B------:R2:W3:Y:S02]  /*abd0*/  MUFU.EX2 R30, R7 ;  /* 0x00000007001e7308 */ /* 0x0004e40000000800 */
[----:B------:R-:W4:Y:S01]  /*abe0*/  SHFL.BFLY PT, R25, R3, 0x2, 0x1f ;  /* 0x0c401f0003197f89 */ /* 0x000f2200000e0000 */
[----:B------:R-:W-:Y:S01]  /*abf0*/  IMAD.WIDE.U32 R14, R14, -0x2daee0ad, RZ ;  /* 0xd2511f530e0e7825 */ /* 0x000fe200078e00ff */
[----:B------:R-:W-:-:S03]  /*ac00*/  LOP3.LUT R22, R21, UR4, R4, 0x96, !PT ;  /* 0x0000000415167c12 */ /* 0x000fc6000f8e9604 */
[----:B-1----:R-:W-:Y:S01]  /*ac10*/  FFMA.FTZ R8, R136, UR32, -R2 ;  /* 0x0000002088087c23 */ /* 0x002fe20008010802 */
[----:B------:R-:W-:Y:S01]  /*ac20*/  FMUL.FTZ R21, R133, UR32 ;  /* 0x0000002085157c20 */ /* 0x000fe20008410000 */
[----:B------:R-:W-:Y:S02]  /*ac30*/  LOP3.LUT R16, R15, UR11, R16, 0x96, !PT ;  /* 0x0000000b0f107c12 */ /* 0x000fe4000f8e9610 */
[----:B------:R1:W-:Y:S01]  /*ac40*/  MUFU.EX2 R194, R8 ;  /* 0x0000000800c27308 */ /* 0x0003e20000000800 */
[----:B------:R-:W-:Y:S01]  /*ac50*/  IMAD.WIDE.U32 R22, R22, -0x2daee0ad, RZ ;  /* 0xd2511f5316167825 */ /* 0x000fe200078e00ff */
[----:B------:R-:W-:-:S03]  /*ac60*/  FSEL R21, R21, RZ, P4 ;  /* 0x000000ff15157208 */ /* 0x000fc60002000000 */
[----:B--2---:R-:W-:Y:S01]  /*ac70*/  FFMA.FTZ R7, R18, UR32, -R2 ;  /* 0x0000002012077c23 */ /* 0x004fe20008010802 */
[----:B------:R-:W-:-:S03]  /*ac80*/  LOP3.LUT R18, R5, UR10, R6, 0x96, !PT ;  /* 0x0000000a05127c12 */ /* 0x000fc6000f8e9606 */
[----:B------:R2:W-:Y:S02]  /*ac90*/  MUFU.EX2 R187, R7 ;  /* 0x0000000700bb7308 */ /* 0x0005e40000000800 */
[----:B------:R-:W-:-:S04]  /*aca0*/  IMAD.WIDE.U32 R18, R18, -0x2daee0ad, RZ ;  /* 0xd2511f5312127825 */ /* 0x000fc800078e00ff */
[----:B-1----:R-:W-:Y:S01]  /*acb0*/  FMUL.FTZ R8, R134, UR32 ;  /* 0x0000002086087c20 */ /* 0x002fe20008410000 */
[----:B----4-:R-:W-:Y:S02]  /*acc0*/  FMNMX.FTZ R3, R3, R25, !PT ;  /* 0x0000001903037209 */ /* 0x010fe40007810000 */
[----:B------:R-:W-:Y:S02]  /*acd0*/  LOP3.LUT R5, R19, UR30, R14, 0x96, !PT ;  /* 0x0000001e13057c12 */ /* 0x000fe4000f8e960e */
[----:B------:R-:W-:Y:S01]  /*ace0*/  FSEL R8, R8, RZ, P5 ;  /* 0x000000ff08087208 */ /* 0x000fe20002800000 */
[----:B------:R-:W1:Y:S04]  /*acf0*/  SHFL.BFLY PT, R136, R3, 0x1, 0x1f ;  /* 0x0c201f0003887f89 */ /* 0x000e6800000e0000 */
[----:B------:R-:W-:Y:S01]  /*ad00*/  FFMA.FTZ R13, R13, UR32, -R8 ;  /* 0x000000200d0d7c23 */ /* 0x000fe20008010808 */
[----:B--2---:R-:W-:-:S03]  /*ad10*/  IMAD.WIDE.U32 R6, R17, -0x2daee0ad, RZ ;  /* 0xd2511f5311067825 */ /* 0x004fc600078e00ff */
[----:B------:R2:W-:Y:S01]  /*ad20*/  MUFU.EX2 R193, R13 ;  /* 0x0000000d00c17308 */ /* 0x0005e20000000800 */
[----:B------:R-:W-:Y:S01]  /*ad30*/  IMAD.WIDE.U32 R16, R16, -0x326172a9, RZ ;  /* 0xcd9e8d5710107825 */ /* 0x000fe200078e00ff */
[----:B------:R-:W-:Y:S02]  /*ad40*/  LOP3.LUT R7, R7, UR30, R24, 0x96, !PT ;  /* 0x0000001e07077c12 */ /* 0x000fe4000f8e9618 */
[----:B------:R-:W-:Y:S02]  /*ad50*/  LOP3.LUT R32, R23, UR26, R6, 0x96, !PT ;  /* 0x0000001a17207c12 */ /* 0x000fe4000f8e9606 */
[----:B------:R-:W-:Y:S01]  /*ad60*/  LOP3.LUT R14, R17, UR4, R4, 0x96, !PT ;  /* 0x00000004110e7c12 */ /* 0x000fe2000f8e9604 */
[----:B------:R-:W-:Y:S01]  /*ad70*/  FFMA.FTZ R4, R138, UR32, -R8 ;  /* 0x000000208a047c23 */ /* 0x000fe20008010808 */
[----:B------:R-:W-:Y:S01]  /*ad80*/  IMAD.WIDE.U32 R6, R7, -0x326172a9, RZ ;  /* 0xcd9e8d5707067825 */ /* 0x000fe200078e00ff */
[----:B------:R-:W-:Y:S02]  /*ad90*/  UIADD3 UR4, UR28, -0x4ab325aa, URZ ;  /* 0xb54cda561c047890 */ /* 0x000fe4000fffe03f */
[----:B------:R4:W-:Y:S01]  /*ada0*/  MUFU.EX2 R196, R4 ;  /* 0x0000000400c47308 */ /* 0x0009e20000000800 */
[----:B------:R-:W-:Y:S01]  /*adb0*/  IMAD.WIDE.U32 R14, R14, -0x2daee0ad, RZ ;  /* 0xd2511f530e0e7825 */ /* 0x000fe200078e00ff */
[----:B------:R-:W-:-:S03]  /*adc0*/  LOP3.LUT R17, R7, UR27, R20, 0x96, !PT ;  /* 0x0000001b07117c12 */ /* 0x000fc6000f8e9614 */
[--C-:B------:R-:W-:Y:S01]  /*add0*/  FFMA.FTZ R7, R26, UR32, -R21.reuse ;  /* 0x000000201a077c23 */ /* 0x100fe20008010815 */
[----:B-1----:R-:W-:Y:S01]  /*ade0*/  FMNMX.FTZ R136, R3, R136, !PT ;  /* 0x0000008803887209 */ /* 0x002fe20007810000 */
[----:B--2---:R-:W-:Y:S01]  /*adf0*/  FFMA.FTZ R13, R137, UR32, -R8 ;  /* 0x00000020890d7c23 */ /* 0x004fe20008010808 */
[----:B------:R-:W-:Y:S01]  /*ae00*/  LOP3.LUT R18, R15, UR26, R18, 0x96, !PT ;  /* 0x0000001a0f127c12 */ /* 0x000fe2000f8e9612 */
[----:B------:R-:W-:Y:S01]  /*ae10*/  FFMA.FTZ R3, R185, UR32, -R21 ;  /* 0x00000020b9037c23 */ /* 0x000fe20008010815 */
[----:B------:R-:W-:Y:S01]  /*ae20*/  FSETP.NEU.FTZ.AND P1, PT, R136, -INF , PT ;  /* 0xff8000008800780b */ /* 0x000fe20003f3d000 */
[----:B------:R1:W-:Y:S02]  /*ae30*/  MUFU.EX2 R35, R13 ;  /* 0x0000000d00237308 */ /* 0x0003e40000000800 */
[----:B------:R-:W-:-:S04]  /*ae40*/  IMAD.WIDE.U32 R190, R18, -0x326172a9, RZ ;  /* 0xcd9e8d5712be7825 */ /* 0x000fc800078e00ff */
[----:B----4-:R-:W-:Y:S02]  /*ae50*/  IMAD.WIDE.U32 R4, R5, -0x326172a9, RZ ;  /* 0xcd9e8d5705047825 */ /* 0x010fe400078e00ff */
[----:B------:R-:W-:Y:S03]  /*ae60*/  MUFU.EX2 R180, R3 ;  /* 0x0000000300b47308 */ /* 0x000fe60000000800 */
[----:B------:R-:W-:Y:S01]  /*ae70*/  LOP3.LUT R19, R5, UR27, R16, 0x96, !PT ;  /* 0x0000001b05137c12 */ /* 0x000fe2000f8e9610 */
[----:B------:R-:W-:Y:S01]  /*ae80*/  FFMA.FTZ R5, R33, UR32, -R8 ;  /* 0x0000002021057c23 */ /* 0x000fe20008010808 */
[----:B------:R-:W-:-:S03]  /*ae90*/  IMAD.WIDE.U32 R32, R32, -0x326172a9, RZ ;  /* 0xcd9e8d5720207825 */ /* 0x000fc600078e00ff */
[----:B------:R2:W-:Y:S01]  /*aea0*/  MUFU.EX2 R195, R7 ;  /* 0x0000000700c37308 */ /* 0x0005e20000000800 */
[----:B------:R-:W-:Y:S01]  /*aeb0*/  IMAD.WIDE.U32 R16, R17, -0x2daee0ad, RZ ;  /* 0xd2511f5311107825 */ /* 0x000fe200078e00ff */
[----:B-1----:R-:W-:Y:S02]  /*aec0*/  LOP3.LUT R13, R33, UR25, R6, 0x96, !PT ;  /* 0x00000019210d7c12 */ /* 0x002fe4000f8e9606 */
[----:B------:R-:W-:Y:S02]  /*aed0*/  LOP3.LUT R6, R191, UR25, R4, 0x96, !PT ;  /* 0x00000019bf067c12 */ /* 0x000fe4000f8e9604 */
[----:B------:R-:W-:Y:S02]  /*aee0*/  LOP3.LUT R22, R17, UR24, R22, 0x96, !PT ;  /* 0x0000001811167c12 */ /* 0x000fe4000f8e9616 */
[----:B------:R1:W-:Y:S01]  /*aef0*/  MUFU.EX2 R186, R5 ;  /* 0x0000000500ba7308 */ /* 0x0003e20000000800 */
[----:B------:R-:W-:Y:S01]  /*af00*/  IMAD.WIDE.U32 R178, R13, -0x2daee0ad, RZ ;  /* 0xd2511f530db27825 */ /* 0x000fe200078e00ff */
[----:B------:R-:W-:-:S03]  /*af10*/  FSEL R13, R135, RZ, P6 ;  /* 0x000000ff870d7208 */ /* 0x000fc60003000000 */
[----:B------:R-:W-:-:S04]  /*af20*/  IMAD.WIDE.U32 R188, R6, -0x2daee0ad, RZ ;  /* 0xd2511f5306bc7825 */ /* 0x000fc800078e00ff */
[----:B------:R-:W-:Y:S01]  /*af30*/  FMUL.FTZ R6, R136, UR32 ;  /* 0x0000002088067c20 */ /* 0x000fe20008410000 */
[----:B------:R-:W-:Y:S01]  /*af40*/  FADD.FTZ R26, R239, -R13 ;  /* 0x8000000def1a7221 */ /* 0x000fe20000010000 */
[----:B------:R-:W-:Y:S01]  /*af50*/  FSEL R13, R134, RZ, P5 ;  /* 0x000000ff860d7208 */ /* 0x000fe20002800000 */
[----:B------:R-:W-:-:S04]  /*af60*/  IMAD.WIDE.U32 R22, R22, -0x326172a9, RZ ;  /* 0xcd9e8d5716167825 */ /* 0x000fc800078e00ff */
[----:B--2---:R-:W-:Y:S01]  /*af70*/  FFMA.FTZ R7, R172, UR32, -R21 ;  /* 0x00000020ac077c23 */ /* 0x004fe20008010815 */
[----:B------:R-:W-:-:S03]  /*af80*/  FADD.FTZ R27, R238, -R13 ;  /* 0x8000000dee1b7221 */ /* 0x000fc60000010000 */
[----:B------:R2:W-:Y:S01]  /*af90*/  MUFU.EX2 R34, R7 ;  /* 0x0000000700227308 */ /* 0x0005e20000000800 */
[----:B------:R-:W-:Y:S01]  /*afa0*/  LOP3.LUT R23, R23, UR31, R32, 0x96, !PT ;  /* 0x0000001f17177c12 */ /* 0x000fe2000f8e9620 */
[----:B-1----:R-:W-:-:S05]  /*afb0*/  IMAD.WIDE.U32 R4, R19, -0x2daee0ad, RZ ;  /* 0xd2511f5313047825 */ /* 0x002fca00078e00ff */
[----:B------:R-:W-:Y:S02]  /*afc0*/  LOP3.LUT R18, R5, UR24, R14, 0x96, !PT ;  /* 0x0000001805127c12 */ /* 0x000fe4000f8e960e */
[----:B------:R-:W-:Y:S02]  /*afd0*/  LOP3.LUT R5, R179, UR23, R16, 0x96, !PT ;  /* 0x00000017b3057c12 */ /* 0x000fe4000f8e9610 */
[----:B------:R-:W-:-:S03]  /*afe0*/  LOP3.LUT R16, R189, UR23, R4, 0x96, !PT ;  /* 0x00000017bd107c12 */ /* 0x000fc6000f8e9604 */
[----:B------:R-:W-:Y:S01]  /*aff0*/  IMAD.WIDE.U32 R4, R5, -0x326172a9, RZ ;  /* 0xcd9e8d5705047825 */ /* 0x000fe200078e00ff */
[----:B--2---:R-:W-:-:S04]  /*b000*/  FSEL R7, R133, RZ, P4 ;  /* 0x000000ff85077208 */ /* 0x004fc80002000000 */
[----:B------:R-:W-:Y:S02]  /*b010*/  LOP3.LUT R3, R5, UR4, R22, 0x96, !PT ;  /* 0x0000000405037c12 */ /* 0x000fe4000f8e9616 */
[----:B------:R-:W-:Y:S01]  /*b020*/  LOP3.LUT R14, R4, 0xffff, RZ, 0xc0, !PT ;  /* 0x0000ffff040e7812 */ /* 0x000fe200078ec0ff */
[----:B------:R-:W-:Y:S01]  /*b030*/  FFMA.FTZ R5, R139, UR32, -R21 ;  /* 0x000000208b057c23 */ /* 0x000fe20008010815 */
[----:B------:R-:W-:Y:S01]  /*b040*/  FSEL R22, R6, RZ, P1 ;  /* 0x000000ff06167208 */ /* 0x000fe20000800000 */
[----:B------:R-:W-:Y:S01]  /*b050*/  IMAD.WIDE.U32 R138, R18, -0x326172a9, RZ ;  /* 0xcd9e8d57128a7825 */ /* 0x000fe200078e00ff */
[----:B------:R-:W-:Y:S01]  /*b060*/  FSEL R6, R136, RZ, P1 ;  /* 0x000000ff88067208 */ /* 0x000fe20000800000 */
[----:B------:R1:W-:Y:S01]  /*b070*/  MUFU.EX2 R184, R5 ;  /* 0x0000000500b87308 */ /* 0x0003e20000000800 */
[----:B------:R-:W-:Y:S01]  /*b080*/  LOP3.LUT R15, R4, 0xff, RZ, 0xc0, !PT ;  /* 0x000000ff040f7812 */ /* 0x000fe200078ec0ff */
[----:B------:R-:W-:Y:S01]  /*b090*/  FFMA.FTZ R13, R174, UR32, -R22 ;  /* 0x00000020ae0d7c23 */ /* 0x000fe20008010816 */
[----:B------:R-:W-:Y:S01]  /*b0a0*/  SHF.R.U32.HI R17, RZ, 0x10, R4 ;  /* 0x00000010ff117819 */ /* 0x000fe20000011604 */
[----:B------:R-:W-:Y:S01]  /*b0b0*/  FADD.FTZ R31, R236, -R6 ;  /* 0x80000006ec1f7221 */ /* 0x000fe20000010000 */
[----:B------:R-:W-:Y:S01]  /*b0c0*/  SHF.R.U32.HI R24, RZ, 0x18, R4 ;  /* 0x00000018ff187819 */ /* 0x000fe20000011604 */
[----:B------:R-:W-:Y:S01]  /*b0d0*/  FFMA.FTZ R6, R176, UR32, -R22 ;  /* 0x00000020b0067c23 */ /* 0x000fe20008010816 */
[----:B------:R-:W-:Y:S01]  /*b0e0*/  SHF.R.U32.HI R4, RZ, 0x8, R14 ;  /* 0x00000008ff047819 */ /* 0x000fe2000001160e */
[----:B------:R-:W-:Y:S01]  /*b0f0*/  FADD.FTZ R33, R237, -R7 ;  /* 0x80000007ed217221 */ /* 0x000fe20000010000 */
[--C-:B------:R-:W-:Y:S01]  /*b100*/  SHF.R.U32.HI R7, RZ, 0x10, R3.reuse ;  /* 0x00000010ff077819 */ /* 0x100fe20000011603 */
[----:B------:R2:W-:Y:S01]  /*b110*/  MUFU.EX2 R189, R6 ;  /* 0x0000000600bd7308 */ /* 0x0005e20000000800 */
[----:B------:R-:W-:Y:S01]  /*b120*/  PRMT R25, R15, 0x5410, R4 ;  /* 0x000054100f197816 */ /* 0x000fe20000000004 */
[----:B------:R-:W-:Y:S01]  /*b130*/  FMUL.FTZ R31, R31, UR32 ;  /* 0x000000201f1f7c20 */ /* 0x000fe20008410000 */
[----:B------:R-:W-:-:S02]  /*b140*/  SHF.R.U32.HI R15, RZ, 0x18, R3 ;  /* 0x00000018ff0f7819 */ /* 0x000fc40000011603 */
[----:B------:R-:W-:Y:S01]  /*b150*/  LOP3.LUT R17, R17, 0xff, RZ, 0xc0, !PT ;  /* 0x000000ff11117812 */ /* 0x000fe200078ec0ff */
[----:B-1----:R-:W-:Y:S02]  /*b160*/  FFMA.FTZ R5, R28, UR32, -R22 ;  /* 0x000000201c057c23 */ /* 0x002fe40008010816 */
[----:B------:R1:W-:Y:S01]  /*b170*/  MUFU.EX2 R172, R13 ;  /* 0x0000000d00ac7308 */ /* 0x0003e20000000800 */
[----:B------:R-:W-:Y:S02]  /*b180*/  PRMT R17, R17, 0x5410, R24 ;  /* 0x0000541011117816 */ /* 0x000fe40000000018 */
[----:B---3--:R-:W-:-:S05]  /*b190*/  MOV R176, R30 ;  /* 0x0000001e00b07202 */ /* 0x008fca0000000f00 */
[----:B------:R3:W-:Y:S01]  /*b1a0*/  MUFU.EX2 R197, R5 ;  /* 0x0000000500c57308 */ /* 0x0007e20000000800 */
[----:B--2---:R-:W-:-:S04]  /*b1b0*/  LOP3.LUT R6, R3, 0xffff, RZ, 0xc0, !PT ;  /* 0x0000ffff03067812 */ /* 0x004fc800078ec0ff */
[----:B-1----:R-:W-:Y:S02]  /*b1c0*/  SHF.R.U32.HI R13, RZ, 0x8, R6 ;  /* 0x00000008ff0d7819 */ /* 0x002fe40000011606 */
[----:B------:R-:W-:Y:S01]  /*b1d0*/  LOP3.LUT R6, R7, 0xff, RZ, 0xc0, !PT ;  /* 0x000000ff07067812 */ /* 0x000fe200078ec0ff */
[----:B---3--:R-:W-:Y:S01]  /*b1e0*/  IMAD.WIDE.U32 R4, R16, -0x326172a9, RZ ;  /* 0xcd9e8d5710047825 */ /* 0x008fe200078e00ff */
[----:B------:R-:W-:-:S03]  /*b1f0*/  LOP3.LUT R16, R3, 0xff, RZ, 0xc0, !PT ;  /* 0x000000ff03107812 */ /* 0x000fc600078ec0ff */
[----:B------:R-:W-:Y:S01]  /*b200*/  FFMA.FTZ R3, R29, UR32, -R22 ;  /* 0x000000201d037c23 */ /* 0x000fe20008010816 */
[----:B------:R-:W-:Y:S01]  /*b210*/  PRMT R29, R6, 0x5410, R15 ;  /* 0x00005410061d7816 */ /* 0x000fe2000000000f */
[----:B------:R-:W-:Y:S01]  /*b220*/  FMUL.FTZ R15, R27, UR32 ;  /* 0x000000201b0f7c20 */ /* 0x000fe20008410000 */
[C---:B------:R-:W-:Y:S01]  /*b230*/  LOP3.LUT R14, R4.reuse, 0xffff, RZ, 0xc0, !PT ;  /* 0x0000ffff040e7812 */ /* 0x040fe200078ec0ff */
[----:B------:R1:W-:Y:S01]  /*b240*/  MUFU.EX2 R185, R3 ;  /* 0x0000000300b97308 */ /* 0x0003e20000000800 */
[----:B------:R-:W-:Y:S02]  /*b250*/  LOP3.LUT R20, R4, 0xff, RZ, 0xc0, !PT ;  /* 0x000000ff04147812 */ /* 0x000fe400078ec0ff */
[--C-:B------:R-:W-:Y:S02]  /*b260*/  SHF.R.U32.HI R19, RZ, 0x10, R4.reuse ;  /* 0x00000010ff137819 */ /* 0x100fe40000011604 */
[----:B------:R-:W-:Y:S02]  /*b270*/  SHF.R.U32.HI R18, RZ, 0x18, R4 ;  /* 0x00000018ff127819 */ /* 0x000fe40000011604 */
[----:B------:R-:W-:Y:S01]  /*b280*/  LOP3.LUT R4, R5, UR4, R138, 0x96, !PT ;  /* 0x0000000405047c12 */ /* 0x000fe2000f8e968a */
[----:B------:R-:W2:Y:S01]  /*b290*/  MUFU.EX2 R15, R15 ;  /* 0x0000000f000f7308 */ /* 0x000ea20000000800 */
[----:B------:R-:W-:Y:S01]  /*b2a0*/  PRMT R28, R16, 0x5410, R13 ;  /* 0x00005410101c7816 */ /* 0x000fe2000000000d */
[----:B------:R-:W-:Y:S01]  /*b2b0*/  UIADD3 UR4, UR29, 0x646e171e, URZ ;  /* 0x646e171e1d047890 */ /* 0x000fe2000fffe03f */
[----:B------:R-:W-:-:S02]  /*b2c0*/  SHF.R.U32.HI R7, RZ, 0x10, R4 ;  /* 0x00000010ff077819 */ /* 0x000fc40000011604 */
[----:B------:R-:W-:Y:S02]  /*b2d0*/  SHF.R.U32.HI R13, RZ, 0x8, R14 ;  /* 0x00000008ff0d7819 */ /* 0x000fe4000001160e */
[C---:B------:R-:W-:Y:S02]  /*b2e0*/  LOP3.LUT R14, R4.reuse, 0xff, RZ, 0xc0, !PT ;  /* 0x000000ff040e7812 */ /* 0x040fe400078ec0ff */
[----:B-1----:R-:W-:Y:S02]  /*b2f0*/  LOP3.LUT R3, R4, 0xffff, RZ, 0xc0, !PT ;  /* 0x0000ffff04037812 */ /* 0x002fe400078ec0ff */
[----:B------:R-:W-:Y:S02]  /*b300*/  SHF.R.U32.HI R6, RZ, 0x18, R4 ;  /* 0x00000018ff067819 */ /* 0x000fe40000011604 */
[----:B------:R-:W-:Y:S02]  /*b310*/  SHF.R.U32.HI R4, RZ, 0x8, R3 ;  /* 0x00000008ff047819 */ /* 0x000fe40000011603 */
[----:B------:R-:W-:-:S02]  /*b320*/  LOP3.LUT R3, R7, 0xff, RZ, 0xc0, !PT ;  /* 0x000000ff07037812 */ /* 0x000fc400078ec0ff */
[----:B------:R-:W-:Y:S01]  /*b330*/  PRMT R13, R20, 0x5410, R13 ;  /* 0x00005410140d7816 */ /* 0x000fe2000000000d */
[----:B------:R-:W-:Y:S01]  /*b340*/  FMUL.FTZ R20, R26, UR32 ;  /* 0x000000201a147c20 */ /* 0x000fe20008410000 */
[----:B------:R-:W-:Y:S01]  /*b350*/  PRMT R30, R3, 0x5410, R6 ;  /* 0x00005410031e7816 */ /* 0x000fe20000000006 */
[-C--:B--2---:R-:W-:Y:S01]  /*b360*/  FMUL.FTZ R50, R50, R15.reuse ;  /* 0x0000000f32327220 */ /* 0x084fe20000410000 */
[--C-:B------:R-:W-:Y:S01]  /*b370*/  HSET2.LE.AND R6, R25, R0.reuse, PT ;  /* 0x0000000019067233 */ /* 0x100fe20003803000 */
[-C--:B------:R-:W-:Y:S01]  /*b380*/  FMUL.FTZ R51, R51, R15.reuse ;  /* 0x0000000f33337220 */ /* 0x080fe20000410000 */
[----:B------:R-:W1:Y:S01]  /*b390*/  LDSM.16.MT88.4 R24, [R213+0xa000] ;  /* 0x00a00000d518783b */ /* 0x000e620000004200 */
[----:B------:R-:W-:Y:S01]  /*b3a0*/  PRMT R16, R14, 0x5410, R4 ;  /* 0x000054100e107816 */ /* 0x000fe20000000004 */
[----:B------:R-:W-:Y:S01]  /*b3b0*/  FMUL.FTZ R14, R33, UR32 ;  /* 0x00000020210e7c20 */ /* 0x000fe20008410000 */
[----:B------:R-:W-:Y:S01]  /*b3c0*/  F2FP.BF16.F32.PACK_AB R3, R187, R176 ;  /* 0x000000b0bb03723e */ /* 0x000fe200000010ff */
[----:B------:R-:W2:Y:S01]  /*b3d0*/  MUFU.EX2 R20, R20 ;  /* 0x0000001400147308 */ /* 0x000ea20000000800 */
[--C-:B------:R-:W-:Y:S01]  /*b3e0*/  HSET2.LE.AND R7, R17, R0.reuse, PT ;  /* 0x0000000011077233 */ /* 0x100fe20003803000 */
[----:B------:R-:W-:Y:S01]  /*b3f0*/  FMUL.FTZ R146, R146, R15 ;  /* 0x0000000f92927220 */ /* 0x000fe20000410000 */
[----:B------:R-:W-:Y:S01]  /*b400*/  F2FP.BF16.F32.PACK_AB R4, R186, R35 ;  /* 0x00000023ba04723e */ /* 0x000fe200000010ff */
[----:B------:R-:W-:Y:S01]  /*b410*/  FMUL.FTZ R147, R147, R15 ;  /* 0x0000000f93937220 */ /* 0x000fe20000410000 */
[----:B------:R-:W-:Y:S01]  /*b420*/  LOP3.LUT R6, R6, R3, RZ, 0xc0, !PT ;  /* 0x0000000306067212 */ /* 0x000fe200078ec0ff */
[-C--:B------:R-:W-:Y:S01]  /*b430*/  FMUL.FTZ R154, R154, R15.reuse ;  /* 0x0000000f9a9a7220 */ /* 0x080fe20000410000 */
[----:B------:R-:W-:Y:S01]  /*b440*/  LOP3.LUT R5, R19, 0xff, RZ, 0xc0, !PT ;  /* 0x000000ff13057812 */ /* 0x000fe200078ec0ff */
[----:B------:R-:W3:Y:S01]  /*b450*/  MUFU.EX2 R14, R14 ;  /* 0x0000000e000e7308 */ /* 0x000ee20000000800 */
[----:B------:R-:W-:Y:S01]  /*b460*/  LOP3.LUT R7, R7, R4, RZ, 0xc0, !PT ;  /* 0x0000000407077212 */ /* 0x000fe200078ec0ff */
[-C--:B------:R-:W-:Y:S01]  /*b470*/  FMUL.FTZ R155, R155, R15.reuse ;  /* 0x0000000f9b9b7220 */ /* 0x080fe20000410000 */
[--C-:B------:R-:W-:Y:S01]  /*b480*/  HSET2.LE.AND R3, R28, R0.reuse, PT ;  /* 0x000000001c037233 */ /* 0x100fe20003803000 */
[-C--:B------:R-:W-:Y:S01]  /*b490*/  FMUL.FTZ R38, R38, R15.reuse ;  /* 0x0000000f26267220 */ /* 0x080fe20000410000 */
[----:B------:R-:W-:Y:S01]  /*b4a0*/  F2FP.BF16.F32.PACK_AB R4, R194, R192 ;  /* 0x000000c0c204723e */ /* 0x000fe200000010ff */
[-C--:B------:R-:W-:Y:S01]  /*b4b0*/  FMUL.FTZ R39, R39, R15.reuse ;  /* 0x0000000f27277220 */ /* 0x080fe20000410000 */
[----:B------:R-:W-:Y:S01]  /*b4c0*/  PRMT R19, R5, 0x5410, R18 ;  /* 0x0000541005137816 */ /* 0x000fe20000000012 */
[----:B------:R-:W-:Y:S01]  /*b4d0*/  FMUL.FTZ R170, R170, R15 ;  /* 0x0000000faaaa7220 */ /* 0x000fe20000410000 */
[--C-:B------:R-:W-:Y:S01]  /*b4e0*/  HSET2.LE.AND R13, R13, R0.reuse, PT ;  /* 0x000000000d0d7233 */ /* 0x100fe20003803000 */
[----:B--2---:R-:W-:Y:S01]  /*b4f0*/  FMUL.FTZ R48, R48, R20 ;  /* 0x0000001430307220 */ /* 0x004fe20000410000 */
[----:B------:R-:W-:Y:S01]  /*b500*/  LOP3.LUT R4, R3, R4, RZ, 0xc0, !PT ;  /* 0x0000000403047212 */ /* 0x000fe200078ec0ff */
[----:B------:R-:W-:Y:S01]  /*b510*/  FMUL.FTZ R49, R49, R20 ;  /* 0x0000001431317220 */ /* 0x000fe20000410000 */
[----:B------:R-:W-:Y:S01]  /*b520*/  F2FP.BF16.F32.PACK_AB R18, R184, R34 ;  /* 0x00000022b812723e */ /* 0x000fe200000010ff */
[-C--:B------:R-:W-:Y:S01]  /*b530*/  FMUL.FTZ R144, R144, R20.reuse ;  /* 0x0000001490907220 */ /* 0x080fe20000410000 */
[--C-:B------:R-:W-:Y:S01]  /*b540*/  HSET2.LE.AND R3, R29, R0.reuse, PT ;  /* 0x000000001d037233 */ /* 0x100fe20003803000 */
[----:B------:R-:W-:Y:S01]  /*b550*/  FMUL.FTZ R145, R145, R20 ;  /* 0x0000001491917220 */ /* 0x000fe20000410000 */
[----:B------:R-:W-:Y:S01]  /*b560*/  F2FP.BF16.F32.PACK_AB R5, R196, R193 ;  /* 0x000000c1c405723e */ /* 0x000fe200000010ff */
[----:B---3--:R-:W-:Y:S01]  /*b570*/  FMUL.FTZ R140, R140, R14 ;  /* 0x0000000e8c8c7220 */ /* 0x008fe20000410000 */
[----:B------:R-:W-:Y:S01]  /*b580*/  LOP3.LUT R18, R13, R18, RZ, 0xc0, !PT ;  /* 0x000000120d127212 */ /* 0x000fe200078ec0ff */
[-C--:B------:R-:W-:Y:S01]  /*b590*/  FMUL.FTZ R141, R141, R14.reuse ;  /* 0x0000000e8d8d7220 */ /* 0x080fe20000410000 */
[----:B------:R2:W3:Y:S01]  /*b5a0*/  MUFU.EX2 R13, R31 ;  /* 0x0000001f000d7308 */ /* 0x0004e20000000800 */
[----:B------:R-:W-:Y:S01]  /*b5b0*/  LOP3.LUT R5, R3, R5, RZ, 0xc0, !PT ;  /* 0x0000000503057212 */ /* 0x000fe200078ec0ff */
[-C--:B------:R-:W-:Y:S01]  /*b5c0*/  FMUL.FTZ R148, R148, R14.reuse ;  /* 0x0000000e94947220 */ /* 0x080fe20000410000 */
[--C-:B------:R-:W-:Y:S01]  /*b5d0*/  HSET2.LE.AND R3, R19, R0.reuse, PT ;  /* 0x0000000013037233 */ /* 0x100fe20003803000 */
[----:B------:R-:W-:Y:S01]  /*b5e0*/  FMUL.FTZ R149, R149, R14 ;  /* 0x0000000e95957220 */ /* 0x000fe20000410000 */
[----:B------:R-:W-:Y:S01]  /*b5f0*/  F2FP.BF16.F32.PACK_AB R19, R185, R172 ;  /* 0x000000acb913723e */ /* 0x000fe200000010ff */
[-C--:B------:R-:W-:Y:S01]  /*b600*/  FMUL.FTZ R152, R152, R20.reuse ;  /* 0x0000001498987220 */ /* 0x080fe20000410000 */
[--C-:B------:R-:W-:Y:S01]  /*b610*/  HSET2.LE.AND R16, R16, R0.reuse, PT ;  /* 0x0000000010107233 */ /* 0x100fe20003803000 */
[-C--:B------:R-:W-:Y:S01]  /*b620*/  FMUL.FTZ R153, R153, R20.reuse ;  /* 0x0000001499997220 */ /* 0x080fe20000410000 */
[----:B------:R-:W-:Y:S01]  /*b630*/  LOP3.LUT R19, R3, R19, RZ, 0xc0, !PT ;  /* 0x0000001303137212 */ /* 0x000fe200078ec0ff */
[-C--:B------:R-:W-:Y:S01]  /*b640*/  FMUL.FTZ R36, R36, R20.reuse ;  /* 0x0000001424247220 */ /* 0x080fe20000410000 */
[----:B------:R-:W-:Y:S01]  /*b650*/  F2FP.BF16.F32.PACK_AB R17, R180, R195 ;  /* 0x000000c3b411723e */ /* 0x000fe200000010ff */
[----:B------:R-:W-:Y:S01]  /*b660*/  FMUL.FTZ R37, R37, R20 ;  /* 0x0000001425257220 */ /* 0x000fe20000410000 */
[----:B------:R-:W-:Y:S01]  /*b670*/  HSET2.LE.AND R3, R30, R0, PT ;  /* 0x000000001e037233 */ /* 0x000fe20003803000 */
[-C--:B------:R-:W-:Y:S01]  /*b680*/  FMUL.FTZ R40, R40, R14.reuse ;  /* 0x0000000e28287220 */ /* 0x080fe20000410000 */
[----:B------:R-:W-:Y:S01]  /*b690*/  LOP3.LUT R16, R16, R17, RZ, 0xc0, !PT ;  /* 0x0000001110107212 */ /* 0x000fe200078ec0ff */
[-C--:B------:R-:W-:Y:S01]  /*b6a0*/  FMUL.FTZ R41, R41, R14.reuse ;  /* 0x0000000e29297220 */ /* 0x080fe20000410000 */
[----:B--2---:R-:W2:Y:S01]  /*b6b0*/  LDSM.16.MT88.4 R28, [R215+0xa000] ;  /* 0x00a00000d71c783b */ /* 0x004ea20000004200 */
[----:B------:R-:W-:Y:S01]  /*b6c0*/  F2FP.BF16.F32.PACK_AB R17, R189, R197 ;  /* 0x000000c5bd11723e */ /* 0x000fe200000010ff */
[-C--:B---3--:R-:W-:Y:S01]  /*b6d0*/  FMUL.FTZ R142, R142, R13.reuse ;  /* 0x0000000d8e8e7220 */ /* 0x088fe20000410000 */
[-C--:B------:R-:W-:Y:S01]  /*b6e0*/  FMUL.FTZ R143, R143, R13.reuse ;  /* 0x0000000d8f8f7220 */ /* 0x080fe20000410000 */
[----:B------:R-:W-:Y:S01]  /*b6f0*/  FMUL.FTZ R150, R150, R13 ;  /* 0x0000000d96967220 */ /* 0x000fe20000410000 */
[----:B------:R-:W-:Y:S01]  /*b700*/  LOP3.LUT R17, R3, R17, RZ, 0xc0, !PT ;  /* 0x0000001103117212 */ /* 0x000fe200078ec0ff */
[-C--:B------:R-:W-:Y:S01]  /*b710*/  FMUL.FTZ R151, R151, R13.reuse ;  /* 0x0000000d97977220 */ /* 0x080fe20000410000 */
[-C--:B------:R-:W-:Y:S01]  /*b720*/  FMUL.FTZ R42, R42, R13.reuse ;  /* 0x0000000d2a2a7220 */ /* 0x080fe20000410000 */
[-C--:B------:R-:W-:Y:S01]  /*b730*/  FMUL.FTZ R43, R43, R13.reuse ;  /* 0x0000000d2b2b7220 */ /* 0x080fe20000410000 */
[-C--:B-1----:R-:W-:Y:S01]  /*b740*/  HMMA.16816.F32.BF16 R144, R4, R24.reuse, R144 ;  /* 0x000000180490723c */ /* 0x082fe20000041890 */
[-C--:B------:R-:W-:Y:S01]  /*b750*/  FMUL.FTZ R44, R44, R14.reuse ;  /* 0x0000000e2c2c7220 */ /* 0x080fe20000410000 */
[----:B------:R-:W-:Y:S01]  /*b760*/  FMUL.FTZ R45, R45, R14 ;  /* 0x0000000e2d2d7220 */ /* 0x000fe20000410000 */
[-C--:B------:R-:W-:Y:S01]  /*b770*/  FMUL.FTZ R46, R46, R13.reuse ;  /* 0x0000000d2e2e7220 */ /* 0x080fe20000410000 */
[----:B------:R-:W-:Y:S01]  /*b780*/  FMUL.FTZ R47, R47, R13 ;  /* 0x0000000d2f2f7220 */ /* 0x000fe20000410000 */
[-C--:B------:R-:W-:Y:S01]  /*b790*/  FMUL.FTZ R168, R168, R20.reuse ;  /* 0x00000014a8a87220 */ /* 0x080fe20000410000 */
[C---:B------:R-:W-:Y:S01]  /*b7a0*/  HMMA.16816.F32.BF16 R204, R16.reuse, R24, R140 ;  /* 0x0000001810cc723c */ /* 0x040fe2000004188c */
[----:B------:R-:W1:Y:S01]  /*b7b0*/  LDSM.16.MT88.4 R140, [R218+0xa000] ;  /* 0x00a00000da8c783b */ /* 0x000e620000004200 */
        /* <DEDUP_REMOVED lines=10> */
[C---:B------:R-:W-:Y:S01]  /*b860*/  HMMA.16816.F32.BF16 R152, R4.reuse, R26, R152 ;  /* 0x0000001a0498723c */ /* 0x040fe20000041898 */
[----:B------:R-:W-:Y:S01]  /*b870*/  IMAD.MOV.U32 R150, RZ, RZ, R35 ;  /* 0x000000ffff967224 */ /* 0x000fe200078e0023 */
[----:B------:R-:W-:Y:S01]  /*b880*/  MOV R149, R34 ;  /* 0x0000002200957202 */ /* 0x000fe20000000f00 */
[----:B------:R-:W-:Y:S01]  /*b890*/  LDSM.16.MT88.4 R24, [R213+0xb000] ;  /* 0x00b00000d518783b */ /* 0x000fe20000004200 */
[----:B------:R-:W-:Y:S01]  /*b8a0*/  MOV R151, R180 ;  /* 0x000000b400977202 */ /* 0x000fe20000000f00 */
[-C--:B------:R-:W-:Y:S01]  /*b8b0*/  FMUL.FTZ R81, R81, R20.reuse ;  /* 0x0000001451517220 */ /* 0x080fe20000410000 */
[-C--:B------:R-:W-:Y:S01]  /*b8c0*/  FMUL.FTZ R54, R54, R15.reuse ;  /* 0x0000000f36367220 */ /* 0x080fe20000410000 */
        /* <DEDUP_REMOVED lines=8> */
[C---:B--2---:R-:W-:Y:S01]  /*b950*/  HMMA.16816.F32.BF16 R228, R4.reuse, R28, R36 ;  /* 0x0000001c04e4723c */ /* 0x044fe20000041824 */
[----:B------:R-:W-:Y:S01]  /*b960*/  MOV R137, R207 ;  /* 0x000000cf00897202 */ /* 0x000fe20000000f00 */
[----:B------:R-:W-:Y:S01]  /*b970*/  LDSM.16.MT88.4 R36, [R217+0xa000] ;  /* 0x00a00000d924783b */ /* 0x000fe20000004200 */
[-C--:B------:R-:W-:Y:S01]  /*b980*/  FMUL.FTZ R66, R66, R15.reuse ;  /* 0x0000000f42427220 */ /* 0x080fe20000410000 */
[-C--:B------:R-:W-:Y:S01]  /*b990*/  FMUL.FTZ R67, R67, R15.reuse ;  /* 0x0000000f43437220 */ /* 0x080fe20000410000 */
[-C--:B------:R-:W-:Y:S01]  /*b9a0*/  FMUL.FTZ R97, R97, R20.reuse ;  /* 0x0000001461617220 */ /* 0x080fe20000410000 */
[----:B------:R-:W-:Y:S01]  /*b9b0*/  HMMA.16816.F32.BF16 R204, R4, R30, R48 ;  /* 0x0000001e04cc723c */ /* 0x000fe20000041830 */
[----:B------:R-:W2:Y:S01]  /*b9c0*/  LDSM.16.MT88.4 R48, [R217+0xb000] ;  /* 0x00b00000d930783b */ /* 0x000ea20000004200 */
[-C--:B------:R-:W-:Y:S01]  /*b9d0*/  FMUL.FTZ R100, R100, R20.reuse ;  /* 0x0000001464647220 */ /* 0x080fe20000410000 */
[-C--:B------:R-:W-:Y:S01]  /*b9e0*/  FMUL.FTZ R101, R101, R20.reuse ;  /* 0x0000001465657220 */ /* 0x080fe20000410000 */
[-C--:B------:R-:W-:Y:S01]  /*b9f0*/  FMUL.FTZ R70, R70, R15.reuse ;  /* 0x0000000f46467220 */ /* 0x080fe20000410000 */
[-C--:B------:R-:W-:Y:S01]  /*ba00*/  FMUL.FTZ R71, R71, R15.reuse ;  /* 0x0000000f47477220 */ /* 0x080fe20000410000 */
[C---:B------:R-:W-:Y:S01]  /*ba10*/  HMMA.16816.F32.BF16 R236, R16.reuse, R28, R40 ;  /* 0x0000001c10ec723c */ /* 0x040fe20000041828 */
[----:B------:R-:W3:Y:S01]  /*ba20*/  LDSM.16.MT88.4 R40, [R218+0xb000] ;  /* 0x00b00000da28783b */ /* 0x000ee20000004200 */
[-C--:B------:R-:W-:Y:S01]  /*ba30*/  FMUL.FTZ R112, R112, R20.reuse ;  /* 0x0000001470707220 */ /* 0x080fe20000410000 */
[-C--:B------:R-:W-:Y:S01]  /*ba40*/  FMUL.FTZ R82, R82, R15.reuse ;  /* 0x0000000f52527220 */ /* 0x080fe20000410000 */
[-C--:B------:R-:W-:Y:S01]  /*ba50*/  FMUL.FTZ R83, R83, R15.reuse ;  /* 0x0000000f53537220 */ /* 0x080fe20000410000 */
[-C--:B------:R-:W-:Y:S01]  /*ba60*/  FMUL.FTZ R86, R86, R15.reuse ;  /* 0x0000000f56567220 */ /* 0x080fe20000410000 */
[----:B------:R-:W-:Y:S01]  /*ba70*/  HMMA.16816.F32.BF16 R208, R16, R30, R44 ;  /* 0x0000001e10d0723c */ /* 0x000fe2000004182c */
        /* <DEDUP_REMOVED lines=22> */
[C---:B-1----:R-:W-:Y:S01]  /*bbe0*/  HMMA.16816.F32.BF16 R52, R4.reuse, R140, R52 ;  /* 0x0000008c0434723c */ /* 0x042fe20000041834 */
[-C--:B------:R-:W-:Y:S01]  /*bbf0*/  FMUL.FTZ R88, R88, R14.reuse ;  /* 0x0000000e58587220 */ /* 0x080fe20000410000 */
[-C--:B------:R-:W-:Y:S01]  /*bc00*/  FMUL.FTZ R89, R89, R14.reuse ;  /* 0x0000000e59597220 */ /* 0x080fe20000410000 */
[-C--:B------:R-:W-:Y:S01]  /*bc10*/  FMUL.FTZ R90, R90, R13.reuse ;  /* 0x0000000d5a5a7220 */ /* 0x080fe20000410000 */
[----:B------:R-:W-:Y:S01]  /*bc20*/  FMUL.FTZ R91, R91, R13 ;  /* 0x0000000d5b5b7220 */ /* 0x000fe20000410000 */
[----:B------:R-:W-:Y:S01]  /*bc30*/  MOV R31, R179 ;  /* 0x000000b3001f7202 */ /* 0x000fe20000000f00 */
[C---:B--2---:R-:W-:Y:S01]  /*bc40*/  HMMA.16816.F32.BF16 R180, R4.reuse, R50, R168 ;  /* 0x0000003204b4723c */ /* 0x044fe200000418a8 */
[-C--:B------:R-:W-:Y:S01]  /*bc50*/  FMUL.FTZ R56, R56, R14.reuse ;  /* 0x0000000e38387220 */ /* 0x080fe20000410000 */
[----:B------:R-:W-:Y:S01]  /*bc60*/  FMUL.FTZ R57, R57, R14 ;  /* 0x0000000e39397220 */ /* 0x000fe20000410000 */
[-C--:B------:R-:W-:Y:S01]  /*bc70*/  FMUL.FTZ R58, R58, R13.reuse ;  /* 0x0000000d3a3a7220 */ /* 0x080fe20000410000 */
[-C--:B------:R-:W-:Y:S01]  /*bc80*/  FMUL.FTZ R59, R59, R13.reuse ;  /* 0x0000000d3b3b7220 */ /* 0x080fe20000410000 */
[----:B------:R-:W-:Y:S01]  /*bc90*/  MOV R28, R186 ;  /* 0x000000ba001c7202 */ /* 0x000fe20000000f00 */
[C---:B------:R-:W-:Y:S01]  /*bca0*/  HMMA.16816.F32.BF16 R64, R4.reuse, R142, R64 ;  /* 0x0000008e0440723c */ /* 0x040fe20000041840 */
[----:B------:R-:W-:Y:S01]  /*bcb0*/  MOV R171, R246 ;  /* 0x000000f600ab7202 */ /* 0x000fe20000000f00 */
[----:B------:R-:W-:Y:S01]  /*bcc0*/  IMAD.MOV.U32 R169, RZ, RZ, R245 ;  /* 0x000000ffffa97224 */ /* 0x000fe200078e00f5 */
        /* <DEDUP_REMOVED lines=17> */
[----:B-1----:R-:W-:Y:S01]  /*bde0*/  FFMA.FTZ R3, R175, UR32, -R2 ;  /* 0x00000020af037c23 */ /* 0x002fe20008010802 */
[-C--:B------:R-:W-:Y:S01]  /*bdf0*/  FMUL.FTZ R105, R105, R14.reuse ;  /* 0x0000000e69697220 */ /* 0x080fe20000410000 */
        /* <DEDUP_REMOVED lines=10> */
[----:B------:R-:W-:Y:S01]  /*bea0*/  FMUL.FTZ R129, R129, R14 ;  /* 0x0000000e81817220 */ /* 0x000fe20000410000 */
[-C--:B------:R-:W-:Y:S01]  /*beb0*/  FMUL.FTZ R130, R130, R13.reuse ;  /* 0x0000000d82827220 */ /* 0x080fe20000410000 */
[----:B------:R-:W-:Y:S01]  /*bec0*/  FMUL.FTZ R131, R131, R13 ;  /* 0x0000000d83837220 */ /* 0x000fe20000410000 */
[----:B------:R-:W-:Y:S01]  /*bed0*/  IMAD.MOV.U32 R47, RZ, RZ, R193 ;  /* 0x000000ffff2f7224 */ /* 0x000fe200078e00c1 */
[----:B------:R-:W-:Y:S01]  /*bee0*/  MOV R46, R192 ;  /* 0x000000c0002e7202 */ /* 0x000fe20000000f00 */
[----:B------:R-:W-:Y:S01]  /*bef0*/  HMMA.16816.F32.BF16 R112, R4, R34, R112 ;  /* 0x000000220470723c */ /* 0x000fe20000041870 */
[----:B------:R-:W-:Y:S01]  /*bf00*/  MOV R45, R185 ;  /* 0x000000b9002d7202 */ /* 0x000fe20000000f00 */
[----:B------:R-:W-:-:S02]  /*bf10*/  IMAD.MOV.U32 R44, RZ, RZ, R174 ;  /* 0x000000ffff2c7224 */ /* 0x000fc400078e00ae */
[-C--:B------:R-:W-:Y:S01]  /*bf20*/  FMUL.FTZ R76, R76, R14.reuse ;  /* 0x0000000e4c4c7220 */ /* 0x080fe20000410000 */
[--C-:B-1----:R-:W-:Y:S01]  /*bf30*/  FFMA.FTZ R3, R173, UR32, -R2.reuse ;  /* 0x00000020ad037c23 */ /* 0x102fe20008010802 */
[----:B------:R-:W-:Y:S01]  /*bf40*/  FFMA.FTZ R2, R132, UR32, -R2 ;  /* 0x0000002084027c23 */ /* 0x000fe20008010802 */
[C---:B---3--:R-:W-:Y:S01]  /*bf50*/  HMMA.16816.F32.BF16 R156, R4.reuse, R40, R156 ;  /* 0x00000028049c723c */ /* 0x048fe2000004189c */
[-C--:B------:R-:W-:Y:S01]  /*bf60*/  FMUL.FTZ R77, R77, R14.reuse ;  /* 0x0000000e4d4d7220 */ /* 0x080fe20000410000 */
[----:B------:R-:W-:Y:S01]  /*bf70*/  MUFU.EX2 R245, R3 ;  /* 0x0000000300f57308 */ /* 0x000fe20000000800 */
[-C--:B------:R-:W-:Y:S01]  /*bf80*/  FMUL.FTZ R78, R78, R13.reuse ;  /* 0x0000000d4e4e7220 */ /* 0x080fe20000410000 */
[-C--:B------:R-:W-:Y:S01]  /*bf90*/  FMUL.FTZ R79, R79, R13.reuse ;  /* 0x0000000d4f4f7220 */ /* 0x080fe20000410000 */
[-C--:B------:R-:W-:Y:S01]  /*bfa0*/  FMUL.FTZ R92, R92, R14.reuse ;  /* 0x0000000e5c5c7220 */ /* 0x080fe20000410000 */
[C---:B------:R-:W-:Y:S01]  /*bfb0*/  HMMA.16816.F32.BF16 R120, R4.reuse, R42, R120 ;  /* 0x0000002a0478723c */ /* 0x040fe20000041878 */
[-C--:B------:R-:W-:Y:S01]  /*bfc0*/  FMUL.FTZ R93, R93, R14.reuse ;  /* 0x0000000e5d5d7220 */ /* 0x080fe20000410000 */
[-C--:B------:R-:W-:Y:S01]  /*bfd0*/  FMUL.FTZ R94, R94, R13.reuse ;  /* 0x0000000d5e5e7220 */ /* 0x080fe20000410000 */
[-C--:B------:R-:W-:Y:S01]  /*bfe0*/  FMUL.FTZ R95, R95, R13.reuse ;  /* 0x0000000d5f5f7220 */ /* 0x080fe20000410000 */
[----:B------:R1:W2:Y:S01]  /*bff0*/  MUFU.EX2 R191, R2 ;  /* 0x0000000200bf7308 */ /* 0x0002a20000000800 */
[-C--:B------:R-:W-:Y:S01]  /*c000*/  FMUL.FTZ R160, R160, R14.reuse ;  /* 0x0000000ea0a07220 */ /* 0x080fe20000410000 */
[----:B------:R-:W-:Y:S01]  /*c010*/  HMMA.16816.F32.BF16 R124, R4, R48, R124 ;  /* 0x00000030047c723c */ /* 0x000fe2000004187c */
[----:B------:R-:W-:Y:S01]  /*c020*/  FMUL.FTZ R161, R161, R14 ;  /* 0x0000000ea1a17220 */ /* 0x000fe20000410000 */
[-C--:B------:R-:W-:Y:S01]  /*c030*/  FMUL.FTZ R162, R162, R13.reuse ;  /* 0x0000000da2a27220 */ /* 0x080fe20000410000 */
[----:B------:R-:W-:Y:S01]  /*c040*/  FMUL.FTZ R163, R163, R13 ;  /* 0x0000000da3a37220 */ /* 0x000fe20000410000 */
[----:B------:R-:W-:Y:S01]  /*c050*/  MOV R29, R194 ;  /* 0x000000c2001d7202 */ /* 0x000fe20000000f00 */
[----:B------:R-:W-:Y:S01]  /*c060*/  IMAD.MOV.U32 R132, RZ, RZ, R46 ;  /* 0x000000ffff847224 */ /* 0x000fe200078e002e */
[C---:B------:R-:W-:Y:S01]  /*c070*/  HMMA.16816.F32.BF16 R88, R16.reuse, R24, R88 ;  /* 0x000000181058723c */ /* 0x040fe20000041858 */
[--C-:B------:R-:W-:Y:S01]  /*c080*/  FFMA.FTZ R4, R202, UR32, -R8.reuse ;  /* 0x00000020ca047c23 */ /* 0x100fe20008010808 */
[----:B------:R-:W-:Y:S01]  /*c090*/  MOV R7, R187 ;  /* 0x000000bb00077202 */ /* 0x000fe20000000f00 */
[--C-:B------:R-:W-:Y:S01]  /*c0a0*/  FFMA.FTZ R5, R201, UR32, -R8.reuse ;  /* 0x00000020c9057c23 */ /* 0x100fe20008010808 */
[----:B------:R-:W-:Y:S01]  /*c0b0*/  MOV R148, R196 ;  /* 0x000000c400947202 */ /* 0x000fe20000000f00 */
[----:B------:R3:W-:Y:S01]  /*c0c0*/  MUFU.EX2 R179, R4 ;  /* 0x0000000400b37308 */ /* 0x0007e20000000800 */
[----:B------:R-:W-:Y:S01]  /*c0d0*/  HMMA.16816.F32.BF16 R56, R16, R140, R56 ;  /* 0x0000008c1038723c */ /* 0x000fe20000041838 */
[----:B------:R-:W-:Y:S01]  /*c0e0*/  FFMA.FTZ R24, R200, UR32, -R8 ;  /* 0x00000020c8187c23 */ /* 0x000fe20008010808 */
[----:B------:R-:W-:Y:S01]  /*c0f0*/  MOV R200, R28 ;  /* 0x0000001c00c87202 */ /* 0x000fe20000000f00 */
[----:B-1----:R-:W-:Y:S01]  /*c100*/  IMAD.WIDE.U32 R2, R23, -0x2daee0ad, RZ ;  /* 0xd2511f5317027825 */ /* 0x002fe200078e00ff */
[----:B------:R-:W-:-:S03]  /*c110*/  MOV R28, R189 ;  /* 0x000000bd001c7202 */ /* 0x000fc60000000f00 */
[-C--:B------:R-:W-:Y:S01]  /*c120*/  FMUL.FTZ R72, R72, R14.reuse ;  /* 0x0000000e48487220 */ /* 0x080fe20000410000 */
[C---:B------:R-:W-:Y:S01]  /*c130*/  HMMA.16816.F32.BF16 R164, R16.reuse, R48, R164 ;  /* 0x0000003010a4723c */ /* 0x040fe200000418a4 */
[----:B------:R1:W-:Y:S01]  /*c140*/  MUFU.EX2 R189, R5 ;  /* 0x0000000500bd7308 */ /* 0x0003e20000000800 */
[----:B------:R-:W-:Y:S01]  /*c150*/  SHF.R.U32.HI R6, RZ, 0x10, R2 ;  /* 0x00000010ff067819 */ /* 0x000fe20000011602 */
[----:B------:R-:W-:Y:S01]  /*c160*/  IMAD.MOV.U32 R140, RZ, RZ, R184 ;  /* 0x000000ffff8c7224 */ /* 0x000fe200078e00b8 */
[----:B------:R-:W-:Y:S01]  /*c170*/  LOP3.LUT R23, R2, 0xff, RZ, 0xc0, !PT ;  /* 0x000000ff02177812 */ /* 0x000fe200078ec0ff */
[----:B------:R-:W-:Y:S01]  /*c180*/  FMUL.FTZ R73, R73, R14 ;  /* 0x0000000e49497220 */ /* 0x000fe20000410000 */
[----:B------:R-:W-:Y:S01]  /*c190*/  SHF.R.U32.HI R25, RZ, 0x18, R2 ;  /* 0x00000018ff197819 */ /* 0x000fe20000011602 */
[C---:B------:R-:W-:Y:S01]  /*c1a0*/  HMMA.16816.F32.BF16 R116, R16.reuse, R40, R116 ;  /* 0x000000281074723c */ /* 0x040fe20000041874 */
[----:B------:R-:W-:Y:S01]  /*c1b0*/  LOP3.LUT R6, R6, 0xff, RZ, 0xc0, !PT ;  /* 0x000000ff06067812 */ /* 0x000fe200078ec0ff */
[----:B------:R4:W5:Y:S01]  /*c1c0*/  MUFU.EX2 R177, R24 ;  /* 0x0000001800b17308 */ /* 0x0009620000000800 */
[----:B---3--:R-:W-:Y:S01]  /*c1d0*/  LOP3.LUT R4, R2, 0xffff, RZ, 0xc0, !PT ;  /* 0x0000ffff02047812 */ /* 0x008fe200078ec0ff */
[-C--:B------:R-:W-:Y:S01]  /*c1e0*/  FMUL.FTZ R74, R74, R13.reuse ;  /* 0x0000000d4a4a7220 */ /* 0x080fe20000410000 */
[----:B------:R-:W-:Y:S01]  /*c1f0*/  LOP3.LUT R2, R3, UR4, R178, 0x96, !PT ;  /* 0x0000000403027c12 */ /* 0x000fe2000f8e96b2 */
[C---:B------:R-:W-:Y:S01]  /*c200*/  HMMA.16816.F32.BF16 R104, R16.reuse, R32, R104 ;  /* 0x000000201068723c */ /* 0x040fe20000041868 */
[----:B------:R-:W-:Y:S01]  /*c210*/  SHF.R.U32.HI R4, RZ, 0x8, R4 ;  /* 0x00000008ff047819 */ /* 0x000fe20000011604 */
[----:B------:R-:W-:Y:S01]  /*c220*/  FMUL.FTZ R75, R75, R13 ;  /* 0x0000000d4b4b7220 */ /* 0x000fe20000410000 */
[----:B------:R-:W-:Y:S01]  /*c230*/  MOV R178, R7 ;  /* 0x0000000700b27202 */ /* 0x000fe20000000f00 */
[----:B------:R-:W-:Y:S01]  /*c240*/  FFMA.FTZ R7, R203, UR32, -R8 ;  /* 0x00000020cb077c23 */ /* 0x000fe20008010808 */
[----:B------:R-:W-:Y:S01]  /*c250*/  PRMT R3, R23, 0x5410, R4 ;  /* 0x0000541017037816 */ /* 0x000fe20000000004 */
[----:B------:R-:W-:Y:S01]  /*c260*/  HMMA.16816.F32.BF16 R184, R16, R26, R92 ;  /* 0x0000001a10b8723c */ /* 0x000fe2000004185c */
[----:B------:R-:W-:Y:S01]  /*c270*/  LOP3.LUT R4, R2, 0xffff, RZ, 0xc0, !PT ;  /* 0x0000ffff02047812 */ /* 0x000fe200078ec0ff */
[----:B------:R-:W-:Y:S01]  /*c280*/  LDSM.16.MT88.4 R92, [R213+0xb800] ;  /* 0x00b80000d55c783b */ /* 0x000fe20000004200 */
[----:B------:R-:W-:-:S02]  /*c290*/  PRMT R6, R6, 0x5410, R25 ;  /* 0x0000541006067816 */ /* 0x000fc40000000019 */
[----:B-1----:R-:W-:Y:S01]  /*c2a0*/  SHF.R.U32.HI R5, RZ, 0x10, R2 ;  /* 0x00000010ff057819 */ /* 0x002fe20000011602 */
[C---:B------:R-:W-:Y:S01]  /*c2b0*/  HMMA.16816.F32.BF16 R72, R16.reuse, R36, R72 ;  /* 0x000000241048723c */ /* 0x040fe20000041848 */
[----:B------:R-:W-:Y:S02]  /*c2c0*/  MOV R141, R172 ;  /* 0x000000ac008d7202 */ /* 0x000fe40000000f00 */
[----:B------:R-:W-:Y:S02]  /*c2d0*/  MOV R48, R176 ;  /* 0x000000b000307202 */ /* 0x000fe40000000f00 */
[----:B----4-:R-:W-:Y:S01]  /*c2e0*/  LOP3.LUT R24, R2, 0xff, RZ, 0xc0, !PT ;  /* 0x000000ff02187812 */ /* 0x010fe200078ec0ff */
[----:B------:R1:W3:Y:S01]  /*c2f0*/  MUFU.EX2 R176, R7 ;  /* 0x0000000700b07308 */ /* 0x0002e20000000800 */
[----:B------:R-:W-:Y:S01]  /*c300*/  SHF.R.U32.HI R8, RZ, 0x8, R4 ;  /* 0x00000008ff087819 */ /* 0x000fe20000011604 */
[----:B------:R-:W-:Y:S01]  /*c310*/  IMAD.MOV.U32 R203, RZ, RZ, R141 ;  /* 0x000000ffffcb7224 */ /* 0x000fe200078e008d */
[----:B------:R-:W-:Y:S01]  /*c320*/  SHF.R.U32.HI R23, RZ, 0x18, R2 ;  /* 0x00000018ff177819 */ /* 0x000fe20000011602 */
[----:B------:R-:W-:Y:S01]  /*c330*/  HMMA.16816.F32.BF16 R172, R16, R34, R108 ;  /* 0x0000002210ac723c */ /* 0x000fe2000004186c */
[----:B------:R-:W-:Y:S01]  /*c340*/  MOV R170, R197 ;  /* 0x000000c500aa7202 */ /* 0x000fe20000000f00 */
[----:B------:R-:W-:Y:S01]  /*c350*/  LDSM.16.MT88.4 R108, [R215+0xb800] ;  /* 0x00b80000d76c783b */ /* 0x000fe20000004200 */
[----:B------:R-:W-:-:S02]  /*c360*/  MOV R201, R140 ;  /* 0x0000008c00c97202 */ /* 0x000fc40000000f00 */
[----:B------:R-:W-:Y:S01]  /*c370*/  MOV R141, R30 ;  /* 0x0000001e008d7202 */ /* 0x000fe20000000f00 */
[C---:B------:R-:W-:Y:S01]  /*c380*/  HMMA.16816.F32.BF16 R196, R16.reuse, R142, R60 ;  /* 0x0000008e10c4723c */ /* 0x040fe2000004183c */
[----:B------:R-:W-:Y:S01]  /*c390*/  MOV R140, R44 ;  /* 0x0000002c008c7202 */ /* 0x000fe20000000f00 */
[----:B------:R-:W-:Y:S01]  /*c3a0*/  LDSM.16.MT88.4 R60, [R218+0xa800] ;  /* 0x00a80000da3c783b */ /* 0x000fe20000004200 */
[----:B------:R-:W-:Y:S02]  /*c3b0*/  MOV R41, R47 ;  /* 0x0000002f00297202 */ /* 0x000fe40000000f00 */
[----:B------:R-:W-:Y:S01]  /*c3c0*/  MOV R49, R28 ;  /* 0x0000001c00317202 */ /* 0x000fe20000000f00 */
[----:B------:R-:W-:Y:S01]  /*c3d0*/  HMMA.16816.F32.BF16 R32, R16, R42, R160 ;  /* 0x0000002a1020723c */ /* 0x000fe200000418a0 */
[----:B-1----:R-:W-:Y:S01]  /*c3e0*/  LOP3.LUT R7, R5, 0xff, RZ, 0xc0, !PT ;  /* 0x000000ff05077812 */ /* 0x002fe200078ec0ff */
[----:B------:R-:W-:Y:S01]  /*c3f0*/  LDSM.16.MT88.4 R160, [R218+0xb800] ;  /* 0x00b80000daa0783b */ /* 0x000fe20000004200 */
[----:B------:R-:W-:-:S02]  /*c400*/  HSET2.LE.AND R5, R6, R0, PT ;  /* 0x0000000006057233 */ /* 0x000fc40003803000 */
[----:B------:R-:W-:Y:S02]  /*c410*/  PRMT R6, R24, 0x5410, R8 ;  /* 0x0000541018067816 */ /* 0x000fe40000000008 */
[----:B------:R-:W-:Y:S01]  /*c420*/  MOV R143, R31 ;  /* 0x0000001f008f7202 */ /* 0x000fe20000000f00 */
[----:B------:R-:W-:Y:S01]  /*c430*/  LDSM.16.MT88.4 R24, [R217+0xb800] ;  /* 0x00b80000d918783b */ /* 0x000fe20000004200 */
[----:B------:R-:W-:Y:S01]  /*c440*/  MOV R142, R45 ;  /* 0x0000002d008e7202 */ /* 0x000fe20000000f00 */
[----:B------:R-:W-:Y:S01]  /*c450*/  IMAD.MOV.U32 R42, RZ, RZ, R171 ;  /* 0x000000ffff2a7224 */ /* 0x000fe200078e00ab */
[----:B------:R-:W-:Y:S01]  /*c460*/  MOV R8, R29 ;  /* 0x0000001d00087202 */ /* 0x000fe20000000f00 */
[----:B------:R-:W1:Y:S01]  /*c470*/  LDSM.16.MT88.4 R44, [R215+0xa800] ;  /* 0x00a80000d72c783b */ /* 0x000e620000004200 */
[----:B------:R-:W-:Y:S01]  /*c480*/  MOV R168, R195 ;  /* 0x000000c300a87202 */ /* 0x000fe20000000f00 */
[----:B------:R-:W-:Y:S01]  /*c490*/  HMMA.16816.F32.BF16 R28, R16, R50, R128 ;  /* 0x00000032101c723c */ /* 0x000fe20000041880 */
[----:B------:R-:W-:-:S02]  /*c4a0*/  PRMT R7, R7, 0x5410, R23 ;  /* 0x0000541007077816 */ /* 0x000fc40000000017 */
[----:B------:R-:W-:Y:S02]  /*c4b0*/  MOV R23, R148 ;  /* 0x0000009400177202 */ /* 0x000fe40000000f00 */
[----:B------:R-:W-:Y:S01]  /*c4c0*/  HSET2.LE.AND R4, R3, R0, PT ;  /* 0x0000000003047233 */ /* 0x000fe20003803000 */
[----:B------:R-:W-:Y:S01]  /*c4d0*/  HMMA.16816.F32.BF16 R192, R16, R38, R76 ;  /* 0x0000002610c0723c */ /* 0x000fe2000004184c */
[----:B------:R-:W-:Y:S01]  /*c4e0*/  IMAD.MOV.U32 R129, RZ, RZ, R149 ;  /* 0x000000ffff817224 */ /* 0x000fe200078e0095 */
[----:B------:R-:W-:Y:S01]  /*c4f0*/  MOV R130, R150 ;  /* 0x0000009600827202 */ /* 0x000fe20000000f00 */
[----:B------:R-:W-:Y:S01]  /*c500*/  LDSM.16.MT88.4 R76, [R217+0xa800] ;  /* 0x00a80000d94c783b */ /* 0x000fe20000004200 */
[----:B------:R-:W-:Y:S02]  /*c510*/  MOV R131, R151 ;  /* 0x0000009700837202 */ /* 0x000fe40000000f00 */
[----:B--2---:R-:W-:Y:S01]  /*c520*/  F2FP.BF16.F32.PACK_AB R2, R191, R245 ;  /* 0x000000f5bf02723e */ /* 0x004fe200000010ff */
[----:B------:R-:W2:Y:S01]  /*c530*/  LDSM.16.MT88.4 R148, [R213+0xa800] ;  /* 0x00a80000d594783b */ /* 0x000ea20000004200 */
[----:B-----5:R-:W-:Y:S01]  /*c540*/  F2FP.BF16.F32.PACK_AB R3, R177, R189 ;  /* 0x000000bdb103723e */ /* 0x020fe200000010ff */
[----:B------:R-:W-:Y:S01]  /*c550*/  FFMA.FTZ R19, R242, UR32, -R22 ;  /* 0x00000020f2137c23 */ /* 0x000fe20008010816 */
[----:B------:R-:W-:-:S02]  /*c560*/  MOV R43, R170 ;  /* 0x000000aa002b7202 */ /* 0x000fc40000000f00 */
[----:B------:R-:W-:Y:S02]  /*c570*/  LOP3.LUT R170, R4, R2, RZ, 0xc0, !PT ;  /* 0x0000000204aa7212 */ /* 0x000fe400078ec0ff */
[----:B------:R-:W-:Y:S02]  /*c580*/  LOP3.LUT R171, R5, R3, RZ, 0xc0, !PT ;  /* 0x0000000305ab7212 */ /* 0x000fe400078ec0ff */
[--C-:B------:R-:W-:Y:S02]  /*c590*/  HSET2.LE.AND R2, R6, R0.reuse, PT ;  /* 0x0000000006027233 */ /* 0x100fe40003803000 */
[----:B------:R-:W-:Y:S02]  /*c5a0*/  HSET2.LE.AND R4, R7, R0, PT ;  /* 0x0000000007047233 */ /* 0x000fe40003803000 */
[----:B------:R-:W-:Y:S02]  /*c5b0*/  F2FP.BF16.F32.PACK_AB R3, R247, R246 ;  /* 0x000000f6f703723e */ /* 0x000fe400000010ff */
[----:B---3--:R-:W-:-:S02]  /*c5c0*/  F2FP.BF16.F32.PACK_AB R5, R176, R179 ;  /* 0x000000b3b005723e */ /* 0x008fc400000010ff */
[----:B------:R-:W-:Y:S02]  /*c5d0*/  MOV R40, R168 ;  /* 0x000000a800287202 */ /* 0x000fe40000000f00 */
[----:B------:R-:W-:Y:S02]  /*c5e0*/  MOV R202, R169 ;  /* 0x000000a900ca7202 */ /* 0x000fe40000000f00 */
[----:B------:R-:W-:Y:S01]  /*c5f0*/  LOP3.LUT R168, R2, R3, RZ, 0xc0, !PT ;  /* 0x0000000302a87212 */ /* 0x000fe200078ec0ff */
[--C-:B------:R-:W-:Y:S01]  /*c600*/  FFMA.FTZ R2, R241, UR32, -R21.reuse ;  /* 0x00000020f1027c23 */ /* 0x100fe20008010815 */
[----:B------:R-:W-:Y:S01]  /*c610*/  LOP3.LUT R169, R4, R5, RZ, 0xc0, !PT ;  /* 0x0000000504a97212 */ /* 0x000fe200078ec0ff */
[----:B------:R-:W-:Y:S01]  /*c620*/  FFMA.FTZ R4, R232, UR32, -R21 ;  /* 0x00000020e8047c23 */ /* 0x000fe20008010815 */
[----:B------:R-:W-:Y:S01]  /*c630*/  LOP3.LUT R3, R139, UR31, R190, 0x96, !PT ;  /* 0x0000001f8b037c12 */ /* 0x000fe2000f8e96be */
[----:B------:R-:W-:Y:S02]  /*c640*/  IMAD.MOV.U32 R190, RZ, RZ, R132 ;  /* 0x000000ffffbe7224 */ /* 0x000fe400078e0084 */
[----:B------:R-:W-:Y:S01]  /*c650*/  FFMA.FTZ R5, R235, UR32, -R22 ;  /* 0x00000020eb057c23 */ /* 0x000fe20008010816 */
[----:B------:R3:W-:Y:S01]  /*c660*/  MUFU.EX2 R132, R2 ;  /* 0x0000000200847308 */ /* 0x0007e20000000800 */
[C---:B-1----:R-:W-:Y:S06]  /*c670*/  HMMA.16816.F32.BF16 R36, R168.reuse, R44, R228 ;  /* 0x0000002ca824723c */ /* 0x042fec00000418e4 */
[----:B------:R-:W-:Y:S01]  /*c680*/  HMMA.16816.F32.BF16 R52, R168, R60, R52 ;  /* 0x0000003ca834723c */ /* 0x000fe20000041834 */
[----:B------:R-:W-:Y:S01]  /*c690*/  IMAD.MOV.U32 R229, RZ, RZ, R48 ;  /* 0x000000ffffe57224 */ /* 0x000fe200078e0030 */
[----:B------:R-:W-:Y:S01]  /*c6a0*/  MOV R228, R49 ;  /* 0x0000003100e47202 */ /* 0x000fe20000000f00 */
[----:B------:R-:W-:Y:S01]  /*c6b0*/  MUFU.EX2 R138, R4 ;  /* 0x00000004008a7308 */ /* 0x000fe20000000800 */
[----:B------:R-:W-:-:S02]  /*c6c0*/  MOV R230, R130 ;  /* 0x0000008200e67202 */ /* 0x000fc40000000f00 */
[----:B--2---:R-:W-:Y:S01]  /*c6d0*/  HMMA.16816.F32.BF16 R144, R168, R148, R144 ;  /* 0x00000094a890723c */ /* 0x004fe20000041890 */
[----:B------:R-:W-:Y:S01]  /*c6e0*/  MOV R231, R129 ;  /* 0x0000008100e77202 */ /* 0x000fe20000000f00 */
[----:B---3--:R-:W-:-:S04]  /*c6f0*/  FFMA.FTZ R2, R240, UR32, -R21 ;  /* 0x00000020f0027c23 */ /* 0x008fc80008010815 */
[C---:B------:R-:W-:Y:S06]  /*c700*/  HMMA.16816.F32.BF16 R152, R168.reuse, R150, R152 ;  /* 0x00000096a898723c */ /* 0x040fec0000041898 */
[C---:B------:R-:W-:Y:S06]  /*c710*/  HMMA.16816.F32.BF16 R48, R168.reuse, R46, R204 ;  /* 0x0000002ea830723c */ /* 0x040fec00000418cc */
[C---:B------:R-:W-:Y:S01]  /*c720*/  HMMA.16816.F32.BF16 R64, R168.reuse, R62, R64 ;  /* 0x0000003ea840723c */ /* 0x040fe20000041840 */
[----:B------:R-:W-:Y:S01]  /*c730*/  MOV R206, R23 ;  /* 0x0000001700ce7202 */ /* 0x000fe20000000f00 */
[----:B------:R-:W-:Y:S01]  /*c740*/  IMAD.MOV.U32 R204, RZ, RZ, R42 ;  /* 0x000000ffffcc7224 */ /* 0x000fe200078e002a */
[----:B------:R-:W-:Y:S01]  /*c750*/  MUFU.EX2 R23, R5 ;  /* 0x0000000500177308 */ /* 0x000fe20000000800 */
[----:B------:R-:W-:Y:S01]  /*c760*/  MOV R205, R8 ;  /* 0x0000000800cd7202 */ /* 0x000fe20000000f00 */
[----:B------:R-:W-:Y:S01]  /*c770*/  FFMA.FTZ R8, R244, UR32, -R22 ;  /* 0x00000020f4087c23 */ /* 0x000fe20008010816 */
        /* <DEDUP_REMOVED lines=13> */
[----:B------:R-:W-:Y:S02]  /*c850*/  MOV R142, R143 ;  /* 0x0000008f008e7202 */ /* 0x000fe40000000f00 */
[----:B------:R-:W-:Y:S02]  /*c860*/  MOV R143, R137 ;  /* 0x00000089008f7202 */ /* 0x000fe40000000f00 */
[----:B------:R1:W-:Y:S01]  /*c870*/  MUFU.EX2 R137, R2 ;  /* 0x0000000200897308 */ /* 0x0003e20000000800 */
[----:B------:R-:W-:Y:S02]  /*c880*/  MOV R182, R202 ;  /* 0x000000ca00b67202 */ /* 0x000fe40000000f00 */
[----:B------:R-:W-:Y:S02]  /*c890*/  MOV R181, R40 ;  /* 0x0000002800b57202 */ /* 0x000fe40000000f00 */
[----:B------:R-:W-:-:S02]  /*c8a0*/  MOV R183, R43 ;  /* 0x0000002b00b77202 */ /* 0x000fc40000000f00 */
[----:B------:R-:W-:Y:S01]  /*c8b0*/  MOV R202, R41 ;  /* 0x0000002900ca7202 */ /* 0x000fe20000000f00 */
[----:B-1----:R-:W-:-:S04]  /*c8c0*/  FFMA.FTZ R2, R234, UR32, -R21 ;  /* 0x00000020ea027c23 */ /* 0x002fc80008010815 */
[----:B------:R1:W2:Y:S02]  /*c8d0*/  MUFU.EX2 R139, R2 ;  /* 0x00000002008b7308 */ /* 0x0002a40000000800 */
[----:B-1----:R-:W-:-:S05]  /*c8e0*/  IMAD.WIDE.U32 R2, R3, -0x2daee0ad, RZ ;  /* 0xd2511f5303027825 */ /* 0x002fca00078e00ff */
[----:B------:R-:W-:Y:S02]  /*c8f0*/  LOP3.LUT R4, R3, UR4, R188, 0x96, !PT ;  /* 0x0000000403047c12 */ /* 0x000fe4000f8e96bc */
[C---:B------:R-:W-:Y:S02]  /*c900*/  LOP3.LUT R3, R2.reuse, 0xffff, RZ, 0xc0, !PT ;  /* 0x0000ffff02037812 */ /* 0x040fe400078ec0ff */
[----:B------:R-:W-:Y:S02]  /*c910*/  LOP3.LUT R6, R2, 0xff, RZ, 0xc0, !PT ;  /* 0x000000ff02067812 */ /* 0x000fe400078ec0ff */
[--C-:B------:R-:W-:Y:S02]  /*c920*/  SHF.R.U32.HI R17, RZ, 0x10, R2.reuse ;  /* 0x00000010ff117819 */ /* 0x100fe40000011602 */
[----:B------:R-:W-:Y:S02]  /*c930*/  SHF.R.U32.HI R18, RZ, 0x18, R2 ;  /* 0x00000018ff127819 */ /* 0x000fe40000011602 */
[----:B------:R-:W-:Y:S01]  /*c940*/  SHF.R.U32.HI R2, RZ, 0x8, R3 ;  /* 0x00000008ff027819 */ /* 0x000fe20000011603 */
[----:B------:R-:W-:Y:S01]  /*c950*/  FFMA.FTZ R3, R233, UR32, -R22 ;  /* 0x00000020e9037c23 */ /* 0x000fe20008010816 */
[----:B------:R-:W-:-:S02]  /*c960*/  SHF.R.U32.HI R5, RZ, 0x10, R4 ;  /* 0x00000010ff057819 */ /* 0x000fc40000011604 */
[----:B------:R-:W-:Y:S01]  /*c970*/  PRMT R16, R6, 0x5410, R2 ;  /* 0x0000541006107816 */ /* 0x000fe20000000002 */
[----:B------:R1:W3:Y:S01]  /*c980*/  MUFU.EX2 R21, R3 ;  /* 0x0000000300157308 */ /* 0x0002e20000000800 */
[C---:B------:R-:W-:Y:S02]  /*c990*/  LOP3.LUT R2, R4.reuse, 0xffff, RZ, 0xc0, !PT ;  /* 0x0000ffff04027812 */ /* 0x040fe400078ec0ff */
[----:B------:R-:W-:Y:S02]  /*c9a0*/  SHF.R.U32.HI R6, RZ, 0x18, R4 ;  /* 0x00000018ff067819 */ /* 0x000fe40000011604 */
[----:B------:R-:W-:Y:S02]  /*c9b0*/  LOP3.LUT R7, R4, 0xff, RZ, 0xc0, !PT ;  /* 0x000000ff04077812 */ /* 0x000fe400078ec0ff */
[----:B------:R-:W-:Y:S02]  /*c9c0*/  LOP3.LUT R4, R17, 0xff, RZ, 0xc0, !PT ;  /* 0x000000ff11047812 */ /* 0x000fe400078ec0ff */
[----:B------:R-:W-:Y:S02]  /*c9d0*/  MUFU.EX2 R17, R8 ;  /* 0x0000000800117308 */ /* 0x000fe40000000800 */
[----:B------:R-:W-:-:S02]  /*c9e0*/  PRMT R4, R4, 0x5410, R18 ;  /* 0x0000541004047816 */ /* 0x000fc40000000012 */
[----:B-1----:R-:W-:-:S04]  /*c9f0*/  SHF.R.U32.HI R3, RZ, 0x8, R2 ;  /* 0x00000008ff037819 */ /* 0x002fc80000011602 */
[----:B------:R-:W1:Y:S01]  /*ca00*/  MUFU.EX2 R8, R19 ;  /* 0x0000001300087308 */ /* 0x000e620000000800 */
[----:B------:R-:W-:Y:S01]  /*ca10*/  LOP3.LUT R2, R5, 0xff, RZ, 0xc0, !PT ;  /* 0x000000ff05027812 */ /* 0x000fe200078ec0ff */
[----:B------:R-:W-:Y:S01]  /*ca20*/  FFMA.FTZ R5, R252, R15, R180 ;  /* 0x0000000ffc057223 */ /* 0x000fe200000100b4 */
[----:B------:R-:W-:Y:S02]  /*ca30*/  PRMT R7, R7, 0x5410, R3 ;  /* 0x0000541007077816 */ /* 0x000fe40000000003 */
[----:B------:R-:W-:Y:S01]  /*ca40*/  PRMT R6, R2, 0x5410, R6 ;  /* 0x0000541002067816 */ /* 0x000fe20000000006 */
[----:B------:R-:W-:Y:S01]  /*ca50*/  FADD.FTZ R5, R206, R5 ;  /* 0x00000005ce057221 */ /* 0x000fe20000010000 */
[----:B------:R-:W-:Y:S02]  /*ca60*/  HSET2.LE.AND R2, R16, R0, PT ;  /* 0x0000000010027233 */ /* 0x000fe40003803000 */
[----:B--2---:R-:W-:-:S04]  /*ca70*/  F2FP.BF16.F32.PACK_AB R3, R138, R139 ;  /* 0x0000008b8a03723e */ /* 0x004fc800000010ff */
[----:B------:R-:W-:Y:S02]  /*ca80*/  LOP3.LUT R130, R2, R3, RZ, 0xc0, !PT ;  /* 0x0000000302827212 */ /* 0x000fe400078ec0ff */
[----:B------:R-:W-:Y:S01]  /*ca90*/  HSET2.LE.AND R2, R4, R0, PT ;  /* 0x0000000004027233 */ /* 0x000fe20003803000 */
[----:B------:R-:W-:Y:S01]  /*caa0*/  FFMA.FTZ R4, R182, R14, R181 ;  /* 0x0000000eb6047223 */ /* 0x000fe200000100b5 */
[----:B---3--:R-:W-:-:S04]  /*cab0*/  F2FP.BF16.F32.PACK_AB R3, R21, R23 ;  /* 0x000000171503723e */ /* 0x008fc800000010ff */
[----:B------:R-:W-:Y:S02]  /*cac0*/  LOP3.LUT R131, R2, R3, RZ, 0xc0, !PT ;  /* 0x0000000302837212 */ /* 0x000fe400078ec0ff */
[----:B------:R-:W-:Y:S02]  /*cad0*/  HSET2.LE.AND R2, R7, R0, PT ;  /* 0x0000000007027233 */ /* 0x000fe40003803000 */
[----:B------:R-:W-:-:S04]  /*cae0*/  F2FP.BF16.F32.PACK_AB R3, R137, R132 ;  /* 0x000000848903723e */ /* 0x000fc800000010ff */
[----:B------:R-:W-:Y:S02]  /*caf0*/  LOP3.LUT R128, R2, R3, RZ, 0xc0, !PT ;  /* 0x0000000302807212 */ /* 0x000fe400078ec0ff */
[----:B------:R-:W-:Y:S01]  /*cb00*/  HSET2.LE.AND R2, R6, R0, PT ;  /* 0x0000000006027233 */ /* 0x000fe20003803000 */
[----:B------:R-:W-:Y:S01]  /*cb10*/  FADD.FTZ R6, R207, R4 ;  /* 0x00000004cf067221 */ /* 0x000fe20000010000 */
        /* <DEDUP_REMOVED lines=34> */
[C---:B------:R-:W-:Y:S01]  /*cd40*/  HMMA.16816.F32.BF16 R72, R128.reuse, R76, R72 ;  /* 0x0000004c8048723c */ /* 0x040fe20000041848 */
[----:B------:R1:W-:Y:S04]  /*cd50*/  STL [R1+0x8], R248 ;  /* 0x000008f801007387 */ /* 0x0003e80000100800 */
[----:B------:R1:W-:Y:S01]  /*cd60*/  STL [R1+0xc], R249 ;  /* 0x00000cf901007387 */ /* 0x0003e20000100800 */
        /* <DEDUP_REMOVED lines=159> */
[----:B------:R-:W-:Y:S06]  /*d760*/  HMMA.16816.F32.BF16 R184, R20, R26, R184 ;  /* 0x0000001a14b8723c */ /* 0x000fec00000418b8 */
[C---:B------:R-:W-:Y:S06]  /*d770*/  HMMA.16816.F32.BF16 R204, R4.reuse, R176, R232 ;  /* 0x000000b004cc723c */ /* 0x040fec00000418e8 */
[----:B------:R-:W-:Y:S06]  /*d780*/  HMMA.16816.F32.BF16 R208, R4, R178, R208 ;  /* 0x000000b204d0723c */ /* 0x000fec00000418d0 */
[----:B------:R-:W-:Y:S01]  /*d790*/  HMMA.16816.F32.BF16 R180, R16, R26, R180 ;  /* 0x0000001a10b4723c */ /* 0x000fe200000418b4 */
[----:B------:R-:W-:-:S05]  /*d7a0*/  VIADD R4, R2, 0x1 ;  /* 0x0000000102047836 */ /* 0x000fca0000000000 */
[----:B------:R-:W-:Y:S01]  /*d7b0*/  I2FP.F32.S32 R5, R4 ;  /* 0x0000000400057245 */ /* 0x000fe20000201400 */
[----:B------:R-:W-:Y:S01]  /*d7c0*/  HMMA.16816.F32.BF16 R28, R28, R178, R200 ;  /* 0x000000b21c1c723c */ /* 0x000fe200000418c8 */
[C---:B------:R-:W-:Y:S01]  /*d7d0*/  ISETP.GE.AND P4, PT, R4.reuse, R10, PT ;  /* 0x0000000a0400720c */ /* 0x040fe20003f86270 */
[----:B------:R-:W-:Y:S01]  /*d7e0*/  BAR.SYNC.DEFER_BLOCKING 0x0 ;  /* 0x0000000000007b1d */ /* 0x000fe20000010000 */
[C---:B------:R-:W-:Y:S01]  /*d7f0*/  ISETP.GE.AND P1, PT, R4.reuse, R9, PT ;  /* 0x000000090400720c */ /* 0x040fe20003f26270 */
[C---:B------:R-:W-:Y:S01]  /*d800*/  FFMA.FTZ R6, R5.reuse, UR5, R197 ;  /* 0x0000000505067c23 */ /* 0x040fe200080100c5 */
[C---:B------:R-:W-:Y:S01]  /*d810*/  ISETP.GE.AND P0, PT, R4.reuse, R12, PT ;  /* 0x0000000c0400720c */ /* 0x040fe20003f06270 */
[C---:B------:R-:W-:Y:S01]  /*d820*/  FFMA.FTZ R7, R5.reuse, UR5, R195 ;  /* 0x0000000505077c23 */ /* 0x040fe200080100c3 */
[----:B------:R-:W-:Y:S01]  /*d830*/  ISETP.GE.AND P6, PT, R4, R11, PT ;  /* 0x0000000b0400720c */ /* 0x000fe20003fc6270 */
[C---:B------:R-:W-:Y:S01]  /*d840*/  FFMA.FTZ R4, R5.reuse, UR5, R199 ;  /* 0x0000000505047c23 */ /* 0x040fe200080100c7 */
[----:B------:R-:W-:Y:S01]  /*d850*/  FSEL R25, R6, -INF , !P4 ;  /* 0xff80000006197808 */ /* 0x000fe20006000000 */
[----:B------:R-:W-:Y:S01]  /*d860*/  FFMA.FTZ R6, R5, UR5, R193 ;  /* 0x0000000505067c23 */ /* 0x000fe200080100c1 */
[----:B-1----:R-:W-:Y:S01]  /*d870*/  HMMA.16816.F32.BF16 R188, R20, R32, R172 ;  /* 0x0000002014bc723c */ /* 0x002fe200000418ac */
[----:B------:R-:W-:-:S02]  /*d880*/  ISETP.GE.AND P4, PT, R3, R9, PT ;  /* 0x000000090300720c */ /* 0x000fc40003f86270 */
[----:B------:R-:W-:Y:S02]  /*d890*/  FSEL R137, R4, -INF , !P1 ;  /* 0xff80000004897808 */ /* 0x000fe40004800000 */
[----:B------:R-:W-:Y:S01]  /*d8a0*/  I2FP.F32.S32 R4, R3 ;  /* 0x0000000300047245 */ /* 0x000fe20000201400 */
[C---:B------:R-:W-:Y:S01]  /*d8b0*/  HMMA.16816.F32.BF16 R172, R16.reuse, R32, R204 ;  /* 0x0000002010ac723c */ /* 0x040fe200000418cc */
[----:B------:R-:W-:Y:S02]  /*d8c0*/  FSEL R193, R6, -INF , !P0 ;  /* 0xff80000006c17808 */ /* 0x000fe40004000000 */
[----:B------:R-:W-:Y:S01]  /*d8d0*/  ISETP.GE.AND P1, PT, R3, R12, PT ;  /* 0x0000000c0300720c */ /* 0x000fe20003f26270 */
[C---:B------:R-:W-:Y:S01]  /*d8e0*/  FFMA.FTZ R6, R4.reuse, UR5, R184 ;  /* 0x0000000504067c23 */ /* 0x040fe200080100b8 */
[----:B------:R-:W-:Y:S01]  /*d8f0*/  FSEL R184, R7, -INF , !P6 ;  /* 0xff80000007b87808 */ /* 0x000fe20007000000 */
[C---:B------:R-:W-:Y:S01]  /*d900*/  FFMA.FTZ R7, R4.reuse, UR5, R180 ;  /* 0x0000000504077c23 */ /* 0x040fe200080100b4 */
[----:B------:R-:W-:Y:S01]  /*d910*/  ISETP.GE.AND P0, PT, R3, R11, PT ;  /* 0x0000000b0300720c */ /* 0x000fe20003f06270 */
[----:B------:R-:W-:Y:S01]  /*d920*/  FFMA.FTZ R5, R4, UR5, R186 ;  /* 0x0000000504057c23 */ /* 0x000fe200080100ba */
[----:B------:R-:W-:Y:S01]  /*d930*/  VIADD R3, R2, 0x9 ;  /* 0x0000000902037836 */ /* 0x000fe20000000000 */
[----:B------:R-:W-:Y:S01]  /*d940*/  FSEL R24, R6, -INF , !P5 ;  /* 0xff80000006187808 */ /* 0x000fe20006800000 */
[----:B------:R-:W-:Y:S01]  /*d950*/  HMMA.16816.F32.BF16 R176, R16, R34, R208 ;  /* 0x0000002210b0723c */ /* 0x000fe200000418d0 */
[----:B------:R-:W-:Y:S01]  /*d960*/  FSEL R139, R7, -INF , !P1 ;  /* 0xff800000078b7808 */ /* 0x000fe20004800000 */
[----:B------:R-:W-:Y:S01]  /*d970*/  FFMA.FTZ R7, R4, UR5, R182 ;  /* 0x0000000504077c23 */ /* 0x000fe200080100b6 */
[----:B------:R-:W-:-:S02]  /*d980*/  FSEL R132, R5, -INF , !P4 ;  /* 0xff80000005847808 */ /* 0x000fc40006000000 */
[----:B------:R-:W-:Y:S01]  /*d990*/  I2FP.F32.S32 R5, R3 ;  /* 0x0000000300057245 */ /* 0x000fe20000201400 */
[----:B------:R-:W-:Y:S01]  /*d9a0*/  HMMA.16816.F32.BF16 R20, R20, R34, R28 ;  /* 0x000000221414723c */ /* 0x000fe2000004181c */
[----:B------:R-:W-:Y:S02]  /*d9b0*/  FSEL R180, R7, -INF , !P0 ;  /* 0xff80000007b47808 */ /* 0x000fe40004000000 */
        /* <DEDUP_REMOVED lines=132> */
.L_x_1280:
[----:B------:R-:W-:Y:S05]  /*e200*/  BSYNC B0 ;  /* 0x0000000000007941 */ /* 0x000fea0003800000 */
.L_x_1279:
[----:B------:R-:W0:Y:S02]  /*e210*/  LDGDEPBAR ;  /* 0x00000000000079af */ /* 0x000e240000000000 */
.L_x_1278:
[----:B-1----:R-:W3:Y:S04]  /*e220*/  LDL R7, [R1+0x34] ;  /* 0x0000340001077983 */ /* 0x002ee80000100800 */
[----:B------:R-:W4:Y:S04]  /*e230*/  LDL R23, [R1+0x14] ;  /* 0x0000140001177983 */ /* 0x000f280000100800 */
[----:B------:R-:W5:Y:S01]  /*e240*/  LDL R22, [R1+0x30] ;  /* 0x0000300001167983 */ /* 0x000f620000100800 */
[----:B--2---:R-:W-:Y:S01]  /*e250*/  FMNMX.FTZ R2, R135, R8, !PT ;  /* 0x0000000887027209 */ /* 0x004fe20007810000 */
[----:B------:R-:W-:Y:S01]  /*e260*/  UIADD3 UR11, UR28, -0x61c88647, URZ ;  /* 0x9e3779b91c0b7890 */ /* 0x000fe2000fffe03f */
[----:B------:R-:W-:Y:S01]  /*e270*/  FMNMX.FTZ R3, R134, R18, !PT ;  /* 0x0000001286037209 */ /* 0x000fe20007810000 */
        /* <DEDUP_REMOVED lines=27> */
[----:B------:R-:W-:Y:S04]  /*e430*/  SHFL.BFLY PT, R14, R6, 0x2, 0x1f ;  /* 0x0c401f00060e7f89 */ /* 0x000fe800000e0000 */
[----:B------:R-:W1:Y:S01]  /*e440*/  SHFL.BFLY PT, R5, R2, 0x1, 0x1f ;  /* 0x0c201f0002057f89 */ /* 0x000e6200000e0000 */
[----:B--2---:R-:W-:Y:S02]  /*e450*/  FMNMX.FTZ R3, R3, R4, !PT ;  /* 0x0000000403037209 */ /* 0x004fe40007810000 */
[----:B------:R-:W-:-:S03]  /*e460*/  FMNMX.FTZ R4, R136, R30, !PT ;  /* 0x0000001e88047209 */ /* 0x000fc60007810000 */
[----:B------:R-:W2:Y:S01]  /*e470*/  SHFL.BFLY PT, R15, R3, 0x1, 0x1f ;  /* 0x0c201f00030f7f89 */ /* 0x000ea200000e0000 */
[----:B------:R-:W-:-:S04]  /*e480*/  FMNMX.FTZ R4, R184, R4, !PT ;  /* 0x00000004b8047209 */ /* 0x000fc80007810000 */
[----:B------:R-:W-:Y:S02]  /*e490*/  FMNMX.FTZ R13, R180, R4, !PT ;  /* 0x00000004b40d7209 */ /* 0x000fe40007810000 */
[----:B-1----:R-:W-:Y:S02]  /*e4a0*/  FMNMX.FTZ R244, R2, R5, !PT ;  /* 0x0000000502f47209 */ /* 0x002fe40007810000 */
[----:B------:R-:W-:Y:S02]  /*e4b0*/  MOV R2, UR29 ;  /* 0x0000001d00027c02 */ /* 0x000fe40008000f00 */
[----:B------:R-:W-:Y:S02]  /*e4c0*/  FSETP.NEU.FTZ.AND P6, PT, R244, -INF , PT ;  /* 0xff800000f400780b */ /* 0x000fe40003fdd000 */
[----:B--2---:R-:W-:-:S04]  /*e4d0*/  FMNMX.FTZ R242, R3, R15, !PT ;  /* 0x0000000f03f27209 */ /* 0x004fc80007810000 */
        /* <DEDUP_REMOVED lines=10> */
[----:B------:R-:W-:-:S03]  /*e580*/  LOP3.LUT R17, R5, UR11, R20, 0x96, !PT ;  /* 0x0000000b05117c12 */ /* 0x000fc6000f8e9614 */
[--C-:B------:R-:W-:Y:S01]  /*e590*/  FFMA.FTZ R8, R8, UR32, -R2.reuse ;  /* 0x0000002008087c23 */ /* 0x100fe20008010802 */
[----:B------:R-:W-:Y:S02]  /*e5a0*/  FMNMX.FTZ R7, R234, R7, !PT ;  /* 0x00000007ea077209 */ /* 0x000fe40007810000 */
[----:B------:R-:W-:Y:S01]  /*e5b0*/  IADD3 R20, R23, 0x4, RZ ;  /* 0x0000000417147810 */ /* 0x000fe20007ffe0ff */
[----:B------:R1:W-:Y:S01]  /*e5c0*/  MUFU.EX2 R194, R8 ;  /* 0x0000000800c27308 */ /* 0x0003e20000000800 */
[----:B------:R-:W-:Y:S01]  /*e5d0*/  FMNMX.FTZ R13, R6, R14, !PT ;  /* 0x0000000e060d7209 */ /* 0x000fe20007810000 */
[----:B------:R-:W-:-:S04]  /*e5e0*/  FFMA.FTZ R14, R25, UR32, -R2 ;  /* 0x00000020190e7c23 */ /* 0x000fc80008010802 */
[----:B------:R-:W2:Y:S02]  /*e5f0*/  SHFL.BFLY PT, R29, R13, 0x1, 0x1f ;  /* 0x0c201f000d1d7f89 */ /* 0x000ea400000e0000 */
[----:B------:R3:W4:Y:S01]  /*e600*/  MUFU.EX2 R35, R14 ;  /* 0x0000000e00237308 */ /* 0x0007220000000800 */
[----:B-1----:R-:W-:Y:S01]  /*e610*/  FMNMX.FTZ R8, R233, R7, !PT ;  /* 0x00000007e9087209 */ /* 0x002fe20007810000 */
[----:B------:R-:W-:-:S03]  /*e620*/  IMAD.WIDE.U32 R6, R20, -0x326172a9, RZ ;  /* 0xcd9e8d5714067825 */ /* 0x000fc600078e00ff */
[----:B------:R-:W-:Y:S02]  /*e630*/  FMNMX.FTZ R8, R230, R8, !PT ;  /* 0x00000008e6087209 */ /* 0x000fe40007810000 */
[----:B------:R-:W-:Y:S02]  /*e640*/  LOP3.LUT R20, R5, UR11, R6, 0x96, !PT ;  /* 0x0000000b05147c12 */ /* 0x000fe4000f8e9606 */
[----:B------:R-:W-:Y:S01]  /*e650*/  FMNMX.FTZ R3, R228, R8, !PT ;  /* 0x00000008e4037209 */ /* 0x000fe20007810000 */
[----:B------:R-:W-:Y:S01]  /*e660*/  FMUL.FTZ R8, R242, UR32 ;  /* 0x00000020f2087c20 */ /* 0x000fe20008410000 */
[----:B---3--:R-:W-:Y:S01]  /*e670*/  LOP3.LUT R14, R7, R22, RZ, 0x3c, !PT ;  /* 0x00000016070e7212 */ /* 0x008fe200078e3cff */
[----:B------:R-:W-:Y:S01]  /*e680*/  FFMA.FTZ R7, R24, UR32, -R2 ;  /* 0x0000002018077c23 */ /* 0x000fe20008010802 */
[----:B------:R-:W-:Y:S01]  /*e690*/  LOP3.LUT R22, R27, UR10, R16, 0x96, !PT ;  /* 0x0000000a1b167c12 */ /* 0x000fe2000f8e9610 */
[----:B------:R-:W-:Y:S01]  /*e6a0*/  IMAD.WIDE.U32 R20, R20, -0x2daee0ad, RZ ;  /* 0xd2511f5314147825 */ /* 0x000fe200078e00ff */
[----:B------:R-:W1:Y:S01]  /*e6b0*/  SHFL.BFLY PT, R27, R3, 0x2, 0x1f ;  /* 0x0c401f00031b7f89 */ /* 0x000e6200000e0000 */
[----:B------:R3:W-:Y:S01]  /*e6c0*/  MUFU.EX2 R195, R7 ;  /* 0x0000000700c37308 */ /* 0x0007e20000000800 */
[----:B------:R-:W-:Y:S01]  /*e6d0*/  FSEL R8, R8, RZ, P5 ;  /* 0x000000ff08087208 */ /* 0x000fe20002800000 */
[----:B------:R-:W-:Y:S01]  /*e6e0*/  IMAD.WIDE.U32 R14, R14, -0x2daee0ad, RZ ;  /* 0xd2511f530e0e7825 */ /* 0x000fe200078e00ff */
[----:B--2---:R-:W-:-:S03]  /*e6f0*/  FMNMX.FTZ R241, R13, R29, !PT ;  /* 0x0000001d0df17209 */ /* 0x004fc60007810000 */
[----:B------:R-:W-:Y:S01]  /*e700*/  IMAD.WIDE.U32 R22, R22, -0x326172a9, RZ ;  /* 0xcd9e8d5716167825 */ /* 0x000fe200078e00ff */
[----:B------:R-:W-:-:S03]  /*e710*/  LOP3.LUT R16, R15, UR10, R16, 0x96, !PT ;  /* 0x0000000a0f107c12 */ /* 0x000fc6000f8e9610 */
[----:B------:R-:W-:Y:S01]  /*e720*/  FFMA.FTZ R18, R18, UR32, -R8 ;  /* 0x0000002012127c23 */ /* 0x000fe20008010808 */
[----:B------:R-:W-:Y:S01]  /*e730*/  LOP3.LUT R5, R21, UR30, R14, 0x96, !PT ;  /* 0x0000001e15057c12 */ /* 0x000fe2000f8e960e */
[----:B------:R-:W-:Y:S01]  /*e740*/  FFMA.FTZ R14, R132, UR32, -R8 ;  /* 0x00000020840e7c23 */ /* 0x000fe20008010808 */
[----:B------:R-:W-:Y:S01]  /*e750*/  LOP3.LUT R24, R23, UR4, R4, 0x96, !PT ;  /* 0x0000000417187c12 */ /* 0x000fe2000f8e9604 */
[----:B------:R-:W-:Y:S01]  /*e760*/  MUFU.EX2 R192, R18 ;  /* 0x0000001200c07308 */ /* 0x000fe20000000800 */
[C---:B------:R-:W-:Y:S01]  /*e770*/  FMUL.FTZ R21, R241.reuse, UR32 ;  /* 0x00000020f1157c20 */ /* 0x040fe20008410000 */
[----:B------:R-:W-:Y:S02]  /*e780*/  FSETP.NEU.FTZ.AND P4, PT, R241, -INF , PT ;  /* 0xff800000f100780b */ /* 0x000fe40003f9d000 */
[----:B------:R-:W-:-:S04]  /*e790*/  IMAD.WIDE.U32 R24, R24, -0x2daee0ad, RZ ;  /* 0xd2511f5318187825 */ /* 0x000fc800078e00ff */
[----:B---3--:R-:W-:Y:S01]  /*e7a0*/  FFMA.FTZ R7, R19, UR32, -R2 ;  /* 0x0000002013077c23 */ /* 0x008fe20008010802 */
[----:B------:R-:W-:Y:S01]  /*e7b0*/  FSEL R21, R21, RZ, P4 ;  /* 0x000000ff15157208 */ /* 0x000fe20002000000 */
[----:B------:R-:W-:Y:S01]  /*e7c0*/  MUFU.EX2 R186, R14 ;  /* 0x0000000e00ba7308 */ /* 0x000fe20000000800 */
[----:B-1----:R-:W-:-:S07]  /*e7d0*/  FMNMX.FTZ R3, R3, R27, !PT ;  /* 0x0000001b03037209 */ /* 0x002fce0007810000 */
[----:B------:R1:W-:Y:S02]  /*e7e0*/  MUFU.EX2 R177, R7 ;  /* 0x0000000700b17308 */ /* 0x0003e40000000800 */
[----:B-1----:R-:W-:-:S04]  /*e7f0*/  IMAD.WIDE.U32 R6, R17, -0x2daee0ad, RZ ;  /* 0xd2511f5311067825 */ /* 0x002fc800078e00ff */
[----:B------:R-:W-:Y:S01]  /*e800*/  IMAD.WIDE.U32 R16, R16, -0x326172a9, RZ ;  /* 0xcd9e8d5710107825 */ /* 0x000fe200078e00ff */
[----:B------:R-:W-:Y:S02]  /*e810*/  LOP3.LUT R7, R7, UR30, R26, 0x96, !PT ;  /* 0x0000001e07077c12 */ /* 0x000fe4000f8e961a */
[----:B------:R-:W-:Y:S02]  /*e820*/  LOP3.LUT R32, R25, UR26, R6, 0x96, !PT ;  /* 0x0000001a19207c12 */ /* 0x000fe4000f8e9606 */
[----:B------:R-:W-:Y:S01]  /*e830*/  LOP3.LUT R18, R17, UR4, R4, 0x96, !PT ;  /* 0x0000000411127c12 */ /* 0x000fe2000f8e9604 */
[----:B------:R-:W-:Y:S01]  /*e840*/  FFMA.FTZ R4, R137, UR32, -R8 ;  /* 0x0000002089047c23 */ /* 0x000fe20008010808 */
[----:B------:R-:W1:Y:S01]  /*e850*/  SHFL.BFLY PT, R17, R3, 0x1, 0x1f ;  /* 0x0c201f0003117f89 */ /* 0x000e6200000e0000 */
[----:B------:R-:W-:Y:S01]  /*e860*/  IMAD.WIDE.U32 R6, R7, -0x326172a9, RZ ;  /* 0xcd9e8d5707067825 */ /* 0x000fe200078e00ff */
[----:B------:R-:W-:Y:S01]  /*e870*/  UIADD3 UR4, UR28, -0x4ab325aa, URZ ;  /* 0xb54cda561c047890 */ /* 0x000fe2000fffe03f */
[----:B------:R2:W-:Y:S02]  /*e880*/  MUFU.EX2 R185, R4 ;  /* 0x0000000400b97308 */ /* 0x0005e40000000800 */
[----:B------:R-:W-:Y:S01]  /*e890*/  IMAD.WIDE.U32 R18, R18, -0x2daee0ad, RZ ;  /* 0xd2511f5312127825 */ /* 0x000fe200078e00ff */
[----:B------:R-:W-:-:S03]  /*e8a0*/  LOP3.LUT R15, R7, UR27, R22, 0x96, !PT ;  /* 0x0000001b070f7c12 */ /* 0x000fc6000f8e9616 */
[----:B------:R-:W-:Y:S01]  /*e8b0*/  FFMA.FTZ R7, R28, UR32, -R21 ;  /* 0x000000201c077c23 */ /* 0x000fe20008010815 */
[----:B------:R-:W-:Y:S01]  /*e8c0*/  LOP3.LUT R20, R19, UR26, R20, 0x96, !PT ;  /* 0x0000001a13147c12 */ /* 0x000fe2000f8e9614 */
[----:B------:R-:W-:Y:S02]  /*e8d0*/  IMAD.WIDE.U32 R14, R15, -0x2daee0ad, RZ ;  /* 0xd2511f530f0e7825 */ /* 0x000fe400078e00ff */
[----:B------:R3:W-:Y:S02]  /*e8e0*/  MUFU.EX2 R187, R7 ;  /* 0x0000000700bb7308 */ /* 0x0007e40000000800 */
[----:B------:R-:W-:Y:S01]  /*e8f0*/  IMAD.WIDE.U32 R182, R20, -0x326172a9, RZ ;  /* 0xcd9e8d5714b67825 */ /* 0x000fe200078e00ff */
[----:B------:R-:W-:-:S03]  /*e900*/  LOP3.LUT R22, R15, UR24, R24, 0x96, !PT ;  /* 0x000000180f167c12 */ /* 0x000fc6000f8e9618 */
[----:B--2---:R-:W-:Y:S01]  /*e910*/  IMAD.WIDE.U32 R4, R5, -0x326172a9, RZ ;  /* 0xcd9e8d5705047825 */ /* 0x004fe200078e00ff */
[----:B-1----:R-:W-:-:S03]  /*e920*/  FMNMX.FTZ R240, R3, R17, !PT ;  /* 0x0000001103f07209 */ /* 0x002fc60007810000 */
[----:B------:R-:W-:Y:S01]  /*e930*/  FFMA.FTZ R3, R193, UR32, -R21 ;  /* 0x00000020c1037c23 */ /* 0x000fe20008010815 */
[----:B------:R-:W-:Y:S01]  /*e940*/  LOP3.LUT R16, R5, UR27, R16, 0x96, !PT ;  /* 0x0000001b05107c12 */ /* 0x000fe2000f8e9610 */
[----:B------:R-:W-:Y:S01]  /*e950*/  FFMA.FTZ R5, R33, UR32, -R8 ;  /* 0x0000002021057c23 */ /* 0x000fe20008010808 */
[----:B------:R-:W-:Y:S01]  /*e960*/  IMAD.WIDE.U32 R32, R32, -0x326172a9, RZ ;  /* 0xcd9e8d5720207825 */ /* 0x000fe200078e00ff */
[----:B------:R-:W-:-:S03]  /*e970*/  FSETP.NEU.FTZ.AND P1, PT, R240, -INF , PT ;  /* 0xff800000f000780b */ /* 0x000fc60003f3d000 */
[----:B---3--:R-:W-:Y:S01]  /*e980*/  FFMA.FTZ R7, R139, UR32, -R21 ;  /* 0x000000208b077c23 */ /* 0x008fe20008010815 */
[----:B------:R1:W-:Y:S01]  /*e990*/  MUFU.EX2 R179, R5 ;  /* 0x0000000500b37308 */ /* 0x0003e20000000800 */
[----:B------:R-:W-:Y:S01]  /*e9a0*/  IMAD.WIDE.U32 R22, R22, -0x326172a9, RZ ;  /* 0xcd9e8d5716167825 */ /* 0x000fe200078e00ff */
[----:B------:R-:W-:Y:S02]  /*e9b0*/  LOP3.LUT R13, R33, UR25, R6, 0x96, !PT ;  /* 0x00000019210d7c12 */ /* 0x000fe4000f8e9606 */
[----:B------:R-:W-:Y:S02]  /*e9c0*/  LOP3.LUT R6, R183, UR25, R4, 0x96, !PT ;  /* 0x00000019b7067c12 */ /* 0x000fe4000f8e9604 */
[----:B------:R-:W-:Y:S01]  /*e9d0*/  LOP3.LUT R23, R23, UR31, R32, 0x96, !PT ;  /* 0x0000001f17177c12 */ /* 0x000fe2000f8e9620 */
[----:B------:R-:W-:Y:S01]  /*e9e0*/  IMAD.WIDE.U32 R172, R13, -0x2daee0ad, RZ ;  /* 0xd2511f530dac7825 */ /* 0x000fe200078e00ff */
[----:B------:R-:W-:Y:S01]  /*e9f0*/  MUFU.EX2 R183, R3 ;  /* 0x0000000300b77308 */ /* 0x000fe20000000800 */
[----:B------:R-:W-:-:S02]  /*ea00*/  FSEL R13, R244, RZ, P6 ;  /* 0x000000fff40d7208 */ /* 0x000fc40003000000 */
[----:B------:R-:W-:-:S04]  /*ea10*/  IMAD.WIDE.U32 R174, R6, -0x2daee0ad, RZ ;  /* 0xd2511f5306ae7825 */ /* 0x000fc800078e00ff */
[----:B------:R-:W-:Y:S01]  /*ea20*/  FMUL.FTZ R6, R240, UR32 ;  /* 0x00000020f0067c20 */ /* 0x000fe20008410000 */
[----:B------:R-:W-:Y:S01]  /*ea30*/  FADD.FTZ R26, R135, -R13 ;  /* 0x8000000d871a7221 */ /* 0x000fe20000010000 */
[----:B------:R-:W-:Y:S01]  /*ea40*/  FSEL R13, R242, RZ, P5 ;  /* 0x000000fff20d7208 */ /* 0x000fe20002800000 */
[----:B------:R2:W3:Y:S01]  /*ea50*/  MUFU.EX2 R178, R7 ;  /* 0x0000000700b27308 */ /* 0x0004e20000000800 */
[----:B-1----:R-:W-:-:S04]  /*ea60*/  IMAD.WIDE.U32 R4, R16, -0x2daee0ad, RZ ;  /* 0xd2511f5310047825 */ /* 0x002fc800078e00ff */
[----:B------:R-:W-:Y:S01]  /*ea70*/  FADD.FTZ R27, R134, -R13 ;  /* 0x8000000d861b7221 */ /* 0x000fe20000010000 */
[----:B------:R-:W-:Y:S02]  /*ea80*/  LOP3.LUT R18, R5, UR24, R18, 0x96, !PT ;  /* 0x0000001805127c12 */ /* 0x000fe4000f8e9612 */
[----:B------:R-:W-:Y:S02]  /*ea90*/  LOP3.LUT R5, R173, UR23, R14, 0x96, !PT ;  /* 0x00000017ad057c12 */ /* 0x000fe4000f8e960e */
[----:B------:R-:W-:Y:S01]  /*eaa0*/  LOP3.LUT R16, R175, UR23, R4, 0x96, !PT ;  /* 0x00000017af107c12 */ /* 0x000fe2000f8e9604 */
[----:B----4-:R-:W-:Y:S01]  /*eab0*/  IMAD.MOV.U32 R175, RZ, RZ, R35 ;  /* 0x000000ffffaf7224 */ /* 0x010fe200078e0023 */
[----:B------:R-:W-:Y:S01]  /*eac0*/  MOV R35, R249 ;  /* 0x000000f900237202 */ /* 0x000fe20000000f00 */
[----:B------:R-:W-:Y:S01]  /*ead0*/  IMAD.WIDE.U32 R4, R5, -0x326172a9, RZ ;  /* 0xcd9e8d5705047825 */ /* 0x000fe200078e00ff */
[----:B--2---:R-:W-:-:S04]  /*eae0*/  FSEL R7, R241, RZ, P4 ;  /* 0x000000fff1077208 */ /* 0x004fc80002000000 */
[----:B------:R-:W-:Y:S02]  /*eaf0*/  LOP3.LUT R3, R5, UR4, R22, 0x96, !PT ;  /* 0x0000000405037c12 */ /* 0x000fe4000f8e9616 */
[----:B------:R-:W-:Y:S01]  /*eb00*/  LOP3.LUT R14, R4, 0xffff, RZ, 0xc0, !PT ;  /* 0x0000ffff040e7812 */ /* 0x000fe200078ec0ff */
[----:B------:R-:W-:Y:S01]  /*eb10*/  FFMA.FTZ R5, R138, UR32, -R21 ;  /* 0x000000208a057c23 */ /* 0x000fe20008010815 */
[----:B------:R-:W-:Y:S01]  /*eb20*/  FSEL R22, R6, RZ, P1 ;  /* 0x000000ff06167208 */ /* 0x000fe20000800000 */
[----:B------:R-:W-:Y:S01]  /*eb30*/  FADD.FTZ R33, R133, -R7 ;  /* 0x8000000785217221 */ /* 0x000fe20000010000 */
        /* <DEDUP_REMOVED lines=9> */
[----:B------:R-:W-:Y:S01]  /*ebd0*/  IMAD.WIDE.U32 R136, R18, -0x326172a9, RZ ;  /* 0xcd9e8d5712887825 */ /* 0x000fe200078e00ff */
        /* <DEDUP_REMOVED lines=9> */
[----:B---3--:R-:W-:Y:S02]  /*ec70*/  MOV R180, R178 ;  /* 0x000000b200b47202 */ /* 0x008fe40000000f00 */
[----:B------:R-:W-:-:S03]  /*ec80*/  MOV R178, R248 ;  /* 0x000000f800b27202 */ /* 0x000fc60000000f00 */
[----:B------:R3:W-:Y:S01]  /*ec90*/  MUFU.EX2 R247, R5 ;  /* 0x0000000500f77308 */ /* 0x0007e20000000800 */
[----:B--2---:R-:W-:-:S04]  /*eca0*/  LOP3.LUT R6, R3, 0xffff, RZ, 0xc0, !PT ;  /* 0x0000ffff03067812 */ /* 0x004fc800078ec0ff */
[----:B-1----:R-:W-:Y:S02]  /*ecb0*/  SHF.R.U32.HI R13, RZ, 0x8, R6 ;  /* 0x00000008ff0d7819 */ /* 0x002fe40000011606 */
[----:B------:R-:W-:-:S04]  /*ecc0*/  LOP3.LUT R6, R7, 0xff, RZ, 0xc0, !PT ;  /* 0x000000ff07067812 */ /* 0x000fc800078ec0ff */
[----:B------:R-:W-:Y:S01]  /*ecd0*/  PRMT R29, R6, 0x5410, R15 ;  /* 0x00005410061d7816 */ /* 0x000fe2000000000f */
[----:B------:R-:W-:Y:S01]  /*ece0*/  FMUL.FTZ R15, R27, UR32 ;  /* 0x000000201b0f7c20 */ /* 0x000fe20008410000 */
[----:B---3--:R-:W-:Y:S01]  /*ecf0*/  IMAD.WIDE.U32 R4, R16, -0x326172a9, RZ ;  /* 0xcd9e8d5710047825 */ /* 0x008fe200078e00ff */
[----:B------:R-:W-:-:S03]  /*ed00*/  LOP3.LUT R16, R3, 0xff, RZ, 0xc0, !PT ;  /* 0x000000ff03107812 */ /* 0x000fc600078ec0ff */
[----:B------:R-:W-:Y:S01]  /*ed10*/  FFMA.FTZ R3, R34, UR32, -R22 ;  /* 0x0000002022037c23 */ /* 0x000fe20008010816 */
[----:B------:R-:W-:-:S03]  /*ed20*/  LOP3.LUT R14, R4, 0xffff, RZ, 0xc0, !PT ;  /* 0x0000ffff040e7812 */ /* 0x000fc600078ec0ff */
        /* <DEDUP_REMOVED lines=20> */
[----:B------:R-:W-:Y:S01]  /*ee70*/  FMUL.FTZ R51, R51, R15 ;  /* 0x0000000f33337220 */ /* 0x000fe20000410000 */
[----:B------:R-:W-:Y:S01]  /*ee80*/  F2FP.BF16.F32.PACK_AB R3, R177, R195 ;  /* 0x000000c3b103723e */ /* 0x000fe200000010ff */
[----:B------:R-:W1:Y:S01]  /*ee90*/  MUFU.EX2 R14, R14 ;  /* 0x0000000e000e7308 */ /* 0x000e620000000800 */
[--C-:B------:R-:W-:Y:S01]  /*eea0*/  HSET2.LE.AND R7, R17, R0.reuse, PT ;  /* 0x0000000011077233 */ /* 0x100fe20003803000 */
[-C--:B------:R-:W-:Y:S01]  /*eeb0*/  FMUL.FTZ R146, R146, R15.reuse ;  /* 0x0000000f92927220 */ /* 0x080fe20000410000 */
[----:B------:R-:W-:Y:S01]  /*eec0*/  F2FP.BF16.F32.PACK_AB R4, R179, R186 ;  /* 0x000000bab304723e */ /* 0x000fe200000010ff */
[----:B------:R-:W-:Y:S01]  /*eed0*/  FMUL.FTZ R147, R147, R15 ;  /* 0x0000000f93937220 */ /* 0x000fe20000410000 */
[----:B------:R-:W-:Y:S01]  /*eee0*/  LOP3.LUT R6, R6, R3, RZ, 0xc0, !PT ;  /* 0x0000000306067212 */ /* 0x000fe200078ec0ff */
[-C--:B------:R-:W-:Y:S01]  /*eef0*/  FMUL.FTZ R154, R154, R15.reuse ;  /* 0x0000000f9a9a7220 */ /* 0x080fe20000410000 */
[----:B------:R-:W-:Y:S01]  /*ef00*/  PRMT R13, R20, 0x5410, R13 ;  /* 0x00005410140d7816 */ /* 0x000fe2000000000d */
[----:B------:R-:W-:Y:S01]  /*ef10*/  FMUL.FTZ R20, R26, UR32 ;  /* 0x000000201a147c20 */ /* 0x000fe20008410000 */
[----:B------:R-:W-:Y:S01]  /*ef20*/  LOP3.LUT R7, R7, R4, RZ, 0xc0, !PT ;  /* 0x0000000407077212 */ /* 0x000fe200078ec0ff */
[----:B------:R-:W2:Y:S01]  /*ef30*/  LDSM.16.MT88.4 R24, [R213+0xa000] ;  /* 0x00a00000d518783b */ /* 0x000ea20000004200 */
[--C-:B------:R-:W-:Y:S01]  /*ef40*/  HSET2.LE.AND R3, R28, R0.reuse, PT ;  /* 0x000000001c037233 */ /* 0x100fe20003803000 */
[-C--:B------:R-:W-:Y:S01]  /*ef50*/  FMUL.FTZ R155, R155, R15.reuse ;  /* 0x0000000f9b9b7220 */ /* 0x080fe20000410000 */
[----:B------:R-:W-:Y:S01]  /*ef60*/  F2FP.BF16.F32.PACK_AB R4, R175, R194 ;  /* 0x000000c2af04723e */ /* 0x000fe200000010ff */
[----:B------:R-:W3:Y:S01]  /*ef70*/  MUFU.EX2 R20, R20 ;  /* 0x0000001400147308 */ /* 0x000ee20000000800 */
[----:B------:R-:W-:Y:S01]  /*ef80*/  LOP3.LUT R5, R19, 0xff, RZ, 0xc0, !PT ;  /* 0x000000ff13057812 */ /* 0x000fe200078ec0ff */
[-C--:B------:R-:W-:Y:S01]  /*ef90*/  FMUL.FTZ R38, R38, R15.reuse ;  /* 0x0000000f26267220 */ /* 0x080fe20000410000 */
[----:B------:R-:W-:Y:S01]  /*efa0*/  LOP3.LUT R4, R3, R4, RZ, 0xc0, !PT ;  /* 0x0000000403047212 */ /* 0x000fe200078ec0ff */
[-C--:B-1----:R-:W-:Y:S01]  /*efb0*/  FMUL.FTZ R140, R140, R14.reuse ;  /* 0x0000000e8c8c7220 */ /* 0x082fe20000410000 */
[----:B------:R-:W-:Y:S01]  /*efc0*/  PRMT R19, R5, 0x5410, R18 ;  /* 0x0000541005137816 */ /* 0x000fe20000000012 */
[-C--:B------:R-:W-:Y:S01]  /*efd0*/  FMUL.FTZ R141, R141, R14.reuse ;  /* 0x0000000e8d8d7220 */ /* 0x080fe20000410000 */
[--C-:B------:R-:W-:Y:S01]  /*efe0*/  HSET2.LE.AND R3, R29, R0.reuse, PT ;  /* 0x000000001d037233 */ /* 0x100fe20003803000 */
[----:B------:R-:W-:Y:S01]  /*eff0*/  FMUL.FTZ R148, R148, R14 ;  /* 0x0000000e94947220 */ /* 0x000fe20000410000 */
[----:B------:R-:W-:Y:S01]  /*f000*/  F2FP.BF16.F32.PACK_AB R5, R185, R192 ;  /* 0x000000c0b905723e */ /* 0x000fe200000010ff */
[-C--:B------:R-:W-:Y:S01]  /*f010*/  FMUL.FTZ R149, R149, R14.reuse ;  /* 0x0000000e95957220 */ /* 0x080fe20000410000 */
[--C-:B------:R-:W-:Y:S01]  /*f020*/  HSET2.LE.AND R13, R13, R0.reuse, PT ;  /* 0x000000000d0d7233 */ /* 0x100fe20003803000 */
[----:B------:R-:W-:Y:S01]  /*f030*/  FMUL.FTZ R39, R39, R15 ;  /* 0x0000000f27277220 */ /* 0x000fe20000410000 */
[----:B------:R-:W-:Y:S01]  /*f040*/  LOP3.LUT R5, R3, R5, RZ, 0xc0, !PT ;  /* 0x0000000503057212 */ /* 0x000fe200078ec0ff */
[-C--:B------:R-:W-:Y:S01]  /*f050*/  FMUL.FTZ R40, R40, R14.reuse ;  /* 0x0000000e28287220 */ /* 0x080fe20000410000 */
[--C-:B------:R-:W-:Y:S01]  /*f060*/  HSET2.LE.AND R3, R19, R0.reuse, PT ;  /* 0x0000000013037233 */ /* 0x100fe20003803000 */
[----:B------:R-:W-:Y:S01]  /*f070*/  FMUL.FTZ R41, R41, R14 ;  /* 0x0000000e29297220 */ /* 0x000fe20000410000 */
[----:B------:R-:W-:Y:S01]  /*f080*/  F2FP.BF16.F32.PACK_AB R18, R176, R180 ;  /* 0x000000b4b012723e */ /* 0x000fe200000010ff */
[----:B---3--:R-:W-:Y:S01]  /*f090*/  FMUL.FTZ R48, R48, R20 ;  /* 0x0000001430307220 */ /* 0x008fe20000410000 */
[----:B------:R-:W-:Y:S01]  /*f0a0*/  F2FP.BF16.F32.PACK_AB R19, R235, R246 ;  /* 0x000000f6eb13723e */ /* 0x000fe200000010ff */
[----:B------:R-:W-:Y:S01]  /*f0b0*/  FMUL.FTZ R49, R49, R20 ;  /* 0x0000001431317220 */ /* 0x000fe20000410000 */
[----:B------:R-:W-:Y:S01]  /*f0c0*/  LOP3.LUT R18, R13, R18, RZ, 0xc0, !PT ;  /* 0x000000120d127212 */ /* 0x000fe200078ec0ff */
[-C--:B------:R-:W-:Y:S01]  /*f0d0*/  FMUL.FTZ R144, R144, R20.reuse ;  /* 0x0000001490907220 */ /* 0x080fe20000410000 */
[----:B------:R-:W-:Y:S01]  /*f0e0*/  LOP3.LUT R19, R3, R19, RZ, 0xc0, !PT ;  /* 0x0000001303137212 */ /* 0x000fe200078ec0ff */
[----:B------:R1:W3:Y:S01]  /*f0f0*/  MUFU.EX2 R13, R31 ;  /* 0x0000001f000d7308 */ /* 0x0002e20000000800 */
[--C-:B------:R-:W-:Y:S01]  /*f100*/  HSET2.LE.AND R3, R30, R0.reuse, PT ;  /* 0x000000001e037233 */ /* 0x100fe20003803000 */
[-C--:B------:R-:W-:Y:S01]  /*f110*/  FMUL.FTZ R145, R145, R20.reuse ;  /* 0x0000001491917220 */ /* 0x080fe20000410000 */
[----:B------:R-:W-:Y:S01]  /*f120*/  HSET2.LE.AND R16, R16, R0, PT ;  /* 0x0000000010107233 */ /* 0x000fe20003803000 */
[-C--:B------:R-:W-:Y:S01]  /*f130*/  FMUL.FTZ R152, R152, R20.reuse ;  /* 0x0000001498987220 */ /* 0x080fe20000410000 */
[----:B------:R-:W-:Y:S01]  /*f140*/  F2FP.BF16.F32.PACK_AB R17, R183, R187 ;  /* 0x000000bbb711723e */ /* 0x000fe200000010ff */
[-C--:B------:R-:W-:Y:S01]  /*f150*/  FMUL.FTZ R153, R153, R20.reuse ;  /* 0x0000001499997220 */ /* 0x080fe20000410000 */
[-C--:B------:R-:W-:Y:S01]  /*f160*/  FMUL.FTZ R36, R36, R20.reuse ;  /* 0x0000001424247220 */ /* 0x080fe20000410000 */
[-C--:B------:R-:W-:Y:S01]  /*f170*/  FMUL.FTZ R37, R37, R20.reuse ;  /* 0x0000001425257220 */ /* 0x080fe20000410000 */
[----:B------:R-:W-:Y:S01]  /*f180*/  LOP3.LUT R16, R16, R17, RZ, 0xc0, !PT ;  /* 0x0000001110107212 */ /* 0x000fe200078ec0ff */
[-C--:B------:R-:W-:Y:S01]  /*f190*/  FMUL.FTZ R168, R168, R20.reuse ;  /* 0x00000014a8a87220 */ /* 0x080fe20000410000 */
[----:B------:R-:W-:Y:S01]  /*f1a0*/  F2FP.BF16.F32.PACK_AB R17, R245, R247 ;  /* 0x000000f7f511723e */ /* 0x000fe200000010ff */
[C---:B--2---:R-:W-:Y:S01]  /*f1b0*/  HMMA.16816.F32.BF16 R144, R4.reuse, R24, R144 ;  /* 0x000000180490723c */ /* 0x044fe20000041890 */
[-C--:B------:R-:W-:Y:S01]  /*f1c0*/  FMUL.FTZ R169, R169, R20.reuse ;  /* 0x00000014a9a97220 */ /* 0x080fe20000410000 */
[----:B------:R-:W-:Y:S01]  /*f1d0*/  FMUL.FTZ R170, R170, R15 ;  /* 0x0000000faaaa7220 */ /* 0x000fe20000410000 */
[----:B------:R-:W-:Y:S01]  /*f1e0*/  LOP3.LUT R17, R3, R17, RZ, 0xc0, !PT ;  /* 0x0000001103117212 */ /* 0x000fe200078ec0ff */
[----:B------:R-:W-:Y:S01]  /*f1f0*/  FMUL.FTZ R171, R171, R15 ;  /* 0x0000000fabab7220 */ /* 0x000fe20000410000 */
[----:B-1----:R-:W1:Y:S01]  /*f200*/  LDSM.16.MT88.4 R28, [R215+0xa000] ;  /* 0x00a00000d71c783b */ /* 0x002e620000004200 */
[-C--:B---3--:R-:W-:Y:S01]  /*f210*/  FMUL.FTZ R142, R142, R13.reuse ;  /* 0x0000000d8e8e7220 */ /* 0x088fe20000410000 */
[-C--:B------:R-:W-:Y:S01]  /*f220*/  FMUL.FTZ R143, R143, R13.reuse ;  /* 0x0000000d8f8f7220 */ /* 0x080fe20000410000 */
[-C--:B------:R-:W-:Y:S01]  /*f230*/  FMUL.FTZ R150, R150, R13.reuse ;  /* 0x0000000d96967220 */ /* 0x080fe20000410000 */
[-C--:B------:R-:W-:Y:S01]  /*f240*/  FMUL.FTZ R151, R151, R13.reuse ;  /* 0x0000000d97977220 */ /* 0x080fe20000410000 */
        /* <DEDUP_REMOVED lines=20> */
[----:B------:R-:W-:Y:S01]  /*f390*/  FMUL.FTZ R67, R67, R15 ;  /* 0x0000000f43437220 */ /* 0x000fe20000410000 */
[----:B------:R-:W-:Y:S01]  /*f3a0*/  IMAD.MOV.U32 R149, RZ, RZ, R192 ;  /* 0x000000ffff957224 */ /* 0x000fe200078e00c0 */
[----:B------:R-:W-:Y:S01]  /*f3b0*/  MOV R192, R35 ;  /* 0x0000002300c07202 */ /* 0x000fe20000000f00 */
[-C--:B------:R-:W-:Y:S01]  /*f3c0*/  FMUL.FTZ R97, R97, R20.reuse ;  /* 0x0000001461617220 */ /* 0x080fe20000410000 */
[----:B------:R-:W-:Y:S01]  /*f3d0*/  LDSM.16.MT88.4 R32, [R215+0xb000] ;  /* 0x00b00000d720783b */ /* 0x000fe20000004200 */
        /* <DEDUP_REMOVED lines=10> */
[C---:B-1----:R-:W-:Y:S01]  /*f480*/  HMMA.16816.F32.BF16 R196, R4.reuse, R30, R48 ;  /* 0x0000001e04c4723c */ /* 0x042fe20000041830 */
[----:B------:R-:W1:Y:S01]  /*f490*/  LDSM.16.MT88.4 R48, [R217+0xb000] ;  /* 0x00b00000d930783b */ /* 0x000e620000004200 */
[----:B------:R-:W-:Y:S01]  /*f4a0*/  MOV R138, R135 ;  /* 0x00000087008a7202 */ /* 0x000fe20000000f00 */
[-C--:B------:R-:W-:Y:S01]  /*f4b0*/  FMUL.FTZ R86, R86, R15.reuse ;  /* 0x0000000f56567220 */ /* 0x080fe20000410000 */
[-C--:B------:R-:W-:Y:S01]  /*f4c0*/  FMUL.FTZ R87, R87, R15.reuse ;  /* 0x0000000f57577220 */ /* 0x080fe20000410000 */
[----:B------:R-:W3:Y:S01]  /*f4d0*/  LDSM.16.MT88.4 R132, [R218+0xa000] ;  /* 0x00a00000da84783b */ /* 0x000ee20000004200 */
[-C--:B------:R-:W-:Y:S01]  /*f4e0*/  HMMA.16816.F32.BF16 R208, R4, R28.reuse, R36 ;  /* 0x0000001c04d0723c */ /* 0x080fe20000041824 */
[-C--:B------:R-:W-:Y:S01]  /*f4f0*/  FMUL.FTZ R98, R98, R15.reuse ;  /* 0x0000000f62627220 */ /* 0x080fe20000410000 */
[-C--:B------:R-:W-:Y:S01]  /*f500*/  FMUL.FTZ R99, R99, R15.reuse ;  /* 0x0000000f63637220 */ /* 0x080fe20000410000 */
[----:B------:R-:W4:Y:S01]  /*f510*/  LDSM.16.MT88.4 R36, [R217+0xa000] ;  /* 0x00a00000d924783b */ /* 0x000f220000004200 */
[-C--:B------:R-:W-:Y:S01]  /*f520*/  FMUL.FTZ R113, R113, R20.reuse ;  /* 0x0000001471717220 */ /* 0x080fe20000410000 */
[-C--:B------:R-:W-:Y:S01]  /*f530*/  FMUL.FTZ R156, R156, R20.reuse ;  /* 0x000000149c9c7220 */ /* 0x080fe20000410000 */
[----:B------:R-:W-:Y:S01]  /*f540*/  HMMA.16816.F32.BF16 R236, R16, R28, R40 ;  /* 0x0000001c10ec723c */ /* 0x000fe20000041828 */
        /* <DEDUP_REMOVED lines=20> */
[----:B------:R-:W-:Y:S01]  /*f690*/  FMUL.FTZ R47, R47, R13 ;  /* 0x0000000d2f2f7220 */ /* 0x000fe20000410000 */
[----:B------:R-:W-:Y:S01]  /*f6a0*/  MOV R150, R195 ;  /* 0x000000c300967202 */ /* 0x000fe20000000f00 */
        /* <DEDUP_REMOVED lines=12> */
[----:B---3--:R-:W-:Y:S01]  /*f770*/  HMMA.16816.F32.BF16 R52, R4, R132, R52 ;  /* 0x000000840434723c */ /* 0x008fe20000041834 */
[----:B------:R-:W-:-:S02]  /*f780*/  IMAD.MOV.U32 R169, RZ, RZ, R3 ;  /* 0x000000ffffa97224 */ /* 0x000fc400078e0003 */
[--C-:B------:R-:W-:Y:S01]  /*f790*/  FFMA.FTZ R3, R190, UR32, -R2.reuse ;  /* 0x00000020be037c23 */ /* 0x100fe20008010802 */
[----:B------:R-:W-:Y:S01]  /*f7a0*/  MOV R168, R186 ;  /* 0x000000ba00a87202 */ /* 0x000fe20000000f00 */
[-C--:B------:R-:W-:Y:S01]  /*f7b0*/  FMUL.FTZ R58, R58, R13.reuse ;  /* 0x0000000d3a3a7220 */ /* 0x080fe20000410000 */
[----:B------:R-:W-:Y:S01]  /*f7c0*/  MOV R170, R184 ;  /* 0x000000b800aa7202 */ /* 0x000fe20000000f00 */
[----:B------:R1:W-:Y:S01]  /*f7d0*/  MUFU.EX2 R190, R3 ;  /* 0x0000000300be7308 */ /* 0x0003e20000000800 */
[C---:B------:R-:W-:Y:S01]  /*f7e0*/  HMMA.16816.F32.BF16 R64, R4.reuse, R134, R64 ;  /* 0x000000860440723c */ /* 0x040fe20000041840 */
[----:B------:R-:W-:Y:S01]  /*f7f0*/  MOV R171, R194 ;  /* 0x000000c200ab7202 */ /* 0x000fe20000000f00 */
        /* <DEDUP_REMOVED lines=14> */
[----:B-1----:R-:W-:Y:S01]  /*f8e0*/  FFMA.FTZ R3, R189, UR32, -R2 ;  /* 0x00000020bd037c23 */ /* 0x002fe20008010802 */
        /* <DEDUP_REMOVED lines=9> */
[----:B------:R-:W-:Y:S01]  /*f980*/  FMUL.FTZ R165, R165, R14 ;  /* 0x0000000ea5a57220 */ /* 0x000fe20000410000 */
[-C--:B------:R-:W-:Y:S01]  /*f990*/  FMUL.FTZ R166, R166, R13.reuse ;  /* 0x0000000da6a67220 */ /* 0x080fe20000410000 */
[----:B------:R-:W-:Y:S01]  /*f9a0*/  FMUL.FTZ R167, R167, R13 ;  /* 0x0000000da7a77220 */ /* 0x000fe20000410000 */
[----:B------:R-:W-:Y:S01]  /*f9b0*/  MOV R148, R192 ;  /* 0x000000c000947202 */ /* 0x000fe20000000f00 */
[----:B-----5:R-:W-:Y:S01]  /*f9c0*/  HMMA.16816.F32.BF16 R156, R4, R40, R156 ;  /* 0x00000028049c723c */ /* 0x020fe2000004189c */
[----:B------:R-:W-:-:S02]  /*f9d0*/  IMAD.MOV.U32 R28, RZ, RZ, R185 ;  /* 0x000000ffff1c7224 */ /* 0x000fc400078e00b9 */
[-C--:B------:R-:W-:Y:S01]  /*f9e0*/  FMUL.FTZ R72, R72, R14.reuse ;  /* 0x0000000e48487220 */ /* 0x080fe20000410000 */
[-C--:B------:R-:W-:Y:S01]  /*f9f0*/  FMUL.FTZ R73, R73, R14.reuse ;  /* 0x0000000e49497220 */ /* 0x080fe20000410000 */
[-C--:B------:R-:W-:Y:S01]  /*fa00*/  FMUL.FTZ R74, R74, R13.reuse ;  /* 0x0000000d4a4a7220 */ /* 0x080fe20000410000 */
[-C--:B------:R-:W-:Y:S01]  /*fa10*/  FMUL.FTZ R75, R75, R13.reuse ;  /* 0x0000000d4b4b7220 */ /* 0x080fe20000410000 */
[C---:B------:R-:W-:Y:S01]  /*fa20*/  HMMA.16816.F32.BF16 R120, R4.reuse, R42, R120 ;  /* 0x0000002a0478723c */ /* 0x040fe20000041878 */
[--C-:B-1----:R-:W-:Y:S01]  /*fa30*/  FFMA.FTZ R3, R188, UR32, -R2.reuse ;  /* 0x00000020bc037c23 */ /* 0x102fe20008010802 */
[----:B------:R-:W-:Y:S01]  /*fa40*/  FFMA.FTZ R2, R181, UR32, -R2 ;  /* 0x00000020b5027c23 */ /* 0x000fe20008010802 */
[-C--:B------:R-:W-:Y:S01]  /*fa50*/  FMUL.FTZ R76, R76, R14.reuse ;  /* 0x0000000e4c4c7220 */ /* 0x080fe20000410000 */
[-C--:B------:R-:W-:Y:S01]  /*fa60*/  FMUL.FTZ R77, R77, R14.reuse ;  /* 0x0000000e4d4d7220 */ /* 0x080fe20000410000 */
[-C--:B------:R-:W-:Y:S01]  /*fa70*/  FMUL.FTZ R78, R78, R13.reuse ;  /* 0x0000000d4e4e7220 */ /* 0x080fe20000410000 */
[----:B------:R-:W-:Y:S01]  /*fa80*/  HMMA.16816.F32.BF16 R124, R4, R48, R124 ;  /* 0x00000030047c723c */ /* 0x000fe2000004187c */
[----:B------:R-:W-:Y:S01]  /*fa90*/  MUFU.EX2 R181, R2 ;  /* 0x0000000200b57308 */ /* 0x000fe20000000800 */
[-C--:B------:R-:W-:Y:S01]  /*faa0*/  FMUL.FTZ R79, R79, R13.reuse ;  /* 0x0000000d4f4f7220 */ /* 0x080fe20000410000 */
[-C--:B------:R-:W-:Y:S01]  /*fab0*/  FMUL.FTZ R128, R128, R14.reuse ;  /* 0x0000000e80807220 */ /* 0x080fe20000410000 */
[----:B------:R-:W-:Y:S01]  /*fac0*/  FMUL.FTZ R129, R129, R14 ;  /* 0x0000000e81817220 */ /* 0x000fe20000410000 */
[----:B------:R-:W-:Y:S01]  /*fad0*/  FMUL.FTZ R130, R130, R13 ;  /* 0x0000000d82827220 */ /* 0x000fe20000410000 */
[C---:B------:R-:W-:Y:S01]  /*fae0*/  HMMA.16816.F32.BF16 R204, R16.reuse, R30, R44 ;  /* 0x0000001e10cc723c */ /* 0x040fe2000004182c */
[----:B------:R-:W-:Y:S01]  /*faf0*/  IMAD.MOV.U32 R5, RZ, RZ, R176 ;  /* 0x000000ffff057224 */ /* 0x000fe200078e00b0 */
[----:B------:R-:W-:Y:S01]  /*fb00*/  MOV R6, R179 ;  /* 0x000000b300067202 */ /* 0x000fe20000000f00 */
[----:B------:R-:W-:Y:S01]  /*fb10*/  FFMA.FTZ R4, R201, UR32, -R8 ;  /* 0x00000020c9047c23 */ /* 0x000fe20008010808 */
        /* <DEDUP_REMOVED lines=17> */
[--C-:B------:R-:W-:Y:S01]  /*fc30*/  FFMA.FTZ R5, R200, UR32, -R8.reuse ;  /* 0x00000020c8057c23 */ /* 0x100fe20008010808 */
[----:B------:R-:W-:Y:S01]  /*fc40*/  MOV R150, R183 ;  /* 0x000000b700967202 */ /* 0x000fe20000000f00 */
[--C-:B------:R-:W-:Y:S01]  /*fc50*/  FFMA.FTZ R24, R191, UR32, -R8.reuse ;  /* 0x00000020bf187c23 */ /* 0x100fe20008010808 */
[----:B------:R1:W2:Y:S01]  /*fc60*/  MUFU.EX2 R183, R3 ;  /* 0x0000000300b77308 */ /* 0x0002a20000000800 */
[----:B------:R-:W-:Y:S01]  /*fc70*/  MOV R200, R7 ;  /* 0x0000000700c87202 */ /* 0x000fe20000000f00 */
[----:B------:R-:W-:Y:S01]  /*fc80*/  FFMA.FTZ R7, R202, UR32, -R8 ;  /* 0x00000020ca077c23 */ /* 0x000fe20008010808 */
[----:B------:R-:W-:Y:S01]  /*fc90*/  MOV R168, R169 ;  /* 0x000000a900a87202 */ /* 0x000fe20000000f00 */
[C---:B------:R-:W-:Y:S01]  /*fca0*/  HMMA.16816.F32.BF16 R192, R16.reuse, R134, R60 ;  /* 0x0000008610c0723c */ /* 0x040fe2000004183c */
[----:B------:R-:W-:Y:S01]  /*fcb0*/  MOV R169, R170 ;  /* 0x000000aa00a97202 */ /* 0x000fe20000000f00 */
[----:B------:R-:W-:Y:S01]  /*fcc0*/  FMUL.FTZ R93, R93, R14 ;  /* 0x0000000e5d5d7220 */ /* 0x000fe20000410000 */
[----:B------:R-:W-:Y:S01]  /*fcd0*/  MOV R202, R46 ;  /* 0x0000002e00ca7202 */ /* 0x000fe20000000f00 */
[----:B------:R-:W-:Y:S01]  /*fce0*/  MUFU.EX2 R173, R24 ;  /* 0x0000001800ad7308 */ /* 0x000fe20000000800 */
[----:B------:R-:W-:Y:S01]  /*fcf0*/  MOV R41, R47 ;  /* 0x0000002f00297202 */ /* 0x000fe20000000f00 */
[C---:B------:R-:W-:Y:S01]  /*fd00*/  HMMA.16816.F32.BF16 R104, R16.reuse, R32, R104 ;  /* 0x000000201068723c */ /* 0x040fe20000041868 */
[----:B------:R-:W-:Y:S01]  /*fd10*/  MOV R170, R171 ;  /* 0x000000ab00aa7202 */ /* 0x000fe20000000f00 */
[----:B------:R-:W3:Y:S01]  /*fd20*/  LDSM.16.MT88.4 R44, [R215+0xa800] ;  /* 0x00a80000d72c783b */ /* 0x000ee20000004200 */
[----:B------:R-:W-:Y:S01]  /*fd30*/  IMAD.MOV.U32 R171, RZ, RZ, R175 ;  /* 0x000000ffffab7224 */ /* 0x000fe200078e00af */
[----:B------:R-:W-:Y:S01]  /*fd40*/  MOV R191, R180 ;  /* 0x000000b400bf7202 */ /* 0x000fe20000000f00 */
[----:B------:R-:W-:Y:S01]  /*fd50*/  IMAD.MOV.U32 R40, RZ, RZ, R168 ;  /* 0x000000ffff287224 */ /* 0x000fe200078e00a8 */
[----:B------:R4:W-:Y:S01]  /*fd60*/  MUFU.EX2 R175, R4 ;  /* 0x0000000400af7308 */ /* 0x0009e20000000800 */
[----:B-1----:R-:W-:Y:S01]  /*fd70*/  IMAD.WIDE.U32 R2, R23, -0x2daee0ad, RZ ;  /* 0xd2511f5317027825 */ /* 0x002fe200078e00ff */
[----:B------:R-:W-:Y:S01]  /*fd80*/  HMMA.16816.F32.BF16 R132, R16, R34, R108 ;  /* 0x000000221084723c */ /* 0x000fe2000004186c */
[----:B------:R-:W-:-:S02]  /*fd90*/  MOV R29, R187 ;  /* 0x000000bb001d7202 */ /* 0x000fc40000000f00 */
[-C--:B------:R-:W-:Y:S01]  /*fda0*/  FMUL.FTZ R94, R94, R13.reuse ;  /* 0x0000000d5e5e7220 */ /* 0x080fe20000410000 */
[----:B------:R-:W-:Y:S01]  /*fdb0*/  FMUL.FTZ R95, R95, R13 ;  /* 0x0000000d5f5f7220 */ /* 0x000fe20000410000 */
[--C-:B------:R-:W-:Y:S01]  /*fdc0*/  SHF.R.U32.HI R6, RZ, 0x10, R2.reuse ;  /* 0x00000010ff067819 */ /* 0x100fe20000011602 */
[----:B------:R-:W1:Y:S01]  /*fdd0*/  LDSM.16.MT88.4 R60, [R218+0xa800] ;  /* 0x00a80000da3c783b */ /* 0x000e620000004200 */
[----:B------:R5:W2:Y:S01]  /*fde0*/  MUFU.EX2 R180, R5 ;  /* 0x0000000500b47308 */ /* 0x000aa20000000800 */
[----:B------:R-:W-:Y:S01]  /*fdf0*/  LOP3.LUT R23, R2, 0xff, RZ, 0xc0, !PT ;  /* 0x000000ff02177812 */ /* 0x000fe200078ec0ff */
[C---:B------:R-:W-:Y:S01]  /*fe00*/  HMMA.16816.F32.BF16 R32, R16.reuse, R42, R160 ;  /* 0x0000002a1020723c */ /* 0x040fe200000418a0 */
[----:B------:R-:W-:Y:S01]  /*fe10*/  SHF.R.U32.HI R25, RZ, 0x18, R2 ;  /* 0x00000018ff197819 */ /* 0x000fe20000011602 */
[----:B------:R-:W-:Y:S01]  /*fe20*/  LDSM.16.MT88.4 R108, [R215+0xb800] ;  /* 0x00b80000d76c783b */ /* 0x000fe20000004200 */
[----:B------:R-:W-:Y:S02]  /*fe30*/  LOP3.LUT R6, R6, 0xff, RZ, 0xc0, !PT ;  /* 0x000000ff06067812 */ /* 0x000fe400078ec0ff */
[----:B------:R-:W-:Y:S01]  /*fe40*/  MOV R151, R178 ;  /* 0x000000b200977202 */ /* 0x000fe20000000f00 */
[----:B------:R-:W-:Y:S01]  /*fe50*/  HMMA.16816.F32.BF16 R164, R16, R48, R164 ;  /* 0x0000003010a4723c */ /* 0x000fe200000418a4 */
[----:B----4-:R-:W-:Y:S01]  /*fe60*/  LOP3.LUT R4, R2, 0xffff, RZ, 0xc0, !PT ;  /* 0x0000ffff02047812 */ /* 0x010fe200078ec0ff */
[----:B------:R-:W-:Y:S01]  /*fe70*/  LDSM.16.MT88.4 R160, [R218+0xb800] ;  /* 0x00b80000daa0783b */ /* 0x000fe20000004200 */
[----:B------:R-:W-:-:S02]  /*fe80*/  LOP3.LUT R2, R3, UR4, R172, 0x96, !PT ;  /* 0x0000000403027c12 */ /* 0x000fc4000f8e96ac */
[----:B------:R-:W-:Y:S01]  /*fe90*/  SHF.R.U32.HI R4, RZ, 0x8, R4 ;  /* 0x00000008ff047819 */ /* 0x000fe20000011604 */
[----:B------:R4:W3:Y:S01]  /*fea0*/  MUFU.EX2 R172, R7 ;  /* 0x0000000700ac7308 */ /* 0x0008e20000000800 */
[----:B------:R-:W-:Y:S01]  /*feb0*/  PRMT R6, R6, 0x5410, R25 ;  /* 0x0000541006067816 */ /* 0x000fe20000000019 */
[C---:B------:R-:W-:Y:S01]  /*fec0*/  HMMA.16816.F32.BF16 R72, R16.reuse, R36, R72 ;  /* 0x000000241048723c */ /* 0x040fe20000041848 */
[----:B------:R-:W-:Y:S02]  /*fed0*/  PRMT R3, R23, 0x5410, R4 ;  /* 0x0000541017037816 */ /* 0x000fe40000000004 */
[C---:B------:R-:W-:Y:S02]  /*fee0*/  LOP3.LUT R4, R2.reuse, 0xffff, RZ, 0xc0, !PT ;  /* 0x0000ffff02047812 */ /* 0x040fe400078ec0ff */
[----:B-----5:R-:W-:Y:S01]  /*fef0*/  SHF.R.U32.HI R5, RZ, 0x10, R2 ;  /* 0x00000010ff057819 */ /* 0x020fe20000011602 */
[----:B------:R-:W-:Y:S01]  /*ff00*/  HMMA.16816.F32.BF16 R184, R16, R38, R76 ;  /* 0x0000002610b8723c */ /* 0x000fe2000004184c */
[----:B------:R-:W-:Y:S01]  /*ff10*/  LOP3.LUT R24, R2, 0xff, RZ, 0xc0, !PT ;  /* 0x000000ff02187812 */ /* 0x000fe200078ec0ff */
[----:B------:R-:W5:Y:S01]  /*ff20*/  LDSM.16.MT88.4 R76, [R217+0xa800] ;  /* 0x00a80000d94c783b */ /* 0x000f620000004200 */
[----:B------:R-:W-:-:S02]  /*ff30*/  SHF.R.U32.HI R8, RZ, 0x8, R4 ;  /* 0x00000008ff087819 */ /* 0x000fc40000011604 */
[----:B------:R-:W-:Y:S01]  /*ff40*/  SHF.R.U32.HI R23, RZ, 0x18, R2 ;  /* 0x00000018ff177819 */ /* 0x000fe20000011602 */
[----:B------:R-:W-:Y:S01]  /*ff50*/  HMMA.16816.F32.BF16 R176, R16, R26, R92 ;  /* 0x0000001a10b0723c */ /* 0x000fe2000004185c */
[--C-:B------:R-:W-:Y:S01]  /*ff60*/  HSET2.LE.AND R4, R3, R0.reuse, PT ;  /* 0x0000000003047233 */ /* 0x100fe20003803000 */
[----:B------:R-:W5:Y:S01]  /*ff70*/  LDSM.16.MT88.4 R92, [R213+0xb800] ;  /* 0x00b80000d55c783b */ /* 0x000f620000004200 */
[----:B----4-:R-:W-:Y:S02]  /*ff80*/  LOP3.LUT R7, R5, 0xff, RZ, 0xc0, !PT ;  /* 0x000000ff05077812 */ /* 0x010fe400078ec0ff */
[----:B------:R-:W-:Y:S02]  /*ff90*/  HSET2.LE.AND R5, R6, R0, PT ;  /* 0x0000000006057233 */ /* 0x000fe40003803000 */
[----:B--2---:R-:W-:Y:S02]  /*ffa0*/  F2FP.BF16.F32.PACK_AB R2, R181, R183 ;  /* 0x000000b7b502723e */ /* 0x004fe400000010ff */
[----:B------:R-:W-:Y:S01]  /*ffb0*/  PRMT R6, R24, 0x5410, R8 ;  /* 0x0000541018067816 */ /* 0x000fe20000000008 */
[----:B------:R-:W-:Y:S01]  /*ffc0*/  IMAD.MOV.U32 R8, RZ, RZ, R29 ;  /* 0x000000ffff087224 */ /* 0x000fe200078e001d */
[----:B------:R-:W-:Y:S01]  /*ffd0*/  F2FP.BF16.F32.PACK_AB R3, R173, R180 ;  /* 0x000000b4ad03723e */ /* 0x000fe200000010ff */
[----:B------:R-:W-:Y:S01]  /*ffe0*/  LDSM.16.MT88.4 R24, [R217+0xb800] ;  /* 0x00b80000d918783b */ /* 0x000fe20000004200 */
[----:B------:R-:W-:-:S02]  /*fff0*/  MOV R42, R170 ;  /* 0x000000aa002a7202 */ /* 0x000fc40000000f00 */
[----:B------:R-:W-:Y:S02]  /*10000*/  PRMT R7, R7, 0x5410, R23 ;  /* 0x0000541007077816 */ /* 0x000fe40000000017 */
[----:B------:R-:W-:Y:S02]  /*10010*/  MOV R49, R171 ;  /* 0x000000ab00317202 */ /* 0x000fe40000000f00 */
[----:B------:R-:W-:Y:S02]  /*10020*/  LOP3.LUT R170, R4, R2, RZ, 0xc0, !PT ;  /* 0x0000000204aa7212 */ /* 0x000fe400078ec0ff */
[----:B------:R-:W-:Y:S02]  /*10030*/  LOP3.LUT R171, R5, R3, RZ, 0xc0, !PT ;  /* 0x0000000305ab7212 */ /* 0x000fe400078ec0ff */
[----:B------:R-:W-:Y:S02]  /*10040*/  HSET2.LE.AND R2, R6, R0, PT ;  /* 0x0000000006027233 */ /* 0x000fe40003803000 */
[----:B------:R-:W-:-:S02]  /*10050*/  F2FP.BF16.F32.PACK_AB R3, R189, R190 ;  /* 0x000000bebd03723e */ /* 0x000fc400000010ff */
[----:B------:R-:W-:Y:S02]  /*10060*/  HSET2.LE.AND R4, R7, R0, PT ;  /* 0x0000000007047233 */ /* 0x000fe40003803000 */
[----:B---3--:R-:W-:Y:S02]  /*10070*/  F2FP.BF16.F32.PACK_AB R5, R172, R175 ;  /* 0x000000afac05723e */ /* 0x008fe400000010ff */
[----:B------:R-:W-:Y:S01]  /*10080*/  LOP3.LUT R168, R2, R3, RZ, 0xc0, !PT ;  /* 0x0000000302a87212 */ /* 0x000fe200078ec0ff */
[--C-:B------:R-:W-:Y:S01]  /*10090*/  FFMA.FTZ R2, R232, UR32, -R21.reuse ;  /* 0x00000020e8027c23 */ /* 0x100fe20008010815 */
[----:B------:R-:W-:Y:S02]  /*100a0*/  MOV R43, R169 ;  /* 0x000000a9002b7202 */ /* 0x000fe40000000f00 */
[----:B------:R-:W-:Y:S01]  /*100b0*/  LOP3.LUT R169, R4, R5, RZ, 0xc0, !PT ;  /* 0x0000000504a97212 */ /* 0x000fe200078ec0ff */
[----:B------:R2:W-:Y:S01]  /*100c0*/  MUFU.EX2 R136, R2 ;  /* 0x0000000200887308 */ /* 0x0005e20000000800 */
[----:B------:R-:W-:Y:S01]  /*100d0*/  MOV R48, R28 ;  /* 0x0000001c00307202 */ /* 0x000fe20000000f00 */
[----:B------:R-:W-:Y:S01]  /*100e0*/  FFMA.FTZ R4, R203, UR32, -R21 ;  /* 0x00000020cb047c23 */ /* 0x000fe20008010815 */
[----:B------:R-:W-:Y:S01]  /*100f0*/  LOP3.LUT R3, R137, UR31, R182, 0x96, !PT ;  /* 0x0000001f89037c12 */ /* 0x000fe2000f8e96b6 */
[----:B------:R-:W-:Y:S01]  /*10100*/  HMMA.16816.F32.BF16 R28, R16, R50, R128 ;  /* 0x00000032101c723c */ /* 0x000fe20000041880 */
[----:B------:R-:W-:Y:S01]  /*10110*/  MOV R182, R43 ;  /* 0x0000002b00b67202 */ /* 0x000fe20000000f00 */
[----:B------:R-:W-:Y:S01]  /*10120*/  IMAD.MOV.U32 R43, RZ, RZ, R138 ;  /* 0x000000ffff2b7224 */ /* 0x000fe200078e008a */
[----:B------:R-:W-:Y:S01]  /*10130*/  MOV R23, R148 ;  /* 0x0000009400177202 */ /* 0x000fe20000000f00 */
[----:B------:R-:W-:Y:S01]  /*10140*/  MUFU.EX2 R138, R4 ;  /* 0x00000004008a7308 */ /* 0x000fe20000000800 */
[--C-:B------:R-:W-:Y:S01]  /*10150*/  FFMA.FTZ R5, R230, UR32, -R22.reuse ;  /* 0x00000020e6057c23 */ /* 0x100fe20008010816 */
[----:B------:R-:W-:Y:S01]  /*10160*/  HMMA.16816.F32.BF16 R36, R168, R44, R208 ;  /* 0x0000002ca824723c */ /* 0x000fe200000418d0 */
[----:B------:R-:W-:Y:S01]  /*10170*/  FFMA.FTZ R19, R233, UR32, -R22 ;  /* 0x00000020e9137c23 */ /* 0x000fe20008010816 */
[----:B------:R-:W-:-:S02]  /*10180*/  MOV R130, R150 ;  /* 0x0000009600827202 */ /* 0x000fc40000000f00 */
[----:B------:R-:W-:Y:S02]  /*10190*/  MOV R131, R151 ;  /* 0x0000009700837202 */ /* 0x000fe40000000f00 */
[----:B------:R-:W-:Y:S01]  /*101a0*/  MOV R129, R149 ;  /* 0x0000009500817202 */ /* 0x000fe20000000f00 */
[----:B--2---:R-:W-:Y:S01]  /*101b0*/  FFMA.FTZ R2, R231, UR32, -R21 ;  /* 0x00000020e7027c23 */ /* 0x004fe20008010815 */
[----:B------:R-:W-:Y:S01]  /*101c0*/  MOV R209, R48 ;  /* 0x0000003000d17202 */ /* 0x000fe20000000f00 */
[----:B------:R-:W2:Y:S01]  /*101d0*/  LDSM.16.MT88.4 R148, [R213+0xa800] ;  /* 0x00a80000d594783b */ /* 0x000ea20000004200 */
[----:B------:R-:W-:Y:S01]  /*101e0*/  MOV R208, R49 ;  /* 0x0000003100d07202 */ /* 0x000fe20000000f00 */
[----:B------:R3:W-:Y:S01]  /*101f0*/  MUFU.EX2 R137, R2 ;  /* 0x0000000200897308 */ /* 0x0007e20000000800 */
[----:B------:R-:W-:Y:S01]  /*10200*/  HMMA.16816.F32.BF16 R48, R168, R46, R196 ;  /* 0x0000002ea830723c */ /* 0x000fe200000418c4 */
[----:B------:R-:W-:Y:S01]  /*10210*/  MOV R210, R130 ;  /* 0x0000008200d27202 */ /* 0x000fe20000000f00 */
[----:B------:R-:W-:-:S04]  /*10220*/  IMAD.MOV.U32 R211, RZ, RZ, R129 ;  /* 0x000000ffffd37224 */ /* 0x000fc800078e0081 */
[C---:B-1----:R-:W-:Y:S01]  /*10230*/  HMMA.16816.F32.BF16 R52, R168.reuse, R60, R52 ;  /* 0x0000003ca834723c */ /* 0x042fe20000041834 */
[----:B------:R-:W-:Y:S01]  /*10240*/  MOV R196, R42 ;  /* 0x0000002a00c47202 */ /* 0x000fe20000000f00 */
[----:B------:R-:W-:Y:S01]  /*10250*/  IMAD.MOV.U32 R198, RZ, RZ, R23 ;  /* 0x000000ffffc67224 */ /* 0x000fe200078e0017 */
[----:B------:R-:W-:Y:S01]  /*10260*/  MOV R42, R139 ;  /* 0x0000008b002a7202 */ /* 0x000fe20000000f00 */
[----:B------:R-:W-:Y:S01]  /*10270*/  MUFU.EX2 R23, R5 ;  /* 0x0000000500177308 */ /* 0x000fe20000000800 */
[----:B------:R-:W-:Y:S01]  /*10280*/  MOV R197, R8 ;  /* 0x0000000800c57202 */ /* 0x000fe20000000f00 */
[----:B------:R-:W-:Y:S01]  /*10290*/  FFMA.FTZ R8, R234, UR32, -R22 ;  /* 0x00000020ea087c23 */ /* 0x000fe20008010816 */
[----:B------:R-:W-:Y:S01]  /*102a0*/  MOV R199, R131 ;  /* 0x0000008300c77202 */ /* 0x000fe20000000f00 */
[----:B------:R-:W-:Y:S01]  /*102b0*/  HMMA.16816.F32.BF16 R64, R168, R62, R64 ;  /* 0x0000003ea840723c */ /* 0x000fe20000041840 */
[----:B---3--:R-:W-:-:S04]  /*102c0*/  FFMA.FTZ R2, R229, UR32, -R21 ;  /* 0x00000020e5027c23 */ /* 0x008fc80008010815 */
[----:B------:R1:W3:Y:S01]  /*102d0*/  MUFU.EX2 R139, R2 ;  /* 0x00000002008b7308 */ /* 0x0002e20000000800 */
[C---:B-----5:R-:W-:Y:S06]  /*102e0*/  HMMA.16816.F32.BF16 R68, R168.reuse, R76, R68 ;  /* 0x0000004ca844723c */ /* 0x060fec0000041844 */
[C---:B------:R-:W-:Y:S06]  /*102f0*/  HMMA.16816.F32.BF16 R80, R168.reuse, R78, R80 ;  /* 0x0000004ea850723c */ /* 0x040fec0000041850 */
[----:B------:R-:W-:Y:S01]  /*10300*/  HMMA.16816.F32.BF16 R84, R168, R92, R84 ;  /* 0x0000005ca854723c */ /* 0x000fe20000041854 */
[----:B-1----:R-:W-:-:S05]  /*10310*/  IMAD.WIDE.U32 R2, R3, -0x2daee0ad, RZ ;  /* 0xd2511f5303027825 */ /* 0x002fca00078e00ff */
[----:B--2---:R-:W-:Y:S01]  /*10320*/  HMMA.16816.F32.BF16 R144, R168, R148, R144 ;  /* 0x00000094a890723c */ /* 0x004fe20000041890 */
[----:B------:R-:W-:Y:S02]  /*10330*/  LOP3.LUT R4, R3, UR4, R174, 0x96, !PT ;  /* 0x0000000403047c12 */ /* 0x000fe4000f8e96ae */
[----:B------:R-:W-:-:S03]  /*10340*/  LOP3.LUT R3, R2, 0xffff, RZ, 0xc0, !PT ;  /* 0x0000ffff02037812 */ /* 0x000fc600078ec0ff */
[C---:B------:R-:W-:Y:S01]  /*10350*/  HMMA.16816.F32.BF16 R152, R168.reuse, R150, R152 ;  /* 0x00000096a898723c */ /* 0x040fe20000041898 */
[----:B------:R-:W-:Y:S02]  /*10360*/  LOP3.LUT R6, R2, 0xff, RZ, 0xc0, !PT ;  /* 0x000000ff02067812 */ /* 0x000fe400078ec0ff */
[--C-:B------:R-:W-:Y:S02]  /*10370*/  SHF.R.U32.HI R17, RZ, 0x10, R2.reuse ;  /* 0x00000010ff117819 */ /* 0x100fe40000011602 */
[----:B------:R-:W-:Y:S01]  /*10380*/  SHF.R.U32.HI R18, RZ, 0x18, R2 ;  /* 0x00000018ff127819 */ /* 0x000fe20000011602 */
[C---:B------:R-:W-:Y:S01]  /*10390*/  HMMA.16816.F32.BF16 R96, R168.reuse, R94, R96 ;  /* 0x0000005ea860723c */ /* 0x040fe20000041860 */
[----:B------:R-:W-:Y:S01]  /*103a0*/  SHF.R.U32.HI R2, RZ, 0x8, R3 ;  /* 0x00000008ff027819 */ /* 0x000fe20000011603 */
[----:B------:R-:W-:Y:S01]  /*103b0*/  FFMA.FTZ R3, R228, UR32, -R22 ;  /* 0x00000020e4037c23 */ /* 0x000fe20008010816 */
[----:B------:R-:W-:Y:S02]  /*103c0*/  SHF.R.U32.HI R5, RZ, 0x10, R4 ;  /* 0x00000010ff057819 */ /* 0x000fe40000011604 */
[----:B------:R-:W-:Y:S01]  /*103d0*/  PRMT R16, R6, 0x5410, R2 ;  /* 0x0000541006107816 */ /* 0x000fe20000000002 */
[----:B------:R1:W2:Y:S01]  /*103e0*/  MUFU.EX2 R21, R3 ;  /* 0x0000000300157308 */ /* 0x0002a20000000800 */
[----:B------:R-:W-:Y:S01]  /*103f0*/  LOP3.LUT R2, R4, 0xffff, RZ, 0xc0, !PT ;  /* 0x0000ffff04027812 */ /* 0x000fe200078ec0ff */
[----:B------:R-:W-:Y:S01]  /*10400*/  HMMA.16816.F32.BF16 R100, R168, R108, R100 ;  /* 0x0000006ca864723c */ /* 0x000fe20000041864 */
[----:B------:R-:W-:-:S02]  /*10410*/  SHF.R.U32.HI R6, RZ, 0x18, R4 ;  /* 0x00000018ff067819 */ /* 0x000fc40000011604 */
[----:B------:R-:W-:Y:S02]  /*10420*/  LOP3.LUT R7, R4, 0xff, RZ, 0xc0, !PT ;  /* 0x000000ff04077812 */ /* 0x000fe400078ec0ff */
[----:B------:R-:W-:Y:S01]  /*10430*/  LOP3.LUT R4, R17, 0xff, RZ, 0xc0, !PT ;  /* 0x000000ff11047812 */ /* 0x000fe200078ec0ff */
[----:B------:R-:W-:Y:S01]  /*10440*/  HMMA.16816.F32.BF16 R112, R168, R110, R112 ;  /* 0x0000006ea870723c */ /* 0x000fe20000041870 */
[----:B------:R-:W-:Y:S02]  /*10450*/  MUFU.EX2 R17, R8 ;  /* 0x0000000800117308 */ /* 0x000fe40000000800 */
[----:B------:R-:W-:-:S03]  /*10460*/  PRMT R4, R4, 0x5410, R18 ;  /* 0x0000541004047816 */ /* 0x000fc60000000012 */
[C---:B------:R-:W-:Y:S01]  /*10470*/  HMMA.16816.F32.BF16 R156, R168.reuse, R160, R156 ;  /* 0x000000a0a89c723c */ /* 0x040fe2000004189c */
[----:B-1----:R-:W-:Y:S02]  /*10480*/  SHF.R.U32.HI R3, RZ, 0x8, R2 ;  /* 0x00000008ff037819 */ /* 0x002fe40000011602 */
[----:B------:R-:W1:Y:S01]  /*10490*/  MUFU.EX2 R8, R19 ;  /* 0x0000001300087308 */ /* 0x000e620000000800 */
[----:B------:R-:W-:Y:S01]  /*104a0*/  LOP3.LUT R2, R5, 0xff, RZ, 0xc0, !PT ;  /* 0x000000ff05027812 */ /* 0x000fe200078ec0ff */
[----:B------:R-:W-:Y:S01]  /*104b0*/  FFMA.FTZ R5, R243, R20, R182 ;  /* 0x00000014f3057223 */ /* 0x000fe200000100b6 */
[----:B------:R-:W-:Y:S01]  /*104c0*/  PRMT R7, R7, 0x5410, R3 ;  /* 0x0000541007077816 */ /* 0x000fe20000000003 */
[----:B------:R-:W-:Y:S01]  /*104d0*/  HMMA.16816.F32.BF16 R120, R168, R162, R120 ;  /* 0x000000a2a878723c */ /* 0x000fe20000041878 */
[----:B------:R-:W-:Y:S02]  /*104e0*/  PRMT R6, R2, 0x5410, R6 ;  /* 0x0000541002067816 */ /* 0x000fe40000000006 */
[----:B------:R-:W-:-:S02]  /*104f0*/  HSET2.LE.AND R2, R16, R0, PT ;  /* 0x0000000010027233 */ /* 0x000fc40003803000 */
[----:B---3--:R-:W-:Y:S01]  /*10500*/  F2FP.BF16.F32.PACK_AB R3, R138, R139 ;  /* 0x0000008b8a03723e */ /* 0x008fe200000010ff */
[C---:B------:R-:W-:Y:S03]  /*10510*/  HMMA.16816.F32.BF16 R124, R168.reuse, R24, R124 ;  /* 0x00000018a87c723c */ /* 0x040fe6000004187c */
[----:B------:R-:W-:Y:S02]  /*10520*/  LOP3.LUT R130, R2, R3, RZ, 0xc0, !PT ;  /* 0x0000000302827212 */ /* 0x000fe400078ec0ff */
[----:B------:R-:W-:Y:S01]  /*10530*/  HSET2.LE.AND R2, R4, R0, PT ;  /* 0x0000000004027233 */ /* 0x000fe20003803000 */
[----:B------:R-:W-:Y:S01]  /*10540*/  FFMA.FTZ R4, R198, R14, R197 ;  /* 0x0000000ec6047223 */ /* 0x000fe200000100c5 */
[----:B--2---:R-:W-:Y:S01]  /*10550*/  F2FP.BF16.F32.PACK_AB R3, R21, R23 ;  /* 0x000000171503723e */ /* 0x004fe200000010ff */
[----:B------:R-:W-:Y:S02]  /*10560*/  HMMA.16816.F32.BF16 R168, R168, R26, R140 ;  /* 0x0000001aa8a8723c */ /* 0x000fe4000004188c */
[----:B------:R-:W-:Y:S01]  /*10570*/  FADD.FTZ R4, R210, R4 ;  /* 0x00000004d2047221 */ /* 0x000fe20000010000 */
[----:B------:R-:W-:-:S02]  /*10580*/  LOP3.LUT R131, R2, R3, RZ, 0xc0, !PT ;  /* 0x0000000302837212 */ /* 0x000fc400078ec0ff */
[----:B------:R-:W-:Y:S02]  /*10590*/  HSET2.LE.AND R2, R7, R0, PT ;  /* 0x0000000007027233 */ /* 0x000fe40003803000 */
[----:B------:R-:W-:-:S04]  /*105a0*/  F2FP.BF16.F32.PACK_AB R3, R137, R136 ;  /* 0x000000888903723e */ /* 0x000fc800000010ff */
[----:B------:R-:W-:Y:S02]  /*105b0*/  LOP3.LUT R128, R2, R3, RZ, 0xc0, !PT ;  /* 0x0000000302807212 */ /* 0x000fe400078ec0ff */
[----:B------:R-:W-:Y:S01]  /*105c0*/  HSET2.LE.AND R2, R6, R0, PT ;  /* 0x0000000006027233 */ /* 0x000fe20003803000 */
[----:B------:R-:W-:Y:S01]  /*105d0*/  FADD.FTZ R6, R208, R5 ;  /* 0x00000005d0067221 */ /* 0x000fe20000010000 */
[----:B-1----:R-:W-:-:S04]  /*105e0*/  F2FP.BF16.F32.PACK_AB R3, R8, R17 ;  /* 0x000000110803723e */ /* 0x002fc800000010ff */
[----:B------:R-:W-:Y:S01]  /*105f0*/  LOP3.LUT R129, R2, R3, RZ, 0xc0, !PT ;  /* 0x0000000302817212 */ /* 0x000fe200078ec0ff */
[----:B------:R-:W-:Y:S01]  /*10600*/  FFMA.FTZ R2, R252, R15, R196 ;  /* 0x0000000ffc027223 */ /* 0x000fe200000100c4 */
[----:B------:R-:W-:-:S03]  /*10610*/  FFMA.FTZ R3, R199, R13, R247 ;  /* 0x0000000dc7037223 */ /* 0x000fc600000100f7 */
        /* <DEDUP_REMOVED lines=28> */
[----:B------:R-:W-:Y:S01]  /*107e0*/  MOV R136, R240 ;  /* 0x000000f000887202 */ /* 0x000fe20000000f00 */
        /* <DEDUP_REMOVED lines=14> */
[----:B------:R-:W-:-:S02]  /*108d0*/  MOV R134, R242 ;  /* 0x000000f200867202 */ /* 0x000fc40000000f00 */
[----:B------:R-:W-:Y:S02]  /*108e0*/  MOV R135, R244 ;  /* 0x000000f400877202 */ /* 0x000fe40000000f00 */
[----:B------:R-:W-:Y:S01]  /*108f0*/  MOV R133, R241 ;  /* 0x000000f100857202 */ /* 0x000fe20000000f00 */
        /* <DEDUP_REMOVED lines=19> */
[----:B------:R-:W-:Y:S02]  /*10a30*/  UIADD3 UR10, UR37, UR10, URZ ;  /* 0x0000000a250a7290 */ /* 0x000fe4000fffe03f */
[----:B------:R-:W-:Y:S01]  /*10a40*/  UIADD3 UR37, UR17, -0x5, URZ ;  /* 0xfffffffb11257890 */ /* 0x000fe2000fffe03f */
        /* <DEDUP_REMOVED lines=32> */
[C---:B------:R-:W-:Y:S01]  /*10c50*/  VIADD R3, R2.reuse, 0x18 ;  /* 0x0000001802037836 */ /* 0x040fe20000000000 */
[----:B------:R-:W-:Y:S02]  /*10c60*/  ISETP.GE.AND P6, PT, R2, R9, PT ;  /* 0x000000090200720c */ /* 0x000fe40003fc6270 */
[----:B------:R-:W-:Y:S01]  /*10c70*/  @!PT LDS RZ, [RZ] ;  /* 0x00000000fffff984 */ /* 0x000fe20000000800 */
[----:B------:R-:W-:Y:S01]  /*10c80*/  @!PT LDS RZ, [RZ] ;  /* 0x00000000fffff984 */ /* 0x000fe20000000800 */
[----:B------:R-:W-:Y:S01]  /*10c90*/  @!PT LDS RZ, [RZ] ;  /* 0x00000000fffff984 */ /* 0x000fe20000000800 */
[----:B------:R1:W-:Y:S01]  /*10ca0*/  @!P3 LDGSTS.E.BYPASS.LTC128B.128 [R227+0xa800], desc[UR20][R16.64] ;  /* 0x0a80000010e3bfae */ /* 0x0003e2000b901d54 */
[----:B------:R-:W-:Y:S02]  /*10cb0*/  ISETP.GE.AND P5, PT, R8, R10, PT ;  /* 0x0000000a0800720c */ /* 0x000fe40003fa6270 */
[C---:B------:R-:W-:Y:S01]  /*10cc0*/  ISETP.GE.AND P1, PT, R2.reuse, R12, PT ;  /* 0x0000000c0200720c */ /* 0x040fe20003f26270 */
[----:B------:R-:W-:Y:S01]  /*10cd0*/  @P2 STS.128 [R227+0xb800], RZ ;  /* 0x00b800ffe3002388 */ /* 0x000fe20000000c00 */
[----:B------:R-:W-:-:S03]  /*10ce0*/  ISETP.GE.AND P0, PT, R2, R11, PT ;  /* 0x0000000b0200720c */ /* 0x000fc60003f06270 */
[----:B------:R-:W-:Y:S01]  /*10cf0*/  @!PT LDS RZ, [RZ] ;  /* 0x00000000fffff984 */ /* 0x000fe20000000800 */
[----:B------:R-:W-:Y:S01]  /*10d00*/  @!PT LDS RZ, [RZ] ;  /* 0x00000000fffff984 */ /* 0x000fe20000000800 */
[----:B------:R-:W-:Y:S01]  /*10d10*/  @!PT LDS RZ, [RZ] ;  /* 0x00000000fffff984 */ /* 0x000fe20000000800 */
[----:B------:R2:W-:Y:S04]  /*10d20*/  @!P2 LDGSTS.E.BYPASS.LTC128B.128 [R227+0xb800], desc[UR20][R6.64+0x80] ;  /* 0x0b80008006e3afae */ /* 0x0005e8000b901d54 */
[----:B------:R-:W-:Y:S04]  /*10d30*/  LDSM.16.M88.4 R20, [R212+0x8000] ;  /* 0x00800000d414783b */ /* 0x000fe80000000200 */
[----:B------:R-:W-:Y:S04]  /*10d40*/  LDSM.16.M88.4 R32, [R212+0x8800] ;  /* 0x00880000d420783b */ /* 0x000fe80000000200 */
[----:B------:R-:W-:Y:S04]  /*10d50*/  LDSM.16.M88.4 R24, [R216] ;  /* 0x00000000d818783b */ /* 0x000fe80000000200 */
[----:B------:R-:W-:Y:S04]  /*10d60*/  LDSM.16.M88.4 R136, [R223] ;  /* 0x00000000df88783b */ /* 0x000fe80000000200 */
[----:B-1----:R-:W1:Y:S04]  /*10d70*/  LDSM.16.M88.4 R16, [R214] ;  /* 0x00000000d610783b */ /* 0x002e680000000200 */
[----:B------:R-:W-:Y:S04]  /*10d80*/  LDSM.16.M88.4 R172, [R226] ;  /* 0x00000000e2ac783b */ /* 0x000fe80000000200 */
[----:B--2---:R-:W2:Y:S04]  /*10d90*/  LDSM.16.M88.4 R4, [R214+0x2000] ;  /* 0x00200000d604783b */ /* 0x004ea80000000200 */
[----:B------:R-:W3:Y:S04]  /*10da0*/  LDSM.16.M88.4 R28, [R216+0x2000] ;  /* 0x00200000d81c783b */ /* 0x000ee80000000200 */
[----:B------:R-:W-:Y:S04]  /*10db0*/  LDSM.16.M88.4 R132, [R220+0x8000] ;  /* 0x00800000dc84783b */ /* 0x000fe80000000200 */
[----:B------:R-:W-:Y:S04]  /*10dc0*/  LDSM.16.M88.4 R180, [R220+0x8800] ;  /* 0x00880000dcb4783b */ /* 0x000fe80000000200 */
[----:B------:R-:W0:Y:S01]  /*10dd0*/  LDGDEPBAR ;  /* 0x00000000000079af */ /* 0x000e220000000000 */
[C---:B-1----:R-:W-:Y:S06]  /*10de0*/  HMMA.16816.F32.BF16 R204, R16.reuse, R20, RZ ;  /* 0x0000001410cc723c */ /* 0x042fec00000418ff */
[C---:B------:R-:W-:Y:S06]  /*10df0*/  HMMA.16816.F32.BF16 R196, R16.reuse, R32, RZ ;  /* 0x0000002010c4723c */ /* 0x040fec00000418ff */
[C---:B------:R-:W-:Y:S06]  /*10e00*/  HMMA.16816.F32.BF16 R200, R16.reuse, R22, RZ ;  /* 0x0000001610c8723c */ /* 0x040fec00000418ff */
[----:B------:R-:W-:Y:S01]  /*10e10*/  HMMA.16816.F32.BF16 R192, R16, R34, RZ ;  /* 0x0000002210c0723c */ /* 0x000fe200000418ff */
[----:B------:R-:W-:Y:S05]  /*10e20*/  LDSM.16.M88.4 R16, [R222+0x2000] ;  /* 0x00200000de10783b */ /* 0x000fea0000000200 */
[C---:B--2---:R-:W-:Y:S06]  /*10e30*/  HMMA.16816.F32.BF16 R188, R4.reuse, R20, RZ ;  /* 0x0000001404bc723c */ /* 0x044fec00000418ff */
[C---:B------:R-:W-:Y:S01]  /*10e40*/  HMMA.16816.F32.BF16 R184, R4.reuse, R22, RZ ;  /* 0x0000001604b8723c */ /* 0x040fe200000418ff */
[----:B------:R-:W1:Y:S05]  /*10e50*/  LDSM.16.M88.4 R20, [R222] ;  /* 0x00000000de14783b */ /* 0x000e6a0000000200 */
[C---:B------:R-:W-:Y:S06]  /*10e60*/  HMMA.16816.F32.BF16 R176, R4.reuse, R32, RZ ;  /* 0x0000002004b0723c */ /* 0x040fec00000418ff */
[----:B------:R-:W-:Y:S01]  /*10e70*/  HMMA.16816.F32.BF16 R32, R4, R34, RZ ;  /* 0x000000220420723c */ /* 0x000fe200000418ff */
[----:B------:R-:W-:Y:S05]  /*10e80*/  LDSM.16.M88.4 R4, [R221] ;  /* 0x00000000dd04783b */ /* 0x000fea0000000200 */
[C---:B------:R-:W-:Y:S06]  /*10e90*/  HMMA.16816.F32.BF16 R208, R24.reuse, R136, R204 ;  /* 0x0000008818d0723c */ /* 0x040fec00000418cc */
[C---:B------:R-:W-:Y:S06]  /*10ea0*/  HMMA.16816.F32.BF16 R204, R24.reuse, R172, R196 ;  /* 0x000000ac18cc723c */ /* 0x040fec00000418c4 */
[C---:B------:R-:W-:Y:S06]  /*10eb0*/  HMMA.16816.F32.BF16 R200, R24.reuse, R138, R200 ;  /* 0x0000008a18c8723c */ /* 0x040fec00000418c8 */
[----:B------:R-:W-:Y:S06]  /*10ec0*/  HMMA.16816.F32.BF16 R196, R24, R174, R192 ;  /* 0x000000ae18c4723c */ /* 0x000fec00000418c0 */
[C---:B---3--:R-:W-:Y:S06]  /*10ed0*/  HMMA.16816.F32.BF16 R188, R28.reuse, R136, R188 ;  /* 0x000000881cbc723c */ /* 0x048fec00000418bc */
[C---:B------:R-:W-:Y:S01]  /*10ee0*/  HMMA.16816.F32.BF16 R184, R28.reuse, R138, R184 ;  /* 0x0000008a1cb8723c */ /* 0x040fe200000418b8 */
[----:B------:R-:W-:Y:S05]  /*10ef0*/  LDSM.16.M88.4 R136, [R212+0x9800] ;  /* 0x00980000d488783b */ /* 0x000fea0000000200 */
[C---:B------:R-:W-:Y:S01]  /*10f00*/  HMMA.16816.F32.BF16 R24, R28.reuse, R172, R176 ;  /* 0x000000ac1c18723c */ /* 0x040fe200000418b0 */
[----:B------:R-:W2:Y:S05]  /*10f10*/  LDSM.16.M88.4 R176, [R219] ;  /* 0x00000000dbb0783b */ /* 0x000eaa0000000200 */
[----:B------:R-:W-:Y:S01]  /*10f20*/  HMMA.16816.F32.BF16 R32, R28, R174, R32 ;  /* 0x000000ae1c20723c */ /* 0x000fe20000041820 */
[----:B------:R-:W3:Y:S04]  /*10f30*/  LDSM.16.M88.4 R172, [R219+0x800] ;  /* 0x00080000dbac783b */ /* 0x000ee80000000200 */
[----:B------:R-:W4:Y:S01]  /*10f40*/  LDSM.16.M88.4 R28, [R221+0x2000] ;  /* 0x00200000dd1c783b */ /* 0x000f220000000200 */
[C---:B-1----:R-:W-:Y:S06]  /*10f50*/  HMMA.16816.F32.BF16 R192, R20.reuse, R132, R208 ;  /* 0x0000008414c0723c */ /* 0x042fec00000418d0 */
[C---:B------:R-:W-:Y:S06]  /*10f60*/  HMMA.16816.F32.BF16 R236, R20.reuse, R180, R204 ;  /* 0x000000b414ec723c */ /* 0x040fec00000418cc */
[C---:B------:R-:W-:Y:S06]  /*10f70*/  HMMA.16816.F32.BF16 R208, R20.reuse, R134, R200 ;  /* 0x0000008614d0723c */ /* 0x040fec00000418c8 */
[----:B------:R-:W-:Y:S01]  /*10f80*/  HMMA.16816.F32.BF16 R204, R20, R182, R196 ;  /* 0x000000b614cc723c */ /* 0x000fe200000418c4 */
[----:B------:R-:W-:Y:S05]  /*10f90*/  LDSM.16.M88.4 R20, [R214+0x4000] ;  /* 0x00400000d614783b */ /* 0x000fea0000000200 */
[C---:B------:R-:W-:Y:S06]  /*10fa0*/  HMMA.16816.F32.BF16 R200, R16.reuse, R132, R188 ;  /* 0x0000008410c8723c */ /* 0x040fec00000418bc */
[C---:B------:R-:W-:Y:S01]  /*10fb0*/  HMMA.16816.F32.BF16 R232, R16.reuse, R134, R184 ;  /* 0x0000008610e8723c */ /* 0x040fe200000418b8 */
[----:B------:R-:W1:Y:S05]  /*10fc0*/  LDSM.16.M88.4 R132, [R212+0x9000] ;  /* 0x00900000d484783b */ /* 0x000e6a0000000200 */
[C---:B------:R-:W-:Y:S01]  /*10fd0*/  HMMA.16816.F32.BF16 R228, R16.reuse, R180, R24 ;  /* 0x000000b410e4723c */ /* 0x040fe20000041818 */
[----:B------:R-:W5:Y:S05]  /*10fe0*/  LDSM.16.M88.4 R24, [R214+0x6000] ;  /* 0x00600000d618783b */ /* 0x000f6a0000000200 */
[----:B------:R-:W-:Y:S01]  /*10ff0*/  HMMA.16816.F32.BF16 R188, R16, R182, R32 ;  /* 0x000000b610bc723c */ /* 0x000fe20000041820 */
[----:B------:R-:W-:Y:S05]  /*11000*/  LDSM.16.M88.4 R32, [R225] ;  /* 0x00000000e120783b */ /* 0x000fea0000000200 */
[C---:B--2---:R-:W-:Y:S06]  /*11010*/  HMMA.16816.F32.BF16 R184, R4.reuse, R176, R192 ;  /* 0x000000b004b8723c */ /* 0x044fec00000418c0 */
[C---:B------:R-:W-:Y:S06]  /*11020*/  HMMA.16816.F32.BF16 R180, R4.reuse, R178, R208 ;  /* 0x000000b204b4723c */ /* 0x040fec00000418d0 */
[C---:B---3--:R-:W-:Y:S06]  /*11030*/  HMMA.16816.F32.BF16 R196, R4.reuse, R172, R236 ;  /* 0x000000ac04c4723c */ /* 0x048fec00000418ec */
[----:B------:R-:W-:Y:S01]  /*11040*/  HMMA.16816.F32.BF16 R16, R4, R174, R204 ;  /* 0x000000ae0410723c */ /* 0x000fe200000418cc */
[----:B------:R-:W2:Y:S05]  /*11050*/  LDSM.16.M88.4 R4, [R216+0x4000] ;  /* 0x00400000d804783b */ /* 0x000eaa0000000200 */
[C---:B----4-:R-:W-:Y:S06]  /*11060*/  HMMA.16816.F32.BF16 R192, R28.reuse, R176, R200 ;  /* 0x000000b01cc0723c */ /* 0x050fec00000418c8 */
[C---:B------:R-:W-:Y:S01]  /*11070*/  HMMA.16816.F32.BF16 R204, R28.reuse, R178, R232 ;  /* 0x000000b21ccc723c */ /* 0x040fe200000418e8 */
[----:B------:R-:W-:Y:S05]  /*11080*/  LDSM.16.M88.4 R176, [R224] ;  /* 0x00000000e0b0783b */ /* 0x000fea0000000200 */
        /* <DEDUP_REMOVED lines=8> */
[----:B------:R-:W-:Y:S03]  /*11110*/  HMMA.16816.F32.BF16 R228, R28, R172, R228 ;  /* 0x000000ac1ce4723c */ /* 0x000fe600000418e4 */
[----:B------:R-:W3:Y:S03]  /*11120*/  LDSM.16.M88.4 R172, [R220+0x9000] ;  /* 0x00900000dcac783b */ /* 0x000ee60000000200 */
[C---:B-----5:R-:W-:Y:S06]  /*11130*/  HMMA.16816.F32.BF16 R28, R24.reuse, R132, R192 ;  /* 0x00000084181c723c */ /* 0x060fec00000418c0 */
[----:B------:R-:W-:Y:S06]  /*11140*/  HMMA.16816.F32.BF16 R132, R24, R134, R204 ;  /* 0x000000861884723c */ /* 0x000fec00000418cc */
[----:B--2---:R-:W-:Y:S06]  /*11150*/  HMMA.16816.F32.BF16 R184, R4, R32, R184 ;  /* 0x0000002004b8723c */ /* 0x004fec00000418b8 */
[----:B------:R-:W-:Y:S06]  /*11160*/  HMMA.16816.F32.BF16 R228, R24, R136, R228 ;  /* 0x0000008818e4723c */ /* 0x000fec00000418e4 */
[----:B------:R-:W-:Y:S06]  /*11170*/  HMMA.16816.F32.BF16 R192, R4, R34, R200 ;  /* 0x0000002204c0723c */ /* 0x000fec00000418c8 */
[----:B-1----:R-:W-:Y:S01]  /*11180*/  HMMA.16816.F32.BF16 R204, R20, R32, R28 ;  /* 0x0000002014cc723c */ /* 0x002fe2000004181c */
[----:B------:R-:W1:Y:S05]  /*11190*/  LDSM.16.M88.4 R28, [R222+0x6000] ;  /* 0x00600000de1c783b */ /* 0x000e6a0000000200 */
[C---:B------:R-:W-:Y:S06]  /*111a0*/  HMMA.16816.F32.BF16 R208, R4.reuse, R176, R196 ;  /* 0x000000b004d0723c */ /* 0x040fec00000418c4 */
[----:B------:R-:W-:Y:S01]  /*111b0*/  HMMA.16816.F32.BF16 R196, R4, R178, R188 ;  /* 0x000000b204c4723c */ /* 0x000fe200000418bc */
[----:B------:R-:W-:Y:S05]  /*111c0*/  LDSM.16.M88.4 R4, [R221+0x4000] ;  /* 0x00400000dd04783b */ /* 0x000fea0000000200 */
[----:B------:R-:W-:Y:S01]  /*111d0*/  HMMA.16816.F32.BF16 R200, R20, R34, R132 ;  /* 0x0000002214c8723c */ /* 0x000fe20000041884 */
[----:B------:R-:W2:Y:S04]  /*111e0*/  LDSM.16.M88.4 R32, [R219+0x1000] ;  /* 0x00100000db20783b */ /* 0x000ea80000000200 */
[----:B------:R-:W4:Y:S01]  /*111f0*/  LDSM.16.M88.4 R132, [R219+0x1800] ;  /* 0x00180000db84783b */ /* 0x000f220000000200 */
[----:B------:R-:W-:Y:S03]  /*11200*/  HMMA.16816.F32.BF16 R232, R24, R138, R232 ;  /* 0x0000008a18e8723c */ /* 0x000fe600000418e8 */
[----:B------:R-:W5:Y:S01]  /*11210*/  LDSM.16.M88.4 R24, [R221+0x6000] ;  /* 0x00600000dd18783b */ /* 0x000f620000000200 */
[----:B------:R-:W-:-:S04]  /*11220*/  DEPBAR.LE SB0, 0x0 ;  /* 0x000080000000791a */ /* 0x000fc80000000000 */
[----:B------:R-:W-:Y:S06]  /*11230*/  HMMA.16816.F32.BF16 R136, R20, R176, R228 ;  /* 0x000000b01488723c */ /* 0x000fec00000418e4 */
[C---:B---3--:R-:W-:Y:S06]  /*11240*/  HMMA.16816.F32.BF16 R184, R16.reuse, R172, R184 ;  /* 0x000000ac10b8723c */ /* 0x048fec00000418b8 */
[C---:B------:R-:W-:Y:S06]  /*11250*/  HMMA.16816.F32.BF16 R188, R16.reuse, R174, R192 ;  /* 0x000000ae10bc723c */ /* 0x040fec00000418c0 */
[C---:B------:R-:W-:Y:S06]  /*11260*/  HMMA.16816.F32.BF16 R192, R16.reuse, R180, R208 ;  /* 0x000000b410c0723c */ /* 0x040fec00000418d0 */
[----:B------:R-:W-:Y:S06]  /*11270*/  HMMA.16816.F32.BF16 R196, R16, R182, R196 ;  /* 0x000000b610c4723c */ /* 0x000fec00000418c4 */
[C---:B-1----:R-:W-:Y:S06]  /*11280*/  HMMA.16816.F32.BF16 R16, R28.reuse, R172, R204 ;  /* 0x000000ac1c10723c */ /* 0x042fec00000418cc */
[----:B------:R-:W-:Y:S06]  /*11290*/  HMMA.16816.F32.BF16 R204, R28, R180, R136 ;  /* 0x000000b41ccc723c */ /* 0x000fec0000041888 */
[----:B--2---:R-:W-:Y:S06]  /*112a0*/  HMMA.16816.F32.BF16 R136, R4, R32, R184 ;  /* 0x000000200488723c */ /* 0x004fec00000418b8 */
[----:B------:R-:W-:Y:S06]  /*112b0*/  HMMA.16816.F32.BF16 R200, R28, R174, R200 ;  /* 0x000000ae1cc8723c */ /* 0x000fec00000418c8 */
[----:B------:R-:W-:Y:S06]  /*112c0*/  HMMA.16816.F32.BF16 R172, R4, R34, R188 ;  /* 0x0000002204ac723c */ /* 0x000fec00000418bc */
[----:B------:R-:W-:Y:S06]  /*112d0*/  HMMA.16816.F32.BF16 R232, R20, R178, R232 ;  /* 0x000000b214e8723c */ /* 0x000fec00000418e8 */
[C---:B----4-:R-:W-:Y:S06]  /*112e0*/  HMMA.16816.F32.BF16 R176, R4.reuse, R132, R192 ;  /* 0x0000008404b0723c */ /* 0x050fec00000418c0 */
[----:B------:R-:W-:Y:S06]  /*112f0*/  HMMA.16816.F32.BF16 R196, R4, R134, R196 ;  /* 0x0000008604c4723c */ /* 0x000fec00000418c4 */
[----:B-----5:R-:W-:Y:S01]  /*11300*/  HMMA.16816.F32.BF16 R188, R24, R32, R16 ;  /* 0x0000002018bc723c */ /* 0x020fe20000041810 */
[----:B------:R-:W-:-:S02]  /*11310*/  VIADD R7, R2, 0x8 ;  /* 0x0000000802077836 */ /* 0x000fc40000000000 */
[C---:B------:R-:W-:Y:S02]  /*11320*/  VIADD R6, R2.reuse, 0x9 ;  /* 0x0000000902067836 */ /* 0x040fe40000000000 */
[C---:B------:R-:W-:Y:S01]  /*11330*/  VIADD R5, R2.reuse, 0x10 ;  /* 0x0000001002057836 */ /* 0x040fe20000000000 */
[----:B------:R-:W-:Y:S01]  /*11340*/  HMMA.16816.F32.BF16 R184, R24, R34, R200 ;  /* 0x0000002218b8723c */ /* 0x000fe200000418c8 */
[----:B------:R-:W-:Y:S01]  /*11350*/  I2FP.F32.S32 R19, R2 ;  /* 0x0000000200137245 */ /* 0x000fe20000201400 */
[C---:B------:R-:W-:Y:S01]  /*11360*/  VIADD R4, R2.reuse, 0x11 ;  /* 0x0000001102047836 */ /* 0x040fe20000000000 */
[----:B------:R-:W-:Y:S01]  /*11370*/  I2FP.F32.S32 R18, R8 ;  /* 0x0000000800127245 */ /* 0x000fe20000201400 */
[----:B------:R-:W-:Y:S01]  /*11380*/  VIADD R2, R2, 0x19 ;  /* 0x0000001902027836 */ /* 0x000fe20000000000 */
[----:B------:R-:W-:Y:S01]  /*11390*/  I2FP.F32.S32 R17, R7 ;  /* 0x0000000700117245 */ /* 0x000fe20000201400 */
[----:B------:R-:W-:Y:S01]  /*113a0*/  FFMA.FTZ R13, R19, UR5, R136 ;  /* 0x00000005130d7c23 */ /* 0x000fe20008010088 */
[----:B------:R-:W-:Y:S01]  /*113b0*/  I2FP.F32.S32 R16, R6 ;  /* 0x0000000600107245 */ /* 0x000fe20000201400 */
[----:B------:R-:W-:Y:S01]  /*113c0*/  FFMA.FTZ R14, R18, UR5, R137 ;  /* 0x00000005120e7c23 */ /* 0x000fe20008010089 */
[----:B------:R-:W-:Y:S01]  /*113d0*/  I2FP.F32.S32 R15, R5 ;  /* 0x00000005000f7245 */ /* 0x000fe20000201400 */
[----:B------:R-:W-:Y:S01]  /*113e0*/  FFMA.FTZ R32, R17, UR5, R174 ;  /* 0x0000000511207c23 */ /* 0x000fe200080100ae */
[----:B------:R-:W-:Y:S01]  /*113f0*/  FSEL R20, R13, -INF , !P4 ;  /* 0xff8000000d147808 */ /* 0x000fe20006000000 */
[----:B------:R-:W-:Y:S01]  /*11400*/  FFMA.FTZ R13, R17, UR5, R172 ;  /* 0x00000005110d7c23 */ /* 0x000fe200080100ac */
[----:B------:R-:W-:Y:S01]  /*11410*/  BAR.SYNC.DEFER_BLOCKING 0x0 ;  /* 0x0000000000007b1d */ /* 0x000fe20000010000 */
[----:B------:R-:W-:Y:S01]  /*11420*/  ISETP.GE.AND P4, PT, R7, R10, PT ;  /* 0x0000000a0700720c */ /* 0x000fe20003f86270 */
[----:B------:R-:W-:Y:S01]  /*11430*/  FFMA.FTZ R23, R16, UR5, R173 ;  /* 0x0000000510177c23 */ /* 0x000fe200080100ad */
[----:B------:R-:W-:Y:S01]  /*11440*/  FSEL R136, R14, -INF , !P5 ;  /* 0xff8000000e887808 */ /* 0x000fe20006800000 */
[----:B------:R-:W-:Y:S01]  /*11450*/  FFMA.FTZ R22, R15, UR5, R176 ;  /* 0x000000050f167c23 */ /* 0x000fe200080100b0 */
[----:B------:R-:W-:Y:S01]  /*11460*/  I2FP.F32.S32 R14, R4 ;  /* 0x00000004000e7245 */ /* 0x000fe20000201400 */
[----:B------:R-:W-:Y:S01]  /*11470*/  HMMA.16816.F32.BF16 R28, R28, R182, R232 ;  /* 0x000000b61c1c723c */ /* 0x000fe200000418e8 */
[----:B------:R-:W-:-:S02]  /*11480*/  ISETP.GE.AND P5, PT, R6, R10, PT ;  /* 0x0000000a0600720c */ /* 0x000fc40003fa6270 */
[----:B------:R-:W-:Y:S01]  /*11490*/  FSEL R172, R13, -INF , !P4 ;  /* 0xff8000000dac7808 */ /* 0x000fe20006000000 */
[----:B------:R-:W-:Y:S01]  /*114a0*/  FFMA.FTZ R21, R14, UR5, R177 ;  /* 0x000000050e157c23 */ /* 0x000fe200080100b1 */
[-C--:B------:R-:W-:Y:S02]  /*114b0*/  ISETP.GE.AND P4, PT, R5, R10.reuse, PT ;  /* 0x0000000a0500720c */ /* 0x080fe40003f86270 */
[----:B------:R-:W-:Y:S02]  /*114c0*/  I2FP.F32.S32 R13, R3 ;  /* 0x00000003000d7245 */ /* 0x000fe40000201400 */
[----:B------:R-:W-:Y:S01]  /*114d0*/  FSEL R173, R23, -INF , !P5 ;  /* 0xff80000017ad7808 */ /* 0x000fe20006800000 */
[----:B------:R-:W-:Y:S01]  /*114e0*/  FFMA.FTZ R23, R16, UR5, R175 ;  /* 0x0000000510177c23 */ /* 0x000fe200080100af */
[-C--:B------:R-:W-:Y:S02]  /*114f0*/  ISETP.GE.AND P5, PT, R4, R10.reuse, PT ;  /* 0x0000000a0400720c */ /* 0x080fe40003fa6270 */
[----:B------:R-:W-:Y:S01]  /*11500*/  FSEL R228, R22, -INF , !P4 ;  /* 0xff80000016e47808 */ /* 0x000fe20006000000 */
[----:B------:R-:W-:Y:S01]  /*11510*/  FFMA.FTZ R22, R13, UR5, R196 ;  /* 0x000000050d167c23 */ /* 0x000fe200080100c4 */
[----:B------:R-:W-:-:S02]  /*11520*/  ISETP.GE.AND P4, PT, R3, R10, PT ;  /* 0x0000000a0300720c */ /* 0x000fc40003f86270 */
[----:B------:R-:W-:Y:S01]  /*11530*/  FSEL R236, R21, -INF , !P5 ;  /* 0xff80000015ec7808 */ /* 0x000fe20006800000 */
[----:B------:R-:W-:Y:S01]  /*11540*/  FFMA.FTZ R21, R19, UR5, R138 ;  /* 0x0000000513157c23 */ /* 0x000fe2000801008a */
[----:B------:R-:W-:Y:S01]  /*11550*/  ISETP.GE.AND P5, PT, R2, R10, PT ;  /* 0x0000000a0200720c */ /* 0x000fe20003fa6270 */
[----:B------:R-:W-:Y:S01]  /*11560*/  FFMA.FTZ R10, R18, UR5, R139 ;  /* 0x00000005120a7c23 */ /* 0x000fe2000801008b */
[----:B------:R-:W-:Y:S01]  /*11570*/  FSEL R211, R22, -INF , !P4 ;  /* 0xff80000016d37808 */ /* 0x000fe20006000000 */
[----:B------:R-:W-:Y:S01]  /*11580*/  FFMA.FTZ R22, R15, UR5, R178 ;  /* 0x000000050f167c23 */ /* 0x000fe200080100b2 */
[----:B------:R-:W-:Y:S02]  /*11590*/  ISETP.GE.AND P4, PT, R8, R9, PT ;  /* 0x000000090800720c */ /* 0x000fe40003f86270 */
[----:B------:R-:W-:Y:S01]  /*115a0*/  FSEL R137, R21, -INF , !P6 ;  /* 0xff80000015897808 */ /* 0x000fe20007000000 */
[----:B------:R-:W-:Y:S01]  /*115b0*/  FFMA.FTZ R21, R14, UR5, R179 ;  /* 0x000000050e157c23 */ /* 0x000fe200080100b3 */
[----:B------:R-:W-:-:S02]  /*115c0*/  FSEL R138, R10, -INF , !P4 ;  /* 0xff8000000a8a7808 */ /* 0x000fc40006000000 */
[-C--:B------:R-:W-:Y:S02]  /*115d0*/  ISETP.GE.AND P6, PT, R7, R9.reuse, PT ;  /* 0x000000090700720c */ /* 0x080fe40003fc6270 */
[-C--:B------:R-:W-:Y:S02]  /*115e0*/  ISETP.GE.AND P4, PT, R6, R9.reuse, PT ;  /* 0x000000090600720c */ /* 0x080fe40003f86270 */
[----:B------:R-:W-:Y:S02]  /*115f0*/  FSEL R174, R32, -INF , !P6 ;  /* 0xff80000020ae7808 */ /* 0x000fe40007000000 */
[----:B------:R-:W-:Y:S01]  /*11600*/  FSEL R175, R23, -INF , !P4 ;  /* 0xff80000017af7808 */ /* 0x000fe20006000000 */
[----:B------:R-:W-:Y:S01]  /*11610*/  HMMA.16816.F32.BF16 R32, R24, R132, R204 ;  /* 0x000000841820723c */ /* 0x000fe200000418cc */
[-C--:B------:R-:W-:Y:S02]  /*11620*/  ISETP.GE.AND P6, PT, R5, R9.reuse, PT ;  /* 0x000000090500720c */ /* 0x080fe40003fc6270 */
[----:B------:R-:W-:-:S02]  /*11630*/  ISETP.GE.AND P4, PT, R4, R9, PT ;  /* 0x000000090400720c */ /* 0x000fc40003f86270 */
[----:B------:R-:W-:Y:S01]  /*11640*/  I2FP.F32.S32 R10, R2 ;  /* 0x00000002000a7245 */ /* 0x000fe20000201400 */
[----:B------:R-:W-:Y:S01]  /*11650*/  HMMA.16816.F32.BF16 R24, R24, R134, R28 ;  /* 0x000000861818723c */ /* 0x000fe2000004181c */
[----:B------:R-:W-:Y:S01]  /*11660*/  FSEL R230, R22, -INF , !P6 ;  /* 0xff80000016e67808 */ /* 0x000fe20007000000 */
[----:B------:R-:W-:Y:S01]  /*11670*/  FFMA.FTZ R22, R13, UR5, R198 ;  /* 0x000000050d167c23 */ /* 0x000fe200080100c6 */
[----:B------:R-:W-:Y:S01]  /*11680*/  FSEL R229, R21, -INF , !P4 ;  /* 0xff80000015e57808 */ /* 0x000fe20006000000 */
[----:B------:R-:W-:Y:S01]  /*11690*/  FFMA.FTZ R21, R10, UR5, R199 ;  /* 0x000000050a157c23 */ /* 0x000fe200080100c7 */
[-C--:B------:R-:W-:Y:S02]  /*116a0*/  ISETP.GE.AND P6, PT, R3, R9.reuse, PT ;  /* 0x000000090300720c */ /* 0x080fe40003fc6270 */
[----:B------:R-:W-:Y:S01]  /*116b0*/  ISETP.GE.AND P4, PT, R2, R9, PT ;  /* 0x000000090200720c */ /* 0x000fe20003f86270 */
[----:B------:R-:W-:Y:S01]  /*116c0*/  FFMA.FTZ R9, R10, UR5, R197 ;  /* 0x000000050a097c23 */ /* 0x000fe200080100c5 */
[----:B------:R-:W-:-:S02]  /*116d0*/  FSEL R210, R22, -INF , !P6 ;  /* 0xff80000016d27808 */ /* 0x000fc40007000000 */
[CC--:B------:R-:W-:Y:S02]  /*116e0*/  ISETP.GE.AND P6, PT, R8.reuse, R12.reuse, PT ;  /* 0x0000000c0800720c */ /* 0x0c0fe40003fc6270 */
[----:B------:R-:W-:Y:S01]  /*116f0*/  FSEL R208, R9, -INF , !P5 ;  /* 0xff80000009d07808 */ /* 0x000fe20006800000 */
[C---:B------:R-:W-:Y:S01]  /*11700*/  FFMA.FTZ R9, R19.reuse, UR5, R188 ;  /* 0x0000000513097c23 */ /* 0x040fe200080100bc */
[----:B------:R-:W-:Y:S01]  /*11710*/  ISETP.GE.AND P5, PT, R8, R11, PT ;  /* 0x0000000b0800720c */ /* 0x000fe20003fa6270 */
[----:B------:R-:W-:Y:S01]  /*11720*/  FFMA.FTZ R8, R19, UR5, R190 ;  /* 0x0000000513087c23 */ /* 0x000fe200080100be */
[----:B------:R-:W-:Y:S02]  /*11730*/  FSEL R209, R21, -INF , !P4 ;  /* 0xff80000015d17808 */ /* 0x000fe40006000000 */
[----:B------:R-:W-:Y:S01]  /*11740*/  FSEL R22, R9, -INF , !P1 ;  /* 0xff80000009167808 */ /* 0x000fe20004800000 */
[----:B------:R-:W-:Y:S01]  /*11750*/  FFMA.FTZ R9, R18, UR5, R189 ;  /* 0x0000000512097c23 */ /* 0x000fe200080100bd */
[----:B------:R-:W-:-:S02]  /*11760*/  ISETP.GE.AND P4, PT, R7, R12, PT ;  /* 0x0000000c0700720c */ /* 0x000fc40003f86270 */
[-C--:B------:R-:W-:Y:S01]  /*11770*/  ISETP.GE.AND P1, PT, R7, R11.reuse, PT ;  /* 0x0000000b0700720c */ /* 0x080fe20003f26270 */
[----:B------:R-:W-:Y:S01]  /*11780*/  FFMA.FTZ R7, R18, UR5, R191 ;  /* 0x0000000512077c23 */ /* 0x000fe200080100bf */
[----:B------:R-:W-:Y:S01]  /*11790*/  FSEL R176, R8, -INF , !P0 ;  /* 0xff80000008b07808 */ /* 0x000fe20004000000 */
[----:B------:R-:W-:Y:S01]  /*117a0*/  FFMA.FTZ R8, R17, UR5, R184 ;  /* 0x0000000511087c23 */ /* 0x000fe200080100b8 */
[----:B------:R-:W-:Y:S02]  /*117b0*/  FSEL R139, R9, -INF , !P6 ;  /* 0xff800000098b7808 */ /* 0x000fe40007000000 */
[C---:B------:R-:W-:Y:S02]  /*117c0*/  ISETP.GE.AND P0, PT, R6.reuse, R12, PT ;  /* 0x0000000c0600720c */ /* 0x040fe40003f06270 */
[----:B------:R-:W-:Y:S01]  /*117d0*/  ISETP.GE.AND P6, PT, R6, R11, PT ;  /* 0x0000000b0600720c */ /* 0x000fe20003fc6270 */
[----:B------:R-:W-:Y:S01]  /*117e0*/  FFMA.FTZ R6, R17, UR5, R186 ;  /* 0x0000000511067c23 */ /* 0x000fe200080100ba */
[----:B------:R-:W-:Y:S01]  /*117f0*/  FSEL R177, R7, -INF , !P5 ;  /* 0xff80000007b17808 */ /* 0x000fe20006800000 */
[----:B------:R-:W-:Y:S01]  /*11800*/  FFMA.FTZ R7, R16, UR5, R185 ;  /* 0x0000000510077c23 */ /* 0x000fe200080100b9 */
[----:B------:R-:W-:-:S02]  /*11810*/  FSEL R132, R8, -INF , !P4 ;  /* 0xff80000008847808 */ /* 0x000fc40006000000 */
[----:B------:R-:W-:Y:S01]  /*11820*/  FSEL R28, R6, -INF , !P1 ;  /* 0xff800000061c7808 */ /* 0x000fe20004800000 */
[----:B------:R-:W-:Y:S01]  /*11830*/  FFMA.FTZ R6, R15, UR5, R32 ;  /* 0x000000050f067c23 */ /* 0x000fe20008010020 */
[----:B------:R-:W-:Y:S02]  /*11840*/  FSEL R23, R7, -INF , !P0 ;  /* 0xff80000007177808 */ /* 0x000fe40004000000 */
[CC--:B------:R-:W-:Y:S02]  /*11850*/  ISETP.GE.AND P1, PT, R4.reuse, R12.reuse, PT ;  /* 0x0000000c0400720c */ /* 0x0c0fe40003f26270 */
[-C--:B------:R-:W-:Y:S01]  /*11860*/  ISETP.GE.AND P0, PT, R4, R11.reuse, PT ;  /* 0x0000000b0400720c */ /* 0x080fe20003f06270 */
[----:B------:R-:W-:Y:S01]  /*11870*/  FFMA.FTZ R4, R15, UR5, R34 ;  /* 0x000000050f047c23 */ /* 0x000fe20008010022 */
        /* <DEDUP_REMOVED lines=9> */
[----:B------:R-:W-:Y:S02]  /*11910*/  PLOP3.LUT P0, PT, PT, PT, UP0, 0x80, 0x0 ;  /* 0x000000000000781c */ /* 0x000fe40003f0f008 */
[----:B------:R-:W-:Y:S02]  /*11920*/  FSEL R233, R5, -INF , !P1 ;  /* 0xff80000005e97808 */ /* 0x000fe40004800000 */
[-C--:B------:R-:W-:Y:S02]  /*11930*/  ISETP.GE.AND P6, PT, R3, R12.reuse, PT ;  /* 0x0000000c0300720c */ /* 0x080fe40003fc6270 */
[----:B------:R-:W-:-:S02]  /*11940*/  ISETP.GE.AND P5, PT, R2, R12, PT ;  /* 0x0000000c0200720c */ /* 0x000fc40003fa6270 */
[-C--:B------:R-:W-:Y:S01]  /*11950*/  ISETP.GE.AND P4, PT, R3, R11.reuse, PT ;  /* 0x0000000b0300720c */ /* 0x080fe20003f86270 */
[C---:B------:R-:W-:Y:S01]  /*11960*/  FFMA.FTZ R3, R13.reuse, UR5, R24 ;  /* 0x000000050d037c23 */ /* 0x040fe20008010018 */
[----:B------:R-:W-:Y:S01]  /*11970*/  ISETP.GE.AND P1, PT, R2, R11, PT ;  /* 0x0000000b0200720c */ /* 0x000fe20003f26270 */
[C---:B------:R-:W-:Y:S01]  /*11980*/  FFMA.FTZ R2, R10.reuse, UR5, R25 ;  /* 0x000000050a027c23 */ /* 0x040fe20008010019 */
[----:B------:R-:W-:Y:S01]  /*11990*/  FFMA.FTZ R13, R13, UR5, R26 ;  /* 0x000000050d0d7c23 */ /* 0x000fe2000801001a */
[----:B------:R-:W-:Y:S01]  /*119a0*/  FFMA.FTZ R10, R10, UR5, R27 ;  /* 0x000000050a0a7c23 */ /* 0x000fe2000801001b */
        /* <DEDUP_REMOVED lines=54> */
.L_x_1283:
[----:B------:R-:W-:Y:S05]  /*11d10*/  BSYNC B0 ;  /* 0x0000000000007941 */ /* 0x000fea0003800000 */
.L_x_1282:
[----:B------:R-:W0:Y:S02]  /*11d20*/  LDGDEPBAR ;  /* 0x00000000000079af */ /* 0x000e240000000000 */
.L_x_1281:
[----:B-1----:R-:W3:Y:S04]  /*11d30*/  LDL R8, [R1+0x34] ;  /* 0x0000340001087983 */ /* 0x002ee80000100800 */
[----:B------:R-:W4:Y:S04]  /*11d40*/  LDL R7, [R1+0x14] ;  /* 0x0000140001077983 */ /* 0x000f280000100800 */
[----:B------:R-:W5:Y:S01]  /*11d50*/  LDL R12, [R1+0x30] ;  /* 0x00003000010c7983 */ /* 0x000f620000100800 */
[----:B--2---:R-:W-:Y:S01]  /*11d60*/  FMNMX.FTZ R2, R244, R20, !PT ;  /* 0x00000014f4027209 */ /* 0x004fe20007810000 */
[----:B------:R-:W-:Y:S01]  /*11d70*/  UIADD3 UR7, UR29, -0x4498517b, URZ ;  /* 0xbb67ae851d077890 */ /* 0x000fe2000fffe03f */
[----:B------:R-:W-:Y:S01]  /*11d80*/  MOV R195, R246 ;  /* 0x000000f600c37202 */ /* 0x000fe20000000f00 */
[----:B------:R-:W-:Y:S01]  /*11d90*/  UIADD3 UR6, UR28, -0x61c88647, URZ ;  /* 0x9e3779b91c067890 */ /* 0x000fe2000fffe03f */
[----:B------:R-:W-:Y:S01]  /*11da0*/  FMNMX.FTZ R2, R136, R2, !PT ;  /* 0x0000000288027209 */ /* 0x000fe20007810000 */
[----:B------:R-:W-:Y:S01]  /*11db0*/  UIADD3 UR4, UR28, 0x3c6ef372, URZ ;  /* 0x3c6ef3721c047890 */ /* 0x000fe2000fffe03f */
[----:B------:R-:W-:Y:S01]  /*11dc0*/  MOV R199, R245 ;  /* 0x000000f500c77202 */ /* 0x000fe20000000f00 */
[----:B------:R-:W-:Y:S01]  /*11dd0*/  LDSM.16.MT88.4 R32, [R215+0xb000] ;  /* 0x00b00000d720783b */ /* 0x000fe20000004200 */
        /* <DEDUP_REMOVED lines=24> */
[----:B-1----:R-:W-:Y:S02]  /*11f60*/  FMNMX.FTZ R135, R135, R5, !PT ;  /* 0x0000000587877209 */ /* 0x002fe40007810000 */
[----:B------:R-:W-:-:S03]  /*11f70*/  FMNMX.FTZ R3, R231, R3, !PT ;  /* 0x00000003e7037209 */ /* 0x000fc60007810000 */
[----:B------:R-:W1:Y:S04]  /*11f80*/  SHFL.BFLY PT, R4, R135, 0x1, 0x1f ;  /* 0x0c201f0087047f89 */ /* 0x000e6800000e0000 */
[----:B------:R-:W1:Y:S01]  /*11f90*/  SHFL.BFLY PT, R133, R3, 0x2, 0x1f ;  /* 0x0c401f0003857f89 */ /* 0x000e6200000e0000 */
[----:B--2---:R-:W-:-:S05]  /*11fa0*/  FMNMX.FTZ R2, R2, R6, !PT ;  /* 0x0000000602027209 */ /* 0x004fca0007810000 */
[----:B------:R-:W2:Y:S01]  /*11fb0*/  SHFL.BFLY PT, R134, R2, 0x1, 0x1f ;  /* 0x0c201f0002867f89 */ /* 0x000ea200000e0000 */
[----:B-1----:R-:W-:Y:S02]  /*11fc0*/  FMNMX.FTZ R135, R135, R4, !PT ;  /* 0x0000000487877209 */ /* 0x002fe40007810000 */
[----:B------:R-:W-:Y:S02]  /*11fd0*/  FMNMX.FTZ R4, R240, R176, !PT ;  /* 0x000000b0f0047209 */ /* 0x000fe40007810000 */
[----:B------:R-:W-:Y:S01]  /*11fe0*/  FMNMX.FTZ R133, R3, R133, !PT ;  /* 0x0000008503857209 */ /* 0x000fe20007810000 */
[----:B------:R-:W-:Y:S01]  /*11ff0*/  FMUL.FTZ R13, R135, UR32 ;  /* 0x00000020870d7c20 */ /* 0x000fe20008410000 */
[----:B------:R-:W-:Y:S02]  /*12000*/  FMNMX.FTZ R4, R177, R4, !PT ;  /* 0x00000004b1047209 */ /* 0x000fe40007810000 */
[----:B------:R-:W-:Y:S01]  /*12010*/  FSETP.NEU.FTZ.AND P4, PT, R135, -INF , PT ;  /* 0xff8000008700780b */ /* 0x000fe20003f9d000 */
[----:B------:R-:W1:Y:S01]  /*12020*/  SHFL.BFLY PT, R19, R133, 0x1, 0x1f ;  /* 0x0c201f0085137f89 */ /* 0x000e6200000e0000 */
[----:B------:R-:W-:-:S02]  /*12030*/  FMNMX.FTZ R3, R28, R4, !PT ;  /* 0x000000041c037209 */ /* 0x000fc40007810000 */
[----:B------:R-:W-:Y:S02]  /*12040*/  FSEL R13, R13, RZ, P4 ;  /* 0x000000ff0d0d7208 */ /* 0x000fe40002000000 */
[----:B------:R-:W-:Y:S02]  /*12050*/  FMNMX.FTZ R3, R30, R3, !PT ;  /* 0x000000031e037209 */ /* 0x000fe40007810000 */
[----:B--2---:R-:W-:Y:S01]  /*12060*/  FMNMX.FTZ R134, R2, R134, !PT ;  /* 0x0000008602867209 */ /* 0x004fe20007810000 */
[----:B------:R-:W-:Y:S01]  /*12070*/  FFMA.FTZ R2, R20, UR32, -R13 ;  /* 0x0000002014027c23 */ /* 0x000fe2000801080d */
[----:B------:R-:W-:Y:S02]  /*12080*/  FMNMX.FTZ R3, R239, R3, !PT ;  /* 0x00000003ef037209 */ /* 0x000fe40007810000 */
[----:B------:R-:W-:Y:S01]  /*12090*/  MOV R4, UR29 ;  /* 0x0000001d00047c02 */ /* 0x000fe20008000f00 */
[----:B------:R2:W-:Y:S01]  /*120a0*/  MUFU.EX2 R194, R2 ;  /* 0x0000000200c27308 */ /* 0x0005e20000000800 */
[----:B------:R-:W-:-:S02]  /*120b0*/  FMNMX.FTZ R3, R237, R3, !PT ;  /* 0x00000003ed037209 */ /* 0x000fc40007810000 */
[----:B------:R-:W-:Y:S02]  /*120c0*/  FSETP.NEU.FTZ.AND P3, PT, R134, -INF , PT ;  /* 0xff8000008600780b */ /* 0x000fe40003f7d000 */
[----:B------:R-:W-:-:S04]  /*120d0*/  FMNMX.FTZ R3, R235, R3, !PT ;  /* 0x00000003eb037209 */ /* 0x000fc80007810000 */
[----:B------:R-:W-:Y:S02]  /*120e0*/  FMNMX.FTZ R18, R234, R3, !PT ;  /* 0x00000003ea127209 */ /* 0x000fe40007810000 */
[----:B-1----:R-:W-:-:S04]  /*120f0*/  FMNMX.FTZ R133, R133, R19, !PT ;  /* 0x0000001385857209 */ /* 0x002fc80007810000 */
[C---:B------:R-:W-:Y:S01]  /*12100*/  FSETP.NEU.FTZ.AND P2, PT, R133.reuse, -INF , PT ;  /* 0xff8000008500780b */ /* 0x040fe20003f5d000 */
[----:B--2---:R-:W-:Y:S02]  /*12110*/  FFMA.FTZ R2, R136, UR32, -R13 ;  /* 0x0000002088027c23 */ /* 0x004fe4000801080d */
[----:B------:R-:W1:Y:S02]  /*12120*/  SHFL.BFLY PT, R136, R18, 0x2, 0x1f ;  /* 0x0c401f0012887f89 */ /* 0x000e6400000e0000 */
[----:B------:R2:W-:Y:S01]  /*12130*/  MUFU.EX2 R197, R2 ;  /* 0x0000000200c57308 */ /* 0x0005e20000000800 */
[----:B-1----:R-:W-:Y:S01]  /*12140*/  FMNMX.FTZ R136, R18, R136, !PT ;  /* 0x0000008812887209 */ /* 0x002fe20007810000 */
[----:B------:R-:W-:-:S05]  /*12150*/  FMUL.FTZ R18, R133, UR32 ;  /* 0x0000002085127c20 */ /* 0x000fca0008410000 */
[----:B------:R-:W-:Y:S01]  /*12160*/  FSEL R18, R18, RZ, P2 ;  /* 0x000000ff12127208 */ /* 0x000fe20001000000 */
[----:B---3--:R-:W-:Y:S01]  /*12170*/  IMAD.WIDE.U32 R10, R8, -0x2daee0ad, RZ ;  /* 0xd2511f53080a7825 */ /* 0x008fe200078e00ff */
[----:B----4-:R-:W-:-:S03]  /*12180*/  IADD3 R5, R7, 0x4, RZ ;  /* 0x0000000407057810 */ /* 0x010fc60007ffe0ff */
[----:B------:R-:W-:Y:S01]  /*12190*/  IMAD.WIDE.U32 R16, R7, -0x326172a9, RZ ;  /* 0xcd9e8d5707107825 */ /* 0x000fe200078e00ff */
[----:B------:R-:W-:-:S03]  /*121a0*/  LOP3.LUT R6, R11, UR37, R4, 0x96, !PT ;  /* 0x000000250b067c12 */ /* 0x000fc6000f8e9604 */
[----:B------:R-:W-:Y:S01]  /*121b0*/  FFMA.FTZ R7, R172, UR32, -R13 ;  /* 0x00000020ac077c23 */ /* 0x000fe2000801080d */
[----:B------:R-:W-:Y:S01]  /*121c0*/  IMAD.WIDE.U32 R4, R5, -0x326172a9, RZ ;  /* 0xcd9e8d5705047825 */ /* 0x000fe200078e00ff */
[-C--:B-----5:R-:W-:Y:S02]  /*121d0*/  LOP3.LUT R8, R17, R12.reuse, RZ, 0x3c, !PT ;  /* 0x0000000c11087212 */ /* 0x0a0fe400078e3cff */
[----:B------:R1:W-:Y:S01]  /*121e0*/  MUFU.EX2 R201, R7 ;  /* 0x0000000700c97308 */ /* 0x0003e20000000800 */
[----:B--2---:R-:W-:Y:S01]  /*121f0*/  IMAD.WIDE.U32 R2, R6, -0x326172a9, RZ ;  /* 0xcd9e8d5706027825 */ /* 0x004fe200078e00ff */
[----:B------:R-:W-:-:S03]  /*12200*/  LOP3.LUT R6, R5, R12, RZ, 0x3c, !PT ;  /* 0x0000000c05067212 */ /* 0x000fc600078e3cff */
[----:B------:R-:W-:Y:S01]  /*12210*/  FFMA.FTZ R5, R173, UR32, -R13 ;  /* 0x00000020ad057c23 */ /* 0x000fe2000801080d */
[----:B------:R-:W-:Y:S01]  /*12220*/  FMUL.FTZ R12, R134, UR32 ;  /* 0x00000020860c7c20 */ /* 0x000fe20008410000 */
[----:B------:R-:W-:Y:S01]  /*12230*/  IMAD.WIDE.U32 R8, R8, -0x2daee0ad, RZ ;  /* 0xd2511f5308087825 */ /* 0x000fe200078e00ff */
[----:B------:R-:W-:Y:S01]  /*12240*/  LOP3.LUT R11, R3, UR6, R4, 0x96, !PT ;  /* 0x00000006030b7c12 */ /* 0x000fe2000f8e9604 */
[----:B------:R2:W-:Y:S02]  /*12250*/  MUFU.EX2 R192, R5 ;  /* 0x0000000500c07308 */ /* 0x0005e40000000800 */
[----:B------:R-:W-:Y:S02]  /*12260*/  FSEL R12, R12, RZ, P3 ;  /* 0x000000ff0c0c7208 */ /* 0x000fe40001800000 */
[----:B------:R-:W-:Y:S01]  /*12270*/  LOP3.LUT R14, R9, UR7, R10, 0x96, !PT ;  /* 0x00000007090e7c12 */ /* 0x000fe2000f8e960a */
[----:B-1----:R-:W-:-:S04]  /*12280*/  IMAD.WIDE.U32 R6, R6, -0x2daee0ad, RZ ;  /* 0xd2511f5306067825 */ /* 0x002fc800078e00ff */
[----:B------:R-:W-:Y:S01]  /*12290*/  IMAD.WIDE.U32 R14, R14, -0x326172a9, RZ ;  /* 0xcd9e8d570e0e7825 */ /* 0x000fe200078e00ff */
[----:B--2---:R-:W-:-:S03]  /*122a0*/  LOP3.LUT R5, R3, UR6, R16, 0x96, !PT ;  /* 0x0000000603057c12 */ /* 0x004fc6000f8e9610 */
[----:B------:R-:W-:Y:S01]  /*122b0*/  FFMA.FTZ R3, R137, UR32, -R12 ;  /* 0x0000002089037c23 */ /* 0x000fe2000801080c */
[----:B------:R-:W-:Y:S01]  /*122c0*/  LOP3.LUT R16, R7, UR7, R10, 0x96, !PT ;  /* 0x0000000707107c12 */ /* 0x000fe2000f8e960a */
[----:B------:R-:W-:Y:S01]  /*122d0*/  IMAD.WIDE.U32 R10, R11, -0x2daee0ad, RZ ;  /* 0xd2511f530b0a7825 */ /* 0x000fe200078e00ff */
[----:B------:R-:W-:Y:S01]  /*122e0*/  LOP3.LUT R20, R15, UR4, R2, 0x96, !PT ;  /* 0x000000040f147c12 */ /* 0x000fe2000f8e9602 */
[----:B------:R1:W-:Y:S01]  /*122f0*/  MUFU.EX2 R193, R3 ;  /* 0x0000000300c17308 */ /* 0x0003e20000000800 */
[----:B------:R-:W2:Y:S01]  /*12300*/  SHFL.BFLY PT, R15, R136, 0x1, 0x1f ;  /* 0x0c201f00880f7f89 */ /* 0x000ea200000e0000 */
[----:B------:R-:W-:Y:S01]  /*12310*/  IMAD.WIDE.U32 R16, R16, -0x326172a9, RZ ;  /* 0xcd9e8d5710107825 */ /* 0x000fe200078e00ff */
[----:B------:R-:W-:Y:S02]  /*12320*/  LOP3.LUT R11, R11, UR30, R6, 0x96, !PT ;  /* 0x0000001e0b0b7c12 */ /* 0x000fe4000f8e9606 */
[----:B------:R-:W-:Y:S01]  /*12330*/  MOV R137, R199 ;  /* 0x000000c700897202 */ /* 0x000fe20000000f00 */
[----:B------:R-:W-:Y:S01]  /*12340*/  IMAD.WIDE.U32 R4, R5, -0x2daee0ad, RZ ;  /* 0xd2511f5305047825 */ /* 0x000fe200078e00ff */
[----:B------:R-:W-:-:S03]  /*12350*/  LOP3.LUT R6, R17, UR4, R2, 0x96, !PT ;  /* 0x0000000411067c12 */ /* 0x000fc6000f8e9602 */
[----:B------:R-:W-:Y:S01]  /*12360*/  FFMA.FTZ R2, R174, UR32, -R12 ;  /* 0x00000020ae027c23 */ /* 0x000fe2000801080c */
[----:B------:R-:W-:Y:S01]  /*12370*/  UIADD3 UR4, UR28, -0x4ab325aa, URZ ;  /* 0xb54cda561c047890 */ /* 0x000fe2000fffe03f */
[----:B------:R-:W-:Y:S01]  /*12380*/  IMAD.WIDE.U32 R20, R20, -0x2daee0ad, RZ ;  /* 0xd2511f5314147825 */ /* 0x000fe200078e00ff */
[----:B------:R-:W-:Y:S01]  /*12390*/  LOP3.LUT R5, R5, UR30, R8, 0x96, !PT ;  /* 0x0000001e05057c12 */ /* 0x000fe2000f8e9608 */
[----:B------:R-:W-:Y:S02]  /*123a0*/  MUFU.EX2 R200, R2 ;  /* 0x0000000200c87308 */ /* 0x000fe40000000800 */
[----:B------:R-:W-:Y:S01]  /*123b0*/  IMAD.WIDE.U32 R6, R6, -0x2daee0ad, RZ ;  /* 0xd2511f5306067825 */ /* 0x000fe200078e00ff */
[----:B------:R-:W-:-:S03]  /*123c0*/  LOP3.LUT R9, R21, UR26, R4, 0x96, !PT ;  /* 0x0000001a15097c12 */ /* 0x000fc6000f8e9604 */
[----:B-1----:R-:W-:Y:S01]  /*123d0*/  FFMA.FTZ R3, R138, UR32, -R12 ;  /* 0x000000208a037c23 */ /* 0x002fe2000801080c */
[----:B------:R-:W-:Y:S01]  /*123e0*/  IMAD.WIDE.U32 R4, R5, -0x326172a9, RZ ;  /* 0xcd9e8d5705047825 */ /* 0x000fe200078e00ff */
[----:B------:R-:W-:-:S03]  /*123f0*/  LOP3.LUT R10, R7, UR26, R10, 0x96, !PT ;  /* 0x0000001a070a7c12 */ /* 0x000fc6000f8e960a */
[----:B------:R-:W-:Y:S01]  /*12400*/  FFMA.FTZ R7, R22, UR32, -R18 ;  /* 0x0000002016077c23 */ /* 0x000fe20008010812 */
[----:B------:R1:W-:Y:S01]  /*12410*/  MUFU.EX2 R196, R3 ;  /* 0x0000000300c47308 */ /* 0x0003e20000000800 */
[----:B------:R-:W-:Y:S01]  /*12420*/  IMAD.WIDE.U32 R178, R9, -0x326172a9, RZ ;  /* 0xcd9e8d5709b27825 */ /* 0x000fe200078e00ff */
[----:B------:R-:W-:-:S03]  /*12430*/  LOP3.LUT R8, R5, UR27, R14, 0x96, !PT ;  /* 0x0000001b05087c12 */ /* 0x000fc6000f8e960e */
[----:B------:R-:W-:Y:S01]  /*12440*/  FFMA.FTZ R5, R175, UR32, -R12 ;  /* 0x00000020af057c23 */ /* 0x000fe2000801080c */
[----:B--2---:R-:W-:Y:S01]  /*12450*/  FMNMX.FTZ R136, R136, R15, !PT ;  /* 0x0000000f88887209 */ /* 0x004fe20007810000 */
[----:B------:R-:W-:Y:S01]  /*12460*/  IMAD.WIDE.U32 R190, R10, -0x326172a9, RZ ;  /* 0xcd9e8d570abe7825 */ /* 0x000fe200078e00ff */
[----:B------:R-:W-:Y:S01]  /*12470*/  LOP3.LUT R4, R179, UR25, R4, 0x96, !PT ;  /* 0x00000019b3047c12 */ /* 0x000fe2000f8e9604 */
[----:B------:R-:W2:Y:S01]  /*12480*/  LDSM.16.MT88.4 R172, [R215+0xa000] ;  /* 0x00a00000d7ac783b */ /* 0x000ea20000004200 */
[----:B------:R3:W-:Y:S01]  /*12490*/  MUFU.EX2 R26, R5 ;  /* 0x00000005001a7308 */ /* 0x0007e20000000800 */
[----:B------:R-:W-:-:S04]  /*124a0*/  IMAD.WIDE.U32 R8, R8, -0x2daee0ad, RZ ;  /* 0xd2511f5308087825 */ /* 0x000fc800078e00ff */
[C---:B------:R-:W-:Y:S01]  /*124b0*/  FMUL.FTZ R19, R136.reuse, UR32 ;  /* 0x0000002088137c20 */ /* 0x040fe20008410000 */
[----:B------:R-:W-:Y:S01]  /*124c0*/  FSETP.NEU.FTZ.AND P1, PT, R136, -INF , PT ;  /* 0xff8000008800780b */ /* 0x000fe20003f3d000 */
[----:B------:R-:W-:Y:S01]  /*124d0*/  IMAD.WIDE.U32 R180, R4, -0x2daee0ad, RZ ;  /* 0xd2511f5304b47825 */ /* 0x000fe200078e00ff */
[----:B------:R-:W-:-:S03]  /*124e0*/  LOP3.LUT R20, R9, UR24, R20, 0x96, !PT ;  /* 0x0000001809147c12 */ /* 0x000fc6000f8e9614 */
[----:B------:R-:W-:Y:S01]  /*124f0*/  FFMA.FTZ R4, R139, UR32, -R18 ;  /* 0x000000208b047c23 */ /* 0x000fe20008010812 */
[----:B------:R-:W-:Y:S01]  /*12500*/  FSEL R19, R19, RZ, P1 ;  /* 0x000000ff13137208 */ /* 0x000fe20000800000 */
[----:B-1----:R-:W-:Y:S01]  /*12510*/  IMAD.WIDE.U32 R2, R11, -0x326172a9, RZ ;  /* 0xcd9e8d570b027825 */ /* 0x002fe200078e00ff */
[----:B------:R1:W4:Y:S03]  /*12520*/  MUFU.EX2 R25, R7 ;  /* 0x0000000700197308 */ /* 0x0003260000000800 */
[----:B------:R-:W-:Y:S01]  /*12530*/  IMAD.WIDE.U32 R138, R20, -0x326172a9, RZ ;  /* 0xcd9e8d57148a7825 */ /* 0x000fe200078e00ff */
[----:B------:R-:W-:Y:S02]  /*12540*/  LOP3.LUT R3, R3, UR27, R16, 0x96, !PT ;  /* 0x0000001b03037c12 */ /* 0x000fe4000f8e9610 */
[----:B---3--:R-:W-:Y:S02]  /*12550*/  LOP3.LUT R5, R191, UR25, R2, 0x96, !PT ;  /* 0x00000019bf057c12 */ /* 0x008fe4000f8e9602 */
[----:B------:R3:W-:Y:S01]  /*12560*/  MUFU.EX2 R202, R4 ;  /* 0x0000000400ca7308 */ /* 0x0007e20000000800 */
[----:B------:R-:W-:-:S04]  /*12570*/  IMAD.WIDE.U32 R2, R3, -0x2daee0ad, RZ ;  /* 0xd2511f5303027825 */ /* 0x000fc800078e00ff */
[----:B------:R-:W-:Y:S01]  /*12580*/  IMAD.WIDE.U32 R188, R5, -0x2daee0ad, RZ ;  /* 0xd2511f5305bc7825 */ /* 0x000fe200078e00ff */
[----:B------:R-:W-:Y:S02]  /*12590*/  LOP3.LUT R10, R3, UR24, R6, 0x96, !PT ;  /* 0x00000018030a7c12 */ /* 0x000fe4000f8e9606 */
[----:B------:R-:W-:Y:S02]  /*125a0*/  LOP3.LUT R3, R181, UR23, R8, 0x96, !PT ;  /* 0x00000017b5037c12 */ /* 0x000fe4000f8e9608 */
[----:B------:R-:W-:Y:S01]  /*125b0*/  LOP3.LUT R9, R189, UR23, R2, 0x96, !PT ;  /* 0x00000017bd097c12 */ /* 0x000fe2000f8e9602 */
[--C-:B------:R-:W-:Y:S01]  /*125c0*/  FFMA.FTZ R2, R132, UR32, -R18.reuse ;  /* 0x0000002084027c23 */ /* 0x100fe20008010812 */
[----:B------:R-:W-:Y:S01]  /*125d0*/  FSEL R6, R134, RZ, P3 ;  /* 0x000000ff86067208 */ /* 0x000fe20001800000 */
[----:B------:R-:W-:Y:S01]  /*125e0*/  IMAD.WIDE.U32 R182, R10, -0x326172a9, RZ ;  /* 0xcd9e8d570ab67825 */ /* 0x000fe200078e00ff */
[----:B-1----:R-:W-:Y:S01]  /*125f0*/  FSEL R7, R135, RZ, P4 ;  /* 0x000000ff87077208 */ /* 0x002fe20002000000 */
[----:B------:R1:W-:Y:S01]  /*12600*/  MUFU.EX2 R198, R2 ;  /* 0x0000000200c67308 */ /* 0x0003e20000000800 */
[----:B----4-:R-:W-:Y:S01]  /*12610*/  MOV R132, R25 ;  /* 0x0000001900847202 */ /* 0x010fe20000000f00 */
[----:B---3--:R-:W-:Y:S01]  /*12620*/  FFMA.FTZ R4, R23, UR32, -R18 ;  /* 0x0000002017047c23 */ /* 0x008fe20008010812 */
[----:B------:R-:W-:Y:S01]  /*12630*/  FADD.FTZ R23, R242, -R6 ;  /* 0x80000006f2177221 */ /* 0x000fe20000010000 */
[----:B------:R-:W-:Y:S01]  /*12640*/  FADD.FTZ R21, R244, -R7 ;  /* 0x80000007f4157221 */ /* 0x000fe20000010000 */
[----:B------:R-:W-:Y:S01]  /*12650*/  FFMA.FTZ R7, R28, UR32, -R19 ;  /* 0x000000201c077c23 */ /* 0x000fe20008010813 */
[----:B------:R-:W-:-:S02]  /*12660*/  FSEL R6, R136, RZ, P1 ;  /* 0x000000ff88067208 */ /* 0x000fc40000800000 */
[----:B------:R3:W4:Y:S03]  /*12670*/  MUFU.EX2 R27, R4 ;  /* 0x00000004001b7308 */ /* 0x0007260000000800 */
[----:B------:R-:W-:Y:S01]  /*12680*/  FADD.FTZ R29, R240, -R6 ;  /* 0x80000006f01d7221 */ /* 0x000fe20000010000 */
[----:B------:R-:W-:-:S04]  /*12690*/  MOV R240, R26 ;  /* 0x0000001a00f07202 */ /* 0x000fc80000000f00 */
[----:B------:R5:W-:Y:S01]  /*126a0*/  MUFU.EX2 R189, R7 ;  /* 0x0000000700bd7308 */ /* 0x000be20000000800 */
[----:B-1----:R-:W-:-:S05]  /*126b0*/  IMAD.WIDE.U32 R2, R3, -0x326172a9, RZ ;  /* 0xcd9e8d5703027825 */ /* 0x002fca00078e00ff */
[----:B------:R-:W-:Y:S02]  /*126c0*/  LOP3.LUT R5, R3, UR4, R138, 0x96, !PT ;  /* 0x0000000403057c12 */ /* 0x000fe4000f8e968a */
[C---:B------:R-:W-:Y:S01]  /*126d0*/  LOP3.LUT R8, R2.reuse, 0xffff, RZ, 0xc0, !PT ;  /* 0x0000ffff02087812 */ /* 0x040fe200078ec0ff */
[--C-:B---3--:R-:W-:Y:S01]  /*126e0*/  FFMA.FTZ R4, R177, UR32, -R19.reuse ;  /* 0x00000020b1047c23 */ /* 0x108fe20008010813 */
[----:B------:R-:W-:Y:S02]  /*126f0*/  LOP3.LUT R15, R2, 0xff, RZ, 0xc0, !PT ;  /* 0x000000ff020f7812 */ /* 0x000fe400078ec0ff */
[--C-:B------:R-:W-:Y:S01]  /*12700*/  SHF.R.U32.HI R16, RZ, 0x10, R2.reuse ;  /* 0x00000010ff107819 */ /* 0x100fe20000011602 */
[----:B------:R-:W-:Y:S01]  /*12710*/  MUFU.EX2 R191, R4 ;  /* 0x0000000400bf7308 */ /* 0x000fe20000000800 */
[----:B------:R-:W-:Y:S01]  /*12720*/  SHF.R.U32.HI R17, RZ, 0x18, R2 ;  /* 0x00000018ff117819 */ /* 0x000fe20000011602 */
[----:B------:R-:W-:Y:S01]  /*12730*/  FFMA.FTZ R2, R176, UR32, -R19 ;  /* 0x00000020b0027c23 */ /* 0x000fe20008010813 */
[----:B------:R-:W-:-:S02]  /*12740*/  FSEL R3, R133, RZ, P2 ;  /* 0x000000ff85037208 */ /* 0x000fc40001000000 */
[----:B-----5:R-:W-:Y:S02]  /*12750*/  SHF.R.U32.HI R7, RZ, 0x18, R5 ;  /* 0x00000018ff077819 */ /* 0x020fe40000011605 */
[----:B------:R-:W-:Y:S01]  /*12760*/  SHF.R.U32.HI R6, RZ, 0x8, R8 ;  /* 0x00000008ff067819 */ /* 0x000fe20000011608 */
[----:B------:R1:W-:Y:S01]  /*12770*/  MUFU.EX2 R242, R2 ;  /* 0x0000000200f27308 */ /* 0x0003e20000000800 */
[----:B------:R-:W-:Y:S01]  /*12780*/  FADD.FTZ R24, R241, -R3 ;  /* 0x80000003f1187221 */ /* 0x000fe20000010000 */
[----:B----4-:R-:W-:Y:S02]  /*12790*/  MOV R241, R27 ;  /* 0x0000001b00f17202 */ /* 0x010fe40000000f00 */
[----:B------:R-:W-:Y:S01]  /*127a0*/  PRMT R15, R15, 0x5410, R6 ;  /* 0x000054100f0f7816 */ /* 0x000fe20000000006 */
[----:B------:R-:W-:Y:S01]  /*127b0*/  FFMA.FTZ R6, R30, UR32, -R19 ;  /* 0x000000201e067c23 */ /* 0x000fe20008010813 */
[----:B------:R-:W-:Y:S01]  /*127c0*/  LOP3.LUT R8, R16, 0xff, RZ, 0xc0, !PT ;  /* 0x000000ff10087812 */ /* 0x000fe200078ec0ff */
[----:B------:R-:W-:-:S03]  /*127d0*/  FMUL.FTZ R16, R23, UR32 ;  /* 0x0000002017107c20 */ /* 0x000fc60008410000 */
[----:B------:R-:W-:Y:S01]  /*127e0*/  PRMT R8, R8, 0x5410, R17 ;  /* 0x0000541008087816 */ /* 0x000fe20000000011 */
[----:B------:R-:W-:Y:S02]  /*127f0*/  FMUL.FTZ R17, R21, UR32 ;  /* 0x0000002015117c20 */ /* 0x000fe40008410000 */
[----:B------:R-:W3:Y:S01]  /*12800*/  MUFU.EX2 R16, R16 ;  /* 0x0000001000107308 */ /* 0x000ee20000000800 */
[----:B-1----:R-:W-:Y:S01]  /*12810*/  IMAD.WIDE.U32 R2, R9, -0x326172a9, RZ ;  /* 0xcd9e8d5709027825 */ /* 0x002fe200078e00ff */
[----:B------:R-:W-:-:S06]  /*12820*/  LOP3.LUT R9, R5, 0xff, RZ, 0xc0, !PT ;  /* 0x000000ff05097812 */ /* 0x000fcc00078ec0ff */
[----:B------:R-:W1:Y:S01]  /*12830*/  MUFU.EX2 R17, R17 ;  /* 0x0000001100117308 */ /* 0x000e620000000800 */
[C---:B------:R-:W-:Y:S02]  /*12840*/  LOP3.LUT R10, R2.reuse, 0xffff, RZ, 0xc0, !PT ;  /* 0x0000ffff020a7812 */ /* 0x040fe400078ec0ff */
[----:B------:R-:W-:Y:S02]  /*12850*/  LOP3.LUT R14, R2, 0xff, RZ, 0xc0, !PT ;  /* 0x000000ff020e7812 */ /* 0x000fe400078ec0ff */
[--C-:B------:R-:W-:Y:S02]  /*12860*/  SHF.R.U32.HI R11, RZ, 0x10, R2.reuse ;  /* 0x00000010ff0b7819 */ /* 0x100fe40000011602 */
[----:B------:R-:W-:Y:S02]  /*12870*/  SHF.R.U32.HI R20, RZ, 0x18, R2 ;  /* 0x00000018ff147819 */ /* 0x000fe40000011602 */
[----:B------:R-:W-:Y:S01]  /*12880*/  LOP3.LUT R2, R5, 0xffff, RZ, 0xc0, !PT ;  /* 0x0000ffff05027812 */ /* 0x000fe200078ec0ff */
[-C--:B---3--:R-:W-:Y:S01]  /*12890*/  FMUL.FTZ R146, R146, R16.reuse ;  /* 0x0000001092927220 */ /* 0x088fe20000410000 */
[----:B------:R-:W-:Y:S01]  /*128a0*/  LOP3.LUT R4, R3, UR4, R182, 0x96, !PT ;  /* 0x0000000403047c12 */ /* 0x000fe2000f8e96b6 */
[-C--:B------:R-:W-:Y:S01]  /*128b0*/  FMUL.FTZ R147, R147, R16.reuse ;  /* 0x0000001093937220 */ /* 0x080fe20000410000 */
[----:B------:R-:W-:Y:S01]  /*128c0*/  SHF.R.U32.HI R3, RZ, 0x10, R5 ;  /* 0x00000010ff037819 */ /* 0x000fe20000011605 */
[----:B------:R3:W-:Y:S01]  /*128d0*/  MUFU.EX2 R182, R6 ;  /* 0x0000000600b67308 */ /* 0x0007e20000000800 */
[----:B------:R-:W-:Y:S01]  /*128e0*/  SHF.R.U32.HI R5, RZ, 0x8, R2 ;  /* 0x00000008ff057819 */ /* 0x000fe20000011602 */
[-C--:B------:R-:W-:Y:S01]  /*128f0*/  FMUL.FTZ R154, R154, R16.reuse ;  /* 0x000000109a9a7220 */ /* 0x080fe20000410000 */
[----:B------:R-:W-:Y:S01]  /*12900*/  SHF.R.U32.HI R2, RZ, 0x8, R10 ;  /* 0x00000008ff027819 */ /* 0x000fe2000001160a */
[-C--:B-1----:R-:W-:Y:S01]  /*12910*/  FMUL.FTZ R144, R144, R17.reuse ;  /* 0x0000001190907220 */ /* 0x082fe20000410000 */
[----:B------:R-:W-:Y:S01]  /*12920*/  LOP3.LUT R3, R3, 0xff, RZ, 0xc0, !PT ;  /* 0x000000ff03037812 */ /* 0x000fe200078ec0ff */
[-C--:B------:R-:W-:Y:S01]  /*12930*/  FMUL.FTZ R145, R145, R17.reuse ;  /* 0x0000001191917220 */ /* 0x080fe20000410000 */
[----:B------:R-:W-:Y:S01]  /*12940*/  PRMT R28, R14, 0x5410, R2 ;  /* 0x000054100e1c7816 */ /* 0x000fe20000000002 */
[----:B------:R-:W-:Y:S01]  /*12950*/  FMUL.FTZ R14, R29, UR32 ;  /* 0x000000201d0e7c20 */ /* 0x000fe20008410000 */
[----:B------:R-:W-:Y:S01]  /*12960*/  LOP3.LUT R2, R4, 0xffff, RZ, 0xc0, !PT ;  /* 0x0000ffff04027812 */ /* 0x000fe200078ec0ff */
[-C--:B------:R-:W-:Y:S01]  /*12970*/  FMUL.FTZ R152, R152, R17.reuse ;  /* 0x0000001198987220 */ /* 0x080fe20000410000 */
[----:B------:R-:W-:Y:S01]  /*12980*/  PRMT R22, R9, 0x5410, R5 ;  /* 0x0000541009167816 */ /* 0x000fe20000000005 */
[-C--:B------:R-:W-:Y:S01]  /*12990*/  FMUL.FTZ R153, R153, R17.reuse ;  /* 0x0000001199997220 */ /* 0x080fe20000410000 */
[----:B------:R-:W-:Y:S01]  /*129a0*/  PRMT R9, R3, 0x5410, R7 ;  /* 0x0000541003097816 */ /* 0x000fe20000000007 */
[----:B------:R-:W1:Y:S01]  /*129b0*/  MUFU.EX2 R14, R14 ;  /* 0x0000000e000e7308 */ /* 0x000e620000000800 */
[----:B------:R-:W-:Y:S01]  /*129c0*/  LOP3.LUT R7, R4, 0xff, RZ, 0xc0, !PT ;  /* 0x000000ff04077812 */ /* 0x000fe200078ec0ff */
[-C--:B------:R-:W-:Y:S01]  /*129d0*/  FMUL.FTZ R155, R155, R16.reuse ;  /* 0x000000109b9b7220 */ /* 0x080fe20000410000 */
[----:B------:R-:W-:Y:S01]  /*129e0*/  SHF.R.U32.HI R2, RZ, 0x8, R2 ;  /* 0x00000008ff027819 */ /* 0x000fe20000011602 */
[-C--:B------:R-:W-:Y:S01]  /*129f0*/  FMUL.FTZ R36, R36, R17.reuse ;  /* 0x0000001124247220 */ /* 0x080fe20000410000 */
[----:B------:R-:W-:Y:S01]  /*12a00*/  LOP3.LUT R3, R11, 0xff, RZ, 0xc0, !PT ;  /* 0x000000ff0b037812 */ /* 0x000fe200078ec0ff */
[----:B------:R-:W-:Y:S01]  /*12a10*/  FMUL.FTZ R37, R37, R17 ;  /* 0x0000001125257220 */ /* 0x000fe20000410000 */
[----:B------:R-:W-:Y:S01]  /*12a20*/  PRMT R10, R7, 0x5410, R2 ;  /* 0x00005410070a7816 */ /* 0x000fe20000000002 */
[-C--:B------:R-:W-:Y:S01]  /*12a30*/  FMUL.FTZ R38, R38, R16.reuse ;  /* 0x0000001026267220 */ /* 0x080fe20000410000 */
[--C-:B------:R-:W-:Y:S01]  /*12a40*/  HSET2.LE.AND R2, R15, R0.reuse, PT ;  /* 0x000000000f027233 */ /* 0x100fe20003803000 */
[----:B------:R-:W-:Y:S01]  /*12a50*/  FMUL.FTZ R15, R24, UR32 ;  /* 0x00000020180f7c20 */ /* 0x000fe20008410000 */
[----:B---3--:R-:W-:Y:S01]  /*12a60*/  SHF.R.U32.HI R6, RZ, 0x10, R4 ;  /* 0x00000010ff067819 */ /* 0x008fe20000011604 */
[----:B------:R-:W3:Y:S01]  /*12a70*/  LDSM.16.MT88.4 R24, [R213+0xa000] ;  /* 0x00a00000d518783b */ /* 0x000ee20000004200 */
[----:B------:R-:W-:Y:S01]  /*12a80*/  PRMT R11, R3, 0x5410, R20 ;  /* 0x00005410030b7816 */ /* 0x000fe20000000014 */
[----:B------:R-:W-:Y:S01]  /*12a90*/  FMUL.FTZ R39, R39, R16 ;  /* 0x0000001027277220 */ /* 0x000fe20000410000 */
[----:B------:R-:W-:Y:S01]  /*12aa0*/  SHF.R.U32.HI R5, RZ, 0x18, R4 ;  /* 0x00000018ff057819 */ /* 0x000fe20000011604 */
[----:B------:R-:W4:Y:S01]  /*12ab0*/  MUFU.EX2 R15, R15 ;  /* 0x0000000f000f7308 */ /* 0x000f220000000800 */
[----:B------:R-:W-:Y:S01]  /*12ac0*/  LOP3.LUT R4, R6, 0xff, RZ, 0xc0, !PT ;  /* 0x000000ff06047812 */ /* 0x000fe200078ec0ff */
[-C--:B-1----:R-:W-:Y:S01]  /*12ad0*/  FMUL.FTZ R142, R142, R14.reuse ;  /* 0x0000000e8e8e7220 */ /* 0x082fe20000410000 */
[----:B------:R-:W-:Y:S01]  /*12ae0*/  F2FP.BF16.F32.PACK_AB R3, R192, R201 ;  /* 0x000000c9c003723e */ /* 0x000fe200000010ff */
[-C--:B------:R-:W-:Y:S01]  /*12af0*/  FMUL.FTZ R143, R143, R14.reuse ;  /* 0x0000000e8f8f7220 */ /* 0x080fe20000410000 */
[----:B------:R-:W-:Y:S01]  /*12b00*/  PRMT R21, R4, 0x5410, R5 ;  /* 0x0000541004157816 */ /* 0x000fe20000000005 */
[-C--:B------:R-:W-:Y:S01]  /*12b10*/  FMUL.FTZ R150, R150, R14.reuse ;  /* 0x0000000e96967220 */ /* 0x080fe20000410000 */
[----:B------:R-:W-:Y:S01]  /*12b20*/  LOP3.LUT R6, R2, R3, RZ, 0xc0, !PT ;  /* 0x0000000302067212 */ /* 0x000fe200078ec0ff */
[----:B------:R-:W-:Y:S01]  /*12b30*/  FMUL.FTZ R151, R151, R14 ;  /* 0x0000000e97977220 */ /* 0x000fe20000410000 */
[--C-:B------:R-:W-:Y:S01]  /*12b40*/  HSET2.LE.AND R2, R8, R0.reuse, PT ;  /* 0x0000000008027233 */ /* 0x100fe20003803000 */
[-C--:B------:R-:W-:Y:S01]  /*12b50*/  FMUL.FTZ R48, R48, R17.reuse ;  /* 0x0000001130307220 */ /* 0x080fe20000410000 */
[--C-:B------:R-:W-:Y:S01]  /*12b60*/  HSET2.LE.AND R4, R22, R0.reuse, PT ;  /* 0x0000000016047233 */ /* 0x100fe20003803000 */
[-C--:B------:R-:W-:Y:S01]  /*12b70*/  FMUL.FTZ R49, R49, R17.reuse ;  /* 0x0000001131317220 */ /* 0x080fe20000410000 */
[----:B------:R-:W-:Y:S01]  /*12b80*/  F2FP.BF16.F32.PACK_AB R5, R197, R194 ;  /* 0x000000c2c505723e */ /* 0x000fe200000010ff */
[-C--:B------:R-:W-:Y:S01]  /*12b90*/  FMUL.FTZ R52, R52, R17.reuse ;  /* 0x0000001134347220 */ /* 0x080fe20000410000 */
[--C-:B------:R-:W-:Y:S01]  /*12ba0*/  HSET2.LE.AND R8, R9, R0.reuse, PT ;  /* 0x0000000009087233 */ /* 0x100fe20003803000 */
[----:B------:R-:W-:Y:S01]  /*12bb0*/  FMUL.FTZ R53, R53, R17 ;  /* 0x0000001135357220 */ /* 0x000fe20000410000 */
[----:B------:R-:W-:Y:S01]  /*12bc0*/  F2FP.BF16.F32.PACK_AB R9, R196, R193 ;  /* 0x000000c1c409723e */ /* 0x000fe200000010ff */
[-C--:B----4-:R-:W-:Y:S01]  /*12bd0*/  FMUL.FTZ R140, R140, R15.reuse ;  /* 0x0000000f8c8c7220 */ /* 0x090fe20000410000 */
[----:B------:R-:W-:Y:S01]  /*12be0*/  F2FP.BF16.F32.PACK_AB R3, R240, R200 ;  /* 0x000000c8f003723e */ /* 0x000fe200000010ff */
[----:B------:R-:W-:Y:S01]  /*12bf0*/  FMUL.FTZ R141, R141, R15 ;  /* 0x0000000f8d8d7220 */ /* 0x000fe20000410000 */
[----:B------:R-:W-:Y:S01]  /*12c00*/  LOP3.LUT R4, R4, R5, RZ, 0xc0, !PT ;  /* 0x0000000504047212 */ /* 0x000fe200078ec0ff */
[----:B------:R-:W-:Y:S01]  /*12c10*/  FMUL.FTZ R148, R148, R15 ;  /* 0x0000000f94947220 */ /* 0x000fe20000410000 */
[----:B------:R-:W-:Y:S01]  /*12c20*/  LOP3.LUT R5, R8, R9, RZ, 0xc0, !PT ;  /* 0x0000000908057212 */ /* 0x000fe200078ec0ff */
[----:B------:R-:W-:Y:S01]  /*12c30*/  FMUL.FTZ R149, R149, R15 ;  /* 0x0000000f95957220 */ /* 0x000fe20000410000 */
[--C-:B------:R-:W-:Y:S01]  /*12c40*/  HSET2.LE.AND R11, R11, R0.reuse, PT ;  /* 0x000000000b0b7233 */ /* 0x100fe20003803000 */
[----:B------:R-:W-:Y:S01]  /*12c50*/  FMUL.FTZ R64, R64, R17 ;  /* 0x0000001140407220 */ /* 0x000fe20000410000 */
[----:B------:R-:W-:Y:S01]  /*12c60*/  LOP3.LUT R7, R2, R3, RZ, 0xc0, !PT ;  /* 0x0000000302077212 */ /* 0x000fe200078ec0ff */
[-C--:B------:R-:W-:Y:S01]  /*12c70*/  FMUL.FTZ R50, R50, R16.reuse ;  /* 0x0000001032327220 */ /* 0x080fe20000410000 */
[----:B------:R-:W-:Y:S01]  /*12c80*/  F2FP.BF16.F32.PACK_AB R8, R182, R189 ;  /* 0x000000bdb608723e */ /* 0x000fe200000010ff */
[----:B------:R-:W-:Y:S01]  /*12c90*/  FMUL.FTZ R51, R51, R16 ;  /* 0x0000001033337220 */ /* 0x000fe20000410000 */
[--C-:B------:R-:W-:Y:S01]  /*12ca0*/  HSET2.LE.AND R9, R10, R0.reuse, PT ;  /* 0x000000000a097233 */ /* 0x100fe20003803000 */
[-C--:B------:R-:W-:Y:S01]  /*12cb0*/  FMUL.FTZ R65, R65, R17.reuse ;  /* 0x0000001141417220 */ /* 0x080fe20000410000 */
[----:B------:R-:W-:Y:S01]  /*12cc0*/  F2FP.BF16.F32.PACK_AB R20, R202, R132 ;  /* 0x00000084ca14723e */ /* 0x000fe200000010ff */
[C---:B--2---:R-:W-:Y:S01]  /*12cd0*/  HMMA.16816.F32.BF16 R204, R4.reuse, R172, R36 ;  /* 0x000000ac04cc723c */ /* 0x044fe20000041824 */
[--C-:B------:R-:W-:Y:S01]  /*12ce0*/  HSET2.LE.AND R2, R28, R0.reuse, PT ;  /* 0x000000001c027233 */ /* 0x100fe20003803000 */
[----:B------:R-:W-:Y:S01]  /*12cf0*/  LDSM.16.MT88.4 R36, [R218+0xb000] ;  /* 0x00b00000da24783b */ /* 0x000fe20000004200 */
[----:B------:R-:W-:Y:S01]  /*12d00*/  HSET2.LE.AND R21, R21, R0, PT ;  /* 0x0000000015157233 */ /* 0x000fe20003803000 */
[----:B------:R-:W-:Y:S01]  /*12d10*/  FMUL.FTZ R68, R68, R17 ;  /* 0x0000001144447220 */ /* 0x000fe20000410000 */
[----:B------:R-:W-:Y:S01]  /*12d20*/  F2FP.BF16.F32.PACK_AB R3, R241, R198 ;  /* 0x000000c6f103723e */ /* 0x000fe200000010ff */
[C---:B---3--:R-:W-:Y:S01]  /*12d30*/  HMMA.16816.F32.BF16 R144, R4.reuse, R24, R144 ;  /* 0x000000180490723c */ /* 0x048fe20000041890 */
[----:B------:R-:W-:Y:S01]  /*12d40*/  F2FP.BF16.F32.PACK_AB R22, R191, R242 ;  /* 0x000000f2bf16723e */ /* 0x000fe200000010ff */
[----:B------:R-:W-:Y:S01]  /*12d50*/  LDSM.16.MT88.4 R28, [R217+0xb000] ;  /* 0x00b00000d91c783b */ /* 0x000fe20000004200 */
[----:B------:R-:W-:Y:S01]  /*12d60*/  LOP3.LUT R11, R11, R8, RZ, 0xc0, !PT ;  /* 0x000000080b0b7212 */ /* 0x000fe200078ec0ff */
[----:B------:R-:W-:Y:S01]  /*12d70*/  FMUL.FTZ R54, R54, R16 ;  /* 0x0000001036367220 */ /* 0x000fe20000410000 */
[----:B------:R-:W-:Y:S01]  /*12d80*/  LOP3.LUT R8, R9, R20, RZ, 0xc0, !PT ;  /* 0x0000001409087212 */ /* 0x000fe200078ec0ff */
[----:B------:R-:W-:Y:S01]  /*12d90*/  HMMA.16816.F32.BF16 R152, R4, R26, R152 ;  /* 0x0000001a0498723c */ /* 0x000fe20000041898 */
[----:B------:R-:W-:Y:S01]  /*12da0*/  LOP3.LUT R10, R2, R3, RZ, 0xc0, !PT ;  /* 0x00000003020a7212 */ /* 0x000fe200078ec0ff */
[----:B------:R-:W-:Y:S01]  /*12db0*/  FMUL.FTZ R55, R55, R16 ;  /* 0x0000001037377220 */ /* 0x000fe20000410000 */
[----:B------:R-:W-:Y:S01]  /*12dc0*/  LOP3.LUT R9, R21, R22, RZ, 0xc0, !PT ;  /* 0x0000001615097212 */ /* 0x000fe200078ec0ff */
[-C--:B------:R-:W-:Y:S01]  /*12dd0*/  FMUL.FTZ R69, R69, R17.reuse ;  /* 0x0000001145457220 */ /* 0x080fe20000410000 */
[----:B------:R-:W-:Y:S01]  /*12de0*/  LDSM.16.MT88.4 R20, [R213+0xb000] ;  /* 0x00b00000d514783b */ /* 0x000fe20000004200 */
[-C--:B------:R-:W-:Y:S01]  /*12df0*/  FMUL.FTZ R80, R80, R17.reuse ;  /* 0x0000001150507220 */ /* 0x080fe20000410000 */
[-C--:B------:R-:W-:Y:S01]  /*12e00*/  FMUL.FTZ R81, R81, R17.reuse ;  /* 0x0000001151517220 */ /* 0x080fe20000410000 */
[-C--:B------:R-:W-:Y:S01]  /*12e10*/  FMUL.FTZ R66, R66, R16.reuse ;  /* 0x0000001042427220 */ /* 0x080fe20000410000 */
[-C--:B------:R-:W-:Y:S01]  /*12e20*/  FMUL.FTZ R67, R67, R16.reuse ;  /* 0x0000001043437220 */ /* 0x080fe20000410000 */
[C---:B------:R-:W-:Y:S01]  /*12e30*/  HMMA.16816.F32.BF16 R248, R8.reuse, R24, R140 ;  /* 0x0000001808f8723c */ /* 0x040fe2000004188c */
[----:B------:R-:W1:Y:S01]  /*12e40*/  LDSM.16.MT88.4 R140, [R218+0xa000] ;  /* 0x00a00000da8c783b */ /* 0x000e620000004200 */
        /* <DEDUP_REMOVED lines=38> */
[----:B------:R-:W-:Y:S01]  /*130b0*/  LOP3.LUT R2, R139, UR31, R178, 0x96, !PT ;  /* 0x0000001f8b027c12 */ /* 0x000fe2000f8e96b2 */
[C---:B------:R-:W-:Y:S01]  /*130c0*/  HMMA.16816.F32.BF16 R48, R4.reuse, R174, R48 ;  /* 0x000000ae0430723c */ /* 0x040fe20000041830 */
[----:B------:R-:W-:Y:S01]  /*130d0*/  UIADD3 UR4, UR29, 0x646e171e, URZ ;  /* 0x646e171e1d047890 */ /* 0x000fe2000fffe03f */
        /* <DEDUP_REMOVED lines=9> */
[----:B------:R-:W-:Y:S01]  /*13170*/  IMAD.WIDE.U32 R2, R2, -0x2daee0ad, RZ ;  /* 0xd2511f5302027825 */ /* 0x000fe200078e00ff */
[C---:B------:R-:W-:Y:S03]  /*13180*/  HMMA.16816.F32.BF16 R64, R4.reuse, R142, R64 ;  /* 0x0000008e0440723c */ /* 0x040fe60000041840 */
[-C--:B------:R-:W-:Y:S01]  /*13190*/  FMUL.FTZ R60, R60, R15.reuse ;  /* 0x0000000f3c3c7220 */ /* 0x080fe20000410000 */
[-C--:B------:R-:W-:Y:S01]  /*131a0*/  FMUL.FTZ R61, R61, R15.reuse ;  /* 0x0000000f3d3d7220 */ /* 0x080fe20000410000 */
[-C--:B------:R-:W-:Y:S01]  /*131b0*/  FMUL.FTZ R62, R62, R14.reuse ;  /* 0x0000000e3e3e7220 */ /* 0x080fe20000410000 */
[-C--:B------:R-:W-:Y:S01]  /*131c0*/  FMUL.FTZ R63, R63, R14.reuse ;  /* 0x0000000e3f3f7220 */ /* 0x080fe20000410000 */
[-C--:B------:R-:W-:Y:S01]  /*131d0*/  FMUL.FTZ R72, R72, R15.reuse ;  /* 0x0000000f48487220 */ /* 0x080fe20000410000 */
[C---:B--2---:R-:W-:Y:S01]  /*131e0*/  HMMA.16816.F32.BF16 R68, R4.reuse, R24, R68 ;  /* 0x000000180444723c */ /* 0x044fe20000041844 */
[----:B------:R-:W-:Y:S01]  /*131f0*/  FMUL.FTZ R73, R73, R15 ;  /* 0x0000000f49497220 */ /* 0x000fe20000410000 */
[-C--:B------:R-:W-:Y:S01]  /*13200*/  FMUL.FTZ R74, R74, R14.reuse ;  /* 0x0000000e4a4a7220 */ /* 0x080fe20000410000 */
[-C--:B------:R-:W-:Y:S01]  /*13210*/  FMUL.FTZ R75, R75, R14.reuse ;  /* 0x0000000e4b4b7220 */ /* 0x080fe20000410000 */
[----:B------:R-:W-:Y:S01]  /*13220*/  MOV R148, R197 ;  /* 0x000000c500947202 */ /* 0x000fe20000000f00 */
[-C--:B------:R-:W-:Y:S01]  /*13230*/  FMUL.FTZ R76, R76, R15.reuse ;  /* 0x0000000f4c4c7220 */ /* 0x080fe20000410000 */
[C---:B------:R-:W-:Y:S01]  /*13240*/  HMMA.16816.F32.BF16 R80, R4.reuse, R26, R80 ;  /* 0x0000001a0450723c */ /* 0x040fe20000041850 */
[----:B------:R-:W-:Y:S01]  /*13250*/  FMUL.FTZ R77, R77, R15 ;  /* 0x0000000f4d4d7220 */ /* 0x000fe20000410000 */
[-C--:B------:R-:W-:Y:S01]  /*13260*/  FMUL.FTZ R78, R78, R14.reuse ;  /* 0x0000000e4e4e7220 */ /* 0x080fe20000410000 */
[----:B------:R-:W-:Y:S01]  /*13270*/  FMUL.FTZ R79, R79, R14 ;  /* 0x0000000e4f4f7220 */ /* 0x000fe20000410000 */
[----:B------:R-:W-:Y:S01]  /*13280*/  MOV R149, R195 ;  /* 0x000000c300957202 */ /* 0x000fe20000000f00 */
[-C--:B------:R-:W-:Y:S01]  /*13290*/  FMUL.FTZ R40, R40, R15.reuse ;  /* 0x0000000f28287220 */ /* 0x080fe20000410000 */
[C---:B------:R-:W-:Y:S01]  /*132a0*/  HMMA.16816.F32.BF16 R84, R4.reuse, R20, R84 ;  /* 0x000000140454723c */ /* 0x040fe20000041854 */
[----:B------:R-:W-:Y:S01]  /*132b0*/  MOV R150, R194 ;  /* 0x000000c200967202 */ /* 0x000fe20000000f00 */
[----:B------:R-:W-:Y:S01]  /*132c0*/  FMUL.FTZ R41, R41, R15 ;  /* 0x0000000f29297220 */ /* 0x000fe20000410000 */
[----:B------:R-:W-:Y:S01]  /*132d0*/  MOV R151, R193 ;  /* 0x000000c100977202 */ /* 0x000fe20000000f00 */
        /* <DEDUP_REMOVED lines=38> */
[----:B------:R-:W-:Y:S01]  /*13540*/  HMMA.16816.F32.BF16 R184, R4, R30, R168 ;  /* 0x0000001e04b8723c */ /* 0x000fe200000418a8 */
[-C--:B------:R-:W-:Y:S01]  /*13550*/  FMUL.FTZ R130, R130, R14.reuse ;  /* 0x0000000e82827220 */ /* 0x080fe20000410000 */
[----:B------:R-:W-:-:S04]  /*13560*/  FMUL.FTZ R131, R131, R14 ;  /* 0x0000000e83837220 */ /* 0x000fc80000410000 */
[C---:B------:R-:W-:Y:S01]  /*13570*/  HMMA.16816.F32.BF16 R88, R8.reuse, R20, R88 ;  /* 0x000000140858723c */ /* 0x040fe20000041858 */
[----:B------:R-:W-:Y:S01]  /*13580*/  MOV R6, R192 ;  /* 0x000000c000067202 */ /* 0x000fe20000000f00 */
[--C-:B------:R-:W-:Y:S01]  /*13590*/  FFMA.FTZ R5, R228, UR32, -R13.reuse ;  /* 0x00000020e4057c23 */ /* 0x100fe2000801080d */
[----:B------:R-:W-:Y:S02]  /*135a0*/  MOV R7, R198 ;  /* 0x000000c600077202 */ /* 0x000fe40000000f00 */
[----:B------:R-:W-:Y:S01]  /*135b0*/  MOV R228, R6 ;  /* 0x0000000600e47202 */ /* 0x000fe20000000f00 */
[C---:B------:R-:W-:Y:S01]  /*135c0*/  HMMA.16816.F32.BF16 R176, R8.reuse, R22, R92 ;  /* 0x0000001608b0723c */ /* 0x040fe2000004185c */
[----:B------:R-:W-:Y:S01]  /*135d0*/  LOP3.LUT R4, R3, UR4, R180, 0x96, !PT ;  /* 0x0000000403047c12 */ /* 0x000fe2000f8e96b4 */
[----:B------:R1:W-:Y:S01]  /*135e0*/  MUFU.EX2 R181, R5 ;  /* 0x0000000500b57308 */ /* 0x0003e20000000800 */
[C---:B------:R-:W-:Y:S01]  /*135f0*/  LOP3.LUT R6, R2.reuse, 0xffff, RZ, 0xc0, !PT ;  /* 0x0000ffff02067812 */ /* 0x040fe200078ec0ff */
[--C-:B------:R-:W-:Y:S01]  /*13600*/  FFMA.FTZ R3, R211, UR32, -R13.reuse ;  /* 0x00000020d3037c23 */ /* 0x100fe2000801080d */
[----:B------:R-:W-:Y:S01]  /*13610*/  MOV R211, R7 ;  /* 0x0000000700d37202 */ /* 0x000fe20000000f00 */
[C---:B------:R-:W-:Y:S01]  /*13620*/  HMMA.16816.F32.BF16 R72, R8.reuse, R24, R72 ;  /* 0x000000180848723c */ /* 0x040fe20000041848 */
[----:B------:R-:W-:Y:S01]  /*13630*/  LOP3.LUT R7, R2, 0xff, RZ, 0xc0, !PT ;  /* 0x000000ff02077812 */ /* 0x000fe200078ec0ff */
[----:B------:R-:W-:Y:S01]  /*13640*/  FFMA.FTZ R21, R230, UR32, -R12 ;  /* 0x00000020e6157c23 */ /* 0x000fe2000801080c */
[--C-:B------:R-:W-:Y:S01]  /*13650*/  SHF.R.U32.HI R20, RZ, 0x10, R2.reuse ;  /* 0x00000010ff147819 */ /* 0x100fe20000011602 */
[----:B------:R2:W-:Y:S01]  /*13660*/  MUFU.EX2 R180, R3 ;  /* 0x0000000300b47308 */ /* 0x0005e20000000800 */
[----:B------:R-:W-:Y:S01]  /*13670*/  SHF.R.U32.HI R22, RZ, 0x18, R2 ;  /* 0x00000018ff167819 */ /* 0x000fe20000011602 */
[--C-:B------:R-:W-:Y:S01]  /*13680*/  FFMA.FTZ R2, R208, UR32, -R13.reuse ;  /* 0x00000020d0027c23 */ /* 0x100fe2000801080d */
[----:B------:R-:W-:Y:S01]  /*13690*/  MOV R171, R196 ;  /* 0x000000c400ab7202 */ /* 0x000fe20000000f00 */
[----:B------:R-:W-:Y:S01]  /*136a0*/  FFMA.FTZ R24, R236, UR32, -R13 ;  /* 0x00000020ec187c23 */ /* 0x000fe2000801080d */
[C---:B------:R-:W-:Y:S01]  /*136b0*/  HMMA.16816.F32.BF16 R196, R8.reuse, R142, R60 ;  /* 0x0000008e08c4723c */ /* 0x040fe2000004183c */
[--C-:B------:R-:W-:Y:S01]  /*136c0*/  FFMA.FTZ R23, R229, UR32, -R12.reuse ;  /* 0x00000020e5177c23 */ /* 0x100fe2000801080c */
[----:B------:R-:W-:Y:S01]  /*136d0*/  MOV R170, R202 ;  /* 0x000000ca00aa7202 */ /* 0x000fe20000000f00 */
[----:B------:R3:W4:Y:S01]  /*136e0*/  MUFU.EX2 R139, R2 ;  /* 0x00000002008b7308 */ /* 0x0007220000000800 */
[----:B-1----:R-:W-:Y:S01]  /*136f0*/  FFMA.FTZ R5, R210, UR32, -R12 ;  /* 0x00000020d2057c23 */ /* 0x002fe2000801080c */
[----:B------:R-:W-:Y:S01]  /*13700*/  LOP3.LUT R13, R4, 0xff, RZ, 0xc0, !PT ;  /* 0x000000ff040d7812 */ /* 0x000fe200078ec0ff */
[----:B------:R-:W-:Y:S01]  /*13710*/  HMMA.16816.F32.BF16 R192, R8, R26, R76 ;  /* 0x0000001a08c0723c */ /* 0x000fe2000004184c */
[----:B------:R-:W-:Y:S01]  /*13720*/  MOV R142, R137 ;  /* 0x00000089008e7202 */ /* 0x000fe20000000f00 */
[----:B------:R-:W1:Y:S01]  /*13730*/  LDSM.16.MT88.4 R60, [R218+0xa800] ;  /* 0x00a80000da3c783b */ /* 0x000e620000004200 */
[----:B------:R-:W-:-:S02]  /*13740*/  MOV R143, R132 ;  /* 0x00000084008f7202 */ /* 0x000fc40000000f00 */
[----:B------:R5:W-:Y:S01]  /*13750*/  MUFU.EX2 R138, R5 ;  /* 0x00000005008a7308 */ /* 0x000be20000000800 */
[----:B--2---:R-:W-:Y:S01]  /*13760*/  SHF.R.U32.HI R3, RZ, 0x8, R6 ;  /* 0x00000008ff037819 */ /* 0x004fe20000011606 */
[----:B------:R-:W-:Y:S01]  /*13770*/  FFMA.FTZ R6, R209, UR32, -R12 ;  /* 0x00000020d1067c23 */ /* 0x000fe2000801080c */
[----:B------:R-:W-:Y:S01]  /*13780*/  SHF.R.U32.HI R12, RZ, 0x18, R4 ;  /* 0x00000018ff0c7819 */ /* 0x000fe20000011604 */
[C---:B------:R-:W-:Y:S01]  /*13790*/  HMMA.16816.F32.BF16 R40, R8.reuse, R172, R40 ;  /* 0x000000ac0828723c */ /* 0x040fe20000041828 */
[----:B------:R-:W-:Y:S01]  /*137a0*/  PRMT R3, R7, 0x5410, R3 ;  /* 0x0000541007037816 */ /* 0x000fe20000000003 */
[----:B------:R-:W2:Y:S01]  /*137b0*/  LDSM.16.MT88.4 R76, [R217+0xa800] ;  /* 0x00a80000d94c783b */ /* 0x000ea20000004200 */
[----:B------:R-:W-:Y:S01]  /*137c0*/  LOP3.LUT R7, R20, 0xff, RZ, 0xc0, !PT ;  /* 0x000000ff14077812 */ /* 0x000fe200078ec0ff */
[----:B------:R4:W4:Y:S01]  /*137d0*/  MUFU.EX2 R137, R6 ;  /* 0x0000000600897308 */ /* 0x0009220000000800 */
[----:B---3--:R-:W-:Y:S01]  /*137e0*/  LOP3.LUT R2, R4, 0xffff, RZ, 0xc0, !PT ;  /* 0x0000ffff04027812 */ /* 0x008fe200078ec0ff */
[----:B------:R-:W-:Y:S01]  /*137f0*/  HMMA.16816.F32.BF16 R104, R8, R32, R104 ;  /* 0x000000200868723c */ /* 0x000fe20000041868 */
[----:B------:R-:W-:Y:S01]  /*13800*/  HSET2.LE.AND R3, R3, R0, PT ;  /* 0x0000000003037233 */ /* 0x000fe20003803000 */
[----:B------:R-:W-:Y:S01]  /*13810*/  LDSM.16.MT88.4 R92, [R213+0xb800] ;  /* 0x00b80000d55c783b */ /* 0x000fe20000004200 */
[----:B------:R-:W-:-:S02]  /*13820*/  MOV R210, R170 ;  /* 0x000000aa00d27202 */ /* 0x000fc40000000f00 */
[----:B------:R-:W-:Y:S01]  /*13830*/  MOV R230, R171 ;  /* 0x000000ab00e67202 */ /* 0x000fe20000000f00 */
[----:B------:R-:W3:Y:S01]  /*13840*/  MUFU.EX2 R132, R24 ;  /* 0x0000001800847308 */ /* 0x000ee20000000800 */
[----:B-----5:R-:W-:Y:S01]  /*13850*/  SHF.R.U32.HI R5, RZ, 0x10, R4 ;  /* 0x00000010ff057819 */ /* 0x020fe20000011604 */
[C---:B------:R-:W-:Y:S01]  /*13860*/  HMMA.16816.F32.BF16 R164, R8.reuse, R28, R164 ;  /* 0x0000001c08a4723c */ /* 0x040fe200000418a4 */
[----:B------:R-:W-:Y:S01]  /*13870*/  PRMT R4, R7, 0x5410, R22 ;  /* 0x0000541007047816 */ /* 0x000fe20000000016 */
[----:B------:R-:W-:Y:S01]  /*13880*/  FFMA.FTZ R7, R235, UR32, -R19 ;  /* 0x00000020eb077c23 */ /* 0x000fe20008010813 */
[----:B------:R-:W-:Y:S02]  /*13890*/  LOP3.LUT R5, R5, 0xff, RZ, 0xc0, !PT ;  /* 0x000000ff05057812 */ /* 0x000fe400078ec0ff */
[----:B------:R-:W-:Y:S01]  /*138a0*/  MOV R168, R200 ;  /* 0x000000c800a87202 */ /* 0x000fe20000000f00 */
[----:B------:R-:W-:Y:S01]  /*138b0*/  MUFU.EX2 R27, R21 ;  /* 0x00000015001b7308 */ /* 0x000fe20000000800 */
[----:B----4-:R-:W-:Y:S01]  /*138c0*/  SHF.R.U32.HI R6, RZ, 0x8, R2 ;  /* 0x00000008ff067819 */ /* 0x010fe20000011602 */
[----:B------:R-:W-:Y:S01]  /*138d0*/  HMMA.16816.F32.BF16 R56, R8, R140, R56 ;  /* 0x0000008c0838723c */ /* 0x000fe20000041838 */
[----:B------:R-:W-:-:S02]  /*138e0*/  F2FP.BF16.F32.PACK_AB R2, R139, R180 ;  /* 0x000000b48b02723e */ /* 0x000fc400000010ff */
[----:B------:R-:W-:Y:S02]  /*138f0*/  PRMT R6, R13, 0x5410, R6 ;  /* 0x000054100d067816 */ /* 0x000fe40000000006 */
[----:B------:R-:W-:Y:S01]  /*13900*/  LOP3.LUT R170, R3, R2, RZ, 0xc0, !PT ;  /* 0x0000000203aa7212 */ /* 0x000fe200078ec0ff */
[----:B------:R4:W5:Y:S01]  /*13910*/  MUFU.EX2 R26, R23 ;  /* 0x00000017001a7308 */ /* 0x0009620000000800 */
[--C-:B------:R-:W-:Y:S01]  /*13920*/  HSET2.LE.AND R2, R4, R0.reuse, PT ;  /* 0x0000000004027233 */ /* 0x100fe20003803000 */
[----:B------:R-:W-:Y:S01]  /*13930*/  FFMA.FTZ R4, R232, UR32, -R18 ;  /* 0x00000020e8047c23 */ /* 0x000fe20008010812 */
[----:B------:R-:W-:Y:S01]  /*13940*/  F2FP.BF16.F32.PACK_AB R3, R137, R138 ;  /* 0x0000008a8903723e */ /* 0x000fe200000010ff */
[C---:B------:R-:W-:Y:S01]  /*13950*/  HMMA.16816.F32.BF16 R116, R8.reuse, R36, R116 ;  /* 0x000000240874723c */ /* 0x040fe20000041874 */
[----:B------:R-:W-:Y:S02]  /*13960*/  PRMT R5, R5, 0x5410, R12 ;  /* 0x0000541005057816 */ /* 0x000fe4000000000c */
[----:B------:R-:W-:Y:S01]  /*13970*/  LOP3.LUT R171, R2, R3, RZ, 0xc0, !PT ;  /* 0x0000000302ab7212 */ /* 0x000fe200078ec0ff */
[----:B------:R-:W-:Y:S01]  /*13980*/  MUFU.EX2 R25, R4 ;  /* 0x0000000400197308 */ /* 0x000fe20000000800 */
[----:B------:R-:W-:Y:S01]  /*13990*/  HSET2.LE.AND R2, R6, R0, PT ;  /* 0x0000000006027233 */ /* 0x000fe20003803000 */
[----:B------:R-:W-:Y:S01]  /*139a0*/  HMMA.16816.F32.BF16 R28, R8, R30, R128 ;  /* 0x0000001e081c723c */ /* 0x000fe20000041880 */
[----:B---3--:R-:W-:Y:S01]  /*139b0*/  F2FP.BF16.F32.PACK_AB R3, R132, R181 ;  /* 0x000000b58403723e */ /* 0x008fe200000010ff */
[----:B------:R-:W-:Y:S01]  /*139c0*/  FFMA.FTZ R6, R231, UR32, -R18 ;  /* 0x00000020e7067c23 */ /* 0x000fe20008010812 */
[----:B------:R-:W-:-:S02]  /*139d0*/  MOV R208, R168 ;  /* 0x000000a800d07202 */ /* 0x000fc40000000f00 */
[----:B------:R-:W-:Y:S01]  /*139e0*/  LOP3.LUT R168, R2, R3, RZ, 0xc0, !PT ;  /* 0x0000000302a87212 */ /* 0x000fe200078ec0ff */
[----:B------:R-:W-:Y:S01]  /*139f0*/  MUFU.EX2 R12, R7 ;  /* 0x00000007000c7308 */ /* 0x000fe20000000800 */
[----:B------:R-:W-:Y:S01]  /*13a00*/  MOV R169, R201 ;  /* 0x000000c900a97202 */ /* 0x000fe20000000f00 */
[----:B----4-:R-:W-:Y:S01]  /*13a10*/  LDSM.16.MT88.4 R20, [R217+0xb800] ;  /* 0x00b80000d914783b */ /* 0x010fe20000004200 */
[----:B------:R-:W-:Y:S01]  /*13a20*/  HSET2.LE.AND R2, R5, R0, PT ;  /* 0x0000000005027233 */ /* 0x000fe20003803000 */
[C---:B------:R-:W-:Y:S01]  /*13a30*/  HMMA.16816.F32.BF16 R200, R8.reuse, R174, R44 ;  /* 0x000000ae08c8723c */ /* 0x040fe2000004182c */
[----:B-----5:R-:W-:Y:S01]  /*13a40*/  F2FP.BF16.F32.PACK_AB R3, R26, R27 ;  /* 0x0000001b1a03723e */ /* 0x020fe200000010ff */
[----:B------:R-:W3:Y:S01]  /*13a50*/  LDSM.16.MT88.4 R44, [R215+0xa800] ;  /* 0x00a80000d72c783b */ /* 0x000ee20000004200 */
[----:B------:R-:W-:Y:S02]  /*13a60*/  MOV R236, R169 ;  /* 0x000000a900ec7202 */ /* 0x000fe40000000f00 */
[----:B------:R-:W-:Y:S01]  /*13a70*/  LOP3.LUT R169, R2, R3, RZ, 0xc0, !PT ;  /* 0x0000000302a97212 */ /* 0x000fe200078ec0ff */
[----:B------:R-:W-:Y:S01]  /*13a80*/  FFMA.FTZ R2, R238, UR32, -R18 ;  /* 0x00000020ee027c23 */ /* 0x000fe20008010812 */
[----:B------:R-:W-:Y:S01]  /*13a90*/  LOP3.LUT R3, R183, UR31, R190, 0x96, !PT ;  /* 0x0000001fb7037c12 */ /* 0x000fe2000f8e96be */
[C---:B------:R-:W-:Y:S01]  /*13aa0*/  HMMA.16816.F32.BF16 R172, R8.reuse, R34, R108 ;  /* 0x0000002208ac723c */ /* 0x040fe2000004186c */
[----:B------:R-:W-:Y:S01]  /*13ab0*/  MOV R141, R150 ;  /* 0x00000096008d7202 */ /* 0x000fe20000000f00 */
[----:B------:R4:W-:Y:S01]  /*13ac0*/  MUFU.EX2 R13, R2 ;  /* 0x00000002000d7308 */ /* 0x0009e20000000800 */
[----:B------:R-:W-:Y:S01]  /*13ad0*/  MOV R140, R151 ;  /* 0x00000097008c7202 */ /* 0x000fe20000000f00 */
[----:B------:R-:W-:Y:S01]  /*13ae0*/  LDSM.16.MT88.4 R108, [R215+0xb800] ;  /* 0x00b80000d76c783b */ /* 0x000fe20000004200 */
[----:B------:R-:W-:Y:S01]  /*13af0*/  MOV R209, R149 ;  /* 0x0000009500d17202 */ /* 0x000fe20000000f00 */
[----:B------:R-:W-:Y:S01]  /*13b00*/  HMMA.16816.F32.BF16 R32, R8, R38, R160 ;  /* 0x000000260820723c */ /* 0x000fe200000418a0 */
[----:B------:R-:W-:Y:S01]  /*13b10*/  MOV R229, R148 ;  /* 0x0000009400e57202 */ /* 0x000fe20000000f00 */
[----:B------:R-:W-:Y:S04]  /*13b20*/  LDSM.16.MT88.4 R160, [R218+0xb800] ;  /* 0x00b80000daa0783b */ /* 0x000fe80000004200 */
[----:B------:R-:W5:Y:S01]  /*13b30*/  LDSM.16.MT88.4 R148, [R213+0xa800] ;  /* 0x00a80000d594783b */ /* 0x000f620000004200 */
[--C-:B------:R-:W-:Y:S01]  /*13b40*/  FFMA.FTZ R10, R239, UR32, -R19.reuse ;  /* 0x00000020ef0a7c23 */ /* 0x100fe20008010813 */
[----:B------:R-:W-:Y:S01]  /*13b50*/  FFMA.FTZ R11, R237, UR32, -R19 ;  /* 0x00000020ed0b7c23 */ /* 0x000fe20008010813 */
[----:B-1----:R-:W-:Y:S01]  /*13b60*/  HMMA.16816.F32.BF16 R52, R168, R60, R52 ;  /* 0x0000003ca834723c */ /* 0x002fe20000041834 */
[----:B----4-:R-:W-:-:S03]  /*13b70*/  FFMA.FTZ R2, R233, UR32, -R18 ;  /* 0x00000020e9027c23 */ /* 0x010fc60008010812 */
[----:B------:R-:W-:Y:S02]  /*13b80*/  MUFU.EX2 R10, R10 ;  /* 0x0000000a000a7308 */ /* 0x000fe40000000800 */
[C---:B------:R-:W-:Y:S06]  /*13b90*/  HMMA.16816.F32.BF16 R64, R168.reuse, R62, R64 ;  /* 0x0000003ea840723c */ /* 0x040fec0000041840 */
[C---:B--2---:R-:W-:Y:S01]  /*13ba0*/  HMMA.16816.F32.BF16 R68, R168.reuse, R76, R68 ;  /* 0x0000004ca844723c */ /* 0x044fe20000041844 */
[----:B------:R1:W-:Y:S05]  /*13bb0*/  MUFU.EX2 R24, R2 ;  /* 0x0000000200187308 */ /* 0x0003ea0000000800 */
[C---:B------:R-:W-:Y:S03]  /*13bc0*/  HMMA.16816.F32.BF16 R80, R168.reuse, R78, R80 ;  /* 0x0000004ea850723c */ /* 0x040fe60000041850 */
[----:B------:R2:W4:Y:S03]  /*13bd0*/  MUFU.EX2 R18, R6 ;  /* 0x0000000600127308 */ /* 0x0005260000000800 */
[----:B---3--:R-:W-:Y:S01]  /*13be0*/  HMMA.16816.F32.BF16 R36, R168, R44, R204 ;  /* 0x0000002ca824723c */ /* 0x008fe200000418cc */
[----:B-1----:R-:W-:-:S06]  /*13bf0*/  IMAD.WIDE.U32 R2, R3, -0x2daee0ad, RZ ;  /* 0xd2511f5303027825 */ /* 0x002fcc00078e00ff */
[----:B------:R-:W-:Y:S01]  /*13c00*/  MOV R204, R141 ;  /* 0x0000008d00cc7202 */ /* 0x000fe20000000f00 */
[C---:B------:R-:W-:Y:S01]  /*13c10*/  HMMA.16816.F32.BF16 R48, R168.reuse, R46, R48 ;  /* 0x0000002ea830723c */ /* 0x040fe20000041830 */
[----:B------:R-:W-:Y:S02]  /*13c20*/  MOV R205, R140 ;  /* 0x0000008c00cd7202 */ /* 0x000fe40000000f00 */
[----:B------:R-:W-:Y:S02]  /*13c30*/  SHF.R.U32.HI R8, RZ, 0x10, R2 ;  /* 0x00000010ff087819 */ /* 0x000fe40000011602 */
[----:B------:R-:W-:Y:S01]  /*13c40*/  LOP3.LUT R4, R3, UR4, R188, 0x96, !PT ;  /* 0x0000000403047c12 */ /* 0x000fe2000f8e96bc */
[----:B--2---:R-:W-:Y:S01]  /*13c50*/  FFMA.FTZ R6, R234, UR32, -R19 ;  /* 0x00000020ea067c23 */ /* 0x004fe20008010813 */
[C---:B------:R-:W-:Y:S01]  /*13c60*/  LOP3.LUT R3, R2.reuse, 0xffff, RZ, 0xc0, !PT ;  /* 0x0000ffff02037812 */ /* 0x040fe200078ec0ff */
[----:B-----5:R-:W-:Y:S01]  /*13c70*/  HMMA.16816.F32.BF16 R144, R168, R148, R144 ;  /* 0x00000094a890723c */ /* 0x020fe20000041890 */
[----:B------:R-:W-:-:S02]  /*13c80*/  LOP3.LUT R9, R2, 0xff, RZ, 0xc0, !PT ;  /* 0x000000ff02097812 */ /* 0x000fc400078ec0ff */
[----:B------:R-:W-:Y:S02]  /*13c90*/  SHF.R.U32.HI R5, RZ, 0x18, R2 ;  /* 0x00000018ff057819 */ /* 0x000fe40000011602 */
[----:B------:R-:W-:Y:S01]  /*13ca0*/  LOP3.LUT R2, R8, 0xff, RZ, 0xc0, !PT ;  /* 0x000000ff08027812 */ /* 0x000fe200078ec0ff */
[C---:B------:R-:W-:Y:S01]  /*13cb0*/  HMMA.16816.F32.BF16 R152, R168.reuse, R150, R152 ;  /* 0x00000096a898723c */ /* 0x040fe20000041898 */
[----:B------:R1:W2:Y:S01]  /*13cc0*/  MUFU.EX2 R8, R6 ;  /* 0x0000000600087308 */ /* 0x0002a20000000800 */
[----:B------:R-:W-:Y:S02]  /*13cd0*/  SHF.R.U32.HI R3, RZ, 0x8, R3 ;  /* 0x00000008ff037819 */ /* 0x000fe40000011603 */
[----:B------:R-:W-:Y:S02]  /*13ce0*/  PRMT R7, R2, 0x5410, R5 ;  /* 0x0000541002077816 */ /* 0x000fe40000000005 */
[----:B------:R-:W-:Y:S01]  /*13cf0*/  LOP3.LUT R2, R4, 0xffff, RZ, 0xc0, !PT ;  /* 0x0000ffff04027812 */ /* 0x000fe200078ec0ff */
[----:B------:R-:W-:Y:S01]  /*13d00*/  HMMA.16816.F32.BF16 R84, R168, R92, R84 ;  /* 0x0000005ca854723c */ /* 0x000fe20000041854 */
[----:B------:R-:W-:-:S02]  /*13d10*/  PRMT R9, R9, 0x5410, R3 ;  /* 0x0000541009097816 */ /* 0x000fc40000000003 */
[----:B------:R-:W-:Y:S02]  /*13d20*/  LOP3.LUT R5, R4, 0xff, RZ, 0xc0, !PT ;  /* 0x000000ff04057812 */ /* 0x000fe400078ec0ff */
[----:B------:R-:W-:Y:S01]  /*13d30*/  SHF.R.U32.HI R3, RZ, 0x18, R4 ;  /* 0x00000018ff037819 */ /* 0x000fe20000011604 */
[C---:B------:R-:W-:Y:S01]  /*13d40*/  HMMA.16816.F32.BF16 R96, R168.reuse, R94, R96 ;  /* 0x0000005ea860723c */ /* 0x040fe20000041860 */
[----:B------:R-:W-:Y:S02]  /*13d50*/  MOV R207, R142 ;  /* 0x0000008e00cf7202 */ /* 0x000fe40000000f00 */
[----:B------:R-:W-:Y:S02]  /*13d60*/  MOV R206, R143 ;  /* 0x0000008f00ce7202 */ /* 0x000fe40000000f00 */
[----:B-1----:R-:W-:Y:S01]  /*13d70*/  SHF.R.U32.HI R6, RZ, 0x8, R2 ;  /* 0x00000008ff067819 */ /* 0x002fe20000011602 */
[----:B------:R-:W-:Y:S01]  /*13d80*/  HMMA.16816.F32.BF16 R100, R168, R108, R100 ;  /* 0x0000006ca864723c */ /* 0x000fe20000041864 */
[----:B------:R-:W-:-:S02]  /*13d90*/  SHF.R.U32.HI R2, RZ, 0x10, R4 ;  /* 0x00000010ff027819 */ /* 0x000fc40000011604 */
[----:B------:R-:W-:Y:S02]  /*13da0*/  PRMT R4, R5, 0x5410, R6 ;  /* 0x0000541005047816 */ /* 0x000fe40000000006 */
[----:B------:R-:W-:Y:S01]  /*13db0*/  LOP3.LUT R2, R2, 0xff, RZ, 0xc0, !PT ;  /* 0x000000ff02027812 */ /* 0x000fe200078ec0ff */
[C---:B------:R-:W-:Y:S02]  /*13dc0*/  HMMA.16816.F32.BF16 R112, R168.reuse, R110, R112 ;  /* 0x0000006ea870723c */ /* 0x040fe40000041870 */
[--C-:B------:R-:W-:Y:S02]  /*13dd0*/  HSET2.LE.AND R4, R4, R0.reuse, PT ;  /* 0x0000000004047233 */ /* 0x100fe40003803000 */
[----:B------:R-:W-:Y:S02]  /*13de0*/  PRMT R5, R2, 0x5410, R3 ;  /* 0x0000541002057816 */ /* 0x000fe40000000003 */
[--C-:B------:R-:W-:Y:S01]  /*13df0*/  HSET2.LE.AND R3, R7, R0.reuse, PT ;  /* 0x0000000007037233 */ /* 0x100fe20003803000 */
[----:B------:R-:W-:Y:S01]  /*13e00*/  HMMA.16816.F32.BF16 R156, R168, R160, R156 ;  /* 0x000000a0a89c723c */ /* 0x000fe2000004189c */
[----:B------:R-:W1:Y:S01]  /*13e10*/  MUFU.EX2 R7, R11 ;  /* 0x0000000b00077308 */ /* 0x000e620000000800 */
[----:B------:R-:W-:-:S02]  /*13e20*/  HSET2.LE.AND R2, R9, R0, PT ;  /* 0x0000000009027233 */ /* 0x000fc40003803000 */
[----:B------:R-:W-:Y:S02]  /*13e30*/  HSET2.LE.AND R5, R5, R0, PT ;  /* 0x0000000005057233 */ /* 0x000fe40003803000 */
[----:B----4-:R-:W-:Y:S01]  /*13e40*/  F2FP.BF16.F32.PACK_AB R0, R18, R25 ;  /* 0x000000191200723e */ /* 0x010fe200000010ff */
[C---:B------:R-:W-:Y:S03]  /*13e50*/  HMMA.16816.F32.BF16 R120, R168.reuse, R162, R120 ;  /* 0x000000a2a878723c */ /* 0x040fe60000041878 */
[----:B------:R-:W-:Y:S01]  /*13e60*/  LOP3.LUT R130, R2, R0, RZ, 0xc0, !PT ;  /* 0x0000000002827212 */ /* 0x000fe200078ec0ff */
[----:B------:R-:W-:Y:S01]  /*13e70*/  FFMA.FTZ R2, R209, R14, R242 ;  /* 0x0000000ed1027223 */ /* 0x000fe200000100f2 */
[----:B--2---:R-:W-:Y:S01]  /*13e80*/  F2FP.BF16.F32.PACK_AB R0, R8, R12 ;  /* 0x0000000c0800723e */ /* 0x004fe200000010ff */
[C---:B------:R-:W-:Y:S02]  /*13e90*/  HMMA.16816.F32.BF16 R124, R168.reuse, R20, R124 ;  /* 0x00000014a87c723c */ /* 0x040fe4000004187c */
[----:B------:R-:W-:Y:S01]  /*13ea0*/  FADD.FTZ R6, R191, R2 ;  /* 0x00000002bf067221 */ /* 0x000fe20000010000 */
[----:B------:R-:W-:Y:S01]  /*13eb0*/  LOP3.LUT R131, R3, R0, RZ, 0xc0, !PT ;  /* 0x0000000003837212 */ /* 0x000fe200078ec0ff */
[----:B------:R-:W-:Y:S01]  /*13ec0*/  FFMA.FTZ R3, R207, R15, R206 ;  /* 0x0000000fcf037223 */ /* 0x000fe200000100ce */
[----:B------:R-:W-:Y:S01]  /*13ed0*/  F2FP.BF16.F32.PACK_AB R0, R24, R13 ;  /* 0x0000000d1800723e */ /* 0x000fe200000010ff */
[----:B------:R-:W-:Y:S03]  /*13ee0*/  HMMA.16816.F32.BF16 R168, R168, R22, R184 ;  /* 0x00000016a8a8723c */ /* 0x000fe600000418b8 */
[----:B------:R-:W-:Y:S01]  /*13ef0*/  LOP3.LUT R128, R4, R0, RZ, 0xc0, !PT ;  /* 0x0000000004807212 */ /* 0x000fe200078ec0ff */
[----:B------:R-:W-:Y:S01]  /*13f00*/  FFMA.FTZ R4, R243, R17, R204 ;  /* 0x00000011f3047223 */ /* 0x000fe200000100cc */
[----:B-1----:R-:W-:-:S04]  /*13f10*/  F2FP.BF16.F32.PACK_AB R0, R7, R10 ;  /* 0x0000000a0700723e */ /* 0x002fc800000010ff */
[----:B------:R-:W-:Y:S01]  /*13f20*/  LOP3.LUT R129, R5, R0, RZ, 0xc0, !PT ;  /* 0x0000000005817212 */ /* 0x000fe200078ec0ff */
[----:B------:R-:W-:Y:S01]  /*13f30*/  FFMA.FTZ R0, R252, R16, R205 ;  /* 0x00000010fc007223 */ /* 0x000fe200000100cd */
[----:B------:R-:W-:-:S03]  /*13f40*/  FADD.FTZ R5, R229, R4 ;  /* 0x00000004e5057221 */ /* 0x000fc60000010000 */
        /* <DEDUP_REMOVED lines=45> */
[----:B-1----:R-:W-:-:S15]  /*14220*/  @P0 BRA `(.L_x_1284) ;  /* 0x0000000000040947 */ /* 0x002fde0003800000 */
.L_x_1271:
[----:B------:R-:W-:-:S12]  /*14230*/  UIADD3 UR17, UR37, -0x1, URZ ;  /* 0xffffffff25117890 */ /* 0x000fd8000fffe03f */
.L_x_1284:
[----:B------:R-:W-:-:S13]  /*14240*/  ISETP.LE.AND P0, PT, RZ, UR17, PT ;  /* 0x00000011ff007c0c */ /* 0x000fda000bf03270 */
[----:B------:R-:W-:Y:S05]  /*14250*/  @!P0 BRA `(.L_x_1285) ;  /* 0x0000003000f08947 */ /* 0x000fea0003800000 */
[----:B------:R-:W2:Y:S01]  /*14260*/  LDL.64 R6, [R1+0x18] ;  /* 0x0000180001067983 */ /* 0x000ea20000100a00 */
[----:B------:R-:W-:Y:S01]  /*14270*/  ULDC UR4, c[0x0][0x2d0] ;  /* 0x0000b40000047ab9 */ /* 0x000fe20000000800 */
[----:B------:R-:W-:Y:S02]  /*14280*/  MOV R228, UR22 ;  /* 0x0000001600e47c02 */ /* 0x000fe40008000f00 */
[----:B------:R-:W-:Y:S01]  /*14290*/  MOV R0, 0x7054 ;  /* 0x0000705400007802 */ /* 0x000fe20000000f00 */
[----:B------:R-:W3:Y:S01]  /*142a0*/  LDL.LU R2, [R1+0x14] ;  /* 0x0000140001027983 */ /* 0x000ee20000300800 */
[----:B------:R-:W-:Y:S01]  /*142b0*/  MOV R132, R134 ;  /* 0x0000008600847202 */ /* 0x000fe20000000f00 */
[----:B------:R-:W-:Y:S01]  /*142c0*/  IMAD.MOV.U32 R137, RZ, RZ, R133 ;  /* 0x000000ffff897224 */ /* 0x000fe200078e0085 */
[----:B------:R-:W-:Y:S01]  /*142d0*/  MOV R138, R136 ;  /* 0x00000088008a7202 */ /* 0x000fe20000000f00 */
[----:B------:R-:W4:Y:S01]  /*142e0*/  LDL.LU R4, [R1+0x30] ;  /* 0x0000300001047983 */ /* 0x000f220000300800 */
[----:B------:R-:W-:Y:S01]  /*142f0*/  ULDC UR11, c[0x0][0x2d0] ;  /* 0x0000b400000b7ab9 */ /* 0x000fe20000000800 */
[----:B------:R-:W-:-:S02]  /*14300*/  ULDC.64 UR6, c[0x0][0x248] ;  /* 0x0000920000067ab9 */ /* 0x000fc40000000a00 */
[----:B------:R-:W5:Y:S01]  /*14310*/  LDL.LU R3, [R1+0x34] ;  /* 0x0000340001037983 */ /* 0x000f620000300800 */
[----:B------:R-:W-:Y:S02]  /*14320*/  PRMT R228, R228, R0, UR22 ;  /* 0x00000016e4e47e16 */ /* 0x000fe40008000000 */
[----:B--2---:R-:W-:Y:S01]  /*14330*/  ISETP.GE.AND P3, PT, R6, UR4, PT ;  /* 0x0000000406007c0c */ /* 0x004fe2000bf66270 */
[----:B------:R-:W-:Y:S01]  /*14340*/  ULDC UR4, c[0x0][0x2ec] ;  /* 0x0000bb0000047ab9 */ /* 0x000fe20000000800 */
[C---:B---3--:R-:W-:Y:S02]  /*14350*/  VIADD R244, R2.reuse, 0x4 ;  /* 0x0000000402f47836 */ /* 0x048fe40000000000 */
[----:B------:R-:W-:-:S04]  /*14360*/  IMAD.WIDE.U32 R246, R2, -0x326172a9, RZ ;  /* 0xcd9e8d5702f67825 */ /* 0x000fc800078e00ff */
[----:B------:R-:W-:Y:S01]  /*14370*/  IMAD.WIDE.U32 R244, R244, -0x326172a9, RZ ;  /* 0xcd9e8d57f4f47825 */ /* 0x000fe200078e00ff */
[----:B----4-:R-:W-:-:S04]  /*14380*/  LOP3.LUT R240, R247, R4, RZ, 0x3c, !PT ;  /* 0x00000004f7f07212 */ /* 0x010fc800078e3cff */
[----:B------:R-:W1:Y:S01]  /*14390*/  @!P3 LDC.64 R6, c[0x0][0x220] ;  /* 0x00008800ff06bb82 */ /* 0x000e620000000a00 */
[----:B------:R-:W-:Y:S01]  /*143a0*/  IMAD.MOV.U32 R2, RZ, RZ, R135 ;  /* 0x000000ffff027224 */ /* 0x000fe200078e0087 */
[----:B------:R-:W-:Y:S01]  /*143b0*/  LOP3.LUT R238, R245, R4, RZ, 0x3c, !PT ;  /* 0x00000004f5ee7212 */ /* 0x000fe200078e3cff */
[----:B-----5:R-:W-:-:S05]  /*143c0*/  IMAD.WIDE.U32 R230, R3, -0x2daee0ad, RZ ;  /* 0xd2511f5303e67825 */ /* 0x020fca00078e00ff */
[----:B------:R-:W2:Y:S01]  /*143d0*/  @!P3 LDC.64 R250, c[0x0][0x220] ;  /* 0x00008800fffabb82 */ /* 0x000ea20000000a00 */
[----:B-1----:R1:W-:Y:S04]  /*143e0*/  @!P3 STL.64 [R1], R6 ;  /* 0x000000060100b387 */ /* 0x0023e80000100a00 */
[----:B-1----:R-:W3:Y:S04]  /*143f0*/  LDL.LU.64 R6, [R1+0x38] ;  /* 0x0000380001067983 */ /* 0x002ee80000300a00 */
[----:B------:R-:W4:Y:S01]  /*14400*/  LDL.LU.64 R4, [R1+0x40] ;  /* 0x0000400001047983 */ /* 0x000f220000300a00 */
[----:B------:R-:W-:-:S04]  /*14410*/  IMAD.WIDE.U32 R240, R240, -0x2daee0ad, RZ ;  /* 0xd2511f53f0f07825 */ /* 0x000fc800078e00ff */
[----:B------:R-:W-:-:S04]  /*14420*/  IMAD.WIDE.U32 R238, R238, -0x2daee0ad, RZ ;  /* 0xd2511f53eeee7825 */ /* 0x000fc800078e00ff */
[----:B---3--:R-:W-:Y:S01]  /*14430*/  IMAD.MOV.U32 R249, RZ, RZ, R7 ;  /* 0x000000fffff97224 */ /* 0x008fe200078e0007 */
[----:B----4-:R-:W-:Y:S01]  /*14440*/  MOV R248, R4 ;  /* 0x0000000400f87202 */ /* 0x010fe20000000f00 */
[----:B--2---:R-:W-:Y:S06]  /*14450*/  BRA `(.L_x_1286) ;  /* 0x0000000000c47947 */ /* 0x004fec0003800000 */
.L_x_1288:
        /* <DEDUP_REMOVED lines=17> */
[C---:B-1----:R-:W-:Y:S02]  /*14570*/  @!P3 LEA R182, P6, R3.reuse, R182, 0x1 ;  /* 0x000000b603b6b211 */ /* 0x042fe400078c08ff */
        /* <DEDUP_REMOVED lines=31> */
.L_x_1286:
[----:B--2---:R-:W2:Y:S01]  /*14770*/  LDL R0, [R1+0x10] ;  /* 0x0000100001007983 */ /* 0x004ea20000100800 */
[----:B------:R-:W-:Y:S04]  /*14780*/  DEPBAR.LE SB0, 0x0 ;  /* 0x000080000000791a */ /* 0x000fe80000000000 */
[----:B------:R-:W3:Y:S01]  /*14790*/  LDL R10, [R1] ;  /* 0x00000000010a7983 */ /* 0x000ee20000100800 */
[----:B------:R-:W-:Y:S01]  /*147a0*/  USHF.R.S32.HI UR9, URZ, 0x1f, UR17 ;  /* 0x0000001f3f097899 */ /* 0x000fe20008011411 */
[----:B------:R-:W-:Y:S01]  /*147b0*/  IMAD.U32 R4, RZ, RZ, UR17 ;  /* 0x00000011ff047e24 */ /* 0x000fe2000f8e00ff */
[----:B------:R-:W-:Y:S01]  /*147c0*/  UIMAD UR8, UR12, UR17, URZ ;  /* 0x000000110c0872a4 */ /* 0x000fe2000f8e023f */
[----:B------:R-:W4:Y:S02]  /*147d0*/  LDL R14, [R1+0x4] ;  /* 0x00000400010e7983 */ /* 0x000f240000100800 */
[----:B------:R-:W-:Y:S01]  /*147e0*/  IMAD.WIDE.U32 R4, R4, UR13, R248 ;  /* 0x0000000d04047c25 */ /* 0x000fe2000f8e00f8 */
[----:B------:R-:W-:Y:S01]  /*147f0*/  UIMAD UR8, UR9, UR13, UR8 ;  /* 0x0000000d090872a4 */ /* 0x000fe2000f8e0208 */
[----:B------:R-:W-:Y:S05]  /*14800*/  BAR.SYNC.DEFER_BLOCKING 0x0 ;  /* 0x0000000000007b1d */ /* 0x000fea0000010000 */
[----:B------:R-:W-:Y:S01]  /*14810*/  VIADD R3, R5, UR8 ;  /* 0x0000000805037c36 */ /* 0x000fe20008000000 */
[----:B------:R-:W-:Y:S01]  /*14820*/  @P3 STS.128 [R227+0xa000], RZ ;  /* 0x00a000ffe3003388 */ /* 0x000fe20000000c00 */
[----:B------:R-:W1:Y:S02]  /*14830*/  S2R R133, SR_TID.X ;  /* 0x0000000000857919 */ /* 0x000e640000002100 */
[----:B-1----:R-:W-:Y:S05]  /*14840*/  IMAD.SHL.U32 R133, R133, 0x2, RZ ;  /* 0x0000000285857824 */ /* 0x002fea00078e00ff */
[----:B------:R-:W-:Y:S02]  /*14850*/  LOP3.LUT R133, R133, 0x6, RZ, 0xc0, !PT ;  /* 0x0000000685857812 */ /* 0x000fe400078ec0ff */
[----:B--2---:R-:W-:Y:S02]  /*14860*/  ISETP.GE.AND P2, PT, R0, UR11, PT ;  /* 0x0000000b00007c0c */ /* 0x004fe4000bf46270 */
[C---:B------:R-:W-:Y:S02]  /*14870*/  IADD3 R0, P0, R4.reuse, UR19, RZ ;  /* 0x0000001304007c10 */ /* 0x040fe4000ff1e0ff */
[----:B---3--:R-:W-:Y:S02]  /*14880*/  @!P3 LEA R12, P5, R4, R10, 0x1 ;  /* 0x0000000a040cb211 */ /* 0x008fe400078a08ff */
[----:B------:R-:W-:Y:S02]  /*14890*/  @!P3 LEA R10, P4, R0, R250, 0x1 ;  /* 0x000000fa000ab211 */ /* 0x000fe400078808ff */
[----:B----4-:R-:W-:Y:S02]  /*148a0*/  @!P3 LEA.HI.X R13, R4, R14, R3, 0x1, P5 ;  /* 0x0000000e040db211 */ /* 0x010fe400028f0c03 */
[----:B------:R-:W-:Y:S03]  /*148b0*/  IADD3.X R5, R3, UR18, RZ, P0, !PT ;  /* 0x0000001203057c10 */ /* 0x000fe600087fe4ff */
[----:B------:R-:W1:Y:S01]  /*148c0*/  @!P2 LDC.64 R8, c[0x0][0x220] ;  /* 0x00008800ff08ab82 */ /* 0x000e620000000a00 */
[----:B------:R-:W-:Y:S01]  /*148d0*/  @!PT LDS RZ, [RZ] ;  /* 0x00000000fffff984 */ /* 0x000fe20000000800 */
[----:B------:R-:W-:Y:S01]  /*148e0*/  @!PT LDS RZ, [RZ] ;  /* 0x00000000fffff984 */ /* 0x000fe20000000800 */
[----:B------:R-:W-:Y:S01]  /*148f0*/  @!PT LDS RZ, [RZ] ;  /* 0x00000000fffff984 */ /* 0x000fe20000000800 */
[----:B------:R-:W-:Y:S01]  /*14900*/  @!P3 LDGSTS.E.BYPASS.LTC128B.128 [R227+0xa000], desc[UR20][R12.64] ;  /* 0x0a0000000ce3bfae */ /* 0x000fe2000b901d54 */
[----:B------:R-:W-:Y:S02]  /*14910*/  @!P3 LEA.HI.X R11, R0, R251, R5, 0x1, P4 ;  /* 0x000000fb000bb211 */ /* 0x000fe400020f0c05 */
[----:B------:R-:W-:Y:S01]  /*14920*/  ISETP.LT.AND P4, PT, RZ, UR17, PT ;  /* 0x00000011ff007c0c */ /* 0x000fe2000bf81270 */
[----:B------:R-:W-:Y:S03]  /*14930*/  @P2 STS.128 [R227+0xb000], RZ ;  /* 0x00b000ffe3002388 */ /* 0x000fe60000000c00 */
[----:B------:R-:W2:Y:S01]  /*14940*/  @!P2 LDC.64 R6, c[0x0][0x220] ;  /* 0x00008800ff06ab82 */ /* 0x000ea20000000a00 */
[C---:B-1----:R-:W-:Y:S04]  /*14950*/  @!P2 LEA R8, P1, R4.reuse, R8, 0x1 ;  /* 0x000000080408a211 */ /* 0x042fe800078208ff */
[----:B------:R-:W-:Y:S02]  /*14960*/  @!P2 LEA.HI.X R9, R4, R9, R3, 0x1, P1 ;  /* 0x000000090409a211 */ /* 0x000fe400008f0c03 */
[C---:B--2---:R-:W-:Y:S03]  /*14970*/  @!P2 LEA R6, P0, R0.reuse, R6, 0x1 ;  /* 0x000000060006a211 */ /* 0x044fe600078008ff */
[----:B------:R-:W-:Y:S01]  /*14980*/  @!PT LDS RZ, [RZ] ;  /* 0x00000000fffff984 */ /* 0x000fe20000000800 */
[----:B------:R-:W-:Y:S01]  /*14990*/  @!PT LDS RZ, [RZ] ;  /* 0x00000000fffff984 */ /* 0x000fe20000000800 */
[----:B------:R-:W-:Y:S01]  /*149a0*/  @!PT LDS RZ, [RZ] ;  /* 0x00000000fffff984 */ /* 0x000fe20000000800 */
[----:B------:R-:W-:Y:S01]  /*149b0*/  @!P2 LDGSTS.E.BYPASS.LTC128B.128 [R227+0xb000], desc[UR20][R8.64+0x80] ;  /* 0x0b00008008e3afae */ /* 0x000fe2000b901d54 */
[----:B------:R-:W-:Y:S03]  /*149c0*/  @!P2 LEA.HI.X R7, R0, R7, R5, 0x1, P0 ;  /* 0x000000070007a211 */ /* 0x000fe600000f0c05 */
[----:B------:R-:W-:Y:S01]  /*149d0*/  @P3 STS.128 [R227+0xa800], RZ ;  /* 0x00a800ffe3003388 */ /* 0x000fe20000000c00 */
[----:B------:R-:W-:Y:S03]  /*149e0*/  IMAD.U32 R0, RZ, RZ, UR17 ;  /* 0x00000011ff007e24 */ /* 0x000fe6000f8e00ff */
[----:B------:R-:W-:Y:S01]  /*149f0*/  @!PT LDS RZ, [RZ] ;  /* 0x00000000fffff984 */ /* 0x000fe20000000800 */
[----:B------:R-:W-:Y:S01]  /*14a00*/  @!PT LDS RZ, [RZ] ;  /* 0x00000000fffff984 */ /* 0x000fe20000000800 */
[----:B------:R-:W-:Y:S01]  /*14a10*/  @!PT LDS RZ, [RZ] ;  /* 0x00000000fffff984 */ /* 0x000fe20000000800 */
[----:B------:R-:W-:Y:S01]  /*14a20*/  @!P3 LDGSTS.E.BYPASS.LTC128B.128 [R227+0xa800], desc[UR20][R10.64] ;  /* 0x0a8000000ae3bfae */ /* 0x000fe2000b901d54 */
[----:B------:R-:W-:Y:S03]  /*14a30*/  IMAD R0, R0, 0x20, R133 ;  /* 0x0000002000007824 */ /* 0x000fe600078e0285 */
[----:B------:R-:W-:Y:S01]  /*14a40*/  @P2 STS.128 [R227+0xb800], RZ ;  /* 0x00b800ffe3002388 */ /* 0x000fe20000000c00 */
[C---:B------:R-:W-:Y:S02]  /*14a50*/  VIADD R139, R0.reuse, 0x9 ;  /* 0x00000009008b7836 */ /* 0x040fe40000000000 */
[C---:B------:R-:W-:Y:S01]  /*14a60*/  VIADD R136, R0.reuse, 0x10 ;  /* 0x0000001000887836 */ /* 0x040fe20000000000 */
[----:B------:R-:W-:Y:S01]  /*14a70*/  @!PT LDS RZ, [RZ] ;  /* 0x00000000fffff984 */ /* 0x000fe20000000800 */
[----:B------:R-:W-:Y:S01]  /*14a80*/  @!PT LDS RZ, [RZ] ;  /* 0x00000000fffff984 */ /* 0x000fe20000000800 */
[----:B------:R-:W-:Y:S01]  /*14a90*/  @!PT LDS RZ, [RZ] ;  /* 0x00000000fffff984 */ /* 0x000fe20000000800 */
[----:B------:R1:W-:Y:S01]  /*14aa0*/  @!P2 LDGSTS.E.BYPASS.LTC128B.128 [R227+0xb800], desc[UR20][R6.64+0x80] ;  /* 0x0b80008006e3afae */ /* 0x0003e2000b901d54 */
[C---:B------:R-:W-:Y:S01]  /*14ab0*/  VIADD R135, R0.reuse, 0x11 ;  /* 0x0000001100877836 */ /* 0x040fe20000000000 */
[----:B------:R-:W-:Y:S01]  /*14ac0*/  I2FP.F32.S32 R139, R139 ;  /* 0x0000008b008b7245 */ /* 0x000fe20000201400 */
[C---:B------:R-:W-:Y:S01]  /*14ad0*/  VIADD R134, R0.reuse, 0x18 ;  /* 0x0000001800867836 */ /* 0x040fe20000000000 */
[----:B------:R-:W-:Y:S01]  /*14ae0*/  LDSM.16.M88.4 R32, [R214] ;  /* 0x00000000d620783b */ /* 0x000fe20000000200 */
[----:B------:R-:W-:Y:S02]  /*14af0*/  I2FP.F32.S32 R136, R136 ;  /* 0x0000008800887245 */ /* 0x000fe40000201400 */
[----:B------:R-:W-:Y:S01]  /*14b00*/  I2FP.F32.S32 R135, R135 ;  /* 0x0000008700877245 */ /* 0x000fe20000201400 */
[----:B------:R-:W1:Y:S01]  /*14b10*/  LDSM.16.M88.4 R16, [R212+0x8000] ;  /* 0x00800000d410783b */ /* 0x000e620000000200 */
[----:B------:R-:W-:Y:S03]  /*14b20*/  I2FP.F32.S32 R134, R134 ;  /* 0x0000008600867245 */ /* 0x000fe60000201400 */
        /* <DEDUP_REMOVED lines=11> */
[----:B------:R-:W1:Y:S01]  /*14be0*/  LDSM.16.M88.4 R204, [R220+0x8800] ;  /* 0x00880000dccc783b */ /* 0x000e620000000200 */
        /* <DEDUP_REMOVED lines=8> */
[----:B------:R-:W-:Y:S05]  /*14c70*/  LDSM.16.M88.4 R172, [R221] ;  /* 0x00000000ddac783b */ /* 0x000fea0000000200 */
[-C--:B----4-:R-:W-:Y:S06]  /*14c80*/  HMMA.16816.F32.BF16 R4, R176, R180.reuse, R4 ;  /* 0x000000b4b004723c */ /* 0x090fec0000041804 */
[C---:B-----5:R-:W-:Y:S06]  /*14c90*/  HMMA.16816.F32.BF16 R8, R184.reuse, R180, R8 ;  /* 0x000000b4b808723c */ /* 0x060fec0000041808 */
[-C--:B------:R-:W-:Y:S06]  /*14ca0*/  HMMA.16816.F32.BF16 R12, R184, R182.reuse, R12 ;  /* 0x000000b6b80c723c */ /* 0x080fec000004180c */
[C---:B------:R-:W-:Y:S01]  /*14cb0*/  HMMA.16816.F32.BF16 R16, R176.reuse, R182, R16 ;  /* 0x000000b6b010723c */ /* 0x040fe20000041810 */
[----:B------:R-:W2:Y:S05]  /*14cc0*/  LDSM.16.M88.4 R180, [R219] ;  /* 0x00000000dbb4783b */ /* 0x000eaa0000000200 */
[-C--:B------:R-:W-:Y:S06]  /*14cd0*/  HMMA.16816.F32.BF16 R20, R176, R188.reuse, R20 ;  /* 0x000000bcb014723c */ /* 0x080fec0000041814 */
[C---:B------:R-:W-:Y:S06]  /*14ce0*/  HMMA.16816.F32.BF16 R24, R184.reuse, R188, R24 ;  /* 0x000000bcb818723c */ /* 0x040fec0000041818 */
[-C--:B------:R-:W-:Y:S01]  /*14cf0*/  HMMA.16816.F32.BF16 R28, R184, R190.reuse, R28 ;  /* 0x000000beb81c723c */ /* 0x080fe2000004181c */
[----:B------:R-:W3:Y:S05]  /*14d00*/  LDSM.16.M88.4 R184, [R219+0x800] ;  /* 0x00080000dbb8783b */ /* 0x000eea0000000200 */
[----:B------:R-:W-:Y:S01]  /*14d10*/  HMMA.16816.F32.BF16 R32, R176, R190, R32 ;  /* 0x000000beb020723c */ /* 0x000fe20000041820 */
[----:B------:R-:W-:Y:S04]  /*14d20*/  LDSM.16.M88.4 R176, [R214+0x4000] ;  /* 0x00400000d6b0783b */ /* 0x000fe80000000200 */
[----:B------:R-:W4:Y:S01]  /*14d30*/  LDSM.16.M88.4 R188, [R212+0x9000] ;  /* 0x00900000d4bc783b */ /* 0x000f220000000200 */
[-C--:B------:R-:W-:Y:S06]  /*14d40*/  HMMA.16816.F32.BF16 R4, R192, R196.reuse, R4 ;  /* 0x000000c4c004723c */ /* 0x080fec0000041804 */
[C---:B-1----:R-:W-:Y:S06]  /*14d50*/  HMMA.16816.F32.BF16 R8, R200.reuse, R196, R8 ;  /* 0x000000c4c808723c */ /* 0x042fec0000041808 */
[-C--:B------:R-:W-:Y:S06]  /*14d60*/  HMMA.16816.F32.BF16 R12, R200, R198.reuse, R12 ;  /* 0x000000c6c80c723c */ /* 0x080fec000004180c */
[C---:B------:R-:W-:Y:S01]  /*14d70*/  HMMA.16816.F32.BF16 R16, R192.reuse, R198, R16 ;  /* 0x000000c6c010723c */ /* 0x040fe20000041810 */
[----:B------:R-:W1:Y:S05]  /*14d80*/  LDSM.16.M88.4 R196, [R214+0x6000] ;  /* 0x00600000d6c4783b */ /* 0x000e6a0000000200 */
[-C--:B------:R-:W-:Y:S06]  /*14d90*/  HMMA.16816.F32.BF16 R20, R192, R204.reuse, R20 ;  /* 0x000000ccc014723c */ /* 0x080fec0000041814 */
[C---:B------:R-:W-:Y:S06]  /*14da0*/  HMMA.16816.F32.BF16 R24, R200.reuse, R204, R24 ;  /* 0x000000ccc818723c */ /* 0x040fec0000041818 */
[-C--:B------:R-:W-:Y:S01]  /*14db0*/  HMMA.16816.F32.BF16 R28, R200, R206.reuse, R28 ;  /* 0x000000cec81c723c */ /* 0x080fe2000004181c */
[----:B------:R-:W5:Y:S05]  /*14dc0*/  LDSM.16.M88.4 R200, [R212+0x9800] ;  /* 0x00980000d4c8783b */ /* 0x000f6a0000000200 */
[----:B------:R-:W-:Y:S01]  /*14dd0*/  HMMA.16816.F32.BF16 R32, R192, R206, R32 ;  /* 0x000000cec020723c */ /* 0x000fe20000041820 */
[----:B------:R-:W-:Y:S04]  /*14de0*/  LDSM.16.M88.4 R192, [R225] ;  /* 0x00000000e1c0783b */ /* 0x000fe80000000200 */
[----:B------:R-:W-:Y:S01]  /*14df0*/  LDSM.16.M88.4 R204, [R216+0x6000] ;  /* 0x00600000d8cc783b */ /* 0x000fe20000000200 */
[-C--:B--2---:R-:W-:Y:S06]  /*14e00*/  HMMA.16816.F32.BF16 R4, R172, R180.reuse, R4 ;  /* 0x000000b4ac04723c */ /* 0x084fec0000041804 */
[C---:B------:R-:W-:Y:S06]  /*14e10*/  HMMA.16816.F32.BF16 R8, R208.reuse, R180, R8 ;  /* 0x000000b4d008723c */ /* 0x040fec0000041808 */
[-C--:B------:R-:W-:Y:S06]  /*14e20*/  HMMA.16816.F32.BF16 R12, R208, R182.reuse, R12 ;  /* 0x000000b6d00c723c */ /* 0x080fec000004180c */
[C---:B------:R-:W-:Y:S01]  /*14e30*/  HMMA.16816.F32.BF16 R16, R172.reuse, R182, R16 ;  /* 0x000000b6ac10723c */ /* 0x040fe20000041810 */
[----:B------:R-:W2:Y:S05]  /*14e40*/  LDSM.16.M88.4 R180, [R216+0x4000] ;  /* 0x00400000d8b4783b */ /* 0x000eaa0000000200 */
[-C--:B---3--:R-:W-:Y:S06]  /*14e50*/  HMMA.16816.F32.BF16 R20, R172, R184.reuse, R20 ;  /* 0x000000b8ac14723c */ /* 0x088fec0000041814 */
[C---:B------:R-:W-:Y:S06]  /*14e60*/  HMMA.16816.F32.BF16 R24, R208.reuse, R184, R24 ;  /* 0x000000b8d018723c */ /* 0x040fec0000041818 */
[-C--:B------:R-:W-:Y:S01]  /*14e70*/  HMMA.16816.F32.BF16 R28, R208, R186.reuse, R28 ;  /* 0x000000bad01c723c */ /* 0x080fe2000004181c */
[----:B------:R-:W3:Y:S05]  /*14e80*/  LDSM.16.M88.4 R208, [R224] ;  /* 0x00000000e0d0783b */ /* 0x000eea0000000200 */
[----:B------:R-:W-:Y:S01]  /*14e90*/  HMMA.16816.F32.BF16 R32, R172, R186, R32 ;  /* 0x000000baac20723c */ /* 0x000fe20000041820 */
[----:B------:R-:W-:Y:S04]  /*14ea0*/  LDSM.16.M88.4 R172, [R222+0x4000] ;  /* 0x00400000deac783b */ /* 0x000fe80000000200 */
[----:B------:R-:W3:Y:S01]  /*14eb0*/  LDSM.16.M88.4 R184, [R220+0x9000] ;  /* 0x00900000dcb8783b */ /* 0x000ee20000000200 */
[-C--:B----4-:R-:W-:Y:S06]  /*14ec0*/  HMMA.16816.F32.BF16 R4, R176, R188.reuse, R4 ;  /* 0x000000bcb004723c */ /* 0x090fec0000041804 */
[C---:B-1----:R-:W-:Y:S06]  /*14ed0*/  HMMA.16816.F32.BF16 R8, R196.reuse, R188, R8 ;  /* 0x000000bcc408723c */ /* 0x042fec0000041808 */
[-C--:B------:R-:W-:Y:S06]  /*14ee0*/  HMMA.16816.F32.BF16 R12, R196, R190.reuse, R12 ;  /* 0x000000bec40c723c */ /* 0x080fec000004180c */
[C---:B------:R-:W-:Y:S01]  /*14ef0*/  HMMA.16816.F32.BF16 R16, R176.reuse, R190, R16 ;  /* 0x000000beb010723c */ /* 0x040fe20000041810 */
[----:B------:R-:W1:Y:S05]  /*14f00*/  LDSM.16.M88.4 R188, [R222+0x6000] ;  /* 0x00600000debc783b */ /* 0x000e6a0000000200 */
[-C--:B-----5:R-:W-:Y:S06]  /*14f10*/  HMMA.16816.F32.BF16 R20, R176, R200.reuse, R20 ;  /* 0x000000c8b014723c */ /* 0x0a0fec0000041814 */
[C---:B------:R-:W-:Y:S06]  /*14f20*/  HMMA.16816.F32.BF16 R24, R196.reuse, R200, R24 ;  /* 0x000000c8c418723c */ /* 0x040fec0000041818 */
[-C--:B------:R-:W-:Y:S01]  /*14f30*/  HMMA.16816.F32.BF16 R28, R196, R202.reuse, R28 ;  /* 0x000000cac41c723c */ /* 0x080fe2000004181c */
[----:B------:R-:W-:Y:S05]  /*14f40*/  LDSM.16.M88.4 R196, [R219+0x1000] ;  /* 0x00100000dbc4783b */ /* 0x000fea0000000200 */
[----:B------:R-:W-:Y:S01]  /*14f50*/  HMMA.16816.F32.BF16 R32, R176, R202, R32 ;  /* 0x000000cab020723c */ /* 0x000fe20000041820 */
[----:B------:R-:W4:Y:S04]  /*14f60*/  LDSM.16.M88.4 R176, [R220+0x9800] ;  /* 0x00980000dcb0783b */ /* 0x000f280000000200 */
        /* <DEDUP_REMOVED lines=8> */
[-C--:B------:R-:W-:Y:S06]  /*14ff0*/  HMMA.16816.F32.BF16 R28, R204, R210.reuse, R28 ;  /* 0x000000d2cc1c723c */ /* 0x080fec000004181c */
[----:B------:R-:W-:Y:S01]  /*15000*/  HMMA.16816.F32.BF16 R32, R180, R210, R32 ;  /* 0x000000d2b420723c */ /* 0x000fe20000041820 */
[----:B------:R-:W3:Y:S01]  /*15010*/  LDSM.16.M88.4 R180, [R219+0x1800] ;  /* 0x00180000dbb4783b */ /* 0x000ee20000000200 */
[----:B------:R-:W-:Y:S04]  /*15020*/  DEPBAR.LE SB0, 0x0 ;  /* 0x000080000000791a */ /* 0x000fe80000000000 */
[-C--:B------:R-:W-:Y:S01]  /*15030*/  HMMA.16816.F32.BF16 R4, R172, R184.reuse, R4 ;  /* 0x000000b8ac04723c */ /* 0x080fe20000041804 */
[----:B------:R-:W-:Y:S05]  /*15040*/  BAR.SYNC.DEFER_BLOCKING 0x0 ;  /* 0x0000000000007b1d */ /* 0x000fea0000010000 */
[C---:B-1----:R-:W-:Y:S06]  /*15050*/  HMMA.16816.F32.BF16 R8, R188.reuse, R184, R8 ;  /* 0x000000b8bc08723c */ /* 0x042fec0000041808 */
[-C--:B------:R-:W-:Y:S06]  /*15060*/  HMMA.16816.F32.BF16 R12, R188, R186.reuse, R12 ;  /* 0x000000babc0c723c */ /* 0x080fec000004180c */
[C---:B------:R-:W-:Y:S06]  /*15070*/  HMMA.16816.F32.BF16 R16, R172.reuse, R186, R16 ;  /* 0x000000baac10723c */ /* 0x040fec0000041810 */
[-C--:B----4-:R-:W-:Y:S06]  /*15080*/  HMMA.16816.F32.BF16 R20, R172, R176.reuse, R20 ;  /* 0x000000b0ac14723c */ /* 0x090fec0000041814 */
[C---:B------:R-:W-:Y:S06]  /*15090*/  HMMA.16816.F32.BF16 R24, R188.reuse, R176, R24 ;  /* 0x000000b0bc18723c */ /* 0x040fec0000041818 */
[-C--:B------:R-:W-:Y:S06]  /*150a0*/  HMMA.16816.F32.BF16 R28, R188, R178.reuse, R28 ;  /* 0x000000b2bc1c723c */ /* 0x080fec000004181c */
[----:B------:R-:W-:Y:S06]  /*150b0*/  HMMA.16816.F32.BF16 R32, R172, R178, R32 ;  /* 0x000000b2ac20723c */ /* 0x000fec0000041820 */
[-C--:B--2---:R-:W-:Y:S05]  /*150c0*/  HMMA.16816.F32.BF16 R4, R192, R196.reuse, R4 ;  /* 0x000000c4c004723c */ /* 0x084fea0000041804 */
[C---:B------:R-:W-:Y:S01]  /*150d0*/  VIADD R173, R0.reuse, 0x1 ;  /* 0x0000000100ad7836 */ /* 0x040fe20000000000 */
[C---:B------:R-:W-:Y:S05]  /*150e0*/  HMMA.16816.F32.BF16 R8, R200.reuse, R196, R8 ;  /* 0x000000c4c808723c */ /* 0x040fea0000041808 */
[----:B------:R-:W-:Y:S01]  /*150f0*/  I2FP.F32.S32 R174, R0 ;  /* 0x0000000000ae7245 */ /* 0x000fe20000201400 */
[-C--:B------:R-:W-:Y:S05]  /*15100*/  HMMA.16816.F32.BF16 R12, R200, R198.reuse, R12 ;  /* 0x000000c6c80c723c */ /* 0x080fea000004180c */
[----:B------:R-:W-:Y:S01]  /*15110*/  I2FP.F32.S32 R173, R173 ;  /* 0x000000ad00ad7245 */ /* 0x000fe20000201400 */
[C---:B------:R-:W-:Y:S05]  /*15120*/  HMMA.16816.F32.BF16 R16, R192.reuse, R198, R16 ;  /* 0x000000c6c010723c */ /* 0x040fea0000041810 */
[----:B------:R-:W-:Y:S01]  /*15130*/  VIADD R172, R0, 0x8 ;  /* 0x0000000800ac7836 */ /* 0x000fe20000000000 */
[-C--:B---3--:R-:W-:Y:S05]  /*15140*/  HMMA.16816.F32.BF16 R20, R192, R180.reuse, R20 ;  /* 0x000000b4c014723c */ /* 0x088fea0000041814 */
[----:B------:R-:W-:Y:S01]  /*15150*/  I2FP.F32.S32 R172, R172 ;  /* 0x000000ac00ac7245 */ /* 0x000fe20000201400 */
[C---:B------:R-:W-:Y:S05]  /*15160*/  HMMA.16816.F32.BF16 R24, R200.reuse, R180, R24 ;  /* 0x000000b4c818723c */ /* 0x040fea0000041818 */
[C---:B------:R-:W-:Y:S01]  /*15170*/  FFMA.FTZ R4, R174.reuse, UR5, R4 ;  /* 0x00000005ae047c23 */ /* 0x040fe20008010004 */
[-C--:B------:R-:W-:Y:S05]  /*15180*/  HMMA.16816.F32.BF16 R28, R200, R182.reuse, R28 ;  /* 0x000000b6c81c723c */ /* 0x080fea000004181c */
[----:B------:R-:W-:Y:S01]  /*15190*/  FFMA.FTZ R6, R174, UR5, R6 ;  /* 0x00000005ae067c23 */ /* 0x000fe20008010006 */
[----:B------:R-:W-:Y:S05]  /*151a0*/  HMMA.16816.F32.BF16 R32, R192, R182, R32 ;  /* 0x000000b6c020723c */ /* 0x000fea0000041820 */
[----:B------:R-:W-:Y:S01]  /*151b0*/  FMNMX.FTZ R133, R6, R132, !PT ;  /* 0x0000008406857209 */ /* 0x000fe20007810000 */
[C---:B------:R-:W-:Y:S01]  /*151c0*/  FFMA.FTZ R5, R173.reuse, UR5, R5 ;  /* 0x00000005ad057c23 */ /* 0x040fe20008010005 */
[----:B------:R-:W-:Y:S01]  /*151d0*/  VIADD R175, R0, 0x19 ;  /* 0x0000001900af7836 */ /* 0x000fe20000000000 */
[----:B------:R-:W-:Y:S03]  /*151e0*/  FMNMX.FTZ R0, R4, R2, !PT ;  /* 0x0000000204007209 */ /* 0x000fe60007810000 */
[----:B------:R-:W-:Y:S01]  /*151f0*/  FFMA.FTZ R7, R173, UR5, R7 ;  /* 0x00000005ad077c23 */ /* 0x000fe20008010007 */
[----:B------:R-:W-:Y:S01]  /*15200*/  FMNMX.FTZ R3, R5, R0, !PT ;  /* 0x0000000005037209 */ /* 0x000fe20007810000 */
[C---:B------:R-:W-:Y:S01]  /*15210*/  FFMA.FTZ R16, R172.reuse, UR5, R16 ;  /* 0x00000005ac107c23 */ /* 0x040fe20008010010 */
[----:B------:R-:W-:Y:S01]  /*15220*/  FFMA.FTZ R18, R172, UR5, R18 ;  /* 0x00000005ac127c23 */ /* 0x000fe20008010012 */
[----:B------:R-:W-:Y:S01]  /*15230*/  FFMA.FTZ R17, R139, UR5, R17 ;  /* 0x000000058b117c23 */ /* 0x000fe20008010011 */
[----:B------:R-:W-:Y:S01]  /*15240*/  FMNMX.FTZ R0, R7, R133, !PT ;  /* 0x0000008507007209 */ /* 0x000fe20007810000 */
        /* <DEDUP_REMOVED lines=21> */
[----:B------:R-:W-:Y:S01]  /*153a0*/  FMNMX.FTZ R185, R35, R185, !PT ;  /* 0x000000b923b97209 */ /* 0x000fe20007810000 */
[----:B------:R-:W-:Y:S06]  /*153b0*/  @P4 BRA `(.L_x_1288) ;  /* 0xfffffff000284947 */ /* 0x000fec000383ffff */
.L_x_1287:
[----:B------:R-:W2:Y:S01]  /*153c0*/  SHFL.BFLY PT, R3, R184, 0x2, 0x1f ;  /* 0x0c401f00b8037f89 */ /* 0x000ea200000e0000 */
[C---:B------:R-:W-:Y:S01]  /*153d0*/  FFMA.FTZ R8, R174.reuse, UR5, R8 ;  /* 0x00000005ae087c23 */ /* 0x040fe20008010008 */
[----:B------:R-:W-:Y:S01]  /*153e0*/  FFMA.FTZ R10, R174, UR5, R10 ;  /* 0x00000005ae0a7c23 */ /* 0x000fe2000801000a */
[----:B------:R-:W-:Y:S05]  /*153f0*/  FFMA.FTZ R27, R135, UR5, R27 ;  /* 0x00000005871b7c23 */ /* 0x000fea000801001b */
[----:B------:R-:W3:Y:S01]  /*15400*/  SHFL.BFLY PT, R133, R185, 0x2, 0x1f ;  /* 0x0c401f00b9857f89 */ /* 0x000ee200000e0000 */
[----:B------:R-:W-:Y:S01]  /*15410*/  FFMA.FTZ R11, R173, UR5, R11 ;  /* 0x00000005ad0b7c23 */ /* 0x000fe2000801000b */
[----:B------:R-:W-:Y:S01]  /*15420*/  FFMA.FTZ R25, R135, UR5, R25 ;  /* 0x0000000587197c23 */ /* 0x000fe20008010019 */
[C---:B------:R-:W-:Y:S01]  /*15430*/  FFMA.FTZ R26, R136.reuse, UR5, R26 ;  /* 0x00000005881a7c23 */ /* 0x040fe2000801001a */
[----:B------:R-:W-:Y:S01]  /*15440*/  FFMA.FTZ R24, R136, UR5, R24 ;  /* 0x0000000588187c23 */ /* 0x000fe20008010018 */
[----:B------:R-:W-:Y:S01]  /*15450*/  FMNMX.FTZ R135, R10, R138, !PT ;  /* 0x0000008a0a877209 */ /* 0x000fe20007810000 */
[----:B------:R-:W-:Y:S01]  /*15460*/  FFMA.FTZ R9, R173, UR5, R9 ;  /* 0x00000005ad097c23 */ /* 0x000fe20008010009 */
[----:B------:R-:W-:Y:S01]  /*15470*/  FMNMX.FTZ R136, R8, R137, !PT ;  /* 0x0000008908887209 */ /* 0x000fe20007810000 */
[----:B------:R-:W-:Y:S01]  /*15480*/  FFMA.FTZ R14, R172, UR5, R14 ;  /* 0x00000005ac0e7c23 */ /* 0x000fe2000801000e */
[C---:B------:R-:W-:Y:S01]  /*15490*/  FFMA.FTZ R31, R0.reuse, UR5, R31 ;  /* 0x00000005001f7c23 */ /* 0x040fe2000801001f */
[----:B------:R-:W-:Y:S01]  /*154a0*/  FFMA.FTZ R29, R0, UR5, R29 ;  /* 0x00000005001d7c23 */ /* 0x000fe2000801001d */
[----:B------:R-:W-:Y:S01]  /*154b0*/  FFMA.FTZ R12, R172, UR5, R12 ;  /* 0x00000005ac0c7c23 */ /* 0x000fe2000801000c */
[C---:B------:R-:W-:Y:S01]  /*154c0*/  FFMA.FTZ R28, R134.reuse, UR5, R28 ;  /* 0x00000005861c7c23 */ /* 0x040fe2000801001c */
[----:B------:R-:W-:Y:S01]  /*154d0*/  FMNMX.FTZ R0, R11, R135, !PT ;  /* 0x000000870b007209 */ /* 0x000fe20007810000 */
[----:B------:R-:W-:Y:S01]  /*154e0*/  FFMA.FTZ R30, R134, UR5, R30 ;  /* 0x00000005861e7c23 */ /* 0x000fe2000801001e */
[----:B------:R-:W-:Y:S01]  /*154f0*/  FMNMX.FTZ R134, R9, R136, !PT ;  /* 0x0000008809867209 */ /* 0x000fe20007810000 */
[C---:B------:R-:W-:Y:S01]  /*15500*/  FFMA.FTZ R15, R139.reuse, UR5, R15 ;  /* 0x000000058b0f7c23 */ /* 0x040fe2000801000f */
[----:B------:R-:W-:Y:S01]  /*15510*/  FFMA.FTZ R13, R139, UR5, R13 ;  /* 0x000000058b0d7c23 */ /* 0x000fe2000801000d */
[----:B------:R-:W-:Y:S01]  /*15520*/  UIADD3 UR10, UR29, -0x4498517b, URZ ;  /* 0xbb67ae851d0a7890 */ /* 0x000fe2000fffe03f */
[----:B------:R-:W-:Y:S01]  /*15530*/  FMNMX.FTZ R134, R12, R134, !PT ;  /* 0x000000860c867209 */ /* 0x000fe20007810000 */
[----:B------:R-:W-:Y:S02]  /*15540*/  UIADD3 UR8, UR28, -0x61c88647, URZ ;  /* 0x9e3779b91c087890 */ /* 0x000fe4000fffe03f */
[----:B------:R-:W-:Y:S01]  /*15550*/  UIADD3 UR9, UR28, 0x3c6ef372, URZ ;  /* 0x3c6ef3721c097890 */ /* 0x000fe2000fffe03f */
[----:B------:R-:W-:Y:S02]  /*15560*/  FMNMX.FTZ R136, R13, R134, !PT ;  /* 0x000000860d887209 */ /* 0x000fe40007810000 */
[----:B--2---:R-:W-:Y:S02]  /*15570*/  FMNMX.FTZ R3, R184, R3, !PT ;  /* 0x00000003b8037209 */ /* 0x004fe40007810000 */
[----:B---3--:R-:W-:Y:S02]  /*15580*/  FMNMX.FTZ R133, R185, R133, !PT ;  /* 0x00000085b9857209 */ /* 0x008fe40007810000 */
[----:B------:R-:W-:Y:S01]  /*15590*/  LOP3.LUT R139, R239, UR10, R230, 0x96, !PT ;  /* 0x0000000aef8b7c12 */ /* 0x000fe2000f8e96e6 */
[----:B------:R-:W2:Y:S08]  /*155a0*/  SHFL.BFLY PT, R175, R3, 0x1, 0x1f ;  /* 0x0c201f0003af7f89 */ /* 0x000eb000000e0000 */
[----:B------:R-:W3:Y:S01]  /*155b0*/  SHFL.BFLY PT, R174, R133, 0x1, 0x1f ;  /* 0x0c201f0085ae7f89 */ /* 0x000ee200000e0000 */
[----:B-1----:R-:W-:Y:S07]  /*155c0*/  IMAD.WIDE.U32 R180, R139, -0x326172a9, RZ ;  /* 0xcd9e8d578bb47825 */ /* 0x002fee00078e00ff */
[----:B------:R-:W-:Y:S01]  /*155d0*/  LDSM.16.MT88.4 R184, [R215+0xa000] ;  /* 0x00a00000d7b8783b */ /* 0x000fe20000004200 */
[----:B--2---:R-:W-:Y:S02]  /*155e0*/  FMNMX.FTZ R135, R3, R175, !PT ;  /* 0x000000af03877209 */ /* 0x004fe40007810000 */
[----:B------:R-:W-:Y:S02]  /*155f0*/  FMNMX.FTZ R3, R14, R0, !PT ;  /* 0x000000000e037209 */ /* 0x000fe40007810000 */
[----:B---3--:R-:W-:Y:S01]  /*15600*/  FMNMX.FTZ R134, R133, R174, !PT ;  /* 0x000000ae85867209 */ /* 0x008fe20007810000 */
[----:B------:R-:W-:Y:S01]  /*15610*/  FADD.FTZ R0, -R135, R2 ;  /* 0x0000000287007221 */ /* 0x000fe20000010100 */
[----:B------:R-:W-:Y:S01]  /*15620*/  FMNMX.FTZ R3, R15, R3, !PT ;  /* 0x000000030f037209 */ /* 0x000fe20007810000 */
[----:B------:R-:W-:Y:S01]  /*15630*/  FMUL.FTZ R188, R135, UR4 ;  /* 0x0000000487bc7c20 */ /* 0x000fe20008410000 */
[----:B------:R-:W-:Y:S01]  /*15640*/  FMNMX.FTZ R133, R24, R136, !PT ;  /* 0x0000008818857209 */ /* 0x000fe20007810000 */
[----:B------:R-:W-:Y:S01]  /*15650*/  FMUL.FTZ R189, R134, UR4 ;  /* 0x0000000486bd7c20 */ /* 0x000fe20008410000 */
[----:B------:R-:W-:Y:S01]  /*15660*/  FMNMX.FTZ R2, R26, R3, !PT ;  /* 0x000000031a027209 */ /* 0x000fe20007810000 */
[----:B------:R-:W-:Y:S01]  /*15670*/  FMUL.FTZ R3, R0, UR4 ;  /* 0x0000000400037c20 */ /* 0x000fe20008410000 */
[----:B------:R-:W-:Y:S01]  /*15680*/  FADD.FTZ R0, -R134, R132 ;  /* 0x0000008486007221 */ /* 0x000fe20000010100 */
[----:B------:R-:W-:Y:S02]  /*15690*/  FMNMX.FTZ R133, R25, R133, !PT ;  /* 0x0000008519857209 */ /* 0x000fe40007810000 */
[----:B------:R1:W2:Y:S01]  /*156a0*/  MUFU.EX2 R132, R3 ;  /* 0x0000000300847308 */ /* 0x0002a20000000800 */
[----:B------:R-:W-:Y:S02]  /*156b0*/  FSETP.NEU.FTZ.AND P0, PT, R135, -INF , PT ;  /* 0xff8000008700780b */ /* 0x000fe40003f1d000 */
[----:B------:R-:W-:Y:S02]  /*156c0*/  FMNMX.FTZ R133, R28, R133, !PT ;  /* 0x000000851c857209 */ /* 0x000fe40007810000 */
[----:B------:R-:W-:Y:S02]  /*156d0*/  FSEL R188, R188, RZ, P0 ;  /* 0x000000ffbcbc7208 */ /* 0x000fe40000000000 */
[----:B------:R-:W-:Y:S02]  /*156e0*/  FMNMX.FTZ R2, R27, R2, !PT ;  /* 0x000000021b027209 */ /* 0x000fe40007810000 */
[----:B------:R-:W-:Y:S01]  /*156f0*/  MOV R136, UR29 ;  /* 0x0000001d00887c02 */ /* 0x000fe20008000f00 */
[--C-:B------:R-:W-:Y:S01]  /*15700*/  FFMA.FTZ R16, R16, UR4, -R188.reuse ;  /* 0x0000000410107c23 */ /* 0x100fe200080108bc */
[----:B------:R-:W-:Y:S01]  /*15710*/  FMNMX.FTZ R133, R29, R133, !PT ;  /* 0x000000851d857209 */ /* 0x000fe20007810000 */
[--C-:B------:R-:W-:Y:S01]  /*15720*/  FFMA.FTZ R17, R17, UR4, -R188.reuse ;  /* 0x0000000411117c23 */ /* 0x100fe200080108bc */
[----:B------:R-:W-:Y:S01]  /*15730*/  FSETP.NEU.FTZ.AND P0, PT, R134, -INF , PT ;  /* 0xff8000008600780b */ /* 0x000fe20003f1d000 */
[----:B------:R3:W-:Y:S01]  /*15740*/  MUFU.EX2 R242, R16 ;  /* 0x0000001000f27308 */ /* 0x0007e20000000800 */
[--C-:B------:R-:W-:Y:S01]  /*15750*/  FFMA.FTZ R4, R4, UR4, -R188.reuse ;  /* 0x0000000404047c23 */ /* 0x100fe200080108bc */
[----:B------:R-:W4:Y:S01]  /*15760*/  SHFL.BFLY PT, R173, R133, 0x2, 0x1f ;  /* 0x0c401f0085ad7f89 */ /* 0x000f2200000e0000 */
[----:B-1----:R-:W-:Y:S01]  /*15770*/  FMUL.FTZ R3, R0, UR4 ;  /* 0x0000000400037c20 */ /* 0x002fe20008410000 */
[----:B------:R-:W-:Y:S01]  /*15780*/  FMNMX.FTZ R0, R30, R2, !PT ;  /* 0x000000021e007209 */ /* 0x000fe20007810000 */
[----:B------:R-:W-:Y:S01]  /*15790*/  FFMA.FTZ R5, R5, UR4, -R188 ;  /* 0x0000000405057c23 */ /* 0x000fe200080108bc */
[----:B------:R-:W-:Y:S01]  /*157a0*/  LOP3.LUT R2, R231, UR17, R136, 0x96, !PT ;  /* 0x00000011e7027c12 */ /* 0x000fe2000f8e9688 */
[----:B--2---:R-:W-:Y:S01]  /*157b0*/  FMUL.FTZ R36, R132, R36 ;  /* 0x0000002484247220 */ /* 0x004fe20000410000 */
[----:B------:R-:W-:Y:S02]  /*157c0*/  FMNMX.FTZ R0, R31, R0, !PT ;  /* 0x000000001f007209 */ /* 0x000fe40007810000 */
[----:B------:R1:W-:Y:S01]  /*157d0*/  MUFU.EX2 R237, R17 ;  /* 0x0000001100ed7308 */ /* 0x0003e20000000800 */
[----:B------:R-:W-:Y:S01]  /*157e0*/  LOP3.LUT R136, R241, UR10, R230, 0x96, !PT ;  /* 0x0000000af1887c12 */ /* 0x000fe2000f8e96e6 */
[----:B------:R-:W-:Y:S01]  /*157f0*/  IMAD.WIDE.U32 R176, R2, -0x326172a9, RZ ;  /* 0xcd9e8d5702b07825 */ /* 0x000fe200078e00ff */
[----:B------:R-:W-:Y:S01]  /*15800*/  FSEL R189, R189, RZ, P0 ;  /* 0x000000ffbdbd7208 */ /* 0x000fe20000000000 */
[----:B------:R-:W2:Y:S02]  /*15810*/  SHFL.BFLY PT, R2, R0, 0x2, 0x1f ;  /* 0x0c401f0000027f89 */ /* 0x000ea400000e0000 */
[----:B------:R-:W-:Y:S01]  /*15820*/  FMUL.FTZ R37, R132, R37 ;  /* 0x0000002584257220 */ /* 0x000fe20000410000 */
[----:B------:R-:W-:Y:S01]  /*15830*/  IMAD.WIDE.U32 R178, R136, -0x326172a9, RZ ;  /* 0xcd9e8d5788b27825 */ /* 0x000fe200078e00ff */
[C---:B------:R-:W-:Y:S02]  /*15840*/  LOP3.LUT R136, R177.reuse, UR8, R244, 0x96, !PT ;  /* 0x00000008b1887c12 */ /* 0x040fe4000f8e96f4 */
[----:B------:R-:W-:Y:S01]  /*15850*/  MUFU.EX2 R234, R4 ;  /* 0x0000000400ea7308 */ /* 0x000fe20000000800 */
[----:B---3--:R-:W-:Y:S01]  /*15860*/  LOP3.LUT R16, R177, UR8, R246, 0x96, !PT ;  /* 0x00000008b1107c12 */ /* 0x008fe2000f8e96f6 */
[--C-:B------:R-:W-:Y:S01]  /*15870*/  FFMA.FTZ R18, R18, UR4, -R189.reuse ;  /* 0x0000000412127c23 */ /* 0x100fe200080108bd */
[--C-:B------:R-:W-:Y:S01]  /*15880*/  LOP3.LUT R174, R179, UR9, R176.reuse, 0x96, !PT ;  /* 0x00000009b3ae7c12 */ /* 0x100fe2000f8e96b0 */
[--C-:B------:R-:W-:Y:S01]  /*15890*/  FFMA.FTZ R19, R19, UR4, -R189.reuse ;  /* 0x0000000413137c23 */ /* 0x100fe200080108bd */
[----:B------:R-:W-:Y:S01]  /*158a0*/  LOP3.LUT R172, R181, UR9, R176, 0x96, !PT ;  /* 0x00000009b5ac7c12 */ /* 0x000fe2000f8e96b0 */
[--C-:B------:R-:W-:Y:S01]  /*158b0*/  FFMA.FTZ R6, R6, UR4, -R189.reuse ;  /* 0x0000000406067c23 */ /* 0x100fe200080108bd */
[----:B------:R-:W-:Y:S01]  /*158c0*/  FFMA.FTZ R7, R7, UR4, -R189 ;  /* 0x0000000407077c23 */ /* 0x000fe200080108bd */
[----:B------:R-:W-:Y:S02]  /*158d0*/  IMAD.WIDE.U32 R174, R174, -0x2daee0ad, RZ ;  /* 0xd2511f53aeae7825 */ /* 0x000fe400078e00ff */
[----:B------:R3:W-:Y:S01]  /*158e0*/  MUFU.EX2 R236, R18 ;  /* 0x0000001200ec7308 */ /* 0x0007e20000000800 */
[----:B------:R-:W-:Y:S01]  /*158f0*/  UIADD3 UR8, UR28, -0x4ab325aa, URZ ;  /* 0xb54cda561c087890 */ /* 0x000fe2000fffe03f */
[----:B----4-:R-:W-:Y:S01]  /*15900*/  FMNMX.FTZ R133, R133, R173, !PT ;  /* 0x000000ad85857209 */ /* 0x010fe20007810000 */
[----:B-1----:R-:W-:Y:S04]  /*15910*/  IMAD.WIDE.U32 R16, R16, -0x2daee0ad, RZ ;  /* 0xd2511f5310107825 */ /* 0x002fe800078e00ff */
[C---:B------:R-:W-:Y:S01]  /*15920*/  FMUL.FTZ R48, R132.reuse, R48 ;  /* 0x0000003084307220 */ /* 0x040fe20000410000 */
[----:B------:R-:W-:Y:S01]  /*15930*/  UIADD3 UR17, UR17, -0x1, URZ ;  /* 0xffffffff11117890 */ /* 0x000fe2000fffe03f */
[----:B------:R-:W-:Y:S01]  /*15940*/  FMUL.FTZ R49, R132, R49 ;  /* 0x0000003184317220 */ /* 0x000fe20000410000 */
[----:B------:R-:W-:Y:S01]  /*15950*/  IMAD.WIDE.U32 R172, R172, -0x2daee0ad, RZ ;  /* 0xd2511f53acac7825 */ /* 0x000fe200078e00ff */
[----:B------:R-:W-:Y:S01]  /*15960*/  LOP3.LUT R139, R175, UR26, R16, 0x96, !PT ;  /* 0x0000001aaf8b7c12 */ /* 0x000fe2000f8e9610 */
[----:B------:R1:W-:Y:S01]  /*15970*/  MUFU.EX2 R235, R19 ;  /* 0x0000001300eb7308 */ /* 0x0003e20000000800 */
[----:B------:R-:W4:Y:S01]  /*15980*/  SHFL.BFLY PT, R175, R133, 0x1, 0x1f ;  /* 0x0c201f0085af7f89 */ /* 0x000f2200000e0000 */
[----:B--2---:R-:W-:Y:S01]  /*15990*/  FMNMX.FTZ R0, R0, R2, !PT ;  /* 0x0000000200007209 */ /* 0x004fe20007810000 */
[C---:B------:R-:W-:Y:S01]  /*159a0*/  FMUL.FTZ R52, R132.reuse, R52 ;  /* 0x0000003484347220 */ /* 0x040fe20000410000 */
[----:B------:R-:W-:Y:S04]  /*159b0*/  IMAD.WIDE.U32 R196, R139, -0x326172a9, RZ ;  /* 0xcd9e8d578bc47825 */ /* 0x000fe800078e00ff */
[----:B------:R-:W-:Y:S01]  /*159c0*/  FMUL.FTZ R53, R132, R53 ;  /* 0x0000003584357220 */ /* 0x000fe20000410000 */
[----:B------:R-:W2:Y:S01]  /*159d0*/  SHFL.BFLY PT, R2, R0, 0x1, 0x1f ;  /* 0x0c201f0000027f89 */ /* 0x000ea200000e0000 */
[----:B---3--:R-:W-:Y:S01]  /*159e0*/  LOP3.LUT R18, R17, UR30, R240, 0x96, !PT ;  /* 0x0000001e11127c12 */ /* 0x008fe2000f8e96f0 */
[----:B------:R-:W-:Y:S01]  /*159f0*/  IMAD.WIDE.U32 R16, R136, -0x2daee0ad, RZ ;  /* 0xd2511f5388107825 */ /* 0x000fe200078e00ff */
[----:B------:R3:W-:Y:S03]  /*15a00*/  MUFU.EX2 R233, R5 ;  /* 0x0000000500e97308 */ /* 0x0007e60000000800 */
[C---:B------:R-:W-:Y:S01]  /*15a10*/  FMUL.FTZ R64, R132.reuse, R64 ;  /* 0x0000004084407220 */ /* 0x040fe20000410000 */
[C---:B------:R-:W-:Y:S01]  /*15a20*/  FMUL.FTZ R65, R132.reuse, R65 ;  /* 0x0000004184417220 */ /* 0x040fe20000410000 */
[----:B------:R-:W-:Y:S01]  /*15a30*/  LOP3.LUT R136, R173, UR26, R16, 0x96, !PT ;  /* 0x0000001aad887c12 */ /* 0x000fe2000f8e9610 */
[----:B------:R-:W-:Y:S01]  /*15a40*/  FMUL.FTZ R68, R132, R68 ;  /* 0x0000004484447220 */ /* 0x000fe20000410000 */
[----:B------:R-:W-:Y:S01]  /*15a50*/  LOP3.LUT R17, R17, UR30, R238, 0x96, !PT ;  /* 0x0000001e11117c12 */ /* 0x000fe2000f8e96ee */
[----:B-1----:R-:W-:Y:S02]  /*15a60*/  IMAD.WIDE.U32 R18, R18, -0x326172a9, RZ ;  /* 0xcd9e8d5712127825 */ /* 0x002fe400078e00ff */
[----:B------:R-:W-:Y:S02]  /*15a70*/  MUFU.EX2 R232, R6 ;  /* 0x0000000600e87308 */ /* 0x000fe40000000800 */
[----:B------:R-:W-:Y:S01]  /*15a80*/  FMUL.FTZ R69, R132, R69 ;  /* 0x0000004584457220 */ /* 0x000fe20000410000 */
[----:B------:R-:W-:Y:S01]  /*15a90*/  IMAD.WIDE.U32 R200, R136, -0x326172a9, RZ ;  /* 0xcd9e8d5788c87825 */ /* 0x000fe200078e00ff */
[----:B------:R-:W-:Y:S02]  /*15aa0*/  LOP3.LUT R136, R197, UR25, R18, 0x96, !PT ;  /* 0x00000019c5887c12 */ /* 0x000fe4000f8e9612 */
[----:B------:R-:W-:Y:S01]  /*15ab0*/  LOP3.LUT R19, R19, UR27, R178, 0x96, !PT ;  /* 0x0000001b13137c12 */ /* 0x000fe2000f8e96b2 */
[----:B------:R-:W-:Y:S01]  /*15ac0*/  IMAD.WIDE.U32 R16, R17, -0x326172a9, RZ ;  /* 0xcd9e8d5711107825 */ /* 0x000fe200078e00ff */
[----:B----4-:R-:W-:Y:S02]  /*15ad0*/  FMNMX.FTZ R133, R133, R175, !PT ;  /* 0x000000af85857209 */ /* 0x010fe40007810000 */
[----:B------:R1:W-:Y:S01]  /*15ae0*/  MUFU.EX2 R229, R7 ;  /* 0x0000000700e57308 */ /* 0x0003e20000000800 */
[----:B------:R-:W4:Y:S01]  /*15af0*/  LDSM.16.MT88.4 R176, [R213+0xa000] ;  /* 0x00a00000d5b0783b */ /* 0x000f220000004200 */
[----:B------:R-:W-:Y:S01]  /*15b00*/  IMAD.WIDE.U32 R198, R136, -0x2daee0ad, RZ ;  /* 0xd2511f5388c67825 */ /* 0x000fe200078e00ff */
[C---:B------:R-:W-:Y:S03]  /*15b10*/  FSETP.NEU.FTZ.AND P0, PT, R133.reuse, -INF , PT ;  /* 0xff8000008500780b */ /* 0x040fe60003f1d000 */
[----:B------:R-:W-:Y:S01]  /*15b20*/  FMUL.FTZ R190, R133, UR4 ;  /* 0x0000000485be7c20 */ /* 0x000fe20008410000 */
[----:B--2---:R-:W-:Y:S01]  /*15b30*/  FMNMX.FTZ R136, R0, R2, !PT ;  /* 0x0000000200887209 */ /* 0x004fe20007810000 */
[----:B------:R-:W-:Y:S01]  /*15b40*/  IMAD.WIDE.U32 R18, R19, -0x2daee0ad, RZ ;  /* 0xd2511f5313127825 */ /* 0x000fe200078e00ff */
[----:B------:R-:W-:Y:S01]  /*15b50*/  LOP3.LUT R4, R17, UR27, R180, 0x96, !PT ;  /* 0x0000001b11047c12 */ /* 0x000fe2000f8e96b4 */
[----:B------:R-:W2:Y:S01]  /*15b60*/  MUFU.EX2 R3, R3 ;  /* 0x0000000300037308 */ /* 0x000ea20000000800 */
[----:B------:R-:W-:Y:S01]  /*15b70*/  FSEL R190, R190, RZ, P0 ;  /* 0x000000ffbebe7208 */ /* 0x000fe20000000000 */
[C---:B------:R-:W-:Y:S01]  /*15b80*/  FMUL.FTZ R191, R136.reuse, UR4 ;  /* 0x0000000488bf7c20 */ /* 0x040fe20008410000 */
[----:B------:R-:W-:Y:S01]  /*15b90*/  FSETP.NEU.FTZ.AND P0, PT, R136, -INF , PT ;  /* 0xff8000008800780b */ /* 0x000fe20003f1d000 */
[----:B---3--:R-:W-:Y:S01]  /*15ba0*/  IMAD.WIDE.U32 R4, R4, -0x2daee0ad, RZ ;  /* 0xd2511f5304047825 */ /* 0x008fe200078e00ff */
[----:B------:R-:W-:Y:S02]  /*15bb0*/  LOP3.LUT R16, R201, UR25, R16, 0x96, !PT ;  /* 0x00000019c9107c12 */ /* 0x000fe4000f8e9610 */
[----:B------:R-:W-:Y:S01]  /*15bc0*/  FSEL R191, R191, RZ, P0 ;  /* 0x000000ffbfbf7208 */ /* 0x000fe20000000000 */
[----:B------:R-:W-:Y:S01]  /*15bd0*/  FFMA.FTZ R8, R8, UR4, -R190 ;  /* 0x0000000408087c23 */ /* 0x000fe200080108be */
[----:B------:R-:W-:Y:S01]  /*15be0*/  LOP3.LUT R18, R199, UR23, R18, 0x96, !PT ;  /* 0x00000017c7127c12 */ /* 0x000fe2000f8e9612 */
[----:B------:R-:W-:Y:S01]  /*15bf0*/  FFMA.FTZ R9, R9, UR4, -R190 ;  /* 0x0000000409097c23 */ /* 0x000fe200080108be */
[----:B------:R-:W-:Y:S04]  /*15c00*/  IMAD.WIDE.U32 R202, R16, -0x2daee0ad, RZ ;  /* 0xd2511f5310ca7825 */ /* 0x000fe800078e00ff */
[--C-:B------:R-:W-:Y:S01]  /*15c10*/  FFMA.FTZ R10, R10, UR4, -R191.reuse ;  /* 0x000000040a0a7c23 */ /* 0x100fe200080108bf */
[----:B------:R3:W-:Y:S01]  /*15c20*/  MUFU.EX2 R207, R8 ;  /* 0x0000000800cf7308 */ /* 0x0007e20000000800 */
[----:B------:R-:W-:Y:S01]  /*15c30*/  LOP3.LUT R174, R19, UR24, R174, 0x96, !PT ;  /* 0x0000001813ae7c12 */ /* 0x000fe2000f8e96ae */
[----:B-1----:R-:W-:Y:S01]  /*15c40*/  IMAD.WIDE.U32 R6, R18, -0x326172a9, RZ ;  /* 0xcd9e8d5712067825 */ /* 0x002fe200078e00ff */
[----:B------:R-:W-:Y:S02]  /*15c50*/  LOP3.LUT R4, R203, UR23, R4, 0x96, !PT ;  /* 0x00000017cb047c12 */ /* 0x000fe4000f8e9604 */
[----:B------:R-:W-:Y:S01]  /*15c60*/  LOP3.LUT R172, R5, UR24, R172, 0x96, !PT ;  /* 0x0000001805ac7c12 */ /* 0x000fe2000f8e96ac */
[----:B------:R-:W-:Y:S01]  /*15c70*/  IMAD.WIDE.U32 R192, R174, -0x326172a9, RZ ;  /* 0xcd9e8d57aec07825 */ /* 0x000fe200078e00ff */
[----:B------:R-:W-:Y:S03]  /*15c80*/  LOP3.LUT R0, R6, 0xffff, RZ, 0xc0, !PT ;  /* 0x0000ffff06007812 */ /* 0x000fe600078ec0ff */
[----:B------:R1:W-:Y:S01]  /*15c90*/  MUFU.EX2 R205, R10 ;  /* 0x0000000a00cd7308 */ /* 0x0003e20000000800 */
[----:B------:R-:W-:Y:S01]  /*15ca0*/  SHF.R.U32.HI R16, RZ, 0x10, R6 ;  /* 0x00000010ff107819 */ /* 0x000fe20000011606 */
[----:B------:R-:W-:Y:S01]  /*15cb0*/  IMAD.WIDE.U32 R4, R4, -0x326172a9, RZ ;  /* 0xcd9e8d5704047825 */ /* 0x000fe200078e00ff */
[----:B------:R-:W-:Y:S02]  /*15cc0*/  LOP3.LUT R18, R6, 0xff, RZ, 0xc0, !PT ;  /* 0x000000ff06127812 */ /* 0x000fe400078ec0ff */
[----:B------:R-:W-:Y:S01]  /*15cd0*/  SHF.R.U32.HI R0, RZ, 0x8, R0 ;  /* 0x00000008ff007819 */ /* 0x000fe20000011600 */
[----:B------:R-:W-:Y:S01]  /*15ce0*/  IMAD.WIDE.U32 R194, R172, -0x326172a9, RZ ;  /* 0xcd9e8d57acc27825 */ /* 0x000fe200078e00ff */
[----:B------:R-:W-:Y:S03]  /*15cf0*/  SHF.R.U32.HI R17, RZ, 0x18, R6 ;  /* 0x00000018ff117819 */ /* 0x000fe60000011606 */
[----:B------:R5:W-:Y:S01]  /*15d00*/  MUFU.EX2 R206, R9 ;  /* 0x0000000900ce7308 */ /* 0x000be20000000800 */
[----:B------:R-:W-:Y:S01]  /*15d10*/  LOP3.LUT R6, R7, UR8, R192, 0x96, !PT ;  /* 0x0000000807067c12 */ /* 0x000fe2000f8e96c0 */
[--C-:B------:R-:W-:Y:S01]  /*15d20*/  FFMA.FTZ R11, R11, UR4, -R191.reuse ;  /* 0x000000040b0b7c23 */ /* 0x100fe200080108bf */
[----:B---3--:R-:W-:Y:S01]  /*15d30*/  LOP3.LUT R8, R16, 0xff, RZ, 0xc0, !PT ;  /* 0x000000ff10087812 */ /* 0x008fe200078ec0ff */
[----:B------:R-:W-:Y:S01]  /*15d40*/  FFMA.FTZ R12, R12, UR4, -R190 ;  /* 0x000000040c0c7c23 */ /* 0x000fe200080108be */
[----:B------:R-:W-:Y:S01]  /*15d50*/  PRMT R18, R18, 0x5410, R0 ;  /* 0x0000541012127816 */ /* 0x000fe20000000000 */
[----:B------:R-:W-:Y:S01]  /*15d60*/  FFMA.FTZ R13, R13, UR4, -R190 ;  /* 0x000000040d0d7c23 */ /* 0x000fe200080108be */
[----:B------:R-:W-:Y:S01]  /*15d70*/  LOP3.LUT R19, R4, 0xff, RZ, 0xc0, !PT ;  /* 0x000000ff04137812 */ /* 0x000fe200078ec0ff */
[--C-:B------:R-:W-:Y:S01]  /*15d80*/  FFMA.FTZ R14, R14, UR4, -R191.reuse ;  /* 0x000000040e0e7c23 */ /* 0x100fe200080108bf */
[--C-:B-1----:R-:W-:Y:S01]  /*15d90*/  SHF.R.U32.HI R10, RZ, 0x18, R4.reuse ;  /* 0x00000018ff0a7819 */ /* 0x102fe20000011604 */
[----:B------:R-:W-:Y:S01]  /*15da0*/  FFMA.FTZ R15, R15, UR4, -R191 ;  /* 0x000000040f0f7c23 */ /* 0x000fe200080108bf */
[----:B------:R-:W-:Y:S01]  /*15db0*/  LOP3.LUT R2, R4, 0xffff, RZ, 0xc0, !PT ;  /* 0x0000ffff04027812 */ /* 0x000fe200078ec0ff */
[----:B------:R-:W-:Y:S01]  /*15dc0*/  MUFU.EX2 R204, R11 ;  /* 0x0000000b00cc7308 */ /* 0x000fe20000000800 */
[----:B------:R-:W-:Y:S01]  /*15dd0*/  SHF.R.U32.HI R7, RZ, 0x10, R4 ;  /* 0x00000010ff077819 */ /* 0x000fe20000011604 */
[----:B------:R-:W-:Y:S01]  /*15de0*/  FMUL.FTZ R16, R132, R152 ;  /* 0x0000009884107220 */ /* 0x000fe20000410000 */
[----:B------:R-:W-:Y:S01]  /*15df0*/  LOP3.LUT R4, R5, UR8, R194, 0x96, !PT ;  /* 0x0000000805047c12 */ /* 0x000fe2000f8e96c2 */
[C---:B--2---:R-:W-:Y:S01]  /*15e00*/  FMUL.FTZ R38, R3.reuse, R38 ;  /* 0x0000002603267220 */ /* 0x044fe20000410000 */
[----:B------:R-:W-:Y:S01]  /*15e10*/  LOP3.LUT R0, R6, 0xffff, RZ, 0xc0, !PT ;  /* 0x0000ffff06007812 */ /* 0x000fe200078ec0ff */
[C---:B------:R-:W-:Y:S01]  /*15e20*/  FMUL.FTZ R39, R3.reuse, R39 ;  /* 0x0000002703277220 */ /* 0x040fe20000410000 */
[----:B------:R-:W-:Y:S03]  /*15e30*/  SHF.R.U32.HI R5, RZ, 0x10, R6 ;  /* 0x00000010ff057819 */ /* 0x000fe60000011606 */
[----:B------:R-:W-:Y:S01]  /*15e40*/  MUFU.EX2 R203, R12 ;  /* 0x0000000c00cb7308 */ /* 0x000fe20000000800 */
[----:B------:R-:W-:Y:S01]  /*15e50*/  PRMT R17, R8, 0x5410, R17 ;  /* 0x0000541008117816 */ /* 0x000fe20000000011 */
[C---:B------:R-:W-:Y:S01]  /*15e60*/  FMUL.FTZ R50, R3.reuse, R50 ;  /* 0x0000003203327220 */ /* 0x040fe20000410000 */
[----:B-----5:R-:W-:Y:S01]  /*15e70*/  SHF.R.U32.HI R9, RZ, 0x8, R2 ;  /* 0x00000008ff097819 */ /* 0x020fe20000011602 */
[----:B------:R-:W-:Y:S01]  /*15e80*/  FMUL.FTZ R51, R3, R51 ;  /* 0x0000003303337220 */ /* 0x000fe20000410000 */
[----:B------:R-:W-:Y:S01]  /*15e90*/  LOP3.LUT R8, R7, 0xff, RZ, 0xc0, !PT ;  /* 0x000000ff07087812 */ /* 0x000fe200078ec0ff */
[C---:B------:R-:W-:Y:S01]  /*15ea0*/  FMUL.FTZ R54, R3.reuse, R54 ;  /* 0x0000003603367220 */ /* 0x040fe20000410000 */
[----:B------:R-:W-:Y:S03]  /*15eb0*/  LOP3.LUT R7, R6, 0xff, RZ, 0xc0, !PT ;  /* 0x000000ff06077812 */ /* 0x000fe600078ec0ff */
[----:B------:R-:W-:Y:S01]  /*15ec0*/  MUFU.EX2 R201, R13 ;  /* 0x0000000d00c97308 */ /* 0x000fe20000000800 */
[----:B------:R-:W-:Y:S01]  /*15ed0*/  SHF.R.U32.HI R2, RZ, 0x8, R0 ;  /* 0x00000008ff027819 */ /* 0x000fe20000011600 */
[C---:B------:R-:W-:Y:S01]  /*15ee0*/  FMUL.FTZ R55, R3.reuse, R55 ;  /* 0x0000003703377220 */ /* 0x040fe20000410000 */
[----:B------:R-:W-:Y:S01]  /*15ef0*/  SHF.R.U32.HI R6, RZ, 0x18, R6 ;  /* 0x00000018ff067819 */ /* 0x000fe20000011606 */
[----:B------:R-:W-:Y:S01]  /*15f00*/  FMUL.FTZ R66, R3, R66 ;  /* 0x0000004203427220 */ /* 0x000fe20000410000 */
[----:B------:R-:W-:Y:S01]  /*15f10*/  LOP3.LUT R0, R5, 0xff, RZ, 0xc0, !PT ;  /* 0x000000ff05007812 */ /* 0x000fe200078ec0ff */
[----:B------:R-:W-:Y:S01]  /*15f20*/  FMUL.FTZ R67, R3, R67 ;  /* 0x0000004303437220 */ /* 0x000fe20000410000 */
[----:B------:R-:W-:Y:S03]  /*15f30*/  PRMT R10, R8, 0x5410, R10 ;  /* 0x00005410080a7816 */ /* 0x000fe6000000000a */
[----:B------:R-:W-:Y:S01]  /*15f40*/  MUFU.EX2 R199, R14 ;  /* 0x0000000e00c77308 */ /* 0x000fe20000000800 */
[----:B------:R-:W-:Y:S01]  /*15f50*/  PRMT R8, R7, 0x5410, R2 ;  /* 0x0000541007087816 */ /* 0x000fe20000000002 */
[C---:B------:R-:W-:Y:S01]  /*15f60*/  FMUL.FTZ R70, R3.reuse, R70 ;  /* 0x0000004603467220 */ /* 0x040fe20000410000 */
[----:B------:R-:W-:Y:S01]  /*15f70*/  PRMT R7, R0, 0x5410, R6 ;  /* 0x0000541000077816 */ /* 0x000fe20000000006 */
[C---:B------:R-:W-:Y:S01]  /*15f80*/  FMUL.FTZ R71, R3.reuse, R71 ;  /* 0x0000004703477220 */ /* 0x040fe20000410000 */
[----:B------:R-:W-:Y:S01]  /*15f90*/  LOP3.LUT R0, R4, 0xffff, RZ, 0xc0, !PT ;  /* 0x0000ffff04007812 */ /* 0x000fe200078ec0ff */
[----:B------:R-:W-:Y:S01]  /*15fa0*/  FMUL.FTZ R80, R132, R80 ;  /* 0x0000005084507220 */ /* 0x000fe20000410000 */
[--C-:B------:R-:W-:Y:S03]  /*15fb0*/  SHF.R.U32.HI R2, RZ, 0x10, R4.reuse ;  /* 0x00000010ff027819 */ /* 0x100fe60000011604 */
[----:B------:R-:W-:Y:S01]  /*15fc0*/  MUFU.EX2 R197, R15 ;  /* 0x0000000f00c57308 */ /* 0x000fe20000000800 */
[----:B------:R-:W-:Y:S01]  /*15fd0*/  LOP3.LUT R6, R4, 0xff, RZ, 0xc0, !PT ;  /* 0x000000ff04067812 */ /* 0x000fe200078ec0ff */
[C---:B------:R-:W-:Y:S01]  /*15fe0*/  FMUL.FTZ R81, R132.reuse, R81 ;  /* 0x0000005184517220 */ /* 0x040fe20000410000 */
[----:B------:R-:W-:Y:S01]  /*15ff0*/  SHF.R.U32.HI R5, RZ, 0x18, R4 ;  /* 0x00000018ff057819 */ /* 0x000fe20000011604 */
[C---:B------:R-:W-:Y:S01]  /*16000*/  FMUL.FTZ R82, R3.reuse, R82 ;  /* 0x0000005203527220 */ /* 0x040fe20000410000 */
[--C-:B------:R-:W-:Y:S01]  /*16010*/  HSET2.LE.AND R174, R18, R228.reuse, PT ;  /* 0x000000e412ae7233 */ /* 0x100fe20003803000 */
[C---:B------:R-:W-:Y:S01]  /*16020*/  FMUL.FTZ R18, R3.reuse, R154 ;  /* 0x0000009a03127220 */ /* 0x040fe20000410000 */
[----:B------:R-:W-:Y:S01]  /*16030*/  SHF.R.U32.HI R4, RZ, 0x8, R0 ;  /* 0x00000008ff047819 */ /* 0x000fe20000011600 */
[----:B------:R-:W-:Y:S01]  /*16040*/  FMUL.FTZ R83, R3, R83 ;  /* 0x0000005303537220 */ /* 0x000fe20000410000 */
[----:B------:R-:W-:Y:S01]  /*16050*/  F2FP.BF16.F32.PACK_AB R0, R237, R242 ;  /* 0x000000f2ed00723e */ /* 0x000fe200000010ff */
[----:B------:R-:W-:Y:S01]  /*16060*/  FMUL.FTZ R84, R132, R84 ;  /* 0x0000005484547220 */ /* 0x000fe20000410000 */
[----:B------:R-:W-:Y:S01]  /*16070*/  LOP3.LUT R2, R2, 0xff, RZ, 0xc0, !PT ;  /* 0x000000ff02027812 */ /* 0x000fe200078ec0ff */
[----:B------:R-:W-:Y:S01]  /*16080*/  FMUL.FTZ R85, R132, R85 ;  /* 0x0000005584557220 */ /* 0x000fe20000410000 */
[----:B------:R-:W-:Y:S01]  /*16090*/  LOP3.LUT R174, R174, R0, RZ, 0xc0, !PT ;  /* 0x00000000aeae7212 */ /* 0x000fe200078ec0ff */
[----:B------:R-:W-:Y:S01]  /*160a0*/  FADD.FTZ R0, -R136, R138 ;  /* 0x0000008a88007221 */ /* 0x000fe20000010100 */
[----:B------:R-:W-:Y:S01]  /*160b0*/  PRMT R181, R2, 0x5410, R5 ;  /* 0x0000541002b57816 */ /* 0x000fe20000000005 */
[----:B------:R-:W-:Y:S01]  /*160c0*/  FADD.FTZ R2, -R133, R137 ;  /* 0x0000008985027221 */ /* 0x000fe20000010100 */
[----:B------:R-:W-:Y:S01]  /*160d0*/  PRMT R19, R19, 0x5410, R9 ;  /* 0x0000541013137816 */ /* 0x000fe20000000009 */
[----:B------:R-:W-:Y:S01]  /*160e0*/  FMUL.FTZ R0, R0, UR4 ;  /* 0x0000000400007c20 */ /* 0x000fe20008410000 */
[----:B------:R-:W-:Y:S01]  /*160f0*/  PRMT R9, R6, 0x5410, R4 ;  /* 0x0000541006097816 */ /* 0x000fe20000000004 */
[----:B------:R-:W-:Y:S01]  /*16100*/  FMUL.FTZ R2, R2, UR4 ;  /* 0x0000000402027c20 */ /* 0x000fe20008410000 */
[--C-:B------:R-:W-:Y:S01]  /*16110*/  HSET2.LE.AND R4, R17, R228.reuse, PT ;  /* 0x000000e411047233 */ /* 0x100fe20003803000 */
[C---:B------:R-:W-:Y:S01]  /*16120*/  FMUL.FTZ R17, R132.reuse, R153 ;  /* 0x0000009984117220 */ /* 0x040fe20000410000 */
[--C-:B------:R-:W-:Y:S01]  /*16130*/  HSET2.LE.AND R6, R7, R228.reuse, PT ;  /* 0x000000e407067233 */ /* 0x100fe20003803000 */
[----:B------:R-:W1:Y:S01]  /*16140*/  MUFU.EX2 R0, R0 ;  /* 0x0000000000007308 */ /* 0x000e620000000800 */
[--C-:B------:R-:W-:Y:S01]  /*16150*/  HSET2.LE.AND R5, R8, R228.reuse, PT ;  /* 0x000000e408057233 */ /* 0x100fe20003803000 */
[----:B------:R-:W-:Y:S01]  /*16160*/  FMUL.FTZ R86, R3, R86 ;  /* 0x0000005603567220 */ /* 0x000fe20000410000 */
[----:B------:R-:W-:Y:S01]  /*16170*/  F2FP.BF16.F32.PACK_AB R175, R235, R236 ;  /* 0x000000ecebaf723e */ /* 0x000fe200000010ff */
[----:B------:R-:W-:Y:S01]  /*16180*/  FMUL.FTZ R87, R3, R87 ;  /* 0x0000005703577220 */ /* 0x000fe20000410000 */
[----:B------:R-:W-:Y:S01]  /*16190*/  F2FP.BF16.F32.PACK_AB R173, R229, R232 ;  /* 0x000000e8e5ad723e */ /* 0x000fe200000010ff */
[----:B------:R-:W-:Y:S01]  /*161a0*/  FMUL.FTZ R96, R132, R96 ;  /* 0x0000006084607220 */ /* 0x000fe20000410000 */
[----:B------:R-:W-:Y:S03]  /*161b0*/  F2FP.BF16.F32.PACK_AB R172, R233, R234 ;  /* 0x000000eae9ac723e */ /* 0x000fe600000010ff */
[----:B------:R-:W2:Y:S01]  /*161c0*/  MUFU.EX2 R2, R2 ;  /* 0x0000000200027308 */ /* 0x000ea20000000800 */
[----:B------:R-:W-:Y:S01]  /*161d0*/  LOP3.LUT R175, R4, R175, RZ, 0xc0, !PT ;  /* 0x000000af04af7212 */ /* 0x000fe200078ec0ff */
[----:B------:R-:W-:Y:S01]  /*161e0*/  FMUL.FTZ R97, R132, R97 ;  /* 0x0000006184617220 */ /* 0x000fe20000410000 */
[----:B------:R-:W-:Y:S01]  /*161f0*/  LOP3.LUT R173, R6, R173, RZ, 0xc0, !PT ;  /* 0x000000ad06ad7212 */ /* 0x000fe200078ec0ff */
[----:B------:R-:W-:Y:S01]  /*16200*/  FMUL.FTZ R98, R3, R98 ;  /* 0x0000006203627220 */ /* 0x000fe20000410000 */
[----:B------:R-:W-:Y:S01]  /*16210*/  LOP3.LUT R172, R5, R172, RZ, 0xc0, !PT ;  /* 0x000000ac05ac7212 */ /* 0x000fe200078ec0ff */
[C---:B------:R-:W-:Y:S01]  /*16220*/  FMUL.FTZ R99, R3.reuse, R99 ;  /* 0x0000006303637220 */ /* 0x040fe20000410000 */
[--C-:B------:R-:W-:Y:S01]  /*16230*/  HSET2.LE.AND R6, R19, R228.reuse, PT ;  /* 0x000000e413067233 */ /* 0x100fe20003803000 */
[----:B------:R-:W-:Y:S01]  /*16240*/  FMUL.FTZ R19, R3, R155 ;  /* 0x0000009b03137220 */ /* 0x000fe20000410000 */
[--C-:B------:R-:W-:Y:S01]  /*16250*/  HSET2.LE.AND R7, R10, R228.reuse, PT ;  /* 0x000000e40a077233 */ /* 0x100fe20003803000 */
[C---:B-1----:R-:W-:Y:S01]  /*16260*/  FMUL.FTZ R10, R0.reuse, R142 ;  /* 0x0000008e000a7220 */ /* 0x042fe20000410000 */
[--C-:B------:R-:W-:Y:S01]  /*16270*/  HSET2.LE.AND R4, R9, R228.reuse, PT ;  /* 0x000000e409047233 */ /* 0x100fe20003803000 */
[C---:B------:R-:W-:Y:S01]  /*16280*/  FMUL.FTZ R11, R0.reuse, R143 ;  /* 0x0000008f000b7220 */ /* 0x040fe20000410000 */
[--C-:B------:R-:W-:Y:S01]  /*16290*/  HSET2.LE.AND R181, R181, R228.reuse, PT ;  /* 0x000000e4b5b57233 */ /* 0x100fe20003803000 */
[----:B------:R-:W-:Y:S01]  /*162a0*/  FMUL.FTZ R14, R0, R150 ;  /* 0x00000096000e7220 */ /* 0x000fe20000410000 */
[----:B------:R-:W-:Y:S01]  /*162b0*/  F2FP.BF16.F32.PACK_AB R180, R206, R207 ;  /* 0x000000cfceb4723e */ /* 0x000fe200000010ff */
[----:B------:R-:W-:Y:S01]  /*162c0*/  FMUL.FTZ R15, R0, R151 ;  /* 0x00000097000f7220 */ /* 0x000fe20000410000 */
[----:B------:R-:W-:Y:S01]  /*162d0*/  F2FP.BF16.F32.PACK_AB R5, R204, R205 ;  /* 0x000000cdcc05723e */ /* 0x000fe200000010ff */
[C---:B--2---:R-:W-:Y:S01]  /*162e0*/  FMUL.FTZ R8, R2.reuse, R140 ;  /* 0x0000008c02087220 */ /* 0x044fe20000410000 */
[----:B------:R-:W-:Y:S01]  /*162f0*/  F2FP.BF16.F32.PACK_AB R182, R201, R203 ;  /* 0x000000cbc9b6723e */ /* 0x000fe200000010ff */
[C---:B------:R-:W-:Y:S01]  /*16300*/  FMUL.FTZ R9, R2.reuse, R141 ;  /* 0x0000008d02097220 */ /* 0x040fe20000410000 */
        /* <DEDUP_REMOVED lines=10> */
[----:B------:R-:W1:Y:S01]  /*163b0*/  LDSM.16.MT88.4 R140, [R218+0xa000] ;  /* 0x00a00000da8c783b */ /* 0x000e620000004200 */
[C---:B------:R-:W-:Y:S01]  /*163c0*/  FMUL.FTZ R13, R2.reuse, R149 ;  /* 0x00000095020d7220 */ /* 0x040fe20000410000 */
[C---:B------:R-:W-:Y:S01]  /*163d0*/  FMUL.FTZ R40, R2.reuse, R40 ;  /* 0x0000002802287220 */ /* 0x040fe20000410000 */
[----:B------:R-:W-:Y:S01]  /*163e0*/  FMUL.FTZ R41, R2, R41 ;  /* 0x0000002902297220 */ /* 0x000fe20000410000 */
[C---:B------:R-:W-:Y:S01]  /*163f0*/  FMUL.FTZ R42, R0.reuse, R42 ;  /* 0x0000002a002a7220 */ /* 0x040fe20000410000 */
[----:B------:R-:W-:Y:S01]  /*16400*/  FMUL.FTZ R43, R0, R43 ;  /* 0x0000002b002b7220 */ /* 0x000fe20000410000 */
[-C--:B----4-:R-:W-:Y:S01]  /*16410*/  HMMA.16816.F32.BF16 R4, R172, R176.reuse, R4 ;  /* 0x000000b0ac04723c */ /* 0x090fe20000041804 */
        /* <DEDUP_REMOVED lines=14> */
[-C--:B------:R-:W-:Y:S05]  /*16500*/  HMMA.16816.F32.BF16 R44, R180, R186.reuse, R44 ;  /* 0x000000bab42c723c */ /* 0x080fea000004182c */
[C---:B------:R-:W-:Y:S01]  /*16510*/  FMUL.FTZ R58, R0.reuse, R58 ;  /* 0x0000003a003a7220 */ /* 0x040fe20000410000 */
[C---:B------:R-:W-:Y:S01]  /*16520*/  HMMA.16816.F32.BF16 R48, R172.reuse, R186, R48 ;  /* 0x000000baac30723c */ /* 0x040fe20000041830 */
[----:B------:R-:W-:Y:S04]  /*16530*/  LDSM.16.MT88.4 R184, [R218+0xb800] ;  /* 0x00b80000dab8783b */ /* 0x000fe80000004200 */
        /* <DEDUP_REMOVED lines=22> */
[-C--:B------:R-:W-:Y:S05]  /*166a0*/  HMMA.16816.F32.BF16 R76, R180, R146.reuse, R76 ;  /* 0x00000092b44c723c */ /* 0x080fea000004184c */
[C---:B------:R-:W-:Y:S01]  /*166b0*/  FMUL.FTZ R90, R0.reuse, R90 ;  /* 0x0000005a005a7220 */ /* 0x040fe20000410000 */
[C---:B------:R-:W-:Y:S01]  /*166c0*/  HMMA.16816.F32.BF16 R80, R172.reuse, R146, R80 ;  /* 0x00000092ac50723c */ /* 0x040fe20000041850 */
[----:B------:R-:W2:Y:S04]  /*166d0*/  LDSM.16.MT88.4 R144, [R218+0xb000] ;  /* 0x00b00000da90783b */ /* 0x000ea80000004200 */
[----:B------:R-:W-:Y:S01]  /*166e0*/  FMUL.FTZ R91, R0, R91 ;  /* 0x0000005b005b7220 */ /* 0x000fe20000410000 */
[-C--:B---3--:R-:W-:Y:S05]  /*166f0*/  HMMA.16816.F32.BF16 R84, R172, R148.reuse, R84 ;  /* 0x00000094ac54723c */ /* 0x088fea0000041854 */
        /* <DEDUP_REMOVED lines=10> */
[--C-:B------:R-:W-:Y:S01]  /*167a0*/  FFMA.FTZ R32, R32, UR4, -R188.reuse ;  /* 0x0000000420207c23 */ /* 0x100fe200080108bc */
[----:B------:R-:W-:Y:S01]  /*167b0*/  FFMA.FTZ R33, R33, UR4, -R188 ;  /* 0x0000000421217c23 */ /* 0x000fe200080108bc */
[--C-:B------:R-:W-:Y:S01]  /*167c0*/  FFMA.FTZ R34, R34, UR4, -R189.reuse ;  /* 0x0000000422227c23 */ /* 0x100fe200080108bd */
[C---:B------:R-:W-:Y:S01]  /*167d0*/  HMMA.16816.F32.BF16 R96, R172.reuse, R150, R96 ;  /* 0x00000096ac60723c */ /* 0x040fe20000041860 */
[----:B------:R3:W-:Y:S04]  /*167e0*/  MUFU.EX2 R211, R32 ;  /* 0x0000002000d37308 */ /* 0x0007e80000000800 */
[--C-:B------:R-:W-:Y:S01]  /*167f0*/  FFMA.FTZ R35, R35, UR4, -R189.reuse ;  /* 0x0000000423237c23 */ /* 0x100fe200080108bd */
[-C--:B-1----:R-:W-:Y:S05]  /*16800*/  HMMA.16816.F32.BF16 R100, R172, R140.reuse, R100 ;  /* 0x0000008cac64723c */ /* 0x082fea0000041864 */
[----:B------:R1:W-:Y:S01]  /*16810*/  MUFU.EX2 R210, R33 ;  /* 0x0000002100d27308 */ /* 0x0003e20000000800 */
[C---:B------:R-:W-:Y:S01]  /*16820*/  FMUL.FTZ R104, R2.reuse, R104 ;  /* 0x0000006802687220 */ /* 0x040fe20000410000 */
[----:B------:R-:W-:Y:S01]  /*16830*/  FMUL.FTZ R105, R2, R105 ;  /* 0x0000006902697220 */ /* 0x000fe20000410000 */
[C---:B------:R-:W-:Y:S03]  /*16840*/  FMUL.FTZ R106, R0.reuse, R106 ;  /* 0x0000006a006a7220 */ /* 0x040fe60000410000 */
[----:B------:R-:W-:Y:S04]  /*16850*/  FMUL.FTZ R107, R0, R107 ;  /* 0x0000006b006b7220 */ /* 0x000fe80000410000 */
[----:B------:R4:W-:Y:S01]  /*16860*/  MUFU.EX2 R209, R34 ;  /* 0x0000002200d17308 */ /* 0x0009e20000000800 */
[C---:B------:R-:W-:Y:S01]  /*16870*/  FMUL.FTZ R108, R2.reuse, R108 ;  /* 0x0000006c026c7220 */ /* 0x040fe20000410000 */
[----:B------:R-:W-:Y:S01]  /*16880*/  FMUL.FTZ R109, R2, R109 ;  /* 0x0000006d026d7220 */ /* 0x000fe20000410000 */
[C---:B------:R-:W-:Y:S01]  /*16890*/  FMUL.FTZ R110, R0.reuse, R110 ;  /* 0x0000006e006e7220 */ /* 0x040fe20000410000 */
[C---:B------:R-:W-:Y:S06]  /*168a0*/  HMMA.16816.F32.BF16 R104, R180.reuse, R140, R104 ;  /* 0x0000008cb468723c */ /* 0x040fec0000041868 */
[----:B------:R5:W2:Y:S01]  /*168b0*/  MUFU.EX2 R208, R35 ;  /* 0x0000002300d07308 */ /* 0x000aa20000000800 */
[----:B------:R-:W-:Y:S01]  /*168c0*/  FMUL.FTZ R111, R0, R111 ;  /* 0x0000006f006f7220 */ /* 0x000fe20000410000 */
[----:B------:R-:W-:Y:S03]  /*168d0*/  LOP3.LUT R138, R193, UR31, R196, 0x96, !PT ;  /* 0x0000001fc18a7c12 */ /* 0x000fe6000f8e96c4 */
[--C-:B------:R-:W-:Y:S01]  /*168e0*/  FFMA.FTZ R22, R22, UR4, -R189.reuse ;  /* 0x0000000416167c23 */ /* 0x100fe200080108bd */
[C---:B------:R-:W-:Y:S01]  /*168f0*/  FMUL.FTZ R112, R132.reuse, R112 ;  /* 0x0000007084707220 */ /* 0x040fe20000410000 */
[----:B------:R-:W-:Y:S01]  /*16900*/  FMUL.FTZ R113, R132, R113 ;  /* 0x0000007184717220 */ /* 0x000fe20000410000 */
[-C--:B------:R-:W-:Y:S02]  /*16910*/  HMMA.16816.F32.BF16 R108, R180, R142.reuse, R108 ;  /* 0x0000008eb46c723c */ /* 0x080fe4000004186c */
[----:B------:R2:W-:Y:S01]  /*16920*/  MUFU.EX2 R196, R22 ;  /* 0x0000001600c47308 */ /* 0x0005e20000000800 */
[C---:B------:R-:W-:Y:S01]  /*16930*/  FMUL.FTZ R114, R3.reuse, R114 ;  /* 0x0000007203727220 */ /* 0x040fe20000410000 */
[----:B------:R-:W-:Y:S01]  /*16940*/  FMUL.FTZ R115, R3, R115 ;  /* 0x0000007303737220 */ /* 0x000fe20000410000 */
[----:B------:R-:W-:Y:S01]  /*16950*/  LOP3.LUT R148, R195, UR31, R200, 0x96, !PT ;  /* 0x0000001fc3947c12 */ /* 0x000fe2000f8e96c8 */
[----:B------:R-:W-:Y:S05]  /*16960*/  IMAD.WIDE.U32 R138, R138, -0x2daee0ad, RZ ;  /* 0xd2511f538a8a7825 */ /* 0x000fea00078e00ff */
[----:B---3--:R-:W-:Y:S01]  /*16970*/  FMUL.FTZ R32, R132, R156 ;  /* 0x0000009c84207220 */ /* 0x008fe20000410000 */
[C---:B------:R-:W-:Y:S04]  /*16980*/  HMMA.16816.F32.BF16 R112, R172.reuse, R142, R112 ;  /* 0x0000008eac70723c */ /* 0x040fe80000041870 */
[----:B------:R-:W-:Y:S04]  /*16990*/  IMAD.WIDE.U32 R148, R148, -0x2daee0ad, RZ ;  /* 0xd2511f5394947825 */ /* 0x000fe800078e00ff */
[----:B-1----:R-:W-:Y:S03]  /*169a0*/  FMUL.FTZ R33, R132, R157 ;  /* 0x0000009d84217220 */ /* 0x002fe60000410000 */
[C---:B----4-:R-:W-:Y:S01]  /*169b0*/  FMUL.FTZ R34, R3.reuse, R158 ;  /* 0x0000009e03227220 */ /* 0x050fe20000410000 */
[----:B-----5:R-:W-:Y:S02]  /*169c0*/  FMUL.FTZ R35, R3, R159 ;  /* 0x0000009f03237220 */ /* 0x020fe40000410000 */
[----:B------:R-:W-:Y:S01]  /*169d0*/  LDSM.16.MT88.4 R156, [R215+0xa800] ;  /* 0x00a80000d79c783b */ /* 0x000fe20000004200 */
[----:B------:R-:W-:Y:S01]  /*169e0*/  LOP3.LUT R152, R139, UR8, R198, 0x96, !PT ;  /* 0x000000088b987c12 */ /* 0x000fe2000f8e96c6 */
[----:B------:R-:W-:Y:S01]  /*169f0*/  FMUL.FTZ R116, R2, R116 ;  /* 0x0000007402747220 */ /* 0x000fe20000410000 */
[----:B------:R-:W-:Y:S01]  /*16a00*/  LOP3.LUT R150, R138, 0xffff, RZ, 0xc0, !PT ;  /* 0x0000ffff8a967812 */ /* 0x000fe200078ec0ff */
[----:B------:R-:W-:Y:S01]  /*16a10*/  FMUL.FTZ R117, R2, R117 ;  /* 0x0000007502757220 */ /* 0x000fe20000410000 */
[-C--:B--2---:R-:W-:Y:S03]  /*16a20*/  HMMA.16816.F32.BF16 R32, R172, R144.reuse, R32 ;  /* 0x00000090ac20723c */ /* 0x084fe60000041820 */
[--C-:B------:R-:W-:Y:S01]  /*16a30*/  SHF.R.U32.HI R139, RZ, 0x10, R138.reuse ;  /* 0x00000010ff8b7819 */ /* 0x100fe2000001168a */
[----:B------:R-:W-:Y:S01]  /*16a40*/  FMUL.FTZ R118, R0, R118 ;  /* 0x0000007600767220 */ /* 0x000fe20000410000 */
[----:B------:R-:W-:Y:S01]  /*16a50*/  LOP3.LUT R153, R138, 0xff, RZ, 0xc0, !PT ;  /* 0x000000ff8a997812 */ /* 0x000fe200078ec0ff */
[----:B------:R-:W-:Y:S01]  /*16a60*/  FMUL.FTZ R119, R0, R119 ;  /* 0x0000007700777220 */ /* 0x000fe20000410000 */
[----:B------:R-:W-:Y:S01]  /*16a70*/  SHF.R.U32.HI R151, RZ, 0x18, R138 ;  /* 0x00000018ff977819 */ /* 0x000fe2000001168a */
[----:B------:R-:W-:Y:S03]  /*16a80*/  FFMA.FTZ R138, R20, UR4, -R188 ;  /* 0x00000004148a7c23 */ /* 0x000fe600080108bc */
[----:B------:R-:W-:Y:S01]  /*16a90*/  LOP3.LUT R137, R149, UR8, R202, 0x96, !PT ;  /* 0x0000000895897c12 */ /* 0x000fe2000f8e96ca */
[----:B------:R-:W-:Y:S01]  /*16aa0*/  FFMA.FTZ R188, R21, UR4, -R188 ;  /* 0x0000000415bc7c23 */ /* 0x000fe200080108bc */
[C---:B------:R-:W-:Y:S01]  /*16ab0*/  HMMA.16816.F32.BF16 R116, R180.reuse, R144, R116 ;  /* 0x00000090b474723c */ /* 0x040fe20000041874 */
[----:B------:R1:W-:Y:S03]  /*16ac0*/  MUFU.EX2 R202, R138 ;  /* 0x0000008a00ca7308 */ /* 0x0003e60000000800 */
[----:B------:R-:W-:Y:S01]  /*16ad0*/  SHF.R.U32.HI R21, RZ, 0x8, R150 ;  /* 0x00000008ff157819 */ /* 0x000fe20000011696 */
[----:B------:R-:W-:Y:S01]  /*16ae0*/  FFMA.FTZ R189, R23, UR4, -R189 ;  /* 0x0000000417bd7c23 */ /* 0x000fe200080108bd */
[----:B------:R-:W-:Y:S01]  /*16af0*/  LOP3.LUT R20, R139, 0xff, RZ, 0xc0, !PT ;  /* 0x000000ff8b147812 */ /* 0x000fe200078ec0ff */
[----:B------:R-:W-:Y:S01]  /*16b00*/  FFMA.FTZ R24, R24, UR4, -R190 ;  /* 0x0000000418187c23 */ /* 0x000fe200080108be */
[----:B------:R-:W-:Y:S03]  /*16b10*/  PRMT R153, R153, 0x5410, R21 ;  /* 0x0000541099997816 */ /* 0x000fe60000000015 */
[----:B------:R-:W2:Y:S01]  /*16b20*/  MUFU.EX2 R200, R188 ;  /* 0x000000bc00c87308 */ /* 0x000ea20000000800 */
[----:B------:R-:W-:Y:S01]  /*16b30*/  PRMT R151, R20, 0x5410, R151 ;  /* 0x0000541014977816 */ /* 0x000fe20000000097 */
[C---:B------:R-:W-:Y:S01]  /*16b40*/  FMUL.FTZ R20, R2.reuse, R160 ;  /* 0x000000a002147220 */ /* 0x040fe20000410000 */
[----:B------:R-:W-:Y:S01]  /*16b50*/  FMUL.FTZ R21, R2, R161 ;  /* 0x000000a102157220 */ /* 0x000fe20000410000 */
[C---:B------:R-:W-:Y:S01]  /*16b60*/  FMUL.FTZ R22, R0.reuse, R162 ;  /* 0x000000a200167220 */ /* 0x040fe20000410000 */
[----:B------:R-:W-:Y:S01]  /*16b70*/  FMUL.FTZ R23, R0, R163 ;  /* 0x000000a300177220 */ /* 0x000fe20000410000 */
[C---:B------:R-:W-:Y:S04]  /*16b80*/  FMUL.FTZ R120, R132.reuse, R120 ;  /* 0x0000007884787220 */ /* 0x040fe80000410000 */
[----:B------:R3:W-:Y:S01]  /*16b90*/  MUFU.EX2 R195, R24 ;  /* 0x0000001800c37308 */ /* 0x0007e20000000800 */
[----:B------:R-:W-:Y:S01]  /*16ba0*/  FMUL.FTZ R121, R132, R121 ;  /* 0x0000007984797220 */ /* 0x000fe20000410000 */
[C---:B------:R-:W-:Y:S01]  /*16bb0*/  FMUL.FTZ R122, R3.reuse, R122 ;  /* 0x0000007a037a7220 */ /* 0x040fe20000410000 */
[----:B------:R-:W-:Y:S01]  /*16bc0*/  FMUL.FTZ R123, R3, R123 ;  /* 0x0000007b037b7220 */ /* 0x000fe20000410000 */
[----:B------:R-:W-:Y:S01]  /*16bd0*/  LDSM.16.MT88.4 R160, [R218+0xa800] ;  /* 0x00a80000daa0783b */ /* 0x000fe20000004200 */
[-C--:B------:R-:W-:Y:S03]  /*16be0*/  HMMA.16816.F32.BF16 R20, R180, R146.reuse, R20 ;  /* 0x00000092b414723c */ /* 0x080fe60000041814 */
[----:B------:R-:W-:Y:S01]  /*16bf0*/  SHF.R.U32.HI R141, RZ, 0x10, R148 ;  /* 0x00000010ff8d7819 */ /* 0x000fe20000011694 */
[--C-:B------:R-:W-:Y:S01]  /*16c00*/  FFMA.FTZ R26, R26, UR4, -R191.reuse ;  /* 0x000000041a1a7c23 */ /* 0x100fe200080108bf */
[----:B-1----:R-:W-:Y:S01]  /*16c10*/  LOP3.LUT R138, R152, 0xffff, RZ, 0xc0, !PT ;  /* 0x0000ffff988a7812 */ /* 0x002fe200078ec0ff */
[C---:B------:R-:W-:Y:S01]  /*16c20*/  HMMA.16816.F32.BF16 R120, R172.reuse, R146, R120 ;  /* 0x00000092ac78723c */ /* 0x040fe20000041878 */
[----:B------:R-:W1:Y:S04]  /*16c30*/  MUFU.EX2 R198, R189 ;  /* 0x000000bd00c67308 */ /* 0x000e680000000800 */
[C---:B------:R-:W-:Y:S01]  /*16c40*/  LOP3.LUT R140, R148.reuse, 0xffff, RZ, 0xc0, !PT ;  /* 0x0000ffff948c7812 */ /* 0x040fe200078ec0ff */
[--C-:B------:R-:W-:Y:S01]  /*16c50*/  FFMA.FTZ R25, R25, UR4, -R190.reuse ;  /* 0x0000000419197c23 */ /* 0x100fe200080108be */
[----:B------:R-:W-:Y:S01]  /*16c60*/  LOP3.LUT R149, R148, 0xff, RZ, 0xc0, !PT ;  /* 0x000000ff94957812 */ /* 0x000fe200078ec0ff */
[--C-:B------:R-:W-:Y:S03]  /*16c70*/  FFMA.FTZ R28, R28, UR4, -R190.reuse ;  /* 0x000000041c1c7c23 */ /* 0x100fe600080108be */
[----:B------:R4:W-:Y:S01]  /*16c80*/  MUFU.EX2 R192, R26 ;  /* 0x0000001a00c07308 */ /* 0x0009e20000000800 */
[----:B------:R-:W-:Y:S01]  /*16c90*/  LOP3.LUT R139, R141, 0xff, RZ, 0xc0, !PT ;  /* 0x000000ff8d8b7812 */ /* 0x000fe200078ec0ff */
[----:B------:R-:W-:Y:S01]  /*16ca0*/  FFMA.FTZ R190, R29, UR4, -R190 ;  /* 0x000000041dbe7c23 */ /* 0x000fe200080108be */
[----:B------:R-:W-:Y:S01]  /*16cb0*/  SHF.R.U32.HI R148, RZ, 0x18, R148 ;  /* 0x00000018ff947819 */ /* 0x000fe20000011694 */
[----:B------:R-:W-:Y:S01]  /*16cc0*/  FFMA.FTZ R30, R30, UR4, -R191 ;  /* 0x000000041e1e7c23 */ /* 0x000fe200080108bf */
[----:B------:R-:W-:Y:S01]  /*16cd0*/  LOP3.LUT R145, R152, 0xff, RZ, 0xc0, !PT ;  /* 0x000000ff98917812 */ /* 0x000fe200078ec0ff */
[C---:B------:R-:W-:Y:S01]  /*16ce0*/  FMUL.FTZ R124, R132.reuse, R124 ;  /* 0x0000007c847c7220 */ /* 0x040fe20000410000 */
[----:B------:R-:W-:Y:S03]  /*16cf0*/  SHF.R.U32.HI R138, RZ, 0x8, R138 ;  /* 0x00000008ff8a7819 */ /* 0x000fe6000001168a */
[----:B------:R5:W-:Y:S01]  /*16d00*/  MUFU.EX2 R188, R30 ;  /* 0x0000001e00bc7308 */ /* 0x000be20000000800 */
[----:B------:R-:W-:Y:S01]  /*16d10*/  PRMT R150, R139, 0x5410, R148 ;  /* 0x000054108b967816 */ /* 0x000fe20000000094 */
[----:B------:R-:W-:Y:S01]  /*16d20*/  FMUL.FTZ R125, R132, R125 ;  /* 0x0000007d847d7220 */ /* 0x000fe20000410000 */
[----:B------:R-:W-:Y:S01]  /*16d30*/  PRMT R148, R145, 0x5410, R138 ;  /* 0x0000541091947816 */ /* 0x000fe2000000008a */
[----:B------:R-:W-:Y:S01]  /*16d40*/  FMUL.FTZ R126, R3, R126 ;  /* 0x0000007e037e7220 */ /* 0x000fe20000410000 */
[----:B---3--:R-:W-:Y:S01]  /*16d50*/  LOP3.LUT R24, R137, 0xffff, RZ, 0xc0, !PT ;  /* 0x0000ffff89187812 */ /* 0x008fe200078ec0ff */
[----:B------:R-:W-:Y:S01]  /*16d60*/  FMUL.FTZ R127, R3, R127 ;  /* 0x0000007f037f7220 */ /* 0x000fe20000410000 */
[----:B------:R-:W-:Y:S03]  /*16d70*/  LOP3.LUT R146, R137, 0xff, RZ, 0xc0, !PT ;  /* 0x000000ff89927812 */ /* 0x000fe600078ec0ff */
[----:B------:R-:W-:Y:S01]  /*16d80*/  MUFU.EX2 R190, R190 ;  /* 0x000000be00be7308 */ /* 0x000fe20000000800 */
[--C-:B------:R-:W-:Y:S01]  /*16d90*/  SHF.R.U32.HI R138, RZ, 0x10, R137.reuse ;  /* 0x00000010ff8a7819 */ /* 0x100fe20000011689 */
[C---:B----4-:R-:W-:Y:S01]  /*16da0*/  FMUL.FTZ R26, R0.reuse, R166 ;  /* 0x000000a6001a7220 */ /* 0x050fe20000410000 */
[----:B------:R-:W-:Y:S01]  /*16db0*/  SHF.R.U32.HI R145, RZ, 0x18, R137 ;  /* 0x00000018ff917819 */ /* 0x000fe20000011689 */
[--C-:B------:R-:W-:Y:S01]  /*16dc0*/  FFMA.FTZ R137, R27, UR4, -R191.reuse ;  /* 0x000000041b897c23 */ /* 0x100fe200080108bf */
[----:B------:R-:W-:Y:S01]  /*16dd0*/  SHF.R.U32.HI R144, RZ, 0x8, R140 ;  /* 0x00000008ff907819 */ /* 0x000fe2000001168c */
[----:B------:R-:W-:Y:S01]  /*16de0*/  FFMA.FTZ R191, R31, UR4, -R191 ;  /* 0x000000041fbf7c23 */ /* 0x000fe200080108bf */
[----:B------:R-:W-:Y:S03]  /*16df0*/  SHF.R.U32.HI R139, RZ, 0x10, R152 ;  /* 0x00000010ff8b7819 */ /* 0x000fe60000011698 */
[----:B------:R3:W4:Y:S01]  /*16e00*/  MUFU.EX2 R193, R137 ;  /* 0x0000008900c17308 */ /* 0x0007220000000800 */
[----:B------:R-:W-:Y:S01]  /*16e10*/  PRMT R149, R149, 0x5410, R144 ;  /* 0x0000541095957816 */ /* 0x000fe20000000090 */
[----:B-----5:R-:W-:Y:S01]  /*16e20*/  FMUL.FTZ R30, R3, R170 ;  /* 0x000000aa031e7220 */ /* 0x020fe20000410000 */
[----:B------:R-:W-:Y:S01]  /*16e30*/  SHF.R.U32.HI R152, RZ, 0x18, R152 ;  /* 0x00000018ff987819 */ /* 0x000fe20000011698 */
[----:B------:R-:W5:Y:S01]  /*16e40*/  LDSM.16.MT88.4 R140, [R217+0xb000] ;  /* 0x00b00000d98c783b */ /* 0x000f620000004200 */
[----:B------:R-:W-:Y:S01]  /*16e50*/  LOP3.LUT R144, R139, 0xff, RZ, 0xc0, !PT ;  /* 0x000000ff8b907812 */ /* 0x000fe200078ec0ff */
[----:B------:R-:W-:Y:S01]  /*16e60*/  FMUL.FTZ R27, R0, R167 ;  /* 0x000000a7001b7220 */ /* 0x000fe20000410000 */
[----:B------:R-:W-:Y:S03]  /*16e70*/  LOP3.LUT R138, R138, 0xff, RZ, 0xc0, !PT ;  /* 0x000000ff8a8a7812 */ /* 0x000fe600078ec0ff */
[----:B------:R-:W4:Y:S01]  /*16e80*/  MUFU.EX2 R189, R28 ;  /* 0x0000001c00bd7308 */ /* 0x000f220000000800 */
[--C-:B------:R-:W-:Y:S01]  /*16e90*/  HSET2.LE.AND R29, R151, R228.reuse, PT ;  /* 0x000000e4971d7233 */ /* 0x100fe20003803000 */
[----:B------:R-:W-:Y:S01]  /*16ea0*/  FMUL.FTZ R128, R2, R128 ;  /* 0x0000008002807220 */ /* 0x000fe20000410000 */
[----:B------:R-:W-:Y:S01]  /*16eb0*/  PRMT R144, R144, 0x5410, R152 ;  /* 0x0000541090907816 */ /* 0x000fe20000000098 */
[----:B------:R-:W-:Y:S01]  /*16ec0*/  FMUL.FTZ R129, R2, R129 ;  /* 0x0000008102817220 */ /* 0x000fe20000410000 */
[----:B------:R-:W-:Y:S01]  /*16ed0*/  F2FP.BF16.F32.PACK_AB R179, R208, R209 ;  /* 0x000000d1d0b3723e */ /* 0x000fe200000010ff */
[----:B------:R-:W-:Y:S01]  /*16ee0*/  FMUL.FTZ R130, R0, R130 ;  /* 0x0000008200827220 */ /* 0x000fe20000410000 */
[----:B------:R-:W-:Y:S03]  /*16ef0*/  PRMT R145, R138, 0x5410, R145 ;  /* 0x000054108a917816 */ /* 0x000fe60000000091 */
[----:B------:R4:W5:Y:S01]  /*16f00*/  MUFU.EX2 R194, R25 ;  /* 0x0000001900c27308 */ /* 0x0009620000000800 */
[--C-:B---3--:R-:W-:Y:S01]  /*16f10*/  HSET2.LE.AND R137, R148, R228.reuse, PT ;  /* 0x000000e494897233 */ /* 0x108fe20003803000 */
[----:B------:R-:W-:Y:S01]  /*16f20*/  FMUL.FTZ R131, R0, R131 ;  /* 0x0000008300837220 */ /* 0x000fe20000410000 */
[----:B--2---:R-:W-:Y:S01]  /*16f30*/  F2FP.BF16.F32.PACK_AB R176, R200, R202 ;  /* 0x000000cac8b0723e */ /* 0x004fe200000010ff */
[----:B------:R-:W-:Y:S01]  /*16f40*/  FMUL.FTZ R31, R3, R171 ;  /* 0x000000ab031f7220 */ /* 0x000fe20000410000 */
[----:B------:R-:W-:Y:S01]  /*16f50*/  LOP3.LUT R179, R29, R179, RZ, 0xc0, !PT ;  /* 0x000000b31db37212 */ /* 0x000fe200078ec0ff */
[----:B------:R-:W-:Y:S01]  /*16f60*/  FMUL.FTZ R29, R132, R169 ;  /* 0x000000a9841d7220 */ /* 0x000fe20000410000 */
[--C-:B------:R-:W-:Y:S03]  /*16f70*/  HSET2.LE.AND R138, R144, R228.reuse, PT ;  /* 0x000000e4908a7233 */ /* 0x100fe60003803000 */
[----:B------:R-:W2:Y:S01]  /*16f80*/  MUFU.EX2 R191, R191 ;  /* 0x000000bf00bf7308 */ /* 0x000ea20000000800 */
[----:B------:R-:W-:Y:S01]  /*16f90*/  LOP3.LUT R176, R137, R176, RZ, 0xc0, !PT ;  /* 0x000000b089b07212 */ /* 0x000fe200078ec0ff */
[----:B------:R-:W-:Y:S01]  /*16fa0*/  FFMA.FTZ R3, R3, R252, R232 ;  /* 0x000000fc03037223 */ /* 0x000fe200000100e8 */
[--C-:B------:R-:W-:Y:S02]  /*16fb0*/  HSET2.LE.AND R169, R145, R228.reuse, PT ;  /* 0x000000e491a97233 */ /* 0x100fe40003803000 */
[----:B-1----:R-:W-:Y:S01]  /*16fc0*/  F2FP.BF16.F32.PACK_AB R177, R198, R196 ;  /* 0x000000c4c6b1723e */ /* 0x002fe200000010ff */
[----:B------:R-:W-:Y:S01]  /*16fd0*/  FADD.FTZ R3, R229, R3 ;  /* 0x00000003e5037221 */ /* 0x000fe20000010000 */
[----:B----4-:R-:W-:Y:S02]  /*16fe0*/  F2FP.BF16.F32.PACK_AB R137, R193, R192 ;  /* 0x000000c0c189723e */ /* 0x010fe400000010ff */
[----:B------:R-:W-:Y:S01]  /*16ff0*/  LOP3.LUT R177, R138, R177, RZ, 0xc0, !PT ;  /* 0x000000b18ab17212 */ /* 0x000fe200078ec0ff */
[----:B------:R-:W-:Y:S01]  /*17000*/  FMUL.FTZ R25, R2, R165 ;  /* 0x000000a502197220 */ /* 0x000fe20000410000 */
[--C-:B------:R-:W-:Y:S02]  /*17010*/  HSET2.LE.AND R170, R149, R228.reuse, PT ;  /* 0x000000e495aa7233 */ /* 0x100fe40003803000 */
[----:B------:R-:W-:Y:S02]  /*17020*/  F2FP.BF16.F32.PACK_AB R138, R190, R189 ;  /* 0x000000bdbe8a723e */ /* 0x000fe400000010ff */
[----:B------:R-:W-:Y:S02]  /*17030*/  LOP3.LUT R169, R169, R137, RZ, 0xc0, !PT ;  /* 0x00000089a9a97212 */ /* 0x000fe400078ec0ff */
[----:B------:R-:W3:Y:S01]  /*17040*/  LDL.LU R137, [R1+0x8] ;  /* 0x0000080001897983 */ /* 0x000ee20000300800 */
[----:B------:R-:W-:Y:S01]  /*17050*/  LOP3.LUT R170, R170, R138, RZ, 0xc0, !PT ;  /* 0x0000008aaaaa7212 */ /* 0x000fe200078ec0ff */
[-C--:B-----5:R-:W-:Y:S02]  /*17060*/  HMMA.16816.F32.BF16 R124, R172, R140.reuse, R124 ;  /* 0x0000008cac7c723c */ /* 0x0a0fe4000004187c */
[----:B------:R-:W4:Y:S01]  /*17070*/  LDL.LU R138, [R1+0xc] ;  /* 0x00000c00018a7983 */ /* 0x000f220000300800 */
[--C-:B------:R-:W-:Y:S03]  /*17080*/  HSET2.LE.AND R28, R153, R228.reuse, PT ;  /* 0x000000e4991c7233 */ /* 0x100fe60003803000 */
[----:B------:R-:W1:Y:S01]  /*17090*/  LDSM.16.MT88.4 R152, [R213+0xa800] ;  /* 0x00a80000d598783b */ /* 0x000e620000004200 */
[----:B------:R-:W-:Y:S01]  /*170a0*/  SHF.R.U32.HI R139, RZ, 0x8, R24 ;  /* 0x00000008ff8b7819 */ /* 0x000fe20000011618 */
[----:B------:R-:W-:Y:S03]  /*170b0*/  FMUL.FTZ R24, R2, R164 ;  /* 0x000000a402187220 */ /* 0x000fe60000410000 */
[----:B------:R-:W-:Y:S02]  /*170c0*/  F2FP.BF16.F32.PACK_AB R178, R210, R211 ;  /* 0x000000d3d2b2723e */ /* 0x000fe400000010ff */
[----:B------:R-:W-:Y:S01]  /*170d0*/  PRMT R139, R146, 0x5410, R139 ;  /* 0x00005410928b7816 */ /* 0x000fe2000000008b */
[----:B------:R-:W5:Y:S01]  /*170e0*/  LDSM.16.MT88.4 R164, [R217+0xa800] ;  /* 0x00a80000d9a4783b */ /* 0x000f620000004200 */
[C---:B------:R-:W-:Y:S04]  /*170f0*/  HMMA.16816.F32.BF16 R24, R180.reuse, R140, R24 ;  /* 0x0000008cb418723c */ /* 0x040fe80000041818 */
[----:B------:R-:W-:Y:S01]  /*17100*/  LOP3.LUT R178, R28, R178, RZ, 0xc0, !PT ;  /* 0x000000b21cb27212 */ /* 0x000fe200078ec0ff */
[----:B------:R-:W-:Y:S01]  /*17110*/  FMUL.FTZ R28, R132, R168 ;  /* 0x000000a8841c7220 */ /* 0x000fe20000410000 */
[-C--:B------:R-:W-:Y:S01]  /*17120*/  HMMA.16816.F32.BF16 R128, R180, R142.reuse, R128 ;  /* 0x0000008eb480723c */ /* 0x080fe20000041880 */
[----:B------:R-:W-:Y:S04]  /*17130*/  LDSM.16.MT88.4 R180, [R215+0xb800] ;  /* 0x00b80000d7b4783b */ /* 0x000fe80000004200 */
[--C-:B------:R-:W-:Y:S01]  /*17140*/  HSET2.LE.AND R139, R139, R228.reuse, PT ;  /* 0x000000e48b8b7233 */ /* 0x100fe20003803000 */
[----:B------:R-:W-:Y:S03]  /*17150*/  HMMA.16816.F32.BF16 R28, R172, R142, R28 ;  /* 0x0000008eac1c723c */ /* 0x000fe6000004181c */
[----:B------:R-:W5:Y:S02]  /*17160*/  LDSM.16.MT88.4 R172, [R213+0xb800] ;  /* 0x00b80000d5ac783b */ /* 0x000f640000004200 */
[----:B------:R-:W-:Y:S01]  /*17170*/  F2FP.BF16.F32.PACK_AB R168, R194, R195 ;  /* 0x000000c3c2a8723e */ /* 0x000fe200000010ff */
[----:B------:R-:W-:Y:S01]  /*17180*/  FFMA.FTZ R132, R132, R243, R234 ;  /* 0x000000f384847223 */ /* 0x000fe200000100ea */
[----:B------:R-:W-:Y:S04]  /*17190*/  HSET2.LE.AND R171, R150, R228, PT ;  /* 0x000000e496ab7233 */ /* 0x000fe80003803000 */
[----:B------:R-:W-:Y:S01]  /*171a0*/  LOP3.LUT R168, R139, R168, RZ, 0xc0, !PT ;  /* 0x000000a88ba87212 */ /* 0x000fe200078ec0ff */
[----:B------:R-:W-:Y:S01]  /*171b0*/  FADD.FTZ R132, R233, R132 ;  /* 0x00000084e9847221 */ /* 0x000fe20000010000 */
[----:B--2---:R-:W-:Y:S04]  /*171c0*/  F2FP.BF16.F32.PACK_AB R139, R191, R188 ;  /* 0x000000bcbf8b723e */ /* 0x004fe800000010ff */
[----:B------:R-:W-:Y:S01]  /*171d0*/  LOP3.LUT R171, R171, R139, RZ, 0xc0, !PT ;  /* 0x0000008babab7212 */ /* 0x000fe200078ec0ff */
[-C--:B-1----:R-:W-:Y:S01]  /*171e0*/  HMMA.16816.F32.BF16 R144, R176, R152.reuse, R4 ;  /* 0x00000098b090723c */ /* 0x082fe20000041804 */
[----:B------:R-:W1:Y:S05]  /*171f0*/  LDSM.16.MT88.4 R4, [R217+0xb800] ;  /* 0x00b80000d904783b */ /* 0x000e6a0000004200 */
[C---:B------:R-:W-:Y:S06]  /*17200*/  HMMA.16816.F32.BF16 R140, R168.reuse, R152, R8 ;  /* 0x00000098a88c723c */ /* 0x040fec0000041808 */
[-C--:B------:R-:W-:Y:S05]  /*17210*/  HMMA.16816.F32.BF16 R148, R168, R154.reuse, R12 ;  /* 0x0000009aa894723c */ /* 0x080fea000004180c */
[----:B------:R-:W-:Y:S01]  /*17220*/  FADD.FTZ R9, R236, R3 ;  /* 0x00000003ec097221 */ /* 0x000fe20000010000 */
        /* <DEDUP_REMOVED lines=9> */
[-C--:B-----5:R-:W-:Y:S06]  /*172c0*/  HMMA.16816.F32.BF16 R68, R176, R164.reuse, R68 ;  /* 0x000000a4b044723c */ /* 0x0a0fec0000041844 */
        /* <DEDUP_REMOVED lines=20> */
[----:B----4-:R-:W-:Y:S01]  /*17410*/  FFMA.FTZ R8, R2, R138, R207 ;  /* 0x0000008a02087223 */ /* 0x010fe200000100cf */
[----:B---3--:R-:W-:Y:S01]  /*17420*/  FFMA.FTZ R2, R0, R137, R205 ;  /* 0x0000008900027223 */ /* 0x008fe200000100cd */
[----:B------:R-:W-:Y:S04]  /*17430*/  MOV R138, R136 ;  /* 0x00000088008a7202 */ /* 0x000fe80000000f00 */
[----:B------:R-:W-:Y:S01]  /*17440*/  FADD.FTZ R0, R206, R8 ;  /* 0x00000008ce007221 */ /* 0x000fe20000010000 */
[----:B------:R-:W-:Y:S01]  /*17450*/  FADD.FTZ R2, R204, R2 ;  /* 0x00000002cc027221 */ /* 0x000fe20000010000 */
[----:B------:R-:W-:Y:S01]  /*17460*/  FADD.FTZ R8, R242, R132 ;  /* 0x00000084f2087221 */ /* 0x000fe20000010000 */
[----:B------:R-:W-:Y:S01]  /*17470*/  MOV R132, R134 ;  /* 0x0000008600847202 */ /* 0x000fe20000000f00 */
        /* <DEDUP_REMOVED lines=21> */
[----:B------:R-:W-:Y:S04]  /*175d0*/  FADD.FTZ R0, R191, R0 ;  /* 0x00000000bf007221 */ /* 0x000fe80000010000 */
[----:B------:R1:W-:Y:S04]  /*175e0*/  STL [R1+0xc], R2 ;  /* 0x00000c0201007387 */ /* 0x0003e80000100800 */
[----:B------:R2:W-:Y:S01]  /*175f0*/  STL [R1+0x8], R0 ;  /* 0x0000080001007387 */ /* 0x0005e20000100800 */
[----:B-1----:R-:W-:Y:S01]  /*17600*/  MOV R2, R135 ;  /* 0x0000008700027202 */ /* 0x002fe20000000f00 */
[----:B------:R-:W-:Y:S06]  /*17610*/  @P4 BRA `(.L_x_1286) ;  /* 0xffffffd000544947 */ /* 0x000fec000383ffff */
.L_x_1285:
[----:B------:R-:W3:Y:S01]  /*17620*/  LDL.LU R8, [R1+0xc] ;  /* 0x00000c0001087983 */ /* 0x000ee20000300800 */
[----:B------:R-:W-:-:S03]  /*17630*/  ULDC UR4, c[0x0][0x38c] ;  /* 0x0000e30000047ab9 */ /* 0x000fc60000000800 */
[----:B------:R-:W4:Y:S01]  /*17640*/  LDL.LU R7, [R1+0x8] ;  /* 0x0000080001077983 */ /* 0x000f220000300800 */
[----:B------:R-:W-:Y:S01]  /*17650*/  UMOV UR5, 0x400 ;  /* 0x0000040000057882 */ /* 0x000fe20000000000 */
[----:B------:R-:W-:Y:S02]  /*17660*/  UISETP.NE.AND UP0, UPT, UR15, -0x1, UPT ;  /* 0xffffffff0f00788c */ /* 0x000fe4000bf05270 */
[----:B------:R-:W1:Y:S04]  /*17670*/  SHFL.BFLY PT, R2, R243, 0x2, 0x1f ;  /* 0x0c401f00f3027f89 */ /* 0x000e6800000e0000 */
[----:B--2---:R-:W2:Y:S01]  /*17680*/  SHFL.BFLY PT, R0, R252, 0x2, 0x1f ;  /* 0x0c401f00fc007f89 */ /* 0x004ea200000e0000 */
[----:B------:R-:W5:Y:S01]  /*17690*/  S2R R174, SR_TID.X ;  /* 0x0000000000ae7919 */ /* 0x000f620000002100 */
[----:B-1----:R-:W-:Y:S01]  /*176a0*/  FADD.FTZ R2, R2, R243 ;  /* 0x000000f302027221 */ /* 0x002fe20000010000 */
[----:B--2---:R-:W-:-:S04]  /*176b0*/  FADD.FTZ R0, R0, R252 ;  /* 0x000000fc00007221 */ /* 0x004fc80000010000 */
[----:B------:R-:W1:Y:S04]  /*176c0*/  SHFL.BFLY PT, R6, R2, 0x1, 0x1f ;  /* 0x0c201f0002067f89 */ /* 0x000e6800000e0000 */
[----:B------:R-:W2:Y:S01]  /*176d0*/  SHFL.BFLY PT, R4, R0, 0x1, 0x1f ;  /* 0x0c201f0000047f89 */ /* 0x000ea200000e0000 */
[----:B-----5:R-:W-:-:S04]  /*176e0*/  SHF.R.S32.HI R175, RZ, 0x1f, R174 ;  /* 0x0000001fffaf7819 */ /* 0x020fc800000114ae */
[----:B------:R-:W-:-:S04]  /*176f0*/  LEA.HI R173, R175, R174, RZ, 0x2 ;  /* 0x000000aeafad7211 */ /* 0x000fc800078f10ff */
[----:B------:R-:W-:Y:S01]  /*17700*/  SHF.R.S32.HI R26, RZ, 0x2, R173 ;  /* 0x00000002ff1a7819 */ /* 0x000fe200000114ad */
[----:B-1----:R-:W-:Y:S01]  /*17710*/  FADD.FTZ R132, R2, R6 ;  /* 0x0000000602847221 */ /* 0x002fe20000010000 */
[----:B--2---:R-:W-:-:S04]  /*17720*/  FADD.FTZ R137, R0, R4 ;  /* 0x0000000400897221 */ /* 0x004fc80000010000 */
[----:B------:R-:W-:Y:S02]  /*17730*/  FSETP.NE.FTZ.AND P6, PT, R132, RZ, PT ;  /* 0x000000ff8400720b */ /* 0x000fe40003fd5000 */
[----:B------:R-:W-:Y:S02]  /*17740*/  MOV R0, 0x3f800000 ;  /* 0x3f80000000007802 */ /* 0x000fe40000000f00 */
[----:B------:R-:W-:Y:S02]  /*17750*/  FSETP.NE.FTZ.AND P0, PT, R137, RZ, PT ;  /* 0x000000ff8900720b */ /* 0x000fe40003f15000 */
[----:B------:R-:W-:-:S07]  /*17760*/  P2R R172, PR, RZ, 0x40 ;  /* 0x00000040ffac7803 */ /* 0x000fce0000000000 */
[----:B------:R-:W1:Y:S02]  /*17770*/  @P6 MUFU.RCP R0, R132 ;  /* 0x0000008400006308 */ /* 0x000e640000001000 */
[----:B-1----:R-:W-:-:S04]  /*17780*/  FMUL.FTZ R0, R0, UR4 ;  /* 0x0000000400007c20 */ /* 0x002fc80008410000 */
        /* <DEDUP_REMOVED lines=31> */
[----:B------:R-:W-:-:S02]  /*17980*/  F2FP.BF16.F32.PACK_AB R11, R11, R14 ;  /* 0x0000000e0b0b723e */ /* 0x000fc400000010ff */
[----:B------:R-:W-:Y:S02]  /*17990*/  F2FP.BF16.F32.PACK_AB R14, R18, R21 ;  /* 0x00000015120e723e */ /* 0x000fe400000010ff */
[----:B------:R-:W-:Y:S02]  /*179a0*/  F2FP.BF16.F32.PACK_AB R21, R25, R27 ;  /* 0x0000001b1915723e */ /* 0x000fe400000010ff */
[----:B------:R-:W-:Y:S02]  /*179b0*/  F2FP.BF16.F32.PACK_AB R18, R65, R64 ;  /* 0x000000404112723e */ /* 0x000fe400000010ff */
[----:B------:R-:W-:Y:S02]  /*179c0*/  F2FP.BF16.F32.PACK_AB R35, R35, R100 ;  /* 0x000000642323723e */ /* 0x000fe400000010ff */
[----:B------:R-:W-:Y:S02]  /*179d0*/  F2FP.BF16.F32.PACK_AB R31, R31, R112 ;  /* 0x000000701f1f723e */ /* 0x000fe400000010ff */
[----:B------:R-:W-:Y:S01]  /*179e0*/  F2FP.BF16.F32.PACK_AB R27, R157, R156 ;  /* 0x0000009c9d1b723e */ /* 0x000fe200000010ff */
[----:B---3--:R-:W1:Y:S04]  /*179f0*/  SHFL.BFLY PT, R3, R8, 0x2, 0x1f ;  /* 0x0c401f0008037f89 */ /* 0x008e6800000e0000 */
[----:B----4-:R-:W2:Y:S01]  /*17a00*/  SHFL.BFLY PT, R5, R7, 0x2, 0x1f ;  /* 0x0c401f0007057f89 */ /* 0x010ea200000e0000 */
[----:B-1----:R-:W-:Y:S01]  /*17a10*/  FADD.FTZ R2, R3, R8 ;  /* 0x0000000803027221 */ /* 0x002fe20000010000 */
[----:B------:R-:W-:Y:S01]  /*17a20*/  MOV R3, 0x3f800000 ;  /* 0x3f80000000037802 */ /* 0x000fe20000000f00 */
[----:B--2---:R-:W-:-:S03]  /*17a30*/  FADD.FTZ R4, R5, R7 ;  /* 0x0000000705047221 */ /* 0x004fc60000010000 */
[----:B------:R-:W1:Y:S01]  /*17a40*/  SHFL.BFLY PT, R6, R2, 0x1, 0x1f ;  /* 0x0c201f0002067f89 */ /* 0x000e6200000e0000 */
[----:B------:R-:W-:Y:S01]  /*17a50*/  SHF.R.S32.HI R5, RZ, 0x1f, R173 ;  /* 0x0000001fff057819 */ /* 0x000fe200000114ad */
[----:B------:R-:W2:Y:S02]  /*17a60*/  @P0 MUFU.RCP R3, R137 ;  /* 0x0000008900030308 */ /* 0x000ea40000001000 */
[----:B------:R-:W3:Y:S01]  /*17a70*/  SHFL.BFLY PT, R7, R4, 0x1, 0x1f ;  /* 0x0c201f0004077f89 */ /* 0x000ee200000e0000 */
[----:B------:R-:W-:-:S04]  /*17a80*/  LEA.HI R5, R5, R26, RZ, 0x3 ;  /* 0x0000001a05057211 */ /* 0x000fc800078f18ff */
[----:B------:R-:W-:-:S04]  /*17a90*/  LOP3.LUT R5, R5, 0xfffffff8, RZ, 0xc0, !PT ;  /* 0xfffffff805057812 */ /* 0x000fc800078ec0ff */
[----:B------:R-:W-:Y:S01]  /*17aa0*/  IADD3 R26, R26, -R5, RZ ;  /* 0x800000051a1a7210 */ /* 0x000fe20007ffe0ff */
[----:B------:R-:W-:Y:S01]  /*17ab0*/  FMUL.FTZ R5, R0, R145 ;  /* 0x0000009100057220 */ /* 0x000fe20000410000 */
[----:B------:R-:W-:Y:S01]  /*17ac0*/  MOV R0, 0x3f800000 ;  /* 0x3f80000000007802 */ /* 0x000fe20000000f00 */
[----:B--2---:R-:W-:-:S03]  /*17ad0*/  FMUL.FTZ R3, R3, UR4 ;  /* 0x0000000403037c20 */ /* 0x004fc60008410000 */
[----:B------:R-:W-:Y:S01]  /*17ae0*/  F2FP.BF16.F32.PACK_AB R5, R5, R144 ;  /* 0x000000900505723e */ /* 0x000fe200000010ff */
[C---:B------:R-:W-:Y:S01]  /*17af0*/  FMUL.FTZ R54, R3.reuse, R54 ;  /* 0x0000003603367220 */ /* 0x040fe20000410000 */
[----:B-1----:R-:W-:Y:S01]  /*17b00*/  FADD.FTZ R138, R2, R6 ;  /* 0x00000006028a7221 */ /* 0x002fe20000010000 */
[----:B------:R-:W-:Y:S01]  /*17b10*/  MOV R2, 0x3f800000 ;  /* 0x3f80000000027802 */ /* 0x000fe20000000f00 */
[----:B------:R-:W-:Y:S01]  /*17b20*/  FMUL.FTZ R20, R3, R55 ;  /* 0x0000003703147220 */ /* 0x000fe20000410000 */
[----:B------:R-:W-:Y:S01]  /*17b30*/  LEA.HI R55, R175, R174, RZ, 0x5 ;  /* 0x000000aeaf377211 */ /* 0x000fe200078f28ff */
[----:B---3--:R-:W-:Y:S01]  /*17b40*/  FADD.FTZ R139, R4, R7 ;  /* 0x00000007048b7221 */ /* 0x008fe20000010000 */
[----:B------:R-:W-:Y:S01]  /*17b50*/  FSETP.NE.FTZ.AND P5, PT, R138, RZ, PT ;  /* 0x000000ff8a00720b */ /* 0x000fe20003fb5000 */
[C---:B------:R-:W-:Y:S01]  /*17b60*/  FMUL.FTZ R146, R3.reuse, R146 ;  /* 0x0000009203927220 */ /* 0x040fe20000410000 */
[----:B------:R-:W-:Y:S01]  /*17b70*/  F2FP.BF16.F32.PACK_AB R20, R20, R54 ;  /* 0x000000361414723e */ /* 0x000fe200000010ff */
[----:B------:R-:W-:Y:S01]  /*17b80*/  FMUL.FTZ R4, R3, R147 ;  /* 0x0000009303047220 */ /* 0x000fe20000410000 */
[----:B------:R-:W-:Y:S01]  /*17b90*/  FSETP.NE.FTZ.AND P4, PT, R139, RZ, PT ;  /* 0x000000ff8b00720b */ /* 0x000fe20003f95000 */
[C---:B------:R-:W-:Y:S01]  /*17ba0*/  FMUL.FTZ R154, R3.reuse, R154 ;  /* 0x0000009a039a7220 */ /* 0x040fe20000410000 */
[----:B------:R-:W-:Y:S01]  /*17bb0*/  SHF.R.S32.HI R54, RZ, 0x5, R55 ;  /* 0x00000005ff367819 */ /* 0x000fe20000011437 */
[C---:B------:R-:W-:Y:S01]  /*17bc0*/  FMUL.FTZ R6, R3.reuse, R155 ;  /* 0x0000009b03067220 */ /* 0x040fe20000410000 */
[----:B------:R-:W-:Y:S01]  /*17bd0*/  R2P PR, R26, 0x6 ;  /* 0x000000061a007804 */ /* 0x000fe20000000000 */
        /* <DEDUP_REMOVED lines=22> */
[C---:B------:R-:W-:Y:S01]  /*17d40*/  FMUL.FTZ R159, R3.reuse, R159 ;  /* 0x0000009f039f7220 */ /* 0x040fe20000410000 */
[C---:B------:R-:W-:Y:S01]  /*17d50*/  FMUL.FTZ R122, R3.reuse, R122 ;  /* 0x0000007a037a7220 */ /* 0x040fe20000410000 */
[----:B------:R-:W-:Y:S01]  /*17d60*/  FMUL.FTZ R123, R3, R123 ;  /* 0x0000007b037b7220 */ /* 0x000fe20000410000 */
[C---:B------:R-:W-:Y:S01]  /*17d70*/  FMUL.FTZ R13, R2.reuse, R40 ;  /* 0x00000028020d7220 */ /* 0x040fe20000410000 */
[C---:B------:R-:W-:Y:S01]  /*17d80*/  FMUL.FTZ R17, R2.reuse, R44 ;  /* 0x0000002c02117220 */ /* 0x040fe20000410000 */
[C---:B------:R-:W-:Y:S01]  /*17d90*/  FMUL.FTZ R15, R2.reuse, R41 ;  /* 0x00000029020f7220 */ /* 0x040fe20000410000 */
[----:B------:R-:W-:Y:S01]  /*17da0*/  FMUL.FTZ R23, R2, R45 ;  /* 0x0000002d02177220 */ /* 0x000fe20000410000 */
[----:B--2---:R-:W-:Y:S01]  /*17db0*/  FMUL.FTZ R0, R0, UR4 ;  /* 0x0000000400007c20 */ /* 0x004fe20008410000 */
        /* <DEDUP_REMOVED lines=63> */
[----:B------:R-:W-:Y:S01]  /*181b0*/  SHF.L.U32 R2, R26, 0x6, RZ ;  /* 0x000000061a027819 */ /* 0x000fe200000006ff */
[C---:B------:R-:W-:Y:S01]  /*181c0*/  FMUL.FTZ R126, R3.reuse, R126 ;  /* 0x0000007e037e7220 */ /* 0x040fe20000410000 */
[----:B------:R-:W-:Y:S01]  /*181d0*/  IADD3 R0, -R0, R174, RZ ;  /* 0x000000ae00007210 */ /* 0x000fe20007ffe1ff */
[C---:B------:R-:W-:Y:S01]  /*181e0*/  FMUL.FTZ R127, R3.reuse, R127 ;  /* 0x0000007f037f7220 */ /* 0x040fe20000410000 */
[----:B------:R-:W-:Y:S01]  /*181f0*/  LOP3.LUT R2, R2, 0x1c0, RZ, 0xc0, !PT ;  /* 0x000001c002027812 */ /* 0x000fe200078ec0ff */
[C---:B------:R-:W-:Y:S01]  /*18200*/  FMUL.FTZ R170, R3.reuse, R170 ;  /* 0x000000aa03aa7220 */ /* 0x040fe20000410000 */
[----:B------:R-:W-:Y:S01]  /*18210*/  LOP3.LUT R26, R26, 0x1, RZ, 0xc0, !PT ;  /* 0x000000011a1a7812 */ /* 0x000fe200078ec0ff */
[----:B------:R-:W-:Y:S01]  /*18220*/  FMUL.FTZ R171, R3, R171 ;  /* 0x000000ab03ab7220 */ /* 0x000fe20000410000 */
[----:B------:R-:W-:-:S02]  /*18230*/  LEA R25, R54, R0, 0x9 ;  /* 0x0000000036197211 */ /* 0x000fc400078e48ff */
[----:B------:R-:W-:Y:S02]  /*18240*/  LEA.HI R0, R2, R2, RZ, 0x1d ;  /* 0x0000000202007211 */ /* 0x000fe400078fe8ff */
[----:B------:R-:W-:Y:S02]  /*18250*/  ISETP.NE.U32.AND P3, PT, R26, 0x1, PT ;  /* 0x000000011a00780c */ /* 0x000fe40003f65070 */
[----:B------:R-:W-:Y:S02]  /*18260*/  LEA R0, R25, R0, 0x1 ;  /* 0x0000000019007211 */ /* 0x000fe400078e08ff */
[----:B------:R-:W-:Y:S02]  /*18270*/  F2FP.BF16.F32.PACK_AB R4, R4, R146 ;  /* 0x000000920404723e */ /* 0x000fe400000010ff */
[----:B------:R-:W-:Y:S01]  /*18280*/  LEA R0, R0, UR4, 0x1 ;  /* 0x0000000400007c11 */ /* 0x000fe2000f8e08ff */
        /* <DEDUP_REMOVED lines=9> */
[----:B------:R-:W-:-:S02]  /*18320*/  MOV R56, 0x20 ;  /* 0x0000002000387802 */ /* 0x000fc40000000f00 */
[----:B------:R-:W-:Y:S01]  /*18330*/  F2FP.BF16.F32.PACK_AB R6, R6, R154 ;  /* 0x0000009a0606723e */ /* 0x000fe200000010ff */
[----:B------:R2:W-:Y:S01]  /*18340*/  STS [R2], R3 ;  /* 0x0000000302007388 */ /* 0x0005e20000000800 */
        /* <DEDUP_REMOVED lines=12> */
[----:B-1----:R-:W-:Y:S02]  /*18410*/  MOV R5, 0x40 ;  /* 0x0000004000057802 */ /* 0x002fe40000000f00 */
[----:B------:R-:W-:Y:S01]  /*18420*/  F2FP.BF16.F32.PACK_AB R23, R23, R17 ;  /* 0x000000111717723e */ /* 0x000fe200000010ff */
[----:B------:R-:W-:Y:S01]  /*18430*/  STS [R2+0x2400], R12 ;  /* 0x0024000c02007388 */ /* 0x000fe20000000800 */
[----:B------:R-:W-:-:S02]  /*18440*/  SEL R5, R5, 0xffffffc0, !P2 ;  /* 0xffffffc005057807 */ /* 0x000fc40005000000 */
[----:B------:R-:W-:Y:S02]  /*18450*/  F2FP.BF16.F32.PACK_AB R22, R22, R46 ;  /* 0x0000002e1616723e */ /* 0x000fe400000010ff */
[----:B--2---:R-:W-:Y:S02]  /*18460*/  SEL R3, R56, 0xffffffe0, !P1 ;  /* 0xffffffe038037807 */ /* 0x004fe40004800000 */
[----:B------:R-:W-:Y:S02]  /*18470*/  F2FP.BF16.F32.PACK_AB R17, R67, R66 ;  /* 0x000000424311723e */ /* 0x000fe400000010ff */
[C---:B------:R-:W-:Y:S02]  /*18480*/  IADD3 R4, R0.reuse, R3, RZ ;  /* 0x0000000300047210 */ /* 0x040fe40007ffe0ff */
[----:B------:R-:W-:Y:S02]  /*18490*/  IADD3 R3, R3, R2, RZ ;  /* 0x0000000203037210 */ /* 0x000fe40007ffe0ff */
[----:B---3--:R-:W-:Y:S01]  /*184a0*/  IADD3 R8, R0, R5, RZ ;  /* 0x0000000500087210 */ /* 0x008fe20007ffe0ff */
[----:B------:R-:W-:Y:S01]  /*184b0*/  STS [R4], R11 ;  /* 0x0000000b04007388 */ /* 0x000fe20000000800 */
[----:B------:R-:W-:-:S02]  /*184c0*/  F2FP.BF16.F32.PACK_AB R24, R24, R58 ;  /* 0x0000003a1818723e */ /* 0x000fc400000010ff */
[----:B----4-:R-:W-:Y:S01]  /*184d0*/  IADD3 R7, R5, R2, RZ ;  /* 0x0000000205077210 */ /* 0x010fe20007ffe0ff */
[----:B------:R-:W-:Y:S01]  /*184e0*/  STS [R4+0x400], R10 ;  /* 0x0004000a04007388 */ /* 0x000fe20000000800 */
[----:B------:R-:W-:Y:S02]  /*184f0*/  F2FP.BF16.F32.PACK_AB R53, R53, R60 ;  /* 0x0000003c3535723e */ /* 0x000fe400000010ff */
[----:B------:R-:W-:Y:S01]  /*18500*/  F2FP.BF16.F32.PACK_AB R52, R52, R62 ;  /* 0x0000003e3434723e */ /* 0x000fe200000010ff */
[----:B------:R-:W-:Y:S01]  /*18510*/  STS [R3], R14 ;  /* 0x0000000e03007388 */ /* 0x000fe20000000800 */
[----:B------:R-:W-:Y:S02]  /*18520*/  F2FP.BF16.F32.PACK_AB R51, R69, R68 ;  /* 0x000000444533723e */ /* 0x000fe400000010ff */
[----:B------:R-:W-:Y:S01]  /*18530*/  F2FP.BF16.F32.PACK_AB R50, R71, R70 ;  /* 0x000000464732723e */ /* 0x000fe200000010ff */
[----:B------:R-:W-:Y:S01]  /*18540*/  STS [R3+0x400], R13 ;  /* 0x0004000d03007388 */ /* 0x000fe20000000800 */
[----:B------:R-:W-:-:S02]  /*18550*/  IADD3 R6, R4, R5, RZ ;  /* 0x0000000504067210 */ /* 0x000fc40007ffe0ff */
[----:B------:R-:W-:Y:S01]  /*18560*/  F2FP.BF16.F32.PACK_AB R47, R81, R80 ;  /* 0x00000050512f723e */ /* 0x000fe200000010ff */
[----:B------:R1:W-:Y:S01]  /*18570*/  STS [R4+0x2000], R15 ;  /* 0x0020000f04007388 */ /* 0x0003e20000000800 */
[----:B------:R-:W-:Y:S02]  /*18580*/  F2FP.BF16.F32.PACK_AB R46, R83, R82 ;  /* 0x00000052532e723e */ /* 0x000fe400000010ff */
[----:B------:R-:W-:Y:S01]  /*18590*/  IADD3 R5, R3, R5, RZ ;  /* 0x0000000503057210 */ /* 0x000fe20007ffe0ff */
        /* <DEDUP_REMOVED lines=31> */
[----:B------:R-:W-:-:S02]  /*18790*/  PLOP3.LUT P1, PT, PT, PT, UP0, 0x80, 0x0 ;  /* 0x000000000000781c */ /* 0x000fc40003f2f008 */
[----:B-1----:R-:W-:Y:S01]  /*187a0*/  F2FP.BF16.F32.PACK_AB R15, R117, R116 ;  /* 0x00000074750f723e */ /* 0x002fe200000010ff */
        /* <DEDUP_REMOVED lines=10> */
[----:B--2---:R-:W-:Y:S02]  /*18850*/  F2FP.BF16.F32.PACK_AB R17, R129, R128 ;  /* 0x000000808111723e */ /* 0x004fe400000010ff */
[----:B------:R-:W-:Y:S01]  /*18860*/  F2FP.BF16.F32.PACK_AB R16, R131, R130 ;  /* 0x000000828310723e */ /* 0x000fe200000010ff */
        /* <DEDUP_REMOVED lines=36> */
.L_x_1289:
        /* <DEDUP_REMOVED lines=19> */
[----:B--2---:R-:W2:Y:S01]  /*18be0*/  @P0 LDC R11, c[0x0][0x2e8] ;  /* 0x0000ba00ff0b0b82 */ /* 0x004ea20000000800 */
[----:B------:R-:W1:Y:S01]  /*18bf0*/  S2R R7, SR_CTAID.Y ;  /* 0x0000000000077919 */ /* 0x000e620000002600 */
[----:B----4-:R-:W-:Y:S01]  /*18c00*/  SHF.R.S32.HI R10, RZ, 0x1f, R18 ;  /* 0x0000001fff0a7819 */ /* 0x010fe20000011412 */
[----:B------:R-:W4:Y:S03]  /*18c10*/  S2R R28, SR_CTAID.Z ;  /* 0x00000000001c7919 */ /* 0x000f260000002700 */
[----:B------:R-:W-:Y:S01]  /*18c20*/  LEA.HI R10, R10, R18, RZ, 0x3 ;  /* 0x000000120a0a7211 */ /* 0x000fe200078f18ff */
[----:B-----5:R1:W1:Y:S01]  /*18c30*/  @P6 MUFU.LG2 R9, R132 ;  /* 0x0000008400096308 */ /* 0x0202620000000c00 */
[----:B------:R-:W1:Y:S02]  /*18c40*/  S2R R20, SR_CTAID.X ;  /* 0x0000000000147919 */ /* 0x000e640000002500 */
[----:B------:R-:W-:Y:S01]  /*18c50*/  SHF.R.S32.HI R10, RZ, 0x3, R10 ;  /* 0x00000003ff0a7819 */ /* 0x000fe2000001140a */
[----:B------:R5:W-:Y:S01]  /*18c60*/  STS [R5+0x6400], R16 ;  /* 0x0064001005007388 */ /* 0x000be20000000800 */
[----:B------:R-:W-:-:S03]  /*18c70*/  LOP3.LUT R0, R55, 0xffffffe0, RZ, 0xc0, !PT ;  /* 0xffffffe037007812 */ /* 0x000fc600078ec0ff */
[----:B------:R4:W-:Y:S01]  /*18c80*/  STS [R5+0x6000], R17 ;  /* 0x0060001105007388 */ /* 0x0009e20000000800 */
[----:B---3--:R-:W3:Y:S01]  /*18c90*/  @P2 LDC.64 R2, c[0x0][0x2c0] ;  /* 0x0000b000ff022b82 */ /* 0x008ee20000000a00 */
[----:B------:R-:W-:Y:S02]  /*18ca0*/  IMAD.IADD R0, R174, 0x1, -R0 ;  /* 0x00000001ae007824 */ /* 0x000fe400078e0a00 */
[----:B------:R-:W-:-:S03]  /*18cb0*/  VIADD R6, R10, 0x10 ;  /* 0x000000100a067836 */ /* 0x000fc60000000000 */
[----:B------:R-:W-:Y:S02]  /*18cc0*/  LOP3.LUT P6, RZ, R0, 0x3, RZ, 0xc0, !PT ;  /* 0x0000000300ff7812 */ /* 0x000fe400078cc0ff */
[----:B------:R-:W1:Y:S01]  /*18cd0*/  @P2 LDC R4, c[0x0][0x2c0] ;  /* 0x0000b000ff042b82 */ /* 0x000e620000000800 */
[----:B-----5:R1:W1:Y:S01]  /*18ce0*/  @P5 MUFU.LG2 R16, R138 ;  /* 0x0000008a00105308 */ /* 0x0202620000000c00 */
[----:B---3--:R-:W-:Y:S01]  /*18cf0*/  @P2 IMAD R0, R3, R2, RZ ;  /* 0x0000000203002224 */ /* 0x008fe200078e02ff */
[----:B------:R-:W-:Y:S01]  /*18d00*/  @!P3 CS2R R2, SRZ ;  /* 0x000000000002b805 */ /* 0x000fe2000001ff00 */
[----:B----4-:R-:W-:Y:S01]  /*18d10*/  @P2 IMAD.MOV.U32 R5, RZ, RZ, 0x1 ;  /* 0x00000001ff052424 */ /* 0x010fe200078e00ff */
[----:B--2---:R-:W-:Y:S06]  /*18d20*/  @!P3 BRA `(.L_x_1290) ;  /* 0x000000000020b947 */ /* 0x004fec0003800000 */
[----:B------:R-:W2:Y:S01]  /*18d30*/  S2UR UR4, SR_CTAID.Y ;  /* 0x00000000000479c3 */ /* 0x000ea20000002600 */
[----:B------:R-:W-:Y:S01]  /*18d40*/  ULDC UR5, c[0x0][0x2c4] ;  /* 0x0000b10000057ab9 */ /* 0x000fe20000000800 */
[----:B------:R-:W-:Y:S01]  /*18d50*/  PLOP3.LUT P1, PT, PT, PT, PT, 0x80, 0x0 ;  /* 0x000000000000781c */ /* 0x000fe20003f2f070 */
[----:B--2---:R-:W-:-:S04]  /*18d60*/  UIMAD UR4, UR4, UR5, URZ ;  /* 0x00000005040472a4 */ /* 0x004fc8000f8e023f */
[----:B------:R-:W-:-:S04]  /*18d70*/  USEL UR15, UR4, UR15, !UP0 ;  /* 0x0000000f040f7287 */ /* 0x000fc8000c000000 */
[----:B------:R-:W-:Y:S02]  /*18d80*/  USHF.R.S32.HI UR4, URZ, 0x1f, UR15 ;  /* 0x0000001f3f047899 */ /* 0x000fe4000801140f */
[----:B------:R-:W-:-:S04]  /*18d90*/  IMAD.U32 R2, RZ, RZ, UR15 ;  /* 0x0000000fff027e24 */ /* 0x000fc8000f8e00ff */
[----:B------:R-:W-:Y:S02]  /*18da0*/  MOV R3, UR4 ;  /* 0x0000000400037c02 */ /* 0x000fe40008000f00 */
.L_x_1290:
[----:B------:R-:W-:Y:S05]  /*18db0*/  @P2 BRA `(.L_x_1291) ;  /* 0x0000000000182947 */ /* 0x000fea0003800000 */
[----:B------:R-:W2:Y:S01]  /*18dc0*/  LDC R0, c[0x0][0x2c4] ;  /* 0x0000b100ff007b82 */ /* 0x000ea20000000800 */
[----:B------:R-:W-:Y:S02]  /*18dd0*/  ISETP.NE.AND P2, PT, RZ, UR7, PT ;  /* 0x00000007ff007c0c */ /* 0x000fe4000bf45270 */
[----:B-1----:R-:W-:-:S05]  /*18de0*/  MOV R4, 0x1 ;  /* 0x0000000100047802 */ /* 0x002fca0000000f00 */
[----:B------:R-:W1:Y:S08]  /*18df0*/  LDC R5, c[0x0][0x270] ;  /* 0x00009c00ff057b82 */ /* 0x000e700000000800 */
[----:B--2---:R-:W1:Y:S02]  /*18e00*/  @P2 LDC R0, c[0x0][0x2e4] ;  /* 0x0000b900ff002b82 */ /* 0x004e640000000800 */
[----:B-1----:R-:W-:-:S07]  /*18e10*/  IMAD R5, R0, R5, RZ ;  /* 0x0000000500057224 */ /* 0x002fce00078e02ff */
.L_x_1291:
[----:B------:R-:W-:Y:S01]  /*18e20*/  BAR.SYNC.DEFER_BLOCKING 0x0 ;  /* 0x0000000000007b1d */ /* 0x000fe20000010000 */
[----:B------:R-:W-:Y:S01]  /*18e30*/  ISETP.NE.AND P2, PT, R172, RZ, PT ;  /* 0x000000ffac00720c */ /* 0x000fe20003f45270 */
[----:B-1----:R-:W-:Y:S01]  /*18e40*/  IMAD R5, R7, R5, RZ ;  /* 0x0000000507057224 */ /* 0x002fe200078e02ff */
        /* <DEDUP_REMOVED lines=8> */
[----:B------:R-:W-:Y:S01]  /*18ed0*/  IMAD R6, R20, R4, RZ ;  /* 0x0000000414067224 */ /* 0x000fe200078e02ff */
        /* <DEDUP_REMOVED lines=77> */
.L_x_1293:
[----:B------:R-:W-:Y:S05]  /*193b0*/  BSYNC B0 ;  /* 0x0000000000007941 */ /* 0x000fea0003800000 */
.L_x_1292:
[----:B------:R-:W3:Y:S04]  /*193c0*/  LDL.64 R30, [R1+0x18] ;  /* 0x00001800011e7983 */ /* 0x000ee80000100a00 */
[----:B------:R-:W4:Y:S01]  /*193d0*/  LDL R0, [R1+0x10] ;  /* 0x0000100001007983 */ /* 0x000f220000100800 */
[----:B--2---:R-:W-:Y:S01]  /*193e0*/  SHF.R.S32.HI R4, RZ, 0x1f, R28 ;  /* 0x0000001fff047819 */ /* 0x004fe2000001141c */
[----:B------:R-:W-:Y:S02]  /*193f0*/  ULDC.64 UR4, c[0x0][0x2a0] ;  /* 0x0000a80000047ab9 */ /* 0x000fe40000000a00 */
[----:B------:R1:W2:Y:S04]  /*19400*/  LDS.128 R20, [R227] ;  /* 0x00000000e3147984 */ /* 0x0002a80000000c00 */
[----:B------:R1:W1:Y:S01]  /*19410*/  LDS.128 R16, [R227+0x4000] ;  /* 0x00400000e3107984 */ /* 0x0002620000000c00 */
[----:B------:R-:W-:-:S02]  /*19420*/  MOV R6, UR16 ;  /* 0x0000001000067c02 */ /* 0x000fc40008000f00 */
[--C-:B------:R-:W-:Y:S01]  /*19430*/  SHF.R.S32.HI R11, RZ, 0x1f, R10.reuse ;  /* 0x0000001fff0b7819 */ /* 0x100fe2000001140a */
[----:B------:R-:W-:Y:S01]  /*19440*/  BSSY B0, `(.L_x_1294) ;  /* 0x000001d000007945 */ /* 0x000fe20003800000 */
[----:B------:R-:W-:Y:S02]  /*19450*/  VIADD R14, R10, 0x60 ;  /* 0x000000600a0e7836 */ /* 0x000fe40000000000 */
[----:B------:R-:W-:Y:S01]  /*19460*/  IMAD.WIDE R6, R6, 0x80, R10 ;  /* 0x0000008006067825 */ /* 0x000fe200078e020a */
[----:B---3--:R-:W-:Y:S02]  /*19470*/  SHF.R.S32.HI R3, RZ, 0x1f, R30 ;  /* 0x0000001fff037819 */ /* 0x008fe4000001141e */
[----:B------:R-:W-:Y:S01]  /*19480*/  IADD3 R2, P4, R30, UR8, RZ ;  /* 0x000000081e027c10 */ /* 0x000fe2000ff9e0ff */
[----:B----4-:R-:W-:-:S03]  /*19490*/  IMAD.MOV.U32 R15, RZ, RZ, R0 ;  /* 0x000000ffff0f7224 */ /* 0x010fc600078e0000 */
[----:B------:R-:W-:Y:S01]  /*194a0*/  IADD3.X R3, R3, UR6, RZ, P4, !PT ;  /* 0x0000000603037c10 */ /* 0x000fe2000a7fe4ff */
[C---:B------:R-:W-:Y:S01]  /*194b0*/  VIADD R0, R10.reuse, 0x50 ;  /* 0x000000500a007836 */ /* 0x040fe20000000000 */
[----:B------:R-:W-:-:S04]  /*194c0*/  ISETP.GE.AND P4, PT, R10, UR14, PT ;  /* 0x0000000e0a007c0c */ /* 0x000fc8000bf86270 */
[----:B------:R-:W-:Y:S01]  /*194d0*/  ISETP.GE.AND P5, PT, R0, UR14, PT ;  /* 0x0000000e00007c0c */ /* 0x000fe2000bfa6270 */
[----:B------:R-:W-:Y:S02]  /*194e0*/  IMAD R0, R4, UR4, RZ ;  /* 0x0000000404007c24 */ /* 0x000fe4000f8e02ff */
[----:B------:R-:W-:-:S04]  /*194f0*/  IMAD.WIDE.U32 R12, R28, UR4, R2 ;  /* 0x000000041c0c7c25 */ /* 0x000fc8000f8e0002 */
[----:B------:R-:W-:-:S05]  /*19500*/  IMAD R0, R28, UR5, R0 ;  /* 0x000000051c007c24 */ /* 0x000fca000f8e0200 */
[----:B------:R-:W-:Y:S01]  /*19510*/  IADD3 R9, R13, R0, RZ ;  /* 0x000000000d097210 */ /* 0x000fe20007ffe0ff */
[----:B-12---:R-:W-:Y:S06]  /*19520*/  @P4 BRA `(.L_x_1295) ;  /* 0x0000000000384947 */ /* 0x006fec0003800000 */
        /* <DEDUP_REMOVED lines=14> */
.L_x_1295:
[----:B------:R-:W-:Y:S05]  /*19610*/  BSYNC B0 ;  /* 0x0000000000007941 */ /* 0x000fea0003800000 */
.L_x_1294:
        /* <DEDUP_REMOVED lines=23> */
.L_x_1297:
[----:B------:R-:W-:Y:S05]  /*19790*/  BSYNC B0 ;  /* 0x0000000000007941 */ /* 0x000fea0003800000 */
.L_x_1296:
        /* <DEDUP_REMOVED lines=22> */
.L_x_1299:
[----:B------:R-:W-:Y:S05]  /*19900*/  BSYNC B0 ;  /* 0x0000000000007941 */ /* 0x000fea0003800000 */
.L_x_1298:
        /* <DEDUP_REMOVED lines=21> */
.L_x_1301:
[----:B------:R-:W-:Y:S05]  /*19a60*/  BSYNC B0 ;  /* 0x0000000000007941 */ /* 0x000fea0003800000 */
.L_x_1300:
        /* <DEDUP_REMOVED lines=21> */
.L_x_1303:
[----:B------:R-:W-:Y:S05]  /*19bc0*/  BSYNC B0 ;  /* 0x0000000000007941 */ /* 0x000fea0003800000 */
.L_x_1302:
        /* <DEDUP_REMOVED lines=21> */
.L_x_1305:
[----:B------:R-:W-:Y:S05]  /*19d20*/  BSYNC B0 ;  /* 0x0000000000007941 */ /* 0x000fea0003800000 */
.L_x_1304:
        /* <DEDUP_REMOVED lines=21> */
.L_x_1307:
[----:B------:R-:W-:Y:S05]  /*19e80*/  BSYNC B0 ;  /* 0x0000000000007941 */ /* 0x000fea0003800000 */
.L_x_1306:
        /* <DEDUP_REMOVED lines=21> */
.L_x_1241:
        /* <DEDUP_REMOVED lines=19> */
[C---:B------:R-:W-:Y:S01]  /*1a110*/  VIADD R17, R8.reuse, 0x10 ;  /* 0x0000001008117836 */ /* 0x040fe20000000000 */
[----:B------:R-:W-:Y:S01]  /*1a120*/  @!UP0 UIMAD UR8, UR11, UR4, URZ ;  /* 0x000000040b0882a4 */ /* 0x000fe2000f8e023f */
[C---:B------:R-:W-:Y:S01]  /*1a130*/  VIADD R20, R8.reuse, 0x30 ;  /* 0x0000003008147836 */ /* 0x040fe20000000000 */
[----:B------:R-:W-:Y:S01]  /*1a140*/  @!UP0 UIMAD.WIDE.U32 UR28, UR26, UR4, URZ ;  /* 0x000000041a1c82a5 */ /* 0x000fe2000f8e003f */
[----:B------:R-:W-:Y:S01]  /*1a150*/  IADD3 R18, R8, 0x20, RZ ;  /* 0x0000002008127810 */ /* 0x000fe20007ffe0ff */
[----:B------:R-:W-:Y:S01]  /*1a160*/  @UP0 UIMAD UR9, UR15, UR9, UR13 ;  /* 0x000000090f0902a4 */ /* 0x000fe2000f8e020d */
[----:B------:R-:W-:Y:S01]  /*1a170*/  ISETP.NE.AND P1, PT, R0, RZ, PT ;  /* 0x000000ff0000720c */ /* 0x000fe20003f25270 */
        /* <DEDUP_REMOVED lines=8> */
[----:B------:R-:W-:Y:S01]  /*1a200*/  UISETP.NE.AND UP2, UPT, UR11, URZ, UPT ;  /* 0x0000003f0b00728c */ /* 0x000fe2000bf45270 */
[----:B------:R-:W-:Y:S01]  /*1a210*/  IMAD.WIDE R6, R6, 0x80, R8 ;  /* 0x0000008006067825 */ /* 0x000fe200078e0208 */
[----:B------:R-:W-:Y:S01]  /*1a220*/  USHF.R.S32.HI UR8, URZ, 0x1f, UR24 ;  /* 0x0000001f3f087899 */ /* 0x000fe20008011418 */
[----:B------:R-:W-:Y:S01]  /*1a230*/  LEA.HI.X.SX32 R3, R14, UR9, 0x1, P0 ;  /* 0x000000090e037c11 */ /* 0x000fe200080f0eff */
[----:B------:R-:W-:Y:S01]  /*1a240*/  UISETP.EQ.AND UP2, UPT, UR6, URZ, UP2 ;  /* 0x0000003f0600728c */ /* 0x000fe20009742270 */
[----:B------:R-:W-:Y:S01]  /*1a250*/  ISETP.GE.AND P0, PT, R17, UR23, PT ;  /* 0x0000001711007c0c */ /* 0x000fe2000bf06270 */
[----:B------:R-:W-:Y:S01]  /*1a260*/  ULDC.64 UR4, c[0x0][0x2a0] ;  /* 0x0000a80000047ab9 */ /* 0x000fe20000000a00 */
[----:B------:R-:W-:Y:S01]  /*1a270*/  @UP3 UMOV UR9, 0x1 ;  /* 0x0000000100093882 */ /* 0x000fe20000000000 */
[----:B------:R-:W-:Y:S01]  /*1a280*/  UIMAD UR8, UR8, UR4, URZ ;  /* 0x00000004080872a4 */ /* 0x000fe2000f8e023f */
[----:B------:R-:W-:Y:S01]  /*1a290*/  IMAD.U32 R12, RZ, RZ, UR4 ;  /* 0x00000004ff0c7e24 */ /* 0x000fe2000f8e00ff */
[----:B------:R-:W-:Y:S01]  /*1a2a0*/  UISETP.NE.OR UP1, UPT, UR15, -0x1, !UP2 ;  /* 0xffffffff0f00788c */ /* 0x000fe2000d725670 */
[----:B------:R-:W-:Y:S01]  /*1a2b0*/  VIADD R22, R8, 0x40 ;  /* 0x0000004008167836 */ /* 0x000fe20000000000 */
[----:B------:R-:W-:Y:S01]  /*1a2c0*/  @!UP3 ULDC UR4, c[0x0][0x2c4] ;  /* 0x0000b1000004bab9 */ /* 0x000fe20000000800 */
[----:B------:R-:W-:Y:S01]  /*1a2d0*/  @UP0 ULDC UR4, c[0x0][0x2e4] ;  /* 0x0000b90000040ab9 */ /* 0x000fe20000000800 */
[----:B------:R-:W-:Y:S01]  /*1a2e0*/  UIMAD UR5, UR24, UR5, UR8 ;  /* 0x00000005180572a4 */ /* 0x000fe2000f8e0208 */
[----:B------:R-:W-:Y:S01]  /*1a2f0*/  IMAD.WIDE.U32 R12, R12, UR24, R2 ;  /* 0x000000180c0c7c25 */ /* 0x000fe2000f8e0002 */
[----:B------:R-:W-:Y:S01]  /*1a300*/  @!UP3 UIMAD UR9, UR4, UR7, URZ ;  /* 0x000000070409b2a4 */ /* 0x000fe2000f8e023f */
[----:B------:R-:W-:Y:S01]  /*1a310*/  IADD3 R15, R14, 0x40, RZ ;  /* 0x000000400e0f7810 */ /* 0x000fe20007ffe0ff */
[----:B------:R-:W-:Y:S01]  /*1a320*/  @UP2 ULDC UR8, c[0x0][0x2c4] ;  /* 0x0000b10000082ab9 */ /* 0x000fe20000000800 */
[----:B------:R-:W-:Y:S01]  /*1a330*/  @UP3 ULDC UR6, c[0x0][0x2c0] ;  /* 0x0000b00000063ab9 */ /* 0x000fe20000000800 */
[----:B------:R-:W-:Y:S01]  /*1a340*/  UIMAD UR9, UR26, UR9, URZ ;  /* 0x000000091a0972a4 */ /* 0x000fe2000f8e023f */
[----:B------:R-:W-:Y:S01]  /*1a350*/  VIADD R11, R13, UR5 ;  /* 0x000000050d0b7c36 */ /* 0x000fe20008000000 */
[----:B------:R-:W-:-:S02]  /*1a360*/  @!UP1 UIMAD UR15, UR26, UR8, URZ ;  /* 0x000000081a0f92a4 */ /* 0x000fc4000f8e023f */
[----:B------:R-:W-:Y:S01]  /*1a370*/  USEL UR9, UR9, URZ, !UP2 ;  /* 0x0000003f09097287 */ /* 0x000fe2000d000000 */
[----:B------:R-:W-:Y:S01]  /*1a380*/  @!UP3 UMOV UR6, 0x1 ;  /* 0x000000010006b882 */ /* 0x000fe20000000000 */
[----:B------:R-:W-:Y:S01]  /*1a390*/  @!UP3 UMOV UR10, UR4 ;  /* 0x00000004000abc82 */ /* 0x000fe20008000000 */
[----:B------:R-:W-:Y:S02]  /*1a3a0*/  UIMAD UR8, UR19, UR6, URZ ;  /* 0x00000006130872a4 */ /* 0x000fe4000f8e023f */
[----:B------:R-:W-:Y:S01]  /*1a3b0*/  UIMAD UR10, UR24, UR10, UR9 ;  /* 0x0000000a180a72a4 */ /* 0x000fe2000f8e0209 */
[----:B------:R-:W-:Y:S01]  /*1a3c0*/  @!UP2 UMOV UR12, URZ ;  /* 0x0000003f000cac82 */ /* 0x000fe20008000000 */
[----:B------:R-:W-:Y:S01]  /*1a3d0*/  @UP2 UMOV UR12, UR15 ;  /* 0x0000000f000c2c82 */ /* 0x000fe20008000000 */
[----:B------:R-:W-:Y:S01]  /*1a3e0*/  @!UP2 UMOV UR13, URZ ;  /* 0x0000003f000dac82 */ /* 0x000fe20008000000 */
[----:B------:R-:W-:Y:S02]  /*1a3f0*/  USHF.R.S32.HI UR7, URZ, 0x1f, UR8 ;  /* 0x0000001f3f077899 */ /* 0x000fe40008011408 */
[----:B------:R-:W-:-:S02]  /*1a400*/  @UP2 USHF.R.S32.HI UR13, URZ, 0x1f, UR15 ;  /* 0x0000001f3f0d2899 */ /* 0x000fc4000801140f */
        /* <DEDUP_REMOVED lines=18> */
.L_x_1309:
[----:B------:R-:W-:Y:S05]  /*1a530*/  BSYNC B0 ;  /* 0x0000000000007941 */ /* 0x000fea0003800000 */
.L_x_1308:
        /* <DEDUP_REMOVED lines=21> */
.L_x_1311:
[----:B------:R-:W-:Y:S05]  /*1a690*/  BSYNC B0 ;  /* 0x0000000000007941 */ /* 0x000fea0003800000 */
.L_x_1310:
        /* <DEDUP_REMOVED lines=21> */
.L_x_1313:
[----:B------:R-:W-:Y:S05]  /*1a7f0*/  BSYNC B0 ;  /* 0x0000000000007941 */ /* 0x000fea0003800000 */
.L_x_1312:
        /* <DEDUP_REMOVED lines=21> */
.L_x_1315:
[----:B------:R-:W-:Y:S05]  /*1a950*/  BSYNC B0 ;  /* 0x0000000000007941 */ /* 0x000fea0003800000 */
.L_x_1314:
        /* <DEDUP_REMOVED lines=20> */
.L_x_1317:
[----:B------:R-:W-:Y:S05]  /*1aaa0*/  BSYNC B0 ;  /* 0x0000000000007941 */ /* 0x000fea0003800000 */
.L_x_1316:
        /* <DEDUP_REMOVED lines=20> */
.L_x_1319:
[----:B------:R-:W-:Y:S05]  /*1abf0*/  BSYNC B0 ;  /* 0x0000000000007941 */ /* 0x000fea0003800000 */
.L_x_1318:
        /* <DEDUP_REMOVED lines=20> */
.L_x_1321:
[----:B------:R-:W-:Y:S05]  /*1ad40*/  BSYNC B0 ;  /* 0x0000000000007941 */ /* 0x000fea0003800000 */
.L_x_1320:
        /* <DEDUP_REMOVED lines=20> */
.L_x_1323:
[----:B------:R-:W-:Y:S05]  /*1ae90*/  BSYNC B0 ;  /* 0x0000000000007941 */ /* 0x000fea0003800000 */
.L_x_1322:
        /* <DEDUP_REMOVED lines=10> */
.L_x_1325:
[----:B------:R-:W-:Y:S05]  /*1af40*/  BSYNC B0 ;  /* 0x0000000000007941 */ /* 0x000fea0003800000 */
.L_x_1324:
        /* <DEDUP_REMOVED lines=15> */
.L_x_1327:
[----:B------:R-:W-:Y:S05]  /*1b040*/  BSYNC B0 ;  /* 0x0000000000007941 */ /* 0x000fea0003800000 */
.L_x_1326:
        /* <DEDUP_REMOVED lines=10> */
.L_x_1329:
[----:B------:R-:W-:Y:S05]  /*1b0f0*/  BSYNC B0 ;  /* 0x0000000000007941 */ /* 0x000fea0003800000 */
.L_x_1328:
        /* <DEDUP_REMOVED lines=10> */
.L_x_1331:
[----:B------:R-:W-:Y:S05]  /*1b1a0*/  BSYNC B0 ;  /* 0x0000000000007941 */ /* 0x000fea0003800000 */
.L_x_1330:
        /* <DEDUP_REMOVED lines=10> */
.L_x_1333:
[----:B------:R-:W-:Y:S05]  /*1b250*/  BSYNC B0 ;  /* 0x0000000000007941 */ /* 0x000fea0003800000 */
.L_x_1332:
        /* <DEDUP_REMOVED lines=10> */
.L_x_1335:
[----:B------:R-:W-:Y:S05]  /*1b300*/  BSYNC B0 ;  /* 0x0000000000007941 */ /* 0x000fea0003800000 */
.L_x_1334:
        /* <DEDUP_REMOVED lines=10> */
.L_x_1337:
[----:B------:R-:W-:Y:S05]  /*1b3b0*/  BSYNC B0 ;  /* 0x0000000000007941 */ /* 0x000fea0003800000 */
.L_x_1336:
        /* <DEDUP_REMOVED lines=10> */
.L_x_1338:
        /* <DEDUP_REMOVED lines=10> */
.L_x_1758:


//--------------------- .text._ZN5flash16flash_fwd_kernelI23Flash_fwd_kernel_traitsILi128ELi128ELi32ELi4ELb0ELb0EN7cutlass10bfloat16_tE19Flash_kernel_traitsILi128ELi128ELi32ELi4ES3_EELb1ELb1ELb0ELb0ELb0ELb0ELb0ELb1EEEvNS_16Flash_fwd_paramsE --------------------------
	.section	.text._ZN5flash16flash_fwd_kernelI23Flash_fwd_kernel_traitsILi128ELi128ELi32ELi4ELb0ELb0EN7cutlass10bfloat16_tE19Flash_kernel_traitsILi128ELi128ELi32ELi4ES3_EELb1ELb1ELb0ELb0ELb0ELb0ELb0ELb1EEEvNS_16Flash_fwd_paramsE,"ax",@progbits
	.align	128
        .global         _ZN5flash16flash_fwd_kernelI23Flash_fwd_kernel_traitsILi128ELi128ELi32ELi4ELb0ELb0EN7cutlass10bfloat16_tE19Flash_kernel_traitsILi128ELi128ELi32ELi4ES3_EELb1ELb1ELb0ELb0ELb0ELb0ELb0ELb1EEEvNS_16Flash_fwd_paramsE
        .type           _ZN5flash16flash_fwd_kernelI23Flash_fwd_kernel_traitsILi128ELi128ELi32ELi4ELb0ELb0EN7cutlass10bfloat16_tE19Flash_kernel_traitsILi128ELi128ELi32ELi4ES3_EELb1ELb1ELb0ELb0ELb0ELb0ELb0ELb1EEEvNS_16Flash_fwd_paramsE,@function
        .size           _ZN5flash16flash_fwd_kernelI23Flash_fwd_kernel_traitsILi128ELi128ELi32ELi4ELb0ELb0EN7cutlass10bfloat16_tE19Flash_kernel_traitsILi128ELi128ELi32ELi4ES3_EELb1ELb1ELb0ELb0ELb0ELb0ELb0ELb1EEEvNS_16Flash_fwd_paramsE,(.L_x_1759 - _ZN5flash16flash_fwd_kernelI23Flash_fwd_kernel_traitsILi128ELi128ELi32ELi4ELb0ELb0EN7cutlass10bfloat16_tE19Flash_kernel_traitsILi128ELi128ELi32ELi4ES3_EELb1ELb1ELb0ELb0ELb0ELb0ELb0ELb1EEEvNS_16Flash_fwd_paramsE)
        .other          _ZN5flash16flash_fwd_kernelI23Flash_fwd_kernel_traitsILi128ELi128ELi32ELi4ELb0ELb0EN7cutlass10bfloat16_tE19Flash_kernel_traitsILi128ELi128ELi32ELi4ES3_EELb1ELb1ELb0ELb0ELb0ELb0ELb0ELb1EEEvNS_16Flash_fwd_paramsE,@"STO_CUDA_ENTRY STV_DEFAULT"
_ZN5flash16flash_fwd_kernelI23Flash_fwd_kernel_traitsILi128ELi128ELi32ELi4ELb0ELb0EN7cutlass10bfloat16_tE19Flash_kernel_traitsILi128ELi128ELi32ELi4ES3_EELb1ELb1ELb0ELb0ELb0ELb0ELb0ELb1EEEvNS_16Flash_fwd_paramsE:
.text._ZN5flash16flash_fwd_kernelI23Flash_fwd_kernel_traitsILi128ELi128ELi32ELi4ELb0ELb0EN7cutlass10bfloat16_tE19Flash_kernel_traitsILi128ELi128ELi32ELi4ES3_EELb1ELb1ELb0ELb0ELb0ELb0ELb0ELb1EEEvNS_16Flash_fwd_paramsE:
        /* <DEDUP_REMOVED lines=13> */
[----:B------:R-:W-:Y:S01]  /*00d0*/  S2UR UR21, SR_CTAID.X ;  /* 0x00000000001579c3 */ /* 0x000fe20000002500 */
[----:B------:R2:W5:Y:S07]  /*00e0*/  @P2 LDG.E.64 R4, desc[UR24][R2.64] ;  /* 0x0000001802042981 */ /* 0x00056e000c1e1b00 */
[----:B------:R-:W-:Y:S01]  /*00f0*/  S2UR UR15, SR_CTAID.Y ;  /* 0x00000000000f79c3 */ /* 0x000fe20000002600 */
[----:B------:R-:W-:Y:S01]  /*0100*/  UMOV UR20, 0xffffffff ;  /* 0xffffffff00147882 */ /* 0x000fe20000000000 */
[----:B------:R-:W-:Y:S01]  /*0110*/  UMOV UR16, URZ ;  /* 0x0000003f00107c82 */ /* 0x000fe20008000000 */
[----:B------:R-:W-:-:S05]  /*0120*/  ULDC.U8 UR13, c[0x0][0x388] ;  /* 0x0000e200000d7ab9 */ /* 0x000fca0000000000 */
[----:B------:R-:W1:Y:S08]  /*0130*/  S2UR UR4, SR_CTAID.Z ;  /* 0x00000000000479c3 */ /* 0x000e700000002700 */
[----:B------:R-:W5:Y:S01]  /*0140*/  @P2 LDC R0, c[0x0][0x3b0] ;  /* 0x0000ec00ff002b82 */ /* 0x000f620000000800 */
[----:B--2---:R-:W-:Y:S02]  /*0150*/  @P2 IMAD.MOV.U32 R2, RZ, RZ, R9 ;  /* 0x000000ffff022224 */ /* 0x004fe400078e0009 */
[----:B---3--:R-:W-:-:S06]  /*0160*/  @P2 IMAD.MOV.U32 R3, RZ, RZ, R8 ;  /* 0x000000ffff032224 */ /* 0x008fcc00078e0008 */
[----:B------:R-:W2:Y:S01]  /*0170*/  @P2 LDG.E.64 R2, desc[UR24][R2.64] ;  /* 0x0000001802022981 */ /* 0x000ea2000c1e1b00 */
[----:B------:R-:W-:Y:S02]  /*0180*/  UISETP.NE.U32.AND UP2, UPT, UR8, URZ, UPT ;  /* 0x0000003f0800728c */ /* 0x000fe4000bf45070 */
[----:B------:R-:W-:Y:S02]  /*0190*/  UISETP.NE.U32.AND UP1, UPT, UR6, URZ, UPT ;  /* 0x0000003f0600728c */ /* 0x000fe4000bf25070 */
[----:B------:R-:W-:Y:S02]  /*01a0*/  UISETP.NE.AND.EX UP2, UPT, UR9, URZ, UPT, UP2 ;  /* 0x0000003f0900728c */ /* 0x000fe4000bf45320 */
[----:B-1----:R-:W-:Y:S01]  /*01b0*/  ULOP3.LUT UR5, UR4, UR21, UR15, 0xfe, !UPT ;  /* 0x0000001504057292 */ /* 0x002fe2000f8efe0f */
[----:B------:R-:W-:Y:S01]  /*01c0*/  ULDC.64 UR8, c[0x0][0x2f0] ;  /* 0x0000bc0000087ab9 */ /* 0x000fe20000000a00 */
[----:B------:R-:W-:Y:S02]  /*01d0*/  UISETP.NE.AND.EX UP1, UPT, UR7, URZ, UPT, UP1 ;  /* 0x0000003f0700728c */ /* 0x000fe4000bf25310 */
[----:B------:R-:W-:Y:S01]  /*01e0*/  PLOP3.LUT P0, PT, PT, PT, UP2, 0x80, 0x0 ;  /* 0x000000000000781c */ /* 0x000fe20003f0f028 */
[----:B------:R-:W-:Y:S01]  /*01f0*/  UIMAD.WIDE UR8, UR15, 0x4, UR8 ;  /* 0x000000040f0878a5 */ /* 0x000fe2000f8e0208 */
[----:B----4-:R-:W-:Y:S01]  /*0200*/  LOP3.LUT P3, RZ, R104, UR5, RZ, 0xfc, !PT ;  /* 0x0000000568ff7c12 */ /* 0x010fe2000f86fcff */
[----:B------:R-:W-:Y:S01]  /*0210*/  ULDC.U8 UR5, c[0x0][0x3c2] ;  /* 0x0000f08000057ab9 */ /* 0x000fe20000000000 */
[----:B------:R-:W-:Y:S01]  /*0220*/  ULDC.64 UR6, c[0x0][0x2f8] ;  /* 0x0000be0000067ab9 */ /* 0x000fe20000000a00 */
[----:B------:R-:W-:-:S02]  /*0230*/  UISETP.NE.AND UP3, UPT, UR5, URZ, UPT ;  /* 0x0000003f0500728c */ /* 0x000fc4000bf65270 */
[----:B------:R-:W-:Y:S02]  /*0240*/  UISETP.EQ.U32.AND UP0, UPT, UR6, URZ, UPT ;  /* 0x0000003f0600728c */ /* 0x000fe4000bf02070 */
[----:B------:R-:W-:Y:S02]  /*0250*/  @UP1 ULDC.64 UR10, c[0x0][0x300] ;  /* 0x0000c000000a1ab9 */ /* 0x000fe40000000a00 */
[----:B------:R-:W-:Y:S02]  /*0260*/  UISETP.EQ.OR.EX UP0, UPT, UR7, URZ, !UP3, UP0 ;  /* 0x0000003f0700728c */ /* 0x000fe4000df02700 */
[----:B------:R-:W-:Y:S02]  /*0270*/  @UP1 UIMAD.WIDE UR10, UR15, 0x4, UR10 ;  /* 0x000000040f0a18a5 */ /* 0x000fe4000f8e020a */
[----:B------:R-:W1:Y:S01]  /*0280*/  @!P3 LDC.64 R6, c[0x0][0x3b8] ;  /* 0x0000ee00ff06bb82 */ /* 0x000e620000000a00 */
        /* <DEDUP_REMOVED lines=10> */
[----:B------:R-:W-:Y:S01]  /*0330*/  ULDC.64 UR8, c[0x0][0x2f8] ;  /* 0x0000be0000087ab9 */ /* 0x000fe20000000a00 */
[----:B-1----:R-:W-:Y:S02]  /*0340*/  @!P3 IMAD.MOV.U32 R4, RZ, RZ, R9 ;  /* 0x000000ffff04b224 */ /* 0x002fe400078e0009 */
[----:B------:R-:W-:-:S05]  /*0350*/  @!P3 IMAD.MOV.U32 R5, RZ, RZ, R8 ;  /* 0x000000ffff05b224 */ /* 0x000fca00078e0008 */
[----:B------:R1:W-:Y:S01]  /*0360*/  @!P3 STG.E.64 desc[UR24][R6.64+0x8], R4 ;  /* 0x000008040600b986 */ /* 0x0003e2000c101b18 */
[----:B------:R-:W-:Y:S01]  /*0370*/  PLOP3.LUT P2, PT, PT, PT, UP0, 0x80, 0x0 ;  /* 0x000000000000781c */ /* 0x000fe20003f4f008 */
[----:B------:R-:W-:Y:S02]  /*0380*/  UIMAD.WIDE UR8, UR15, 0x4, UR8 ;  /* 0x000000040f0878a5 */ /* 0x000fe4000f8e0208 */
[----:B-1----:R-:W2:Y:S04]  /*0390*/  @P0 LDG.E R6, desc[UR24][R2.64] ;  /* 0x0000001802060981 */ /* 0x002ea8000c1e1900 */
[----:B------:R1:W3:Y:S02]  /*03a0*/  @P0 LDG.E R5, desc[UR24][R2.64+0x4] ;  /* 0x0000041802050981 */ /* 0x0002e4000c1e1900 */
[----:B-1----:R-:W-:-:S02]  /*03b0*/  IMAD.U32 R2, RZ, RZ, UR10 ;  /* 0x0000000aff027e24 */ /* 0x002fc4000f8e00ff */
[----:B------:R-:W-:-:S05]  /*03c0*/  IMAD.U32 R3, RZ, RZ, UR11 ;  /* 0x0000000bff037e24 */ /* 0x000fca000f8e00ff */
[----:B------:R1:W4:Y:S02]  /*03d0*/  @P1 LDG.E R0, desc[UR24][R2.64] ;  /* 0x0000001802001981 */ /* 0x000324000c1e1900 */
[----:B-1----:R-:W-:Y:S02]  /*03e0*/  IMAD.U32 R2, RZ, RZ, UR8 ;  /* 0x00000008ff027e24 */ /* 0x002fe4000f8e00ff */
[----:B------:R-:W-:-:S05]  /*03f0*/  IMAD.U32 R3, RZ, RZ, UR9 ;  /* 0x00000009ff037e24 */ /* 0x000fca000f8e00ff */
[----:B------:R-:W5:Y:S01]  /*0400*/  @!P2 LDG.E R4, desc[UR24][R2.64] ;  /* 0x000000180204a981 */ /* 0x000f62000c1e1900 */
[----:B------:R-:W-:Y:S01]  /*0410*/  SHF.R.S32.HI R13, RZ, 0x1f, R104 ;  /* 0x0000001fff0d7819 */ /* 0x000fe20000011468 */
[----:B------:R-:W-:-:S03]  /*0420*/  UMOV UR8, 0xffffffff ;  /* 0xffffffff00087882 */ /* 0x000fc60000000000 */
[----:B------:R-:W-:Y:S02]  /*0430*/  LEA.HI R101, R13, R104, RZ, 0x5 ;  /* 0x000000680d657211 */ /* 0x000fe400078f28ff */
[----:B--2---:R-:W-:Y:S02]  /*0440*/  @P0 R2UR UR20, R6 ;  /* 0x00000000061402ca */ /* 0x004fe400000e0000 */
[----:B---3--:R-:W-:Y:S02]  /*0450*/  @P0 R2UR UR22, R5 ;  /* 0x00000000051602ca */ /* 0x008fe400000e0000 */
[----:B------:R-:W-:-:S04]  /*0460*/  ISETP.NE.U32.AND P0, PT, RZ, UR6, PT ;  /* 0x00000006ff007c0c */ /* 0x000fc8000bf05070 */
[----:B------:R-:W-:-:S07]  /*0470*/  ISETP.NE.AND.EX P0, PT, RZ, UR7, PT, P0 ;  /* 0x00000007ff007c0c */ /* 0x000fce000bf05300 */
[----:B------:R-:W-:-:S07]  /*0480*/  @UP2 UIADD3 UR22, UR22, -UR20, URZ ;  /* 0x8000001416162290 */ /* 0x000fce000fffe03f */
[----:B------:R-:W-:Y:S01]  /*0490*/  @!UP2 ULDC UR22, c[0x0][0x2c4] ;  /* 0x0000b1000016aab9 */ /* 0x000fe20000000800 */
[----:B----4-:R-:W-:Y:S02]  /*04a0*/  @P1 R2UR UR16, R0 ;  /* 0x00000000001012ca */ /* 0x010fe400000e0000 */
[----:B------:R-:W-:-:S05]  /*04b0*/  LOP3.LUT R0, R101, 0xffffffe0, RZ, 0xc0, !PT ;  /* 0xffffffe065007812 */ /* 0x000fca00078ec0ff */
[----:B------:R-:W-:Y:S01]  /*04c0*/  IMAD.IADD R96, R104, 0x1, -R0 ;  /* 0x0000000168607824 */ /* 0x000fe200078e0a00 */
[----:B-----5:R-:W-:Y:S01]  /*04d0*/  @!P2 R2UR UR8, R4 ;  /* 0x000000000408a2ca */ /* 0x020fe200000e0000 */
[----:B------:R-:W-:-:S14]  /*04e0*/  @!P0 BRA `(.L_x_1339) ;  /* 0x00000000001c8947 */ /* 0x000fdc0003800000 */
[----:B------:R-:W-:-:S13]  /*04f0*/  PLOP3.LUT P0, PT, PT, PT, UP3, 0x80, 0x0 ;  /* 0x000000000000781c */ /* 0x000fda0003f0f038 */
[----:B------:R-:W2:Y:S04]  /*0500*/  @P0 LDG.E R0, desc[UR24][R2.64+0x4] ;  /* 0x0000041802000981 */ /* 0x000ea8000c1e1900 */
[----:B------:R-:W3:Y:S01]  /*0510*/  @!P0 LDG.E R2, desc[UR24][R2.64] ;  /* 0x0000001802028981 */ /* 0x000ee2000c1e1900 */
[----:B--2---:R-:W-:-:S13]  /*0520*/  @P0 R2UR UR5, R0 ;  /* 0x00000000000502ca */ /* 0x004fda00000e0000 */
[----:B------:R-:W-:-:S07]  /*0530*/  @UP3 UIADD3 UR5, UR5, -UR8, URZ ;  /* 0x8000000805053290 */ /* 0x000fce000fffe03f */
[----:B---3--:R-:W-:Y:S01]  /*0540*/  @!P0 R2UR UR5, R2 ;  /* 0x00000000020582ca */ /* 0x008fe200000e0000 */
[----:B------:R-:W-:-:S14]  /*0550*/  BRA `(.L_x_1340) ;  /* 0x0000000000047947 */ /* 0x000fdc0003800000 */
.L_x_1339:
[----:B------:R-:W-:-:S05]  /*0560*/  ULDC UR5, c[0x0][0x2c8] ;  /* 0x0000b20000057ab9 */ /* 0x000fca0000000800 */
.L_x_1340:
        /* <DEDUP_REMOVED lines=36> */
[----:B------:R-:W1:Y:S01]  /*07b0*/  LDC R14, c[0x0][0x278] ;  /* 0x00009e00ff0e7b82 */ /* 0x000e620000000800 */
[----:B------:R-:W2:Y:S01]  /*07c0*/  S2R R7, SR_CTAID.Z ;  /* 0x0000000000077919 */ /* 0x000ea20000002700 */
[CC--:B------:R-:W-:Y:S01]  /*07d0*/  LEA.HI R5, R13.reuse, R104.reuse, RZ, 0x3 ;  /* 0x000000680d057211 */ /* 0x0c0fe200078f18ff */
[----:B------:R-:W-:Y:S01]  /*07e0*/  UIADD3 UR12, -UR19, UR22, URZ ;  /* 0x00000016130c7290 */ /* 0x000fe2000fffe13f */
[----:B------:R-:W-:Y:S01]  /*07f0*/  LEA.HI R18, R13, R104, RZ, 0x4 ;  /* 0x000000680d127211 */ /* 0x000fe200078f20ff */
[----:B------:R-:W-:Y:S01]  /*0800*/  ULDC UR5, c[0x0][0x270] ;  /* 0x00009c0000057ab9 */ /* 0x000fe20000000800 */
[----:B------:R-:W-:Y:S01]  /*0810*/  SHF.R.S32.HI R6, RZ, 0x3, R5 ;  /* 0x00000003ff067819 */ /* 0x000fe20000011405 */
[----:B------:R-:W-:Y:S02]  /*0820*/  UIMAD UR5, UR15, UR5, UR4 ;  /* 0x000000050f0572a4 */ /* 0x000fe4000f8e0204 */
[----:B------:R-:W-:Y:S02]  /*0830*/  UISETP.NE.AND UP1, UPT, UR20, -0x1, UPT ;  /* 0xffffffff1400788c */ /* 0x000fe4000bf25270 */
[----:B------:R-:W-:Y:S01]  /*0840*/  VIADD R4, R6, 0x20 ;  /* 0x0000002006047836 */ /* 0x000fe20000000000 */
[----:B------:R-:W-:-:S02]  /*0850*/  USHF.L.U32 UR11, UR5, 0x5, URZ ;  /* 0x00000005050b7899 */ /* 0x000fc4000800063f */
[----:B------:R-:W-:Y:S02]  /*0860*/  UISETP.NE.AND UP0, UPT, UR8, -0x1, UPT ;  /* 0xffffffff0800788c */ /* 0x000fe4000bf05270 */
[----:B------:R-:W-:Y:S01]  /*0870*/  ISETP.GE.AND P4, PT, R4, UR12, PT ;  /* 0x0000000c04007c0c */ /* 0x000fe2000bf86270 */
[----:B------:R-:W-:Y:S01]  /*0880*/  USHF.R.S32.HI UR10, URZ, 0x1f, UR11 ;  /* 0x0000001f3f0a7899 */ /* 0x000fe2000801140b */
[----:B------:R-:W-:Y:S01]  /*0890*/  IADD3 R106, P2, P1, R9, UR11, R96 ;  /* 0x0000000b096a7c10 */ /* 0x000fe2000f95e060 */
[----:B------:R-:W-:Y:S01]  /*08a0*/  ULDC UR39, c[0x0][0x2d8] ;  /* 0x0000b60000277ab9 */ /* 0x000fe20000000800 */
[----:B------:R-:W-:Y:S01]  /*08b0*/  @UP1 ULDC.64 UR6, c[0x0][0x240] ;  /* 0x0000900000061ab9 */ /* 0x000fe20000000a00 */
[----:B------:R-:W-:Y:S02]  /*08c0*/  @!UP1 USHF.R.S32.HI UR9, URZ, 0x1f, UR15 ;  /* 0x0000001f3f099899 */ /* 0x000fe4000801140f */
[----:B------:R3:W-:Y:S01]  /*08d0*/  STL [R1+0xd4], R106 ;  /* 0x0000d46a01007387 */ /* 0x0007e20000100800 */
[----:B-1----:R-:W-:Y:S01]  /*08e0*/  IABS R11, R14 ;  /* 0x0000000e000b7213 */ /* 0x002fe20000000000 */
[----:B------:R-:W-:-:S02]  /*08f0*/  @UP1 UIMAD.WIDE.U32 UR34, UR20, UR6, URZ ;  /* 0x00000006142212a5 */ /* 0x000fc4000f8e003f */
[----:B------:R-:W-:Y:S01]  /*0900*/  @UP0 UIADD3 UR31, UR16, UR8, URZ ;  /* 0x00000008101f0290 */ /* 0x000fe2000fffe03f */
[----:B------:R-:W1:Y:S01]  /*0910*/  I2F.RP R2, R11 ;  /* 0x0000000b00027306 */ /* 0x000e620000209400 */
[----:B------:R-:W-:-:S03]  /*0920*/  @UP1 UIMAD UR14, UR20, UR7, UR35 ;  /* 0x00000007140e12a4 */ /* 0x000fc6000f8e0223 */
[----:B------:R-:W-:Y:S01]  /*0930*/  @!UP1 ULDC.64 UR6, c[0x0][0x228] ;  /* 0x00008a0000069ab9 */ /* 0x000fe20000000a00 */
[----:B--2---:R-:W-:Y:S01]  /*0940*/  IABS R4, R7 ;  /* 0x0000000700047213 */ /* 0x004fe20000000000 */
[----:B------:R-:W-:Y:S01]  /*0950*/  @!UP1 UIMAD UR9, UR9, UR6, URZ ;  /* 0x00000006090992a4 */ /* 0x000fe2000f8e023f */
[----:B------:R-:W-:Y:S01]  /*0960*/  SHF.R.S32.HI R7, RZ, 0x1f, R6 ;  /* 0x0000001fff077819 */ /* 0x000fe20000011406 */
[----:B------:R-:W-:Y:S02]  /*0970*/  @!UP1 UIMAD.WIDE.U32 UR32, UR15, UR6, URZ ;  /* 0x000000060f2092a5 */ /* 0x000fe4000f8e003f */
[----:B------:R-:W-:Y:S01]  /*0980*/  @!UP1 UIMAD UR7, UR15, UR7, UR9 ;  /* 0x000000070f0792a4 */ /* 0x000fe2000f8e0209 */
[----:B------:R-:W-:Y:S01]  /*0990*/  ULDC UR6, c[0x0][0x2d4] ;  /* 0x0000b50000067ab9 */ /* 0x000fe20000000800 */
[----:B------:R-:W-:Y:S01]  /*09a0*/  @UP1 UMOV UR26, UR34 ;  /* 0x00000022001a1c82 */ /* 0x000fe20008000000 */
[----:B------:R-:W-:Y:S01]  /*09b0*/  UIMAD UR5, UR5, UR6, UR19 ;  /* 0x00000006050572a4 */ /* 0x000fe2000f8e0213 */
[----:B-1----:R-:W1:Y:S01]  /*09c0*/  MUFU.RCP R2, R2 ;  /* 0x0000000200027308 */ /* 0x002e620000001000 */
[----:B------:R-:W-:-:S02]  /*09d0*/  @!UP1 UIADD3 UR14, UR33, UR7, URZ ;  /* 0x00000007210e9290 */ /* 0x000fc4000fffe03f */
[----:B------:R-:W-:Y:S01]  /*09e0*/  UIMAD UR5, UR5, UR39, URZ ;  /* 0x00000027050572a4 */ /* 0x000fe2000f8e023f */
[----:B------:R-:W-:Y:S01]  /*09f0*/  @!UP1 UMOV UR26, UR32 ;  /* 0x00000020001a9c82 */ /* 0x000fe20008000000 */
[----:B-1----:R-:W-:-:S04]  /*0a00*/  VIADD R2, R2, 0xffffffe ;  /* 0x0ffffffe02027836 */ /* 0x002fc80000000000 */
[----:B------:R1:W2:Y:S02]  /*0a10*/  F2I.FTZ.U32.TRUNC.NTZ R3, R2 ;  /* 0x0000000200037305 */ /* 0x0002a4000021f000 */
[----:B-1----:R-:W-:Y:S02]  /*0a20*/  VIADD R2, R6, 0x30 ;  /* 0x0000003006027836 */ /* 0x002fe40000000000 */
[----:B--2---:R-:W-:-:S03]  /*0a30*/  IMAD.MOV R0, RZ, RZ, -R3 ;  /* 0x000000ffff007224 */ /* 0x004fc600078e0a03 */
[----:B------:R-:W-:Y:S01]  /*0a40*/  ISETP.GE.AND P3, PT, R2, UR12, PT ;  /* 0x0000000c02007c0c */ /* 0x000fe2000bf66270 */
[----:B------:R-:W-:Y:S02]  /*0a50*/  IMAD R0, R0, R11, RZ ;  /* 0x0000000b00007224 */ /* 0x000fe400078e02ff */
[----:B------:R-:W-:-:S04]  /*0a60*/  IMAD.MOV.U32 R2, RZ, RZ, RZ ;  /* 0x000000ffff027224 */ /* 0x000fc800078e00ff */
[----:B------:R-:W-:Y:S01]  /*0a70*/  IMAD.HI.U32 R2, R3, R0, R2 ;  /* 0x0000000003027227 */ /* 0x000fe200078e0002 */
[----:B------:R-:W-:-:S03]  /*0a80*/  SHF.R.S32.HI R3, RZ, 0x1f, R96 ;  /* 0x0000001fff037819 */ /* 0x000fc60000011460 */
[----:B------:R-:W-:Y:S01]  /*0a90*/  VIADD R0, R6, 0x40 ;  /* 0x0000004006007836 */ /* 0x000fe20000000000 */
[----:B------:R-:W-:Y:S01]  /*0aa0*/  IADD3.X R103, R8, UR10, R3, P2, P1 ;  /* 0x0000000a08677c10 */ /* 0x000fe200097e2403 */
[----:B------:R-:W-:Y:S01]  /*0ab0*/  @UP0 ULDC.64 UR10, c[0x0][0x248] ;  /* 0x00009200000a0ab9 */ /* 0x000fe20000000a00 */
[----:B------:R-:W-:Y:S01]  /*0ac0*/  PLOP3.LUT P1, PT, PT, PT, UP0, 0x80, 0x0 ;  /* 0x000000000000781c */ /* 0x000fe20003f2f008 */
[----:B------:R-:W-:Y:S01]  /*0ad0*/  @UP0 UIMAD.WIDE.U32 UR36, UR31, UR10, URZ ;  /* 0x0000000a1f2402a5 */ /* 0x000fe2000f8e003f */
[----:B------:R-:W-:Y:S01]  /*0ae0*/  ISETP.GE.AND P0, PT, R0, UR12, PT ;  /* 0x0000000c00007c0c */ /* 0x000fe2000bf06270 */
[----:B------:R-:W-:Y:S01]  /*0af0*/  IMAD.HI.U32 R0, R2, R4, RZ ;  /* 0x0000000402007227 */ /* 0x000fe200078e00ff */
[----:B------:R-:W-:-:S03]  /*0b00*/  @UP0 UIMAD UR31, UR31, UR11, URZ ;  /* 0x0000000b1f1f02a4 */ /* 0x000fc6000f8e023f */
[----:B------:R-:W-:Y:S01]  /*0b10*/  IMAD.MOV R2, RZ, RZ, -R0 ;  /* 0x000000ffff027224 */ /* 0x000fe200078e0a00 */
[----:B------:R-:W-:Y:S01]  /*0b20*/  @UP0 UIADD3 UR31, UR37, UR31, URZ ;  /* 0x0000001f251f0290 */ /* 0x000fe2000fffe03f */
[----:B------:R-:W-:Y:S01]  /*0b30*/  IMAD.SHL.U32 R3, R6, 0x40, RZ ;  /* 0x0000004006037824 */ /* 0x000fe200078e00ff */
[----:B------:R-:W-:Y:S01]  /*0b40*/  @UP0 UMOV UR34, UR36 ;  /* 0x0000002400220c82 */ /* 0x000fe20008000000 */
[----:B------:R-:W-:Y:S01]  /*0b50*/  IMAD R2, R11, R2, R4 ;  /* 0x000000020b027224 */ /* 0x000fe200078e0204 */
[----:B------:R-:W-:Y:S01]  /*0b60*/  LOP3.LUT R4, R5, 0xfffffff8, RZ, 0xc0, !PT ;  /* 0xfffffff805047812 */ /* 0x000fe200078ec0ff */
[----:B------:R-:W-:Y:S01]  /*0b70*/  IMAD.U32 R8, RZ, RZ, UR21 ;  /* 0x00000015ff087e24 */ /* 0x000fe2000f8e00ff */
[----:B------:R-:W-:Y:S02]  /*0b80*/  LOP3.LUT R3, R3, 0x1c0, RZ, 0xc0, !PT ;  /* 0x000001c003037812 */ /* 0x000fe400078ec0ff */
[----:B------:R-:W-:Y:S01]  /*0b90*/  ISETP.GT.U32.AND P5, PT, R11, R2, PT ;  /* 0x000000020b00720c */ /* 0x000fe20003fa4070 */
[----:B------:R-:W-:-:S02]  /*0ba0*/  IMAD.IADD R22, R104, 0x1, -R4 ;  /* 0x0000000168167824 */ /* 0x000fc400078e0a04 */
[----:B------:R-:W-:-:S04]  /*0bb0*/  IMAD.WIDE R8, R8, 0x80, R6 ;  /* 0x0000008008087825 */ /* 0x000fc800078e0206 */
[----:B------:R-:W-:-:S05]  /*0bc0*/  IMAD.SHL.U32 R136, R22, 0x8, RZ ;  /* 0x0000000816887824 */ /* 0x000fca00078e00ff */
[----:B------:R-:W-:Y:S02]  /*0bd0*/  LOP3.LUT R4, R3, 0x38, R136, 0xf8, !PT ;  /* 0x0000003803047812 */ /* 0x000fe400078ef888 */
[----:B------:R-:W-:Y:S01]  /*0be0*/  SHF.R.U32.HI R3, RZ, 0x3, R3 ;  /* 0x00000003ff037819 */ /* 0x000fe20000011603 */
[----:B---3--:R-:W-:Y:S06]  /*0bf0*/  @P1 BRA `(.L_x_1342) ;  /* 0x0000000000301947 */ /* 0x008fec0003800000 */
        /* <DEDUP_REMOVED lines=12> */
.L_x_1342:
        /* <DEDUP_REMOVED lines=32> */
.L_x_1343:
        /* <DEDUP_REMOVED lines=10> */
[----:B------:R-:W-:Y:S01]  /*0f60*/  IMAD.IADD R21, R4, 0x1, -R11 ;  /* 0x0000000104157824 */ /* 0x000fe200078e0a0b */
[----:B------:R-:W-:Y:S01]  /*0f70*/  LOP3.LUT R212, R12, 0xfffffe00, R212, 0xf8, !PT ;  /* 0xfffffe000cd47812 */ /* 0x000fe200078ef8d4 */
[----:B------:R-:W-:Y:S01]  /*0f80*/  @P6 VIADD R0, R0, 0x1 ;  /* 0x0000000100006836 */ /* 0x000fe20000000000 */
[----:B------:R-:W-:Y:S01]  /*0f90*/  IADD3.X R11, R3, UR31, R5, P1, !PT ;  /* 0x0000001f030b7c10 */ /* 0x000fe20008ffe405 */
[----:B------:R-:W-:Y:S01]  /*0fa0*/  IMAD.WIDE.U32 R2, R6, UR8, R136 ;  /* 0x0000000806027c25 */ /* 0x000fe2000f8e0088 */
[----:B------:R-:W-:Y:S01]  /*0fb0*/  IADD3 R4, P1, R136, UR26, RZ ;  /* 0x0000001a88047c10 */ /* 0x000fe2000ff3e0ff */
[----:B------:R-:W1:Y:S01]  /*0fc0*/  S2UR UR31, SR_CgaCtaId ;  /* 0x00000000001f79c3 */ /* 0x000e620000008800 */
[----:B------:R-:W-:Y:S01]  /*0fd0*/  @!P2 IADD3 R0, -R0, RZ, RZ ;  /* 0x000000ff0000a210 */ /* 0x000fe20007ffe1ff */
[----:B------:R-:W-:Y:S01]  /*0fe0*/  IMAD R5, R7, UR8, RZ ;  /* 0x0000000807057c24 */ /* 0x000fe2000f8e02ff */
[----:B------:R-:W-:Y:S01]  /*0ff0*/  IADD3 R2, P2, R2, UR32, RZ ;  /* 0x0000002002027c10 */ /* 0x000fe2000ff5e0ff */
[----:B------:R-:W-:Y:S01]  /*1000*/  VIADD R107, R136, 0x40 ;  /* 0x00000040886b7836 */ /* 0x000fe20000000000 */
[----:B------:R-:W-:Y:S01]  /*1010*/  @!P5 LOP3.LUT R0, RZ, R14, RZ, 0x33, !PT ;  /* 0x0000000eff00d212 */ /* 0x000fe200078e33ff */
[C---:B------:R-:W-:Y:S01]  /*1020*/  IMAD R13, R6.reuse, UR9, R5 ;  /* 0x00000009060d7c24 */ /* 0x040fe2000f8e0205 */
[----:B------:R-:W-:Y:S01]  /*1030*/  IADD3.X R5, R137, UR14, RZ, P1, !PT ;  /* 0x0000000e89057c10 */ /* 0x000fe20008ffe4ff */
[----:B------:R-:W-:Y:S01]  /*1040*/  ULDC.64 UR14, c[0x0][0x268] ;  /* 0x00009a00000e7ab9 */ /* 0x000fe20000000a00 */
[----:B------:R-:W-:Y:S01]  /*1050*/  SHF.R.S32.HI R12, RZ, 0x1f, R0 ;  /* 0x0000001fff0c7819 */ /* 0x000fe20000011400 */
[----:B------:R-:W-:Y:S01]  /*1060*/  VIADD R20, R6, 0x10 ;  /* 0x0000001006147836 */ /* 0x000fe20000000000 */
[----:B------:R-:W-:Y:S01]  /*1070*/  IADD3.X R3, R3, UR17, R13, P2, !PT ;  /* 0x0000001103037c10 */ /* 0x000fe200097fe40d */
[----:B------:R-:W-:Y:S01]  /*1080*/  ULDC.64 UR16, c[0x0][0x260] ;  /* 0x0000980000107ab9 */ /* 0x000fe20000000a00 */
[----:B------:R-:W-:Y:S01]  /*1090*/  IMAD.WIDE.U32 R16, R16, UR4, R4 ;  /* 0x0000000410107c25 */ /* 0x000fe2000f8e0004 */
[----:B------:R-:W-:Y:S01]  /*10a0*/  ISETP.GE.AND P6, PT, R6, UR12, PT ;  /* 0x0000000c06007c0c */ /* 0x000fe2000bfc6270 */
[----:B------:R-:W-:Y:S01]  /*10b0*/  UIMAD UR7, UR4, UR7, UR23 ;  /* 0x00000007040772a4 */ /* 0x000fe2000f8e0217 */
[----:B------:R-:W-:Y:S01]  /*10c0*/  ISETP.GE.AND P5, PT, R20, UR12, PT ;  /* 0x0000000c14007c0c */ /* 0x000fe2000bfa6270 */
[----:B------:R-:W-:Y:S01]  /*10d0*/  IMAD.WIDE.U32 R28, R0, UR16, R10 ;  /* 0x00000010001c7c25 */ /* 0x000fe2000f8e000a */
[----:B------:R-:W-:-:S02]  /*10e0*/  UMOV UR4, 0x400 ;  /* 0x0000040000047882 */ /* 0x000fc40000000000 */
[----:B------:R-:W-:Y:S01]  /*10f0*/  R2P PR, R21, 0x6 ;  /* 0x0000000615007804 */ /* 0x000fe20000000000 */
[----:B------:R-:W-:Y:S01]  /*1100*/  IMAD.WIDE.U32 R26, R0, UR14, R2 ;  /* 0x0000000e001a7c25 */ /* 0x000fe2000f8e0002 */
[----:B------:R2:W-:Y:S01]  /*1110*/  STL.64 [R1+0xc8], R28 ;  /* 0x0000c81c01007387 */ /* 0x0005e20000100a00 */
[----:B------:R-:W-:Y:S01]  /*1120*/  IADD3 R11, R17, UR7, RZ ;  /* 0x00000007110b7c10 */ /* 0x000fe2000fffe0ff */
[----:B-1----:R-:W-:Y:S01]  /*1130*/  ULEA UR4, UR31, UR4, 0x18 ;  /* 0x000000041f047291 */ /* 0x002fe2000f8ec03f */
[----:B------:R-:W-:Y:S01]  /*1140*/  IMAD R4, R12, UR16, RZ ;  /* 0x000000100c047c24 */ /* 0x000fe2000f8e02ff */
[----:B------:R2:W-:Y:S01]  /*1150*/  STL.64 [R1+0xe0], R26 ;  /* 0x0000e01a01007387 */ /* 0x0005e20000100a00 */
[----:B------:R-:W-:Y:S01]  /*1160*/  IMAD.MOV.U32 R3, RZ, RZ, 0x20 ;  /* 0x00000020ff037424 */ /* 0x000fe200078e00ff */
[----:B------:R-:W-:Y:S01]  /*1170*/  IADD3 R2, R6, 0x50, RZ ;  /* 0x0000005006027810 */ /* 0x000fe20007ffe0ff */
[----:B------:R-:W-:Y:S01]  /*1180*/  IMAD R24, R0, UR17, R4 ;  /* 0x0000001100187c24 */ /* 0x000fe2000f8e0204 */
[----:B------:R2:W-:Y:S01]  /*1190*/  STL [R1+0xb8], R107 ;  /* 0x0000b86b01007387 */ /* 0x0005e20000100800 */
[----:B------:R-:W-:Y:S01]  /*11a0*/  IMAD R4, R12, UR14, RZ ;  /* 0x0000000e0c047c24 */ /* 0x000fe2000f8e02ff */
[----:B------:R-:W-:-:S02]  /*11b0*/  SEL R3, R3, 0xffffffe0, !P2 ;  /* 0xffffffe003037807 */ /* 0x000fc40005000000 */
[----:B------:R-:W-:Y:S01]  /*11c0*/  LEA R212, R212, UR4, 0x1 ;  /* 0x00000004d4d47c11 */ /* 0x000fe2000f8e08ff */
[----:B------:R-:W-:Y:S01]  /*11d0*/  IMAD R25, R0, UR15, R4 ;  /* 0x0000000f00197c24 */ /* 0x000fe2000f8e0204 */
[----:B------:R-:W-:-:S04]  /*11e0*/  MOV R4, 0x10 ;  /* 0x0000001000047802 */ /* 0x000fc80000000f00 */
        /* <DEDUP_REMOVED lines=28> */
.L_x_1345:
[----:B------:R-:W-:Y:S05]  /*13b0*/  BSYNC B0 ;  /* 0x0000000000007941 */ /* 0x000fea0003800000 */
.L_x_1344:
        /* <DEDUP_REMOVED lines=33> */
.L_x_1347:
[----:B------:R-:W-:Y:S05]  /*15d0*/  BSYNC B0 ;  /* 0x0000000000007941 */ /* 0x000fea0003800000 */
.L_x_1346:
[----:B------:R-:W-:Y:S01]  /*15e0*/  SHF.R.S32.HI R19, RZ, 0x4, R18 ;  /* 0x00000004ff137819 */ /* 0x000fe20000011412 */
[----:B------:R-:W-:Y:S01]  /*15f0*/  UIADD3 UR31, UR27, -0x1, URZ ;  /* 0xffffffff1b1f7890 */ /* 0x000fe2000fffe03f */
[----:B------:R-:W-:Y:S01]  /*1600*/  BSSY B0, `(.L_x_1348) ;  /* 0x0000022000007945 */ /* 0x000fe20003800000 */
[----:B------:R-:W-:Y:S02]  /*1610*/  ISETP.GE.AND P5, PT, R5, UR12, PT ;  /* 0x0000000c05007c0c */ /* 0x000fe4000bfa6270 */
[----:B------:R-:W-:Y:S01]  /*1620*/  LEA.HI R5, R18, R19, RZ, 0x1 ;  /* 0x0000001312057211 */ /* 0x000fe200078f08ff */
[----:B------:R-:W-:Y:S01]  /*1630*/  VIADD R18, R6, 0x70 ;  /* 0x0000007006127836 */ /* 0x000fe20000000000 */
        /* <DEDUP_REMOVED lines=30> */
.L_x_1349:
[----:B------:R-:W-:Y:S05]  /*1820*/  BSYNC B0 ;  /* 0x0000000000007941 */ /* 0x000fea0003800000 */
.L_x_1348:
[----:B------:R-:W-:Y:S01]  /*1830*/  LOP3.LUT R5, R5, 0xfffffffe, RZ, 0xc0, !PT ;  /* 0xfffffffe05057812 */ /* 0x000fe200078ec0ff */
[----:B------:R-:W-:Y:S01]  /*1840*/  UIMAD UR23, UR31, -0x20, UR30 ;  /* 0xffffffe01f1778a4 */ /* 0x000fe2000f8e021e */
[----:B------:R-:W-:Y:S01]  /*1850*/  BSSY B0, `(.L_x_1350) ;  /* 0x0000021000007945 */ /* 0x000fe20003800000 */
[----:B------:R-:W-:Y:S02]  /*1860*/  ISETP.GE.AND P4, PT, R18, UR12, PT ;  /* 0x0000000c12007c0c */ /* 0x000fe4000bf86270 */
[----:B------:R-:W-:Y:S01]  /*1870*/  IMAD.IADD R19, R19, 0x1, -R5 ;  /* 0x0000000113137824 */ /* 0x000fe200078e0a05 */
        /* <DEDUP_REMOVED lines=30> */
.L_x_1351:
[----:B------:R-:W-:Y:S05]  /*1a60*/  BSYNC B0 ;  /* 0x0000000000007941 */ /* 0x000fea0003800000 */
.L_x_1350:
        /* <DEDUP_REMOVED lines=31> */
.L_x_1353:
[----:B------:R-:W-:Y:S05]  /*1c60*/  BSYNC B0 ;  /* 0x0000000000007941 */ /* 0x000fea0003800000 */
.L_x_1352:
        /* <DEDUP_REMOVED lines=31> */
.L_x_1355:
[----:B------:R-:W-:Y:S05]  /*1e60*/  BSYNC B0 ;  /* 0x0000000000007941 */ /* 0x000fea0003800000 */
.L_x_1354:
        /* <DEDUP_REMOVED lines=31> */
.L_x_1357:
[----:B------:R-:W-:Y:S05]  /*2060*/  BSYNC B0 ;  /* 0x0000000000007941 */ /* 0x000fea0003800000 */
.L_x_1356:
        /* <DEDUP_REMOVED lines=30> */
.L_x_1359:
[----:B------:R-:W-:Y:S05]  /*2250*/  BSYNC B0 ;  /* 0x0000000000007941 */ /* 0x000fea0003800000 */
.L_x_1358:
[----:B------:R-:W-:Y:S01]  /*2260*/  IMAD.IADD R111, R29, 0x1, R24 ;  /* 0x000000011d6f7824 */ /* 0x000fe200078e0218 */
[----:B------:R-:W-:Y:S01]  /*2270*/  USHF.L.U64.HI UR40, UR10, 0x5, UR11 ;  /* 0x000000050a287899 */ /* 0x000fe2000801020b */
[----:B------:R-:W-:Y:S01]  /*2280*/  IMAD.MOV.U32 R110, RZ, RZ, R28 ;  /* 0x000000ffff6e7224 */ /* 0x000fe200078e001c */
[----:B------:R-:W-:Y:S01]  /*2290*/  ISETP.GE.AND P0, PT, R6, UR23, PT ;  /* 0x0000001706007c0c */ /* 0x000fe2000bf06270 */
[----:B------:R-:W-:Y:S01]  /*22a0*/  IMAD.SHL.U32 R0, R21, 0x40, RZ ;  /* 0x0000004015007824 */ /* 0x000fe200078e00ff */
[----:B------:R-:W-:Y:S01]  /*22b0*/  USHF.R.S32.HI UR26, URZ, 0x1f, UR31 ;  /* 0x0000001f3f1a7899 */ /* 0x000fe2000801141f */
[----:B------:R-:W-:Y:S01]  /*22c0*/  IMAD.SHL.U32 R2, R19, 0x8, RZ ;  /* 0x0000000813027824 */ /* 0x000fe200078e00ff */
[----:B------:R2:W-:Y:S01]  /*22d0*/  STL.64 [R1+0xc0], R110 ;  /* 0x0000c06e01007387 */ /* 0x0005e20000100a00 */
[----:B------:R-:W-:Y:S01]  /*22e0*/  USHF.L.U32 UR41, UR10, 0x5, URZ ;  /* 0x000000050a297899 */ /* 0x000fe2000800063f */
[----:B------:R-:W-:Y:S01]  /*22f0*/  LOP3.LUT R0, R0, 0x1c0, RZ, 0xc0, !PT ;  /* 0x000001c000007812 */ /* 0x000fe200078ec0ff */
[----:B------:R-:W-:Y:S01]  /*2300*/  UIMAD UR6, UR40, UR31, URZ ;  /* 0x0000001f280672a4 */ /* 0x000fe2000f8e023f */
[----:B------:R-:W-:Y:S01]  /*2310*/  IMAD.U32 R12, RZ, RZ, UR31 ;  /* 0x0000001fff0c7e24 */ /* 0x000fe2000f8e00ff */
[----:B------:R-:W-:Y:S01]  /*2320*/  BSSY B0, `(.L_x_1360) ;  /* 0x000001e000007945 */ /* 0x000fe20003800000 */
[----:B------:R-:W-:Y:S01]  /*2330*/  LOP3.LUT R2, R0, 0x8, R2, 0xf8, !PT ;  /* 0x0000000800027812 */ /* 0x000fe200078ef802 */
[----:B------:R-:W-:Y:S01]  /*2340*/  UIMAD UR6, UR26, UR41, UR6 ;  /* 0x000000291a0672a4 */ /* 0x000fe2000f8e0206 */
[----:B------:R-:W-:Y:S01]  /*2350*/  SHF.R.U32.HI R0, RZ, 0x3, R0 ;  /* 0x00000003ff007819 */ /* 0x000fe20000011600 */
[----:B-1----:R-:W-:Y:S01]  /*2360*/  IMAD.WIDE.U32 R8, R12, UR41, R110 ;  /* 0x000000290c087c25 */ /* 0x002fe2000f8e006e */
[----:B------:R-:W-:-:S02]  /*2370*/  ISETP.GE.AND P3, PT, R20, UR23, PT ;  /* 0x0000001714007c0c */ /* 0x000fc4000bf66270 */
[----:B------:R-:W-:Y:S01]  /*2380*/  LOP3.LUT R100, R2, R0, RZ, 0x3c, !PT ;  /* 0x0000000002647212 */ /* 0x000fe200078e3cff */
[----:B------:R-:W-:Y:S01]  /*2390*/  VIADD R2, R9, UR6 ;  /* 0x0000000609027c36 */ /* 0x000fe20008000000 */
[----:B------:R-:W-:Y:S01]  /*23a0*/  SHF.R.S32.HI R102, RZ, 0x5, R101 ;  /* 0x00000005ff667819 */ /* 0x000fe20000011465 */
[----:B------:R-:W-:Y:S08]  /*23b0*/  @P0 BRA `(.L_x_1361) ;  /* 0x0000000000500947 */ /* 0x000ff00003800000 */
        /* <DEDUP_REMOVED lines=20> */
.L_x_1361:
[----:B------:R-:W-:Y:S05]  /*2500*/  BSYNC B0 ;  /* 0x0000000000007941 */ /* 0x000fea0003800000 */
.L_x_1360:
        /* <DEDUP_REMOVED lines=27> */
.L_x_1363:
[----:B------:R-:W-:Y:S05]  /*26c0*/  BSYNC B0 ;  /* 0x0000000000007941 */ /* 0x000fea0003800000 */
.L_x_1362:
[----:B------:R-:W0:Y:S01]  /*26d0*/  LDGDEPBAR ;  /* 0x00000000000079af */ /* 0x000e220000000000 */
[----:B------:R-:W-:Y:S01]  /*26e0*/  ISETP.GE.AND P0, PT, R6, UR23, PT ;  /* 0x0000001706007c0c */ /* 0x000fe2000bf06270 */
[----:B-1----:R-:W-:Y:S01]  /*26f0*/  IMAD.IADD R9, R27, 0x1, R25 ;  /* 0x000000011b097824 */ /* 0x002fe200078e0219 */
[----:B------:R-:W-:Y:S01]  /*2700*/  LEA.HI R99, R5, R96, RZ, 0x2 ;  /* 0x0000006005637211 */ /* 0x000fe200078f10ff */
[----:B------:R-:W-:Y:S01]  /*2710*/  IMAD.MOV.U32 R8, RZ, RZ, R26 ;  /* 0x000000ffff087224 */ /* 0x000fe200078e001a */
[----:B------:R-:W-:Y:S01]  /*2720*/  USHF.L.U64.HI UR14, UR8, 0x5, UR9 ;  /* 0x00000005080e7899 */ /* 0x000fe20008010209 */
[----:B------:R-:W-:Y:S01]  /*2730*/  IMAD.SHL.U32 R2, R23, 0x40, RZ ;  /* 0x0000004017027824 */ /* 0x000fe200078e00ff */
[----:B------:R-:W-:Y:S01]  /*2740*/  LEA R5, R102, UR19, 0x4 ;  /* 0x0000001366057c11 */ /* 0x000fe2000f8e20ff */
[----:B------:R-:W-:Y:S01]  /*2750*/  IMAD.SHL.U32 R0, R22, 0x40, RZ ;  /* 0x0000004016007824 */ /* 0x000fe200078e00ff */
[----:B------:R1:W-:Y:S01]  /*2760*/  STL.64 [R1+0xd8], R8 ;  /* 0x0000d80801007387 */ /* 0x0003e20000100a00 */
[----:B------:R-:W-:Y:S01]  /*2770*/  IMAD.SHL.U32 R6, R6, 0x8, RZ ;  /* 0x0000000806067824 */ /* 0x000fe200078e00ff */
[----:B------:R-:W-:Y:S01]  /*2780*/  LOP3.LUT R98, R2, 0xfffffe00, RZ, 0xc0, !PT ;  /* 0xfffffe0002627812 */ /* 0x000fe200078ec0ff */
[----:B------:R-:W-:Y:S01]  /*2790*/  IMAD.U32 R7, RZ, RZ, UR30 ;  /* 0x0000001eff077e24 */ /* 0x000fe2000f8e00ff */
[----:B------:R-:W-:Y:S01]  /*27a0*/  LOP3.LUT R0, R0, 0x1c0, RZ, 0xc0, !PT ;  /* 0x000001c000007812 */ /* 0x000fe200078ec0ff */
[----:B------:R-:W-:Y:S01]  /*27b0*/  USHF.L.U32 UR15, UR8, 0x5, URZ ;  /* 0x00000005080f7899 */ /* 0x000fe2000800063f */
[----:B------:R-:W-:Y:S01]  /*27c0*/  SHF.R.S32.HI R97, RZ, 0x2, R99 ;  /* 0x00000002ff617819 */ /* 0x000fe20000011463 */
[----:B------:R-:W-:Y:S01]  /*27d0*/  IMAD R2, R102, 0x400, R98 ;  /* 0x0000040066027824 */ /* 0x000fe200078e0262 */
[----:B------:R-:W-:Y:S01]  /*27e0*/  LOP3.LUT R6, R0, 0x8, R6, 0xf8, !PT ;  /* 0x0000000800067812 */ /* 0x000fe200078ef806 */
[----:B------:R-:W-:Y:S01]  /*27f0*/  UIMAD UR6, UR14, UR31, URZ ;  /* 0x0000001f0e0672a4 */ /* 0x000fe2000f8e023f */
[----:B------:R-:W-:Y:S01]  /*2800*/  IADD3 R5, R5, 0x1, R97 ;  /* 0x0000000105057810 */ /* 0x000fe20007ffe061 */
[----:B------:R-:W-:Y:S01]  /*2810*/  IMAD.IADD R2, R100, 0x1, R2 ;  /* 0x0000000164027824 */ /* 0x000fe200078e0202 */
[----:B------:R-:W-:Y:S01]  /*2820*/  SHF.R.U32.HI R0, RZ, 0x3, R0 ;  /* 0x00000003ff007819 */ /* 0x000fe20000011600 */
[----:B------:R-:W-:Y:S01]  /*2830*/  UIMAD UR6, UR26, UR15, UR6 ;  /* 0x0000000f1a0672a4 */ /* 0x000fe2000f8e0206 */
[----:B------:R-:W-:Y:S01]  /*2840*/  IADD3 R5, R7, -UR22, R5 ;  /* 0x8000001607057c10 */ /* 0x000fe2000fffe005 */
[----:B------:R-:W-:-:S04]  /*2850*/  DEPBAR.LE SB0, 0x0 ;  /* 0x000080000000791a */ /* 0x000fc80000000000 */
[----:B------:R-:W-:Y:S01]  /*2860*/  BAR.SYNC.DEFER_BLOCKING 0x0 ;  /* 0x0000000000007b1d */ /* 0x000fe20000010000 */
[----:B------:R-:W-:Y:S01]  /*2870*/  LOP3.LUT R0, R6, R0, RZ, 0x3c, !PT ;  /* 0x0000000006007212 */ /* 0x000fe200078e3cff */
[----:B------:R-:W-:Y:S01]  /*2880*/  IMAD.WIDE.U32 R6, R12, UR15, R8 ;  /* 0x0000000f0c067c25 */ /* 0x000fe2000f8e0008 */
[----:B------:R-:W-:Y:S02]  /*2890*/  LEA R198, R2, UR4, 0x1 ;  /* 0x0000000402c67c11 */ /* 0x000fe4000f8e08ff */
[----:B------:R-:W-:Y:S01]  /*28a0*/  ISETP.GE.AND P3, PT, R20, UR23, PT ;  /* 0x0000001714007c0c */ /* 0x000fe2000bf66270 */
        /* <DEDUP_REMOVED lines=27> */
.L_x_1365:
[----:B------:R-:W-:Y:S05]  /*2a60*/  BSYNC B0 ;  /* 0x0000000000007941 */ /* 0x000fea0003800000 */
.L_x_1364:
        /* <DEDUP_REMOVED lines=29> */
.L_x_1367:
[----:B------:R-:W-:Y:S05]  /*2c40*/  BSYNC B0 ;  /* 0x0000000000007941 */ /* 0x000fea0003800000 */
.L_x_1366:
[----:B--2---:R-:W-:Y:S01]  /*2c50*/  LDSM.16.M88.4 R28, [R196+0x8000] ;  /* 0x00800000c41c783b */ /* 0x004fe20000000200 */
[----:B------:R-:W-:Y:S01]  /*2c60*/  R2P PR, R22, 0x6 ;  /* 0x0000000616007804 */ /* 0x000fe20000000000 */
[C---:B------:R-:W-:Y:S01]  /*2c70*/  VIADD R0, R196.reuse, 0x8000 ;  /* 0x00008000c4007836 */ /* 0x040fe20000000000 */
[----:B------:R-:W-:Y:S01]  /*2c80*/  UISETP.GE.AND UP0, UPT, UR27, 0x2, UPT ;  /* 0x000000021b00788c */ /* 0x000fe2000bf06270 */
[----:B-1----:R-:W1:Y:S01]  /*2c90*/  LDSM.16.M88.4 R8, [R198+0x2000] ;  /* 0x00200000c608783b */ /* 0x002e620000000200 */
[----:B------:R-:W-:Y:S01]  /*2ca0*/  VIADD R207, R196, 0x8020 ;  /* 0x00008020c4cf7836 */ /* 0x000fe20000000000 */
[----:B------:R-:W-:Y:S01]  /*2cb0*/  SHF.L.U32 R104, R104, 0x1, RZ ;  /* 0x0000000168687819 */ /* 0x000fe200000006ff */
[--C-:B------:R-:W-:Y:S01]  /*2cc0*/  IMAD R200, R4, 0x2, R198.reuse ;  /* 0x0000000204c87824 */ /* 0x100fe200078e02c6 */
[----:B------:R-:W2:Y:S01]  /*2cd0*/  LDSM.16.M88.4 R36, [R196+0x8800] ;  /* 0x00880000c424783b */ /* 0x000ea20000000200 */
[C---:B------:R-:W-:Y:S01]  /*2ce0*/  IMAD R206, R3.reuse, 0x2, R198 ;  /* 0x0000000203ce7824 */ /* 0x040fe200078e02c6 */
[----:B------:R-:W-:Y:S01]  /*2cf0*/  PLOP3.LUT P0, PT, PT, PT, UP0, 0x80, 0x0 ;  /* 0x000000000000781c */ /* 0x000fe20003f0f008 */
[----:B------:R-:W-:Y:S01]  /*2d00*/  IMAD.U32 R2, RZ, RZ, UR21 ;  /* 0x00000015ff027e24 */ /* 0x000fe2000f8e00ff */
[----:B------:R-:W5:Y:S01]  /*2d10*/  LDSM.16.M88.4 R16, [R198] ;  /* 0x00000000c610783b */ /* 0x000f620000000200 */
[----:B------:R-:W-:Y:S01]  /*2d20*/  LEA R205, R3, R200, 0x1 ;  /* 0x000000c803cd7211 */ /* 0x000fe200078e08ff */
[----:B------:R-:W-:Y:S01]  /*2d30*/  UIADD3 UR26, UR29, 0x646e171e, URZ ;  /* 0x646e171e1d1a7890 */ /* 0x000fe2000fffe03f */
[----:B------:R-:W-:Y:S01]  /*2d40*/  @P1 IADD3 R207, R0, -0x20, RZ ;  /* 0xffffffe000cf1810 */ /* 0x000fe20007ffe0ff */
[----:B---34-:R-:W-:Y:S01]  /*2d50*/  LDSM.16.M88.4 R12, [R200+0x2000] ;  /* 0x00200000c80c783b */ /* 0x018fe20000000200 */
[----:B------:R-:W-:Y:S01]  /*2d60*/  IMAD.MOV.U32 R0, RZ, RZ, 0x40 ;  /* 0x00000040ff007424 */ /* 0x000fe200078e00ff */
[----:B------:R-:W-:Y:S01]  /*2d70*/  UIADD3 UR23, UR28, -0x4ab325aa, URZ ;  /* 0xb54cda561c177890 */ /* 0x000fe2000fffe03f */
[----:B------:R-:W-:Y:S01]  /*2d80*/  IMAD R105, R2, 0x8, R102 ;  /* 0x0000000802697824 */ /* 0x000fe200078e0266 */
[----:B------:R-:W3:Y:S01]  /*2d90*/  LDSM.16.M88.4 R40, [R207] ;  /* 0x00000000cf28783b */ /* 0x000ee20000000200 */
[----:B------:R-:W-:Y:S01]  /*2da0*/  UMOV UR42, UR31 ;  /* 0x0000001f002a7c82 */ /* 0x000fe20008000000 */
[----:B------:R-:W-:Y:S01]  /*2db0*/  SEL R0, R0, 0xffffffc0, !P2 ;  /* 0xffffffc000007807 */ /* 0x000fe20005000000 */
[C---:B------:R-:W-:Y:S01]  /*2dc0*/  VIADD R210, R207.reuse, 0x800 ;  /* 0x00000800cfd27836 */ /* 0x040fe20000000000 */
[----:B------:R-:W4:Y:S01]  /*2dd0*/  LDSM.16.M88.4 R48, [R207+0x800] ;  /* 0x00080000cf30783b */ /* 0x000f220000000200 */
[----:B------:R-:W-:Y:S01]  /*2de0*/  LOP3.LUT R108, R104, 0x6, RZ, 0xc0, !PT ;  /* 0x00000006686c7812 */ /* 0x000fe200078ec0ff */
[----:B------:R-:W-:Y:S01]  /*2df0*/  VIADD R208, R207, 0x1800 ;  /* 0x00001800cfd07836 */ /* 0x000fe20000000000 */
[----:B------:R-:W-:Y:S01]  /*2e00*/  VIMNMX R138, R5, UR30, PT ;  /* 0x0000001e058a7c48 */ /* 0x000fe2000bfe0100 */
[----:B------:R-:W4:Y:S01]  /*2e10*/  LDSM.16.M88.4 R24, [R200] ;  /* 0x00000000c818783b */ /* 0x000f220000000200 */
[----:B------:R-:W-:Y:S01]  /*2e20*/  IMAD.IADD R204, R196, 0x1, R0 ;  /* 0x00000001c4cc7824 */ /* 0x000fe200078e0200 */
[----:B------:R-:W-:Y:S01]  /*2e30*/  IADD3 R209, R207, 0x1000, RZ ;  /* 0x00001000cfd17810 */ /* 0x000fe20007ffe0ff */
[----:B------:R-:W-:Y:S01]  /*2e40*/  IMAD.IADD R203, R0, 0x1, R207 ;  /* 0x0000000100cb7824 */ /* 0x000fe200078e02cf */
[----:B------:R-:W-:Y:S01]  /*2e50*/  LDSM.16.M88.4 R20, [R206+0x2000] ;  /* 0x00200000ce14783b */ /* 0x000fe20000000200 */
[----:B------:R-:W-:-:S03]  /*2e60*/  SHF.R.S32.HI R0, RZ, 0x1f, R101 ;  /* 0x0000001fff007819 */ /* 0x000fc60000011465 */
[----:B------:R-:W4:Y:S01]  /*2e70*/  LDSM.16.M88.4 R44, [R204+0x8000] ;  /* 0x00800000cc2c783b */ /* 0x000f220000000200 */
[----:B------:R-:W-:-:S03]  /*2e80*/  LEA.HI R0, R0, R102, RZ, 0x2 ;  /* 0x0000006600007211 */ /* 0x000fc600078f10ff */
[----:B------:R-:W4:Y:S01]  /*2e90*/  LDSM.16.M88.4 R68, [R204+0x8800] ;  /* 0x00880000cc44783b */ /* 0x000f220000000200 */
[----:B------:R-:W-:Y:S01]  /*2ea0*/  LOP3.LUT R0, R0, 0xffffffc, RZ, 0xc0, !PT ;  /* 0x0ffffffc00007812 */ /* 0x000fe200078ec0ff */
[----:B-1----:R-:W-:Y:S02]  /*2eb0*/  HMMA.16816.F32.BF16 R60, R8, R28, RZ ;  /* 0x0000001c083c723c */ /* 0x002fe400000418ff */
[----:B------:R-:W1:Y:S01]  /*2ec0*/  LDSM.16.M88.4 R32, [R206] ;  /* 0x00000000ce20783b */ /* 0x000e620000000200 */
[----:B------:R-:W-:-:S03]  /*2ed0*/  IADD3 R0, R102, -R0, RZ ;  /* 0x8000000066007210 */ /* 0x000fc60007ffe0ff */
[----:B------:R-:W0:Y:S01]  /*2ee0*/  LDGDEPBAR ;  /* 0x00000000000079af */ /* 0x000e220000000000 */
[C---:B--2---:R-:W-:Y:S03]  /*2ef0*/  HMMA.16816.F32.BF16 R52, R8.reuse, R36, RZ ;  /* 0x000000240834723c */ /* 0x044fe600000418ff */
[----:B------:R-:W-:Y:S03]  /*2f00*/  STL [R1+0xbc], R105 ;  /* 0x0000bc6901007387 */ /* 0x000fe60000100800 */
[C---:B------:R-:W-:Y:S06]  /*2f10*/  HMMA.16816.F32.BF16 R56, R8.reuse, R30, RZ ;  /* 0x0000001e0838723c */ /* 0x040fec00000418ff */
[----:B------:R-:W-:Y:S06]  /*2f20*/  HMMA.16816.F32.BF16 R8, R8, R38, RZ ;  /* 0x000000260808723c */ /* 0x000fec00000418ff */
[C---:B-----5:R-:W-:Y:S06]  /*2f30*/  HMMA.16816.F32.BF16 R64, R16.reuse, R28, RZ ;  /* 0x0000001c1040723c */ /* 0x060fec00000418ff */
[C---:B------:R-:W-:Y:S06]  /*2f40*/  HMMA.16816.F32.BF16 R28, R16.reuse, R30, RZ ;  /* 0x0000001e101c723c */ /* 0x040fec00000418ff */
[C---:B------:R-:W-:Y:S06]  /*2f50*/  HMMA.16816.F32.BF16 R72, R16.reuse, R36, RZ ;  /* 0x000000241048723c */ /* 0x040fec00000418ff */
[----:B------:R-:W-:Y:S01]  /*2f60*/  HMMA.16816.F32.BF16 R80, R16, R38, RZ ;  /* 0x000000261050723c */ /* 0x000fe200000418ff */
[----:B------:R-:W-:Y:S05]  /*2f70*/  LDSM.16.M88.4 R36, [R203] ;  /* 0x00000000cb24783b */ /* 0x000fea0000000200 */
[C---:B---3--:R-:W-:Y:S01]  /*2f80*/  HMMA.16816.F32.BF16 R76, R12.reuse, R40, R60 ;  /* 0x000000280c4c723c */ /* 0x048fe2000004183c */
[----:B------:R-:W-:Y:S05]  /*2f90*/  LDSM.16.M88.4 R60, [R203+0x800] ;  /* 0x00080000cb3c783b */ /* 0x000fea0000000200 */
[C---:B------:R-:W-:Y:S06]  /*2fa0*/  HMMA.16816.F32.BF16 R56, R12.reuse, R42, R56 ;  /* 0x0000002a0c38723c */ /* 0x040fec0000041838 */
[C---:B----4-:R-:W-:Y:S06]  /*2fb0*/  HMMA.16816.F32.BF16 R52, R12.reuse, R48, R52 ;  /* 0x000000300c34723c */ /* 0x050fec0000041834 */
[----:B------:R-:W-:Y:S01]  /*2fc0*/  HMMA.16816.F32.BF16 R16, R12, R50, R8 ;  /* 0x000000320c10723c */ /* 0x000fe20000041808 */
[----:B------:R-:W2:Y:S05]  /*2fd0*/  LDSM.16.M88.4 R8, [R205+0x2000] ;  /* 0x00200000cd08783b */ /* 0x000eaa0000000200 */
[C---:B------:R-:W-:Y:S06]  /*2fe0*/  HMMA.16816.F32.BF16 R12, R24.reuse, R40, R64 ;  /* 0x00000028180c723c */ /* 0x040fec0000041840 */
[C---:B------:R-:W-:Y:S01]  /*2ff0*/  HMMA.16816.F32.BF16 R40, R24.reuse, R42, R28 ;  /* 0x0000002a1828723c */ /* 0x040fe2000004181c */
[----:B------:R-:W3:Y:S05]  /*3000*/  LDSM.16.M88.4 R28, [R205] ;  /* 0x00000000cd1c783b */ /* 0x000eea0000000200 */
[C---:B------:R-:W-:Y:S06]  /*3010*/  HMMA.16816.F32.BF16 R72, R24.reuse, R48, R72 ;  /* 0x000000301848723c */ /* 0x040fec0000041848 */
[----:B------:R-:W-:Y:S06]  /*3020*/  HMMA.16816.F32.BF16 R64, R24, R50, R80 ;  /* 0x000000321840723c */ /* 0x000fec0000041850 */
[C---:B------:R-:W-:Y:S06]  /*3030*/  HMMA.16816.F32.BF16 R48, R20.reuse, R44, R76 ;  /* 0x0000002c1430723c */ /* 0x040fec000004184c */
[C---:B------:R-:W-:Y:S06]  /*3040*/  HMMA.16816.F32.BF16 R24, R20.reuse, R46, R56 ;  /* 0x0000002e1418723c */ /* 0x040fec0000041838 */
[C---:B------:R-:W-:Y:S01]  /*3050*/  HMMA.16816.F32.BF16 R76, R20.reuse, R68, R52 ;  /* 0x00000044144c723c */ /* 0x040fe20000041834 */
[----:B------:R-:W-:Y:S05]  /*3060*/  LDSM.16.M88.4 R52, [R196+0x9800] ;  /* 0x00980000c434783b */ /* 0x000fea0000000200 */
[----:B------:R-:W-:Y:S01]  /*3070*/  HMMA.16816.F32.BF16 R56, R20, R70, R16 ;  /* 0x000000461438723c */ /* 0x000fe20000041810 */
[----:B------:R-:W-:Y:S05]  /*3080*/  LDSM.16.M88.4 R16, [R198+0x4000] ;  /* 0x00400000c610783b */ /* 0x000fea0000000200 */
[C---:B-1----:R-:W-:Y:S01]  /*3090*/  HMMA.16816.F32.BF16 R20, R32.reuse, R44, R12 ;  /* 0x0000002c2014723c */ /* 0x042fe2000004180c */
[----:B------:R-:W-:Y:S05]  /*30a0*/  LDSM.16.M88.4 R12, [R198+0x6000] ;  /* 0x00600000c60c783b */ /* 0x000fea0000000200 */
[C---:B------:R-:W-:Y:S01]  /*30b0*/  HMMA.16816.F32.BF16 R44, R32.reuse, R46, R40 ;  /* 0x0000002e202c723c */ /* 0x040fe20000041828 */
[----:B------:R-:W1:Y:S05]  /*30c0*/  LDSM.16.M88.4 R40, [R196+0x9000] ;  /* 0x00900000c428783b */ /* 0x000e6a0000000200 */
[C---:B------:R-:W-:Y:S06]  /*30d0*/  HMMA.16816.F32.BF16 R80, R32.reuse, R68, R72 ;  /* 0x000000442050723c */ /* 0x040fec0000041848 */
[----:B------:R-:W-:Y:S01]  /*30e0*/  HMMA.16816.F32.BF16 R64, R32, R70, R64 ;  /* 0x000000462040723c */ /* 0x000fe20000041840 */
[----:B------:R-:W-:Y:S05]  /*30f0*/  LDSM.16.M88.4 R32, [R207+0x1000] ;  /* 0x00100000cf20783b */ /* 0x000fea0000000200 */
[C---:B--2---:R-:W-:Y:S01]  /*3100*/  HMMA.16816.F32.BF16 R72, R8.reuse, R36, R48 ;  /* 0x000000240848723c */ /* 0x044fe20000041830 */
[----:B------:R-:W-:Y:S05]  /*3110*/  LDSM.16.M88.4 R48, [R207+0x1800] ;  /* 0x00180000cf30783b */ /* 0x000fea0000000200 */
[C---:B------:R-:W-:Y:S01]  /*3120*/  HMMA.16816.F32.BF16 R68, R8.reuse, R38, R24 ;  /* 0x000000260844723c */ /* 0x040fe20000041818 */
[----:B------:R-:W-:Y:S05]  /*3130*/  LDSM.16.M88.4 R24, [R200+0x4000] ;  /* 0x00400000c818783b */ /* 0x000fea0000000200 */
[C---:B------:R-:W-:Y:S06]  /*3140*/  HMMA.16816.F32.BF16 R76, R8.reuse, R60, R76 ;  /* 0x0000003c084c723c */ /* 0x040fec000004184c */
[----:B------:R-:W-:Y:S01]  /*3150*/  HMMA.16816.F32.BF16 R56, R8, R62, R56 ;  /* 0x0000003e0838723c */ /* 0x000fe20000041838 */
[----:B------:R-:W2:Y:S05]  /*3160*/  LDSM.16.M88.4 R8, [R200+0x6000] ;  /* 0x00600000c808783b */ /* 0x000eaa0000000200 */
[C---:B---3--:R-:W-:Y:S06]  /*3170*/  HMMA.16816.F32.BF16 R20, R28.reuse, R36, R20 ;  /* 0x000000241c14723c */ /* 0x048fec0000041814 */
[C---:B------:R-:W-:Y:S01]  /*3180*/  HMMA.16816.F32.BF16 R36, R28.reuse, R38, R44 ;  /* 0x000000261c24723c */ /* 0x040fe2000004182c */
[----:B------:R-:W-:Y:S05]  /*3190*/  LDSM.16.M88.4 R44, [R204+0x9000] ;  /* 0x00900000cc2c783b */ /* 0x000fea0000000200 */
[C---:B------:R-:W-:Y:S06]  /*31a0*/  HMMA.16816.F32.BF16 R80, R28.reuse, R60, R80 ;  /* 0x0000003c1c50723c */ /* 0x040fec0000041850 */
[----:B------:R-:W-:Y:S06]  /*31b0*/  HMMA.16816.F32.BF16 R28, R28, R62, R64 ;  /* 0x0000003e1c1c723c */ /* 0x000fec0000041840 */
[C---:B-1----:R-:W-:Y:S06]  /*31c0*/  HMMA.16816.F32.BF16 R72, R12.reuse, R40, R72 ;  /* 0x000000280c48723c */ /* 0x042fec0000041848 */
[C---:B------:R-:W-:Y:S06]  /*31d0*/  HMMA.16816.F32.BF16 R68, R12.reuse, R42, R68 ;  /* 0x0000002a0c44723c */ /* 0x040fec0000041844 */
[C---:B------:R-:W-:Y:S06]  /*31e0*/  HMMA.16816.F32.BF16 R60, R12.reuse, R52, R76 ;  /* 0x000000340c3c723c */ /* 0x040fec000004184c */
[----:B------:R-:W-:Y:S06]  /*31f0*/  HMMA.16816.F32.BF16 R56, R12, R54, R56 ;  /* 0x000000360c38723c */ /* 0x000fec0000041838 */
[C---:B------:R-:W-:Y:S01]  /*3200*/  HMMA.16816.F32.BF16 R12, R16.reuse, R40, R20 ;  /* 0x00000028100c723c */ /* 0x040fe20000041814 */
[----:B------:R-:W1:Y:S05]  /*3210*/  LDSM.16.M88.4 R20, [R206+0x6000] ;  /* 0x00600000ce14783b */ /* 0x000e6a0000000200 */
[C---:B------:R-:W-:Y:S01]  /*3220*/  HMMA.16816.F32.BF16 R40, R16.reuse, R42, R36 ;  /* 0x0000002a1028723c */ /* 0x040fe20000041824 */
[----:B------:R-:W3:Y:S05]  /*3230*/  LDSM.16.M88.4 R36, [R204+0x9800] ;  /* 0x00980000cc24783b */ /* 0x000eea0000000200 */
[C---:B------:R-:W-:Y:S06]  /*3240*/  HMMA.16816.F32.BF16 R92, R16.reuse, R52, R80 ;  /* 0x00000034105c723c */ /* 0x040fec0000041850 */
[----:B------:R-:W-:Y:S01]  /*3250*/  HMMA.16816.F32.BF16 R52, R16, R54, R28 ;  /* 0x000000361034723c */ /* 0x000fe2000004181c */
[----:B------:R-:W4:Y:S04]  /*3260*/  LDSM.16.M88.4 R16, [R206+0x4000] ;  /* 0x00400000ce10783b */ /* 0x000f280000000200 */
[----:B------:R-:W-:Y:S01]  /*3270*/  LDSM.16.M88.4 R28, [R203+0x1000] ;  /* 0x00100000cb1c783b */ /* 0x000fe20000000200 */
[C---:B--2---:R-:W-:Y:S06]  /*3280*/  HMMA.16816.F32.BF16 R88, R8.reuse, R32, R72 ;  /* 0x000000200858723c */ /* 0x044fec0000041848 */
[C---:B------:R-:W-:Y:S06]  /*3290*/  HMMA.16816.F32.BF16 R84, R8.reuse, R34, R68 ;  /* 0x000000220854723c */ /* 0x040fec0000041844 */
[C---:B------:R-:W-:Y:S06]  /*32a0*/  HMMA.16816.F32.BF16 R80, R8.reuse, R48, R60 ;  /* 0x000000300850723c */ /* 0x040fec000004183c */
[----:B------:R-:W-:Y:S01]  /*32b0*/  HMMA.16816.F32.BF16 R76, R8, R50, R56 ;  /* 0x00000032084c723c */ /* 0x000fe20000041838 */
[----:B------:R-:W-:Y:S05]  /*32c0*/  LDSM.16.M88.4 R8, [R205+0x6000] ;  /* 0x00600000cd08783b */ /* 0x000fea0000000200 */
[C---:B------:R-:W-:Y:S01]  /*32d0*/  HMMA.16816.F32.BF16 R72, R24.reuse, R32, R12 ;  /* 0x000000201848723c */ /* 0x040fe2000004180c */
[----:B------:R-:W-:Y:S05]  /*32e0*/  LDSM.16.M88.4 R12, [R205+0x4000] ;  /* 0x00400000cd0c783b */ /* 0x000fea0000000200 */
[----:B------:R-:W-:Y:S01]  /*32f0*/  HMMA.16816.F32.BF16 R64, R24, R34, R40 ;  /* 0x000000221840723c */ /* 0x000fe20000041828 */
[----:B------:R-:W2:Y:S01]  /*3300*/  LDSM.16.M88.4 R32, [R203+0x1800] ;  /* 0x00180000cb20783b */ /* 0x000ea20000000200 */
[----:B------:R-:W-:-:S04]  /*3310*/  DEPBAR.LE SB0, 0x0 ;  /* 0x000080000000791a */ /* 0x000fc80000000000 */
[C---:B------:R-:W-:Y:S06]  /*3320*/  HMMA.16816.F32.BF16 R68, R24.reuse, R48, R92 ;  /* 0x000000301844723c */ /* 0x040fec000004185c */
[----:B------:R-:W-:Y:S06]  /*3330*/  HMMA.16816.F32.BF16 R48, R24, R50, R52 ;  /* 0x000000321830723c */ /* 0x000fec0000041834 */
[C---:B-1----:R-:W-:Y:S06]  /*3340*/  HMMA.16816.F32.BF16 R60, R20.reuse, R44, R88 ;  /* 0x0000002c143c723c */ /* 0x042fec0000041858 */
[C---:B------:R-:W-:Y:S06]  /*3350*/  HMMA.16816.F32.BF16 R56, R20.reuse, R46, R84 ;  /* 0x0000002e1438723c */ /* 0x040fec0000041854 */
[C---:B---3--:R-:W-:Y:S06]  /*3360*/  HMMA.16816.F32.BF16 R52, R20.reuse, R36, R80 ;  /* 0x000000241434723c */ /* 0x048fec0000041850 */
[----:B------:R-:W-:Y:S06]  /*3370*/  HMMA.16816.F32.BF16 R40, R20, R38, R76 ;  /* 0x000000261428723c */ /* 0x000fec000004184c */
[C---:B----4-:R-:W-:Y:S06]  /*3380*/  HMMA.16816.F32.BF16 R24, R16.reuse, R44, R72 ;  /* 0x0000002c1018723c */ /* 0x050fec0000041848 */
[C---:B------:R-:W-:Y:S06]  /*3390*/  HMMA.16816.F32.BF16 R44, R16.reuse, R46, R64 ;  /* 0x0000002e102c723c */ /* 0x040fec0000041840 */
[C---:B------:R-:W-:Y:S06]  /*33a0*/  HMMA.16816.F32.BF16 R20, R16.reuse, R36, R68 ;  /* 0x000000241014723c */ /* 0x040fec0000041844 */
[----:B------:R-:W-:Y:S06]  /*33b0*/  HMMA.16816.F32.BF16 R16, R16, R38, R48 ;  /* 0x000000261010723c */ /* 0x000fec0000041830 */
[C---:B--2---:R-:W-:Y:S06]  /*33c0*/  HMMA.16816.F32.BF16 R52, R8.reuse, R32, R52 ;  /* 0x000000200834723c */ /* 0x044fec0000041834 */
[----:B------:R-:W-:Y:S06]  /*33d0*/  HMMA.16816.F32.BF16 R36, R8, R34, R40 ;  /* 0x000000220824723c */ /* 0x000fec0000041828 */
[C---:B------:R-:W-:Y:S06]  /*33e0*/  HMMA.16816.F32.BF16 R20, R12.reuse, R32, R20 ;  /* 0x000000200c14723c */ /* 0x040fec0000041814 */
[----:B------:R-:W-:Y:S06]  /*33f0*/  HMMA.16816.F32.BF16 R32, R12, R34, R16 ;  /* 0x000000220c20723c */ /* 0x000fec0000041810 */
[----:B------:R-:W-:Y:S01]  /*3400*/  HMMA.16816.F32.BF16 R60, R8, R28, R60 ;  /* 0x0000001c083c723c */ /* 0x000fe2000004183c */
[----:B------:R-:W-:-:S02]  /*3410*/  IMAD R16, R0, 0x10, R97 ;  /* 0x0000001000107824 */ /* 0x000fc400078e0261 */
[----:B------:R-:W-:-:S03]  /*3420*/  IMAD.U32 R0, RZ, RZ, UR30 ;  /* 0x0000001eff007e24 */ /* 0x000fc6000f8e00ff */
[----:B------:R-:W-:Y:S02]  /*3430*/  HMMA.16816.F32.BF16 R56, R8, R30, R56 ;  /* 0x0000001e0838723c */ /* 0x000fe40000041838 */
[C-C-:B------:R-:W-:Y:S02]  /*3440*/  VIADDMNMX R139, R5.reuse, 0x8, R0.reuse, PT ;  /* 0x00000008058b7846 */ /* 0x140fe40003800100 */
[C-C-:B------:R-:W-:Y:S02]  /*3450*/  VIADDMNMX R173, R5.reuse, 0x40, R0.reuse, PT ;  /* 0x0000004005ad7846 */ /* 0x140fe40003800100 */
[----:B------:R-:W-:Y:S01]  /*3460*/  HMMA.16816.F32.BF16 R24, R12, R28, R24 ;  /* 0x0000001c0c18723c */ /* 0x000fe20000041818 */
[----:B------:R-:W-:-:S05]  /*3470*/  VIADDMNMX R172, R5, 0x48, R0, PT ;  /* 0x0000004805ac7846 */ /* 0x000fca0003800100 */
[----:B------:R-:W-:Y:S01]  /*3480*/  HMMA.16816.F32.BF16 R44, R12, R30, R44 ;  /* 0x0000001e0c2c723c */ /* 0x000fe2000004182c */
[----:B------:R-:W-:Y:S06]  /*3490*/  BAR.SYNC.DEFER_BLOCKING 0x0 ;  /* 0x0000000000007b1d */ /* 0x000fec0000010000 */
[----:B------:R-:W-:-:S02]  /*34a0*/  NOP ;  /* 0x0000000000007918 */ /* 0x000fc40000000000 */
[----:B------:R-:W-:-:S15]  /*34b0*/  @!P0 BRA `(.L_x_1368) ;  /* 0x0000000000c08947 */ /* 0x000fde0003800000 */
[----:B------:R-:W-:Y:S01]  /*34c0*/  ULDC UR6, c[0x0][0x2d0] ;  /* 0x0000b40000067ab9 */ /* 0x000fe20000000800 */
[----:B------:R-:W-:Y:S01]  /*34d0*/  UIADD3 UR30, UR27, -0x2, URZ ;  /* 0xfffffffe1b1e7890 */ /* 0x000fe2000fffe03f */
[----:B------:R-:W-:Y:S01]  /*34e0*/  ISETP.GE.AND P3, PT, R136, UR6, PT ;  /* 0x0000000688007c0c */ /* 0x000fe2000bf66270 */
[----:B------:R-:W-:Y:S01]  /*34f0*/  BSSY B0, `(.L_x_1369) ;  /* 0x000002b000007945 */ /* 0x000fe20003800000 */
[----:B------:R-:W-:Y:S01]  /*3500*/  ISETP.GE.AND P2, PT, R107, UR6, PT ;  /* 0x000000066b007c0c */ /* 0x000fe2000bf46270 */
[----:B------:R-:W-:Y:S02]  /*3510*/  USHF.R.S32.HI UR7, URZ, 0x1f, UR30 ;  /* 0x0000001f3f077899 */ /* 0x000fe4000801141e */
[----:B------:R-:W-:Y:S01]  /*3520*/  UIMAD UR6, UR40, UR30, URZ ;  /* 0x0000001e280672a4 */ /* 0x000fe2000f8e023f */
[----:B------:R-:W-:-:S03]  /*3530*/  IMAD.U32 R0, RZ, RZ, UR30 ;  /* 0x0000001eff007e24 */ /* 0x000fc6000f8e00ff */
[----:B------:R-:W-:Y:S01]  /*3540*/  UIMAD UR6, UR7, UR41, UR6 ;  /* 0x00000029070672a4 */ /* 0x000fe2000f8e0206 */
[----:B------:R-:W-:-:S03]  /*3550*/  IMAD.WIDE.U32 R6, R0, UR41, R110 ;  /* 0x0000002900067c25 */ /* 0x000fc6000f8e006e */
[----:B------:R-:W1:Y:S01]  /*3560*/  @!P3 LDC.64 R8, c[0x0][0x218] ;  /* 0x00008600ff08bb82 */ /* 0x000e620000000a00 */
[----:B------:R2:W-:Y:S01]  /*3570*/  @P3 STS.128 [R212+0x8000], RZ ;  /* 0x008000ffd4003388 */ /* 0x0005e20000000c00 */
[----:B------:R-:W-:Y:S01]  /*3580*/  VIADD R2, R7, UR6 ;  /* 0x0000000607027c36 */ /* 0x000fe20008000000 */
[----:B------:R-:W-:-:S04]  /*3590*/  IADD3 R0, P4, R6, UR17, RZ ;  /* 0x0000001106007c10 */ /* 0x000fc8000ff9e0ff */
        /* <DEDUP_REMOVED lines=32> */
.L_x_1370:
[----:B------:R-:W-:Y:S05]  /*37a0*/  BSYNC B0 ;  /* 0x0000000000007941 */ /* 0x000fea0003800000 */
.L_x_1369:
[----:B------:R-:W0:Y:S02]  /*37b0*/  LDGDEPBAR ;  /* 0x00000000000079af */ /* 0x000e240000000000 */
.L_x_1368:
[----:B------:R-:W-:Y:S01]  /*37c0*/  IMAD.U32 R2, RZ, RZ, UR31 ;  /* 0x0000001fff027e24 */ /* 0x000fe2000f8e00ff */
[----:B-1----:R-:W-:Y:S01]  /*37d0*/  LOP3.LUT R6, R99, 0x7ffffffc, RZ, 0xc0, !PT ;  /* 0x7ffffffc63067812 */ /* 0x002fe200078ec0ff */
[----:B--2---:R-:W-:Y:S01]  /*37e0*/  IMAD.WIDE.U32 R10, R105, -0x326172a9, RZ ;  /* 0xcd9e8d57690a7825 */ /* 0x004fe200078e00ff */
[----:B------:R-:W-:Y:S01]  /*37f0*/  LOP3.LUT R17, R103, UR28, RZ, 0x3c, !PT ;  /* 0x0000001c67117c12 */ /* 0x000fe2000f8e3cff */
[----:B------:R-:W-:Y:S02]  /*3800*/  ULOP3.LUT UR6, UR42, UR29, URZ, 0x3c, !UPT ;  /* 0x0000001d2a067292 */ /* 0x000fe4000f8e3c3f */
[----:B------:R-:W-:Y:S01]  /*3810*/  IMAD R2, R2, 0x20, R108 ;  /* 0x0000002002027824 */ /* 0x000fe200078e026c */
[----:B------:R-:W-:Y:S01]  /*3820*/  UIADD3 UR7, UR29, -0x4498517b, URZ ;  /* 0xbb67ae851d077890 */ /* 0x000fe2000fffe03f */
[----:B------:R-:W-:Y:S01]  /*3830*/  IMAD.IADD R7, R96, 0x1, -R6 ;  /* 0x0000000160077824 */ /* 0x000fe200078e0a06 */
[----:B------:R-:W-:Y:S01]  /*3840*/  UIADD3 UR38, UR28, -0x61c88647, URZ ;  /* 0x9e3779b91c267890 */ /* 0x000fe2000fffe03f */
[C---:B------:R-:W-:Y:S01]  /*3850*/  VIADD R5, R2.reuse, 0x1 ;  /* 0x0000000102057836 */ /* 0x040fe20000000000 */
[CC--:B------:R-:W-:Y:S01]  /*3860*/  ISETP.GE.AND P3, PT, R2.reuse, R139.reuse, PT ;  /* 0x0000008b0200720c */ /* 0x0c0fe20003f66270 */
[C---:B------:R-:W-:Y:S01]  /*3870*/  VIADD R6, R2.reuse, 0x8 ;  /* 0x0000000802067836 */ /* 0x040fe20000000000 */
[-C--:B------:R-:W-:Y:S01]  /*3880*/  ISETP.GE.AND P6, PT, R2, R138.reuse, PT ;  /* 0x0000008a0200720c */ /* 0x080fe20003fc6270 */
[----:B------:R-:W-:Y:S01]  /*3890*/  IMAD.WIDE.U32 R28, R106, -0x2daee0ad, RZ ;  /* 0xd2511f536a1c7825 */ /* 0x000fe200078e00ff */
[C---:B------:R-:W-:Y:S01]  /*38a0*/  ISETP.GE.AND P5, PT, R5.reuse, R138, PT ;  /* 0x0000008a0500720c */ /* 0x040fe20003fa6270 */
[----:B------:R-:W-:Y:S01]  /*38b0*/  UIADD3 UR36, UR29, 0x76cf5d0a, URZ ;  /* 0x76cf5d0a1d247890 */ /* 0x000fe2000fffe03f */
[----:B------:R-:W-:Y:S01]  /*38c0*/  ISETP.GE.AND P1, PT, R5, R139, PT ;  /* 0x0000008b0500720c */ /* 0x000fe20003f26270 */
[----:B------:R-:W-:Y:S01]  /*38d0*/  VIADD R252, R105, 0x4 ;  /* 0x0000000469fc7836 */ /* 0x000fe20000000000 */
[CC--:B------:R-:W-:Y:S01]  /*38e0*/  ISETP.GE.AND P2, PT, R5.reuse, R173.reuse, PT ;  /* 0x000000ad0500720c */ /* 0x0c0fe20003f46270 */
[----:B------:R-:W-:Y:S01]  /*38f0*/  UIADD3 UR37, UR28, 0x3c6ef372, URZ ;  /* 0x3c6ef3721c257890 */ /* 0x000fe2000fffe03f */
[-C--:B------:R-:W-:Y:S01]  /*3900*/  ISETP.GE.AND P4, PT, R5, R172.reuse, PT ;  /* 0x000000ac0500720c */ /* 0x080fe20003f86270 */
[----:B------:R-:W-:Y:S01]  /*3910*/  VIADD R5, R2, 0x9 ;  /* 0x0000000902057836 */ /* 0x000fe20000000000 */
[----:B------:R-:W-:Y:S01]  /*3920*/  FSEL R50, R26, -INF , !P3 ;  /* 0xff8000001a327808 */ /* 0x000fe20005800000 */
[C---:B------:R-:W-:Y:S01]  /*3930*/  IMAD.WIDE.U32 R8, R252.reuse, -0x326172a9, RZ ;  /* 0xcd9e8d57fc087825 */ /* 0x040fe200078e00ff */
[----:B------:R-:W-:Y:S01]  /*3940*/  FSEL R48, R25, -INF , !P5 ;  /* 0xff80000019307808 */ /* 0x000fe20006800000 */
[----:B------:R-:W-:Y:S01]  /*3950*/  STL.64 [R1+0x30], R28 ;  /* 0x0000301c01007387 */ /* 0x000fe20000100a00 */
[----:B------:R-:W-:Y:S01]  /*3960*/  FSEL R64, R27, -INF , !P1 ;  /* 0xff8000001b407808 */ /* 0x000fe20004800000 */
[----:B------:R-:W-:Y:S01]  /*3970*/  IMAD.WIDE.U32 R14, R252, -0x326172a9, RZ ;  /* 0xcd9e8d57fc0e7825 */ /* 0x000fe200078e00ff */
[----:B------:R-:W-:Y:S01]  /*3980*/  FSEL R61, R61, -INF , !P2 ;  /* 0xff8000003d3d7808 */ /* 0x000fe20005000000 */
[----:B------:R-:W-:Y:S01]  /*3990*/  STL [R1+0xd0], R17 ;  /* 0x0000d01101007387 */ /* 0x000fe20000100800 */
[C---:B------:R-:W-:Y:S01]  /*39a0*/  ISETP.GE.AND P3, PT, R2.reuse, R173, PT ;  /* 0x000000ad0200720c */ /* 0x040fe20003f66270 */
[----:B------:R-:W-:Y:S01]  /*39b0*/  UIADD3 UR35, UR28, -0x255992d5, URZ ;  /* 0xdaa66d2b1c237890 */ /* 0x000fe2000fffe03f */
[----:B------:R-:W-:Y:S01]  /*39c0*/  ISETP.GE.AND P1, PT, R2, R172, PT ;  /* 0x000000ac0200720c */ /* 0x000fe20003f26270 */
[----:B------:R1:W-:Y:S01]  /*39d0*/  STL.64 [R1+0xe8], R10 ;  /* 0x0000e80a01007387 */ /* 0x0003e20000100a00 */
[-C--:B------:R-:W-:Y:S01]  /*39e0*/  ISETP.GE.AND P5, PT, R6, R138.reuse, PT ;  /* 0x0000008a0600720c */ /* 0x080fe20003fa6270 */
[----:B------:R-:W-:Y:S01]  /*39f0*/  UIADD3 UR34, UR29, 0x32370b8f, URZ ;  /* 0x32370b8f1d227890 */ /* 0x000fe2000fffe03f */
[----:B------:R-:W-:Y:S01]  /*3a00*/  ISETP.GE.AND P2, PT, R5, R138, PT ;  /* 0x0000008a0500720c */ /* 0x000fe20003f46270 */
[----:B------:R-:W-:Y:S01]  /*3a10*/  UIADD3 UR32, UR29, -0x126145ec, URZ ;  /* 0xed9eba141d207890 */ /* 0x000fe2000fffe03f */
[----:B------:R-:W-:Y:S01]  /*3a20*/  FSEL R40, R24, -INF , !P6 ;  /* 0xff80000018287808 */ /* 0x000fe20007000000 */
[----:B------:R-:W-:Y:S01]  /*3a30*/  UIADD3 UR33, UR28, 0x78dde6e4, URZ ;  /* 0x78dde6e41c217890 */ /* 0x000fe2000fffe03f */
[----:B------:R-:W-:Y:S01]  /*3a40*/  FSEL R60, R60, -INF , !P3 ;  /* 0xff8000003c3c7808 */ /* 0x000fe20005800000 */
[----:B------:R-:W-:Y:S01]  /*3a50*/  UIADD3 UR31, UR28, 0x1715609d, URZ ;  /* 0x1715609d1c1f7890 */ /* 0x000fe2000fffe03f */
[----:B------:R-:W-:Y:S01]  /*3a60*/  FSEL R65, R62, -INF , !P1 ;  /* 0xff8000003e417808 */ /* 0x000fe20004800000 */
[----:B------:R-:W-:Y:S01]  /*3a70*/  UIADD3 UR30, UR29, -0x56f99767, URZ ;  /* 0xa90668991d1e7890 */ /* 0x000fe2000fffe03f */
[----:B------:R-:W-:Y:S01]  /*3a80*/  FSEL R66, R63, -INF , !P4 ;  /* 0xff8000003f427808 */ /* 0x000fe20006000000 */
[----:B------:R-:W-:Y:S01]  /*3a90*/  IMAD.IADD R0, R98, 0x1, R100 ;  /* 0x0000000162007824 */ /* 0x000fe200078e0264 */
[----:B------:R-:W-:-:S02]  /*3aa0*/  FSEL R43, R44, -INF , !P5 ;  /* 0xff8000002c2b7808 */ /* 0x000fc40006800000 */
[----:B------:R-:W-:Y:S02]  /*3ab0*/  FSEL R49, R45, -INF , !P2 ;  /* 0xff8000002d317808 */ /* 0x000fe40005000000 */
[C---:B------:R-:W-:Y:S02]  /*3ac0*/  ISETP.GE.AND P6, PT, R6.reuse, R139, PT ;  /* 0x0000008b0600720c */ /* 0x040fe40003fc6270 */
[C---:B------:R-:W-:Y:S02]  /*3ad0*/  ISETP.GE.AND P3, PT, R6.reuse, R173, PT ;  /* 0x000000ad0600720c */ /* 0x040fe40003f66270 */
[----:B------:R-:W-:Y:S01]  /*3ae0*/  ISETP.GE.AND P1, PT, R6, R172, PT ;  /* 0x000000ac0600720c */ /* 0x000fe20003f26270 */
[----:B------:R-:W-:Y:S01]  /*3af0*/  VIADD R6, R2, 0x11 ;  /* 0x0000001102067836 */ /* 0x000fe20000000000 */
[C---:B------:R-:W-:Y:S02]  /*3b00*/  ISETP.GE.AND P5, PT, R5.reuse, R139, PT ;  /* 0x0000008b0500720c */ /* 0x040fe40003fa6270 */
[----:B------:R-:W-:-:S02]  /*3b10*/  ISETP.GE.AND P4, PT, R5, R173, PT ;  /* 0x000000ad0500720c */ /* 0x000fc40003f86270 */
[----:B------:R-:W-:Y:S01]  /*3b20*/  ISETP.GE.AND P2, PT, R5, R172, PT ;  /* 0x000000ac0500720c */ /* 0x000fe20003f46270 */
[----:B------:R-:W-:Y:S01]  /*3b30*/  VIADD R5, R2, 0x10 ;  /* 0x0000001002057836 */ /* 0x000fe20000000000 */
[----:B------:R-:W-:Y:S02]  /*3b40*/  FSEL R51, R46, -INF , !P6 ;  /* 0xff8000002e337808 */ /* 0x000fe40007000000 */
[----:B------:R-:W-:Y:S02]  /*3b50*/  FSEL R71, R59, -INF , !P2 ;  /* 0xff8000003b477808 */ /* 0x000fe40005000000 */
[-C--:B------:R-:W-:Y:S02]  /*3b60*/  ISETP.GE.AND P6, PT, R5, R138.reuse, PT ;  /* 0x0000008a0500720c */ /* 0x080fe40003fc6270 */
[----:B------:R-:W-:Y:S02]  /*3b70*/  ISETP.GE.AND P2, PT, R6, R138, PT ;  /* 0x0000008a0600720c */ /* 0x000fe40003f46270 */
[----:B------:R-:W-:-:S02]  /*3b80*/  FSEL R62, R47, -INF , !P5 ;  /* 0xff8000002f3e7808 */ /* 0x000fc40006800000 */
[----:B------:R-:W-:Y:S02]  /*3b90*/  FSEL R56, R56, -INF , !P3 ;  /* 0xff80000038387808 */ /* 0x000fe40005800000 */
[----:B------:R-:W-:Y:S02]  /*3ba0*/  FSEL R69, R58, -INF , !P1 ;  /* 0xff8000003a457808 */ /* 0x000fe40004800000 */
[C---:B------:R-:W-:Y:S02]  /*3bb0*/  ISETP.GE.AND P5, PT, R5.reuse, R139, PT ;  /* 0x0000008b0500720c */ /* 0x040fe40003fa6270 */
[C---:B------:R-:W-:Y:S02]  /*3bc0*/  ISETP.GE.AND P3, PT, R5.reuse, R173, PT ;  /* 0x000000ad0500720c */ /* 0x040fe40003f66270 */
[----:B------:R-:W-:Y:S01]  /*3bd0*/  ISETP.GE.AND P1, PT, R5, R172, PT ;  /* 0x000000ac0500720c */ /* 0x000fe20003f26270 */
[----:B------:R-:W-:Y:S01]  /*3be0*/  VIADD R5, R2, 0x18 ;  /* 0x0000001802057836 */ /* 0x000fe20000000000 */
[----:B------:R-:W-:Y:S01]  /*3bf0*/  FSEL R41, R20, -INF , !P6 ;  /* 0xff80000014297808 */ /* 0x000fe20007000000 */
[----:B------:R-:W-:Y:S01]  /*3c00*/  VIADD R2, R2, 0x19 ;  /* 0x0000001902027836 */ /* 0x000fe20000000000 */
[----:B------:R-:W-:-:S02]  /*3c10*/  FSEL R44, R21, -INF , !P2 ;  /* 0xff800000152c7808 */ /* 0x000fc40005000000 */
[C---:B------:R-:W-:Y:S02]  /*3c20*/  ISETP.GE.AND P6, PT, R6.reuse, R139, PT ;  /* 0x0000008b0600720c */ /* 0x040fe40003fc6270 */
[C---:B------:R-:W-:Y:S02]  /*3c30*/  ISETP.GE.AND P2, PT, R6.reuse, R172, PT ;  /* 0x000000ac0600720c */ /* 0x040fe40003f46270 */
        /* <DEDUP_REMOVED lines=9> */
[----:B------:R-:W-:-:S02]  /*3cd0*/  FSEL R45, R33, -INF , !P2 ;  /* 0xff800000212d7808 */ /* 0x000fc40005000000 */
[C---:B------:R-:W-:Y:S02]  /*3ce0*/  ISETP.GE.AND P6, PT, R2.reuse, R139, PT ;  /* 0x0000008b0200720c */ /* 0x040fe40003fc6270 */
[C---:B------:R-:W-:Y:S02]  /*3cf0*/  ISETP.GE.AND P4, PT, R2.reuse, R173, PT ;  /* 0x000000ad0200720c */ /* 0x040fe40003f86270 */
[----:B------:R-:W-:Y:S02]  /*3d00*/  ISETP.GE.AND P2, PT, R2, R172, PT ;  /* 0x000000ac0200720c */ /* 0x000fe40003f46270 */
[----:B------:R-:W-:Y:S02]  /*3d10*/  LOP3.LUT R2, R11, R17, RZ, 0x3c, !PT ;  /* 0x000000110b027212 */ /* 0x000fe400078e3cff */
[----:B------:R-:W-:Y:S02]  /*3d20*/  FSEL R47, R22, -INF , !P5 ;  /* 0xff800000162f7808 */ /* 0x000fe40006800000 */
[----:B------:R-:W-:Y:S01]  /*3d30*/  FSEL R58, R52, -INF , !P3 ;  /* 0xff800000343a7808 */ /* 0x000fe20005800000 */
[----:B------:R-:W-:Y:S01]  /*3d40*/  IMAD.WIDE.U32 R30, R2, -0x2daee0ad, RZ ;  /* 0xd2511f53021e7825 */ /* 0x000fe200078e00ff */
[----:B------:R-:W-:-:S02]  /*3d50*/  ISETP.GE.AND P5, PT, R5, R139, PT ;  /* 0x0000008b0500720c */ /* 0x000fc40003fa6270 */
[C---:B------:R-:W-:Y:S02]  /*3d60*/  ISETP.GE.AND P3, PT, R5.reuse, R173, PT ;  /* 0x000000ad0500720c */ /* 0x040fe40003f66270 */
[----:B------:R-:W-:Y:S01]  /*3d70*/  ISETP.GE.AND P1, PT, R5, R172, PT ;  /* 0x000000ac0500720c */ /* 0x000fe20003f26270 */
[----:B------:R-:W-:Y:S01]  /*3d80*/  IMAD.SHL.U32 R5, R7, 0x2, RZ ;  /* 0x0000000207057824 */ /* 0x000fe200078e00ff */
[----:B------:R-:W-:Y:S01]  /*3d90*/  LOP3.LUT R6, R29, UR6, RZ, 0x3c, !PT ;  /* 0x000000061d067c12 */ /* 0x000fe2000f8e3cff */
[----:B------:R-:W-:Y:S01]  /*3da0*/  STL.64 [R1+0x38], R30 ;  /* 0x0000381e01007387 */ /* 0x000fe20000100a00 */
[----:B------:R-:W-:Y:S01]  /*3db0*/  LOP3.LUT R2, R31, UR7, R28, 0x96, !PT ;  /* 0x000000071f027c12 */ /* 0x000fe2000f8e961c */
[----:B------:R-:W-:Y:S01]  /*3dc0*/  IMAD R116, R16, UR39, R5 ;  /* 0x0000002710747c24 */ /* 0x000fe2000f8e0205 */
[----:B------:R-:W-:Y:S01]  /*3dd0*/  FMNMX.FTZ R5, R40, R48, !PT ;  /* 0x0000003028057209 */ /* 0x000fe20007810000 */
[----:B------:R-:W-:Y:S01]  /*3de0*/  IMAD.WIDE.U32 R12, R6, -0x326172a9, RZ ;  /* 0xcd9e8d57060c7825 */ /* 0x000fe200078e00ff */
[----:B------:R-:W-:Y:S01]  /*3df0*/  LOP3.LUT R6, R9, R17, RZ, 0x3c, !PT ;  /* 0x0000001109067212 */ /* 0x000fe200078e3cff */
[----:B------:R-:W-:Y:S01]  /*3e00*/  ULDC UR6, c[0x0][0x2ec] ;  /* 0x0000bb0000067ab9 */ /* 0x000fe20000000800 */
[----:B------:R-:W-:Y:S01]  /*3e10*/  FSEL R52, R36, -INF , !P3 ;  /* 0xff80000024347808 */ /* 0x000fe20005800000 */
[----:B------:R-:W-:Y:S01]  /*3e20*/  IMAD.WIDE.U32 R248, R2, -0x326172a9, RZ ;  /* 0xcd9e8d5702f87825 */ /* 0x000fe200078e00ff */
[----:B------:R-:W-:-:S02]  /*3e30*/  FMNMX.FTZ R2, R43, R5, !PT ;  /* 0x000000052b027209 */ /* 0x000fc40007810000 */
[----:B------:R-:W-:Y:S01]  /*3e40*/  LOP3.LUT R8, R13, UR38, R8, 0x96, !PT ;  /* 0x000000260d087c12 */ /* 0x000fe2000f8e9608 */
[----:B------:R-:W-:Y:S01]  /*3e50*/  IMAD.WIDE.U32 R6, R6, -0x2daee0ad, RZ ;  /* 0xd2511f5306067825 */ /* 0x000fe200078e00ff */
[----:B------:R-:W-:Y:S02]  /*3e60*/  FMNMX.FTZ R2, R49, R2, !PT ;  /* 0x0000000231027209 */ /* 0x000fe40007810000 */
[----:B------:R-:W-:Y:S01]  /*3e70*/  LOP3.LUT R9, R13, UR38, R10, 0x96, !PT ;  /* 0x000000260d097c12 */ /* 0x000fe2000f8e960a */
[----:B------:R-:W-:Y:S01]  /*3e80*/  IMAD.WIDE.U32 R20, R8, -0x2daee0ad, RZ ;  /* 0xd2511f5308147825 */ /* 0x000fe200078e00ff */
[----:B------:R-:W-:Y:S02]  /*3e90*/  FMNMX.FTZ R2, R41, R2, !PT ;  /* 0x0000000229027209 */ /* 0x000fe40007810000 */
[----:B------:R-:W-:Y:S02]  /*3ea0*/  LOP3.LUT R7, R7, UR7, R28, 0x96, !PT ;  /* 0x0000000707077c12 */ /* 0x000fe4000f8e961c */
[----:B------:R-:W-:-:S02]  /*3eb0*/  FMNMX.FTZ R2, R44, R2, !PT ;  /* 0x000000022c027209 */ /* 0x000fc40007810000 */
[----:B------:R-:W-:Y:S01]  /*3ec0*/  LOP3.LUT R8, R21, UR36, R6, 0x96, !PT ;  /* 0x0000002415087c12 */ /* 0x000fe2000f8e9606 */
[----:B------:R-:W-:Y:S01]  /*3ed0*/  IMAD.WIDE.U32 R6, R7, -0x326172a9, RZ ;  /* 0xcd9e8d5707067825 */ /* 0x000fe200078e00ff */
[----:B------:R-:W-:Y:S02]  /*3ee0*/  FMNMX.FTZ R2, R42, R2, !PT ;  /* 0x000000022a027209 */ /* 0x000fe40007810000 */
[----:B-1----:R-:W-:Y:S01]  /*3ef0*/  LOP3.LUT R11, R13, UR38, R14, 0x96, !PT ;  /* 0x000000260d0b7c12 */ /* 0x002fe2000f8e960e */
[----:B------:R-:W-:Y:S01]  /*3f00*/  IMAD.WIDE.U32 R26, R8, -0x326172a9, RZ ;  /* 0xcd9e8d57081a7825 */ /* 0x000fe200078e00ff */
[----:B------:R-:W-:Y:S02]  /*3f10*/  LOP3.LUT R7, R7, UR37, R12, 0x96, !PT ;  /* 0x0000002507077c12 */ /* 0x000fe4000f8e960c */
[----:B------:R-:W-:Y:S01]  /*3f20*/  FMNMX.FTZ R2, R45, R2, !PT ;  /* 0x000000022d027209 */ /* 0x000fe20007810000 */
[----:B------:R-:W-:Y:S01]  /*3f30*/  IMAD.WIDE.U32 R8, R9, -0x2daee0ad, RZ ;  /* 0xd2511f5309087825 */ /* 0x000fe200078e00ff */
[----:B------:R-:W-:-:S02]  /*3f40*/  LOP3.LUT R5, R15, R17, RZ, 0x3c, !PT ;  /* 0x000000110f057212 */ /* 0x000fc400078e3cff */
[----:B------:R-:W-:Y:S01]  /*3f50*/  LOP3.LUT R10, R249, UR37, R12, 0x96, !PT ;  /* 0x00000025f90a7c12 */ /* 0x000fe2000f8e960c */
[----:B------:R-:W-:Y:S01]  /*3f60*/  IMAD.WIDE.U32 R14, R11, -0x2daee0ad, RZ ;  /* 0xd2511f530b0e7825 */ /* 0x000fe200078e00ff */
[----:B------:R-:W-:Y:S01]  /*3f70*/  LOP3.LUT R18, R27, UR35, R6, 0x96, !PT ;  /* 0x000000231b127c12 */ /* 0x000fe2000f8e9606 */
[----:B------:R-:W1:Y:S01]  /*3f80*/  SHFL.BFLY PT, R133, R2, 0x2, 0x1f ;  /* 0x0c401f0002857f89 */ /* 0x000e6200000e0000 */
[----:B------:R-:W-:Y:S01]  /*3f90*/  LOP3.LUT R12, R9, UR36, R30, 0x96, !PT ;  /* 0x00000024090c7c12 */ /* 0x000fe2000f8e961e */
[----:B------:R-:W-:Y:S01]  /*3fa0*/  IMAD.WIDE.U32 R6, R7, -0x2daee0ad, RZ ;  /* 0xd2511f5307067825 */ /* 0x000fe200078e00ff */
[----:B------:R-:W-:Y:S02]  /*3fb0*/  FSEL R53, R37, -INF , !P4 ;  /* 0xff80000025357808 */ /* 0x000fe40006000000 */
[----:B------:R-:W-:Y:S01]  /*3fc0*/  FSEL R59, R38, -INF , !P1 ;  /* 0xff800000263b7808 */ /* 0x000fe20004800000 */
[----:B------:R-:W-:Y:S01]  /*3fd0*/  IMAD.WIDE.U32 R24, R5, -0x2daee0ad, RZ ;  /* 0xd2511f5305187825 */ /* 0x000fe200078e00ff */
[----:B------:R-:W-:-:S02]  /*3fe0*/  LOP3.LUT R17, R7, UR34, R20, 0x96, !PT ;  /* 0x0000002207117c12 */ /* 0x000fc4000f8e9614 */
[----:B------:R-:W-:Y:S01]  /*3ff0*/  LOP3.LUT R19, R7, UR34, R14, 0x96, !PT ;  /* 0x0000002207137c12 */ /* 0x000fe2000f8e960e */
[----:B------:R-:W-:Y:S01]  /*4000*/  IMAD.WIDE.U32 R22, R10, -0x2daee0ad, RZ ;  /* 0xd2511f530a167825 */ /* 0x000fe200078e00ff */
[----:B------:R-:W-:Y:S01]  /*4010*/  LOP3.LUT R10, R9, UR36, R30, 0x96, !PT ;  /* 0x00000024090a7c12 */ /* 0x000fe2000f8e961e */
[----:B------:R2:W-:Y:S01]  /*4020*/  STL.64 [R1+0x8], R24 ;  /* 0x0000081801007387 */ /* 0x0005e20000100a00 */
[----:B------:R-:W-:Y:S01]  /*4030*/  LOP3.LUT R5, R15, UR36, R24, 0x96, !PT ;  /* 0x000000240f057c12 */ /* 0x000fe2000f8e9618 */
[----:B------:R-:W-:Y:S01]  /*4040*/  IMAD.WIDE.U32 R12, R12, -0x326172a9, RZ ;  /* 0xcd9e8d570c0c7825 */ /* 0x000fe200078e00ff */
[----:B------:R-:W-:Y:S02]  /*4050*/  LOP3.LUT R7, R25, UR7, R28, 0x96, !PT ;  /* 0x0000000719077c12 */ /* 0x000fe4000f8e961c */
[C-C-:B------:R-:W-:Y:S01]  /*4060*/  LOP3.LUT R9, R23.reuse, UR34, R8.reuse, 0x96, !PT ;  /* 0x0000002217097c12 */ /* 0x140fe2000f8e9608 */
[----:B------:R-:W-:Y:S01]  /*4070*/  IMAD.WIDE.U32 R10, R10, -0x326172a9, RZ ;  /* 0xcd9e8d570a0a7825 */ /* 0x000fe200078e00ff */
[----:B------:R-:W-:-:S02]  /*4080*/  LOP3.LUT R16, R23, UR34, R8, 0x96, !PT ;  /* 0x0000002217107c12 */ /* 0x000fc4000f8e9608 */
[----:B------:R-:W-:Y:S01]  /*4090*/  FSEL R55, R39, -INF , !P2 ;  /* 0xff80000027377808 */ /* 0x000fe20005000000 */
[----:B------:R-:W-:Y:S01]  /*40a0*/  IMAD.WIDE.U32 R14, R7, -0x326172a9, RZ ;  /* 0xcd9e8d57070e7825 */ /* 0x000fe200078e00ff */
[--C-:B------:R-:W-:Y:S02]  /*40b0*/  LOP3.LUT R8, R11, UR35, R248.reuse, 0x96, !PT ;  /* 0x000000230b087c12 */ /* 0x100fe4000f8e96f8 */
[----:B------:R-:W-:Y:S01]  /*40c0*/  LOP3.LUT R7, R13, UR35, R248, 0x96, !PT ;  /* 0x000000230d077c12 */ /* 0x000fe2000f8e96f8 */
[----:B------:R-:W-:Y:S01]  /*40d0*/  IMAD.WIDE.U32 R32, R18, -0x2daee0ad, RZ ;  /* 0xd2511f5312207825 */ /* 0x000fe200078e00ff */
[----:B------:R3:W-:Y:S01]  /*40e0*/  STL.64 [R1], R14 ;  /* 0x0000000e01007387 */ /* 0x0007e20000100a00 */
[----:B-1----:R-:W-:Y:S02]  /*40f0*/  FMNMX.FTZ R133, R2, R133, !PT ;  /* 0x0000008502857209 */ /* 0x002fe40007810000 */
[----:B------:R-:W-:Y:S01]  /*4100*/  IMAD.WIDE.U32 R30, R8, -0x2daee0ad, RZ ;  /* 0xd2511f53081e7825 */ /* 0x000fe200078e00ff */
[----:B------:R-:W-:-:S02]  /*4110*/  LOP3.LUT R11, R33, UR32, R6, 0x96, !PT ;  /* 0x00000020210b7c12 */ /* 0x000fc4000f8e9606 */
[----:B------:R-:W1:Y:S01]  /*4120*/  SHFL.BFLY PT, R13, R133, 0x1, 0x1f ;  /* 0x0c201f00850d7f89 */ /* 0x000e6200000e0000 */
[----:B------:R-:W-:Y:S01]  /*4130*/  IMAD.WIDE.U32 R36, R9, -0x326172a9, RZ ;  /* 0xcd9e8d5709247825 */ /* 0x000fe200078e00ff */
[----:B------:R-:W-:Y:S02]  /*4140*/  LOP3.LUT R18, R31, UR32, R22, 0x96, !PT ;  /* 0x000000201f127c12 */ /* 0x000fe4000f8e9616 */
[----:B------:R-:W-:Y:S01]  /*4150*/  FSEL R68, R34, -INF , !P5 ;  /* 0xff80000022447808 */ /* 0x000fe20006800000 */
[----:B------:R-:W-:Y:S01]  /*4160*/  IMAD.WIDE.U32 R38, R16, -0x326172a9, RZ ;  /* 0xcd9e8d5710267825 */ /* 0x000fe200078e00ff */
[----:B------:R-:W-:Y:S02]  /*4170*/  FMNMX.FTZ R2, R60, R61, !PT ;  /* 0x0000003d3c027209 */ /* 0x000fe40007810000 */
[----:B------:R-:W-:Y:S01]  /*4180*/  FMNMX.FTZ R8, R65, R66, !PT ;  /* 0x0000004241087209 */ /* 0x000fe20007810000 */
[----:B--2---:R-:W-:Y:S01]  /*4190*/  IMAD.WIDE.U32 R24, R5, -0x326172a9, RZ ;  /* 0xcd9e8d5705187825 */ /* 0x004fe200078e00ff */
[----:B------:R-:W-:-:S02]  /*41a0*/  LOP3.LUT R28, R39, UR33, R12, 0x96, !PT ;  /* 0x00000021271c7c12 */ /* 0x000fc4000f8e960c */
[----:B------:R-:W-:Y:S01]  /*41b0*/  FSEL R67, R35, -INF , !P6 ;  /* 0xff80000023437808 */ /* 0x000fe20007000000 */
[----:B------:R-:W-:Y:S01]  /*41c0*/  IMAD.WIDE.U32 R34, R11, -0x326172a9, RZ ;  /* 0xcd9e8d570b227825 */ /* 0x000fe200078e00ff */
[----:B------:R-:W-:Y:S02]  /*41d0*/  LOP3.LUT R5, R25, UR35, R14, 0x96, !PT ;  /* 0x0000002319057c12 */ /* 0x000fe4000f8e960e */
[----:B------:R-:W-:Y:S01]  /*41e0*/  FMNMX.FTZ R2, R56, R2, !PT ;  /* 0x0000000238027209 */ /* 0x000fe20007810000 */
[----:B------:R-:W-:Y:S01]  /*41f0*/  IMAD.WIDE.U32 R28, R28, -0x2daee0ad, RZ ;  /* 0xd2511f531c1c7825 */ /* 0x000fe200078e00ff */
[----:B------:R-:W-:Y:S02]  /*4200*/  LOP3.LUT R27, R37, UR33, R10, 0x96, !PT ;  /* 0x00000021251b7c12 */ /* 0x000fe4000f8e960a */
[----:B------:R-:W-:Y:S01]  /*4210*/  FMNMX.FTZ R2, R57, R2, !PT ;  /* 0x0000000239027209 */ /* 0x000fe20007810000 */
[----:B---3--:R-:W-:Y:S01]  /*4220*/  IMAD.WIDE.U32 R14, R7, -0x2daee0ad, RZ ;  /* 0xd2511f53070e7825 */ /* 0x008fe200078e00ff */
[----:B------:R-:W-:Y:S01]  /*4230*/  LEA R197, R0, UR4, 0x1 ;  /* 0x0000000400c57c11 */ /* 0x000fe2000f8e08ff */
[----:B------:R-:W-:Y:S01]  /*4240*/  ULEA UR4, UR27, UR5, 0x5 ;  /* 0x000000051b047291 */ /* 0x000fe2000f8e283f */
[----:B-1----:R-:W-:Y:S01]  /*4250*/  FMNMX.FTZ R133, R133, R13, !PT ;  /* 0x0000000d85857209 */ /* 0x002fe20007810000 */
[----:B------:R-:W-:Y:S01]  /*4260*/  IMAD.WIDE.U32 R20, R5, -0x2daee0ad, RZ ;  /* 0xd2511f5305147825 */ /* 0x000fe200078e00ff */
[----:B------:R-:W-:Y:S01]  /*4270*/  LOP3.LUT R15, R15, UR32, R22, 0x96, !PT ;  /* 0x000000200f0f7c12 */ /* 0x000fe2000f8e9616 */
[----:B------:R-:W-:Y:S01]  /*4280*/  LDSM.16.MT88.4 R148, [R197+0xa000] ;  /* 0x00a00000c594783b */ /* 0x000fe20000004200 */
[----:B------:R-:W-:Y:S01]  /*4290*/  FMNMX.FTZ R5, R50, R64, !PT ;  /* 0x0000004032057209 */ /* 0x000fe20007810000 */
[----:B------:R-:W-:Y:S01]  /*42a0*/  IMAD R199, R4, 0x2, R197 ;  /* 0x0000000204c77824 */ /* 0x000fe200078e02c5 */
[----:B------:R-:W-:Y:S01]  /*42b0*/  LOP3.LUT R22, R21, UR32, R6, 0x96, !PT ;  /* 0x0000002015167c12 */ /* 0x000fe2000f8e9606 */
[----:B------:R-:W-:Y:S01]  /*42c0*/  IMAD.WIDE.U32 R6, R17, -0x326172a9, RZ ;  /* 0xcd9e8d5711067825 */ /* 0x000fe200078e00ff */
[----:B------:R-:W-:Y:S01]  /*42d0*/  FMNMX.FTZ R9, R51, R5, !PT ;  /* 0x0000000533097209 */ /* 0x000fe20007810000 */
[----:B------:R-:W-:Y:S01]  /*42e0*/  LDSM.16.MT88.4 R224, [R197+0xa800] ;  /* 0x00a80000c5e0783b */ /* 0x000fe20000004200 */
[----:B------:R-:W-:Y:S01]  /*42f0*/  FMNMX.FTZ R5, R69, R8, !PT ;  /* 0x0000000845057209 */ /* 0x000fe20007810000 */
[----:B------:R-:W-:Y:S01]  /*4300*/  IMAD.WIDE.U32 R22, R22, -0x326172a9, RZ ;  /* 0xcd9e8d5716167825 */ /* 0x000fe200078e00ff */
[----:B------:R-:W-:Y:S01]  /*4310*/  LOP3.LUT R17, R7, UR33, R26, 0x96, !PT ;  /* 0x0000002107117c12 */ /* 0x000fe2000f8e961a */
[----:B------:R-:W-:Y:S01]  /*4320*/  LDSM.16.MT88.4 R232, [R199+0xa000] ;  /* 0x00a00000c7e8783b */ /* 0x000fe20000004200 */
[----:B------:R-:W-:Y:S01]  /*4330*/  FMNMX.FTZ R7, R62, R9, !PT ;  /* 0x000000093e077209 */ /* 0x000fe20007810000 */
[----:B------:R-:W-:Y:S01]  /*4340*/  IMAD.WIDE.U32 R8, R19, -0x326172a9, RZ ;  /* 0xcd9e8d5713087825 */ /* 0x000fe200078e00ff */
[----:B------:R-:W-:Y:S01]  /*4350*/  FMNMX.FTZ R10, R71, R5, !PT ;  /* 0x00000005470a7209 */ /* 0x000fe20007810000 */
[----:B------:R-:W-:Y:S01]  /*4360*/  LDSM.16.MT88.4 R192, [R199+0xb000] ;  /* 0x00b00000c7c0783b */ /* 0x000fe20000004200 */
[----:B------:R-:W-:Y:S01]  /*4370*/  FMNMX.FTZ R7, R47, R7, !PT ;  /* 0x000000072f077209 */ /* 0x000fe20007810000 */
[----:B------:R-:W-:Y:S01]  /*4380*/  IMAD.WIDE.U32 R18, R18, -0x326172a9, RZ ;  /* 0xcd9e8d5712127825 */ /* 0x000fe200078e00ff */
[----:B------:R-:W-:Y:S01]  /*4390*/  FMNMX.FTZ R5, R58, R2, !PT ;  /* 0x000000023a057209 */ /* 0x000fe20007810000 */
[----:B------:R-:W-:Y:S01]  /*43a0*/  UIADD3 UR4, UR4, -0x20, URZ ;  /* 0xffffffe004047890 */ /* 0x000fe2000fffe03f */
[----:B------:R-:W-:Y:S01]  /*43b0*/  FMNMX.FTZ R12, R73, R7, !PT ;  /* 0x00000007490c7209 */ /* 0x000fe20007810000 */
[----:B------:R-:W-:Y:S01]  /*43c0*/  IMAD.WIDE.U32 R26, R27, -0x2daee0ad, RZ ;  /* 0xd2511f531b1a7825 */ /* 0x000fe200078e00ff */
[----:B------:R-:W-:Y:S01]  /*43d0*/  FMNMX.FTZ R2, R70, R10, !PT ;  /* 0x0000000a46027209 */ /* 0x000fe20007810000 */
[----:B------:R-:W-:Y:S01]  /*43e0*/  LDSM.16.MT88.4 R140, [R199+0xa800] ;  /* 0x00a80000c78c783b */ /* 0x000fe20000004200 */
[----:B------:R-:W-:Y:S01]  /*43f0*/  FMNMX.FTZ R12, R68, R12, !PT ;  /* 0x0000000c440c7209 */ /* 0x000fe20007810000 */
[----:B------:R-:W-:Y:S01]  /*4400*/  IMAD.WIDE.U32 R10, R17, -0x2daee0ad, RZ ;  /* 0xd2511f53110a7825 */ /* 0x000fe200078e00ff */
[----:B------:R-:W-:-:S02]  /*4410*/  FMNMX.FTZ R5, R54, R5, !PT ;  /* 0x0000000536057209 */ /* 0x000fc40007810000 */
[----:B------:R-:W-:Y:S01]  /*4420*/  FMNMX.FTZ R12, R67, R12, !PT ;  /* 0x0000000c430c7209 */ /* 0x000fe20007810000 */
[C---:B------:R-:W-:Y:S01]  /*4430*/  IMAD R202, R3.reuse, 0x2, R197 ;  /* 0x0000000203ca7824 */ /* 0x040fe200078e02c5 */
[----:B------:R-:W-:Y:S01]  /*4440*/  FMNMX.FTZ R2, R72, R2, !PT ;  /* 0x0000000248027209 */ /* 0x000fe20007810000 */
[----:B------:R-:W-:Y:S01]  /*4450*/  IMAD R201, R3, 0x2, R199 ;  /* 0x0000000203c97824 */ /* 0x000fe200078e02c7 */
[----:B------:R-:W-:Y:S01]  /*4460*/  FMNMX.FTZ R5, R52, R5, !PT ;  /* 0x0000000534057209 */ /* 0x000fe20007810000 */
[----:B------:R-:W1:Y:S01]  /*4470*/  SHFL.BFLY PT, R13, R12, 0x2, 0x1f ;  /* 0x0c401f000c0d7f89 */ /* 0x000e6200000e0000 */
[----:B------:R-:W-:Y:S02]  /*4480*/  FMNMX.FTZ R2, R59, R2, !PT ;  /* 0x000000023b027209 */ /* 0x000fe40007810000 */
[----:B------:R-:W-:Y:S01]  /*4490*/  LOP3.LUT R16, R9, UR33, R24, 0x96, !PT ;  /* 0x0000002109107c12 */ /* 0x000fe2000f8e9618 */
[----:B------:R-:W-:Y:S01]  /*44a0*/  LDSM.16.MT88.4 R188, [R202+0xa000] ;  /* 0x00a00000cabc783b */ /* 0x000fe20000004200 */
[----:B------:R-:W-:-:S02]  /*44b0*/  FMNMX.FTZ R9, R53, R5, !PT ;  /* 0x0000000535097209 */ /* 0x000fc40007810000 */
[----:B------:R-:W-:Y:S01]  /*44c0*/  FMNMX.FTZ R5, R55, R2, !PT ;  /* 0x0000000237057209 */ /* 0x000fe20007810000 */
[C---:B------:R-:W-:Y:S01]  /*44d0*/  FMUL.FTZ R2, R133.reuse, UR6 ;  /* 0x0000000685027c20 */ /* 0x040fe20008410000 */
[----:B------:R-:W-:Y:S01]  /*44e0*/  FSETP.NEU.FTZ.AND P1, PT, R133, -INF , PT ;  /* 0xff8000008500780b */ /* 0x000fe20003f3d000 */
[----:B------:R-:W2:Y:S01]  /*44f0*/  SHFL.BFLY PT, R21, R9, 0x2, 0x1f ;  /* 0x0c401f0009157f89 */ /* 0x000ea200000e0000 */
[----:B------:R-:W-:Y:S01]  /*4500*/  LOP3.LUT R7, R35, UR31, R6, 0x96, !PT ;  /* 0x0000001f23077c12 */ /* 0x000fe2000f8e9606 */
[----:B------:R-:W-:Y:S01]  /*4510*/  IMAD.WIDE.U32 R16, R16, -0x2daee0ad, RZ ;  /* 0xd2511f5310107825 */ /* 0x000fe200078e00ff */
[----:B------:R-:W-:Y:S01]  /*4520*/  FSEL R2, R2, RZ, P1 ;  /* 0x000000ff02027208 */ /* 0x000fe20000800000 */
[----:B------:R-:W3:Y:S01]  /*4530*/  SHFL.BFLY PT, R24, R5, 0x2, 0x1f ;  /* 0x0c401f0005187f89 */ /* 0x000ee200000e0000 */
[----:B------:R-:W-:Y:S02]  /*4540*/  LOP3.LUT R25, R19, UR31, R36, 0x96, !PT ;  /* 0x0000001f13197c12 */ /* 0x000fe4000f8e9624 */
[----:B------:R-:W-:Y:S01]  /*4550*/  LOP3.LUT R19, R27, UR30, R30, 0x96, !PT ;  /* 0x0000001e1b137c12 */ /* 0x000fe2000f8e961e */
[----:B------:R-:W-:Y:S01]  /*4560*/  FFMA.FTZ R6, R40, UR6, -R2 ;  /* 0x0000000628067c23 */ /* 0x000fe20008010802 */
[----:B------:R-:W-:Y:S01]  /*4570*/  LOP3.LUT R27, R29, UR30, R14, 0x96, !PT ;  /* 0x0000001e1d1b7c12 */ /* 0x000fe2000f8e960e */
[----:B------:R-:W-:Y:S01]  /*4580*/  IMAD.WIDE.U32 R14, R15, -0x326172a9, RZ ;  /* 0xcd9e8d570f0e7825 */ /* 0x000fe200078e00ff */
[----:B------:R-:W-:Y:S01]  /*4590*/  LOP3.LUT R23, R23, UR31, R8, 0x96, !PT ;  /* 0x0000001f17177c12 */ /* 0x000fe2000f8e9608 */
[----:B------:R4:W-:Y:S01]  /*45a0*/  MUFU.EX2 R106, R6 ;  /* 0x00000006006a7308 */ /* 0x0009e20000000800 */
[----:B------:R-:W-:Y:S01]  /*45b0*/  LOP3.LUT R31, R17, UR30, R20, 0x96, !PT ;  /* 0x0000001e111f7c12 */ /* 0x000fe2000f8e9614 */
[----:B------:R-:W-:Y:S01]  /*45c0*/  LDSM.16.MT88.4 R220, [R201+0xa000] ;  /* 0x00a00000c9dc783b */ /* 0x000fe20000004200 */
[----:B-1----:R-:W-:-:S02]  /*45d0*/  FMNMX.FTZ R12, R12, R13, !PT ;  /* 0x0000000d0c0c7209 */ /* 0x002fc40007810000 */
[----:B------:R-:W-:Y:S02]  /*45e0*/  LOP3.LUT R29, R15, UR31, R38, 0x96, !PT ;  /* 0x0000001f0f1d7c12 */ /* 0x000fe4000f8e9626 */
[----:B------:R-:W-:Y:S01]  /*45f0*/  LOP3.LUT R32, R11, UR30, R32, 0x96, !PT ;  /* 0x0000001e0b207c12 */ /* 0x000fe2000f8e9620 */
[----:B------:R-:W1:Y:S01]  /*4600*/  SHFL.BFLY PT, R132, R12, 0x1, 0x1f ;  /* 0x0c201f000c847f89 */ /* 0x000e6200000e0000 */
[----:B------:R-:W-:Y:S01]  /*4610*/  FFMA.FTZ R11, R48, UR6, -R2 ;  /* 0x00000006300b7c23 */ /* 0x000fe20008010802 */
[----:B--2---:R-:W-:Y:S01]  /*4620*/  FMNMX.FTZ R15, R9, R21, !PT ;  /* 0x00000015090f7209 */ /* 0x004fe20007810000 */
[----:B------:R-:W-:Y:S02]  /*4630*/  IMAD.WIDE.U32 R8, R19, -0x326172a9, RZ ;  /* 0xcd9e8d5713087825 */ /* 0x000fe400078e00ff */
[----:B------:R2:W-:Y:S01]  /*4640*/  MUFU.EX2 R105, R11 ;  /* 0x0000000b00697308 */ /* 0x0005e20000000800 */
[----:B---3--:R-:W-:Y:S01]  /*4650*/  FMNMX.FTZ R24, R5, R24, !PT ;  /* 0x0000001805187209 */ /* 0x008fe20007810000 */
[----:B----4-:R-:W-:-:S04]  /*4660*/  IMAD.WIDE.U32 R6, R7, -0x2daee0ad, RZ ;  /* 0xd2511f5307067825 */ /* 0x010fc800078e00ff */
[----:B------:R-:W-:Y:S01]  /*4670*/  FFMA.FTZ R5, R43, UR6, -R2 ;  /* 0x000000062b057c23 */ /* 0x000fe20008010802 */
[----:B------:R-:W3:Y:S01]  /*4680*/  SHFL.BFLY PT, R135, R15, 0x1, 0x1f ;  /* 0x0c201f000f877f89 */ /* 0x000ee200000e0000 */
[----:B------:R-:W-:Y:S02]  /*4690*/  LOP3.LUT R46, R9, UR23, R18, 0x96, !PT ;  /* 0x00000017092e7c12 */ /* 0x000fe4000f8e9612 */
[----:B------:R-:W-:Y:S01]  /*46a0*/  LOP3.LUT R37, R7, UR26, R10, 0x96, !PT ;  /* 0x0000001a07257c12 */ /* 0x000fe2000f8e960a */
[----:B------:R4:W-:Y:S01]  /*46b0*/  MUFU.EX2 R109, R5 ;  /* 0x00000005006d7308 */ /* 0x0009e20000000800 */
[C---:B------:R-:W-:Y:S01]  /*46c0*/  LOP3.LUT R30, R6.reuse, 0xff, RZ, 0xc0, !PT ;  /* 0x000000ff061e7812 */ /* 0x040fe200078ec0ff */
[----:B------:R-:W5:Y:S01]  /*46d0*/  SHFL.BFLY PT, R134, R24, 0x1, 0x1f ;  /* 0x0c201f0018867f89 */ /* 0x000f6200000e0000 */
[----:B------:R-:W-:Y:S02]  /*46e0*/  LOP3.LUT R82, R6, 0xffff, RZ, 0xc0, !PT ;  /* 0x0000ffff06527812 */ /* 0x000fe400078ec0ff */
[----:B------:R-:W-:-:S02]  /*46f0*/  SHF.R.U32.HI R86, RZ, 0x10, R6 ;  /* 0x00000010ff567819 */ /* 0x000fc40000011606 */
[----:B------:R-:W-:Y:S01]  /*4700*/  SHF.R.U32.HI R40, RZ, 0x18, R6 ;  /* 0x00000018ff287819 */ /* 0x000fe20000011606 */
[----:B------:R-:W-:Y:S01]  /*4710*/  IMAD.WIDE.U32 R6, R25, -0x2daee0ad, RZ ;  /* 0xd2511f5319067825 */ /* 0x000fe200078e00ff */
[----:B-1----:R-:W-:Y:S02]  /*4720*/  FMNMX.FTZ R132, R12, R132, !PT ;  /* 0x000000840c847209 */ /* 0x002fe40007810000 */
[----:B------:R-:W-:Y:S01]  /*4730*/  LOP3.LUT R43, R8, 0xff, RZ, 0xc0, !PT ;  /* 0x000000ff082b7812 */ /* 0x000fe200078ec0ff */
[----:B--2---:R-:W-:Y:S01]  /*4740*/  IMAD.WIDE.U32 R10, R23, -0x2daee0ad, RZ ;  /* 0xd2511f53170a7825 */ /* 0x004fe200078e00ff */
[----:B------:R-:W-:Y:S02]  /*4750*/  LOP3.LUT R63, R7, UR26, R26, 0x96, !PT ;  /* 0x0000001a073f7c12 */ /* 0x000fe4000f8e961a */
[C---:B------:R-:W-:Y:S01]  /*4760*/  LOP3.LUT R103, R6.reuse, 0xff, RZ, 0xc0, !PT ;  /* 0x000000ff06677812 */ /* 0x040fe200078ec0ff */
[----:B----4-:R-:W-:Y:S01]  /*4770*/  FFMA.FTZ R5, R49, UR6, -R2 ;  /* 0x0000000631057c23 */ /* 0x010fe20008010802 */
[----:B------:R-:W-:-:S02]  /*4780*/  LOP3.LUT R121, R6, 0xffff, RZ, 0xc0, !PT ;  /* 0x0000ffff06797812 */ /* 0x000fc400078ec0ff */
[--C-:B------:R-:W-:Y:S01]  /*4790*/  SHF.R.U32.HI R119, RZ, 0x10, R6.reuse ;  /* 0x00000010ff777819 */ /* 0x100fe20000011606 */
[----:B------:R1:W2:Y:S01]  /*47a0*/  MUFU.EX2 R110, R5 ;  /* 0x00000005006e7308 */ /* 0x0002a20000000800 */
[----:B------:R-:W-:Y:S01]  /*47b0*/  SHF.R.U32.HI R102, RZ, 0x18, R6 ;  /* 0x00000018ff667819 */ /* 0x000fe20000011606 */
[----:B------:R-:W-:Y:S01]  /*47c0*/  IMAD.WIDE.U32 R6, R29, -0x2daee0ad, RZ ;  /* 0xd2511f531d067825 */ /* 0x000fe200078e00ff */
[----:B------:R-:W-:Y:S02]  /*47d0*/  FSETP.NEU.FTZ.AND P1, PT, R132, -INF , PT ;  /* 0xff8000008400780b */ /* 0x000fe40003f3d000 */
[----:B------:R-:W-:Y:S02]  /*47e0*/  LOP3.LUT R99, R8, 0xffff, RZ, 0xc0, !PT ;  /* 0x0000ffff08637812 */ /* 0x000fe400078ec0ff */
[C---:B------:R-:W-:Y:S02]  /*47f0*/  LOP3.LUT R17, R6.reuse, 0xffff, RZ, 0xc0, !PT ;  /* 0x0000ffff06117812 */ /* 0x040fe400078ec0ff */
[----:B------:R-:W-:-:S02]  /*4800*/  LOP3.LUT R18, R6, 0xff, RZ, 0xc0, !PT ;  /* 0x000000ff06127812 */ /* 0x000fc400078ec0ff */
[--C-:B------:R-:W-:Y:S02]  /*4810*/  SHF.R.U32.HI R25, RZ, 0x10, R6.reuse ;  /* 0x00000010ff197819 */ /* 0x100fe40000011606 */
[----:B------:R-:W-:Y:S01]  /*4820*/  SHF.R.U32.HI R26, RZ, 0x18, R6 ;  /* 0x00000018ff1a7819 */ /* 0x000fe20000011606 */
[----:B------:R-:W-:Y:S01]  /*4830*/  FMUL.FTZ R6, R132, UR6 ;  /* 0x0000000684067c20 */ /* 0x000fe20008410000 */
[----:B------:R-:W-:Y:S01]  /*4840*/  SHF.R.U32.HI R122, RZ, 0x10, R8 ;  /* 0x00000010ff7a7819 */ /* 0x000fe20000011608 */
[----:B-1----:R-:W-:Y:S01]  /*4850*/  FFMA.FTZ R5, R41, UR6, -R2 ;  /* 0x0000000629057c23 */ /* 0x002fe20008010802 */
[----:B------:R-:W-:Y:S01]  /*4860*/  SHF.R.U32.HI R98, RZ, 0x18, R8 ;  /* 0x00000018ff627819 */ /* 0x000fe20000011608 */
[----:B------:R-:W-:Y:S01]  /*4870*/  IMAD.WIDE.U32 R8, R27, -0x326172a9, RZ ;  /* 0xcd9e8d571b087825 */ /* 0x000fe200078e00ff */
[----:B------:R-:W-:Y:S01]  /*4880*/  FSEL R6, R6, RZ, P1 ;  /* 0x000000ff06067208 */ /* 0x000fe20000800000 */
[----:B------:R1:W-:Y:S01]  /*4890*/  MUFU.EX2 R111, R5 ;  /* 0x00000005006f7308 */ /* 0x0003e20000000800 */
[----:B---3--:R-:W-:-:S02]  /*48a0*/  FMNMX.FTZ R135, R15, R135, !PT ;  /* 0x000000870f877209 */ /* 0x008fc40007810000 */
[----:B------:R-:W-:Y:S02]  /*48b0*/  LOP3.LUT R14, R9, UR23, R14, 0x96, !PT ;  /* 0x00000017090e7c12 */ /* 0x000fe4000f8e960e */
[C---:B------:R-:W-:Y:S02]  /*48c0*/  LOP3.LUT R29, R8.reuse, 0xffff, RZ, 0xc0, !PT ;  /* 0x0000ffff081d7812 */ /* 0x040fe400078ec0ff */
[----:B------:R-:W-:Y:S02]  /*48d0*/  LOP3.LUT R36, R8, 0xff, RZ, 0xc0, !PT ;  /* 0x000000ff08247812 */ /* 0x000fe400078ec0ff */
[--C-:B------:R-:W-:Y:S02]  /*48e0*/  SHF.R.U32.HI R33, RZ, 0x10, R8.reuse ;  /* 0x00000010ff217819 */ /* 0x100fe40000011608 */
[----:B------:R-:W-:Y:S01]  /*48f0*/  SHF.R.U32.HI R35, RZ, 0x18, R8 ;  /* 0x00000018ff237819 */ /* 0x000fe20000011608 */
[----:B------:R-:W-:Y:S01]  /*4900*/  IMAD.WIDE.U32 R8, R32, -0x326172a9, RZ ;  /* 0xcd9e8d5720087825 */ /* 0x000fe200078e00ff */
[----:B------:R-:W-:-:S02]  /*4910*/  FSETP.NEU.FTZ.AND P1, PT, R135, -INF , PT ;  /* 0xff8000008700780b */ /* 0x000fc40003f3d000 */
[----:B------:R-:W-:Y:S01]  /*4920*/  LOP3.LUT R13, R7, UR26, R28, 0x96, !PT ;  /* 0x0000001a070d7c12 */ /* 0x000fe2000f8e961c */
[----:B-1----:R-:W-:Y:S01]  /*4930*/  FFMA.FTZ R5, R44, UR6, -R2 ;  /* 0x000000062c057c23 */ /* 0x002fe20008010802 */
[----:B------:R-:W-:Y:S02]  /*4940*/  LOP3.LUT R12, R11, UR26, R16, 0x96, !PT ;  /* 0x0000001a0b0c7c12 */ /* 0x000fe4000f8e9610 */
[C---:B------:R-:W-:Y:S01]  /*4950*/  LOP3.LUT R16, R10.reuse, 0xffff, RZ, 0xc0, !PT ;  /* 0x0000ffff0a107812 */ /* 0x040fe200078ec0ff */
[----:B------:R1:W3:Y:S01]  /*4960*/  MUFU.EX2 R251, R5 ;  /* 0x0000000500fb7308 */ /* 0x0002e20000000800 */
[----:B------:R-:W-:Y:S02]  /*4970*/  LOP3.LUT R23, R10, 0xff, RZ, 0xc0, !PT ;  /* 0x000000ff0a177812 */ /* 0x000fe400078ec0ff */
[--C-:B------:R-:W-:Y:S02]  /*4980*/  SHF.R.U32.HI R21, RZ, 0x10, R10.reuse ;  /* 0x00000010ff157819 */ /* 0x100fe4000001160a */
[----:B------:R-:W-:-:S02]  /*4990*/  SHF.R.U32.HI R20, RZ, 0x18, R10 ;  /* 0x00000018ff147819 */ /* 0x000fc4000001160a */
[----:B------:R-:W-:Y:S02]  /*49a0*/  LOP3.LUT R7, R9, UR23, R34, 0x96, !PT ;  /* 0x0000001709077c12 */ /* 0x000fe4000f8e9622 */
[C---:B------:R-:W-:Y:S02]  /*49b0*/  LOP3.LUT R11, R8.reuse, 0xff, RZ, 0xc0, !PT ;  /* 0x000000ff080b7812 */ /* 0x040fe400078ec0ff */
[----:B------:R-:W-:Y:S02]  /*49c0*/  LOP3.LUT R34, R8, 0xffff, RZ, 0xc0, !PT ;  /* 0x0000ffff08227812 */ /* 0x000fe400078ec0ff */
[--C-:B------:R-:W-:Y:S02]  /*49d0*/  SHF.R.U32.HI R19, RZ, 0x10, R8.reuse ;  /* 0x00000010ff137819 */ /* 0x100fe40000011608 */
[----:B------:R-:W-:Y:S01]  /*49e0*/  SHF.R.U32.HI R10, RZ, 0x18, R8 ;  /* 0x00000018ff0a7819 */ /* 0x000fe20000011608 */
[----:B------:R-:W-:-:S04]  /*49f0*/  IMAD.WIDE.U32 R8, R31, -0x326172a9, RZ ;  /* 0xcd9e8d571f087825 */ /* 0x000fc800078e00ff */
[--C-:B-1----:R-:W-:Y:S01]  /*4a00*/  FFMA.FTZ R5, R42, UR6, -R2.reuse ;  /* 0x000000062a057c23 */ /* 0x102fe20008010802 */
[----:B------:R-:W-:Y:S01]  /*4a10*/  FFMA.FTZ R2, R45, UR6, -R2 ;  /* 0x000000062d027c23 */ /* 0x000fe20008010802 */
[----:B-----5:R-:W-:Y:S02]  /*4a20*/  FMNMX.FTZ R134, R24, R134, !PT ;  /* 0x0000008618867209 */ /* 0x020fe40007810000 */
[----:B------:R1:W-:Y:S01]  /*4a30*/  MUFU.EX2 R250, R5 ;  /* 0x0000000500fa7308 */ /* 0x0003e20000000800 */
[----:B------:R-:W-:Y:S02]  /*4a40*/  LOP3.LUT R15, R9, UR23, R22, 0x96, !PT ;  /* 0x00000017090f7c12 */ /* 0x000fe4000f8e9616 */
[C---:B------:R-:W-:Y:S02]  /*4a50*/  LOP3.LUT R22, R8.reuse, 0xffff, RZ, 0xc0, !PT ;  /* 0x0000ffff08167812 */ /* 0x040fe400078ec0ff */
[----:B------:R-:W-:Y:S02]  /*4a60*/  LOP3.LUT R27, R8, 0xff, RZ, 0xc0, !PT ;  /* 0x000000ff081b7812 */ /* 0x000fe400078ec0ff */
[--C-:B------:R-:W-:Y:S01]  /*4a70*/  SHF.R.U32.HI R28, RZ, 0x10, R8.reuse ;  /* 0x00000010ff1c7819 */ /* 0x100fe20000011608 */
[----:B------:R4:W-:Y:S01]  /*4a80*/  MUFU.EX2 R247, R2 ;  /* 0x0000000200f77308 */ /* 0x0009e20000000800 */
[----:B------:R-:W-:-:S02]  /*4a90*/  SHF.R.U32.HI R31, RZ, 0x18, R8 ;  /* 0x00000018ff1f7819 */ /* 0x000fc40000011608 */
[----:B------:R-:W-:Y:S02]  /*4aa0*/  SHF.R.U32.HI R9, RZ, 0x8, R29 ;  /* 0x00000008ff097819 */ /* 0x000fe4000001161d */
[----:B------:R-:W-:Y:S02]  /*4ab0*/  FSETP.NEU.FTZ.AND P4, PT, R134, -INF , PT ;  /* 0xff8000008600780b */ /* 0x000fe40003f9d000 */
[----:B------:R-:W-:Y:S01]  /*4ac0*/  PRMT R36, R36, 0x5410, R9 ;  /* 0x0000541024247816 */ /* 0x000fe20000000009 */
[----:B-1----:R-:W-:Y:S01]  /*4ad0*/  FFMA.FTZ R5, R51, UR6, -R6 ;  /* 0x0000000633057c23 */ /* 0x002fe20008010806 */
[----:B------:R-:W-:Y:S02]  /*4ae0*/  SHF.R.U32.HI R9, RZ, 0x8, R17 ;  /* 0x00000008ff097819 */ /* 0x000fe40000011611 */
[----:B------:R-:W-:Y:S01]  /*4af0*/  ISETP.LE.U32.AND P2, PT, R11, UR13, PT ;  /* 0x0000000d0b007c0c */ /* 0x000fe2000bf43070 */
[----:B------:R-:W-:Y:S01]  /*4b00*/  MUFU.EX2 R108, R5 ;  /* 0x00000005006c7308 */ /* 0x000fe20000000800 */
[----:B------:R-:W-:-:S02]  /*4b10*/  LOP3.LUT R11, R25, 0xff, RZ, 0xc0, !PT ;  /* 0x000000ff190b7812 */ /* 0x000fc400078ec0ff */
[----:B------:R-:W-:Y:S01]  /*4b20*/  ISETP.LE.U32.AND P5, PT, R30, UR13, PT ;  /* 0x0000000d1e007c0c */ /* 0x000fe2000bfa3070 */
[----:B----4-:R-:W-:Y:S01]  /*4b30*/  FFMA.FTZ R2, R50, UR6, -R6 ;  /* 0x0000000632027c23 */ /* 0x010fe20008010806 */
[----:B------:R-:W-:Y:S01]  /*4b40*/  PRMT R32, R11, 0x5410, R26 ;  /* 0x000054100b207816 */ /* 0x000fe2000000001a */
[----:B------:R-:W-:Y:S01]  /*4b50*/  LDSM.16.MT88.4 R48, [R202+0xa800] ;  /* 0x00a80000ca30783b */ /* 0x000fe20000004200 */
[----:B------:R-:W-:Y:S01]  /*4b60*/  SHF.R.U32.HI R17, RZ, 0x18, R14 ;  /* 0x00000018ff117819 */ /* 0x000fe2000001160e */
[----:B------:R1:W-:Y:S01]  /*4b70*/  MUFU.EX2 R104, R2 ;  /* 0x0000000200687308 */ /* 0x0003e20000000800 */
[----:B--2---:R-:W-:-:S04]  /*4b80*/  F2FP.BF16.F32.PACK_AB R0, R110, R109 ;  /* 0x0000006d6e00723e */ /* 0x004fc800000010ff */
[C---:B------:R-:W-:Y:S02]  /*4b90*/  PRMT R185, R0.reuse, 0x7610, R185 ;  /* 0x0000761000b97816 */ /* 0x040fe400000000b9 */
[----:B------:R-:W-:Y:S02]  /*4ba0*/  PRMT R184, R0, 0x7632, R184 ;  /* 0x0000763200b87816 */ /* 0x000fe400000000b8 */
[----:B---3--:R-:W-:-:S04]  /*4bb0*/  F2FP.BF16.F32.PACK_AB R0, R251, R111 ;  /* 0x0000006ffb00723e */ /* 0x008fc800000010ff */
[C---:B------:R-:W-:Y:S02]  /*4bc0*/  PRMT R181, R0.reuse, 0x7610, R181 ;  /* 0x0000761000b57816 */ /* 0x040fe400000000b5 */
[----:B------:R-:W-:Y:S01]  /*4bd0*/  PRMT R180, R0, 0x7632, R180 ;  /* 0x0000763200b47816 */ /* 0x000fe200000000b4 */
[----:B-1----:R-:W-:-:S04]  /*4be0*/  FFMA.FTZ R2, R64, UR6, -R6 ;  /* 0x0000000640027c23 */ /* 0x002fc80008010806 */
[----:B------:R1:W-:Y:S02]  /*4bf0*/  MUFU.EX2 R95, R2 ;  /* 0x00000002005f7308 */ /* 0x0003e40000000800 */
[----:B-1----:R-:W-:-:S05]  /*4c00*/  FMUL.FTZ R2, R135, UR6 ;  /* 0x0000000687027c20 */ /* 0x002fca0008410000 */
[----:B------:R-:W-:Y:S02]  /*4c10*/  FSEL R2, R2, RZ, P1 ;  /* 0x000000ff02027208 */ /* 0x000fe40000800000 */
[----:B------:R-:W-:Y:S02]  /*4c20*/  ISETP.LE.U32.AND P1, PT, R10, UR13, PT ;  /* 0x0000000d0a007c0c */ /* 0x000fe4000bf23070 */
[----:B------:R-:W-:Y:S01]  /*4c30*/  LOP3.LUT R10, R33, 0xff, RZ, 0xc0, !PT ;  /* 0x000000ff210a7812 */ /* 0x000fe200078ec0ff */
[--C-:B------:R-:W-:Y:S01]  /*4c40*/  FFMA.FTZ R5, R60, UR6, -R2.reuse ;  /* 0x000000063c057c23 */ /* 0x100fe20008010802 */
[----:B------:R-:W-:Y:S01]  /*4c50*/  FFMA.FTZ R8, R61, UR6, -R2 ;  /* 0x000000063d087c23 */ /* 0x000fe20008010802 */
[----:B------:R-:W-:Y:S01]  /*4c60*/  PRMT R33, R18, 0x5410, R9 ;  /* 0x0000541012217816 */ /* 0x000fe20000000009 */
[----:B------:R-:W-:Y:S01]  /*4c70*/  FMUL.FTZ R9, R134, UR6 ;  /* 0x0000000686097c20 */ /* 0x000fe20008410000 */
[----:B------:R1:W-:Y:S01]  /*4c80*/  MUFU.EX2 R93, R5 ;  /* 0x00000005005d7308 */ /* 0x0003e20000000800 */
[----:B------:R-:W-:Y:S01]  /*4c90*/  PRMT R35, R10, 0x5410, R35 ;  /* 0x000054100a237816 */ /* 0x000fe20000000023 */
[----:B------:R-:W-:Y:S01]  /*4ca0*/  FFMA.FTZ R10, R62, UR6, -R6 ;  /* 0x000000063e0a7c23 */ /* 0x000fe20008010806 */
[----:B------:R-:W-:-:S05]  /*4cb0*/  LOP3.LUT R18, R14, 0xff, RZ, 0xc0, !PT ;  /* 0x000000ff0e127812 */ /* 0x000fca00078ec0ff */
[----:B------:R2:W3:Y:S08]  /*4cc0*/  MUFU.EX2 R92, R8 ;  /* 0x00000008005c7308 */ /* 0x0004f00000000800 */
[----:B------:R4:W-:Y:S01]  /*4cd0*/  MUFU.EX2 R94, R10 ;  /* 0x0000000a005e7308 */ /* 0x0009e20000000800 */
[----:B-1----:R-:W-:-:S04]  /*4ce0*/  LOP3.LUT R5, R37, 0xff, RZ, 0xc0, !PT ;  /* 0x000000ff25057812 */ /* 0x002fc800078ec0ff */
[----:B------:R-:W-:Y:S02]  /*4cf0*/  ISETP.LE.U32.AND P3, PT, R5, UR13, PT ;  /* 0x0000000d05007c0c */ /* 0x000fe4000bf63070 */
[C---:B------:R-:W-:Y:S02]  /*4d00*/  LOP3.LUT R5, R7.reuse, 0xffff, RZ, 0xc0, !PT ;  /* 0x0000ffff07057812 */ /* 0x040fe400078ec0ff */
[----:B--2---:R-:W-:Y:S02]  /*4d10*/  LOP3.LUT R8, R7, 0xff, RZ, 0xc0, !PT ;  /* 0x000000ff07087812 */ /* 0x004fe400078ec0ff */
[----:B------:R-:W-:Y:S02]  /*4d20*/  SHF.R.U32.HI R5, RZ, 0x8, R5 ;  /* 0x00000008ff057819 */ /* 0x000fe40000011605 */
[----:B------:R-:W-:Y:S02]  /*4d30*/  ISETP.LE.U32.AND P6, PT, R8, UR13, PT ;  /* 0x0000000d08007c0c */ /* 0x000fe4000bfc3070 */
[----:B------:R-:W-:-:S02]  /*4d40*/  LOP3.LUT R8, R5, 0xffff, RZ, 0xc0, !PT ;  /* 0x0000ffff05087812 */ /* 0x000fc400078ec0ff */
[----:B------:R-:W-:Y:S01]  /*4d50*/  FSEL R5, R9, RZ, P4 ;  /* 0x000000ff09057208 */ /* 0x000fe20002000000 */
[----:B----4-:R-:W-:Y:S01]  /*4d60*/  FFMA.FTZ R10, R47, UR6, -R6 ;  /* 0x000000062f0a7c23 */ /* 0x010fe20008010806 */
[----:B------:R-:W-:Y:S02]  /*4d70*/  ISETP.LE.U32.AND P4, PT, R8, UR13, PT ;  /* 0x0000000d08007c0c */ /* 0x000fe4000bf83070 */
[----:B------:R-:W-:Y:S01]  /*4d80*/  LOP3.LUT R8, R21, 0xff, RZ, 0xc0, !PT ;  /* 0x000000ff15087812 */ /* 0x000fe200078ec0ff */
[--C-:B------:R-:W-:Y:S01]  /*4d90*/  FFMA.FTZ R11, R65, UR6, -R5.reuse ;  /* 0x00000006410b7c23 */ /* 0x100fe20008010805 */
[----:B---3--:R-:W-:Y:S01]  /*4da0*/  F2FP.BF16.F32.PACK_AB R9, R92, R93 ;  /* 0x0000005d5c09723e */ /* 0x008fe200000010ff */
[----:B------:R1:W-:Y:S01]  /*4db0*/  MUFU.EX2 R246, R10 ;  /* 0x0000000a00f67308 */ /* 0x0003e20000000800 */
[----:B------:R-:W-:Y:S01]  /*4dc0*/  PRMT R30, R8, 0x5410, R20 ;  /* 0x00005410081e7816 */ /* 0x000fe20000000014 */
[----:B------:R-:W-:Y:S01]  /*4dd0*/  FFMA.FTZ R8, R66, UR6, -R5 ;  /* 0x0000000642087c23 */ /* 0x000fe20008010805 */
[----:B------:R-:W-:Y:S01]  /*4de0*/  PRMT R47, R9, 0x7632, R47 ;  /* 0x00007632092f7816 */ /* 0x000fe2000000002f */
[----:B------:R-:W-:Y:S01]  /*4df0*/  FFMA.FTZ R20, R67, UR6, -R6 ;  /* 0x0000000643147c23 */ /* 0x000fe20008010806 */
[----:B------:R-:W-:Y:S01]  /*4e00*/  PRMT R45, R9, 0x7610, R45 ;  /* 0x00007610092d7816 */ /* 0x000fe2000000002d */
[----:B------:R-:W-:Y:S01]  /*4e10*/  LDSM.16.MT88.4 R64, [R201+0xa800] ;  /* 0x00a80000c940783b */ /* 0x000fe20000004200 */
[----:B------:R-:W-:Y:S01]  /*4e20*/  SHF.R.U32.HI R9, RZ, 0x18, R7 ;  /* 0x00000018ff097819 */ /* 0x000fe20000011607 */
[----:B------:R2:W-:Y:S01]  /*4e30*/  MUFU.EX2 R78, R11 ;  /* 0x0000000b004e7308 */ /* 0x0005e20000000800 */
[----:B------:R-:W-:Y:S01]  /*4e40*/  @!P4 HFMA2.BF16_V2 R74, -RZ.H0_H0, RZ.H0_H0, -R47.H0_H0 ;  /* 0x200000ffff4ac231 */ /* 0x000fe2000034092f */
[----:B------:R-:W-:Y:S01]  /*4e50*/  PRMT R39, R45, 0x5410, R47 ;  /* 0x000054102d277816 */ /* 0x000fe2000000002f */
[----:B------:R-:W-:Y:S01]  /*4e60*/  @!P6 HFMA2.BF16_V2 R75, -RZ.H0_H0, RZ.H0_H0, -R45.H0_H0 ;  /* 0x200000ffff4be231 */ /* 0x000fe2000034092d */
[----:B------:R-:W-:-:S02]  /*4e70*/  SHF.R.U32.HI R7, RZ, 0x10, R7 ;  /* 0x00000010ff077819 */ /* 0x000fc40000011607 */
[----:B------:R-:W-:Y:S02]  /*4e80*/  @!P4 PRMT R47, R74, 0x5410, RZ ;  /* 0x000054104a2fc816 */ /* 0x000fe400000000ff */
[----:B------:R3:W4:Y:S01]  /*4e90*/  MUFU.EX2 R61, R8 ;  /* 0x00000008003d7308 */ /* 0x0007220000000800 */
[----:B------:R-:W-:Y:S02]  /*4ea0*/  @!P6 PRMT R45, R75, 0x5410, RZ ;  /* 0x000054104b2de816 */ /* 0x000fe400000000ff */
[----:B------:R-:W-:Y:S01]  /*4eb0*/  ISETP.LE.U32.AND P6, PT, R9, UR13, PT ;  /* 0x0000000d09007c0c */ /* 0x000fe2000bfc3070 */
[----:B------:R-:W-:Y:S01]  /*4ec0*/  FFMA.FTZ R9, R56, UR6, -R2 ;  /* 0x0000000638097c23 */ /* 0x000fe20008010802 */
[----:B-1----:R-:W-:Y:S02]  /*4ed0*/  SHF.R.U32.HI R10, RZ, 0x8, R16 ;  /* 0x00000008ff0a7819 */ /* 0x002fe40000011610 */
[----:B------:R-:W-:Y:S01]  /*4ee0*/  LOP3.LUT R16, R13, 0xff, RZ, 0xc0, !PT ;  /* 0x000000ff0d107812 */ /* 0x000fe200078ec0ff */
[----:B------:R1:W-:Y:S01]  /*4ef0*/  MUFU.EX2 R62, R9 ;  /* 0x00000009003e7308 */ /* 0x0003e20000000800 */
[----:B--2---:R-:W-:-:S02]  /*4f00*/  LOP3.LUT R11, R14, 0xffff, RZ, 0xc0, !PT ;  /* 0x0000ffff0e0b7812 */ /* 0x004fc400078ec0ff */
[----:B------:R-:W-:Y:S02]  /*4f10*/  PRMT R29, R23, 0x5410, R10 ;  /* 0x00005410171d7816 */ /* 0x000fe4000000000a */
[----:B------:R-:W-:Y:S02]  /*4f20*/  LOP3.LUT R10, R13, 0xffff, RZ, 0xc0, !PT ;  /* 0x0000ffff0d0a7812 */ /* 0x000fe400078ec0ff */
[----:B------:R-:W-:Y:S01]  /*4f30*/  LOP3.LUT R7, R7, 0xff, RZ, 0xc0, !PT ;  /* 0x000000ff07077812 */ /* 0x000fe200078ec0ff */
[----:B------:R-:W-:Y:S01]  /*4f40*/  MUFU.EX2 R236, R20 ;  /* 0x0000001400ec7308 */ /* 0x000fe20000000800 */
[----:B---3--:R-:W-:-:S04]  /*4f50*/  LOP3.LUT R8, R19, 0xff, RZ, 0xc0, !PT ;  /* 0x000000ff13087812 */ /* 0x008fc800078ec0ff */
[----:B------:R-:W-:Y:S01]  /*4f60*/  ISETP.LE.U32.AND P4, PT, R8, UR13, PT ;  /* 0x0000000d08007c0c */ /* 0x000fe2000bf83070 */
[----:B------:R-:W-:Y:S01]  /*4f70*/  FFMA.FTZ R8, R57, UR6, -R2 ;  /* 0x0000000639087c23 */ /* 0x000fe20008010802 */
[----:B-1----:R-:W-:-:S03]  /*4f80*/  SHF.R.U32.HI R9, RZ, 0x10, R14 ;  /* 0x00000010ff097819 */ /* 0x002fc6000001160e */
[----:B------:R4:W-:Y:S01]  /*4f90*/  MUFU.EX2 R79, R8 ;  /* 0x00000008004f7308 */ /* 0x0009e20000000800 */
[----:B------:R-:W-:Y:S02]  /*4fa0*/  SHF.R.U32.HI R14, RZ, 0x8, R11 ;  /* 0x00000008ff0e7819 */ /* 0x000fe4000001160b */
[----:B------:R-:W-:Y:S02]  /*4fb0*/  LOP3.LUT R11, R9, 0xff, RZ, 0xc0, !PT ;  /* 0x000000ff090b7812 */ /* 0x000fe400078ec0ff */
[----:B------:R-:W-:Y:S01]  /*4fc0*/  SHF.R.U32.HI R9, RZ, 0x8, R10 ;  /* 0x00000008ff097819 */ /* 0x000fe2000001160a */
[----:B------:R-:W-:Y:S01]  /*4fd0*/  FFMA.FTZ R10, R58, UR6, -R2 ;  /* 0x000000063a0a7c23 */ /* 0x000fe20008010802 */
[----:B------:R-:W-:Y:S02]  /*4fe0*/  PRMT R26, R18, 0x5410, R14 ;  /* 0x00005410121a7816 */ /* 0x000fe4000000000e */
[----:B------:R-:W-:Y:S01]  /*4ff0*/  PRMT R24, R16, 0x5410, R9 ;  /* 0x0000541010187816 */ /* 0x000fe20000000009 */
[----:B------:R1:W-:Y:S01]  /*5000*/  MUFU.EX2 R245, R10 ;  /* 0x0000000a00f57308 */ /* 0x0003e20000000800 */
[----:B------:R-:W-:Y:S01]  /*5010*/  FFMA.FTZ R9, R54, UR6, -R2 ;  /* 0x0000000636097c23 */ /* 0x000fe20008010802 */
[----:B------:R-:W-:-:S02]  /*5020*/  PRMT R25, R11, 0x5410, R17 ;  /* 0x000054100b197816 */ /* 0x000fc40000000011 */
[----:B------:R-:W-:Y:S02]  /*5030*/  SHF.R.U32.HI R11, RZ, 0x18, R15 ;  /* 0x00000018ff0b7819 */ /* 0x000fe4000001160f */
[----:B----4-:R-:W-:Y:S02]  /*5040*/  F2FP.BF16.F32.PACK_AB R8, R61, R78 ;  /* 0x0000004e3d08723e */ /* 0x010fe400000010ff */
[----:B------:R2:W-:Y:S02]  /*5050*/  MUFU.EX2 R244, R9 ;  /* 0x0000000900f47308 */ /* 0x0005e40000000800 */
[C---:B------:R-:W-:Y:S02]  /*5060*/  PRMT R230, R8.reuse, 0x7632, R230 ;  /* 0x0000763208e67816 */ /* 0x040fe400000000e6 */
[----:B------:R-:W-:Y:S02]  /*5070*/  PRMT R44, R8, 0x7610, R44 ;  /* 0x00007610082c7816 */ /* 0x000fe4000000002c */
[----:B------:R-:W-:Y:S01]  /*5080*/  SHF.R.U32.HI R8, RZ, 0x10, R13 ;  /* 0x00000010ff087819 */ /* 0x000fe2000001160d */
[----:B------:R-:W-:Y:S01]  /*5090*/  @!P6 HFMA2.BF16_V2 R76, -RZ.H0_H0, RZ.H0_H0, -R230.H0_H0 ;  /* 0x200000ffff4ce231 */ /* 0x000fe200003409e6 */
[----:B------:R-:W-:-:S02]  /*50a0*/  PRMT R38, R44, 0x5410, R230 ;  /* 0x000054102c267816 */ /* 0x000fc400000000e6 */
[----:B-1----:R-:W-:Y:S01]  /*50b0*/  LOP3.LUT R10, R8, 0xff, RZ, 0xc0, !PT ;  /* 0x000000ff080a7812 */ /* 0x002fe200078ec0ff */
[--C-:B------:R-:W-:Y:S01]  /*50c0*/  FFMA.FTZ R8, R52, UR6, -R2.reuse ;  /* 0x0000000634087c23 */ /* 0x100fe20008010802 */
[----:B------:R-:W-:Y:S02]  /*50d0*/  @!P6 PRMT R230, R76, 0x5410, RZ ;  /* 0x000054104ce6e816 */ /* 0x000fe400000000ff */
[----:B------:R-:W-:Y:S01]  /*50e0*/  ISETP.LE.U32.AND P6, PT, R7, UR13, PT ;  /* 0x0000000d07007c0c */ /* 0x000fe2000bfc3070 */
[----:B------:R-:W-:Y:S01]  /*50f0*/  FFMA.FTZ R7, R53, UR6, -R2 ;  /* 0x0000000635077c23 */ /* 0x000fe20008010802 */
[----:B------:R-:W-:Y:S01]  /*5100*/  SHF.R.U32.HI R13, RZ, 0x18, R13 ;  /* 0x00000018ff0d7819 */ /* 0x000fe2000001160d */
[----:B------:R1:W-:Y:S01]  /*5110*/  MUFU.EX2 R243, R8 ;  /* 0x0000000800f37308 */ /* 0x0003e20000000800 */
[----:B------:R-:W-:Y:S02]  /*5120*/  LOP3.LUT R2, R12, 0xffff, RZ, 0xc0, !PT ;  /* 0x0000ffff0c027812 */ /* 0x000fe400078ec0ff */
[----:B--2---:R-:W-:-:S02]  /*5130*/  SHF.R.U32.HI R9, RZ, 0x8, R22 ;  /* 0x00000008ff097819 */ /* 0x004fc40000011616 */
[----:B------:R-:W-:Y:S02]  /*5140*/  PRMT R21, R10, 0x5410, R13 ;  /* 0x000054100a157816 */ /* 0x000fe4000000000d */
[----:B------:R-:W-:Y:S01]  /*5150*/  LOP3.LUT R10, R12, 0xff, RZ, 0xc0, !PT ;  /* 0x000000ff0c0a7812 */ /* 0x000fe200078ec0ff */
[----:B------:R2:W-:Y:S01]  /*5160*/  MUFU.EX2 R242, R7 ;  /* 0x0000000700f27308 */ /* 0x0005e20000000800 */
[----:B------:R-:W-:Y:S01]  /*5170*/  PRMT R16, R27, 0x5410, R9 ;  /* 0x000054101b107816 */ /* 0x000fe20000000009 */
[----:B------:R-:W-:Y:S01]  /*5180*/  @!P6 HFMA2.BF16_V2 R77, -RZ.H0_H0, RZ.H0_H0, -R44.H0_H0 ;  /* 0x200000ffff4de231 */ /* 0x000fe2000034092c */
[----:B------:R-:W-:-:S04]  /*5190*/  LOP3.LUT R9, R28, 0xff, RZ, 0xc0, !PT ;  /* 0x000000ff1c097812 */ /* 0x000fc800078ec0ff */
[----:B------:R-:W-:Y:S02]  /*51a0*/  PRMT R19, R9, 0x5410, R31 ;  /* 0x0000541009137816 */ /* 0x000fe4000000001f */
[--C-:B-1----:R-:W-:Y:S02]  /*51b0*/  SHF.R.U32.HI R8, RZ, 0x10, R12.reuse ;  /* 0x00000010ff087819 */ /* 0x102fe4000001160c */
[----:B------:R-:W-:Y:S02]  /*51c0*/  SHF.R.U32.HI R12, RZ, 0x18, R12 ;  /* 0x00000018ff0c7819 */ /* 0x000fe4000001160c */
[----:B------:R-:W-:Y:S02]  /*51d0*/  @!P6 PRMT R44, R77, 0x5410, RZ ;  /* 0x000054104d2ce816 */ /* 0x000fe400000000ff */
[----:B--2---:R-:W-:Y:S02]  /*51e0*/  SHF.R.U32.HI R7, RZ, 0x8, R2 ;  /* 0x00000008ff077819 */ /* 0x004fe40000011602 */
[----:B------:R-:W-:Y:S01]  /*51f0*/  LOP3.LUT R2, R8, 0xff, RZ, 0xc0, !PT ;  /* 0x000000ff08027812 */ /* 0x000fe200078ec0ff */
[----:B------:R-:W-:Y:S01]  /*5200*/  FFMA.FTZ R8, R69, UR6, -R5 ;  /* 0x0000000645087c23 */ /* 0x000fe20008010805 */
[----:B------:R-:W-:-:S02]  /*5210*/  PRMT R18, R10, 0x5410, R7 ;  /* 0x000054100a127816 */ /* 0x000fc40000000007 */
[----:B------:R-:W-:Y:S01]  /*5220*/  SHF.R.U32.HI R7, RZ, 0x8, R34 ;  /* 0x00000008ff077819 */ /* 0x000fe20000011622 */
[----:B------:R1:W-:Y:S01]  /*5230*/  MUFU.EX2 R31, R8 ;  /* 0x00000008001f7308 */ /* 0x0003e20000000800 */
[----:B------:R-:W-:Y:S02]  /*5240*/  PRMT R17, R2, 0x5410, R12 ;  /* 0x0000541002117816 */ /* 0x000fe4000000000c */
[----:B------:R-:W-:Y:S02]  /*5250*/  LOP3.LUT R2, R15, 0xffff, RZ, 0xc0, !PT ;  /* 0x0000ffff0f027812 */ /* 0x000fe400078ec0ff */
[----:B------:R-:W-:Y:S02]  /*5260*/  LOP3.LUT R9, R7, 0xffff, RZ, 0xc0, !PT ;  /* 0x0000ffff07097812 */ /* 0x000fe400078ec0ff */
[----:B------:R-:W-:Y:S02]  /*5270*/  SHF.R.U32.HI R10, RZ, 0x10, R15 ;  /* 0x00000010ff0a7819 */ /* 0x000fe4000001160f */
[----:B------:R-:W-:-:S02]  /*5280*/  LOP3.LUT R12, R15, 0xff, RZ, 0xc0, !PT ;  /* 0x000000ff0f0c7812 */ /* 0x000fc400078ec0ff */
[----:B------:R-:W-:Y:S02]  /*5290*/  SHF.R.U32.HI R7, RZ, 0x8, R2 ;  /* 0x00000008ff077819 */ /* 0x000fe40000011602 */
[----:B------:R-:W-:Y:S01]  /*52a0*/  ISETP.LE.U32.AND P6, PT, R9, UR13, PT ;  /* 0x0000000d09007c0c */ /* 0x000fe2000bfc3070 */
[----:B------:R-:W-:Y:S01]  /*52b0*/  IMAD.U32 R9, RZ, RZ, UR13 ;  /* 0x0000000dff097e24 */ /* 0x000fe2000f8e00ff */
[----:B------:R-:W-:Y:S01]  /*52c0*/  LOP3.LUT R2, R10, 0xff, RZ, 0xc0, !PT ;  /* 0x000000ff0a027812 */ /* 0x000fe200078ec0ff */
[----:B-1----:R-:W-:Y:S01]  /*52d0*/  FFMA.FTZ R8, R71, UR6, -R5 ;  /* 0x0000000647087c23 */ /* 0x002fe20008010805 */
[----:B------:R-:W-:Y:S01]  /*52e0*/  PRMT R12, R12, 0x5410, R7 ;  /* 0x000054100c0c7816 */ /* 0x000fe20000000007 */
[--C-:B------:R-:W-:Y:S02]  /*52f0*/  FFMA.FTZ R7, R72, UR6, -R5.reuse ;  /* 0x0000000648077c23 */ /* 0x100fe40008010805 */
[----:B------:R1:W2:Y:S08]  /*5300*/  MUFU.EX2 R60, R8 ;  /* 0x00000008003c7308 */ /* 0x0002b00000000800 */
[----:B------:R-:W-:Y:S01]  /*5310*/  MUFU.EX2 R239, R7 ;  /* 0x0000000700ef7308 */ /* 0x000fe20000000800 */
[----:B-1----:R-:W-:-:S07]  /*5320*/  FFMA.FTZ R8, R70, UR6, -R5 ;  /* 0x0000000646087c23 */ /* 0x002fce0008010805 */
[----:B------:R1:W3:Y:S02]  /*5330*/  MUFU.EX2 R240, R8 ;  /* 0x0000000800f07308 */ /* 0x0002e40000000800 */
[----:B-1----:R-:W-:Y:S01]  /*5340*/  PRMT R8, R2, 0x5410, R11 ;  /* 0x0000541002087816 */ /* 0x002fe2000000000b */
[--C-:B------:R-:W-:Y:S01]  /*5350*/  FFMA.FTZ R11, R68, UR6, -R6.reuse ;  /* 0x00000006440b7c23 */ /* 0x100fe20008010806 */
[----:B------:R-:W-:Y:S01]  /*5360*/  LEA R2, R9, UR13, 0x10 ;  /* 0x0000000d09027c11 */ /* 0x000fe2000f8e80ff */
[----:B------:R-:W-:Y:S01]  /*5370*/  FFMA.FTZ R9, R73, UR6, -R6 ;  /* 0x0000000649097c23 */ /* 0x000fe20008010806 */
[--C-:B------:R-:W-:Y:S01]  /*5380*/  FFMA.FTZ R6, R59, UR6, -R5.reuse ;  /* 0x000000063b067c23 */ /* 0x100fe20008010805 */
[----:B------:R-:W-:Y:S01]  /*5390*/  FFMA.FTZ R5, R55, UR6, -R5 ;  /* 0x0000000637057c23 */ /* 0x000fe20008010805 */
[----:B------:R-:W-:Y:S01]  /*53a0*/  MUFU.EX2 R231, R11 ;  /* 0x0000000b00e77308 */ /* 0x000fe20000000800 */
[--C-:B------:R-:W-:Y:S02]  /*53b0*/  HSET2.LE.AND R15, R24, R2.reuse, PT ;  /* 0x00000002180f7233 */ /* 0x100fe40003803000 */
[----:B------:R-:W-:-:S02]  /*53c0*/  HSET2.LE.AND R24, R17, R2, PT ;  /* 0x0000000211187233 */ /* 0x000fc40003803000 */
[--C-:B------:R-:W-:Y:S02]  /*53d0*/  HSET2.LE.AND R17, R12, R2.reuse, PT ;  /* 0x000000020c117233 */ /* 0x100fe40003803000 */
[--C-:B------:R-:W-:Y:S01]  /*53e0*/  HSET2.LE.AND R13, R36, R2.reuse, PT ;  /* 0x00000002240d7233 */ /* 0x100fe20003803000 */
[----:B------:R2:W-:Y:S01]  /*53f0*/  MUFU.EX2 R238, R6 ;  /* 0x0000000600ee7308 */ /* 0x0005e20000000800 */
[--C-:B------:R-:W-:Y:S02]  /*5400*/  HSET2.LE.AND R14, R35, R2.reuse, PT ;  /* 0x00000002230e7233 */ /* 0x100fe40003803000 */
[--C-:B------:R-:W-:Y:S02]  /*5410*/  HSET2.LE.AND R22, R33, R2.reuse, PT ;  /* 0x0000000221167233 */ /* 0x100fe40003803000 */
[--C-:B------:R-:W-:Y:S02]  /*5420*/  HSET2.LE.AND R23, R32, R2.reuse, PT ;  /* 0x0000000220177233 */ /* 0x100fe40003803000 */
[--C-:B------:R-:W-:Y:S01]  /*5430*/  HSET2.LE.AND R29, R29, R2.reuse, PT ;  /* 0x000000021d1d7233 */ /* 0x100fe20003803000 */
[----:B------:R-:W1:Y:S01]  /*5440*/  MUFU.EX2 R241, R5 ;  /* 0x0000000500f17308 */ /* 0x000e620000000800 */
[--C-:B------:R-:W-:Y:S01]  /*5450*/  HSET2.LE.AND R30, R30, R2.reuse, PT ;  /* 0x000000021e1e7233 */ /* 0x100fe20003803000 */
[----:B------:R-:W4:Y:S01]  /*5460*/  LDSM.16.MT88.4 R32, [R197+0xb000] ;  /* 0x00b00000c520783b */ /* 0x000f220000004200 */
[----:B------:R-:W-:-:S02]  /*5470*/  HSET2.LE.AND R7, R26, R2, PT ;  /* 0x000000021a077233 */ /* 0x000fc40003803000 */
[--C-:B------:R-:W-:Y:S02]  /*5480*/  HSET2.LE.AND R10, R25, R2.reuse, PT ;  /* 0x00000002190a7233 */ /* 0x100fe40003803000 */
[--C-:B------:R-:W-:Y:S01]  /*5490*/  HSET2.LE.AND R21, R21, R2.reuse, PT ;  /* 0x0000000215157233 */ /* 0x100fe20003803000 */
[----:B------:R5:W4:Y:S01]  /*54a0*/  MUFU.EX2 R237, R9 ;  /* 0x0000000900ed7308 */ /* 0x000b220000000800 */
[--C-:B------:R-:W-:Y:S02]  /*54b0*/  HSET2.LE.AND R16, R16, R2.reuse, PT ;  /* 0x0000000210107233 */ /* 0x100fe40003803000 */
[--C-:B------:R-:W-:Y:S02]  /*54c0*/  HSET2.LE.AND R19, R19, R2.reuse, PT ;  /* 0x0000000213137233 */ /* 0x100fe40003803000 */
[--C-:B------:R-:W-:Y:S02]  /*54d0*/  HSET2.LE.AND R18, R18, R2.reuse, PT ;  /* 0x0000000212127233 */ /* 0x100fe40003803000 */
[----:B------:R-:W-:-:S02]  /*54e0*/  HSET2.LE.AND R12, R8, R2, PT ;  /* 0x00000002080c7233 */ /* 0x000fc40003803000 */
[----:B--2---:R-:W-:Y:S02]  /*54f0*/  F2FP.BF16.F32.PACK_AB R6, R60, R31 ;  /* 0x0000001f3c06723e */ /* 0x004fe400000010ff */
[----:B---3--:R-:W-:Y:S02]  /*5500*/  F2FP.BF16.F32.PACK_AB R2, R239, R240 ;  /* 0x000000f0ef02723e */ /* 0x008fe400000010ff */
[C---:B------:R-:W-:Y:S02]  /*5510*/  PRMT R219, R6.reuse, 0x7632, R219 ;  /* 0x0000763206db7816 */ /* 0x040fe400000000db */
[----:B------:R-:W-:Y:S02]  /*5520*/  PRMT R218, R6, 0x7610, R218 ;  /* 0x0000761006da7816 */ /* 0x000fe400000000da */
[C---:B------:R-:W-:Y:S01]  /*5530*/  PRMT R215, R2.reuse, 0x7610, R215 ;  /* 0x0000761002d77816 */ /* 0x040fe200000000d7 */
[----:B------:R-:W-:Y:S01]  /*5540*/  @!P1 HFMA2.BF16_V2 R81, -RZ.H0_H0, RZ.H0_H0, -R219.H0_H0 ;  /* 0x200000ffff519231 */ /* 0x000fe200003409db */
[----:B------:R-:W-:Y:S01]  /*5550*/  PRMT R214, R2, 0x7632, R214 ;  /* 0x0000763202d67816 */ /* 0x000fe200000000d6 */
[----:B------:R-:W-:Y:S01]  /*5560*/  @!P4 HFMA2.BF16_V2 R83, -RZ.H0_H0, RZ.H0_H0, -R218.H0_H0 ;  /* 0x200000ffff53c231 */ /* 0x000fe200003409da */
[----:B-1----:R-:W-:-:S02]  /*5570*/  F2FP.BF16.F32.PACK_AB R2, R241, R238 ;  /* 0x000000eef102723e */ /* 0x002fc400000010ff */
[----:B------:R-:W-:Y:S02]  /*5580*/  F2FP.BF16.F32.PACK_AB R6, R105, R106 ;  /* 0x0000006a6906723e */ /* 0x000fe400000010ff */
[----:B------:R-:W-:Y:S02]  /*5590*/  F2FP.BF16.F32.PACK_AB R0, R236, R231 ;  /* 0x000000e7ec00723e */ /* 0x000fe400000010ff */
[C---:B------:R-:W-:Y:S02]  /*55a0*/  PRMT R187, R2.reuse, 0x7610, R187 ;  /* 0x0000761002bb7816 */ /* 0x040fe400000000bb */
[----:B------:R-:W-:Y:S02]  /*55b0*/  PRMT R186, R2, 0x7632, R186 ;  /* 0x0000763202ba7816 */ /* 0x000fe400000000ba */
[C---:B------:R-:W-:Y:S02]  /*55c0*/  PRMT R28, R6.reuse, 0x7610, R28 ;  /* 0x00007610061c7816 */ /* 0x040fe4000000001c */
[----:B------:R-:W-:-:S02]  /*55d0*/  PRMT R27, R6, 0x7632, R27 ;  /* 0x00007632061b7816 */ /* 0x000fc4000000001b */
[----:B------:R-:W-:Y:S02]  /*55e0*/  F2FP.BF16.F32.PACK_AB R2, R95, R104 ;  /* 0x000000685f02723e */ /* 0x000fe400000010ff */
[C---:B------:R-:W-:Y:S02]  /*55f0*/  PRMT R175, R0.reuse, 0x7610, R175 ;  /* 0x0000761000af7816 */ /* 0x040fe400000000af */
[----:B------:R-:W-:Y:S02]  /*5600*/  PRMT R174, R0, 0x7632, R174 ;  /* 0x0000763200ae7816 */ /* 0x000fe400000000ae */
[----:B------:R-:W-:Y:S02]  /*5610*/  PRMT R0, R28, 0x5410, R27 ;  /* 0x000054101c007816 */ /* 0x000fe4000000001b */
[C---:B------:R-:W-:Y:S02]  /*5620*/  PRMT R26, R2.reuse, 0x7610, R26 ;  /* 0x00007610021a7816 */ /* 0x040fe4000000001a */
[----:B------:R-:W-:-:S02]  /*5630*/  PRMT R25, R2, 0x7632, R25 ;  /* 0x0000763202197816 */ /* 0x000fc40000000019 */
[----:B------:R-:W-:Y:S02]  /*5640*/  LOP3.LUT R8, R7, R0, RZ, 0xc0, !PT ;  /* 0x0000000007087212 */ /* 0x000fe400078ec0ff */
[----:B------:R-:W-:Y:S02]  /*5650*/  PRMT R0, R26, 0x5410, R25 ;  /* 0x000054101a007816 */ /* 0x000fe40000000019 */
[----:B------:R-:W-:Y:S02]  /*5660*/  F2FP.BF16.F32.PACK_AB R2, R94, R108 ;  /* 0x0000006c5e02723e */ /* 0x000fe400000010ff */
[----:B-----5:R-:W-:Y:S02]  /*5670*/  LOP3.LUT R9, R10, R0, RZ, 0xc0, !PT ;  /* 0x000000000a097212 */ /* 0x020fe400078ec0ff */
[----:B------:R-:W-:Y:S02]  /*5680*/  PRMT R0, R185, 0x5410, R184 ;  /* 0x00005410b9007816 */ /* 0x000fe400000000b8 */
[----:B------:R-:W-:-:S02]  /*5690*/  PRMT R183, R2, 0x7610, R183 ;  /* 0x0000761002b77816 */ /* 0x000fc400000000b7 */
[----:B------:R-:W-:Y:S02]  /*56a0*/  PRMT R182, R2, 0x7632, R182 ;  /* 0x0000763202b67816 */ /* 0x000fe400000000b6 */
[----:B------:R-:W-:Y:S02]  /*56b0*/  LOP3.LUT R10, R13, R0, RZ, 0xc0, !PT ;  /* 0x000000000d0a7212 */ /* 0x000fe400078ec0ff */
[----:B------:R-:W-:Y:S02]  /*56c0*/  PRMT R0, R183, 0x5410, R182 ;  /* 0x00005410b7007816 */ /* 0x000fe400000000b6 */
[----:B------:R-:W-:Y:S02]  /*56d0*/  F2FP.BF16.F32.PACK_AB R5, R79, R62 ;  /* 0x0000003e4f05723e */ /* 0x000fe400000010ff */
[----:B------:R-:W-:Y:S02]  /*56e0*/  LOP3.LUT R11, R14, R0, RZ, 0xc0, !PT ;  /* 0x000000000e0b7212 */ /* 0x000fe400078ec0ff */
[----:B------:R-:W-:-:S02]  /*56f0*/  PRMT R0, R181, 0x5410, R180 ;  /* 0x00005410b5007816 */ /* 0x000fc400000000b4 */
[C---:B------:R-:W-:Y:S02]  /*5700*/  PRMT R229, R5.reuse, 0x7610, R229 ;  /* 0x0000761005e57816 */ /* 0x040fe400000000e5 */
[----:B------:R-:W-:Y:S01]  /*5710*/  PRMT R228, R5, 0x7632, R228 ;  /* 0x0000763205e47816 */ /* 0x000fe200000000e4 */
[C---:B------:R-:W-:Y:S01]  /*5720*/  HMMA.16816.F32.BF16 R152, R8.reuse, R148, RZ ;  /* 0x000000940898723c */ /* 0x040fe200000418ff */
[----:B------:R-:W-:Y:S01]  /*5730*/  LOP3.LUT R128, R15, R0, RZ, 0xc0, !PT ;  /* 0x000000000f807212 */ /* 0x000fe200078ec0ff */
[----:B------:R-:W-:Y:S01]  /*5740*/  @!P2 HFMA2.BF16_V2 R80, -RZ.H0_H0, RZ.H0_H0, -R229.H0_H0 ;  /* 0x200000ffff50a231 */ /* 0x000fe200003409e5 */
[----:B------:R-:W-:Y:S01]  /*5750*/  PRMT R0, R229, 0x5410, R228 ;  /* 0x00005410e5007816 */ /* 0x000fe200000000e4 */
[----:B------:R-:W-:Y:S01]  /*5760*/  @!P6 HFMA2.BF16_V2 R3, -RZ.H0_H0, RZ.H0_H0, -R228.H0_H0 ;  /* 0x200000ffff03e231 */ /* 0x000fe200003409e4 */
[----:B----4-:R-:W-:Y:S01]  /*5770*/  F2FP.BF16.F32.PACK_AB R4, R237, R246 ;  /* 0x000000f6ed04723e */ /* 0x010fe200000010ff */
[----:B------:R-:W-:Y:S01]  /*5780*/  HMMA.16816.F32.BF16 R68, R8, R32, RZ ;  /* 0x000000200844723c */ /* 0x000fe200000418ff */
[----:B------:R-:W-:-:S02]  /*5790*/  LOP3.LUT R6, R16, R0, RZ, 0xc0, !PT ;  /* 0x0000000010067212 */ /* 0x000fc400078ec0ff */
[----:B------:R-:W-:Y:S02]  /*57a0*/  PRMT R0, R218, 0x5410, R219 ;  /* 0x00005410da007816 */ /* 0x000fe400000000db */
[C---:B------:R-:W-:Y:S01]  /*57b0*/  PRMT R179, R4.reuse, 0x7610, R179 ;  /* 0x0000761004b37816 */ /* 0x040fe200000000b3 */
[C---:B------:R-:W-:Y:S01]  /*57c0*/  HMMA.16816.F32.BF16 R144, R8.reuse, R232, RZ ;  /* 0x000000e80890723c */ /* 0x040fe200000418ff */
[----:B------:R-:W-:Y:S02]  /*57d0*/  PRMT R178, R4, 0x7632, R178 ;  /* 0x0000763204b27816 */ /* 0x000fe400000000b2 */
[----:B------:R-:W-:Y:S02]  /*57e0*/  F2FP.BF16.F32.PACK_AB R2, R247, R250 ;  /* 0x000000faf702723e */ /* 0x000fe400000010ff */
[----:B------:R-:W-:Y:S01]  /*57f0*/  LOP3.LUT R7, R19, R0, RZ, 0xc0, !PT ;  /* 0x0000000013077212 */ /* 0x000fe200078ec0ff */
[----:B------:R-:W-:Y:S01]  /*5800*/  HMMA.16816.F32.BF16 R52, R8, R220, RZ ;  /* 0x000000dc0834723c */ /* 0x000fe200000418ff */
[----:B------:R-:W-:-:S02]  /*5810*/  PRMT R0, R179, 0x5410, R178 ;  /* 0x00005410b3007816 */ /* 0x000fc400000000b2 */
[C---:B------:R-:W-:Y:S02]  /*5820*/  PRMT R177, R2.reuse, 0x7610, R177 ;  /* 0x0000761002b17816 */ /* 0x040fe400000000b1 */
[----:B------:R-:W-:Y:S02]  /*5830*/  PRMT R176, R2, 0x7632, R176 ;  /* 0x0000763202b07816 */ /* 0x000fe400000000b0 */
[----:B------:R-:W-:Y:S02]  /*5840*/  LOP3.LUT R129, R21, R0, RZ, 0xc0, !PT ;  /* 0x0000000015817212 */ /* 0x000fe400078ec0ff */
[----:B------:R-:W-:Y:S02]  /*5850*/  PRMT R0, R177, 0x5410, R176 ;  /* 0x00005410b1007816 */ /* 0x000fe400000000b0 */
[----:B------:R-:W-:Y:S02]  /*5860*/  F2FP.BF16.F32.PACK_AB R5, R244, R245 ;  /* 0x000000f5f405723e */ /* 0x000fe400000010ff */
[----:B------:R-:W-:-:S02]  /*5870*/  LOP3.LUT R130, R22, R0, RZ, 0xc0, !PT ;  /* 0x0000000016827212 */ /* 0x000fc400078ec0ff */
[----:B------:R-:W-:Y:S02]  /*5880*/  PRMT R0, R175, 0x5410, R174 ;  /* 0x00005410af007816 */ /* 0x000fe400000000ae */
[C---:B------:R-:W-:Y:S02]  /*5890*/  PRMT R217, R5.reuse, 0x7610, R217 ;  /* 0x0000761005d97816 */ /* 0x040fe400000000d9 */
[----:B------:R-:W-:Y:S02]  /*58a0*/  PRMT R216, R5, 0x7632, R216 ;  /* 0x0000763205d87816 */ /* 0x000fe400000000d8 */
[----:B------:R-:W-:Y:S01]  /*58b0*/  LOP3.LUT R131, R23, R0, RZ, 0xc0, !PT ;  /* 0x0000000017837212 */ /* 0x000fe200078ec0ff */
[----:B------:R-:W-:Y:S01]  /*58c0*/  @!P3 HFMA2.BF16_V2 R84, -RZ.H0_H0, RZ.H0_H0, -R217.H0_H0 ;  /* 0x200000ffff54b231 */ /* 0x000fe200003409d9 */
[----:B------:R-:W-:Y:S01]  /*58d0*/  PRMT R0, R217, 0x5410, R216 ;  /* 0x00005410d9007816 */ /* 0x000fe200000000d8 */
[----:B------:R-:W-:Y:S01]  /*58e0*/  LDSM.16.MT88.4 R20, [R202+0xb000] ;  /* 0x00b00000ca14783b */ /* 0x000fe20000004200 */
[----:B------:R-:W-:-:S02]  /*58f0*/  F2FP.BF16.F32.PACK_AB R5, R242, R243 ;  /* 0x000000f3f205723e */ /* 0x000fc400000010ff */
[----:B------:R-:W-:Y:S01]  /*5900*/  LOP3.LUT R124, R18, R0, RZ, 0xc0, !PT ;  /* 0x00000000127c7212 */ /* 0x000fe200078ec0ff */
[C---:B------:R-:W-:Y:S01]  /*5910*/  HMMA.16816.F32.BF16 R152, R128.reuse, R224, R152 ;  /* 0x000000e08098723c */ /* 0x040fe20000041898 */
[----:B------:R-:W-:Y:S02]  /*5920*/  PRMT R0, R215, 0x5410, R214 ;  /* 0x00005410d7007816 */ /* 0x000fe400000000d6 */
[C---:B------:R-:W-:Y:S02]  /*5930*/  PRMT R213, R5.reuse, 0x7610, R213 ;  /* 0x0000761005d57816 */ /* 0x040fe400000000d5 */
[----:B------:R-:W-:Y:S01]  /*5940*/  PRMT R211, R5, 0x7632, R211 ;  /* 0x0000763205d37816 */ /* 0x000fe200000000d3 */
[C---:B------:R-:W-:Y:S01]  /*5950*/  HMMA.16816.F32.BF16 R144, R128.reuse, R140, R144 ;  /* 0x0000008c8090723c */ /* 0x040fe20000041890 */
[----:B------:R-:W-:Y:S01]  /*5960*/  LOP3.LUT R125, R24, R0, RZ, 0xc0, !PT ;  /* 0x00000000187d7212 */ /* 0x000fe200078ec0ff */
[----:B------:R-:W-:Y:S01]  /*5970*/  @!P5 HFMA2.BF16_V2 R89, -RZ.H0_H0, RZ.H0_H0, -R213.H0_H0 ;  /* 0x200000ffff59d231 */ /* 0x000fe200003409d5 */
[----:B------:R-:W-:Y:S01]  /*5980*/  PRMT R0, R213, 0x5410, R211 ;  /* 0x00005410d5007816 */ /* 0x000fe200000000d3 */
[----:B------:R-:W-:Y:S01]  /*5990*/  FADD.FTZ R24, R78, R61 ;  /* 0x0000003d4e187221 */ /* 0x000fe20000010000 */
[----:B------:R-:W-:Y:S01]  /*59a0*/  LOP3.LUT R2, R37, 0xffff, RZ, 0xc0, !PT ;  /* 0x0000ffff25027812 */ /* 0x000fe200078ec0ff */
[----:B------:R-:W-:Y:S01]  /*59b0*/  HMMA.16816.F32.BF16 R52, R128, R64, R52 ;  /* 0x000000408034723c */ /* 0x000fe20000041834 */
[----:B------:R-:W-:Y:S01]  /*59c0*/  LOP3.LUT R126, R29, R0, RZ, 0xc0, !PT ;  /* 0x000000001d7e7212 */ /* 0x000fe200078ec0ff */
[----:B------:R-:W-:Y:S01]  /*59d0*/  FADD.FTZ R29, R93, R92 ;  /* 0x0000005c5d1d7221 */ /* 0x000fe20000010000 */
[----:B------:R-:W-:-:S02]  /*59e0*/  SHF.R.U32.HI R2, RZ, 0x8, R2 ;  /* 0x00000008ff027819 */ /* 0x000fc40000011602 */
[----:B------:R-:W-:Y:S01]  /*59f0*/  PRMT R0, R187, 0x5410, R186 ;  /* 0x00005410bb007816 */ /* 0x000fe200000000ba */
[----:B------:R-:W-:Y:S01]  /*5a00*/  FADD.FTZ R29, R62, R29 ;  /* 0x0000001d3e1d7221 */ /* 0x000fe20000010000 */
[----:B------:R-:W-:Y:S02]  /*5a10*/  LOP3.LUT R2, R2, 0xffff, RZ, 0xc0, !PT ;  /* 0x0000ffff02027812 */ /* 0x000fe400078ec0ff */
[----:B------:R-:W-:Y:S01]  /*5a20*/  LOP3.LUT R127, R30, R0, RZ, 0xc0, !PT ;  /* 0x000000001e7f7212 */ /* 0x000fe200078ec0ff */
[----:B------:R-:W-:Y:S01]  /*5a30*/  FADD.FTZ R30, R104, R95 ;  /* 0x0000005f681e7221 */ /* 0x000fe20000010000 */
[----:B------:R-:W-:Y:S02]  /*5a40*/  SHF.R.U32.HI R0, RZ, 0x10, R37 ;  /* 0x00000010ff007819 */ /* 0x000fe40000011625 */
[----:B------:R-:W-:Y:S01]  /*5a50*/  @!P2 PRMT R229, R80, 0x5410, RZ ;  /* 0x0000541050e5a816 */ /* 0x000fe200000000ff */
[----:B------:R-:W-:Y:S01]  /*5a60*/  FADD.FTZ R30, R108, R30 ;  /* 0x0000001e6c1e7221 */ /* 0x000fe20000010000 */
[----:B------:R-:W-:-:S02]  /*5a70*/  ISETP.LE.U32.AND P2, PT, R2, UR13, PT ;  /* 0x0000000d02007c0c */ /* 0x000fc4000bf43070 */
[----:B------:R-:W-:Y:S02]  /*5a80*/  LOP3.LUT R0, R0, 0xff, RZ, 0xc0, !PT ;  /* 0x000000ff00007812 */ /* 0x000fe400078ec0ff */
[----:B------:R-:W-:Y:S01]  /*5a90*/  @!P6 PRMT R228, R3, 0x5410, RZ ;  /* 0x0000541003e4e816 */ /* 0x000fe200000000ff */
[----:B------:R-:W-:Y:S01]  /*5aa0*/  FADD.FTZ R3, R106, R105 ;  /* 0x000000696a037221 */ /* 0x000fe20000010000 */
[----:B------:R-:W-:Y:S02]  /*5ab0*/  ISETP.LE.U32.AND P6, PT, R0, UR13, PT ;  /* 0x0000000d00007c0c */ /* 0x000fe4000bfc3070 */
[----:B------:R-:W-:Y:S01]  /*5ac0*/  SHF.R.U32.HI R0, RZ, 0x18, R37 ;  /* 0x00000018ff007819 */ /* 0x000fe20000011625 */
[----:B------:R-:W-:Y:S01]  /*5ad0*/  FADD.FTZ R3, R109, R3 ;  /* 0x000000036d037221 */ /* 0x000fe20000010000 */
[----:B------:R-:W-:Y:S02]  /*5ae0*/  @!P4 PRMT R218, R83, 0x5410, RZ ;  /* 0x0000541053dac816 */ /* 0x000fe400000000ff */
[----:B------:R-:W-:Y:S01]  /*5af0*/  ISETP.LE.U32.AND P4, PT, R0, UR13, PT ;  /* 0x0000000d00007c0c */ /* 0x000fe2000bf83070 */
[----:B------:R-:W-:Y:S01]  /*5b00*/  @!P2 HFMA2.BF16_V2 R85, -RZ.H0_H0, RZ.H0_H0, -R216.H0_H0 ;  /* 0x200000ffff55a231 */ /* 0x000fe200003409d8 */
[----:B------:R-:W-:-:S02]  /*5b10*/  SHF.R.U32.HI R0, RZ, 0x8, R82 ;  /* 0x00000008ff007819 */ /* 0x000fc40000011652 */
[----:B------:R-:W-:Y:S02]  /*5b20*/  LOP3.LUT R2, R46, 0xff, RZ, 0xc0, !PT ;  /* 0x000000ff2e027812 */ /* 0x000fe400078ec0ff */
[----:B------:R-:W-:Y:S01]  /*5b30*/  LOP3.LUT R0, R0, 0xffff, RZ, 0xc0, !PT ;  /* 0x0000ffff00007812 */ /* 0x000fe200078ec0ff */
[----:B------:R-:W-:Y:S01]  /*5b40*/  @!P6 HFMA2.BF16_V2 R87, -RZ.H0_H0, RZ.H0_H0, -R215.H0_H0 ;  /* 0x200000ffff57e231 */ /* 0x000fe200003409d7 */
[----:B------:R-:W-:Y:S02]  /*5b50*/  @!P2 PRMT R216, R85, 0x5410, RZ ;  /* 0x0000541055d8a816 */ /* 0x000fe400000000ff */
[----:B------:R-:W-:Y:S02]  /*5b60*/  ISETP.LE.U32.AND P2, PT, R0, UR13, PT ;  /* 0x0000000d00007c0c */ /* 0x000fe4000bf43070 */
[----:B------:R-:W-:Y:S01]  /*5b70*/  LOP3.LUT R0, R86, 0xff, RZ, 0xc0, !PT ;  /* 0x000000ff56007812 */ /* 0x000fe200078ec0ff */
[----:B------:R-:W-:Y:S01]  /*5b80*/  @!P4 HFMA2.BF16_V2 R88, -RZ.H0_H0, RZ.H0_H0, -R214.H0_H0 ;  /* 0x200000ffff58c231 */ /* 0x000fe200003409d6 */
[----:B------:R-:W-:-:S02]  /*5b90*/  @!P6 PRMT R215, R87, 0x5410, RZ ;  /* 0x0000541057d7e816 */ /* 0x000fc400000000ff */
[----:B------:R-:W-:Y:S02]  /*5ba0*/  ISETP.LE.U32.AND P6, PT, R0, UR13, PT ;  /* 0x0000000d00007c0c */ /* 0x000fe4000bfc3070 */
[----:B------:R-:W-:Y:S02]  /*5bb0*/  LOP3.LUT R0, R46, 0xffff, RZ, 0xc0, !PT ;  /* 0x0000ffff2e007812 */ /* 0x000fe400078ec0ff */
[----:B------:R-:W-:Y:S02]  /*5bc0*/  @!P4 PRMT R214, R88, 0x5410, RZ ;  /* 0x0000541058d6c816 */ /* 0x000fe400000000ff */
[----:B------:R-:W-:Y:S01]  /*5bd0*/  SHF.R.U32.HI R0, RZ, 0x8, R0 ;  /* 0x00000008ff007819 */ /* 0x000fe20000011600 */
[----:B------:R-:W-:Y:S01]  /*5be0*/  @!P2 HFMA2.BF16_V2 R90, -RZ.H0_H0, RZ.H0_H0, -R211.H0_H0 ;  /* 0x200000ffff5aa231 */ /* 0x000fe200003409d3 */
[----:B------:R-:W-:Y:S02]  /*5bf0*/  @!P5 PRMT R213, R89, 0x5410, RZ ;  /* 0x0000541059d5d816 */ /* 0x000fe400000000ff */
[----:B------:R-:W-:-:S02]  /*5c00*/  LOP3.LUT R0, R0, 0xffff, RZ, 0xc0, !PT ;  /* 0x0000ffff00007812 */ /* 0x000fc400078ec0ff */
[----:B------:R-:W-:Y:S01]  /*5c10*/  ISETP.LE.U32.AND P4, PT, R2, UR13, PT ;  /* 0x0000000d02007c0c */ /* 0x000fe2000bf83070 */
[----:B------:R-:W-:Y:S01]  /*5c20*/  @!P6 HFMA2.BF16_V2 R91, -RZ.H0_H0, RZ.H0_H0, -R187.H0_H0 ;  /* 0x200000ffff5be231 */ /* 0x000fe200003409bb */
[----:B------:R-:W-:Y:S02]  /*5c30*/  ISETP.LE.U32.AND P5, PT, R0, UR13, PT ;  /* 0x0000000d00007c0c */ /* 0x000fe4000bfa3070 */
[----:B------:R-:W-:Y:S02]  /*5c40*/  SHF.R.U32.HI R0, RZ, 0x18, R46 ;  /* 0x00000018ff007819 */ /* 0x000fe4000001162e */
[----:B------:R-:W-:Y:S02]  /*5c50*/  @!P6 PRMT R187, R91, 0x5410, RZ ;  /* 0x000054105bbbe816 */ /* 0x000fe400000000ff */
[----:B------:R-:W-:Y:S02]  /*5c60*/  ISETP.LE.U32.AND P6, PT, R0, UR13, PT ;  /* 0x0000000d00007c0c */ /* 0x000fe4000bfc3070 */
[----:B------:R-:W-:-:S02]  /*5c70*/  @!P1 PRMT R219, R81, 0x5410, RZ ;  /* 0x0000541051db9816 */ /* 0x000fc400000000ff */
[----:B------:R-:W-:Y:S01]  /*5c80*/  ISETP.LE.U32.AND P1, PT, R40, UR13, PT ;  /* 0x0000000d28007c0c */ /* 0x000fe2000bf23070 */
[----:B------:R-:W-:Y:S01]  /*5c90*/  @!P4 HFMA2.BF16_V2 R97, -RZ.H0_H0, RZ.H0_H0, -R28.H0_H0 ;  /* 0x200000ffff61c231 */ /* 0x000fe2000034091c */
[----:B------:R-:W-:Y:S01]  /*5ca0*/  SHF.R.U32.HI R0, RZ, 0x8, R99 ;  /* 0x00000008ff007819 */ /* 0x000fe20000011663 */
[----:B------:R-:W-:Y:S01]  /*5cb0*/  @!P5 HFMA2.BF16_V2 R100, -RZ.H0_H0, RZ.H0_H0, -R27.H0_H0 ;  /* 0x200000ffff64d231 */ /* 0x000fe2000034091b */
[----:B------:R-:W-:Y:S01]  /*5cc0*/  @!P3 PRMT R217, R84, 0x5410, RZ ;  /* 0x0000541054d9b816 */ /* 0x000fe200000000ff */
[----:B------:R-:W1:Y:S01]  /*5cd0*/  LDSM.16.MT88.4 R80, [R197+0xb800] ;  /* 0x00b80000c550783b */ /* 0x000e620000004200 */
[----:B------:R-:W-:Y:S01]  /*5ce0*/  LOP3.LUT R0, R0, 0xffff, RZ, 0xc0, !PT ;  /* 0x0000ffff00007812 */ /* 0x000fe200078ec0ff */
[----:B------:R-:W-:Y:S01]  /*5cf0*/  HMMA.16816.F32.BF16 R84, R8, R192, RZ ;  /* 0x000000c00854723c */ /* 0x000fe200000418ff */
[----:B------:R-:W-:Y:S01]  /*5d00*/  @!P4 PRMT R28, R97, 0x5410, RZ ;  /* 0x00005410611cc816 */ /* 0x000fe200000000ff */
[----:B------:R-:W-:Y:S01]  /*5d10*/  @!P6 HFMA2.BF16_V2 R107, -RZ.H0_H0, RZ.H0_H0, -R25.H0_H0 ;  /* 0x200000ffff6be231 */ /* 0x000fe20000340919 */
[----:B------:R-:W-:-:S02]  /*5d20*/  ISETP.LE.U32.AND P4, PT, R0, UR13, PT ;  /* 0x0000000d00007c0c */ /* 0x000fc4000bf83070 */
[----:B------:R-:W-:Y:S01]  /*5d30*/  ISETP.LE.U32.AND P3, PT, R43, UR13, PT ;  /* 0x0000000d2b007c0c */ /* 0x000fe2000bf63070 */
[----:B------:R-:W-:Y:S01]  /*5d40*/  @!P1 HFMA2.BF16_V2 R96, -RZ.H0_H0, RZ.H0_H0, -R186.H0_H0 ;  /* 0x200000ffff609231 */ /* 0x000fe200003409ba */
[----:B------:R-:W-:Y:S02]  /*5d50*/  LOP3.LUT R0, R122, 0xff, RZ, 0xc0, !PT ;  /* 0x000000ff7a007812 */ /* 0x000fe400078ec0ff */
[----:B------:R-:W-:Y:S02]  /*5d60*/  @!P6 PRMT R25, R107, 0x5410, RZ ;  /* 0x000054106b19e816 */ /* 0x000fe400000000ff */
[----:B------:R-:W-:Y:S02]  /*5d70*/  ISETP.LE.U32.AND P6, PT, R0, UR13, PT ;  /* 0x0000000d00007c0c */ /* 0x000fe4000bfc3070 */
[----:B------:R-:W-:Y:S02]  /*5d80*/  SHF.R.U32.HI R2, RZ, 0x10, R46 ;  /* 0x00000010ff027819 */ /* 0x000fe4000001162e */
[----:B------:R-:W-:Y:S01]  /*5d90*/  LOP3.LUT R0, R63, 0xffff, RZ, 0xc0, !PT ;  /* 0x0000ffff3f007812 */ /* 0x000fe200078ec0ff */
[----:B------:R-:W-:Y:S01]  /*5da0*/  @!P4 HFMA2.BF16_V2 R113, -RZ.H0_H0, RZ.H0_H0, -R184.H0_H0 ;  /* 0x200000ffff71c231 */ /* 0x000fe200003409b8 */
[----:B------:R-:W-:Y:S01]  /*5db0*/  @!P1 PRMT R186, R96, 0x5410, RZ ;  /* 0x0000541060ba9816 */ /* 0x000fe200000000ff */
[----:B------:R-:W-:Y:S01]  /*5dc0*/  @!P3 HFMA2.BF16_V2 R112, -RZ.H0_H0, RZ.H0_H0, -R185.H0_H0 ;  /* 0x200000ffff70b231 */ /* 0x000fe200003409b9 */
[----:B------:R-:W-:-:S02]  /*5dd0*/  ISETP.LE.U32.AND P1, PT, R98, UR13, PT ;  /* 0x0000000d62007c0c */ /* 0x000fc4000bf23070 */
[----:B------:R-:W-:Y:S01]  /*5de0*/  LOP3.LUT R2, R2, 0xff, RZ, 0xc0, !PT ;  /* 0x000000ff02027812 */ /* 0x000fe200078ec0ff */
[----:B------:R-:W-:Y:S01]  /*5df0*/  LDSM.16.MT88.4 R96, [R199+0xb800] ;  /* 0x00b80000c760783b */ /* 0x000fe20000004200 */
[----:B------:R-:W-:Y:S01]  /*5e00*/  SHF.R.U32.HI R0, RZ, 0x8, R0 ;  /* 0x00000008ff007819 */ /* 0x000fe20000011600 */
[----:B------:R-:W-:Y:S01]  /*5e10*/  @!P6 HFMA2.BF16_V2 R114, -RZ.H0_H0, RZ.H0_H0, -R183.H0_H0 ;  /* 0x200000ffff72e231 */ /* 0x000fe200003409b7 */
[----:B------:R-:W-:Y:S02]  /*5e20*/  @!P2 PRMT R211, R90, 0x5410, RZ ;  /* 0x000054105ad3a816 */ /* 0x000fe400000000ff */
[----:B------:R-:W-:Y:S02]  /*5e30*/  ISETP.LE.U32.AND P2, PT, R2, UR13, PT ;  /* 0x0000000d02007c0c */ /* 0x000fe4000bf43070 */
[----:B------:R-:W-:Y:S02]  /*5e40*/  LOP3.LUT R0, R0, 0xffff, RZ, 0xc0, !PT ;  /* 0x0000ffff00007812 */ /* 0x000fe400078ec0ff */
[----:B------:R-:W-:Y:S01]  /*5e50*/  LOP3.LUT R2, R63, 0xff, RZ, 0xc0, !PT ;  /* 0x000000ff3f027812 */ /* 0x000fe200078ec0ff */
[----:B------:R-:W-:Y:S01]  /*5e60*/  @!P1 HFMA2.BF16_V2 R115, -RZ.H0_H0, RZ.H0_H0, -R182.H0_H0 ;  /* 0x200000ffff739231 */ /* 0x000fe200003409b6 */
[----:B------:R-:W-:-:S02]  /*5e70*/  @!P4 PRMT R184, R113, 0x5410, RZ ;  /* 0x0000541071b8c816 */ /* 0x000fc400000000ff */
[----:B------:R-:W-:Y:S02]  /*5e80*/  @!P3 PRMT R185, R112, 0x5410, RZ ;  /* 0x0000541070b9b816 */ /* 0x000fe400000000ff */
[----:B------:R-:W-:Y:S01]  /*5e90*/  ISETP.LE.U32.AND P4, PT, R0, UR13, PT ;  /* 0x0000000d00007c0c */ /* 0x000fe2000bf83070 */
[----:B-1----:R-:W-:Y:S01]  /*5ea0*/  HMMA.16816.F32.BF16 R68, R128, R80, R68 ;  /* 0x000000508044723c */ /* 0x002fe20000041844 */
[----:B------:R-:W-:Y:S01]  /*5eb0*/  ISETP.LE.U32.AND P3, PT, R2, UR13, PT ;  /* 0x0000000d02007c0c */ /* 0x000fe2000bf63070 */
[----:B------:R-:W-:Y:S01]  /*5ec0*/  @!P2 HFMA2.BF16_V2 R101, -RZ.H0_H0, RZ.H0_H0, -R26.H0_H0 ;  /* 0x200000ffff65a231 */ /* 0x000fe2000034091a */
[--C-:B------:R-:W-:Y:S02]  /*5ed0*/  SHF.R.U32.HI R0, RZ, 0x18, R63.reuse ;  /* 0x00000018ff007819 */ /* 0x100fe4000001163f */
[----:B------:R-:W-:Y:S02]  /*5ee0*/  SHF.R.U32.HI R2, RZ, 0x10, R63 ;  /* 0x00000010ff027819 */ /* 0x000fe4000001163f */
[----:B------:R-:W-:-:S02]  /*5ef0*/  @!P6 PRMT R183, R114, 0x5410, RZ ;  /* 0x0000541072b7e816 */ /* 0x000fc400000000ff */
[----:B------:R-:W-:Y:S02]  /*5f00*/  ISETP.LE.U32.AND P6, PT, R0, UR13, PT ;  /* 0x0000000d00007c0c */ /* 0x000fe4000bfc3070 */
[----:B------:R-:W-:Y:S01]  /*5f10*/  LOP3.LUT R0, R2, 0xff, RZ, 0xc0, !PT ;  /* 0x000000ff02007812 */ /* 0x000fe200078ec0ff */
[----:B------:R-:W-:Y:S01]  /*5f20*/  @!P4 HFMA2.BF16_V2 R118, -RZ.H0_H0, RZ.H0_H0, -R180.H0_H0 ;  /* 0x200000ffff76c231 */ /* 0x000fe200003409b4 */
[----:B------:R-:W-:Y:S01]  /*5f30*/  @!P1 PRMT R182, R115, 0x5410, RZ ;  /* 0x0000541073b69816 */ /* 0x000fe200000000ff */
[----:B------:R-:W-:Y:S01]  /*5f40*/  @!P3 HFMA2.BF16_V2 R117, -RZ.H0_H0, RZ.H0_H0, -R181.H0_H0 ;  /* 0x200000ffff75b231 */ /* 0x000fe200003409b5 */
[----:B------:R-:W-:Y:S01]  /*5f50*/  ISETP.LE.U32.AND P1, PT, R0, UR13, PT ;  /* 0x0000000d00007c0c */ /* 0x000fe2000bf23070 */
[----:B------:R-:W-:Y:S01]  /*5f60*/  LDSM.16.MT88.4 R112, [R202+0xb800] ;  /* 0x00b80000ca70783b */ /* 0x000fe20000004200 */
[----:B------:R-:W-:Y:S02]  /*5f70*/  LOP3.LUT R4, R17, R39, RZ, 0xc0, !PT ;  /* 0x0000002711047212 */ /* 0x000fe400078ec0ff */
[----:B------:R-:W-:Y:S01]  /*5f80*/  LOP3.LUT R0, R119, 0xff, RZ, 0xc0, !PT ;  /* 0x000000ff77007812 */ /* 0x000fe200078ec0ff */
[----:B------:R-:W1:Y:S01]  /*5f90*/  LDSM.16.MT88.4 R16, [R201+0xb000] ;  /* 0x00b00000c910783b */ /* 0x000e620000004200 */
[----:B------:R-:W-:Y:S01]  /*5fa0*/  LOP3.LUT R5, R12, R38, RZ, 0xc0, !PT ;  /* 0x000000260c057212 */ /* 0x000fe200078ec0ff */
[----:B------:R-:W-:Y:S01]  /*5fb0*/  @!P6 HFMA2.BF16_V2 R159, -RZ.H0_H0, RZ.H0_H0, -R178.H0_H0 ;  /* 0x200000ffff9fe231 */ /* 0x000fe200003409b2 */
[----:B------:R-:W-:Y:S01]  /*5fc0*/  SHF.R.U32.HI R2, RZ, 0x8, R121 ;  /* 0x00000008ff027819 */ /* 0x000fe20000011679 */
[----:B------:R-:W2:Y:S01]  /*5fd0*/  LDSM.16.MT88.4 R12, [R201+0xb800] ;  /* 0x00b80000c90c783b */ /* 0x000ea20000004200 */
[----:B------:R-:W-:Y:S01]  /*5fe0*/  @!P3 PRMT R181, R117, 0x5410, RZ ;  /* 0x0000541075b5b816 */ /* 0x000fe200000000ff */
[----:B------:R-:W-:Y:S01]  /*5ff0*/  HMMA.16816.F32.BF16 R36, R8, R188, RZ ;  /* 0x000000bc0824723c */ /* 0x000fe200000418ff */
[----:B------:R-:W-:Y:S01]  /*6000*/  ISETP.LE.U32.AND P3, PT, R0, UR13, PT ;  /* 0x0000000d00007c0c */ /* 0x000fe2000bf63070 */
[----:B------:R-:W-:Y:S01]  /*6010*/  @!P1 HFMA2.BF16_V2 R120, -RZ.H0_H0, RZ.H0_H0, -R179.H0_H0 ;  /* 0x200000ffff789231 */ /* 0x000fe200003409b3 */
[----:B------:R-:W-:-:S02]  /*6020*/  LOP3.LUT R0, R2, 0xffff, RZ, 0xc0, !PT ;  /* 0x0000ffff02007812 */ /* 0x000fc400078ec0ff */
[----:B------:R-:W-:Y:S01]  /*6030*/  @!P5 PRMT R27, R100, 0x5410, RZ ;  /* 0x00005410641bd816 */ /* 0x000fe200000000ff */
[C---:B------:R-:W-:Y:S01]  /*6040*/  HMMA.16816.F32.BF16 R104, R4.reuse, R20, RZ ;  /* 0x000000140468723c */ /* 0x040fe200000418ff */
[----:B------:R-:W-:Y:S02]  /*6050*/  @!P2 PRMT R26, R101, 0x5410, RZ ;  /* 0x00005410651aa816 */ /* 0x000fe400000000ff */
[----:B------:R-:W-:Y:S02]  /*6060*/  ISETP.LE.U32.AND P5, PT, R103, UR13, PT ;  /* 0x0000000d67007c0c */ /* 0x000fe4000bfa3070 */
[----:B------:R-:W-:Y:S01]  /*6070*/  ISETP.LE.U32.AND P2, PT, R102, UR13, PT ;  /* 0x0000000d66007c0c */ /* 0x000fe2000bf43070 */
[----:B------:R-:W-:Y:S01]  /*6080*/  HMMA.16816.F32.BF16 R168, R4, R148, RZ ;  /* 0x0000009404a8723c */ /* 0x000fe200000418ff */
[----:B------:R-:W-:Y:S01]  /*6090*/  @!P4 PRMT R180, R118, 0x5410, RZ ;  /* 0x0000541076b4c816 */ /* 0x000fe200000000ff */
[----:B------:R-:W-:Y:S01]  /*60a0*/  @!P3 HFMA2.BF16_V2 R156, -RZ.H0_H0, RZ.H0_H0, -R175.H0_H0 ;  /* 0x200000ffff9cb231 */ /* 0x000fe200003409af */
[----:B------:R-:W-:-:S02]  /*60b0*/  ISETP.LE.U32.AND P4, PT, R0, UR13, PT ;  /* 0x0000000d00007c0c */ /* 0x000fc4000bf83070 */
[----:B------:R-:W-:Y:S01]  /*60c0*/  @!P1 PRMT R179, R120, 0x5410, RZ ;  /* 0x0000541078b39816 */ /* 0x000fe200000000ff */
[----:B------:R-:W-:Y:S01]  /*60d0*/  HMMA.16816.F32.BF16 R100, R8, R20, RZ ;  /* 0x000000140864723c */ /* 0x000fe200000418ff */
[----:B------:R-:W-:Y:S02]  /*60e0*/  SHF.R.S32.HI R2, RZ, 0x1f, R116 ;  /* 0x0000001fff027819 */ /* 0x000fe40000011474 */
[----:B------:R-:W-:Y:S01]  /*60f0*/  IADD3 R0, P1, R116, UR4, RZ ;  /* 0x0000000474007c10 */ /* 0x000fe2000ff3e0ff */
[----:B------:R-:W-:Y:S01]  /*6100*/  @!P5 HFMA2.BF16_V2 R157, -RZ.H0_H0, RZ.H0_H0, -R177.H0_H0 ;  /* 0x200000ffff9dd231 */ /* 0x000fe200003409b1 */
[----:B------:R-:W-:Y:S01]  /*6110*/  @!P6 PRMT R178, R159, 0x5410, RZ ;  /* 0x000054109fb2e816 */ /* 0x000fe200000000ff */
[C---:B------:R-:W-:Y:S01]  /*6120*/  HMMA.16816.F32.BF16 R72, R4.reuse, R32, RZ ;  /* 0x000000200448723c */ /* 0x040fe200000418ff */
[----:B------:R-:W-:Y:S01]  /*6130*/  IMAD.U32 R20, RZ, RZ, UR4 ;  /* 0x00000004ff147e24 */ /* 0x000fe2000f8e00ff */
[----:B------:R-:W-:Y:S01]  /*6140*/  ULDC.64 UR4, c[0x0][0x2a8] ;  /* 0x0000aa0000047ab9 */ /* 0x000fe20000000a00 */
[----:B------:R-:W-:Y:S01]  /*6150*/  @!P2 HFMA2.BF16_V2 R164, -RZ.H0_H0, RZ.H0_H0, -R174.H0_H0 ;  /* 0x200000ffffa4a231 */ /* 0x000fe200003409ae */
[----:B------:R-:W-:Y:S01]  /*6160*/  @!P5 PRMT R177, R157, 0x5410, RZ ;  /* 0x000054109db1d816 */ /* 0x000fe200000000ff */
[----:B------:R-:W-:Y:S01]  /*6170*/  @!P4 HFMA2.BF16_V2 R158, -RZ.H0_H0, RZ.H0_H0, -R176.H0_H0 ;  /* 0x200000ffff9ec231 */ /* 0x000fe200003409b0 */
[----:B------:R-:W-:Y:S01]  /*6180*/  LEA.HI.X.SX32 R2, R20, R2, 0x1, P1 ;  /* 0x0000000214027211 */ /* 0x000fe200008f0eff */
[----:B------:R-:W-:Y:S01]  /*6190*/  HMMA.16816.F32.BF16 R160, R4, R232, RZ ;  /* 0x000000e804a0723c */ /* 0x000fe200000418ff */
[----:B------:R-:W-:Y:S01]  /*61a0*/  LEA R20, P1, R0, UR4, 0x1 ;  /* 0x0000000400147c11 */ /* 0x000fe2000f8208ff */
[----:B------:R-:W-:Y:S01]  /*61b0*/  USHF.L.U32 UR4, UR39, 0x6, URZ ;  /* 0x0000000627047899 */ /* 0x000fe2000800063f */
[----:B------:R-:W-:-:S02]  /*61c0*/  @!P4 PRMT R176, R158, 0x5410, RZ ;  /* 0x000054109eb0c816 */ /* 0x000fc400000000ff */
[----:B------:R-:W-:Y:S01]  /*61d0*/  LEA.HI.X R21, R0, UR5, R2, 0x1, P1 ;  /* 0x0000000500157c11 */ /* 0x000fe200088f0c02 */
[----:B------:R-:W-:Y:S01]  /*61e0*/  USHF.L.U32 UR5, UR39, 0x3, URZ ;  /* 0x0000000327057899 */ /* 0x000fe2000800063f */
[----:B------:R-:W-:Y:S01]  /*61f0*/  FADD.FTZ R0, R31, R24 ;  /* 0x000000181f007221 */ /* 0x000fe20000010000 */
[----:B------:R-:W-:Y:S01]  /*6200*/  FADD.FTZ R2, R110, R3 ;  /* 0x000000036e027221 */ /* 0x000fe20000010000 */
[----:B------:R-:W-:Y:S01]  /*6210*/  HMMA.16816.F32.BF16 R168, R124, R224, R168 ;  /* 0x000000e07ca8723c */ /* 0x000fe200000418a8 */
[----:B------:R3:W-:Y:S01]  /*6220*/  STG.E.U16 desc[UR24][R20.64], R28 ;  /* 0x0000001c14007986 */ /* 0x0007e2000c101518 */
[----:B------:R-:W-:Y:S01]  /*6230*/  FADD.FTZ R3, R60, R0 ;  /* 0x000000003c037221 */ /* 0x000fe20000010000 */
[----:B------:R-:W-:Y:S01]  /*6240*/  IMAD.U32 R0, RZ, RZ, UR5 ;  /* 0x00000005ff007e24 */ /* 0x000fe2000f8e00ff */
[----:B------:R-:W-:Y:S01]  /*6250*/  @!P3 PRMT R175, R156, 0x5410, RZ ;  /* 0x000054109cafb816 */ /* 0x000fe200000000ff */
[----:B------:R-:W-:Y:S01]  /*6260*/  STG.E.U16 desc[UR24][R20.64+0x2], R27 ;  /* 0x0000021b14007986 */ /* 0x000fe2000c101518 */
[----:B-1----:R-:W-:Y:S01]  /*6270*/  HMMA.16816.F32.BF16 R116, R8, R16, RZ ;  /* 0x000000100874723c */ /* 0x002fe200000418ff */
[----:B------:R-:W-:-:S04]  /*6280*/  IMAD.WIDE R32, R0, 0x2, R20 ;  /* 0x0000000200207825 */ /* 0x000fc800078e0214 */
[----:B------:R-:W-:Y:S01]  /*6290*/  FADD.FTZ R224, R94, R30 ;  /* 0x0000001e5ee07221 */ /* 0x000fe20000010000 */
[----:B------:R-:W-:Y:S01]  /*62a0*/  @!P2 PRMT R174, R164, 0x5410, RZ ;  /* 0x00005410a4aea816 */ /* 0x000fe200000000ff */
[----:B------:R-:W-:Y:S01]  /*62b0*/  UIMAD UR39, UR39, 0x48, URZ ;  /* 0x00000048272778a4 */ /* 0x000fe2000f8e023f */
[----:B------:R-:W-:Y:S01]  /*62c0*/  FADD.FTZ R3, R240, R3 ;  /* 0x00000003f0037221 */ /* 0x000fe20000010000 */
[C---:B------:R-:W-:Y:S01]  /*62d0*/  HMMA.16816.F32.BF16 R120, R4.reuse, R16, RZ ;  /* 0x000000100478723c */ /* 0x040fe200000418ff */
[----:B------:R-:W-:Y:S03]  /*62e0*/  STG.E.U16 desc[UR24][R32.64], R26 ;  /* 0x0000001a20007986 */ /* 0x000fe6000c101518 */
[----:B------:R-:W-:Y:S01]  /*62f0*/  IMAD.U32 R0, RZ, RZ, UR39 ;  /* 0x00000027ff007e24 */ /* 0x000fe2000f8e00ff */
[----:B------:R1:W-:Y:S01]  /*6300*/  STG.E.U16 desc[UR24][R32.64+0x2], R25 ;  /* 0x0000021920007986 */ /* 0x0003e2000c101518 */
[----:B------:R-:W-:Y:S01]  /*6310*/  HMMA.16816.F32.BF16 R40, R4, R188, RZ ;  /* 0x000000bc0428723c */ /* 0x000fe200000418ff */
[----:B------:R-:W-:Y:S01]  /*6320*/  FADD.FTZ R17, R79, R29 ;  /* 0x0000001d4f117221 */ /* 0x000fe20000010000 */
[----:B------:R-:W-:Y:S01]  /*6330*/  FADD.FTZ R16, R111, R2 ;  /* 0x000000026f107221 */ /* 0x000fe20000010000 */
[----:B------:R-:W-:-:S03]  /*6340*/  IMAD.U32 R2, RZ, RZ, UR4 ;  /* 0x00000004ff027e24 */ /* 0x000fc6000f8e00ff */
[----:B------:R-:W-:Y:S01]  /*6350*/  HMMA.16816.F32.BF16 R56, R4, R220, RZ ;  /* 0x000000dc0438723c */ /* 0x000fe200000418ff */
[----:B------:R-:W-:-:S04]  /*6360*/  IMAD.WIDE R30, R2, 0x2, R20 ;  /* 0x00000002021e7825 */ /* 0x000fc800078e0214 */
[----:B------:R-:W-:Y:S01]  /*6370*/  FADD.FTZ R2, R246, R224 ;  /* 0x000000e0f6027221 */ /* 0x000fe20000010000 */
[----:B---3--:R-:W-:Y:S01]  /*6380*/  IMAD.WIDE R28, R0, 0x2, R20 ;  /* 0x00000002001c7825 */ /* 0x008fe200078e0214 */
[C---:B------:R-:W-:Y:S01]  /*6390*/  HMMA.16816.F32.BF16 R88, R4.reuse, R192, RZ ;  /* 0x000000c00458723c */ /* 0x040fe200000418ff */
[----:B------:R-:W-:Y:S02]  /*63a0*/  STG.E.U16 desc[UR24][R30.64], R45 ;  /* 0x0000002d1e007986 */ /* 0x000fe4000c101518 */
[----:B------:R-:W-:Y:S02]  /*63b0*/  FADD.FTZ R0, R245, R17 ;  /* 0x00000011f5007221 */ /* 0x000fe40000010000 */
[----:B------:R-:W-:Y:S01]  /*63c0*/  STG.E.U16 desc[UR24][R30.64+0x2], R47 ;  /* 0x0000022f1e007986 */ /* 0x000fe2000c101518 */
[C---:B------:R-:W-:Y:S01]  /*63d0*/  HMMA.16816.F32.BF16 R164, R4.reuse, R150, RZ ;  /* 0x0000009604a4723c */ /* 0x040fe200000418ff */
[----:B------:R-:W-:Y:S02]  /*63e0*/  FADD.FTZ R0, R244, R0 ;  /* 0x00000000f4007221 */ /* 0x000fe40000010000 */
[----:B------:R3:W-:Y:S02]  /*63f0*/  STG.E.U16 desc[UR24][R28.64], R44 ;  /* 0x0000002c1c007986 */ /* 0x0007e4000c101518 */
[----:B------:R-:W-:Y:S01]  /*6400*/  FADD.FTZ R0, R243, R0 ;  /* 0x00000000f3007221 */ /* 0x000fe20000010000 */
[----:B------:R-:W-:Y:S01]  /*6410*/  HMMA.16816.F32.BF16 R156, R4, R234, RZ ;  /* 0x000000ea049c723c */ /* 0x000fe200000418ff */
[----:B------:R4:W-:Y:S02]  /*6420*/  STG.E.U16 desc[UR24][R28.64+0x2], R230 ;  /* 0x000002e61c007986 */ /* 0x0009e4000c101518 */
[----:B------:R-:W-:-:S02]  /*6430*/  FADD.FTZ R240, R242, R0 ;  /* 0x00000000f2f07221 */ /* 0x000fc40000010000 */
[----:B------:R4:W-:Y:S01]  /*6440*/  STG.E.U16 desc[UR24][R20.64+0x10], R185 ;  /* 0x000010b914007986 */ /* 0x0009e2000c101518 */
[C---:B-1----:R-:W-:Y:S03]  /*6450*/  HMMA.16816.F32.BF16 R24, R4.reuse, R190, RZ ;  /* 0x000000be0418723c */ /* 0x042fe600000418ff */
[----:B------:R4:W-:Y:S03]  /*6460*/  STG.E.U16 desc[UR24][R20.64+0x12], R184 ;  /* 0x000012b814007986 */ /* 0x0009e6000c101518 */
[C---:B------:R-:W-:Y:S01]  /*6470*/  HMMA.16816.F32.BF16 R60, R4.reuse, R222, RZ ;  /* 0x000000de043c723c */ /* 0x040fe200000418ff */
[----:B------:R4:W-:Y:S04]  /*6480*/  STG.E.U16 desc[UR24][R32.64+0x10], R183 ;  /* 0x000010b720007986 */ /* 0x0009e8000c101518 */
[----:B------:R4:W-:Y:S01]  /*6490*/  STG.E.U16 desc[UR24][R32.64+0x12], R182 ;  /* 0x000012b620007986 */ /* 0x0009e2000c101518 */
[C---:B------:R-:W-:Y:S03]  /*64a0*/  HMMA.16816.F32.BF16 R76, R4.reuse, R34, RZ ;  /* 0x00000022044c723c */ /* 0x040fe600000418ff */
[----:B------:R4:W-:Y:S03]  /*64b0*/  STG.E.U16 desc[UR24][R30.64+0x10], R229 ;  /* 0x000010e51e007986 */ /* 0x0009e6000c101518 */
[C---:B------:R-:W-:Y:S01]  /*64c0*/  HMMA.16816.F32.BF16 R92, R4.reuse, R194, RZ ;  /* 0x000000c2045c723c */ /* 0x040fe200000418ff */
[----:B------:R4:W-:Y:S04]  /*64d0*/  STG.E.U16 desc[UR24][R30.64+0x12], R228 ;  /* 0x000012e41e007986 */ /* 0x0009e8000c101518 */
[----:B------:R4:W-:Y:S01]  /*64e0*/  STG.E.U16 desc[UR24][R28.64+0x10], R218 ;  /* 0x000010da1c007986 */ /* 0x0009e2000c101518 */
[C---:B------:R-:W-:Y:S03]  /*64f0*/  HMMA.16816.F32.BF16 R108, R4.reuse, R22, RZ ;  /* 0x00000016046c723c */ /* 0x040fe600000418ff */
[----:B------:R4:W-:Y:S03]  /*6500*/  STG.E.U16 desc[UR24][R28.64+0x12], R219 ;  /* 0x000012db1c007986 */ /* 0x0009e6000c101518 */
[----:B------:R-:W-:Y:S01]  /*6510*/  HMMA.16816.F32.BF16 R4, R4, R18, RZ ;  /* 0x000000120404723c */ /* 0x000fe200000418ff */
[----:B------:R4:W-:Y:S04]  /*6520*/  STG.E.U16 desc[UR24][R20.64+0x20], R181 ;  /* 0x000020b514007986 */ /* 0x0009e8000c101518 */
[----:B------:R4:W-:Y:S01]  /*6530*/  STG.E.U16 desc[UR24][R20.64+0x22], R180 ;  /* 0x000022b414007986 */ /* 0x0009e2000c101518 */
[C---:B------:R-:W-:Y:S03]  /*6540*/  HMMA.16816.F32.BF16 R160, R124.reuse, R140, R160 ;  /* 0x0000008c7ca0723c */ /* 0x040fe600000418a0 */
[----:B------:R4:W-:Y:S03]  /*6550*/  STG.E.U16 desc[UR24][R32.64+0x20], R179 ;  /* 0x000020b320007986 */ /* 0x0009e6000c101518 */
[C---:B------:R-:W-:Y:S01]  /*6560*/  HMMA.16816.F32.BF16 R40, R124.reuse, R48, R40 ;  /* 0x000000307c28723c */ /* 0x040fe20000041828 */
        /* <DEDUP_REMOVED lines=12> */
[C---:B--2---:R-:W-:Y:S03]  /*6630*/  HMMA.16816.F32.BF16 R120, R124.reuse, R12, R120 ;  /* 0x0000000c7c78723c */ /* 0x044fe60000041878 */
[----:B------:R4:W-:Y:S03]  /*6640*/  STG.E.U16 desc[UR24][R32.64+0x32], R174 ;  /* 0x000032ae20007986 */ /* 0x0009e6000c101518 */
[C---:B------:R-:W-:Y:S01]  /*6650*/  HMMA.16816.F32.BF16 R164, R124.reuse, R226, R164 ;  /* 0x000000e27ca4723c */ /* 0x040fe200000418a4 */
[----:B------:R4:W-:Y:S04]  /*6660*/  STG.E.U16 desc[UR24][R30.64+0x30], R213 ;  /* 0x000030d51e007986 */ /* 0x0009e8000c101518 */
[----:B------:R4:W-:Y:S01]  /*6670*/  STG.E.U16 desc[UR24][R30.64+0x32], R211 ;  /* 0x000032d31e007986 */ /* 0x0009e2000c101518 */
[C---:B------:R-:W-:Y:S03]  /*6680*/  HMMA.16816.F32.BF16 R156, R124.reuse, R142, R156 ;  /* 0x0000008e7c9c723c */ /* 0x040fe6000004189c */
[----:B------:R4:W-:Y:S03]  /*6690*/  STG.E.U16 desc[UR24][R28.64+0x30], R187 ;  /* 0x000030bb1c007986 */ /* 0x0009e6000c101518 */
[C---:B---3--:R-:W-:Y:S01]  /*66a0*/  HMMA.16816.F32.BF16 R44, R124.reuse, R50, R24 ;  /* 0x000000327c2c723c */ /* 0x048fe20000041818 */
[----:B------:R4:W-:Y:S05]  /*66b0*/  STG.E.U16 desc[UR24][R28.64+0x32], R186 ;  /* 0x000032ba1c007986 */ /* 0x0009ea000c101518 */
[C---:B------:R-:W-:Y:S06]  /*66c0*/  HMMA.16816.F32.BF16 R60, R124.reuse, R66, R60 ;  /* 0x000000427c3c723c */ /* 0x040fec000004183c */
[C---:B------:R-:W-:Y:S06]  /*66d0*/  HMMA.16816.F32.BF16 R76, R124.reuse, R82, R76 ;  /* 0x000000527c4c723c */ /* 0x040fec000004184c */
[C---:B------:R-:W-:Y:S06]  /*66e0*/  HMMA.16816.F32.BF16 R92, R124.reuse, R98, R92 ;  /* 0x000000627c5c723c */ /* 0x040fec000004185c */
[C---:B------:R-:W-:Y:S06]  /*66f0*/  HMMA.16816.F32.BF16 R108, R124.reuse, R114, R108 ;  /* 0x000000727c6c723c */ /* 0x040fec000004186c */
[----:B------:R-:W-:Y:S06]  /*6700*/  HMMA.16816.F32.BF16 R124, R124, R14, R4 ;  /* 0x0000000e7c7c723c */ /* 0x000fec0000041804 */
[----:B------:R-:W-:Y:S06]  /*6710*/  HMMA.16816.F32.BF16 R4, R8, R34, RZ ;  /* 0x000000220804723c */ /* 0x000fec00000418ff */
[----:B------:R-:W-:Y:S06]  /*6720*/  HMMA.16816.F32.BF16 R100, R128, R112, R100 ;  /* 0x000000708064723c */ /* 0x000fec0000041864 */
[C---:B------:R-:W-:Y:S06]  /*6730*/  HMMA.16816.F32.BF16 R148, R8.reuse, R150, RZ ;  /* 0x000000960894723c */ /* 0x040fec00000418ff */
[----:B------:R-:W-:Y:S06]  /*6740*/  HMMA.16816.F32.BF16 R232, R8, R234, RZ ;  /* 0x000000ea08e8723c */ /* 0x000fec00000418ff */
[----:B------:R-:W-:Y:S06]  /*6750*/  HMMA.16816.F32.BF16 R80, R128, R82, R4 ;  /* 0x000000528050723c */ /* 0x000fec0000041804 */
[C---:B------:R-:W-:Y:S06]  /*6760*/  HMMA.16816.F32.BF16 R4, R8.reuse, R22, RZ ;  /* 0x000000160804723c */ /* 0x040fec00000418ff */
[C---:B------:R-:W-:Y:S06]  /*6770*/  HMMA.16816.F32.BF16 R188, R8.reuse, R190, RZ ;  /* 0x000000be08bc723c */ /* 0x040fec00000418ff */
[C---:B------:R-:W-:Y:S06]  /*6780*/  HMMA.16816.F32.BF16 R220, R8.reuse, R222, RZ ;  /* 0x000000de08dc723c */ /* 0x040fec00000418ff */
[----:B------:R-:W-:Y:S06]  /*6790*/  HMMA.16816.F32.BF16 R192, R8, R194, RZ ;  /* 0x000000c208c0723c */ /* 0x000fec00000418ff */
[----:B------:R-:W-:Y:S06]  /*67a0*/  HMMA.16816.F32.BF16 R112, R128, R114, R4 ;  /* 0x000000728070723c */ /* 0x000fec0000041804 */
[----:B------:R-:W-:Y:S01]  /*67b0*/  HMMA.16816.F32.BF16 R8, R8, R18, RZ ;  /* 0x000000120808723c */ /* 0x000fe200000418ff */
[----:B------:R-:W-:Y:S01]  /*67c0*/  FADD.FTZ R4, R237, R2 ;  /* 0x00000002ed047221 */ /* 0x000fe20000010000 */
[----:B------:R-:W-:Y:S01]  /*67d0*/  FADD.FTZ R2, R239, R3 ;  /* 0x00000003ef027221 */ /* 0x000fe20000010000 */
[----:B------:R-:W-:Y:S01]  /*67e0*/  IADD3 R3, P1, R20, -0x40, RZ ;  /* 0xffffffc014037810 */ /* 0x000fe20007f3e0ff */
[----:B------:R-:W-:Y:S01]  /*67f0*/  FADD.FTZ R5, R251, R16 ;  /* 0x00000010fb057221 */ /* 0x000fe20000010000 */
[----:B------:R-:W-:Y:S01]  /*6800*/  FADD.FTZ R4, R231, R4 ;  /* 0x00000004e7047221 */ /* 0x000fe20000010000 */
[C---:B------:R-:W-:Y:S01]  /*6810*/  HMMA.16816.F32.BF16 R36, R128.reuse, R48, R36 ;  /* 0x000000308024723c */ /* 0x040fe20000041824 */
[----:B------:R-:W-:Y:S01]  /*6820*/  IADD3.X R0, R21, -0x1, RZ, P1, !PT ;  /* 0xffffffff15007810 */ /* 0x000fe20000ffe4ff */
[----:B------:R4:W-:Y:S01]  /*6830*/  STL [R1+0x7c], R3 ;  /* 0x00007c0301007387 */ /* 0x0009e20000100800 */
[----:B------:R-:W-:Y:S01]  /*6840*/  FADD.FTZ R5, R250, R5 ;  /* 0x00000005fa057221 */ /* 0x000fe20000010000 */
[----:B------:R-:W-:Y:S01]  /*6850*/  FADD.FTZ R2, R238, R2 ;  /* 0x00000002ee027221 */ /* 0x000fe20000010000 */
[----:B------:R-:W-:Y:S01]  /*6860*/  FADD.FTZ R236, R236, R4 ;  /* 0x00000004ecec7221 */ /* 0x000fe20000010000 */
[----:B------:R4:W-:Y:S01]  /*6870*/  STL [R1+0x78], R0 ;  /* 0x0000780001007387 */ /* 0x0009e20000100800 */
[----:B------:R-:W-:Y:S01]  /*6880*/  HMMA.16816.F32.BF16 R84, R128, R96, R84 ;  /* 0x000000608054723c */ /* 0x000fe20000041854 */
[----:B------:R-:W-:-:S05]  /*6890*/  FADD.FTZ R241, R241, R2 ;  /* 0x00000002f1f17221 */ /* 0x000fca0000010000 */
[C---:B------:R-:W-:Y:S06]  /*68a0*/  HMMA.16816.F32.BF16 R116, R128.reuse, R12, R116 ;  /* 0x0000000c8074723c */ /* 0x040fec0000041874 */
[C---:B------:R-:W-:Y:S06]  /*68b0*/  HMMA.16816.F32.BF16 R148, R128.reuse, R226, R148 ;  /* 0x000000e28094723c */ /* 0x040fec0000041894 */
[C---:B------:R-:W-:Y:S06]  /*68c0*/  HMMA.16816.F32.BF16 R140, R128.reuse, R142, R232 ;  /* 0x0000008e808c723c */ /* 0x040fec00000418e8 */
[----:B------:R-:W-:Y:S01]  /*68d0*/  HMMA.16816.F32.BF16 R48, R128, R50, R188 ;  /* 0x000000328030723c */ /* 0x000fe200000418bc */
[----:B------:R-:W-:-:S05]  /*68e0*/  FADD.FTZ R233, R247, R5 ;  /* 0x00000005f7e97221 */ /* 0x000fca0000010000 */
[C---:B------:R-:W-:Y:S06]  /*68f0*/  HMMA.16816.F32.BF16 R64, R128.reuse, R66, R220 ;  /* 0x000000428040723c */ /* 0x040fec00000418dc */
[C---:B------:R-:W-:Y:S06]  /*6900*/  HMMA.16816.F32.BF16 R96, R128.reuse, R98, R192 ;  /* 0x000000628060723c */ /* 0x040fec00000418c0 */
[----:B------:R-:W-:Y:S01]  /*6910*/  HMMA.16816.F32.BF16 R128, R128, R14, R8 ;  /* 0x0000000e8080723c */ /* 0x000fe20000041808 */
[----:B------:R-:W-:-:S08]  /*6920*/  NOP ;  /* 0x0000000000007918 */ /* 0x000fd00000000000 */
[----:B----4-:R-:W-:-:S15]  /*6930*/  @!P0 BRA `(.L_x_1371) ;  /* 0x00000144006c8947 */ /* 0x010fde0003800000 */
[----:B------:R-:W2:Y:S01]  /*6940*/  LDL R225, [R1+0xb8] ;  /* 0x0000b80001e17983 */ /* 0x000ea20000100800 */
[----:B------:R-:W-:Y:S01]  /*6950*/  ULDC UR4, c[0x0][0x2d0] ;  /* 0x0000b40000047ab9 */ /* 0x000fe20000000800 */
[----:B------:R-:W-:-:S04]  /*6960*/  DEPBAR.LE SB0, 0x0 ;  /* 0x000080000000791a */ /* 0x000fc80000000000 */
[----:B------:R-:W3:Y:S01]  /*6970*/  LDL.64 R26, [R1+0xd8] ;  /* 0x0000d800011a7983 */ /* 0x000ee20000100a00 */
[----:B------:R-:W-:Y:S01]  /*6980*/  BAR.SYNC.DEFER_BLOCKING 0x0 ;  /* 0x0000000000007b1d */ /* 0x000fe20000010000 */
[----:B------:R-:W-:Y:S01]  /*6990*/  ISETP.GE.AND P3, PT, R136, UR4, PT ;  /* 0x0000000488007c0c */ /* 0x000fe2000bf66270 */
[----:B------:R-:W-:Y:S02]  /*69a0*/  UIADD3 UR42, UR27, -0x2, URZ ;  /* 0xfffffffe1b2a7890 */ /* 0x000fe4000fffe03f */
[----:B------:R-:W-:Y:S02]  /*69b0*/  UISETP.GE.AND UP0, UPT, UR27, 0x3, UPT ;  /* 0x000000031b00788c */ /* 0x000fe4000bf06270 */
[----:B------:R-:W-:Y:S02]  /*69c0*/  UIMAD UR5, UR14, UR42, URZ ;  /* 0x0000002a0e0572a4 */ /* 0x000fe4000f8e023f */
[----:B------:R-:W-:-:S06]  /*69d0*/  IMAD.U32 R2, RZ, RZ, UR42 ;  /* 0x0000002aff027e24 */ /* 0x000fcc000f8e00ff */
[----:B------:R-:W1:Y:S08]  /*69e0*/  @!P3 LDC.64 R10, c[0x0][0x220] ;  /* 0x00008800ff0abb82 */ /* 0x000e700000000a00 */
[----:B------:R-:W4:Y:S01]  /*69f0*/  @!P3 LDC.64 R8, c[0x0][0x220] ;  /* 0x00008800ff08bb82 */ /* 0x000f220000000a00 */
[----:B------:R-:W-:Y:S01]  /*6a00*/  @P3 STS.128 [R212+0xa000], RZ ;  /* 0x00a000ffd4003388 */ /* 0x000fe20000000c00 */
[----:B--2---:R-:W-:Y:S01]  /*6a10*/  ISETP.GE.AND P2, PT, R225, UR4, PT ;  /* 0x00000004e1007c0c */ /* 0x004fe2000bf46270 */
[----:B------:R-:W-:-:S04]  /*6a20*/  USHF.R.S32.HI UR4, URZ, 0x1f, UR42 ;  /* 0x0000001f3f047899 */ /* 0x000fc8000801142a */
[----:B------:R-:W-:Y:S01]  /*6a30*/  UIMAD UR4, UR4, UR15, UR5 ;  /* 0x0000000f040472a4 */ /* 0x000fe2000f8e0205 */
[----:B---3--:R-:W-:-:S05]  /*6a40*/  IMAD.WIDE.U32 R2, R2, UR15, R26 ;  /* 0x0000000f02027c25 */ /* 0x008fca000f8e001a */
[----:B------:R-:W-:Y:S01]  /*6a50*/  VIADD R3, R3, UR4 ;  /* 0x0000000403037c36 */ /* 0x000fe20008000000 */
[C---:B------:R-:W-:Y:S01]  /*6a60*/  IADD3 R0, P0, R2.reuse, UR19, RZ ;  /* 0x0000001302007c10 */ /* 0x040fe2000ff1e0ff */
[----:B------:R-:W2:Y:S01]  /*6a70*/  @!P2 LDC.64 R6, c[0x0][0x220] ;  /* 0x00008800ff06ab82 */ /* 0x000ea20000000a00 */
[----:B-1----:R-:W-:Y:S02]  /*6a80*/  @!P3 LEA R10, P5, R2, R10, 0x1 ;  /* 0x0000000a020ab211 */ /* 0x002fe400078a08ff */
[----:B------:R-:W-:Y:S02]  /*6a90*/  IADD3.X R5, R3, UR18, RZ, P0, !PT ;  /* 0x0000001203057c10 */ /* 0x000fe400087fe4ff */
[----:B----4-:R-:W-:Y:S02]  /*6aa0*/  @!P3 LEA R8, P4, R0, R8, 0x1 ;  /* 0x000000080008b211 */ /* 0x010fe400078808ff */
[----:B------:R-:W-:Y:S01]  /*6ab0*/  @!P3 LEA.HI.X R11, R2, R11, R3, 0x1, P5 ;  /* 0x0000000b020bb211 */ /* 0x000fe200028f0c03 */
[----:B------:R-:W1:Y:S01]  /*6ac0*/  @!P2 LDC.64 R12, c[0x0][0x220] ;  /* 0x00008800ff0cab82 */ /* 0x000e620000000a00 */
[----:B------:R-:W-:-:S03]  /*6ad0*/  @!P3 LEA.HI.X R9, R0, R9, R5, 0x1, P4 ;  /* 0x000000090009b211 */ /* 0x000fc600020f0c05 */
[----:B------:R-:W-:Y:S01]  /*6ae0*/  @!PT LDS RZ, [RZ] ;  /* 0x00000000fffff984 */ /* 0x000fe20000000800 */
[----:B------:R-:W-:Y:S01]  /*6af0*/  @!PT LDS RZ, [RZ] ;  /* 0x00000000fffff984 */ /* 0x000fe20000000800 */
[----:B------:R-:W-:Y:S01]  /*6b00*/  @!PT LDS RZ, [RZ] ;  /* 0x00000000fffff984 */ /* 0x000fe20000000800 */
[----:B------:R-:W-:Y:S04]  /*6b10*/  @!P3 LDGSTS.E.BYPASS.LTC128B.128 [R212+0xa000], desc[UR24][R10.64] ;  /* 0x0a0000000ad4bfae */ /* 0x000fe8000b901d58 */
[----:B------:R-:W-:Y:S01]  /*6b20*/  @P2 STS.128 [R212+0xb000], RZ ;  /* 0x00b000ffd4002388 */ /* 0x000fe20000000c00 */
[----:B--2---:R-:W-:-:S04]  /*6b30*/  @!P2 LEA R6, P1, R2, R6, 0x1 ;  /* 0x000000060206a211 */ /* 0x004fc800078208ff */
[----:B------:R-:W-:Y:S02]  /*6b40*/  @!P2 LEA.HI.X R7, R2, R7, R3, 0x1, P1 ;  /* 0x000000070207a211 */ /* 0x000fe400008f0c03 */
[----:B-1----:R-:W-:-:S03]  /*6b50*/  @!P2 LEA R4, P0, R0, R12, 0x1 ;  /* 0x0000000c0004a211 */ /* 0x002fc600078008ff */
[----:B------:R-:W-:Y:S01]  /*6b60*/  @!PT LDS RZ, [RZ] ;  /* 0x00000000fffff984 */ /* 0x000fe20000000800 */
[----:B------:R-:W-:Y:S01]  /*6b70*/  @!PT LDS RZ, [RZ] ;  /* 0x00000000fffff984 */ /* 0x000fe20000000800 */
[----:B------:R-:W-:Y:S01]  /*6b80*/  @!PT LDS RZ, [RZ] ;  /* 0x00000000fffff984 */ /* 0x000fe20000000800 */
[----:B------:R-:W-:Y:S01]  /*6b90*/  @!P2 LDGSTS.E.BYPASS.LTC128B.128 [R212+0xb000], desc[UR24][R6.64+0x80] ;  /* 0x0b00008006d4afae */ /* 0x000fe2000b901d58 */
[----:B------:R-:W-:-:S03]  /*6ba0*/  @!P2 LEA.HI.X R5, R0, R13, R5, 0x1, P0 ;  /* 0x0000000d0005a211 */ /* 0x000fc600000f0c05 */
[----:B------:R-:W-:Y:S01]  /*6bb0*/  @P3 STS.128 [R212+0xa800], RZ ;  /* 0x00a800ffd4003388 */ /* 0x000fe20000000c00 */
[----:B------:R-:W-:-:S03]  /*6bc0*/  PLOP3.LUT P0, PT, PT, PT, UP0, 0x80, 0x0 ;  /* 0x000000000000781c */ /* 0x000fc60003f0f008 */
        /* <DEDUP_REMOVED lines=10> */
[----:B------:R-:W3:Y:S04]  /*6c70*/  LDSM.16.M88.4 R12, [R198+0x2000] ;  /* 0x00200000c60c783b */ /* 0x000ee80000000200 */
[----:B------:R-:W4:Y:S04]  /*6c80*/  LDSM.16.M88.4 R180, [R196+0x8800] ;  /* 0x00880000c4b4783b */ /* 0x000f280000000200 */
[----:B------:R-:W5:Y:S04]  /*6c90*/  LDSM.16.M88.4 R16, [R198] ;  /* 0x00000000c610783b */ /* 0x000f680000000200 */
[----:B------:R-:W-:Y:S04]  /*6ca0*/  LDSM.16.M88.4 R24, [R210] ;  /* 0x00000000d218783b */ /* 0x000fe80000000200 */
[----:B-1----:R-:W-:Y:S04]  /*6cb0*/  LDSM.16.M88.4 R8, [R200] ;  /* 0x00000000c808783b */ /* 0x002fe80000000200 */
[----:B--2---:R-:W1:Y:S04]  /*6cc0*/  LDSM.16.M88.4 R4, [R200+0x2000] ;  /* 0x00200000c804783b */ /* 0x004e680000000200 */
[----:B------:R-:W2:Y:S04]  /*6cd0*/  LDSM.16.M88.4 R176, [R207] ;  /* 0x00000000cfb0783b */ /* 0x000ea80000000200 */
[----:B------:R-:W0:Y:S01]  /*6ce0*/  LDGDEPBAR ;  /* 0x00000000000079af */ /* 0x000e220000000000 */
[C---:B---3--:R-:W-:Y:S06]  /*6cf0*/  HMMA.16816.F32.BF16 R224, R12.reuse, R184, RZ ;  /* 0x000000b80ce0723c */ /* 0x048fec00000418ff */
[C---:B----4-:R-:W-:Y:S06]  /*6d00*/  HMMA.16816.F32.BF16 R216, R12.reuse, R180, RZ ;  /* 0x000000b40cd8723c */ /* 0x050fec00000418ff */
[C---:B------:R-:W-:Y:S06]  /*6d10*/  HMMA.16816.F32.BF16 R220, R12.reuse, R186, RZ ;  /* 0x000000ba0cdc723c */ /* 0x040fec00000418ff */
[----:B------:R-:W-:Y:S06]  /*6d20*/  HMMA.16816.F32.BF16 R192, R12, R182, RZ ;  /* 0x000000b60cc0723c */ /* 0x000fec00000418ff */
[C---:B-----5:R-:W-:Y:S06]  /*6d30*/  HMMA.16816.F32.BF16 R188, R16.reuse, R184, RZ ;  /* 0x000000b810bc723c */ /* 0x060fec00000418ff */
[C---:B------:R-:W-:Y:S06]  /*6d40*/  HMMA.16816.F32.BF16 R228, R16.reuse, R186, RZ ;  /* 0x000000ba10e4723c */ /* 0x040fec00000418ff */
[C---:B------:R-:W-:Y:S06]  /*6d50*/  HMMA.16816.F32.BF16 R12, R16.reuse, R180, RZ ;  /* 0x000000b4100c723c */ /* 0x040fec00000418ff */
[----:B------:R-:W-:Y:S06]  /*6d60*/  HMMA.16816.F32.BF16 R16, R16, R182, RZ ;  /* 0x000000b61010723c */ /* 0x000fec00000418ff */
[C---:B-1----:R-:W-:Y:S06]  /*6d70*/  HMMA.16816.F32.BF16 R180, R4.reuse, R24, R216 ;  /* 0x0000001804b4723c */ /* 0x042fec00000418d8 */
[----:B------:R-:W-:Y:S06]  /*6d80*/  HMMA.16816.F32.BF16 R192, R4, R26, R192 ;  /* 0x0000001a04c0723c */ /* 0x000fec00000418c0 */
[----:B------:R-:W-:Y:S01]  /*6d90*/  HMMA.16816.F32.BF16 R184, R8, R24, R12 ;  /* 0x0000001808b8723c */ /* 0x000fe2000004180c */
[----:B------:R-:W-:Y:S05]  /*6da0*/  LDSM.16.M88.4 R12, [R204+0x8800] ;  /* 0x00880000cc0c783b */ /* 0x000fea0000000200 */
[C---:B--2---:R-:W-:Y:S06]  /*6db0*/  HMMA.16816.F32.BF16 R224, R4.reuse, R176, R224 ;  /* 0x000000b004e0723c */ /* 0x044fec00000418e0 */
[----:B------:R-:W-:Y:S01]  /*6dc0*/  HMMA.16816.F32.BF16 R216, R4, R178, R220 ;  /* 0x000000b204d8723c */ /* 0x000fe200000418dc */
[----:B------:R-:W1:Y:S05]  /*6dd0*/  LDSM.16.M88.4 R4, [R206+0x2000] ;  /* 0x00200000ce04783b */ /* 0x000e6a0000000200 */
[C---:B------:R-:W-:Y:S01]  /*6de0*/  HMMA.16816.F32.BF16 R24, R8.reuse, R26, R16 ;  /* 0x0000001a0818723c */ /* 0x040fe20000041810 */
[----:B------:R-:W2:Y:S05]  /*6df0*/  LDSM.16.M88.4 R16, [R204+0x8000] ;  /* 0x00800000cc10783b */ /* 0x000eaa0000000200 */
[C---:B------:R-:W-:Y:S06]  /*6e00*/  HMMA.16816.F32.BF16 R188, R8.reuse, R176, R188 ;  /* 0x000000b008bc723c */ /* 0x040fec00000418bc */
[----:B------:R-:W-:Y:S01]  /*6e10*/  HMMA.16816.F32.BF16 R176, R8, R178, R228 ;  /* 0x000000b208b0723c */ /* 0x000fe200000418e4 */
[----:B------:R-:W3:Y:S05]  /*6e20*/  LDSM.16.M88.4 R8, [R206] ;  /* 0x00000000ce08783b */ /* 0x000eea0000000200 */
[C---:B-1----:R-:W-:Y:S06]  /*6e30*/  HMMA.16816.F32.BF16 R192, R4.reuse, R14, R192 ;  /* 0x0000000e04c0723c */ /* 0x042fec00000418c0 */
[C---:B--2---:R-:W-:Y:S06]  /*6e40*/  HMMA.16816.F32.BF16 R220, R4.reuse, R16, R224 ;  /* 0x0000001004dc723c */ /* 0x044fec00000418e0 */
[----:B------:R-:W-:Y:S06]  /*6e50*/  HMMA.16816.F32.BF16 R224, R4, R12, R180 ;  /* 0x0000000c04e0723c */ /* 0x000fec00000418b4 */
[-C--:B---3--:R-:W-:Y:S06]  /*6e60*/  HMMA.16816.F32.BF16 R180, R8, R18.reuse, R176 ;  /* 0x0000001208b4723c */ /* 0x088fec00000418b0 */
[----:B------:R-:W-:Y:S01]  /*6e70*/  HMMA.16816.F32.BF16 R216, R4, R18, R216 ;  /* 0x0000001204d8723c */ /* 0x000fe200000418d8 */
[----:B------:R-:W-:Y:S05]  /*6e80*/  LDSM.16.M88.4 R4, [R205+0x2000] ;  /* 0x00200000cd04783b */ /* 0x000fea0000000200 */
[C---:B------:R-:W-:Y:S01]  /*6e90*/  HMMA.16816.F32.BF16 R188, R8.reuse, R16, R188 ;  /* 0x0000001008bc723c */ /* 0x040fe200000418bc */
[----:B------:R-:W1:Y:S05]  /*6ea0*/  LDSM.16.M88.4 R16, [R203] ;  /* 0x00000000cb10783b */ /* 0x000e6a0000000200 */
[C---:B------:R-:W-:Y:S06]  /*6eb0*/  HMMA.16816.F32.BF16 R176, R8.reuse, R12, R184 ;  /* 0x0000000c08b0723c */ /* 0x040fec00000418b8 */
[----:B------:R-:W-:Y:S01]  /*6ec0*/  HMMA.16816.F32.BF16 R24, R8, R14, R24 ;  /* 0x0000000e0818723c */ /* 0x000fe20000041818 */
[----:B------:R-:W2:Y:S04]  /*6ed0*/  LDSM.16.M88.4 R12, [R203+0x800] ;  /* 0x00080000cb0c783b */ /* 0x000ea80000000200 */
[----:B------:R-:W3:Y:S01]  /*6ee0*/  LDSM.16.M88.4 R8, [R205] ;  /* 0x00000000cd08783b */ /* 0x000ee20000000200 */
[C---:B-1----:R-:W-:Y:S06]  /*6ef0*/  HMMA.16816.F32.BF16 R220, R4.reuse, R16, R220 ;  /* 0x0000001004dc723c */ /* 0x042fec00000418dc */
[C---:B------:R-:W-:Y:S06]  /*6f00*/  HMMA.16816.F32.BF16 R216, R4.reuse, R18, R216 ;  /* 0x0000001204d8723c */ /* 0x040fec00000418d8 */
[C---:B--2---:R-:W-:Y:S06]  /*6f10*/  HMMA.16816.F32.BF16 R224, R4.reuse, R12, R224 ;  /* 0x0000000c04e0723c */ /* 0x044fec00000418e0 */
[----:B------:R-:W-:Y:S01]  /*6f20*/  HMMA.16816.F32.BF16 R192, R4, R14, R192 ;  /* 0x0000000e04c0723c */ /* 0x000fe200000418c0 */
[----:B------:R-:W-:Y:S05]  /*6f30*/  LDSM.16.M88.4 R4, [R198+0x6000] ;  /* 0x00600000c604783b */ /* 0x000fea0000000200 */
[C---:B---3--:R-:W-:Y:S06]  /*6f40*/  HMMA.16816.F32.BF16 R184, R8.reuse, R16, R188 ;  /* 0x0000001008b8723c */ /* 0x048fec00000418bc */
[C---:B------:R-:W-:Y:S01]  /*6f50*/  HMMA.16816.F32.BF16 R180, R8.reuse, R18, R180 ;  /* 0x0000001208b4723c */ /* 0x040fe200000418b4 */
[----:B------:R-:W1:Y:S05]  /*6f60*/  LDSM.16.M88.4 R16, [R196+0x9000] ;  /* 0x00900000c410783b */ /* 0x000e6a0000000200 */
[C---:B------:R-:W-:Y:S06]  /*6f70*/  HMMA.16816.F32.BF16 R176, R8.reuse, R12, R176 ;  /* 0x0000000c08b0723c */ /* 0x040fec00000418b0 */
[----:B------:R-:W-:Y:S01]  /*6f80*/  HMMA.16816.F32.BF16 R24, R8, R14, R24 ;  /* 0x0000000e0818723c */ /* 0x000fe20000041818 */
[----:B------:R-:W2:Y:S04]  /*6f90*/  LDSM.16.M88.4 R12, [R196+0x9800] ;  /* 0x00980000c40c783b */ /* 0x000ea80000000200 */
[----:B------:R-:W3:Y:S01]  /*6fa0*/  LDSM.16.M88.4 R8, [R198+0x4000] ;  /* 0x00400000c608783b */ /* 0x000ee20000000200 */
[C---:B-1----:R-:W-:Y:S06]  /*6fb0*/  HMMA.16816.F32.BF16 R220, R4.reuse, R16, R220 ;  /* 0x0000001004dc723c */ /* 0x042fec00000418dc */
[C---:B------:R-:W-:Y:S06]  /*6fc0*/  HMMA.16816.F32.BF16 R216, R4.reuse, R18, R216 ;  /* 0x0000001204d8723c */ /* 0x040fec00000418d8 */
[C---:B--2---:R-:W-:Y:S06]  /*6fd0*/  HMMA.16816.F32.BF16 R224, R4.reuse, R12, R224 ;  /* 0x0000000c04e0723c */ /* 0x044fec00000418e0 */
[----:B------:R-:W-:Y:S01]  /*6fe0*/  HMMA.16816.F32.BF16 R188, R4, R14, R192 ;  /* 0x0000000e04bc723c */ /* 0x000fe200000418c0 */
[----:B------:R-:W-:Y:S05]  /*6ff0*/  LDSM.16.M88.4 R4, [R200+0x6000] ;  /* 0x00600000c804783b */ /* 0x000fea0000000200 */
[C---:B---3--:R-:W-:Y:S06]  /*7000*/  HMMA.16816.F32.BF16 R184, R8.reuse, R16, R184 ;  /* 0x0000001008b8723c */ /* 0x048fec00000418b8 */
[C---:B------:R-:W-:Y:S01]  /*7010*/  HMMA.16816.F32.BF16 R180, R8.reuse, R18, R180 ;  /* 0x0000001208b4723c */ /* 0x040fe200000418b4 */
[----:B------:R-:W1:Y:S05]  /*7020*/  LDSM.16.M88.4 R16, [R209] ;  /* 0x00000000d110783b */ /* 0x000e6a0000000200 */
[C---:B------:R-:W-:Y:S06]  /*7030*/  HMMA.16816.F32.BF16 R176, R8.reuse, R12, R176 ;  /* 0x0000000c08b0723c */ /* 0x040fec00000418b0 */
[----:B------:R-:W-:Y:S01]  /*7040*/  HMMA.16816.F32.BF16 R24, R8, R14, R24 ;  /* 0x0000000e0818723c */ /* 0x000fe20000041818 */
[----:B------:R-:W2:Y:S04]  /*7050*/  LDSM.16.M88.4 R12, [R208] ;  /* 0x00000000d00c783b */ /* 0x000ea80000000200 */
        /* <DEDUP_REMOVED lines=25> */
[----:B------:R-:W-:-:S04]  /*71f0*/  DEPBAR.LE SB0, 0x0 ;  /* 0x000080000000791a */ /* 0x000fc80000000000 */
[C---:B-1----:R-:W-:Y:S06]  /*7200*/  HMMA.16816.F32.BF16 R224, R4.reuse, R14, R188 ;  /* 0x0000000e04e0723c */ /* 0x042fec00000418bc */
[C---:B------:R-:W-:Y:S06]  /*7210*/  HMMA.16816.F32.BF16 R192, R4.reuse, R12, R192 ;  /* 0x0000000c04c0723c */ /* 0x040fec00000418c0 */
[-C--:B--2---:R-:W-:Y:S06]  /*7220*/  HMMA.16816.F32.BF16 R220, R4, R16.reuse, R220 ;  /* 0x0000001004dc723c */ /* 0x084fec00000418dc */
[C---:B---3--:R-:W-:Y:S06]  /*7230*/  HMMA.16816.F32.BF16 R188, R8.reuse, R16, R184 ;  /* 0x0000001008bc723c */ /* 0x048fec00000418b8 */
[C---:B------:R-:W-:Y:S06]  /*7240*/  HMMA.16816.F32.BF16 R184, R8.reuse, R18, R180 ;  /* 0x0000001208b8723c */ /* 0x040fec00000418b4 */
[----:B------:R-:W-:Y:S06]  /*7250*/  HMMA.16816.F32.BF16 R180, R8, R12, R176 ;  /* 0x0000000c08b4723c */ /* 0x000fec00000418b0 */
[----:B------:R-:W-:Y:S06]  /*7260*/  HMMA.16816.F32.BF16 R216, R4, R18, R216 ;  /* 0x0000001204d8723c */ /* 0x000fec00000418d8 */
[----:B------:R-:W-:Y:S01]  /*7270*/  HMMA.16816.F32.BF16 R176, R8, R14, R24 ;  /* 0x0000000e08b0723c */ /* 0x000fe20000041818 */
[----:B------:R-:W-:Y:S06]  /*7280*/  BAR.SYNC.DEFER_BLOCKING 0x0 ;  /* 0x0000000000007b1d */ /* 0x000fec0000010000 */
[----:B------:R-:W-:-:S02]  /*7290*/  NOP ;  /* 0x0000000000007918 */ /* 0x000fc40000000000 */
[----:B------:R-:W-:-:S15]  /*72a0*/  @!P0 BRA `(.L_x_1372) ;  /* 0x0000000000b88947 */ /* 0x000fde0003800000 */
[----:B------:R-:W2:Y:S01]  /*72b0*/  LDL.64 R234, [R1+0xc0] ;  /* 0x0000c00001ea7983 */ /* 0x000ea20000100a00 */
[----:B------:R-:W1:Y:S01]  /*72c0*/  @!P3 LDC.64 R6, c[0x0][0x218] ;  /* 0x00008600ff06bb82 */ /* 0x000e620000000a00 */
[----:B------:R-:W-:Y:S01]  /*72d0*/  UIADD3 UR5, UR27, -0x3, URZ ;  /* 0xfffffffd1b057890 */ /* 0x000fe2000fffe03f */
[----:B------:R-:W-:Y:S01]  /*72e0*/  BSSY B0, `(.L_x_1373) ;  /* 0x0000029000007945 */ /* 0x000fe20003800000 */
[----:B------:R3:W-:Y:S02]  /*72f0*/  @P3 STS.128 [R212+0x8000], RZ ;  /* 0x008000ffd4003388 */ /* 0x0007e40000000c00 */
[----:B------:R-:W-:Y:S02]  /*7300*/  USHF.R.S32.HI UR4, URZ, 0x1f, UR5 ;  /* 0x0000001f3f047899 */ /* 0x000fe40008011405 */
[----:B------:R-:W-:Y:S01]  /*7310*/  UIMAD UR40, UR40, UR5, URZ ;  /* 0x00000005282872a4 */ /* 0x000fe2000f8e023f */
[----:B------:R-:W4:Y:S01]  /*7320*/  @!P2 LDC.64 R4, c[0x0][0x218] ;  /* 0x00008600ff04ab82 */ /* 0x000f220000000a00 */
[----:B------:R-:W-:-:S02]  /*7330*/  IMAD.U32 R2, RZ, RZ, UR5 ;  /* 0x00000005ff027e24 */ /* 0x000fc4000f8e00ff */
[----:B------:R-:W-:-:S05]  /*7340*/  UIMAD UR4, UR4, UR41, UR40 ;  /* 0x00000029040472a4 */ /* 0x000fca000f8e0228 */
[----:B------:R-:W5:Y:S01]  /*7350*/  @!P3 LDC.64 R10, c[0x0][0x218] ;  /* 0x00008600ff0abb82 */ /* 0x000f620000000a00 */
[----:B--2---:R-:W-:-:S04]  /*7360*/  IMAD.WIDE.U32 R2, R2, UR41, R234 ;  /* 0x0000002902027c25 */ /* 0x004fc8000f8e00ea */
[----:B------:R-:W-:Y:S01]  /*7370*/  VIADD R3, R3, UR4 ;  /* 0x0000000403037c36 */ /* 0x000fe20008000000 */
[C---:B-1----:R-:W-:Y:S02]  /*7380*/  @!P3 LEA R6, P5, R2.reuse, R6, 0x1 ;  /* 0x000000060206b211 */ /* 0x042fe400078a08ff */
[C---:B----4-:R-:W-:Y:S02]  /*7390*/  @!P2 LEA R4, P1, R2.reuse, R4, 0x1 ;  /* 0x000000040204a211 */ /* 0x050fe400078208ff */
[C---:B------:R-:W-:Y:S02]  /*73a0*/  IADD3 R0, P4, R2.reuse, UR17, RZ ;  /* 0x0000001102007c10 */ /* 0x040fe4000ff9e0ff */
[C-C-:B------:R-:W-:Y:S02]  /*73b0*/  @!P3 LEA.HI.X R7, R2.reuse, R7, R3.reuse, 0x1, P5 ;  /* 0x000000070207b211 */ /* 0x140fe400028f0c03 */
[----:B------:R-:W-:Y:S02]  /*73c0*/  @!P2 LEA.HI.X R5, R2, R5, R3, 0x1, P1 ;  /* 0x000000050205a211 */ /* 0x000fe400008f0c03 */
[----:B------:R-:W-:Y:S01]  /*73d0*/  IADD3.X R8, R3, UR16, RZ, P4, !PT ;  /* 0x0000001003087c10 */ /* 0x000fe2000a7fe4ff */
[----:B------:R-:W-:Y:S01]  /*73e0*/  @!PT LDS RZ, [RZ] ;  /* 0x00000000fffff984 */ /* 0x000fe20000000800 */
[----:B------:R-:W-:Y:S01]  /*73f0*/  @!PT LDS RZ, [RZ] ;  /* 0x00000000fffff984 */ /* 0x000fe20000000800 */
[----:B------:R-:W-:Y:S01]  /*7400*/  @!PT LDS RZ, [RZ] ;  /* 0x00000000fffff984 */ /* 0x000fe20000000800 */
[----:B------:R3:W-:Y:S01]  /*7410*/  @!P3 LDGSTS.E.BYPASS.LTC128B.128 [R212+0x8000], desc[UR24][R6.64] ;  /* 0x0800000006d4bfae */ /* 0x0007e2000b901d58 */
[----:B-----5:R-:W-:-:S03]  /*7420*/  @!P3 LEA R2, P1, R0, R10, 0x1 ;  /* 0x0000000a0002b211 */ /* 0x020fc600078208ff */
        /* <DEDUP_REMOVED lines=20> */
.L_x_1374:
[----:B------:R-:W-:Y:S05]  /*7570*/  BSYNC B0 ;  /* 0x0000000000007941 */ /* 0x000fea0003800000 */
.L_x_1373:
[----:B------:R-:W0:Y:S02]  /*7580*/  LDGDEPBAR ;  /* 0x00000000000079af */ /* 0x000e240000000000 */
.L_x_1372:
[----:B------:R-:W2:Y:S04]  /*7590*/  LDL.64 R10, [R1+0x38] ;  /* 0x00003800010a7983 */ /* 0x000ea80000100a00 */
[----:B-1-3--:R-:W3:Y:S04]  /*75a0*/  LDL R2, [R1+0xd0] ;  /* 0x0000d00001027983 */ /* 0x00aee80000100800 */
[----:B------:R-:W4:Y:S01]  /*75b0*/  LDL.64 R4, [R1+0x30] ;  /* 0x0000300001047983 */ /* 0x000f220000100a00 */
[----:B------:R-:W1:Y:S03]  /*75c0*/  S2R R3, SR_TID.X ;  /* 0x0000000000037919 */ /* 0x000e660000002100 */
        /* <DEDUP_REMOVED lines=15> */
[----:B-1----:R-:W-:-:S03]  /*76c0*/  IMAD.SHL.U32 R3, R3, 0x2, RZ ;  /* 0x0000000203037824 */ /* 0x002fc600078e00ff */
[----:B------:R-:W-:Y:S04]  /*76d0*/  STL [R1+0xf0], R196 ;  /* 0x0000f0c401007387 */ /* 0x000fe80000100800 */
[----:B------:R-:W4:Y:S01]  /*76e0*/  LDL.64 R250, [R1+0xe8] ;  /* 0x0000e80001fa7983 */ /* 0x000f220000100a00 */
[----:B------:R-:W-:Y:S01]  /*76f0*/  LOP3.LUT R3, R3, 0x6, RZ, 0xc0, !PT ;  /* 0x0000000603037812 */ /* 0x000fe200078ec0ff */
[----:B------:R-:W-:-:S04]  /*7700*/  IMAD.U32 R0, RZ, RZ, UR42 ;  /* 0x0000002aff007e24 */ /* 0x000fc8000f8e00ff */
[----:B------:R-:W-:-:S05]  /*7710*/  IMAD R0, R0, 0x20, R3 ;  /* 0x0000002000007824 */ /* 0x000fca00078e0203 */
[C---:B------:R-:W-:Y:S01]  /*7720*/  ISETP.GE.AND P1, PT, R0.reuse, R138, PT ;  /* 0x0000008a0000720c */ /* 0x040fe20003f26270 */
[----:B------:R-:W-:-:S03]  /*7730*/  VIADD R9, R0, 0x9 ;  /* 0x0000000900097836 */ /* 0x000fc60000000000 */
[----:B------:R-:W-:Y:S01]  /*7740*/  FSEL R12, R188, -INF , !P1 ;  /* 0xff800000bc0c7808 */ /* 0x000fe20004800000 */
[----:B------:R-:W-:Y:S01]  /*7750*/  VIADD R6, R0, 0x10 ;  /* 0x0000001000067836 */ /* 0x000fe20000000000 */
[----:B------:R-:W-:-:S04]  /*7760*/  ISETP.GE.AND P4, PT, R9, R138, PT ;  /* 0x0000008a0900720c */ /* 0x000fc80003f86270 */
[----:B------:R-:W-:Y:S02]  /*7770*/  ISETP.GE.AND P1, PT, R6, R138, PT ;  /* 0x0000008a0600720c */ /* 0x000fe40003f26270 */
[----:B------:R-:W-:Y:S02]  /*7780*/  FSEL R17, R185, -INF , !P4 ;  /* 0xff800000b9117808 */ /* 0x000fe40006000000 */
[----:B------:R-:W-:Y:S01]  /*7790*/  FSEL R16, R180, -INF , !P1 ;  /* 0xff800000b4107808 */ /* 0x000fe20004800000 */
[----:B------:R-:W-:-:S05]  /*77a0*/  VIADD R3, R0, 0x19 ;  /* 0x0000001900037836 */ /* 0x000fca0000000000 */
[----:B------:R-:W-:-:S04]  /*77b0*/  ISETP.GE.AND P1, PT, R3, R138, PT ;  /* 0x0000008a0300720c */ /* 0x000fc80003f26270 */
[----:B------:R-:W-:Y:S01]  /*77c0*/  FSEL R13, R177, -INF , !P1 ;  /* 0xff800000b10d7808 */ /* 0x000fe20004800000 */
[----:B------:R-:W-:Y:S01]  /*77d0*/  STL [R1+0x128], R138 ;  /* 0x0001288a01007387 */ /* 0x000fe20000100800 */
[----:B--2---:R-:W-:Y:S02]  /*77e0*/  IMAD.MOV.U32 R235, RZ, RZ, R11 ;  /* 0x000000ffffeb7224 */ /* 0x004fe400078e000b */
[C---:B------:R-:W-:Y:S02]  /*77f0*/  VIADD R11, R0.reuse, 0x1 ;  /* 0x00000001000b7836 */ /* 0x040fe40000000000 */
[----:B------:R-:W-:Y:S02]  /*7800*/  IMAD.MOV.U32 R234, RZ, RZ, R10 ;  /* 0x000000ffffea7224 */ /* 0x000fe400078e000a */
[----:B------:R-:W-:Y:S01]  /*7810*/  VIADD R10, R0, 0x8 ;  /* 0x00000008000a7836 */ /* 0x000fe20000000000 */
[----:B------:R-:W-:Y:S01]  /*7820*/  ISETP.GE.AND P6, PT, R11, R138, PT ;  /* 0x0000008a0b00720c */ /* 0x000fe20003fc6270 */
[----:B---3--:R-:W-:Y:S01]  /*7830*/  IMAD.MOV.U32 R211, RZ, RZ, R2 ;  /* 0x000000ffffd37224 */ /* 0x008fe200078e0002 */
[----:B------:R-:W-:-:S02]  /*7840*/  FMNMX.FTZ R2, R133, R12, !PT ;  /* 0x0000000c85027209 */ /* 0x000fc40007810000 */
[----:B------:R-:W-:Y:S02]  /*7850*/  ISETP.GE.AND P5, PT, R10, R138, PT ;  /* 0x0000008a0a00720c */ /* 0x000fe40003fa6270 */
[----:B------:R-:W-:Y:S02]  /*7860*/  FSEL R19, R189, -INF , !P6 ;  /* 0xff800000bd137808 */ /* 0x000fe40007000000 */
[----:B------:R-:W-:Y:S02]  /*7870*/  FSEL R18, R184, -INF , !P5 ;  /* 0xff800000b8127808 */ /* 0x000fe40006800000 */
[----:B------:R-:W-:Y:S01]  /*7880*/  FMNMX.FTZ R2, R19, R2, !PT ;  /* 0x0000000213027209 */ /* 0x000fe20007810000 */
[----:B----4-:R-:W-:Y:S02]  /*7890*/  IMAD.MOV.U32 R231, RZ, RZ, R5 ;  /* 0x000000ffffe77224 */ /* 0x010fe400078e0005 */
[----:B------:R-:W-:Y:S01]  /*78a0*/  VIADD R5, R0, 0x11 ;  /* 0x0000001100057836 */ /* 0x000fe20000000000 */
[----:B------:R-:W-:Y:S01]  /*78b0*/  FMNMX.FTZ R2, R18, R2, !PT ;  /* 0x0000000212027209 */ /* 0x000fe20007810000 */
[----:B------:R-:W-:-:S02]  /*78c0*/  IMAD.MOV.U32 R230, RZ, RZ, R4 ;  /* 0x000000ffffe67224 */ /* 0x000fc400078e0004 */
[----:B------:R-:W-:Y:S01]  /*78d0*/  VIADD R4, R0, 0x18 ;  /* 0x0000001800047836 */ /* 0x000fe20000000000 */
[----:B------:R-:W-:Y:S02]  /*78e0*/  ISETP.GE.AND P5, PT, R5, R138, PT ;  /* 0x0000008a0500720c */ /* 0x000fe40003fa6270 */
[----:B------:R-:W-:Y:S02]  /*78f0*/  FMNMX.FTZ R2, R17, R2, !PT ;  /* 0x0000000211027209 */ /* 0x000fe40007810000 */
[----:B------:R-:W-:Y:S02]  /*7900*/  ISETP.GE.AND P4, PT, R4, R138, PT ;  /* 0x0000008a0400720c */ /* 0x000fe40003f86270 */
[----:B------:R-:W-:Y:S02]  /*7910*/  FSEL R15, R181, -INF , !P5 ;  /* 0xff800000b50f7808 */ /* 0x000fe40006800000 */
[----:B------:R-:W-:Y:S02]  /*7920*/  FMNMX.FTZ R2, R16, R2, !PT ;  /* 0x0000000210027209 */ /* 0x000fe40007810000 */
[----:B------:R-:W-:-:S02]  /*7930*/  FSEL R14, R176, -INF , !P4 ;  /* 0xff800000b00e7808 */ /* 0x000fc40006000000 */
[----:B------:R-:W-:-:S04]  /*7940*/  FMNMX.FTZ R2, R15, R2, !PT ;  /* 0x000000020f027209 */ /* 0x000fc80007810000 */
[----:B------:R-:W-:-:S04]  /*7950*/  FMNMX.FTZ R2, R14, R2, !PT ;  /* 0x000000020e027209 */ /* 0x000fc80007810000 */
[----:B------:R-:W-:-:S05]  /*7960*/  FMNMX.FTZ R2, R13, R2, !PT ;  /* 0x000000020d027209 */ /* 0x000fca0007810000 */
[----:B------:R-:W1:Y:S02]  /*7970*/  SHFL.BFLY PT, R22, R2, 0x2, 0x1f ;  /* 0x0c401f0002167f89 */ /* 0x000e6400000e0000 */
[----:B-1----:R-:W-:-:S05]  /*7980*/  FMNMX.FTZ R2, R2, R22, !PT ;  /* 0x0000001602027209 */ /* 0x002fca0007810000 */
[----:B------:R-:W1:Y:S01]  /*7990*/  SHFL.BFLY PT, R22, R2, 0x1, 0x1f ;  /* 0x0c201f0002167f89 */ /* 0x000e6200000e0000 */
[-C--:B------:R-:W-:Y:S02]  /*79a0*/  ISETP.GE.AND P6, PT, R0, R139.reuse, PT ;  /* 0x0000008b0000720c */ /* 0x080fe40003fc6270 */
[----:B------:R-:W-:Y:S02]  /*79b0*/  ISETP.GE.AND P4, PT, R11, R139, PT ;  /* 0x0000008b0b00720c */ /* 0x000fe40003f86270 */
[----:B-1----:R-:W-:-:S04]  /*79c0*/  FMNMX.FTZ R214, R2, R22, !PT ;  /* 0x0000001602d67209 */ /* 0x002fc80007810000 */
[----:B------:R-:W-:-:S04]  /*79d0*/  FSETP.NEU.FTZ.AND P1, PT, R214, -INF , PT ;  /* 0xff800000d600780b */ /* 0x000fc80003f3d000 */
[----:B------:R-:W-:-:S05]  /*79e0*/  FSEL R2, R214, RZ, P1 ;  /* 0x000000ffd6027208 */ /* 0x000fca0000800000 */
[----:B------:R-:W-:Y:S01]  /*79f0*/  FADD.FTZ R22, R133, -R2 ;  /* 0x8000000285167221 */ /* 0x000fe20000010000 */
[----:B------:R-:W-:Y:S01]  /*7a00*/  FMUL.FTZ R2, R214, UR6 ;  /* 0x00000006d6027c20 */ /* 0x000fe20008410000 */
[----:B------:R-:W-:-:S04]  /*7a10*/  ISETP.GE.AND P5, PT, R0, R173, PT ;  /* 0x000000ad0000720c */ /* 0x000fc80003fa6270 */
[----:B------:R-:W-:Y:S02]  /*7a20*/  FSEL R2, R2, RZ, P1 ;  /* 0x000000ff02027208 */ /* 0x000fe40000800000 */
[----:B------:R-:W-:Y:S01]  /*7a30*/  ISETP.GE.AND P1, PT, R0, R172, PT ;  /* 0x000000ac0000720c */ /* 0x000fe20003f26270 */
[----:B------:R-:W-:Y:S01]  /*7a40*/  FMUL.FTZ R0, R22, UR6 ;  /* 0x0000000616007c20 */ /* 0x000fe20008410000 */
[----:B------:R-:W-:Y:S01]  /*7a50*/  FSEL R137, R191, -INF , !P4 ;  /* 0xff800000bf897808 */ /* 0x000fe20006000000 */
[--C-:B------:R-:W-:Y:S01]  /*7a60*/  FFMA.FTZ R176, R17, UR6, -R2.reuse ;  /* 0x0000000611b07c23 */ /* 0x100fe20008010802 */
[--C-:B------:R-:W-:Y:S01]  /*7a70*/  FFMA.FTZ R12, R12, UR6, -R2.reuse ;  /* 0x000000060c0c7c23 */ /* 0x100fe20008010802 */
[----:B------:R-:W-:Y:S02]  /*7a80*/  FSEL R17, R190, -INF , !P6 ;  /* 0xff800000be117808 */ /* 0x000fe40007000000 */
[-C--:B------:R-:W-:Y:S02]  /*7a90*/  ISETP.GE.AND P6, PT, R10, R139.reuse, PT ;  /* 0x0000008b0a00720c */ /* 0x080fe40003fc6270 */
[----:B------:R-:W-:Y:S01]  /*7aa0*/  ISETP.GE.AND P4, PT, R9, R139, PT ;  /* 0x0000008b0900720c */ /* 0x000fe20003f86270 */
[--C-:B------:R-:W-:Y:S01]  /*7ab0*/  FFMA.FTZ R174, R19, UR6, -R2.reuse ;  /* 0x0000000613ae7c23 */ /* 0x100fe20008010802 */
[--C-:B------:R-:W-:Y:S01]  /*7ac0*/  FFMA.FTZ R175, R18, UR6, -R2.reuse ;  /* 0x0000000612af7c23 */ /* 0x100fe20008010802 */
[--C-:B------:R-:W-:Y:S01]  /*7ad0*/  FFMA.FTZ R177, R16, UR6, -R2.reuse ;  /* 0x0000000610b17c23 */ /* 0x100fe20008010802 */
[--C-:B------:R-:W-:Y:S01]  /*7ae0*/  FFMA.FTZ R180, R15, UR6, -R2.reuse ;  /* 0x000000060fb47c23 */ /* 0x100fe20008010802 */
[--C-:B------:R-:W-:Y:S01]  /*7af0*/  FFMA.FTZ R188, R14, UR6, -R2.reuse ;  /* 0x000000060ebc7c23 */ /* 0x100fe20008010802 */
[----:B------:R-:W-:Y:S01]  /*7b00*/  FFMA.FTZ R189, R13, UR6, -R2 ;  /* 0x000000060dbd7c23 */ /* 0x000fe20008010802 */
[----:B------:R-:W1:Y:S01]  /*7b10*/  MUFU.EX2 R0, R0 ;  /* 0x0000000000007308 */ /* 0x000e620000000800 */
[----:B------:R-:W-:-:S02]  /*7b20*/  FSEL R136, R186, -INF , !P6 ;  /* 0xff800000ba887808 */ /* 0x000fc40007000000 */
[----:B------:R-:W-:Y:S02]  /*7b30*/  FSEL R133, R187, -INF , !P4 ;  /* 0xff800000bb857808 */ /* 0x000fe40006000000 */
[----:B------:R-:W-:-:S03]  /*7b40*/  ISETP.GE.AND P6, PT, R6, R139, PT ;  /* 0x0000008b0600720c */ /* 0x000fc60003fc6270 */
[----:B------:R-:W2:Y:S01]  /*7b50*/  MUFU.EX2 R2, R12 ;  /* 0x0000000c00027308 */ /* 0x000ea20000000800 */
[-C--:B------:R-:W-:Y:S02]  /*7b60*/  ISETP.GE.AND P4, PT, R5, R139.reuse, PT ;  /* 0x0000008b0500720c */ /* 0x080fe40003f86270 */
[----:B------:R-:W-:Y:S02]  /*7b70*/  FSEL R35, R182, -INF , !P6 ;  /* 0xff800000b6237808 */ /* 0x000fe40007000000 */
[----:B------:R-:W-:Y:S02]  /*7b80*/  FSEL R34, R183, -INF , !P4 ;  /* 0xff800000b7227808 */ /* 0x000fe40006000000 */
[-C--:B------:R-:W-:Y:S02]  /*7b90*/  ISETP.GE.AND P6, PT, R4, R139.reuse, PT ;  /* 0x0000008b0400720c */ /* 0x080fe40003fc6270 */
[----:B------:R-:W-:Y:S02]  /*7ba0*/  ISETP.GE.AND P4, PT, R3, R139, PT ;  /* 0x0000008b0300720c */ /* 0x000fe40003f86270 */
        /* <DEDUP_REMOVED lines=8> */
[----:B------:R-:W-:Y:S02]  /*7c30*/  FSEL R23, R216, -INF , !P5 ;  /* 0xff800000d8177808 */ /* 0x000fe40006800000 */
[----:B------:R-:W-:Y:S01]  /*7c40*/  FSEL R22, R218, -INF , !P1 ;  /* 0xff800000da167808 */ /* 0x000fe20004800000 */
[-C--:B-1----:R-:W-:Y:S01]  /*7c50*/  FMUL.FTZ R152, R152, R0.reuse ;  /* 0x0000000098987220 */ /* 0x082fe20000410000 */
[----:B------:R-:W-:Y:S01]  /*7c60*/  FSEL R25, R221, -INF , !P6 ;  /* 0xff800000dd197808 */ /* 0x000fe20007000000 */
[-C--:B------:R-:W-:Y:S01]  /*7c70*/  FMUL.FTZ R153, R153, R0.reuse ;  /* 0x0000000099997220 */ /* 0x080fe20000410000 */
[----:B------:R-:W-:Y:S01]  /*7c80*/  FSEL R24, R223, -INF , !P4 ;  /* 0xff800000df187808 */ /* 0x000fe20006000000 */
[-C--:B------:R-:W-:Y:S01]  /*7c90*/  FMUL.FTZ R246, R148, R0.reuse ;  /* 0x0000000094f67220 */ /* 0x080fe20000410000 */
[C---:B------:R-:W-:Y:S01]  /*7ca0*/  ISETP.GE.AND P5, PT, R6.reuse, R173, PT ;  /* 0x000000ad0600720c */ /* 0x040fe20003fa6270 */
[----:B------:R-:W-:Y:S01]  /*7cb0*/  FMUL.FTZ R222, R149, R0 ;  /* 0x0000000095de7220 */ /* 0x000fe20000410000 */
[----:B------:R-:W-:Y:S01]  /*7cc0*/  ISETP.GE.AND P1, PT, R6, R172, PT ;  /* 0x000000ac0600720c */ /* 0x000fe20003f26270 */
        /* <DEDUP_REMOVED lines=28> */
[----:B--2---:R-:W-:Y:S01]  /*7e90*/  FFMA.FTZ R6, R233, R0, R2 ;  /* 0x00000000e9067223 */ /* 0x004fe20000010002 */
[----:B------:R-:W-:-:S02]  /*7ea0*/  FMNMX.FTZ R0, R132, R17, !PT ;  /* 0x0000001184007209 */ /* 0x000fc40007810000 */
[CC--:B------:R-:W-:Y:S02]  /*7eb0*/  ISETP.GE.AND P6, PT, R9.reuse, R173.reuse, PT ;  /* 0x000000ad0900720c */ /* 0x0c0fe40003fc6270 */
[----:B------:R-:W-:Y:S02]  /*7ec0*/  ISETP.GE.AND P4, PT, R9, R172, PT ;  /* 0x000000ac0900720c */ /* 0x000fe40003f86270 */
[----:B------:R-:W-:Y:S02]  /*7ed0*/  FMNMX.FTZ R0, R137, R0, !PT ;  /* 0x0000000089007209 */ /* 0x000fe40007810000 */
[----:B------:R-:W-:Y:S02]  /*7ee0*/  FSEL R16, R217, -INF , !P6 ;  /* 0xff800000d9107808 */ /* 0x000fe40007000000 */
[----:B------:R-:W-:Y:S02]  /*7ef0*/  FSEL R15, R219, -INF , !P4 ;  /* 0xff800000db0f7808 */ /* 0x000fe40006000000 */
[----:B------:R-:W-:-:S02]  /*7f00*/  ISETP.GE.AND P6, PT, R5, R173, PT ;  /* 0x000000ad0500720c */ /* 0x000fc40003fc6270 */
[----:B------:R-:W-:Y:S02]  /*7f10*/  ISETP.GE.AND P4, PT, R5, R172, PT ;  /* 0x000000ac0500720c */ /* 0x000fe40003f86270 */
[----:B------:R-:W-:Y:S02]  /*7f20*/  FMNMX.FTZ R5, R136, R0, !PT ;  /* 0x0000000088057209 */ /* 0x000fe40007810000 */
[----:B------:R-:W1:Y:S02]  /*7f30*/  MUFU.EX2 R0, R174 ;  /* 0x000000ae00007308 */ /* 0x000e640000000800 */
[----:B------:R-:W-:Y:S02]  /*7f40*/  FMNMX.FTZ R5, R133, R5, !PT ;  /* 0x0000000585057209 */ /* 0x000fe40007810000 */
[----:B------:R-:W-:Y:S02]  /*7f50*/  FSEL R14, R192, -INF , !P5 ;  /* 0xff800000c00e7808 */ /* 0x000fe40006800000 */
[----:B------:R-:W-:-:S02]  /*7f60*/  FSEL R13, R194, -INF , !P1 ;  /* 0xff800000c20d7808 */ /* 0x000fc40004800000 */
[C---:B------:R-:W-:Y:S02]  /*7f70*/  ISETP.GE.AND P5, PT, R4.reuse, R173, PT ;  /* 0x000000ad0400720c */ /* 0x040fe40003fa6270 */
[----:B------:R-:W-:Y:S02]  /*7f80*/  ISETP.GE.AND P1, PT, R4, R172, PT ;  /* 0x000000ac0400720c */ /* 0x000fe40003f26270 */
[----:B------:R-:W-:Y:S02]  /*7f90*/  FMNMX.FTZ R4, R35, R5, !PT ;  /* 0x0000000523047209 */ /* 0x000fe40007810000 */
[----:B------:R-:W-:Y:S02]  /*7fa0*/  FSEL R12, R193, -INF , !P6 ;  /* 0xff800000c10c7808 */ /* 0x000fe40007000000 */
[----:B------:R-:W-:Y:S02]  /*7fb0*/  FMNMX.FTZ R4, R34, R4, !PT ;  /* 0x0000000422047209 */ /* 0x000fe40007810000 */
[----:B------:R-:W-:-:S02]  /*7fc0*/  FSEL R11, R195, -INF , !P4 ;  /* 0xff800000c30b7808 */ /* 0x000fc40006000000 */
[C---:B------:R-:W-:Y:S02]  /*7fd0*/  ISETP.GE.AND P6, PT, R3.reuse, R173, PT ;  /* 0x000000ad0300720c */ /* 0x040fe40003fc6270 */
[----:B------:R-:W-:Y:S02]  /*7fe0*/  ISETP.GE.AND P4, PT, R3, R172, PT ;  /* 0x000000ac0300720c */ /* 0x000fe40003f86270 */
[----:B------:R-:W-:Y:S01]  /*7ff0*/  FMNMX.FTZ R3, R27, R4, !PT ;  /* 0x000000041b037209 */ /* 0x000fe20007810000 */
[C---:B-1----:R-:W-:Y:S01]  /*8000*/  FADD.FTZ R117, R0.reuse, R6 ;  /* 0x0000000600757221 */ /* 0x042fe20000010000 */
[----:B------:R-:W-:Y:S02]  /*8010*/  F2FP.BF16.F32.PACK_AB R53, R0, R2 ;  /* 0x000000020035723e */ /* 0x000fe400000010ff */
        /* <DEDUP_REMOVED lines=12> */
[----:B------:R-:W-:Y:S02]  /*80e0*/  FSEL R10, R224, -INF , !P5 ;  /* 0xff800000e00a7808 */ /* 0x000fe40006800000 */
[----:B------:R-:W-:Y:S02]  /*80f0*/  FMNMX.FTZ R2, R12, R2, !PT ;  /* 0x000000020c027209 */ /* 0x000fe40007810000 */
[----:B------:R-:W-:-:S02]  /*8100*/  FSEL R6, R226, -INF , !P1 ;  /* 0xff800000e2067808 */ /* 0x000fc40004800000 */
[----:B------:R-:W-:Y:S02]  /*8110*/  FMNMX.FTZ R3, R11, R3, !PT ;  /* 0x000000030b037209 */ /* 0x000fe40007810000 */
[----:B------:R-:W-:Y:S02]  /*8120*/  FSEL R9, R225, -INF , !P6 ;  /* 0xff800000e1097808 */ /* 0x000fe40007000000 */
[----:B------:R-:W-:Y:S02]  /*8130*/  FMNMX.FTZ R2, R10, R2, !PT ;  /* 0x000000020a027209 */ /* 0x000fe40007810000 */
[----:B------:R-:W-:Y:S02]  /*8140*/  FSEL R5, R227, -INF , !P4 ;  /* 0xff800000e3057808 */ /* 0x000fe40006000000 */
[----:B------:R-:W-:Y:S02]  /*8150*/  FMNMX.FTZ R3, R6, R3, !PT ;  /* 0x0000000306037209 */ /* 0x000fe40007810000 */
[----:B------:R-:W-:-:S02]  /*8160*/  FMNMX.FTZ R2, R9, R2, !PT ;  /* 0x0000000209027209 */ /* 0x000fc40007810000 */
[----:B-1----:R-:W-:Y:S02]  /*8170*/  FMNMX.FTZ R4, R0, R36, !PT ;  /* 0x0000002400047209 */ /* 0x002fe40007810000 */
[----:B------:R-:W-:Y:S02]  /*8180*/  FMNMX.FTZ R0, R5, R3, !PT ;  /* 0x0000000305007209 */ /* 0x000fe40007810000 */
[----:B------:R-:W1:Y:S04]  /*8190*/  SHFL.BFLY PT, R3, R2, 0x2, 0x1f ;  /* 0x0c401f0002037f89 */ /* 0x000e6800000e0000 */
[----:B------:R-:W2:Y:S04]  /*81a0*/  SHFL.BFLY PT, R36, R0, 0x2, 0x1f ;  /* 0x0c401f0000247f89 */ /* 0x000ea800000e0000 */
[----:B------:R-:W3:Y:S01]  /*81b0*/  SHFL.BFLY PT, R37, R4, 0x1, 0x1f ;  /* 0x0c201f0004257f89 */ /* 0x000ee200000e0000 */
[----:B-1----:R-:W-:-:S02]  /*81c0*/  FMNMX.FTZ R3, R2, R3, !PT ;  /* 0x0000000302037209 */ /* 0x002fc40007810000 */
[----:B--2---:R-:W-:-:S03]  /*81d0*/  FMNMX.FTZ R2, R0, R36, !PT ;  /* 0x0000002400027209 */ /* 0x004fc60007810000 */
[----:B------:R-:W1:Y:S01]  /*81e0*/  SHFL.BFLY PT, R36, R3, 0x1, 0x1f ;  /* 0x0c201f0003247f89 */ /* 0x000e6200000e0000 */
[----:B---3--:R-:W-:-:S03]  /*81f0*/  FMNMX.FTZ R213, R4, R37, !PT ;  /* 0x0000002504d57209 */ /* 0x008fc60007810000 */
[----:B------:R-:W2:Y:S01]  /*8200*/  SHFL.BFLY PT, R4, R2, 0x1, 0x1f ;  /* 0x0c201f0002047f89 */ /* 0x000ea200000e0000 */
[----:B------:R-:W-:-:S04]  /*8210*/  FSETP.NEU.FTZ.AND P1, PT, R213, -INF , PT ;  /* 0xff800000d500780b */ /* 0x000fc80003f3d000 */
[----:B------:R-:W-:-:S05]  /*8220*/  FSEL R0, R213, RZ, P1 ;  /* 0x000000ffd5007208 */ /* 0x000fca0000800000 */
[----:B------:R-:W-:Y:S01]  /*8230*/  FADD.FTZ R37, R132, -R0 ;  /* 0x8000000084257221 */ /* 0x000fe20000010000 */
[----:B------:R-:W-:Y:S01]  /*8240*/  FMUL.FTZ R0, R213, UR6 ;  /* 0x00000006d5007c20 */ /* 0x000fe20008410000 */
[----:B------:R-:W-:-:S04]  /*8250*/  IMAD.MOV.U32 R193, RZ, RZ, R49 ;  /* 0x000000ffffc17224 */ /* 0x000fc800078e0031 */
[----:B------:R-:W-:Y:S02]  /*8260*/  FSEL R0, R0, RZ, P1 ;  /* 0x000000ff00007208 */ /* 0x000fe40000800000 */
[----:B-1----:R-:W-:Y:S02]  /*8270*/  FMNMX.FTZ R232, R3, R36, !PT ;  /* 0x0000002403e87209 */ /* 0x002fe40007810000 */
[----:B--2---:R-:W-:Y:S01]  /*8280*/  FMNMX.FTZ R215, R2, R4, !PT ;  /* 0x0000000402d77209 */ /* 0x004fe20007810000 */
[--C-:B------:R-:W-:Y:S01]  /*8290*/  FFMA.FTZ R17, R17, UR6, -R0.reuse ;  /* 0x0000000611117c23 */ /* 0x100fe20008010800 */
[--C-:B------:R-:W-:Y:S01]  /*82a0*/  FFMA.FTZ R36, R137, UR6, -R0.reuse ;  /* 0x0000000689247c23 */ /* 0x100fe20008010800 */
[--C-:B------:R-:W-:Y:S01]  /*82b0*/  FFMA.FTZ R49, R136, UR6, -R0.reuse ;  /* 0x0000000688317c23 */ /* 0x100fe20008010800 */
[--C-:B------:R-:W-:Y:S01]  /*82c0*/  FFMA.FTZ R52, R133, UR6, -R0.reuse ;  /* 0x0000000685347c23 */ /* 0x100fe20008010800 */
[--C-:B------:R-:W-:Y:S01]  /*82d0*/  FFMA.FTZ R64, R35, UR6, -R0.reuse ;  /* 0x0000000623407c23 */ /* 0x100fe20008010800 */
[--C-:B------:R-:W-:Y:S01]  /*82e0*/  FFMA.FTZ R65, R34, UR6, -R0.reuse ;  /* 0x0000000622417c23 */ /* 0x100fe20008010800 */
[--C-:B------:R-:W-:Y:S01]  /*82f0*/  FFMA.FTZ R96, R27, UR6, -R0.reuse ;  /* 0x000000061b607c23 */ /* 0x100fe20008010800 */
[----:B------:R-:W-:Y:S01]  /*8300*/  FFMA.FTZ R97, R26, UR6, -R0 ;  /* 0x000000061a617c23 */ /* 0x000fe20008010800 */
[C---:B------:R-:W-:Y:S01]  /*8310*/  FMUL.FTZ R2, R232.reuse, UR6 ;  /* 0x00000006e8027c20 */ /* 0x040fe20008410000 */
[----:B------:R-:W-:Y:S01]  /*8320*/  FSETP.NEU.FTZ.AND P4, PT, R232, -INF , PT ;  /* 0xff800000e800780b */ /* 0x000fe20003f9d000 */
[C---:B------:R-:W-:Y:S01]  /*8330*/  FMUL.FTZ R0, R215.reuse, UR6 ;  /* 0x00000006d7007c20 */ /* 0x040fe20008410000 */
[----:B------:R-:W-:Y:S01]  /*8340*/  FSETP.NEU.FTZ.AND P1, PT, R215, -INF , PT ;  /* 0xff800000d700780b */ /* 0x000fe20003f3d000 */
[----:B------:R-:W-:Y:S01]  /*8350*/  ULOP3.LUT UR4, UR42, UR29, URZ, 0x3c, !UPT ;  /* 0x0000001d2a047292 */ /* 0x000fe2000f8e3c3f */
[----:B------:R-:W-:-:S02]  /*8360*/  FSEL R2, R2, RZ, P4 ;  /* 0x000000ff02027208 */ /* 0x000fc40002000000 */
[----:B------:R-:W-:-:S03]  /*8370*/  FSEL R0, R0, RZ, P1 ;  /* 0x000000ff00007208 */ /* 0x000fc60000800000 */
[--C-:B------:R-:W-:Y:S01]  /*8380*/  FFMA.FTZ R116, R14, UR6, -R2.reuse ;  /* 0x000000060e747c23 */ /* 0x100fe20008010802 */
[--C-:B------:R-:W-:Y:S01]  /*8390*/  FFMA.FTZ R132, R10, UR6, -R2.reuse ;  /* 0x000000060a847c23 */ /* 0x100fe20008010802 */
[----:B------:R-:W-:Y:S01]  /*83a0*/  FFMA.FTZ R129, R9, UR6, -R2 ;  /* 0x0000000609817c23 */ /* 0x000fe20008010802 */
        /* <DEDUP_REMOVED lines=8> */
[----:B------:R-:W-:Y:S01]  /*8430*/  LOP3.LUT R0, R231, UR4, RZ, 0x3c, !PT ;  /* 0x00000004e7007c12 */ /* 0x000fe2000f8e3cff */
[----:B------:R-:W-:-:S04]  /*8440*/  FFMA.FTZ R34, R19, UR6, -R2 ;  /* 0x0000000613227c23 */ /* 0x000fc80008010802 */
[----:B------:R-:W-:-:S04]  /*8450*/  IMAD.WIDE.U32 R148, R0, -0x326172a9, RZ ;  /* 0xcd9e8d5700947825 */ /* 0x000fc800078e00ff */
[--C-:B------:R-:W-:Y:S01]  /*8460*/  FFMA.FTZ R48, R25, UR6, -R2.reuse ;  /* 0x0000000619307c23 */ /* 0x100fe20008010802 */
[--C-:B------:R-:W-:Y:S01]  /*8470*/  FFMA.FTZ R100, R23, UR6, -R2.reuse ;  /* 0x0000000617647c23 */ /* 0x100fe20008010802 */
[--C-:B------:R-:W-:Y:S01]  /*8480*/  FFMA.FTZ R112, R16, UR6, -R2.reuse ;  /* 0x0000000610707c23 */ /* 0x100fe20008010802 */
[----:B------:R-:W-:Y:S01]  /*8490*/  FFMA.FTZ R128, R12, UR6, -R2 ;  /* 0x000000060c807c23 */ /* 0x000fe20008010802 */
[----:B------:R-:W-:-:S05]  /*84a0*/  LOP3.LUT R2, R149, UR38, R250, 0x96, !PT ;  /* 0x0000002695027c12 */ /* 0x000fca000f8e96fa */
[----:B------:R-:W-:Y:S01]  /*84b0*/  IMAD.WIDE.U32 R2, R2, -0x2daee0ad, RZ ;  /* 0xd2511f5302027825 */ /* 0x000fe200078e00ff */
[----:B------:R-:W-:-:S04]  /*84c0*/  FSEL R4, R215, RZ, P1 ;  /* 0x000000ffd7047208 */ /* 0x000fc80000800000 */
[----:B------:R-:W-:Y:S01]  /*84d0*/  LOP3.LUT R0, R3, UR36, R234, 0x96, !PT ;  /* 0x0000002403007c12 */ /* 0x000fe2000f8e96ea */
[----:B------:R-:W-:-:S04]  /*84e0*/  FADD.FTZ R6, R134, -R4 ;  /* 0x8000000486067221 */ /* 0x000fc80000010000 */
[----:B------:R-:W-:Y:S01]  /*84f0*/  IMAD.WIDE.U32 R4, R0, -0x326172a9, RZ ;  /* 0xcd9e8d5700047825 */ /* 0x000fe200078e00ff */
[----:B------:R-:W-:-:S05]  /*8500*/  LOP3.LUT R0, R249, UR37, R148, 0x96, !PT ;  /* 0x00000025f9007c12 */ /* 0x000fca000f8e9694 */
[----:B------:R-:W-:-:S05]  /*8510*/  IMAD.WIDE.U32 R12, R0, -0x2daee0ad, RZ ;  /* 0xd2511f53000c7825 */ /* 0x000fca00078e00ff */
[----:B------:R-:W-:-:S05]  /*8520*/  LOP3.LUT R0, R13, UR34, R2, 0x96, !PT ;  /* 0x000000220d007c12 */ /* 0x000fca000f8e9602 */
[----:B------:R-:W-:Y:S01]  /*8530*/  IMAD.WIDE.U32 R18, R0, -0x326172a9, RZ ;  /* 0xcd9e8d5700127825 */ /* 0x000fe200078e00ff */
[----:B------:R-:W-:-:S04]  /*8540*/  LOP3.LUT R3, R5, UR35, R248, 0x96, !PT ;  /* 0x0000002305037c12 */ /* 0x000fc8000f8e96f8 */
[----:B------:R-:W-:Y:S01]  /*8550*/  LOP3.LUT R0, R19, UR33, R4, 0x96, !PT ;  /* 0x0000002113007c12 */ /* 0x000fe2000f8e9604 */
[----:B------:R-:W-:-:S04]  /*8560*/  IMAD.WIDE.U32 R2, R3, -0x2daee0ad, RZ ;  /* 0xd2511f5303027825 */ /* 0x000fc800078e00ff */
[----:B------:R-:W-:Y:S01]  /*8570*/  IMAD.WIDE.U32 R22, R0, -0x2daee0ad, RZ ;  /* 0xd2511f5300167825 */ /* 0x000fe200078e00ff */
[----:B------:R-:W-:-:S04]  /*8580*/  LOP3.LUT R3, R3, UR32, R12, 0x96, !PT ;  /* 0x0000002003037c12 */ /* 0x000fc8000f8e960c */
[----:B------:R-:W-:Y:S01]  /*8590*/  LOP3.LUT R0, R23, UR30, R2, 0x96, !PT ;  /* 0x0000001e17007c12 */ /* 0x000fe2000f8e9602 */
[----:B------:R-:W-:-:S04]  /*85a0*/  IMAD.WIDE.U32 R2, R3, -0x326172a9, RZ ;  /* 0xcd9e8d5703027825 */ /* 0x000fc800078e00ff */
[----:B------:R-:W-:-:S05]  /*85b0*/  IMAD.WIDE.U32 R4, R0, -0x326172a9, RZ ;  /* 0xcd9e8d5700047825 */ /* 0x000fca00078e00ff */
[----:B------:R-:W-:-:S04]  /*85c0*/  LOP3.LUT R0, R5, UR23, R2, 0x96, !PT ;  /* 0x0000001705007c12 */ /* 0x000fc8000f8e9602 */
[----:B------:R-:W-:-:S04]  /*85d0*/  LOP3.LUT R2, R0, 0xff, RZ, 0xc0, !PT ;  /* 0x000000ff00027812 */ /* 0x000fc800078ec0ff */
[----:B------:R-:W-:Y:S02]  /*85e0*/  ISETP.LE.U32.AND P6, PT, R2, UR13, PT ;  /* 0x0000000d02007c0c */ /* 0x000fe4000bfc3070 */
[----:B------:R-:W-:-:S04]  /*85f0*/  LOP3.LUT R2, R0, 0xffff, RZ, 0xc0, !PT ;  /* 0x0000ffff00027812 */ /* 0x000fc800078ec0ff */
[----:B------:R-:W-:Y:S01]  /*8600*/  SHF.R.U32.HI R2, RZ, 0x8, R2 ;  /* 0x00000008ff027819 */ /* 0x000fe20000011602 */
[----:B------:R-:W-:-:S03]  /*8610*/  FMUL.FTZ R13, R37, UR6 ;  /* 0x00000006250d7c20 */ /* 0x000fc60008410000 */
[----:B------:R-:W-:Y:S01]  /*8620*/  LOP3.LUT R2, R2, 0xffff, RZ, 0xc0, !PT ;  /* 0x0000ffff02027812 */ /* 0x000fe200078ec0ff */
[----:B------:R1:W-:Y:S03]  /*8630*/  MUFU.EX2 R12, R17 ;  /* 0x00000011000c7308 */ /* 0x0003e60000000800 */
[----:B------:R-:W-:-:S05]  /*8640*/  ISETP.LE.U32.AND P5, PT, R2, UR13, PT ;  /* 0x0000000d02007c0c */ /* 0x000fca000bfa3070 */
[----:B------:R2:W-:Y:S01]  /*8650*/  MUFU.EX2 R2, R13 ;  /* 0x0000000d00027308 */ /* 0x0005e20000000800 */
[----:B-1----:R-:W-:Y:S01]  /*8660*/  LOP3.LUT R17, R3, UR31, R18, 0x96, !PT ;  /* 0x0000001f03117c12 */ /* 0x002fe2000f8e9612 */
[----:B------:R-:W-:-:S06]  /*8670*/  FMUL.FTZ R3, R6, UR6 ;  /* 0x0000000606037c20 */ /* 0x000fcc0008410000 */
[----:B------:R-:W-:Y:S01]  /*8680*/  MUFU.EX2 R11, R9 ;  /* 0x00000009000b7308 */ /* 0x000fe20000000800 */
[----:B--2---:R-:W-:-:S07]  /*8690*/  SHF.R.U32.HI R13, RZ, 0x18, R0 ;  /* 0x00000018ff0d7819 */ /* 0x004fce0000011600 */
[----:B------:R-:W1:Y:S01]  /*86a0*/  MUFU.EX2 R10, R10 ;  /* 0x0000000a000a7308 */ /* 0x000e620000000800 */
[----:B------:R-:W-:-:S07]  /*86b0*/  ISETP.LE.U32.AND P1, PT, R13, UR13, PT ;  /* 0x0000000d0d007c0c */ /* 0x000fce000bf23070 */
[----:B------:R-:W2:Y:S08]  /*86c0*/  MUFU.EX2 R6, R3 ;  /* 0x0000000300067308 */ /* 0x000eb00000000800 */
[----:B------:R-:W3:Y:S01]  /*86d0*/  MUFU.EX2 R13, R36 ;  /* 0x00000024000d7308 */ /* 0x000ee20000000800 */
[----:B------:R-:W-:Y:S02]  /*86e0*/  SHF.R.U32.HI R0, RZ, 0x10, R0 ;  /* 0x00000010ff007819 */ /* 0x000fe40000011600 */
[----:B-1----:R-:W-:-:S02]  /*86f0*/  F2FP.BF16.F32.PACK_AB R113, R10, R11 ;  /* 0x0000000b0a71723e */ /* 0x002fc400000010ff */
[----:B------:R-:W-:-:S03]  /*8700*/  LOP3.LUT R0, R0, 0xff, RZ, 0xc0, !PT ;  /* 0x000000ff00007812 */ /* 0x000fc600078ec0ff */
[----:B------:R2:W1:Y:S08]  /*8710*/  MUFU.EX2 R9, R14 ;  /* 0x0000000e00097308 */ /* 0x0004700000000800 */
[----:B------:R-:W4:Y:S01]  /*8720*/  MUFU.EX2 R3, R15 ;  /* 0x0000000f00037308 */ /* 0x000f220000000800 */
[----:B--2---:R-:W-:Y:S01]  /*8730*/  FFMA.FTZ R14, R241, R6, R11 ;  /* 0x00000006f10e7223 */ /* 0x004fe2000001000b */
[----:B------:R-:W-:-:S02]  /*8740*/  FSEL R11, R232, RZ, P4 ;  /* 0x000000ffe80b7208 */ /* 0x000fc40002000000 */
[----:B------:R-:W-:Y:S02]  /*8750*/  ISETP.LE.U32.AND P4, PT, R0, UR13, PT ;  /* 0x0000000d00007c0c */ /* 0x000fe4000bf83070 */
[----:B---3--:R-:W-:-:S04]  /*8760*/  F2FP.BF16.F32.PACK_AB R0, R13, R12 ;  /* 0x0000000c0d00723e */ /* 0x008fc800000010ff */
[C---:B------:R-:W-:Y:S02]  /*8770*/  PRMT R25, R0.reuse, 0x7632, R25 ;  /* 0x0000763200197816 */ /* 0x040fe40000000019 */
[----:B------:R-:W-:Y:S01]  /*8780*/  PRMT R26, R0, 0x7610, R26 ;  /* 0x00007610001a7816 */ /* 0x000fe2000000001a */
[----:B------:R-:W-:Y:S01]  /*8790*/  FADD.FTZ R0, R135, -R11 ;  /* 0x8000000b87007221 */ /* 0x000fe20000010000 */
[----:B------:R-:W-:-:S03]  /*87a0*/  FADD.FTZ R14, R10, R14 ;  /* 0x0000000e0a0e7221 */ /* 0x000fc60000010000 */
[----:B------:R-:W-:Y:S01]  /*87b0*/  FMUL.FTZ R0, R0, UR6 ;  /* 0x0000000600007c20 */ /* 0x000fe20008410000 */
[----:B-1----:R-:W-:Y:S01]  /*87c0*/  FADD.FTZ R10, R9, R14 ;  /* 0x0000000e090a7221 */ /* 0x002fe20000010000 */
[----:B----4-:R-:W-:Y:S02]  /*87d0*/  F2FP.BF16.F32.PACK_AB R68, R3, R9 ;  /* 0x000000090344723e */ /* 0x010fe400000010ff */
[----:B------:R-:W-:Y:S08]  /*87e0*/  MUFU.EX2 R9, R34 ;  /* 0x0000002200097308 */ /* 0x000ff00000000800 */
[----:B------:R-:W1:Y:S01]  /*87f0*/  MUFU.EX2 R0, R0 ;  /* 0x0000000000007308 */ /* 0x000e620000000800 */
[-C--:B------:R-:W-:Y:S01]  /*8800*/  FMUL.FTZ R226, R146, R2.reuse ;  /* 0x0000000292e27220 */ /* 0x080fe20000410000 */
[----:B------:R-:W-:Y:S01]  /*8810*/  FFMA.FTZ R16, R236, R2, R12 ;  /* 0x00000002ec107223 */ /* 0x000fe2000001000c */
[----:B------:R-:W-:Y:S01]  /*8820*/  STL [R1+0x12c], R214 ;  /* 0x00012cd601007387 */ /* 0x000fe20000100800 */
[----:B------:R-:W-:-:S02]  /*8830*/  IMAD.MOV.U32 R241, RZ, RZ, R231 ;  /* 0x000000fffff17224 */ /* 0x000fc400078e00e7 */
[-C--:B------:R-:W-:Y:S01]  /*8840*/  FMUL.FTZ R231, R95, R6.reuse ;  /* 0x000000065fe77220 */ /* 0x080fe20000410000 */
[----:B------:R-:W-:Y:S01]  /*8850*/  FMUL.FTZ R227, R79, R6 ;  /* 0x000000064fe37220 */ /* 0x000fe20000410000 */
[----:B------:R2:W-:Y:S01]  /*8860*/  STL [R1+0x130], R139 ;  /* 0x0001308b01007387 */ /* 0x0005e20000100800 */
[-C--:B-1----:R-:W-:Y:S01]  /*8870*/  FFMA.FTZ R12, R240, R0.reuse, R9 ;  /* 0x00000000f00c7223 */ /* 0x082fe20000010009 */
[----:B------:R-:W-:Y:S01]  /*8880*/  FMUL.FTZ R224, R76, R0 ;  /* 0x000000004ce07220 */ /* 0x000fe20000410000 */
[----:B------:R-:W-:Y:S02]  /*8890*/  IMAD.MOV.U32 R240, RZ, RZ, R230 ;  /* 0x000000fffff07224 */ /* 0x000fe400078e00e6 */
[-C--:B------:R-:W-:Y:S01]  /*88a0*/  FMUL.FTZ R230, R94, R6.reuse ;  /* 0x000000065ee67220 */ /* 0x080fe20000410000 */
[----:B------:R-:W-:Y:S02]  /*88b0*/  IMAD.MOV.U32 R76, RZ, RZ, R226 ;  /* 0x000000ffff4c7224 */ /* 0x000fe400078e00e2 */
[----:B------:R-:W-:Y:S01]  /*88c0*/  FMUL.FTZ R226, R78, R6 ;  /* 0x000000064ee27220 */ /* 0x000fe20000410000 */
[----:B------:R-:W3:Y:S04]  /*88d0*/  LDL.LU.64 R94, [R1+0x8] ;  /* 0x00000800015e7983 */ /* 0x000ee80000300a00 */
[----:B------:R-:W4:Y:S01]  /*88e0*/  LDL.LU.64 R78, [R1] ;  /* 0x00000000014e7983 */ /* 0x000f220000300a00 */
[----:B------:R-:W-:-:S02]  /*88f0*/  @!P4 HFMA2.BF16_V2 R81, -RZ.H0_H0, RZ.H0_H0, -R26.H0_H0 ;  /* 0x200000ffff51c231 */ /* 0x000fc4000034091a */
[----:B------:R-:W-:Y:S01]  /*8900*/  FADD.FTZ R101, R3, R10 ;  /* 0x0000000a03657221 */ /* 0x000fe20000010000 */
[----:B------:R-:W-:Y:S02]  /*8910*/  LOP3.LUT R3, R4, 0xff, RZ, 0xc0, !PT ;  /* 0x000000ff04037812 */ /* 0x000fe400078ec0ff */
[C---:B------:R-:W-:Y:S02]  /*8920*/  PRMT R27, R53.reuse, 0x7610, R27 ;  /* 0x00007610351b7816 */ /* 0x040fe4000000001b */
[----:B------:R-:W-:Y:S02]  /*8930*/  PRMT R24, R53, 0x7632, R24 ;  /* 0x0000763235187816 */ /* 0x000fe40000000018 */
[----:B------:R-:W-:Y:S02]  /*8940*/  PRMT R53, R26, 0x5410, R25 ;  /* 0x000054101a357816 */ /* 0x000fe40000000019 */
[----:B------:R-:W-:Y:S02]  /*8950*/  @!P4 PRMT R26, R81, 0x5410, RZ ;  /* 0x00005410511ac816 */ /* 0x000fe400000000ff */
[----:B------:R-:W-:-:S02]  /*8960*/  ISETP.LE.U32.AND P4, PT, R3, UR13, PT ;  /* 0x0000000d03007c0c */ /* 0x000fc4000bf83070 */
[----:B------:R-:W-:Y:S01]  /*8970*/  SHF.R.U32.HI R3, RZ, 0x10, R4 ;  /* 0x00000010ff037819 */ /* 0x000fe20000011604 */
[----:B------:R-:W-:Y:S01]  /*8980*/  @!P1 HFMA2.BF16_V2 R80, -RZ.H0_H0, RZ.H0_H0, -R25.H0_H0 ;  /* 0x200000ffff509231 */ /* 0x000fe20000340919 */
[----:B------:R-:W-:Y:S01]  /*8990*/  MUFU.EX2 R35, R175 ;  /* 0x000000af00237308 */ /* 0x000fe20000000800 */
[----:B------:R-:W-:Y:S02]  /*89a0*/  LOP3.LUT R5, R4, 0xffff, RZ, 0xc0, !PT ;  /* 0x0000ffff04057812 */ /* 0x000fe400078ec0ff */
[----:B------:R-:W-:Y:S01]  /*89b0*/  LOP3.LUT R3, R3, 0xff, RZ, 0xc0, !PT ;  /* 0x000000ff03037812 */ /* 0x000fe200078ec0ff */
[----:B------:R-:W-:-:S04]  /*89c0*/  @!P5 HFMA2.BF16_V2 R84, -RZ.H0_H0, RZ.H0_H0, -R24.H0_H0 ;  /* 0x200000ffff54d231 */ /* 0x000fc80000340918 */
[----:B------:R-:W1:Y:S01]  /*89d0*/  MUFU.EX2 R14, R176 ;  /* 0x000000b0000e7308 */ /* 0x000e620000000800 */
[----:B------:R-:W-:Y:S02]  /*89e0*/  @!P1 PRMT R25, R80, 0x5410, RZ ;  /* 0x0000541050199816 */ /* 0x000fe400000000ff */
[----:B------:R-:W-:Y:S02]  /*89f0*/  SHF.R.U32.HI R4, RZ, 0x18, R4 ;  /* 0x00000018ff047819 */ /* 0x000fe40000011604 */
[----:B------:R-:W-:Y:S02]  /*8a00*/  ISETP.LE.U32.AND P1, PT, R3, UR13, PT ;  /* 0x0000000d03007c0c */ /* 0x000fe4000bf23070 */
[----:B------:R-:W-:Y:S01]  /*8a10*/  SHF.R.U32.HI R3, RZ, 0x8, R5 ;  /* 0x00000008ff037819 */ /* 0x000fe20000011605 */
[----:B------:R-:W-:Y:S01]  /*8a20*/  @!P6 HFMA2.BF16_V2 R85, -RZ.H0_H0, RZ.H0_H0, -R27.H0_H0 ;  /* 0x200000ffff55e231 */ /* 0x000fe2000034091b */
[----:B------:R-:W-:Y:S01]  /*8a30*/  PRMT R145, R27, 0x5410, R24 ;  /* 0x000054101b917816 */ /* 0x000fe20000000018 */
[----:B------:R-:W-:Y:S01]  /*8a40*/  IMAD.MOV.U32 R194, RZ, RZ, R208 ;  /* 0x000000ffffc27224 */ /* 0x000fe200078e00d0 */
[----:B------:R-:W-:Y:S01]  /*8a50*/  @!P5 PRMT R24, R84, 0x5410, RZ ;  /* 0x000054105418d816 */ /* 0x000fe200000000ff */
[----:B------:R-:W-:Y:S01]  /*8a60*/  IMAD.MOV.U32 R219, RZ, RZ, R204 ;  /* 0x000000ffffdb7224 */ /* 0x000fe200078e00cc */
[----:B------:R-:W-:Y:S01]  /*8a70*/  ISETP.LE.U32.AND P5, PT, R4, UR13, PT ;  /* 0x0000000d04007c0c */ /* 0x000fe2000bfa3070 */
[-C--:B------:R-:W-:Y:S01]  /*8a80*/  FMUL.FTZ R249, R142, R2.reuse ;  /* 0x000000028ef97220 */ /* 0x080fe20000410000 */
[----:B------:R-:W-:Y:S01]  /*8a90*/  LOP3.LUT R3, R3, 0xffff, RZ, 0xc0, !PT ;  /* 0x0000ffff03037812 */ /* 0x000fe200078ec0ff */
[----:B------:R-:W-:Y:S01]  /*8aa0*/  FMUL.FTZ R4, R50, R2 ;  /* 0x0000000232047220 */ /* 0x000fe20000410000 */
[----:B------:R-:W-:-:S02]  /*8ab0*/  IMAD.MOV.U32 R192, RZ, RZ, R207 ;  /* 0x000000ffffc07224 */ /* 0x000fc400078e00cf */
[-C--:B------:R-:W-:Y:S01]  /*8ac0*/  FMUL.FTZ R142, R118, R2.reuse ;  /* 0x00000002768e7220 */ /* 0x080fe20000410000 */
[----:B------:R-:W-:Y:S02]  /*8ad0*/  IMAD.MOV.U32 R217, RZ, RZ, R201 ;  /* 0x000000ffffd97224 */ /* 0x000fe400078e00c9 */
[----:B------:R-:W-:Y:S01]  /*8ae0*/  FMUL.FTZ R197, R150, R2 ;  /* 0x0000000296c57220 */ /* 0x000fe20000410000 */
[----:B------:R-:W-:Y:S02]  /*8af0*/  IMAD.MOV.U32 R118, RZ, RZ, R194 ;  /* 0x000000ffff767224 */ /* 0x000fe400078e00c2 */
[----:B------:R-:W-:Y:S01]  /*8b00*/  FMUL.FTZ R225, R77, R0 ;  /* 0x000000004de17220 */ /* 0x000fe20000410000 */
[----:B------:R-:W-:Y:S01]  /*8b10*/  @!P6 PRMT R27, R85, 0x5410, RZ ;  /* 0x00005410551be816 */ /* 0x000fe200000000ff */
[-C--:B------:R-:W-:Y:S01]  /*8b20*/  FMUL.FTZ R199, R151, R2.reuse ;  /* 0x0000000297c77220 */ /* 0x080fe20000410000 */
[----:B------:R-:W-:Y:S01]  /*8b30*/  FMUL.FTZ R150, R102, R2 ;  /* 0x0000000266967220 */ /* 0x000fe20000410000 */
[----:B------:R-:W-:Y:S01]  /*8b40*/  IMAD.MOV.U32 R194, RZ, RZ, R220 ;  /* 0x000000ffffc27224 */ /* 0x000fe200078e00dc */
[----:B------:R-:W-:Y:S01]  /*8b50*/  ISETP.LE.U32.AND P6, PT, R3, UR13, PT ;  /* 0x0000000d03007c0c */ /* 0x000fe2000bfc3070 */
[----:B------:R-:W-:-:S02]  /*8b60*/  IMAD.MOV.U32 R77, RZ, RZ, R228 ;  /* 0x000000ffff4d7224 */ /* 0x000fc400078e00e4 */
[----:B------:R-:W-:Y:S01]  /*8b70*/  FMUL.FTZ R151, R103, R2 ;  /* 0x0000000267977220 */ /* 0x000fe20000410000 */
[----:B------:R-:W-:Y:S02]  /*8b80*/  IMAD.MOV.U32 R102, RZ, RZ, R4 ;  /* 0x000000ffff667224 */ /* 0x000fe400078e0004 */
[-C--:B------:R-:W-:Y:S01]  /*8b90*/  FMUL.FTZ R220, R72, R0.reuse ;  /* 0x0000000048dc7220 */ /* 0x080fe20000410000 */
[----:B------:R-:W-:Y:S02]  /*8ba0*/  IMAD.MOV.U32 R248, RZ, RZ, R219 ;  /* 0x000000fffff87224 */ /* 0x000fe400078e00db */
[----:B------:R-:W-:Y:S01]  /*8bb0*/  FMUL.FTZ R228, R92, R0 ;  /* 0x000000005ce47220 */ /* 0x000fe20000410000 */
[----:B------:R-:W-:Y:S01]  /*8bc0*/  FMUL.FTZ R3, R147, R2 ;  /* 0x0000000293037220 */ /* 0x000fe20000410000 */
[----:B------:R-:W-:Y:S02]  /*8bd0*/  IMAD.MOV.U32 R103, RZ, RZ, R193 ;  /* 0x000000ffff677224 */ /* 0x000fe400078e00c1 */
[----:B------:R-:W-:Y:S01]  /*8be0*/  FMUL.FTZ R168, R168, R0 ;  /* 0x00000000a8a87220 */ /* 0x000fe20000410000 */
[----:B------:R-:W-:-:S02]  /*8bf0*/  IMAD.MOV.U32 R37, RZ, RZ, R192 ;  /* 0x000000ffff257224 */ /* 0x000fc400078e00c0 */
[-C--:B------:R-:W-:Y:S01]  /*8c00*/  FMUL.FTZ R169, R169, R0.reuse ;  /* 0x00000000a9a97220 */ /* 0x080fe20000410000 */
[----:B------:R-:W-:Y:S02]  /*8c10*/  IMAD.MOV.U32 R195, RZ, RZ, R217 ;  /* 0x000000ffffc37224 */ /* 0x000fe400078e00d9 */
[-C--:B------:R-:W-:Y:S01]  /*8c20*/  FMUL.FTZ R164, R164, R0.reuse ;  /* 0x00000000a4a47220 */ /* 0x080fe20000410000 */
[----:B------:R-:W-:Y:S02]  /*8c30*/  IMAD.MOV.U32 R219, RZ, RZ, R216 ;  /* 0x000000ffffdb7224 */ /* 0x000fe400078e00d8 */
[-C--:B------:R-:W-:Y:S01]  /*8c40*/  FMUL.FTZ R165, R165, R0.reuse ;  /* 0x00000000a5a57220 */ /* 0x080fe20000410000 */
[----:B------:R-:W-:Y:S02]  /*8c50*/  IMAD.MOV.U32 R72, RZ, RZ, R221 ;  /* 0x000000ffff487224 */ /* 0x000fe400078e00dd */
[----:B------:R-:W-:Y:S01]  /*8c60*/  FMUL.FTZ R160, R160, R0 ;  /* 0x00000000a0a07220 */ /* 0x000fe20000410000 */
[----:B------:R-:W-:-:S02]  /*8c70*/  IMAD.MOV.U32 R92, RZ, RZ, R229 ;  /* 0x000000ffff5c7224 */ /* 0x000fc400078e00e5 */
[----:B------:R-:W-:Y:S01]  /*8c80*/  FMUL.FTZ R161, R161, R0 ;  /* 0x00000000a1a17220 */ /* 0x000fe20000410000 */
[----:B------:R-:W-:-:S04]  /*8c90*/  IMAD.WIDE.U32 R4, R17, -0x2daee0ad, RZ ;  /* 0xd2511f5311047825 */ /* 0x000fc800078e00ff */
        /* <DEDUP_REMOVED lines=23> */
[----:B-1----:R-:W-:Y:S01]  /*8e10*/  F2FP.BF16.F32.PACK_AB R0, R14, R35 ;  /* 0x000000230e00723e */ /* 0x002fe200000010ff */
[----:B------:R1:W-:Y:S01]  /*8e20*/  MUFU.EX2 R10, R49 ;  /* 0x00000031000a7308 */ /* 0x0003e20000000800 */
[----:B------:R-:W-:Y:S01]  /*8e30*/  FMUL.FTZ R143, R119, R2 ;  /* 0x00000002778f7220 */ /* 0x000fe20000410000 */
[----:B------:R-:W-:Y:S01]  /*8e40*/  IMAD.MOV.U32 R119, RZ, RZ, R3 ;  /* 0x000000ffff777224 */ /* 0x000fe200078e0003 */
[----:B------:R-:W-:-:S05]  /*8e50*/  LOP3.LUT R3, R5, UR26, R22, 0x96, !PT ;  /* 0x0000001a05037c12 */ /* 0x000fca000f8e9616 */
[----:B------:R-:W2:Y:S01]  /*8e60*/  MUFU.EX2 R17, R52 ;  /* 0x0000003400117308 */ /* 0x000ea20000000800 */
[C---:B------:R-:W-:Y:S02]  /*8e70*/  PRMT R23, R0.reuse, 0x7610, R23 ;  /* 0x0000761000177816 */ /* 0x040fe40000000017 */
[----:B------:R-:W-:Y:S02]  /*8e80*/  PRMT R22, R0, 0x7632, R22 ;  /* 0x0000763200167816 */ /* 0x000fe40000000016 */
[----:B------:R-:W-:Y:S01]  /*8e90*/  SHF.R.U32.HI R0, RZ, 0x10, R3 ;  /* 0x00000010ff007819 */ /* 0x000fe20000011603 */
[----:B------:R-:W-:Y:S02]  /*8ea0*/  @!P4 HFMA2.BF16_V2 R44, -RZ.H0_H0, RZ.H0_H0, -R23.H0_H0 ;  /* 0x200000ffff2cc231 */ /* 0x000fe40000340917 */
[----:B------:R-:W-:Y:S01]  /*8eb0*/  IMAD.MOV.U32 R146, RZ, RZ, R212 ;  /* 0x000000ffff927224 */ /* 0x000fe200078e00d4 */
[----:B------:R-:W-:Y:S01]  /*8ec0*/  LOP3.LUT R0, R0, 0xff, RZ, 0xc0, !PT ;  /* 0x000000ff00007812 */ /* 0x000fe200078ec0ff */
[-C--:B------:R-:W-:Y:S01]  /*8ed0*/  FMUL.FTZ R212, R71, R2.reuse ;  /* 0x0000000247d47220 */ /* 0x080fe20000410000 */
[----:B-1----:R-:W-:Y:S01]  /*8ee0*/  PRMT R49, R23, 0x5410, R22 ;  /* 0x0000541017317816 */ /* 0x002fe20000000016 */
[----:B------:R-:W-:Y:S01]  /*8ef0*/  IMAD.MOV.U32 R244, RZ, RZ, R211 ;  /* 0x000000fffff47224 */ /* 0x000fe200078e00d3 */
[----:B------:R-:W-:Y:S01]  /*8f00*/  @!P4 PRMT R23, R44, 0x5410, RZ ;  /* 0x000054102c17c816 */ /* 0x000fe200000000ff */
[-C--:B------:R-:W-:Y:S01]  /*8f10*/  FMUL.FTZ R204, R98, R2.reuse ;  /* 0x0000000262cc7220 */ /* 0x080fe20000410000 */
[----:B------:R-:W-:Y:S01]  /*8f20*/  FMUL.FTZ R71, R99, R2 ;  /* 0x0000000263477220 */ /* 0x000fe20000410000 */
[----:B------:R-:W-:Y:S01]  /*8f30*/  ISETP.LE.U32.AND P4, PT, R0, UR13, PT ;  /* 0x0000000d00007c0c */ /* 0x000fe2000bf83070 */
[----:B------:R-:W-:-:S02]  /*8f40*/  @!P6 HFMA2.BF16_V2 R7, -RZ.H0_H0, RZ.H0_H0, -R22.H0_H0 ;  /* 0x200000ffff07e231 */ /* 0x000fc40000340916 */
[-C--:B------:R-:W-:Y:S01]  /*8f50*/  FMUL.FTZ R154, R154, R2.reuse ;  /* 0x000000029a9a7220 */ /* 0x080fe20000410000 */
[-C--:B------:R-:W-:Y:S01]  /*8f60*/  FMUL.FTZ R155, R155, R2.reuse ;  /* 0x000000029b9b7220 */ /* 0x080fe20000410000 */
[-C--:B------:R-:W-:Y:S01]  /*8f70*/  FMUL.FTZ R238, R38, R2.reuse ;  /* 0x0000000226ee7220 */ /* 0x080fe20000410000 */
[-C--:B------:R-:W-:Y:S01]  /*8f80*/  FMUL.FTZ R233, R39, R2.reuse ;  /* 0x0000000227e97220 */ /* 0x080fe20000410000 */
[-C--:B------:R-:W-:Y:S01]  /*8f90*/  FMUL.FTZ R147, R51, R2.reuse ;  /* 0x0000000233937220 */ /* 0x080fe20000410000 */
[-C--:B------:R-:W-:Y:S01]  /*8fa0*/  FMUL.FTZ R211, R54, R2.reuse ;  /* 0x0000000236d37220 */ /* 0x080fe20000410000 */
        /* <DEDUP_REMOVED lines=12> */
[----:B------:R-:W-:-:S02]  /*9070*/  LOP3.LUT R0, R3, 0xff, RZ, 0xc0, !PT ;  /* 0x000000ff03007812 */ /* 0x000fc400078ec0ff */
[----:B------:R-:W-:Y:S02]  /*9080*/  F2FP.BF16.F32.PACK_AB R2, R17, R10 ;  /* 0x0000000a1102723e */ /* 0x000fe400000010ff */
[----:B------:R-:W-:Y:S01]  /*9090*/  @!P6 PRMT R22, R7, 0x5410, RZ ;  /* 0x000054100716e816 */ /* 0x000fe200000000ff */
[----:B------:R-:W-:Y:S01]  /*90a0*/  IMAD.MOV.U32 R36, RZ, RZ, R246 ;  /* 0x000000ffff247224 */ /* 0x000fe200078e00f6 */
[----:B------:R-:W-:Y:S02]  /*90b0*/  PRMT R186, R2, 0x7610, R186 ;  /* 0x0000761002ba7816 */ /* 0x000fe400000000ba */
[----:B------:R-:W-:Y:S01]  /*90c0*/  ISETP.LE.U32.AND P6, PT, R0, UR13, PT ;  /* 0x0000000d00007c0c */ /* 0x000fe2000bfc3070 */
[----:B------:R-:W-:Y:S01]  /*90d0*/  MUFU.EX2 R15, R64 ;  /* 0x00000040000f7308 */ /* 0x000fe20000000800 */
[----:B------:R-:W-:Y:S01]  /*90e0*/  PRMT R185, R2, 0x7632, R185 ;  /* 0x0000763202b97816 */ /* 0x000fe200000000b9 */
[----:B------:R-:W-:-:S06]  /*90f0*/  @!P1 HFMA2.BF16_V2 R8, -RZ.H0_H0, RZ.H0_H0, -R186.H0_H0 ;  /* 0x200000ffff089231 */ /* 0x000fcc00003409ba */
[----:B------:R1:W2:Y:S01]  /*9100*/  MUFU.EX2 R0, R48 ;  /* 0x0000003000007308 */ /* 0x0002a20000000800 */
[----:B------:R-:W-:-:S07]  /*9110*/  SHF.R.U32.HI R2, RZ, 0x18, R3 ;  /* 0x00000018ff027819 */ /* 0x000fce0000011603 */
[----:B------:R-:W2:Y:S08]  /*9120*/  MUFU.EX2 R246, R65 ;  /* 0x0000004100f67308 */ /* 0x000eb00000000800 */
[----:B------:R-:W-:Y:S01]  /*9130*/  MUFU.EX2 R34, R177 ;  /* 0x000000b100227308 */ /* 0x000fe20000000800 */
[----:B-1----:R-:W-:Y:S02]  /*9140*/  PRMT R48, R186, 0x5410, R185 ;  /* 0x00005410ba307816 */ /* 0x002fe400000000b9 */
[----:B------:R-:W-:-:S02]  /*9150*/  @!P1 PRMT R186, R8, 0x5410, RZ ;  /* 0x0000541008ba9816 */ /* 0x000fc400000000ff */
[----:B------:R-:W-:-:S03]  /*9160*/  ISETP.LE.U32.AND P1, PT, R2, UR13, PT ;  /* 0x0000000d02007c0c */ /* 0x000fc6000bf23070 */
[----:B------:R-:W1:Y:S01]  /*9170*/  MUFU.EX2 R19, R180 ;  /* 0x000000b400137308 */ /* 0x000e620000000800 */
[----:B------:R-:W-:Y:S01]  /*9180*/  LOP3.LUT R2, R3, 0xffff, RZ, 0xc0, !PT ;  /* 0x0000ffff03027812 */ /* 0x000fe200078ec0ff */
[----:B------:R-:W-:Y:S01]  /*9190*/  FADD.FTZ R11, R13, R16 ;  /* 0x000000100d0b7221 */ /* 0x000fe20000010000 */
[----:B------:R-:W-:Y:S02]  /*91a0*/  @!P5 HFMA2.BF16_V2 R38, -RZ.H0_H0, RZ.H0_H0, -R185.H0_H0 ;  /* 0x200000ffff26d231 */ /* 0x000fe400003409b9 */
[----:B------:R-:W-:Y:S01]  /*91b0*/  SHF.R.U32.HI R2, RZ, 0x8, R2 ;  /* 0x00000008ff027819 */ /* 0x000fe20000011602 */
[C---:B--2---:R-:W-:Y:S01]  /*91c0*/  FADD.FTZ R18, R0.reuse, R12 ;  /* 0x0000000c00127221 */ /* 0x044fe20000010000 */
[----:B------:R-:W-:Y:S02]  /*91d0*/  F2FP.BF16.F32.PACK_AB R16, R0, R9 ;  /* 0x000000090010723e */ /* 0x000fe400000010ff */
[----:B------:R-:W-:Y:S02]  /*91e0*/  F2FP.BF16.F32.PACK_AB R0, R246, R15 ;  /* 0x0000000ff600723e */ /* 0x000fe400000010ff */
[----:B------:R-:W-:-:S02]  /*91f0*/  LOP3.LUT R2, R2, 0xffff, RZ, 0xc0, !PT ;  /* 0x0000ffff02027812 */ /* 0x000fc400078ec0ff */
[----:B------:R-:W-:Y:S02]  /*9200*/  @!P5 PRMT R185, R38, 0x5410, RZ ;  /* 0x0000541026b9d816 */ /* 0x000fe400000000ff */
[----:B------:R-:W-:Y:S02]  /*9210*/  PRMT R181, R0, 0x7632, R181 ;  /* 0x0000763200b57816 */ /* 0x000fe400000000b5 */
[----:B------:R-:W-:Y:S02]  /*9220*/  ISETP.LE.U32.AND P5, PT, R2, UR13, PT ;  /* 0x0000000d02007c0c */ /* 0x000fe4000bfa3070 */
[----:B-1----:R-:W-:Y:S01]  /*9230*/  F2FP.BF16.F32.PACK_AB R2, R19, R34 ;  /* 0x000000221302723e */ /* 0x002fe200000010ff */
[----:B------:R-:W-:Y:S02]  /*9240*/  IMAD.MOV.U32 R131, RZ, RZ, R223 ;  /* 0x000000ffff837224 */ /* 0x000fe400078e00df */
[----:B------:R-:W-:Y:S01]  /*9250*/  FMUL.FTZ R223, R75, R6 ;  /* 0x000000064bdf7220 */ /* 0x000fe20000410000 */
[----:B------:R-:W-:-:S02]  /*9260*/  IMAD.MOV.U32 R130, RZ, RZ, R222 ;  /* 0x000000ffff827224 */ /* 0x000fc400078e00de */
[----:B------:R-:W-:Y:S01]  /*9270*/  FMUL.FTZ R222, R74, R6 ;  /* 0x000000064ade7220 */ /* 0x000fe20000410000 */
[----:B------:R-:W-:Y:S01]  /*9280*/  PRMT R182, R0, 0x7610, R182 ;  /* 0x0000761000b67816 */ /* 0x000fe200000000b6 */
[----:B------:R-:W-:Y:S01]  /*9290*/  @!P1 HFMA2.BF16_V2 R40, -RZ.H0_H0, RZ.H0_H0, -R181.H0_H0 ;  /* 0x200000ffff289231 */ /* 0x000fe200003409b5 */
[----:B------:R-:W-:Y:S01]  /*92a0*/  PRMT R184, R2, 0x7610, R184 ;  /* 0x0000761002b87816 */ /* 0x000fe200000000b8 */
[----:B------:R-:W-:Y:S01]  /*92b0*/  IMAD.WIDE.U32 R74, R252, -0x326172a9, RZ ;  /* 0xcd9e8d57fc4a7825 */ /* 0x000fe200078e00ff */
[----:B------:R-:W-:Y:S02]  /*92c0*/  PRMT R183, R2, 0x7632, R183 ;  /* 0x0000763202b77816 */ /* 0x000fe400000000b7 */
[----:B------:R-:W-:Y:S02]  /*92d0*/  LOP3.LUT R2, R4, 0xff, RZ, 0xc0, !PT ;  /* 0x000000ff04027812 */ /* 0x000fe400078ec0ff */
[----:B------:R-:W-:Y:S02]  /*92e0*/  PRMT R38, R182, 0x5410, R181 ;  /* 0x00005410b6267816 */ /* 0x000fe400000000b5 */
[----:B------:R-:W-:-:S02]  /*92f0*/  @!P1 PRMT R181, R40, 0x5410, RZ ;  /* 0x0000541028b59816 */ /* 0x000fc400000000ff */
[----:B------:R-:W-:Y:S02]  /*9300*/  LOP3.LUT R0, R149, UR38, R74, 0x96, !PT ;  /* 0x0000002695007c12 */ /* 0x000fe4000f8e964a */
[----:B------:R-:W-:Y:S01]  /*9310*/  ISETP.LE.U32.AND P1, PT, R2, UR13, PT ;  /* 0x0000000d02007c0c */ /* 0x000fe2000bf23070 */
[----:B------:R-:W-:Y:S02]  /*9320*/  IMAD.MOV.U32 R73, RZ, RZ, R195 ;  /* 0x000000ffff497224 */ /* 0x000fe400078e00c3 */
[-C--:B------:R-:W-:Y:S01]  /*9330*/  FMUL.FTZ R170, R170, R6.reuse ;  /* 0x00000006aaaa7220 */ /* 0x080fe20000410000 */
[----:B------:R-:W-:Y:S02]  /*9340*/  IMAD.MOV.U32 R93, RZ, RZ, R194 ;  /* 0x000000ffff5d7224 */ /* 0x000fe400078e00c2 */
[-C--:B------:R-:W-:Y:S01]  /*9350*/  FMUL.FTZ R171, R171, R6.reuse ;  /* 0x00000006abab7220 */ /* 0x080fe20000410000 */
[----:B------:R-:W-:Y:S02]  /*9360*/  IMAD.MOV.U32 R44, RZ, RZ, R219 ;  /* 0x000000ffff2c7224 */ /* 0x000fe400078e00db */
        /* <DEDUP_REMOVED lines=25> */
[----:B------:R-:W-:Y:S01]  /*9500*/  IMAD.WIDE.U32 R6, R0, -0x2daee0ad, RZ ;  /* 0xd2511f5300067825 */ /* 0x000fe200078e00ff */
[----:B------:R-:W-:-:S03]  /*9510*/  LOP3.LUT R9, R4, 0xffff, RZ, 0xc0, !PT ;  /* 0x0000ffff04097812 */ /* 0x000fc600078ec0ff */
[----:B------:R-:W-:Y:S01]  /*9520*/  @!P5 HFMA2.BF16_V2 R39, -RZ.H0_H0, RZ.H0_H0, -R183.H0_H0 ;  /* 0x200000ffff27d231 */ /* 0x000fe200003409b7 */
[--C-:B------:R-:W-:Y:S02]  /*9530*/  SHF.R.U32.HI R8, RZ, 0x10, R4.reuse ;  /* 0x00000010ff087819 */ /* 0x100fe40000011604 */
[----:B------:R-:W-:Y:S01]  /*9540*/  SHF.R.U32.HI R5, RZ, 0x18, R4 ;  /* 0x00000018ff057819 */ /* 0x000fe20000011604 */
[----:B------:R-:W-:Y:S01]  /*9550*/  IMAD.MOV.U32 R74, RZ, RZ, R44 ;  /* 0x000000ffff4a7224 */ /* 0x000fe200078e002c */
[----:B------:R-:W-:Y:S01]  /*9560*/  PRMT R44, R184, 0x5410, R183 ;  /* 0x00005410b82c7816 */ /* 0x000fe200000000b7 */
[----:B------:R-:W-:Y:S01]  /*9570*/  IMAD.MOV.U32 R75, RZ, RZ, R52 ;  /* 0x000000ffff4b7224 */ /* 0x000fe200078e0034 */
[----:B------:R-:W-:Y:S01]  /*9580*/  @!P5 PRMT R183, R39, 0x5410, RZ ;  /* 0x0000541027b7d816 */ /* 0x000fe200000000ff */
[----:B------:R-:W-:Y:S01]  /*9590*/  IMAD.MOV.U32 R52, RZ, RZ, R93 ;  /* 0x000000ffff347224 */ /* 0x000fe200078e005d */
[----:B------:R-:W-:Y:S01]  /*95a0*/  ISETP.LE.U32.AND P5, PT, R5, UR13, PT ;  /* 0x0000000d05007c0c */ /* 0x000fe2000bfa3070 */
[----:B------:R-:W-:-:S02]  /*95b0*/  IMAD.MOV.U32 R93, RZ, RZ, R92 ;  /* 0x000000ffff5d7224 */ /* 0x000fc400078e005c */
[----:B------:R-:W-:Y:S02]  /*95c0*/  IMAD.MOV.U32 R92, RZ, RZ, R77 ;  /* 0x000000ffff5c7224 */ /* 0x000fe400078e004d */
[----:B------:R-:W-:Y:S02]  /*95d0*/  IMAD.MOV.U32 R77, RZ, RZ, R76 ;  /* 0x000000ffff4d7224 */ /* 0x000fe400078e004c */
[----:B------:R-:W-:Y:S02]  /*95e0*/  IMAD.MOV.U32 R76, RZ, RZ, R119 ;  /* 0x000000ffff4c7224 */ /* 0x000fe400078e0077 */
[----:B------:R-:W-:Y:S02]  /*95f0*/  IMAD.MOV.U32 R119, RZ, RZ, R118 ;  /* 0x000000ffff777224 */ /* 0x000fe400078e0076 */
[----:B------:R-:W-:Y:S02]  /*9600*/  IMAD.MOV.U32 R118, RZ, RZ, R103 ;  /* 0x000000ffff767224 */ /* 0x000fe400078e0067 */
[----:B------:R-:W-:-:S02]  /*9610*/  IMAD.MOV.U32 R103, RZ, RZ, R102 ;  /* 0x000000ffff677224 */ /* 0x000fc400078e0066 */
[----:B------:R-:W-:Y:S01]  /*9620*/  IMAD.MOV.U32 R102, RZ, RZ, R147 ;  /* 0x000000ffff667224 */ /* 0x000fe200078e0093 */
[----:B----4-:R-:W-:-:S05]  /*9630*/  LOP3.LUT R2, R79, UR37, R148, 0x96, !PT ;  /* 0x000000254f027c12 */ /* 0x010fca000f8e9694 */
[----:B------:R-:W-:Y:S01]  /*9640*/  IMAD.WIDE.U32 R2, R2, -0x2daee0ad, RZ ;  /* 0xd2511f5302027825 */ /* 0x000fe200078e00ff */
[----:B---3--:R-:W-:-:S04]  /*9650*/  LOP3.LUT R4, R7, UR36, R94, 0x96, !PT ;  /* 0x0000002407047c12 */ /* 0x008fc8000f8e965e */
[----:B------:R-:W-:Y:S01]  /*9660*/  LOP3.LUT R0, R3, UR34, R6, 0x96, !PT ;  /* 0x0000002203007c12 */ /* 0x000fe2000f8e9606 */
[----:B------:R-:W-:-:S04]  /*9670*/  IMAD.WIDE.U32 R6, R4, -0x326172a9, RZ ;  /* 0xcd9e8d5704067825 */ /* 0x000fc800078e00ff */
[----:B------:R-:W-:Y:S01]  /*9680*/  IMAD.WIDE.U32 R4, R0, -0x326172a9, RZ ;  /* 0xcd9e8d5700047825 */ /* 0x000fe200078e00ff */
[----:B------:R-:W-:-:S03]  /*9690*/  LOP3.LUT R7, R7, UR35, R78, 0x96, !PT ;  /* 0x0000002307077c12 */ /* 0x000fc6000f8e964e */
[----:B------:R-:W-:Y:S01]  /*96a0*/  IMAD.MOV.U32 R78, RZ, RZ, R131 ;  /* 0x000000ffff4e7224 */ /* 0x000fe200078e0083 */
[----:B------:R-:W-:Y:S01]  /*96b0*/  LOP3.LUT R3, R5, UR33, R6, 0x96, !PT ;  /* 0x0000002105037c12 */ /* 0x000fe2000f8e9606 */
[----:B------:R-:W-:Y:S02]  /*96c0*/  IMAD.MOV.U32 R131, RZ, RZ, R130 ;  /* 0x000000ffff837224 */ /* 0x000fe400078e0082 */
[----:B------:R-:W-:Y:S02]  /*96d0*/  IMAD.MOV.U32 R147, RZ, RZ, R245 ;  /* 0x000000ffff937224 */ /* 0x000fe400078e00f5 */
[----:B------:R-:W-:Y:S01]  /*96e0*/  IMAD.MOV.U32 R130, RZ, RZ, R244 ;  /* 0x000000ffff827224 */ /* 0x000fe200078e00f4 */
[----:B------:R-:W-:Y:S01]  /*96f0*/  MUFU.EX2 R245, R188 ;  /* 0x000000bc00f57308 */ /* 0x000fe20000000800 */
[----:B------:R-:W-:-:S04]  /*9700*/  IMAD.WIDE.U32 R6, R7, -0x2daee0ad, RZ ;  /* 0xd2511f5307067825 */ /* 0x000fc800078e00ff */
[----:B------:R-:W-:Y:S02]  /*9710*/  @!P6 HFMA2.BF16_V2 R42, -RZ.H0_H0, RZ.H0_H0, -R184.H0_H0 ;  /* 0x200000ffff2ae231 */ /* 0x000fe400003409b8 */
[----:B------:R-:W-:Y:S01]  /*9720*/  IMAD.WIDE.U32 R12, R3, -0x2daee0ad, RZ ;  /* 0xd2511f53030c7825 */ /* 0x000fe200078e00ff */
[----:B------:R-:W1:Y:S01]  /*9730*/  MUFU.EX2 R244, R189 ;  /* 0x000000bd00f47308 */ /* 0x000e620000000800 */
[----:B------:R-:W-:Y:S02]  /*9740*/  LOP3.LUT R3, R7, UR32, R2, 0x96, !PT ;  /* 0x0000002007037c12 */ /* 0x000fe4000f8e9602 */
[----:B------:R-:W-:Y:S02]  /*9750*/  LOP3.LUT R0, R8, 0xff, RZ, 0xc0, !PT ;  /* 0x000000ff08007812 */ /* 0x000fe400078ec0ff */
[----:B------:R-:W-:Y:S01]  /*9760*/  LOP3.LUT R2, R13, UR30, R6, 0x96, !PT ;  /* 0x0000001e0d027c12 */ /* 0x000fe2000f8e9606 */
[----:B------:R-:W-:Y:S01]  /*9770*/  IMAD.WIDE.U32 R6, R3, -0x326172a9, RZ ;  /* 0xcd9e8d5703067825 */ /* 0x000fe200078e00ff */
[----:B------:R-:W-:-:S02]  /*9780*/  @!P6 PRMT R184, R42, 0x5410, RZ ;  /* 0x000054102ab8e816 */ /* 0x000fc400000000ff */
[----:B------:R-:W-:Y:S01]  /*9790*/  ISETP.LE.U32.AND P6, PT, R0, UR13, PT ;  /* 0x0000000d00007c0c */ /* 0x000fe2000bfc3070 */
[----:B------:R-:W-:Y:S01]  /*97a0*/  IMAD.WIDE.U32 R2, R2, -0x326172a9, RZ ;  /* 0xcd9e8d5702027825 */ /* 0x000fe200078e00ff */
[----:B------:R-:W-:-:S03]  /*97b0*/  SHF.R.U32.HI R0, RZ, 0x8, R9 ;  /* 0x00000008ff007819 */ /* 0x000fc60000011609 */
[----:B------:R-:W-:Y:S01]  /*97c0*/  @!P4 HFMA2.BF16_V2 R41, -RZ.H0_H0, RZ.H0_H0, -R182.H0_H0 ;  /* 0x200000ffff29c231 */ /* 0x000fe200003409b6 */
[----:B------:R-:W-:Y:S02]  /*97d0*/  LOP3.LUT R9, R7, UR31, R4, 0x96, !PT ;  /* 0x0000001f07097c12 */ /* 0x000fe4000f8e9604 */
[----:B------:R-:W-:Y:S02]  /*97e0*/  LOP3.LUT R0, R0, 0xffff, RZ, 0xc0, !PT ;  /* 0x0000ffff00007812 */ /* 0x000fe400078ec0ff */
[----:B------:R-:W-:Y:S02]  /*97f0*/  LOP3.LUT R4, R3, UR23, R6, 0x96, !PT ;  /* 0x0000001703047c12 */ /* 0x000fe4000f8e9606 */
[----:B-1----:R-:W-:Y:S02]  /*9800*/  F2FP.BF16.F32.PACK_AB R5, R244, R245 ;  /* 0x000000f5f405723e */ /* 0x002fe400000010ff */
[----:B------:R-:W-:Y:S02]  /*9810*/  @!P4 PRMT R182, R41, 0x5410, RZ ;  /* 0x0000541029b6c816 */ /* 0x000fe400000000ff */
[----:B------:R-:W-:-:S02]  /*9820*/  ISETP.LE.U32.AND P4, PT, R0, UR13, PT ;  /* 0x0000000d00007c0c */ /* 0x000fc4000bf83070 */
[----:B------:R-:W-:Y:S01]  /*9830*/  LOP3.LUT R0, R4, 0xffff, RZ, 0xc0, !PT ;  /* 0x0000ffff04007812 */ /* 0x000fe200078ec0ff */
[----:B------:R-:W-:Y:S01]  /*9840*/  IMAD.MOV.U32 R94, RZ, RZ, R240 ;  /* 0x000000ffff5e7224 */ /* 0x000fe200078e00f0 */
[C---:B------:R-:W-:Y:S01]  /*9850*/  PRMT R180, R5.reuse, 0x7610, R180 ;  /* 0x0000761005b47816 */ /* 0x040fe200000000b4 */
[----:B------:R-:W-:Y:S01]  /*9860*/  IMAD.MOV.U32 R95, RZ, RZ, R241 ;  /* 0x000000ffff5f7224 */ /* 0x000fe200078e00f1 */
[----:B------:R-:W-:Y:S01]  /*9870*/  MUFU.EX2 R240, R96 ;  /* 0x0000006000f07308 */ /* 0x000fe20000000800 */
[----:B------:R-:W-:Y:S02]  /*9880*/  SHF.R.U32.HI R0, RZ, 0x8, R0 ;  /* 0x00000008ff007819 */ /* 0x000fe40000011600 */
[----:B------:R-:W-:Y:S01]  /*9890*/  @!P1 HFMA2.BF16_V2 R43, -RZ.H0_H0, RZ.H0_H0, -R180.H0_H0 ;  /* 0x200000ffff2b9231 */ /* 0x000fe200003409b4 */
[----:B------:R-:W-:-:S04]  /*98a0*/  PRMT R179, R5, 0x7632, R179 ;  /* 0x0000763205b37816 */ /* 0x000fc800000000b3 */
[----:B------:R-:W1:Y:S01]  /*98b0*/  MUFU.EX2 R241, R97 ;  /* 0x0000006100f17308 */ /* 0x000e620000000800 */
[----:B------:R-:W-:Y:S01]  /*98c0*/  LOP3.LUT R0, R0, 0xffff, RZ, 0xc0, !PT ;  /* 0x0000ffff00007812 */ /* 0x000fe200078ec0ff */
[----:B------:R-:W-:Y:S01]  /*98d0*/  IMAD.MOV.U32 R79, RZ, RZ, R36 ;  /* 0x000000ffff4f7224 */ /* 0x000fe200078e0024 */
[----:B------:R-:W-:Y:S02]  /*98e0*/  PRMT R36, R180, 0x5410, R179 ;  /* 0x00005410b4247816 */ /* 0x000fe400000000b3 */
[----:B------:R-:W-:Y:S01]  /*98f0*/  @!P1 PRMT R180, R43, 0x5410, RZ ;  /* 0x000054102bb49816 */ /* 0x000fe200000000ff */
[----:B------:R-:W-:Y:S01]  /*9900*/  @!P4 HFMA2.BF16_V2 R45, -RZ.H0_H0, RZ.H0_H0, -R179.H0_H0 ;  /* 0x200000ffff2dc231 */ /* 0x000fe200003409b3 */
[----:B------:R-:W-:Y:S02]  /*9910*/  ISETP.LE.U32.AND P1, PT, R0, UR13, PT ;  /* 0x0000000d00007c0c */ /* 0x000fe4000bf23070 */
[----:B------:R-:W-:Y:S02]  /*9920*/  LOP3.LUT R0, R4, 0xff, RZ, 0xc0, !PT ;  /* 0x000000ff04007812 */ /* 0x000fe400078ec0ff */
[----:B------:R-:W-:-:S02]  /*9930*/  @!P4 PRMT R179, R45, 0x5410, RZ ;  /* 0x000054102db3c816 */ /* 0x000fc400000000ff */
[----:B------:R-:W-:Y:S02]  /*9940*/  ISETP.LE.U32.AND P4, PT, R0, UR13, PT ;  /* 0x0000000d00007c0c */ /* 0x000fe4000bf83070 */
[C---:B------:R-:W-:Y:S02]  /*9950*/  PRMT R13, R16.reuse, 0x7632, R13 ;  /* 0x00007632100d7816 */ /* 0x040fe4000000000d */
[----:B-1----:R-:W-:Y:S02]  /*9960*/  F2FP.BF16.F32.PACK_AB R0, R241, R240 ;  /* 0x000000f0f100723e */ /* 0x002fe400000010ff */
[----:B------:R-:W-:Y:S01]  /*9970*/  PRMT R5, R16, 0x7610, R5 ;  /* 0x0000761010057816 */ /* 0x000fe20000000005 */
[----:B------:R-:W-:Y:S01]  /*9980*/  @!P1 HFMA2.BF16_V2 R50, -RZ.H0_H0, RZ.H0_H0, -R13.H0_H0 ;  /* 0x200000ffff329231 */ /* 0x000fe2000034090d */
[----:B------:R-:W-:Y:S02]  /*9990*/  PRMT R177, R0, 0x7632, R177 ;  /* 0x0000763200b17816 */ /* 0x000fe400000000b1 */
[----:B------:R-:W-:-:S02]  /*99a0*/  LOP3.LUT R6, R2, 0xff, RZ, 0xc0, !PT ;  /* 0x000000ff02067812 */ /* 0x000fc400078ec0ff */
[----:B------:R-:W-:Y:S01]  /*99b0*/  PRMT R178, R0, 0x7610, R178 ;  /* 0x0000761000b27816 */ /* 0x000fe200000000b2 */
[----:B------:R-:W-:Y:S01]  /*99c0*/  @!P5 HFMA2.BF16_V2 R46, -RZ.H0_H0, RZ.H0_H0, -R177.H0_H0 ;  /* 0x200000ffff2ed231 */ /* 0x000fe200003409b1 */
[----:B------:R-:W-:Y:S02]  /*99d0*/  PRMT R39, R5, 0x5410, R13 ;  /* 0x0000541005277816 */ /* 0x000fe4000000000d */
[----:B------:R-:W-:Y:S02]  /*99e0*/  @!P1 PRMT R13, R50, 0x5410, RZ ;  /* 0x00005410320d9816 */ /* 0x000fe400000000ff */
[----:B------:R-:W-:Y:S02]  /*99f0*/  LOP3.LUT R3, R2, 0xffff, RZ, 0xc0, !PT ;  /* 0x0000ffff02037812 */ /* 0x000fe400078ec0ff */
[----:B------:R-:W-:Y:S01]  /*9a00*/  SHF.R.U32.HI R7, RZ, 0x10, R2 ;  /* 0x00000010ff077819 */ /* 0x000fe20000011602 */
[----:B------:R-:W1:Y:S01]  /*9a10*/  MUFU.EX2 R0, R100 ;  /* 0x0000006400007308 */ /* 0x000e620000000800 */
[----:B------:R-:W-:-:S02]  /*9a20*/  ISETP.LE.U32.AND P1, PT, R6, UR13, PT ;  /* 0x0000000d06007c0c */ /* 0x000fc4000bf23070 */
[----:B------:R-:W-:Y:S02]  /*9a30*/  SHF.R.U32.HI R2, RZ, 0x18, R2 ;  /* 0x00000018ff027819 */ /* 0x000fe40000011602 */
[----:B------:R-:W-:-:S03]  /*9a40*/  PRMT R16, R178, 0x5410, R177 ;  /* 0x00005410b2107816 */ /* 0x000fc600000000b1 */
[----:B------:R-:W2:Y:S01]  /*9a50*/  MUFU.EX2 R6, R112 ;  /* 0x0000007000067308 */ /* 0x000ea20000000800 */
[----:B------:R-:W-:Y:S02]  /*9a60*/  @!P5 PRMT R177, R46, 0x5410, RZ ;  /* 0x000054102eb1d816 */ /* 0x000fe400000000ff */
[----:B------:R-:W-:Y:S02]  /*9a70*/  ISETP.LE.U32.AND P5, PT, R2, UR13, PT ;  /* 0x0000000d02007c0c */ /* 0x000fe4000bfa3070 */
[----:B------:R-:W-:Y:S01]  /*9a80*/  SHF.R.U32.HI R2, RZ, 0x8, R3 ;  /* 0x00000008ff027819 */ /* 0x000fe20000011603 */
[----:B------:R-:W-:Y:S02]  /*9a90*/  @!P6 HFMA2.BF16_V2 R47, -RZ.H0_H0, RZ.H0_H0, -R178.H0_H0 ;  /* 0x200000ffff2fe231 */ /* 0x000fe400003409b2 */
[----:B------:R-:W-:Y:S01]  /*9aa0*/  @!P4 HFMA2.BF16_V2 R51, -RZ.H0_H0, RZ.H0_H0, -R5.H0_H0 ;  /* 0x200000ffff33c231 */ /* 0x000fe20000340905 */
[----:B------:R-:W-:Y:S02]  /*9ab0*/  LOP3.LUT R3, R7, 0xff, RZ, 0xc0, !PT ;  /* 0x000000ff07037812 */ /* 0x000fe400078ec0ff */
[----:B------:R-:W-:Y:S01]  /*9ac0*/  LOP3.LUT R2, R2, 0xffff, RZ, 0xc0, !PT ;  /* 0x0000ffff02027812 */ /* 0x000fe200078ec0ff */
[----:B------:R-:W-:Y:S01]  /*9ad0*/  FADD.FTZ R8, R35, R117 ;  /* 0x0000007523087221 */ /* 0x000fe20000010000 */
[----:B------:R-:W-:-:S02]  /*9ae0*/  @!P6 PRMT R178, R47, 0x5410, RZ ;  /* 0x000054102fb2e816 */ /* 0x000fc400000000ff */
[----:B------:R-:W-:Y:S02]  /*9af0*/  @!P4 PRMT R5, R51, 0x5410, RZ ;  /* 0x000054103305c816 */ /* 0x000fe400000000ff */
[----:B------:R-:W-:Y:S02]  /*9b00*/  ISETP.LE.U32.AND P6, PT, R3, UR13, PT ;  /* 0x0000000d03007c0c */ /* 0x000fe4000bfc3070 */
[----:B------:R-:W-:Y:S01]  /*9b10*/  ISETP.LE.U32.AND P4, PT, R2, UR13, PT ;  /* 0x0000000d02007c0c */ /* 0x000fe2000bf83070 */
[----:B------:R-:W-:-:S04]  /*9b20*/  IMAD.WIDE.U32 R2, R9, -0x2daee0ad, RZ ;  /* 0xd2511f5309027825 */ /* 0x000fc800078e00ff */
[----:B------:R-:W-:Y:S01]  /*9b30*/  FADD.FTZ R11, R10, R11 ;  /* 0x0000000b0a0b7221 */ /* 0x000fe20000010000 */
[----:B------:R-:W-:Y:S01]  /*9b40*/  FADD.FTZ R14, R14, R8 ;  /* 0x000000080e0e7221 */ /* 0x000fe20000010000 */
[----:B-1----:R-:W-:Y:S01]  /*9b50*/  FADD.FTZ R10, R0, R18 ;  /* 0x00000012000a7221 */ /* 0x002fe20000010000 */
[----:B--2---:R-:W-:Y:S02]  /*9b60*/  F2FP.BF16.F32.PACK_AB R8, R6, R0 ;  /* 0x000000000608723e */ /* 0x004fe400000010ff */
[----:B------:R-:W-:Y:S01]  /*9b70*/  LOP3.LUT R0, R3, UR26, R12, 0x96, !PT ;  /* 0x0000001a03007c12 */ /* 0x000fe2000f8e960c */
[----:B------:R-:W-:Y:S01]  /*9b80*/  IMAD.MOV.U32 R189, RZ, RZ, R52 ;  /* 0x000000ffffbd7224 */ /* 0x000fe200078e0034 */
[----:B------:R-:W-:Y:S01]  /*9b90*/  PRMT R176, R8, 0x7610, R176 ;  /* 0x0000761008b07816 */ /* 0x000fe200000000b0 */
[----:B------:R-:W-:Y:S01]  /*9ba0*/  IMAD.MOV.U32 R52, RZ, RZ, R233 ;  /* 0x000000ffff347224 */ /* 0x000fe200078e00e9 */
[----:B------:R-:W-:Y:S01]  /*9bb0*/  LOP3.LUT R7, R0, 0xffff, RZ, 0xc0, !PT ;  /* 0x0000ffff00077812 */ /* 0x000fe200078ec0ff */
[----:B------:R-:W-:Y:S01]  /*9bc0*/  MUFU.EX2 R9, R116 ;  /* 0x0000007400097308 */ /* 0x000fe20000000800 */
[----:B------:R-:W-:-:S02]  /*9bd0*/  PRMT R175, R8, 0x7632, R175 ;  /* 0x0000763208af7816 */ /* 0x000fc400000000af */
[----:B------:R-:W-:Y:S01]  /*9be0*/  SHF.R.U32.HI R7, RZ, 0x8, R7 ;  /* 0x00000008ff077819 */ /* 0x000fe20000011607 */
[----:B------:R-:W-:-:S04]  /*9bf0*/  @!P1 HFMA2.BF16_V2 R54, -RZ.H0_H0, RZ.H0_H0, -R176.H0_H0 ;  /* 0x200000ffff369231 */ /* 0x000fc800003409b0 */
[----:B------:R-:W1:Y:S01]  /*9c00*/  MUFU.EX2 R233, R128 ;  /* 0x0000008000e97308 */ /* 0x000e620000000800 */
[----:B------:R-:W-:Y:S01]  /*9c10*/  IMAD.MOV.U32 R117, RZ, RZ, R93 ;  /* 0x000000ffff757224 */ /* 0x000fe200078e005d */
[----:B------:R-:W-:Y:S01]  /*9c20*/  LOP3.LUT R7, R7, 0xffff, RZ, 0xc0, !PT ;  /* 0x0000ffff07077812 */ /* 0x000fe200078ec0ff */
[----:B------:R-:W-:Y:S01]  /*9c30*/  IMAD.MOV.U32 R93, RZ, RZ, R37 ;  /* 0x000000ffff5d7224 */ /* 0x000fe200078e0025 */
[----:B------:R-:W-:Y:S01]  /*9c40*/  PRMT R37, R176, 0x5410, R175 ;  /* 0x00005410b0257816 */ /* 0x000fe200000000af */
[----:B------:R-:W-:Y:S01]  /*9c50*/  @!P4 HFMA2.BF16_V2 R55, -RZ.H0_H0, RZ.H0_H0, -R175.H0_H0 ;  /* 0x200000ffff37c231 */ /* 0x000fe200003409af */
[----:B------:R-:W-:Y:S02]  /*9c60*/  @!P1 PRMT R176, R54, 0x5410, RZ ;  /* 0x0000541036b09816 */ /* 0x000fe400000000ff */
[----:B------:R-:W-:Y:S01]  /*9c70*/  ISETP.LE.U32.AND P1, PT, R7, UR13, PT ;  /* 0x0000000d07007c0c */ /* 0x000fe2000bf23070 */
[----:B------:R-:W-:Y:S01]  /*9c80*/  FADD.FTZ R7, R6, R10 ;  /* 0x0000000a06077221 */ /* 0x000fe20000010000 */
[----:B------:R-:W-:-:S02]  /*9c90*/  LOP3.LUT R6, R0, 0xff, RZ, 0xc0, !PT ;  /* 0x000000ff00067812 */ /* 0x000fc400078ec0ff */
[----:B------:R-:W-:Y:S02]  /*9ca0*/  @!P4 PRMT R175, R55, 0x5410, RZ ;  /* 0x0000541037afc816 */ /* 0x000fe400000000ff */
[----:B------:R-:W-:Y:S02]  /*9cb0*/  ISETP.LE.U32.AND P4, PT, R6, UR13, PT ;  /* 0x0000000d06007c0c */ /* 0x000fe4000bf83070 */
[C---:B------:R-:W-:Y:S02]  /*9cc0*/  PRMT R174, R68.reuse, 0x7610, R174 ;  /* 0x0000761044ae7816 */ /* 0x040fe400000000ae */
[----:B-1----:R-:W-:Y:S01]  /*9cd0*/  F2FP.BF16.F32.PACK_AB R6, R233, R9 ;  /* 0x00000009e906723e */ /* 0x002fe200000010ff */
[----:B------:R-:W-:Y:S01]  /*9ce0*/  IMAD.MOV.U32 R47, RZ, RZ, R95 ;  /* 0x000000ffff2f7224 */ /* 0x000fe200078e005f */
[----:B------:R-:W-:Y:S01]  /*9cf0*/  PRMT R137, R68, 0x7632, R137 ;  /* 0x0000763244897816 */ /* 0x000fe20000000089 */
[----:B------:R-:W-:Y:S01]  /*9d00*/  @!P6 HFMA2.BF16_V2 R56, -RZ.H0_H0, RZ.H0_H0, -R174.H0_H0 ;  /* 0x200000ffff38e231 */ /* 0x000fe200003409ae */
[C---:B------:R-:W-:Y:S01]  /*9d10*/  PRMT R135, R6.reuse, 0x7632, R135 ;  /* 0x0000763206877816 */ /* 0x040fe20000000087 */
[----:B------:R-:W-:Y:S01]  /*9d20*/  IMAD.MOV.U32 R95, RZ, RZ, R79 ;  /* 0x000000ffff5f7224 */ /* 0x000fe200078e004f */
[----:B------:R-:W-:Y:S01]  /*9d30*/  PRMT R136, R6, 0x7610, R136 ;  /* 0x0000761006887816 */ /* 0x000fe20000000088 */
[----:B------:R-:W-:Y:S01]  /*9d40*/  IMAD.MOV.U32 R79, RZ, RZ, R76 ;  /* 0x000000ffff4f7224 */ /* 0x000fe200078e004c */
[----:B------:R-:W-:Y:S01]  /*9d50*/  LOP3.LUT R6, R2, 0xff, RZ, 0xc0, !PT ;  /* 0x000000ff02067812 */ /* 0x000fe200078ec0ff */
[----:B------:R-:W-:Y:S01]  /*9d60*/  IMAD.MOV.U32 R97, RZ, RZ, R73 ;  /* 0x000000ffff617224 */ /* 0x000fe200078e0049 */
[----:B------:R-:W-:Y:S01]  /*9d70*/  PRMT R18, R174, 0x5410, R137 ;  /* 0x00005410ae127816 */ /* 0x000fe20000000089 */
[----:B------:R-:W-:-:S02]  /*9d80*/  IMAD.MOV.U32 R76, RZ, RZ, R236 ;  /* 0x000000ffff4c7224 */ /* 0x000fc400078e00ec */
[----:B------:R-:W-:Y:S01]  /*9d90*/  IMAD.MOV.U32 R73, RZ, RZ, R237 ;  /* 0x000000ffff497224 */ /* 0x000fe200078e00ed */
[----:B------:R-:W-:Y:S01]  /*9da0*/  MUFU.EX2 R236, R132 ;  /* 0x0000008400ec7308 */ /* 0x000fe20000000800 */
[----:B------:R-:W-:Y:S01]  /*9db0*/  @!P1 HFMA2.BF16_V2 R57, -RZ.H0_H0, RZ.H0_H0, -R135.H0_H0 ;  /* 0x200000ffff399231 */ /* 0x000fe20000340987 */
[----:B------:R-:W-:Y:S02]  /*9dc0*/  @!P6 PRMT R174, R56, 0x5410, RZ ;  /* 0x0000541038aee816 */ /* 0x000fe400000000ff */
[----:B------:R-:W-:-:S04]  /*9dd0*/  ISETP.LE.U32.AND P6, PT, R6, UR13, PT ;  /* 0x0000000d06007c0c */ /* 0x000fc8000bfc3070 */
[----:B------:R-:W1:Y:S01]  /*9de0*/  MUFU.EX2 R237, R129 ;  /* 0x0000008100ed7308 */ /* 0x000e620000000800 */
[--C-:B------:R-:W-:Y:S02]  /*9df0*/  SHF.R.U32.HI R6, RZ, 0x18, R2.reuse ;  /* 0x00000018ff067819 */ /* 0x100fe40000011602 */
[----:B------:R-:W-:Y:S02]  /*9e00*/  LOP3.LUT R3, R2, 0xffff, RZ, 0xc0, !PT ;  /* 0x0000ffff02037812 */ /* 0x000fe400078ec0ff */
[----:B------:R-:W-:Y:S02]  /*9e10*/  PRMT R65, R136, 0x5410, R135 ;  /* 0x0000541088417816 */ /* 0x000fe40000000087 */
[----:B------:R-:W-:Y:S02]  /*9e20*/  @!P1 PRMT R135, R57, 0x5410, RZ ;  /* 0x0000541039879816 */ /* 0x000fe400000000ff */
[----:B------:R-:W-:Y:S02]  /*9e30*/  SHF.R.U32.HI R2, RZ, 0x10, R2 ;  /* 0x00000010ff027819 */ /* 0x000fe40000011602 */
[----:B------:R-:W-:-:S02]  /*9e40*/  ISETP.LE.U32.AND P1, PT, R6, UR13, PT ;  /* 0x0000000d06007c0c */ /* 0x000fc4000bf23070 */
[----:B------:R-:W-:Y:S01]  /*9e50*/  SHF.R.U32.HI R6, RZ, 0x8, R3 ;  /* 0x00000008ff067819 */ /* 0x000fe20000011603 */
[----:B------:R-:W-:Y:S01]  /*9e60*/  @!P5 HFMA2.BF16_V2 R59, -RZ.H0_H0, RZ.H0_H0, -R137.H0_H0 ;  /* 0x200000ffff3bd231 */ /* 0x000fe20000340989 */
[----:B------:R-:W-:Y:S02]  /*9e70*/  LOP3.LUT R3, R2, 0xff, RZ, 0xc0, !PT ;  /* 0x000000ff02037812 */ /* 0x000fe400078ec0ff */
[----:B------:R-:W-:Y:S02]  /*9e80*/  LOP3.LUT R2, R6, 0xffff, RZ, 0xc0, !PT ;  /* 0x0000ffff06027812 */ /* 0x000fe400078ec0ff */
[----:B------:R-:W-:Y:S02]  /*9e90*/  @!P5 PRMT R137, R59, 0x5410, RZ ;  /* 0x000054103b89d816 */ /* 0x000fe400000000ff */
[----:B------:R-:W-:Y:S02]  /*9ea0*/  ISETP.LE.U32.AND P5, PT, R2, UR13, PT ;  /* 0x0000000d02007c0c */ /* 0x000fe4000bfa3070 */
[----:B-1----:R-:W-:Y:S01]  /*9eb0*/  F2FP.BF16.F32.PACK_AB R2, R237, R236 ;  /* 0x000000eced02723e */ /* 0x002fe200000010ff */
[----:B------:R-:W-:-:S03]  /*9ec0*/  IMAD.MOV.U32 R54, RZ, RZ, R234 ;  /* 0x000000ffff367224 */ /* 0x000fc600078e00ea */
[----:B------:R-:W-:Y:S01]  /*9ed0*/  PRMT R134, R2, 0x7610, R134 ;  /* 0x0000761002867816 */ /* 0x000fe20000000086 */
[----:B------:R-:W-:Y:S01]  /*9ee0*/  IMAD.MOV.U32 R55, RZ, RZ, R235 ;  /* 0x000000ffff377224 */ /* 0x000fe200078e00eb */
[----:B------:R1:W-:Y:S03]  /*9ef0*/  MUFU.EX2 R234, R133 ;  /* 0x0000008500ea7308 */ /* 0x0003e60000000800 */
[----:B------:R-:W-:-:S05]  /*9f00*/  @!P6 HFMA2.BF16_V2 R60, -RZ.H0_H0, RZ.H0_H0, -R134.H0_H0 ;  /* 0x200000ffff3ce231 */ /* 0x000fca0000340986 */
[----:B------:R-:W2:Y:S01]  /*9f10*/  MUFU.EX2 R235, R140 ;  /* 0x0000008c00eb7308 */ /* 0x000ea20000000800 */
[----:B------:R-:W-:Y:S01]  /*9f20*/  @!P4 HFMA2.BF16_V2 R58, -RZ.H0_H0, RZ.H0_H0, -R136.H0_H0 ;  /* 0x200000ffff3ac231 */ /* 0x000fe20000340988 */
[----:B-1----:R-:W-:Y:S02]  /*9f30*/  PRMT R133, R2, 0x7632, R133 ;  /* 0x0000763202857816 */ /* 0x002fe40000000085 */
[----:B------:R-:W-:Y:S02]  /*9f40*/  SHF.R.U32.HI R2, RZ, 0x18, R4 ;  /* 0x00000018ff027819 */ /* 0x000fe40000011604 */
[----:B------:R-:W-:Y:S02]  /*9f50*/  PRMT R64, R134, 0x5410, R133 ;  /* 0x0000541086407816 */ /* 0x000fe40000000085 */
[----:B------:R-:W-:Y:S02]  /*9f60*/  @!P6 PRMT R134, R60, 0x5410, RZ ;  /* 0x000054103c86e816 */ /* 0x000fe400000000ff */
[----:B------:R-:W-:-:S02]  /*9f70*/  ISETP.LE.U32.AND P6, PT, R2, UR13, PT ;  /* 0x0000000d02007c0c */ /* 0x000fc4000bfc3070 */
[----:B------:R-:W-:Y:S01]  /*9f80*/  SHF.R.U32.HI R2, RZ, 0x10, R4 ;  /* 0x00000010ff027819 */ /* 0x000fe20000011604 */
[----:B------:R-:W-:Y:S01]  /*9f90*/  @!P5 HFMA2.BF16_V2 R61, -RZ.H0_H0, RZ.H0_H0, -R133.H0_H0 ;  /* 0x200000ffff3dd231 */ /* 0x000fe20000340985 */
[----:B------:R-:W-:Y:S02]  /*9fa0*/  @!P4 PRMT R136, R58, 0x5410, RZ ;  /* 0x000054103a88c816 */ /* 0x000fe400000000ff */
[----:B------:R-:W-:Y:S02]  /*9fb0*/  ISETP.LE.U32.AND P4, PT, R3, UR13, PT ;  /* 0x0000000d03007c0c */ /* 0x000fe4000bf83070 */
[----:B------:R-:W-:Y:S01]  /*9fc0*/  LOP3.LUT R2, R2, 0xff, RZ, 0xc0, !PT ;  /* 0x000000ff02027812 */ /* 0x000fe200078ec0ff */
[----:B------:R-:W-:Y:S01]  /*9fd0*/  IMAD.MOV.U32 R42, RZ, RZ, R72 ;  /* 0x000000ffff2a7224 */ /* 0x000fe200078e0048 */
[----:B------:R-:W-:Y:S02]  /*9fe0*/  @!P5 PRMT R133, R61, 0x5410, RZ ;  /* 0x000054103d85d816 */ /* 0x000fe400000000ff */
[----:B--2---:R-:W-:Y:S01]  /*9ff0*/  F2FP.BF16.F32.PACK_AB R3, R235, R234 ;  /* 0x000000eaeb03723e */ /* 0x004fe200000010ff */
[----:B------:R-:W-:Y:S01]  /*a000*/  IMAD.MOV.U32 R72, RZ, RZ, R211 ;  /* 0x000000ffff487224 */ /* 0x000fe200078e00d3 */
[----:B------:R-:W-:Y:S01]  /*a010*/  ISETP.LE.U32.AND P5, PT, R2, UR13, PT ;  /* 0x0000000d02007c0c */ /* 0x000fe2000bfa3070 */
[----:B------:R-:W-:Y:S01]  /*a020*/  MUFU.EX2 R211, R144 ;  /* 0x0000009000d37308 */ /* 0x000fe20000000800 */
[----:B------:R-:W-:-:S02]  /*a030*/  PRMT R132, R3, 0x7610, R132 ;  /* 0x0000761003847816 */ /* 0x000fc40000000084 */
[----:B------:R-:W-:-:S05]  /*a040*/  PRMT R35, R3, 0x7632, R35 ;  /* 0x0000763203237816 */ /* 0x000fca0000000023 */
[----:B------:R-:W1:Y:S01]  /*a050*/  MUFU.EX2 R2, R141 ;  /* 0x0000008d00027308 */ /* 0x000e620000000800 */
[----:B------:R-:W-:Y:S01]  /*a060*/  SHF.R.U32.HI R3, RZ, 0x10, R0 ;  /* 0x00000010ff037819 */ /* 0x000fe20000011600 */
[----:B------:R-:W-:Y:S01]  /*a070*/  @!P4 HFMA2.BF16_V2 R62, -RZ.H0_H0, RZ.H0_H0, -R132.H0_H0 ;  /* 0x200000ffff3ec231 */ /* 0x000fe20000340984 */
[----:B------:R-:W-:Y:S02]  /*a080*/  PRMT R51, R132, 0x5410, R35 ;  /* 0x0000541084337816 */ /* 0x000fe40000000023 */
[----:B------:R-:W-:Y:S02]  /*a090*/  LOP3.LUT R3, R3, 0xff, RZ, 0xc0, !PT ;  /* 0x000000ff03037812 */ /* 0x000fe400078ec0ff */
[----:B------:R-:W-:Y:S02]  /*a0a0*/  @!P4 PRMT R132, R62, 0x5410, RZ ;  /* 0x000054103e84c816 */ /* 0x000fe400000000ff */
[----:B------:R-:W-:Y:S01]  /*a0b0*/  ISETP.LE.U32.AND P4, PT, R3, UR13, PT ;  /* 0x0000000d03007c0c */ /* 0x000fe2000bf83070 */
[----:B------:R-:W-:-:S02]  /*a0c0*/  IMAD.MOV.U32 R188, RZ, RZ, R74 ;  /* 0x000000ffffbc7224 */ /* 0x000fc400078e004a */
[----:B------:R-:W-:Y:S02]  /*a0d0*/  IMAD.MOV.U32 R74, RZ, RZ, R247 ;  /* 0x000000ffff4a7224 */ /* 0x000fe400078e00f7 */
[----:B------:R-:W-:Y:S01]  /*a0e0*/  FADD.FTZ R6, R34, R14 ;  /* 0x0000000e22067221 */ /* 0x000fe20000010000 */
[----:B-1----:R-:W-:Y:S01]  /*a0f0*/  FADD.FTZ R247, R2, R101 ;  /* 0x0000006502f77221 */ /* 0x002fe20000010000 */
[----:B------:R-:W-:Y:S01]  /*a100*/  F2FP.BF16.F32.PACK_AB R2, R211, R2 ;  /* 0x00000002d302723e */ /* 0x000fe200000010ff */
[----:B------:R-:W-:Y:S02]  /*a110*/  @!P1 HFMA2.BF16_V2 R63, -RZ.H0_H0, RZ.H0_H0, -R35.H0_H0 ;  /* 0x200000ffff3f9231 */ /* 0x000fe40000340923 */
[----:B------:R-:W-:Y:S01]  /*a120*/  IMAD.MOV.U32 R46, RZ, RZ, R94 ;  /* 0x000000ffff2e7224 */ /* 0x000fe200078e005e */
[----:B------:R-:W-:Y:S02]  /*a130*/  SHF.R.U32.HI R0, RZ, 0x18, R0 ;  /* 0x00000018ff007819 */ /* 0x000fe40000011600 */
[----:B------:R-:W-:Y:S01]  /*a140*/  PRMT R34, R2, 0x7632, R34 ;  /* 0x0000763202227816 */ /* 0x000fe20000000022 */
[----:B------:R-:W-:Y:S01]  /*a150*/  @!P4 HFMA2.BF16_V2 R66, -RZ.H0_H0, RZ.H0_H0, -R2.H0_H0 ;  /* 0x200000ffff42c231 */ /* 0x000fe20000340902 */
[----:B------:R-:W-:-:S02]  /*a160*/  @!P1 PRMT R35, R63, 0x5410, RZ ;  /* 0x000054103f239816 */ /* 0x000fc400000000ff */
[C---:B------:R-:W-:Y:S02]  /*a170*/  @P4 PRMT R187, R2.reuse, 0x7610, R187 ;  /* 0x0000761002bb4816 */ /* 0x040fe400000000bb */
[----:B------:R-:W-:Y:S02]  /*a180*/  PRMT R50, R2, 0x5410, R34 ;  /* 0x0000541002327816 */ /* 0x000fe40000000022 */
[----:B------:R-:W-:Y:S02]  /*a190*/  ISETP.LE.U32.AND P1, PT, R0, UR13, PT ;  /* 0x0000000d00007c0c */ /* 0x000fe4000bf23070 */
[----:B------:R-:W-:Y:S02]  /*a1a0*/  LOP3.LUT R2, R149, UR38, R250, 0x96, !PT ;  /* 0x0000002695027c12 */ /* 0x000fe4000f8e96fa */
[----:B------:R-:W-:Y:S01]  /*a1b0*/  LOP3.LUT R0, R55, UR7, R46, 0x96, !PT ;  /* 0x0000000737007c12 */ /* 0x000fe2000f8e962e */
[----:B------:R-:W-:Y:S02]  /*a1c0*/  IMAD.MOV.U32 R41, RZ, RZ, R78 ;  /* 0x000000ffff297224 */ /* 0x000fe400078e004e */
[----:B------:R-:W-:-:S02]  /*a1d0*/  IMAD.MOV.U32 R40, RZ, RZ, R75 ;  /* 0x000000ffff287224 */ /* 0x000fc400078e004b */
[----:B------:R-:W-:Y:S02]  /*a1e0*/  IMAD.MOV.U32 R78, RZ, RZ, R239 ;  /* 0x000000ffff4e7224 */ /* 0x000fe400078e00ef */
[----:B------:R-:W-:Y:S02]  /*a1f0*/  IMAD.MOV.U32 R75, RZ, RZ, R238 ;  /* 0x000000ffff4b7224 */ /* 0x000fe400078e00ee */
[----:B------:R-:W-:-:S04]  /*a200*/  IMAD.WIDE.U32 R2, R2, -0x2daee0ad, RZ ;  /* 0xd2511f5302027825 */ /* 0x000fc800078e00ff */
[----:B------:R-:W-:Y:S01]  /*a210*/  IMAD.WIDE.U32 R238, R0, -0x326172a9, RZ ;  /* 0xcd9e8d5700ee7825 */ /* 0x000fe200078e00ff */
[----:B------:R-:W-:Y:S01]  /*a220*/  LOP3.LUT R0, R3, UR36, R54, 0x96, !PT ;  /* 0x0000002403007c12 */ /* 0x000fe2000f8e9636 */
[----:B------:R-:W-:Y:S03]  /*a230*/  STG.E.U16 desc[UR24][R20.64+-0x40], R27 ;  /* 0xffffc01b14007986 */ /* 0x000fe6000c101518 */
[----:B------:R-:W-:Y:S01]  /*a240*/  LOP3.LUT R3, R239, UR37, R148, 0x96, !PT ;  /* 0x00000025ef037c12 */ /* 0x000fe2000f8e9694 */
[----:B------:R-:W-:Y:S01]  /*a250*/  IMAD.MOV.U32 R96, RZ, RZ, R92 ;  /* 0x000000ffff607224 */ /* 0x000fe200078e005c */
[----:B------:R-:W-:Y:S01]  /*a260*/  STG.E.U16 desc[UR24][R20.64+-0x3e], R24 ;  /* 0xffffc21814007986 */ /* 0x000fe2000c101518 */
[----:B------:R-:W-:Y:S02]  /*a270*/  IMAD.MOV.U32 R92, RZ, RZ, R248 ;  /* 0x000000ffff5c7224 */ /* 0x000fe400078e00f8 */
[----:B------:R-:W-:Y:S01]  /*a280*/  FADD.FTZ R11, R17, R11 ;  /* 0x0000000b110b7221 */ /* 0x000fe20000010000 */
[----:B------:R-:W-:Y:S01]  /*a290*/  FADD.FTZ R248, R9, R7 ;  /* 0x0000000709f87221 */ /* 0x000fe20000010000 */
[----:B------:R1:W-:Y:S01]  /*a2a0*/  STG.E.U16 desc[UR24][R32.64+-0x40], R26 ;  /* 0xffffc01a20007986 */ /* 0x0003e2000c101518 */
[----:B------:R-:W-:-:S02]  /*a2b0*/  IMAD.MOV.U32 R94, RZ, RZ, R77 ;  /* 0x000000ffff5e7224 */ /* 0x000fc400078e004d */
[----:B------:R-:W-:Y:S02]  /*a2c0*/  IMAD.MOV.U32 R77, RZ, RZ, R249 ;  /* 0x000000ffff4d7224 */ /* 0x000fe400078e00f9 */
[----:B------:R-:W-:Y:S01]  /*a2d0*/  FADD.FTZ R249, R15, R11 ;  /* 0x0000000b0ff97221 */ /* 0x000fe20000010000 */
[----:B------:R-:W-:-:S04]  /*a2e0*/  IMAD.WIDE.U32 R10, R0, -0x326172a9, RZ ;  /* 0xcd9e8d57000a7825 */ /* 0x000fc800078e00ff */
[----:B-1----:R-:W-:Y:S01]  /*a2f0*/  FADD.FTZ R26, R19, R6 ;  /* 0x00000006131a7221 */ /* 0x002fe20000010000 */
        /* <DEDUP_REMOVED lines=10> */
[----:B------:R-:W-:Y:S01]  /*a3a0*/  IMAD.WIDE.U32 R2, R2, -0x326172a9, RZ ;  /* 0xcd9e8d5702027825 */ /* 0x000fe200078e00ff */
[----:B------:R-:W-:Y:S01]  /*a3b0*/  STG.E.U16 desc[UR24][R32.64+-0x3e], R25 ;  /* 0xffffc21920007986 */ /* 0x000fe2000c101518 */
[----:B------:R-:W-:-:S03]  /*a3c0*/  LOP3.LUT R8, R7, UR31, R8, 0x96, !PT ;  /* 0x0000001f07087c12 */ /* 0x000fc6000f8e9608 */
[----:B------:R-:W-:Y:S02]  /*a3d0*/  LOP3.LUT R0, R3, UR23, R6, 0x96, !PT ;  /* 0x0000001703007c12 */ /* 0x000fe4000f8e9606 */
[----:B------:R-:W-:Y:S01]  /*a3e0*/  SHF.R.U32.HI R6, RZ, 0x10, R2 ;  /* 0x00000010ff067819 */ /* 0x000fe20000011602 */
[----:B------:R1:W-:Y:S01]  /*a3f0*/  STG.E.U16 desc[UR24][R30.64+-0x40], R5 ;  /* 0xffffc0051e007986 */ /* 0x0003e2000c101518 */
[C---:B------:R-:W-:Y:S02]  /*a400*/  LOP3.LUT R3, R2.reuse, 0xffff, RZ, 0xc0, !PT ;  /* 0x0000ffff02037812 */ /* 0x040fe400078ec0ff */
[----:B------:R-:W-:Y:S01]  /*a410*/  LOP3.LUT R7, R2, 0xff, RZ, 0xc0, !PT ;  /* 0x000000ff02077812 */ /* 0x000fe200078ec0ff */
[----:B------:R2:W-:Y:S01]  /*a420*/  STG.E.U16 desc[UR24][R30.64+-0x3e], R13 ;  /* 0xffffc20d1e007986 */ /* 0x0005e2000c101518 */
[----:B------:R-:W-:-:S04]  /*a430*/  SHF.R.U32.HI R3, RZ, 0x8, R3 ;  /* 0x00000008ff037819 */ /* 0x000fc80000011603 */
[----:B------:R-:W-:Y:S02]  /*a440*/  PRMT R14, R7, 0x5410, R3 ;  /* 0x00005410070e7816 */ /* 0x000fe40000000003 */
[----:B------:R-:W-:Y:S02]  /*a450*/  PRMT R4, R113, 0x7610, R4 ;  /* 0x0000761071047816 */ /* 0x000fe40000000004 */
[----:B-1----:R-:W-:Y:S02]  /*a460*/  SHF.R.U32.HI R5, RZ, 0x18, R2 ;  /* 0x00000018ff057819 */ /* 0x002fe40000011602 */
[----:B------:R-:W-:-:S04]  /*a470*/  LOP3.LUT R2, R6, 0xff, RZ, 0xc0, !PT ;  /* 0x000000ff06027812 */ /* 0x000fc800078ec0ff */
[----:B--2---:R-:W-:Y:S02]  /*a480*/  PRMT R13, R2, 0x5410, R5 ;  /* 0x00005410020d7816 */ /* 0x004fe40000000005 */
[----:B------:R-:W-:-:S04]  /*a490*/  LOP3.LUT R2, R0, 0xffff, RZ, 0xc0, !PT ;  /* 0x0000ffff00027812 */ /* 0x000fc800078ec0ff */
[----:B------:R-:W-:Y:S02]  /*a4a0*/  SHF.R.U32.HI R3, RZ, 0x8, R2 ;  /* 0x00000008ff037819 */ /* 0x000fe40000011602 */
[----:B------:R-:W-:-:S04]  /*a4b0*/  LOP3.LUT R2, R0, 0xff, RZ, 0xc0, !PT ;  /* 0x000000ff00027812 */ /* 0x000fc800078ec0ff */
[----:B------:R-:W-:Y:S02]  /*a4c0*/  PRMT R11, R2, 0x5410, R3 ;  /* 0x00005410020b7816 */ /* 0x000fe40000000003 */
[----:B------:R-:W-:Y:S01]  /*a4d0*/  SHF.R.U32.HI R3, RZ, 0x10, R0 ;  /* 0x00000010ff037819 */ /* 0x000fe20000011600 */
[----:B------:R-:W-:Y:S01]  /*a4e0*/  @!P5 HFMA2.BF16_V2 R67, -RZ.H0_H0, RZ.H0_H0, -R4.H0_H0 ;  /* 0x200000ffff43d231 */ /* 0x000fe20000340904 */
[----:B------:R-:W-:Y:S02]  /*a4f0*/  PRMT R12, R113, 0x7632, R12 ;  /* 0x00007632710c7816 */ /* 0x000fe4000000000c */
[----:B------:R-:W-:Y:S02]  /*a500*/  SHF.R.U32.HI R2, RZ, 0x18, R0 ;  /* 0x00000018ff027819 */ /* 0x000fe40000011600 */
[----:B------:R-:W-:Y:S02]  /*a510*/  LOP3.LUT R0, R3, 0xff, RZ, 0xc0, !PT ;  /* 0x000000ff03007812 */ /* 0x000fe400078ec0ff */
[----:B------:R-:W-:-:S02]  /*a520*/  PRMT R17, R4, 0x5410, R12 ;  /* 0x0000541004117816 */ /* 0x000fc4000000000c */
[----:B------:R-:W-:Y:S02]  /*a530*/  @!P5 PRMT R4, R67, 0x5410, RZ ;  /* 0x000054104304d816 */ /* 0x000fe400000000ff */
[----:B------:R-:W-:Y:S01]  /*a540*/  PRMT R9, R0, 0x5410, R2 ;  /* 0x0000541000097816 */ /* 0x000fe20000000002 */
[----:B------:R-:W-:Y:S02]  /*a550*/  IMAD.WIDE.U32 R2, R8, -0x2daee0ad, RZ ;  /* 0xd2511f5308027825 */ /* 0x000fe400078e00ff */
[----:B------:R1:W-:Y:S02]  /*a560*/  STG.E.U16 desc[UR24][R28.64+-0x40], R4 ;  /* 0xffffc0041c007986 */ /* 0x0003e4000c101518 */
[----:B------:R-:W-:Y:S02]  /*a570*/  IMAD.U32 R0, RZ, RZ, UR13 ;  /* 0x0000000dff007e24 */ /* 0x000fe4000f8e00ff */
[----:B------:R-:W-:-:S05]  /*a580*/  IMAD.MOV.U32 R5, RZ, RZ, 0x7054 ;  /* 0x00007054ff057424 */ /* 0x000fca00078e00ff */
[----:B------:R-:W-:Y:S02]  /*a590*/  PRMT R0, R0, R5, UR13 ;  /* 0x0000000d00007e16 */ /* 0x000fe40008000005 */
[----:B-1----:R-:W-:-:S04]  /*a5a0*/  LOP3.LUT R4, R3, UR26, R10, 0x96, !PT ;  /* 0x0000001a03047c12 */ /* 0x002fc8000f8e960a */
[----:B------:R-:W-:-:S04]  /*a5b0*/  LOP3.LUT R5, R4, 0xffff, RZ, 0xc0, !PT ;  /* 0x0000ffff04057812 */ /* 0x000fc800078ec0ff */
[----:B------:R-:W-:Y:S02]  /*a5c0*/  SHF.R.U32.HI R6, RZ, 0x8, R5 ;  /* 0x00000008ff067819 */ /* 0x000fe40000011605 */
[----:B------:R-:W-:-:S04]  /*a5d0*/  LOP3.LUT R5, R4, 0xff, RZ, 0xc0, !PT ;  /* 0x000000ff04057812 */ /* 0x000fc800078ec0ff */
[----:B------:R-:W-:Y:S02]  /*a5e0*/  PRMT R7, R5, 0x5410, R6 ;  /* 0x0000541005077816 */ /* 0x000fe40000000006 */
[--C-:B------:R-:W-:Y:S02]  /*a5f0*/  SHF.R.U32.HI R6, RZ, 0x10, R4.reuse ;  /* 0x00000010ff067819 */ /* 0x100fe40000011604 */
[----:B------:R-:W-:Y:S02]  /*a600*/  SHF.R.U32.HI R5, RZ, 0x18, R4 ;  /* 0x00000018ff057819 */ /* 0x000fe40000011604 */
[----:B------:R-:W-:Y:S02]  /*a610*/  LOP3.LUT R4, R6, 0xff, RZ, 0xc0, !PT ;  /* 0x000000ff06047812 */ /* 0x000fe400078ec0ff */
[----:B------:R-:W-:Y:S02]  /*a620*/  LOP3.LUT R3, R2, 0xffff, RZ, 0xc0, !PT ;  /* 0x0000ffff02037812 */ /* 0x000fe400078ec0ff */
[----:B------:R-:W-:-:S02]  /*a630*/  PRMT R6, R4, 0x5410, R5 ;  /* 0x0000541004067816 */ /* 0x000fc40000000005 */
[----:B------:R-:W-:Y:S02]  /*a640*/  SHF.R.U32.HI R4, RZ, 0x8, R3 ;  /* 0x00000008ff047819 */ /* 0x000fe40000011603 */
[----:B------:R-:W-:-:S04]  /*a650*/  LOP3.LUT R3, R2, 0xff, RZ, 0xc0, !PT ;  /* 0x000000ff02037812 */ /* 0x000fc800078ec0ff */
[----:B------:R-:W-:Y:S02]  /*a660*/  PRMT R5, R3, 0x5410, R4 ;  /* 0x0000541003057816 */ /* 0x000fe40000000004 */
[--C-:B------:R-:W-:Y:S02]  /*a670*/  SHF.R.U32.HI R4, RZ, 0x10, R2.reuse ;  /* 0x00000010ff047819 */ /* 0x100fe40000011602 */
[----:B------:R-:W-:Y:S02]  /*a680*/  SHF.R.U32.HI R3, RZ, 0x18, R2 ;  /* 0x00000018ff037819 */ /* 0x000fe40000011602 */
[----:B------:R-:W-:-:S04]  /*a690*/  LOP3.LUT R2, R4, 0xff, RZ, 0xc0, !PT ;  /* 0x000000ff04027812 */ /* 0x000fc800078ec0ff */
[----:B------:R-:W-:Y:S02]  /*a6a0*/  PRMT R15, R2, 0x5410, R3 ;  /* 0x00005410020f7816 */ /* 0x000fe40000000003 */
[----:B------:R-:W-:-:S05]  /*a6b0*/  HSET2.LE.AND R2, R14, R0, PT ;  /* 0x000000000e027233 */ /* 0x000fca0003803000 */
[----:B------:R-:W-:Y:S02]  /*a6c0*/  LOP3.LUT R10, R2, R49, RZ, 0xc0, !PT ;  /* 0x00000031020a7212 */ /* 0x000fe400078ec0ff */
[--C-:B------:R-:W-:Y:S02]  /*a6d0*/  HSET2.LE.AND R2, R13, R0.reuse, PT ;  /* 0x000000000d027233 */ /* 0x100fe40003803000 */
[--C-:B------:R-:W-:Y:S01]  /*a6e0*/  HSET2.LE.AND R3, R11, R0.reuse, PT ;  /* 0x000000000b037233 */ /* 0x100fe20003803000 */
[----:B------:R-:W-:Y:S02]  /*a6f0*/  IMAD.MOV.U32 R43, RZ, RZ, R130 ;  /* 0x000000ffff2b7224 */ /* 0x000fe400078e0082 */
[----:B------:R-:W-:Y:S01]  /*a700*/  LOP3.LUT R11, R2, R48, RZ, 0xc0, !PT ;  /* 0x00000030020b7212 */ /* 0x000fe200078ec0ff */
[----:B------:R-:W-:Y:S01]  /*a710*/  IMAD.WIDE.U32 R24, R252, -0x326172a9, RZ ;  /* 0xcd9e8d57fc187825 */ /* 0x000fe200078e00ff */
[--C-:B------:R-:W-:Y:S02]  /*a720*/  HSET2.LE.AND R2, R5, R0.reuse, PT ;  /* 0x0000000005027233 */ /* 0x100fe40003803000 */
[----:B------:R-:W-:-:S03]  /*a730*/  HSET2.LE.AND R4, R9, R0, PT ;  /* 0x0000000009047233 */ /* 0x000fc60003803000 */
[----:B------:R-:W-:Y:S02]  /*a740*/  LOP3.LUT R130, R2, R36, RZ, 0xc0, !PT ;  /* 0x0000002402827212 */ /* 0x000fe400078ec0ff */
[----:B------:R-:W-:Y:S02]  /*a750*/  LOP3.LUT R2, R25, R43, RZ, 0x3c, !PT ;  /* 0x0000002b19027212 */ /* 0x000fe400078e3cff */
[----:B------:R-:W-:Y:S02]  /*a760*/  LOP3.LUT R8, R3, R145, RZ, 0xc0, !PT ;  /* 0x0000009103087212 */ /* 0x000fe400078ec0ff */
[----:B------:R-:W-:Y:S02]  /*a770*/  LOP3.LUT R9, R4, R53, RZ, 0xc0, !PT ;  /* 0x0000003504097212 */ /* 0x000fe400078ec0ff */
[--C-:B------:R-:W-:Y:S02]  /*a780*/  HSET2.LE.AND R4, R7, R0.reuse, PT ;  /* 0x0000000007047233 */ /* 0x100fe40003803000 */
[----:B------:R-:W-:Y:S01]  /*a790*/  HSET2.LE.AND R3, R6, R0, PT ;  /* 0x0000000006037233 */ /* 0x000fe20003803000 */
[----:B------:R-:W-:Y:S01]  /*a7a0*/  IMAD.WIDE.U32 R6, R2, -0x2daee0ad, RZ ;  /* 0xd2511f5302067825 */ /* 0x000fe200078e00ff */
[----:B------:R-:W-:Y:S03]  /*a7b0*/  STL.64 [R1+0x8], R24 ;  /* 0x0000081801007387 */ /* 0x000fe60000100a00 */
[----:B------:R-:W-:Y:S01]  /*a7c0*/  IMAD.MOV.U32 R62, RZ, RZ, R197 ;  /* 0x000000ffff3e7224 */ /* 0x000fe200078e00c5 */
[----:B------:R-:W-:Y:S04]  /*a7d0*/  STL.64 [R1], R6 ;  /* 0x0000000601007387 */ /* 0x000fe80000100a00 */
[----:B------:R-:W2:Y:S01]  /*a7e0*/  LDL.LU R197, [R1+0x138] ;  /* 0x0001380001c57983 */ /* 0x000ea20000300800 */
[----:B------:R-:W-:-:S03]  /*a7f0*/  IMAD.MOV.U32 R63, RZ, RZ, R199 ;  /* 0x000000ffff3f7224 */ /* 0x000fc600078e00c7 */
[----:B------:R-:W3:Y:S01]  /*a800*/  LDL.LU R199, [R1+0x134] ;  /* 0x0001340001c77983 */ /* 0x000ee20000300800 */
[----:B------:R-:W-:Y:S01]  /*a810*/  LOP3.LUT R2, R7, UR7, R46, 0x96, !PT ;  /* 0x0000000707027c12 */ /* 0x000fe2000f8e962e */
[----:B------:R-:W-:Y:S02]  /*a820*/  IMAD.MOV.U32 R45, RZ, RZ, R97 ;  /* 0x000000ffff2d7224 */ /* 0x000fe400078e0061 */
[----:B------:R-:W-:Y:S02]  /*a830*/  IMAD.MOV.U32 R43, RZ, RZ, R42 ;  /* 0x000000ffff2b7224 */ /* 0x000fe400078e002a */
[----:B------:R-:W-:Y:S02]  /*a840*/  IMAD.MOV.U32 R97, RZ, RZ, R94 ;  /* 0x000000ffff617224 */ /* 0x000fe400078e005e */
[----:B------:R-:W-:Y:S02]  /*a850*/  IMAD.MOV.U32 R42, RZ, RZ, R79 ;  /* 0x000000ffff2a7224 */ /* 0x000fe400078e004f */
[----:B------:R-:W-:-:S02]  /*a860*/  IMAD.MOV.U32 R79, RZ, RZ, R78 ;  /* 0x000000ffff4f7224 */ /* 0x000fc400078e004e */
[----:B------:R-:W-:Y:S02]  /*a870*/  IMAD.MOV.U32 R94, RZ, RZ, R74 ;  /* 0x000000ffff5e7224 */ /* 0x000fe400078e004a */
[----:B------:R-:W-:Y:S02]  /*a880*/  @!P6 HFMA2.BF16_V2 R70, -RZ.H0_H0, RZ.H0_H0, -R12.H0_H0 ;  /* 0x200000ffff46e231 */ /* 0x000fe4000034090c */
[----:B------:R-:W-:Y:S02]  /*a890*/  IMAD.MOV.U32 R78, RZ, RZ, R75 ;  /* 0x000000ffff4e7224 */ /* 0x000fe400078e004b */
[----:B------:R-:W-:Y:S02]  /*a8a0*/  IMAD.MOV.U32 R74, RZ, RZ, R72 ;  /* 0x000000ffff4a7224 */ /* 0x000fe400078e0048 */
[----:B------:R-:W-:Y:S02]  /*a8b0*/  IMAD.MOV.U32 R75, RZ, RZ, R243 ;  /* 0x000000ffff4b7224 */ /* 0x000fe400078e00f3 */
[----:B------:R-:W-:-:S02]  /*a8c0*/  IMAD.MOV.U32 R72, RZ, RZ, R242 ;  /* 0x000000ffff487224 */ /* 0x000fc400078e00f2 */
[----:B------:R-:W-:Y:S01]  /*a8d0*/  IMAD.WIDE.U32 R242, R2, -0x326172a9, RZ ;  /* 0xcd9e8d5702f27825 */ /* 0x000fe200078e00ff */
[----:B------:R-:W-:Y:S02]  /*a8e0*/  LOP3.LUT R129, R3, R38, RZ, 0xc0, !PT ;  /* 0x0000002603817212 */ /* 0x000fe400078ec0ff */
[----:B------:R-:W-:Y:S02]  /*a8f0*/  @!P6 PRMT R12, R70, 0x5410, RZ ;  /* 0x00005410460ce816 */ /* 0x000fe400000000ff */
[----:B------:R-:W-:Y:S02]  /*a900*/  LOP3.LUT R3, R149, UR38, R24, 0x96, !PT ;  /* 0x0000002695037c12 */ /* 0x000fe4000f8e9618 */
[----:B------:R-:W-:Y:S01]  /*a910*/  LOP3.LUT R2, R243, UR37, R148, 0x96, !PT ;  /* 0x00000025f3027c12 */ /* 0x000fe2000f8e9694 */
[----:B------:R1:W-:Y:S01]  /*a920*/  STG.E.U16 desc[UR24][R28.64+-0x3e], R12 ;  /* 0xffffc20c1c007986 */ /* 0x0003e2000c101518 */
[----:B------:R-:W-:Y:S01]  /*a930*/  LOP3.LUT R128, R4, R44, RZ, 0xc0, !PT ;  /* 0x0000002c04807212 */ /* 0x000fe200078ec0ff */
[----:B------:R-:W-:-:S05]  /*a940*/  IMAD.WIDE.U32 R4, R3, -0x2daee0ad, RZ ;  /* 0xd2511f5303047825 */ /* 0x000fca00078e00ff */
[----:B------:R-:W-:Y:S01]  /*a950*/  LOP3.LUT R3, R5, UR36, R6, 0x96, !PT ;  /* 0x0000002405037c12 */ /* 0x000fe2000f8e9606 */
[----:B-1----:R-:W-:-:S05]  /*a960*/  IMAD.WIDE.U32 R12, R2, -0x2daee0ad, RZ ;  /* 0xd2511f53020c7825 */ /* 0x002fca00078e00ff */
[----:B------:R-:W-:Y:S01]  /*a970*/  LOP3.LUT R2, R13, UR34, R4, 0x96, !PT ;  /* 0x000000220d027c12 */ /* 0x000fe2000f8e9604 */
[----:B------:R-:W-:-:S04]  /*a980*/  IMAD.WIDE.U32 R4, R3, -0x326172a9, RZ ;  /* 0xcd9e8d5703047825 */ /* 0x000fc800078e00ff */
[----:B------:R-:W-:Y:S01]  /*a990*/  IMAD.WIDE.U32 R6, R2, -0x326172a9, RZ ;  /* 0xcd9e8d5702067825 */ /* 0x000fe200078e00ff */
[----:B------:R-:W-:-:S04]  /*a9a0*/  LOP3.LUT R2, R5, UR35, R242, 0x96, !PT ;  /* 0x0000002305027c12 */ /* 0x000fc8000f8e96f2 */
[----:B------:R-:W-:Y:S01]  /*a9b0*/  LOP3.LUT R3, R7, UR33, R4, 0x96, !PT ;  /* 0x0000002107037c12 */ /* 0x000fe2000f8e9604 */
[----:B------:R-:W-:Y:S01]  /*a9c0*/  IMAD.WIDE.U32 R4, R2, -0x2daee0ad, RZ ;  /* 0xd2511f5302047825 */ /* 0x000fe200078e00ff */
[----:B------:R-:W-:-:S03]  /*a9d0*/  HSET2.LE.AND R2, R15, R0, PT ;  /* 0x000000000f027233 */ /* 0x000fc60003803000 */
[----:B------:R-:W-:Y:S01]  /*a9e0*/  IMAD.WIDE.U32 R24, R3, -0x2daee0ad, RZ ;  /* 0xd2511f5303187825 */ /* 0x000fe200078e00ff */
[----:B------:R-:W-:-:S04]  /*a9f0*/  LOP3.LUT R5, R5, UR32, R12, 0x96, !PT ;  /* 0x0000002005057c12 */ /* 0x000fc8000f8e960c */
[----:B------:R-:W-:Y:S01]  /*aa00*/  LOP3.LUT R4, R25, UR30, R4, 0x96, !PT ;  /* 0x0000001e19047c12 */ /* 0x000fe2000f8e9604 */
[----:B------:R-:W-:Y:S01]  /*aa10*/  IMAD.MOV.U32 R61, RZ, RZ, R131 ;  /* 0x000000ffff3d7224 */ /* 0x000fe200078e0083 */
[----:B------:R-:W-:Y:S01]  /*aa20*/  LOP3.LUT R131, R2, R16, RZ, 0xc0, !PT ;  /* 0x0000001002837212 */ /* 0x000fe200078ec0ff */
[----:B------:R-:W-:Y:S01]  /*aa30*/  IMAD.WIDE.U32 R2, R5, -0x326172a9, RZ ;  /* 0xcd9e8d5705027825 */ /* 0x000fe200078e00ff */
[----:B------:R1:W-:Y:S03]  /*aa40*/  STG.E.U16 desc[UR24][R20.64+-0x2e], R22 ;  /* 0xffffd21614007986 */ /* 0x0003e6000c101518 */
[----:B------:R-:W-:-:S05]  /*aa50*/  IMAD.WIDE.U32 R4, R4, -0x326172a9, RZ ;  /* 0xcd9e8d5704047825 */ /* 0x000fca00078e00ff */
[----:B------:R-:W-:Y:S02]  /*aa60*/  LOP3.LUT R2, R5, UR23, R2, 0x96, !PT ;  /* 0x0000001705027c12 */ /* 0x000fe4000f8e9602 */
[C---:B------:R-:W-:Y:S02]  /*aa70*/  LOP3.LUT R7, R4.reuse, 0xff, RZ, 0xc0, !PT ;  /* 0x000000ff04077812 */ /* 0x040fe400078ec0ff */
[----:B-1----:R-:W-:Y:S02]  /*aa80*/  LOP3.LUT R22, R3, UR31, R6, 0x96, !PT ;  /* 0x0000001f03167c12 */ /* 0x002fe4000f8e9606 */
[----:B------:R-:W-:Y:S02]  /*aa90*/  LOP3.LUT R3, R4, 0xffff, RZ, 0xc0, !PT ;  /* 0x0000ffff04037812 */ /* 0x000fe400078ec0ff */
[--C-:B------:R-:W-:Y:S02]  /*aaa0*/  SHF.R.U32.HI R5, RZ, 0x10, R4.reuse ;  /* 0x00000010ff057819 */ /* 0x100fe40000011604 */
[----:B------:R-:W-:-:S02]  /*aab0*/  SHF.R.U32.HI R6, RZ, 0x18, R4 ;  /* 0x00000018ff067819 */ /* 0x000fc40000011604 */
[----:B------:R-:W-:Y:S02]  /*aac0*/  SHF.R.U32.HI R4, RZ, 0x8, R3 ;  /* 0x00000008ff047819 */ /* 0x000fe40000011603 */
[----:B------:R-:W-:-:S04]  /*aad0*/  LOP3.LUT R3, R5, 0xff, RZ, 0xc0, !PT ;  /* 0x000000ff05037812 */ /* 0x000fc800078ec0ff */
[----:B------:R-:W-:Y:S02]  /*aae0*/  PRMT R6, R3, 0x5410, R6 ;  /* 0x0000541003067816 */ /* 0x000fe40000000006 */
[C---:B------:R-:W-:Y:S02]  /*aaf0*/  LOP3.LUT R3, R2.reuse, 0xffff, RZ, 0xc0, !PT ;  /* 0x0000ffff02037812 */ /* 0x040fe400078ec0ff */
[----:B------:R-:W-:Y:S02]  /*ab00*/  PRMT R7, R7, 0x5410, R4 ;  /* 0x0000541007077816 */ /* 0x000fe40000000004 */
[----:B------:R-:W-:Y:S02]  /*ab10*/  SHF.R.U32.HI R4, RZ, 0x8, R3 ;  /* 0x00000008ff047819 */ /* 0x000fe40000011603 */
[----:B------:R-:W-:-:S04]  /*ab20*/  LOP3.LUT R3, R2, 0xff, RZ, 0xc0, !PT ;  /* 0x000000ff02037812 */ /* 0x000fc800078ec0ff */
[----:B------:R-:W-:Y:S02]  /*ab30*/  PRMT R5, R3, 0x5410, R4 ;  /* 0x0000541003057816 */ /* 0x000fe40000000004 */
[--C-:B------:R-:W-:Y:S02]  /*ab40*/  SHF.R.U32.HI R4, RZ, 0x10, R2.reuse ;  /* 0x00000010ff047819 */ /* 0x100fe40000011602 */
[----:B------:R-:W-:Y:S02]  /*ab50*/  SHF.R.U32.HI R3, RZ, 0x18, R2 ;  /* 0x00000018ff037819 */ /* 0x000fe40000011602 */
[----:B------:R-:W-:-:S04]  /*ab60*/  LOP3.LUT R2, R4, 0xff, RZ, 0xc0, !PT ;  /* 0x000000ff04027812 */ /* 0x000fc800078ec0ff */
[----:B------:R-:W-:Y:S02]  /*ab70*/  PRMT R16, R2, 0x5410, R3 ;  /* 0x0000541002107816 */ /* 0x000fe40000000003 */
[--C-:B------:R-:W-:Y:S02]  /*ab80*/  HSET2.LE.AND R2, R7, R0.reuse, PT ;  /* 0x0000000007027233 */ /* 0x100fe40003803000 */
[--C-:B------:R-:W-:Y:S02]  /*ab90*/  HSET2.LE.AND R3, R6, R0.reuse, PT ;  /* 0x0000000006037233 */ /* 0x100fe40003803000 */
[--C-:B------:R-:W-:Y:S02]  /*aba0*/  HSET2.LE.AND R4, R5, R0.reuse, PT ;  /* 0x0000000005047233 */ /* 0x100fe40003803000 */
[----:B------:R-:W-:Y:S02]  /*abb0*/  LOP3.LUT R6, R2, R37, RZ, 0xc0, !PT ;  /* 0x0000002502067212 */ /* 0x000fe400078ec0ff */
[----:B------:R-:W-:Y:S01]  /*abc0*/  HSET2.LE.AND R2, R16, R0, PT ;  /* 0x0000000010027233 */ /* 0x000fe20003803000 */
[----:B------:R-:W-:Y:S01]  /*abd0*/  IMAD.MOV.U32 R60, RZ, RZ, R95 ;  /* 0x000000ffff3c7224 */ /* 0x000fe200078e005f */
[----:B------:R-:W-:-:S02]  /*abe0*/  LOP3.LUT R7, R3, R18, RZ, 0xc0, !PT ;  /* 0x0000001203077212 */ /* 0x000fc400078ec0ff */
[----:B------:R-:W-:Y:S02]  /*abf0*/  LOP3.LUT R4, R4, R39, RZ, 0xc0, !PT ;  /* 0x0000002704047212 */ /* 0x000fe400078ec0ff */
[----:B------:R-:W-:Y:S01]  /*ac00*/  LOP3.LUT R5, R2, R17, RZ, 0xc0, !PT ;  /* 0x0000001102057212 */ /* 0x000fe200078ec0ff */
[----:B------:R-:W-:Y:S02]  /*ac10*/  IMAD.MOV.U32 R59, RZ, RZ, R42 ;  /* 0x000000ffff3b7224 */ /* 0x000fe400078e002a */
[----:B------:R-:W-:Y:S02]  /*ac20*/  IMAD.MOV.U32 R56, RZ, RZ, R45 ;  /* 0x000000ffff387224 */ /* 0x000fe400078e002d */
[----:B------:R-:W-:Y:S02]  /*ac30*/  IMAD.MOV.U32 R57, RZ, RZ, R43 ;  /* 0x000000ffff397224 */ /* 0x000fe400078e002b */
        /* <DEDUP_REMOVED lines=16> */
[----:B------:R-:W-:Y:S01]  /*ad40*/  IMAD.MOV.U32 R43, RZ, RZ, R92 ;  /* 0x000000ffff2b7224 */ /* 0x000fe200078e005c */
[----:B------:R1:W5:Y:S01]  /*ad50*/  LDL.LU R139, [R1+0x130] ;  /* 0x00013000018b7983 */ /* 0x0003620000300800 */
[----:B------:R-:W-:Y:S02]  /*ad60*/  IMAD.MOV.U32 R19, RZ, RZ, R214 ;  /* 0x000000ffff137224 */ /* 0x000fe400078e00d6 */
[----:B------:R-:W-:Y:S01]  /*ad70*/  IMAD.MOV.U32 R92, RZ, RZ, R138 ;  /* 0x000000ffff5c7224 */ /* 0x000fe200078e008a */
[----:B------:R-:W4:Y:S04]  /*ad80*/  LDL.LU R214, [R1+0x12c] ;  /* 0x00012c0001d67983 */ /* 0x000f280000300800 */
[----:B------:R1:W5:Y:S04]  /*ad90*/  LDL.LU R138, [R1+0x128] ;  /* 0x00012800018a7983 */ /* 0x0003680000300800 */
[----:B--2---:R-:W2:Y:S02]  /*ada0*/  LDSM.16.MT88.4 R12, [R197+0xa000] ;  /* 0x00a00000c50c783b */ /* 0x004ea40000004200 */
[-C--:B--2---:R-:W-:Y:S06]  /*adb0*/  HMMA.16816.F32.BF16 R152, R8, R12.reuse, R152 ;  /* 0x0000000c0898723c */ /* 0x084fec0000041898 */
[C---:B------:R-:W-:Y:S06]  /*adc0*/  HMMA.16816.F32.BF16 R168, R4.reuse, R12, R168 ;  /* 0x0000000c04a8723c */ /* 0x040fec00000418a8 */
[-C--:B------:R-:W-:Y:S06]  /*add0*/  HMMA.16816.F32.BF16 R164, R4, R14.reuse, R164 ;  /* 0x0000000e04a4723c */ /* 0x080fec00000418a4 */
[C---:B------:R-:W-:Y:S01]  /*ade0*/  HMMA.16816.F32.BF16 R36, R8.reuse, R14, R60 ;  /* 0x0000000e0824723c */ /* 0x040fe2000004183c */
[----:B---3--:R-:W2:Y:S05]  /*adf0*/  LDSM.16.MT88.4 R12, [R199+0xa000] ;  /* 0x00a00000c70c783b */ /* 0x008eaa0000004200 */
[----:B--2---:R-:W-:Y:S07]  /*ae00*/  HMMA.16816.F32.BF16 R144, R8, R12, R56 ;  /* 0x0000000c0890723c */ /* 0x004fee0000041838 */
[----:B------:R-:W-:-:S02]  /*ae10*/  IMAD.MOV.U32 R56, RZ, RZ, R42 ;  /* 0x000000ffff387224 */ /* 0x000fc400078e002a */
[----:B------:R-:W-:Y:S02]  /*ae20*/  IMAD.MOV.U32 R42, RZ, RZ, R93 ;  /* 0x000000ffff2a7224 */ /* 0x000fe400078e005d */
[----:B------:R-:W-:Y:S02]  /*ae30*/  IMAD.MOV.U32 R93, RZ, RZ, R202 ;  /* 0x000000ffff5d7224 */ /* 0x000fe400078e00ca */
[----:B------:R-:W2:Y:S01]  /*ae40*/  LDL.LU R202, [R1+0x124] ;  /* 0x0001240001ca7983 */ /* 0x000ea20000300800 */
[----:B------:R-:W-:Y:S02]  /*ae50*/  IMAD.MOV.U32 R58, RZ, RZ, R94 ;  /* 0x000000ffff3a7224 */ /* 0x000fe400078e005e */
[----:B------:R-:W-:Y:S02]  /*ae60*/  IMAD.MOV.U32 R94, RZ, RZ, R201 ;  /* 0x000000ffff5e7224 */ /* 0x000fe400078e00c9 */
[----:B------:R-:W3:Y:S01]  /*ae70*/  LDL.LU R201, [R1+0x120] ;  /* 0x0001200001c97983 */ /* 0x000ee20000300800 */
[----:B------:R-:W-:-:S02]  /*ae80*/  IMAD.MOV.U32 R140, RZ, RZ, R189 ;  /* 0x000000ffff8c7224 */ /* 0x000fc400078e00bd */
[----:B------:R-:W-:Y:S02]  /*ae90*/  IMAD.MOV.U32 R141, RZ, RZ, R188 ;  /* 0x000000ffff8d7224 */ /* 0x000fe400078e00bc */
[----:B------:R-:W-:Y:S02]  /*aea0*/  IMAD.MOV.U32 R188, RZ, RZ, R40 ;  /* 0x000000ffffbc7224 */ /* 0x000fe400078e0028 */
[----:B------:R-:W-:Y:S02]  /*aeb0*/  IMAD.MOV.U32 R189, RZ, RZ, R41 ;  /* 0x000000ffffbd7224 */ /* 0x000fe400078e0029 */
[----:B------:R-:W-:Y:S02]  /*aec0*/  IMAD.MOV.U32 R40, RZ, RZ, R78 ;  /* 0x000000ffff287224 */ /* 0x000fe400078e004e */
[----:B------:R-:W-:Y:S01]  /*aed0*/  IMAD.MOV.U32 R41, RZ, RZ, R52 ;  /* 0x000000ffff297224 */ /* 0x000fe200078e0034 */
[C---:B------:R-:W-:Y:S06]  /*aee0*/  HMMA.16816.F32.BF16 R160, R4.reuse, R12, R160 ;  /* 0x0000000c04a0723c */ /* 0x040fec00000418a0 */
[-C--:B------:R-:W-:Y:S06]  /*aef0*/  HMMA.16816.F32.BF16 R156, R4, R14.reuse, R156 ;  /* 0x0000000e049c723c */ /* 0x080fec000004189c */
[----:B------:R-:W-:Y:S01]  /*af00*/  HMMA.16816.F32.BF16 R40, R8, R14, R40 ;  /* 0x0000000e0828723c */ /* 0x000fe20000041828 */
[----:B------:R-:W-:-:S02]  /*af10*/  IMAD.MOV.U32 R57, RZ, RZ, R95 ;  /* 0x000000ffff397224 */ /* 0x000fc400078e005f */
[----:B------:R-:W-:Y:S02]  /*af20*/  IMAD.MOV.U32 R59, RZ, RZ, R79 ;  /* 0x000000ffff3b7224 */ /* 0x000fe400078e004f */
[----:B------:R-:W-:Y:S02]  /*af30*/  IMAD.MOV.U32 R78, RZ, RZ, R119 ;  /* 0x000000ffff4e7224 */ /* 0x000fe400078e0077 */
[----:B------:R-:W-:Y:S02]  /*af40*/  IMAD.MOV.U32 R79, RZ, RZ, R118 ;  /* 0x000000ffff4f7224 */ /* 0x000fe400078e0076 */
[----:B------:R-:W-:Y:S02]  /*af50*/  @!P1 HFMA2.BF16_V2 R69, -RZ.H0_H0, RZ.H0_H0, -R34.H0_H0 ;  /* 0x200000ffff459231 */ /* 0x000fe40000340922 */
[----:B------:R-:W-:Y:S02]  /*af60*/  IMAD.MOV.U32 R16, RZ, RZ, R103 ;  /* 0x000000ffff107224 */ /* 0x000fe400078e0067 */
[----:B------:R-:W-:Y:S01]  /*af70*/  IMAD.MOV.U32 R17, RZ, RZ, R102 ;  /* 0x000000ffff117224 */ /* 0x000fe200078e0066 */
[----:B------:R-:W-:Y:S01]  /*af80*/  @!P1 PRMT R34, R69, 0x5410, RZ ;  /* 0x0000541045229816 */ /* 0x000fe200000000ff */
[----:B------:R-:W-:-:S02]  /*af90*/  IMAD.MOV.U32 R119, RZ, RZ, R71 ;  /* 0x000000ffff777224 */ /* 0x000fc400078e0047 */
[----:B------:R-:W-:Y:S02]  /*afa0*/  IMAD.MOV.U32 R95, RZ, RZ, R212 ;  /* 0x000000ffff5f7224 */ /* 0x000fe400078e00d4 */
[----:B------:R-:W-:Y:S02]  /*afb0*/  IMAD.MOV.U32 R97, RZ, RZ, R117 ;  /* 0x000000ffff617224 */ /* 0x000fe400078e0075 */
[----:B------:R-:W-:Y:S02]  /*afc0*/  IMAD.MOV.U32 R100, RZ, RZ, R210 ;  /* 0x000000ffff647224 */ /* 0x000fe400078e00d2 */
[----:B------:R-:W-:Y:S02]  /*afd0*/  IMAD.MOV.U32 R101, RZ, RZ, R209 ;  /* 0x000000ffff657224 */ /* 0x000fe400078e00d1 */
[----:B------:R-:W-:Y:S02]  /*afe0*/  IMAD.MOV.U32 R116, RZ, RZ, R206 ;  /* 0x000000ffff747224 */ /* 0x000fe400078e00ce */
[----:B------:R-:W-:Y:S01]  /*aff0*/  IMAD.MOV.U32 R112, RZ, RZ, R198 ;  /* 0x000000ffff707224 */ /* 0x000fe200078e00c6 */
[----:B------:R-:W-:Y:S01]  /*b000*/  @!P4 PRMT R187, R66, 0x5410, RZ ;  /* 0x0000541042bbc816 */ /* 0x000fe200000000ff */
[----:B------:R-:W-:Y:S01]  /*b010*/  IMAD.MOV.U32 R102, RZ, RZ, R208 ;  /* 0x000000ffff667224 */ /* 0x000fe200078e00d0 */
[----:B------:R1:W5:Y:S01]  /*b020*/  LDL.LU R212, [R1+0x11c] ;  /* 0x00011c0001d47983 */ /* 0x0003620000300800 */
[----:B------:R-:W-:-:S02]  /*b030*/  IMAD.MOV.U32 R103, RZ, RZ, R207 ;  /* 0x000000ffff677224 */ /* 0x000fc400078e00cf */
[----:B------:R-:W-:Y:S01]  /*b040*/  IMAD.MOV.U32 R117, RZ, RZ, R205 ;  /* 0x000000ffff757224 */ /* 0x000fe200078e00cd */
[----:B------:R1:W5:Y:S01]  /*b050*/  LDL.LU R210, [R1+0x118] ;  /* 0x0001180001d27983 */ /* 0x0003620000300800 */
[----:B------:R-:W-:Y:S02]  /*b060*/  IMAD.MOV.U32 R118, RZ, RZ, R204 ;  /* 0x000000ffff767224 */ /* 0x000fe400078e00cc */
[----:B------:R-:W-:-:S04]  /*b070*/  IMAD.WIDE.U32 R2, R22, -0x2daee0ad, RZ ;  /* 0xd2511f5316027825 */ /* 0x000fc800078e00ff */
[----:B------:R-:W-:Y:S02]  /*b080*/  IMAD.MOV.U32 R148, RZ, RZ, R203 ;  /* 0x000000ffff947224 */ /* 0x000fe400078e00cb */
[----:B------:R-:W-:Y:S02]  /*b090*/  IMAD.MOV.U32 R149, RZ, RZ, R200 ;  /* 0x000000ffff957224 */ /* 0x000fe400078e00c8 */
[----:B------:R-:W-:Y:S01]  /*b0a0*/  IMAD.MOV.U32 R113, RZ, RZ, R196 ;  /* 0x000000ffff717224 */ /* 0x000fe200078e00c4 */
[----:B------:R-:W-:Y:S04]  /*b0b0*/  STG.E.U16 desc[UR24][R20.64+-0x30], R23 ;  /* 0xffffd01714007986 */ /* 0x000fe8000c101518 */
[----:B------:R1:W5:Y:S04]  /*b0c0*/  LDL.LU R209, [R1+0x114] ;  /* 0x0001140001d17983 */ /* 0x0003680000300800 */
[----:B------:R1:W5:Y:S04]  /*b0d0*/  LDL.LU R208, [R1+0x110] ;  /* 0x0001100001d07983 */ /* 0x0003680000300800 */
[----:B--2---:R-:W2:Y:S04]  /*b0e0*/  LDSM.16.MT88.4 R12, [R202+0xa000] ;  /* 0x00a00000ca0c783b */ /* 0x004ea80000004200 */
[----:B------:R-:W-:Y:S04]  /*b0f0*/  STG.E.U16 desc[UR24][R32.64+-0x30], R186 ;  /* 0xffffd0ba20007986 */ /* 0x000fe8000c101518 */
[----:B------:R-:W-:Y:S04]  /*b100*/  STG.E.U16 desc[UR24][R32.64+-0x2e], R185 ;  /* 0xffffd2b920007986 */ /* 0x000fe8000c101518 */
[----:B------:R1:W5:Y:S01]  /*b110*/  LDL.LU R207, [R1+0x10c] ;  /* 0x00010c0001cf7983 */ /* 0x0003620000300800 */
[-C--:B--2---:R-:W-:Y:S06]  /*b120*/  HMMA.16816.F32.BF16 R44, R8, R12.reuse, R56 ;  /* 0x0000000c082c723c */ /* 0x084fec0000041838 */
[----:B------:R-:W-:Y:S06]  /*b130*/  HMMA.16816.F32.BF16 R52, R4, R12, R80 ;  /* 0x0000000c0434723c */ /* 0x000fec0000041850 */
[-C--:B------:R-:W-:Y:S01]  /*b140*/  HMMA.16816.F32.BF16 R60, R8, R14.reuse, R76 ;  /* 0x0000000e083c723c */ /* 0x080fe2000004184c */
[----:B------:R-:W-:Y:S04]  /*b150*/  STG.E.U16 desc[UR24][R30.64+-0x30], R176 ;  /* 0xffffd0b01e007986 */ /* 0x000fe8000c101518 */
[----:B------:R-:W-:Y:S01]  /*b160*/  STG.E.U16 desc[UR24][R30.64+-0x2e], R175 ;  /* 0xffffd2af1e007986 */ /* 0x000fe2000c101518 */
[----:B------:R-:W-:Y:S03]  /*b170*/  HMMA.16816.F32.BF16 R56, R4, R14, R84 ;  /* 0x0000000e0438723c */ /* 0x000fe60000041854 */
[----:B---3--:R-:W2:Y:S04]  /*b180*/  LDSM.16.MT88.4 R12, [R201+0xa000] ;  /* 0x00a00000c90c783b */ /* 0x008ea80000004200 */
[----:B------:R1:W5:Y:S04]  /*b190*/  LDL.LU R206, [R1+0x108] ;  /* 0x0001080001ce7983 */ /* 0x0003680000300800 */
[----:B------:R-:W-:Y:S04]  /*b1a0*/  STG.E.U16 desc[UR24][R28.64+-0x30], R174 ;  /* 0xffffd0ae1c007986 */ /* 0x000fe8000c101518 */
[----:B------:R-:W-:Y:S04]  /*b1b0*/  STG.E.U16 desc[UR24][R28.64+-0x2e], R137 ;  /* 0xffffd2891c007986 */ /* 0x000fe8000c101518 */
[----:B------:R1:W5:Y:S01]  /*b1c0*/  LDL.LU R205, [R1+0x104] ;  /* 0x0001040001cd7983 */ /* 0x0003620000300800 */
[----:B--2---:R-:W-:Y:S06]  /*b1d0*/  HMMA.16816.F32.BF16 R68, R8, R12, R72 ;  /* 0x0000000c0844723c */ /* 0x004fec0000041848 */
[-C--:B------:R-:W-:Y:S06]  /*b1e0*/  HMMA.16816.F32.BF16 R76, R4, R14.reuse, R216 ;  /* 0x0000000e044c723c */ /* 0x080fec00000418d8 */
[----:B------:R-:W-:Y:S01]  /*b1f0*/  HMMA.16816.F32.BF16 R80, R8, R14, R16 ;  /* 0x0000000e0850723c */ /* 0x000fe20000041810 */
[----:B------:R-:W-:Y:S04]  /*b200*/  LDSM.16.MT88.4 R16, [R202+0xb000] ;  /* 0x00b00000ca10783b */ /* 0x000fe80000004200 */
[----:B------:R-:W-:Y:S01]  /*b210*/  STG.E.U16 desc[UR24][R20.64+-0x20], R184 ;  /* 0xffffe0b814007986 */ /* 0x000fe2000c101518 */
[----:B------:R-:W-:Y:S03]  /*b220*/  HMMA.16816.F32.BF16 R72, R4, R12, R192 ;  /* 0x0000000c0448723c */ /* 0x000fe600000418c0 */
[----:B------:R-:W2:Y:S04]  /*b230*/  LDSM.16.MT88.4 R12, [R197+0xb000] ;  /* 0x00b00000c50c783b */ /* 0x000ea80000004200 */
[----:B------:R-:W-:Y:S04]  /*b240*/  STG.E.U16 desc[UR24][R20.64+-0x1e], R183 ;  /* 0xffffe2b714007986 */ /* 0x000fe8000c101518 */
[----:B------:R1:W5:Y:S01]  /*b250*/  LDL.LU R204, [R1+0x100] ;  /* 0x0001000001cc7983 */ /* 0x0003620000300800 */
[-C--:B--2---:R-:W-:Y:S06]  /*b260*/  HMMA.16816.F32.BF16 R192, R8, R12.reuse, R92 ;  /* 0x0000000c08c0723c */ /* 0x084fec000004185c */
[----:B------:R-:W-:Y:S06]  /*b270*/  HMMA.16816.F32.BF16 R84, R4, R12, R220 ;  /* 0x0000000c0454723c */ /* 0x000fec00000418dc */
[----:B------:R-:W-:Y:S06]  /*b280*/  HMMA.16816.F32.BF16 R188, R8, R14, R188 ;  /* 0x0000000e08bc723c */ /* 0x000fec00000418bc */
[C---:B------:R-:W-:Y:S06]  /*b290*/  HMMA.16816.F32.BF16 R104, R4.reuse, R16, R104 ;  /* 0x000000100468723c */ /* 0x040fec0000041868 */
[----:B------:R-:W-:Y:S06]  /*b2a0*/  HMMA.16816.F32.BF16 R108, R4, R18, R108 ;  /* 0x00000012046c723c */ /* 0x000fec000004186c */
        /* <DEDUP_REMOVED lines=9> */
[C---:B------:R-:W-:Y:S06]  /*b340*/  HMMA.16816.F32.BF16 R220, R8.reuse, R14, R116 ;  /* 0x0000000e08dc723c */ /* 0x040fec0000041874 */
[----:B------:R-:W-:Y:S01]  /*b350*/  HMMA.16816.F32.BF16 R16, R8, R18, R112 ;  /* 0x000000120810723c */ /* 0x000fe20000041870 */
[----:B------:R-:W-:Y:S05]  /*b360*/  LDSM.16.MT88.4 R112, [R202+0xb800] ;  /* 0x00b80000ca70783b */ /* 0x000fea0000004200 */
[----:B------:R-:W-:Y:S01]  /*b370*/  HMMA.16816.F32.BF16 R152, R128, R148, R152 ;  /* 0x000000948098723c */ /* 0x000fe20000041898 */
[----:B------:R-:W-:Y:S04]  /*b380*/  STG.E.U16 desc[UR24][R30.64+-0x20], R136 ;  /* 0xffffe0881e007986 */ /* 0x000fe8000c101518 */
[----:B------:R-:W-:Y:S01]  /*b390*/  STG.E.U16 desc[UR24][R30.64+-0x1e], R135 ;  /* 0xffffe2871e007986 */ /* 0x000fe2000c101518 */
[C---:B------:R-:W-:Y:S03]  /*b3a0*/  HMMA.16816.F32.BF16 R100, R4.reuse, R14, R228 ;  /* 0x0000000e0464723c */ /* 0x040fe600000418e4 */
[----:B------:R-:W2:Y:S04]  /*b3b0*/  LDSM.16.MT88.4 R12, [R201+0xb000] ;  /* 0x00b00000c90c783b */ /* 0x000ea80000004200 */
[----:B------:R1:W5:Y:S04]  /*b3c0*/  LDL.LU R200, [R1+0xf8] ;  /* 0x0000f80001c87983 */ /* 0x0003680000300800 */
[----:B------:R-:W-:Y:S04]  /*b3d0*/  STG.E.U16 desc[UR24][R28.64+-0x20], R187 ;  /* 0xffffe0bb1c007986 */ /* 0x000fe8000c101518 */
[----:B------:R-:W-:Y:S04]  /*b3e0*/  STG.E.U16 desc[UR24][R28.64+-0x1e], R34 ;  /* 0xffffe2221c007986 */ /* 0x000fe8000c101518 */
[----:B------:R1:W5:Y:S01]  /*b3f0*/  LDL.LU R198, [R1+0xf4] ;  /* 0x0000f40001c67983 */ /* 0x0003620000300800 */
[C---:B--2---:R-:W-:Y:S06]  /*b400*/  HMMA.16816.F32.BF16 R120, R4.reuse, R12, R120 ;  /* 0x0000000c0478723c */ /* 0x044fec0000041878 */
[----:B------:R-:W-:Y:S06]  /*b410*/  HMMA.16816.F32.BF16 R116, R4, R14, R124 ;  /* 0x0000000e0474723c */ /* 0x000fec000004187c */
[----:B------:R-:W-:Y:S01]  /*b420*/  HMMA.16816.F32.BF16 R228, R8, R12, R140 ;  /* 0x0000000c08e4723c */ /* 0x000fe2000004188c */
[----:B------:R-:W-:Y:S01]  /*b430*/  LOP3.LUT R4, R3, UR26, R24, 0x96, !PT ;  /* 0x0000001a03047c12 */ /* 0x000fe2000f8e9618 */
[----:B------:R-:W2:Y:S01]  /*b440*/  LDSM.16.MT88.4 R140, [R199+0xa800] ;  /* 0x00a80000c78c783b */ /* 0x000ea20000004200 */
[----:B------:R-:W-:-:S02]  /*b450*/  SHF.R.U32.HI R6, RZ, 0x10, R2 ;  /* 0x00000010ff067819 */ /* 0x000fc40000011602 */
[C---:B------:R-:W-:Y:S01]  /*b460*/  LOP3.LUT R3, R2.reuse, 0xffff, RZ, 0xc0, !PT ;  /* 0x0000ffff02037812 */ /* 0x040fe200078ec0ff */
[----:B------:R-:W-:Y:S01]  /*b470*/  STG.E.U16 desc[UR24][R20.64+-0x10], R180 ;  /* 0xfffff0b414007986 */ /* 0x000fe2000c101518 */
[----:B------:R-:W-:Y:S02]  /*b480*/  LOP3.LUT R7, R2, 0xff, RZ, 0xc0, !PT ;  /* 0x000000ff02077812 */ /* 0x000fe400078ec0ff */
[----:B------:R-:W-:Y:S01]  /*b490*/  SHF.R.U32.HI R5, RZ, 0x18, R2 ;  /* 0x00000018ff057819 */ /* 0x000fe20000011602 */
[----:B------:R-:W-:Y:S01]  /*b4a0*/  STG.E.U16 desc[UR24][R20.64+-0xe], R179 ;  /* 0xfffff2b314007986 */ /* 0x000fe2000c101518 */
[----:B------:R-:W-:Y:S02]  /*b4b0*/  LOP3.LUT R2, R6, 0xff, RZ, 0xc0, !PT ;  /* 0x000000ff06027812 */ /* 0x000fe400078ec0ff */
[----:B------:R-:W-:Y:S01]  /*b4c0*/  SHF.R.U32.HI R3, RZ, 0x8, R3 ;  /* 0x00000008ff037819 */ /* 0x000fe20000011603 */
[----:B------:R-:W-:Y:S01]  /*b4d0*/  HMMA.16816.F32.BF16 R12, R8, R14, R96 ;  /* 0x0000000e080c723c */ /* 0x000fe20000041860 */
[----:B------:R-:W-:Y:S01]  /*b4e0*/  SHF.R.U32.HI R6, RZ, 0x18, R4 ;  /* 0x00000018ff067819 */ /* 0x000fe20000011604 */
[----:B------:R-:W-:Y:S01]  /*b4f0*/  LDSM.16.MT88.4 R96, [R199+0xb800] ;  /* 0x00b80000c760783b */ /* 0x000fe20000004200 */
[----:B------:R-:W-:-:S02]  /*b500*/  PRMT R7, R7, 0x5410, R3 ;  /* 0x0000541007077816 */ /* 0x000fc40000000003 */
[----:B------:R-:W-:Y:S01]  /*b510*/  SHF.R.U32.HI R3, RZ, 0x10, R4 ;  /* 0x00000010ff037819 */ /* 0x000fe20000011604 */
[----:B------:R1:W5:Y:S01]  /*b520*/  LDL.LU R196, [R1+0xf0] ;  /* 0x0000f00001c47983 */ /* 0x0003620000300800 */
[----:B------:R-:W-:Y:S02]  /*b530*/  PRMT R8, R2, 0x5410, R5 ;  /* 0x0000541002087816 */ /* 0x000fe40000000005 */
[C---:B------:R-:W-:Y:S02]  /*b540*/  LOP3.LUT R2, R4.reuse, 0xffff, RZ, 0xc0, !PT ;  /* 0x0000ffff04027812 */ /* 0x040fe400078ec0ff */
[----:B------:R-:W-:Y:S02]  /*b550*/  LOP3.LUT R5, R4, 0xff, RZ, 0xc0, !PT ;  /* 0x000000ff04057812 */ /* 0x000fe400078ec0ff */
[----:B------:R-:W-:Y:S02]  /*b560*/  SHF.R.U32.HI R4, RZ, 0x8, R2 ;  /* 0x00000008ff047819 */ /* 0x000fe40000011602 */
[----:B------:R-:W-:-:S02]  /*b570*/  LOP3.LUT R3, R3, 0xff, RZ, 0xc0, !PT ;  /* 0x000000ff03037812 */ /* 0x000fc400078ec0ff */
[--C-:B------:R-:W-:Y:S02]  /*b580*/  HSET2.LE.AND R2, R7, R0.reuse, PT ;  /* 0x0000000007027233 */ /* 0x100fe40003803000 */
[----:B------:R-:W-:Y:S02]  /*b590*/  PRMT R5, R5, 0x5410, R4 ;  /* 0x0000541005057816 */ /* 0x000fe40000000004 */
[----:B------:R-:W-:Y:S02]  /*b5a0*/  PRMT R4, R3, 0x5410, R6 ;  /* 0x0000541003047816 */ /* 0x000fe40000000006 */
[----:B------:R-:W-:Y:S02]  /*b5b0*/  LOP3.LUT R126, R2, R64, RZ, 0xc0, !PT ;  /* 0x00000040027e7212 */ /* 0x000fe400078ec0ff */
[--C-:B------:R-:W-:Y:S02]  /*b5c0*/  HSET2.LE.AND R2, R8, R0.reuse, PT ;  /* 0x0000000008027233 */ /* 0x100fe40003803000 */
[----:B------:R-:W-:-:S02]  /*b5d0*/  HSET2.LE.AND R4, R4, R0, PT ;  /* 0x0000000004047233 */ /* 0x000fc40003803000 */
[----:B------:R-:W-:Y:S02]  /*b5e0*/  HSET2.LE.AND R3, R5, R0, PT ;  /* 0x0000000005037233 */ /* 0x000fe40003803000 */
[----:B------:R-:W-:Y:S02]  /*b5f0*/  LOP3.LUT R127, R2, R51, RZ, 0xc0, !PT ;  /* 0x00000033027f7212 */ /* 0x000fe400078ec0ff */
[----:B------:R-:W-:Y:S02]  /*b600*/  LOP3.LUT R125, R4, R50, RZ, 0xc0, !PT ;  /* 0x00000032047d7212 */ /* 0x000fe400078ec0ff */
[----:B------:R-:W3:Y:S01]  /*b610*/  LDSM.16.MT88.4 R48, [R202+0xa800] ;  /* 0x00a80000ca30783b */ /* 0x000ee20000004200 */
[----:B------:R-:W-:-:S03]  /*b620*/  LOP3.LUT R124, R3, R65, RZ, 0xc0, !PT ;  /* 0x00000041037c7212 */ /* 0x000fc600078ec0ff */
[----:B------:R-:W4:Y:S01]  /*b630*/  LDSM.16.MT88.4 R64, [R201+0xa800] ;  /* 0x00a80000c940783b */ /* 0x000f220000004200 */
[----:B--2---:R-:W-:Y:S03]  /*b640*/  HMMA.16816.F32.BF16 R144, R128, R140, R144 ;  /* 0x0000008c8090723c */ /* 0x004fe60000041890 */
[----:B------:R-:W2:Y:S03]  /*b650*/  LDSM.16.MT88.4 R4, [R201+0xb800] ;  /* 0x00b80000c904783b */ /* 0x000ea60000004200 */
[C---:B------:R-:W-:Y:S06]  /*b660*/  HMMA.16816.F32.BF16 R168, R124.reuse, R148, R168 ;  /* 0x000000947ca8723c */ /* 0x040fec00000418a8 */
[-C--:B------:R-:W-:Y:S06]  /*b670*/  HMMA.16816.F32.BF16 R164, R124, R150.reuse, R164 ;  /* 0x000000967ca4723c */ /* 0x080fec00000418a4 */
[----:B------:R-:W-:Y:S06]  /*b680*/  HMMA.16816.F32.BF16 R148, R128, R150, R36 ;  /* 0x000000968094723c */ /* 0x000fec0000041824 */
        /* <DEDUP_REMOVED lines=10> */
[----:B------:R-:W-:Y:S01]  /*b730*/  HMMA.16816.F32.BF16 R64, R128, R66, R80 ;  /* 0x000000428040723c */ /* 0x000fe20000041850 */
[----:B------:R-:W3:Y:S01]  /*b740*/  LDSM.16.MT88.4 R80, [R197+0xb800] ;  /* 0x00b80000c550783b */ /* 0x000ee20000004200 */
[----:B------:R-:W-:-:S04]  /*b750*/  FADD.FTZ R2, R211, R247 ;  /* 0x000000f7d3027221 */ /* 0x000fc80000010000 */
[C---:B------:R-:W-:Y:S06]  /*b760*/  HMMA.16816.F32.BF16 R88, R124.reuse, R96, R88 ;  /* 0x000000607c58723c */ /* 0x040fec0000041858 */
[C---:B------:R-:W-:Y:S06]  /*b770*/  HMMA.16816.F32.BF16 R104, R124.reuse, R112, R104 ;  /* 0x000000707c68723c */ /* 0x040fec0000041868 */
[C---:B------:R-:W-:Y:S06]  /*b780*/  HMMA.16816.F32.BF16 R108, R124.reuse, R114, R108 ;  /* 0x000000727c6c723c */ /* 0x040fec000004186c */
[----:B--2---:R-:W-:Y:S01]  /*b790*/  HMMA.16816.F32.BF16 R120, R124, R4, R120 ;  /* 0x000000047c78723c */ /* 0x004fe20000041878 */
[----:B------:R-:W-:Y:S01]  /*b7a0*/  FADD.FTZ R3, R233, R248 ;  /* 0x000000f8e9037221 */ /* 0x000fe20000010000 */
[----:B------:R-:W-:-:S03]  /*b7b0*/  FADD.FTZ R2, R234, R2 ;  /* 0x00000002ea027221 */ /* 0x000fc60000010000 */
[----:B------:R-:W-:Y:S01]  /*b7c0*/  FADD.FTZ R3, R236, R3 ;  /* 0x00000003ec037221 */ /* 0x000fe20000010000 */
[C---:B---3--:R-:W-:Y:S06]  /*b7d0*/  HMMA.16816.F32.BF16 R76, R124.reuse, R82, R92 ;  /* 0x000000527c4c723c */ /* 0x048fec000004185c */
[C---:B------:R-:W-:Y:S06]  /*b7e0*/  HMMA.16816.F32.BF16 R72, R124.reuse, R80, R84 ;  /* 0x000000507c48723c */ /* 0x040fec0000041854 */
[C---:B------:R-:W-:Y:S06]  /*b7f0*/  HMMA.16816.F32.BF16 R92, R124.reuse, R98, R100 ;  /* 0x000000627c5c723c */ /* 0x040fec0000041864 */
[----:B------:R-:W-:Y:S06]  /*b800*/  HMMA.16816.F32.BF16 R124, R124, R6, R116 ;  /* 0x000000067c7c723c */ /* 0x000fec0000041874 */
[----:B------:R-:W-:Y:S07]  /*b810*/  HMMA.16816.F32.BF16 R116, R128, R4, R228 ;  /* 0x000000048074723c */ /* 0x000fee00000418e4 */
[----:B------:R-:W-:Y:S01]  /*b820*/  FADD.FTZ R4, R246, R249 ;  /* 0x000000f9f6047221 */ /* 0x000fe20000010000 */
[----:B------:R-:W-:-:S03]  /*b830*/  IADD3 R5, P1, R20, -0x80, RZ ;  /* 0xffffff8014057810 */ /* 0x000fc60007f3e0ff */
[----:B------:R-:W-:-:S04]  /*b840*/  FADD.FTZ R4, R240, R4 ;  /* 0x00000004f0047221 */ /* 0x000fc80000010000 */
[----:B------:R-:W-:Y:S01]  /*b850*/  FADD.FTZ R236, R241, R4 ;  /* 0x00000004f1ec7221 */ /* 0x000fe20000010000 */
[----:B------:R-:W-:Y:S01]  /*b860*/  FADD.FTZ R241, R235, R2 ;  /* 0x00000002ebf17221 */ /* 0x000fe20000010000 */
[----:B------:R-:W-:Y:S01]  /*b870*/  IADD3.X R2, R21, -0x1, RZ, P1, !PT ;  /* 0xffffffff15027810 */ /* 0x000fe20000ffe4ff */
[----:B------:R-:W-:Y:S04]  /*b880*/  STG.E.U16 desc[UR24][R32.64+-0x10], R178 ;  /* 0xfffff0b220007986 */ /* 0x000fe8000c101518 */
[----:B------:R-:W-:Y:S04]  /*b890*/  STG.E.U16 desc[UR24][R32.64+-0xe], R177 ;  /* 0xfffff2b120007986 */ /* 0x000fe8000c101518 */
[----:B------:R-:W-:Y:S04]  /*b8a0*/  STG.E.U16 desc[UR24][R30.64+-0x10], R134 ;  /* 0xfffff0861e007986 */ /* 0x000fe8000c101518 */
[----:B------:R2:W-:Y:S04]  /*b8b0*/  STG.E.U16 desc[UR24][R30.64+-0xe], R133 ;  /* 0xfffff2851e007986 */ /* 0x0005e8000c101518 */
[----:B------:R-:W-:Y:S04]  /*b8c0*/  STL [R1+0x7c], R5 ;  /* 0x00007c0501007387 */ /* 0x000fe80000100800 */
[----:B------:R-:W-:Y:S04]  /*b8d0*/  STG.E.U16 desc[UR24][R28.64+-0xe], R35 ;  /* 0xfffff2231c007986 */ /* 0x000fe8000c101518 */
[----:B------:R-:W-:Y:S01]  /*b8e0*/  STL [R1+0x78], R2 ;  /* 0x0000780201007387 */ /* 0x000fe20000100800 */
[----:B------:R-:W-:Y:S01]  /*b8f0*/  HMMA.16816.F32.BF16 R68, R128, R80, R192 ;  /* 0x000000508044723c */ /* 0x000fe200000418c0 */
[----:B------:R-:W-:-:S05]  /*b900*/  FADD.FTZ R233, R245, R26 ;  /* 0x0000001af5e97221 */ /* 0x000fca0000010000 */
[C---:B------:R-:W-:Y:S01]  /*b910*/  HMMA.16816.F32.BF16 R84, R128.reuse, R96, R224 ;  /* 0x000000608054723c */ /* 0x040fe200000418e0 */
[----:B------:R3:W-:Y:S05]  /*b920*/  STG.E.U16 desc[UR24][R28.64+-0x10], R132 ;  /* 0xfffff0841c007986 */ /* 0x0007ea000c101518 */
[----:B------:R-:W-:Y:S01]  /*b930*/  HMMA.16816.F32.BF16 R100, R128, R112, R216 ;  /* 0x000000708064723c */ /* 0x000fe200000418d8 */
[----:B------:R-:W-:Y:S01]  /*b940*/  FADD.FTZ R233, R244, R233 ;  /* 0x000000e9f4e97221 */ /* 0x000fe20000010000 */
[----:B------:R-:W-:-:S04]  /*b950*/  FADD.FTZ R240, R237, R3 ;  /* 0x00000003edf07221 */ /* 0x000fc80000010000 */
[----:B------:R-:W-:Y:S01]  /*b960*/  HMMA.16816.F32.BF16 R80, R128, R82, R188 ;  /* 0x000000528050723c */ /* 0x000fe200000418bc */
[----:B--2---:R-:W-:-:S05]  /*b970*/  IMAD.MOV.U32 R133, RZ, RZ, R214 ;  /* 0x000000ffff857224 */ /* 0x004fca00078e00d6 */
[----:B------:R-:W-:Y:S01]  /*b980*/  HMMA.16816.F32.BF16 R96, R128, R98, R220 ;  /* 0x000000628060723c */ /* 0x000fe200000418dc */
[----:B------:R-:W-:-:S05]  /*b990*/  IMAD.MOV.U32 R134, RZ, RZ, R215 ;  /* 0x000000ffff867224 */ /* 0x000fca00078e00d7 */
[----:B------:R-:W-:Y:S01]  /*b9a0*/  HMMA.16816.F32.BF16 R112, R128, R114, R16 ;  /* 0x000000728070723c */ /* 0x000fe20000041810 */
[----:B------:R-:W-:-:S05]  /*b9b0*/  IMAD.MOV.U32 R135, RZ, RZ, R232 ;  /* 0x000000ffff877224 */ /* 0x000fca00078e00e8 */
[----:B------:R-:W-:Y:S01]  /*b9c0*/  HMMA.16816.F32.BF16 R128, R128, R6, R12 ;  /* 0x000000068080723c */ /* 0x000fe2000004180c */
[----:B---3--:R-:W-:Y:S01]  /*b9d0*/  IMAD.MOV.U32 R132, RZ, RZ, R213 ;  /* 0x000000ffff847224 */ /* 0x008fe200078e00d5 */
[----:B------:R-:W-:-:S07]  /*b9e0*/  NOP ;  /* 0x0000000000007918 */ /* 0x000fce0000000000 */
        /* <DEDUP_REMOVED lines=19> */
[----:B-----5:R-:W-:Y:S01]  /*bb20*/  @P3 STS.128 [R212+0xa000], RZ ;  /* 0x00a000ffd4003388 */ /* 0x020fe20000000c00 */
        /* <DEDUP_REMOVED lines=33> */
[----:B-1----:R-:W1:Y:S04]  /*bd40*/  LDSM.16.M88.4 R12, [R198+0x2000] ;  /* 0x00200000c60c783b */ /* 0x002e680000000200 */
[----:B------:R-:W4:Y:S04]  /*bd50*/  LDSM.16.M88.4 R176, [R196+0x8800] ;  /* 0x00880000c4b0783b */ /* 0x000f280000000200 */
[----:B------:R-:W4:Y:S04]  /*bd60*/  LDSM.16.M88.4 R16, [R198] ;  /* 0x00000000c610783b */ /* 0x000f280000000200 */
[----:B------:R-:W-:Y:S04]  /*bd70*/  LDSM.16.M88.4 R24, [R210] ;  /* 0x00000000d218783b */ /* 0x000fe80000000200 */
[----:B--2---:R-:W-:Y:S04]  /*bd80*/  LDSM.16.M88.4 R8, [R200] ;  /* 0x00000000c808783b */ /* 0x004fe80000000200 */
[----:B---3--:R-:W2:Y:S04]  /*bd90*/  LDSM.16.M88.4 R4, [R200+0x2000] ;  /* 0x00200000c804783b */ /* 0x008ea80000000200 */
[----:B------:R-:W3:Y:S04]  /*bda0*/  LDSM.16.M88.4 R132, [R207] ;  /* 0x00000000cf84783b */ /* 0x000ee80000000200 */
[----:B------:R-:W0:Y:S01]  /*bdb0*/  LDGDEPBAR ;  /* 0x00000000000079af */ /* 0x000e220000000000 */
[C---:B-1----:R-:W-:Y:S06]  /*bdc0*/  HMMA.16816.F32.BF16 R220, R12.reuse, R180, RZ ;  /* 0x000000b40cdc723c */ /* 0x042fec00000418ff */
[C---:B----4-:R-:W-:Y:S06]  /*bdd0*/  HMMA.16816.F32.BF16 R192, R12.reuse, R176, RZ ;  /* 0x000000b00cc0723c */ /* 0x050fec00000418ff */
[C---:B------:R-:W-:Y:S06]  /*bde0*/  HMMA.16816.F32.BF16 R216, R12.reuse, R182, RZ ;  /* 0x000000b60cd8723c */ /* 0x040fec00000418ff */
[----:B------:R-:W-:Y:S06]  /*bdf0*/  HMMA.16816.F32.BF16 R188, R12, R178, RZ ;  /* 0x000000b20cbc723c */ /* 0x000fec00000418ff */
[C---:B------:R-:W-:Y:S06]  /*be00*/  HMMA.16816.F32.BF16 R184, R16.reuse, R180, RZ ;  /* 0x000000b410b8723c */ /* 0x040fec00000418ff */
[C---:B------:R-:W-:Y:S06]  /*be10*/  HMMA.16816.F32.BF16 R224, R16.reuse, R182, RZ ;  /* 0x000000b610e0723c */ /* 0x040fec00000418ff */
[C---:B------:R-:W-:Y:S06]  /*be20*/  HMMA.16816.F32.BF16 R12, R16.reuse, R176, RZ ;  /* 0x000000b0100c723c */ /* 0x040fec00000418ff */
[----:B------:R-:W-:Y:S06]  /*be30*/  HMMA.16816.F32.BF16 R16, R16, R178, RZ ;  /* 0x000000b21010723c */ /* 0x000fec00000418ff */
[C---:B--2---:R-:W-:Y:S06]  /*be40*/  HMMA.16816.F32.BF16 R176, R4.reuse, R24, R192 ;  /* 0x0000001804b0723c */ /* 0x044fec00000418c0 */
[----:B------:R-:W-:Y:S06]  /*be50*/  HMMA.16816.F32.BF16 R188, R4, R26, R188 ;  /* 0x0000001a04bc723c */ /* 0x000fec00000418bc */
[----:B------:R-:W-:Y:S01]  /*be60*/  HMMA.16816.F32.BF16 R180, R8, R24, R12 ;  /* 0x0000001808b4723c */ /* 0x000fe2000004180c */
[----:B------:R-:W-:Y:S05]  /*be70*/  LDSM.16.M88.4 R12, [R204+0x8800] ;  /* 0x00880000cc0c783b */ /* 0x000fea0000000200 */
[C---:B---3--:R-:W-:Y:S06]  /*be80*/  HMMA.16816.F32.BF16 R220, R4.reuse, R132, R220 ;  /* 0x0000008404dc723c */ /* 0x048fec00000418dc */
        /* <DEDUP_REMOVED lines=70> */
[C---:B--2---:R-:W-:Y:S06]  /*c2f0*/  HMMA.16816.F32.BF16 R188, R4.reuse, R12, R188 ;  /* 0x0000000c04bc723c */ /* 0x044fec00000418bc */
[----:B------:R-:W-:Y:S06]  /*c300*/  HMMA.16816.F32.BF16 R184, R4, R14, R184 ;  /* 0x0000000e04b8723c */ /* 0x000fec00000418b8 */
[C---:B---3--:R-:W-:Y:S06]  /*c310*/  HMMA.16816.F32.BF16 R180, R8.reuse, R16, R180 ;  /* 0x0000001008b4723c */ /* 0x048fec00000418b4 */
[C---:B------:R-:W-:Y:S06]  /*c320*/  HMMA.16816.F32.BF16 R176, R8.reuse, R18, R176 ;  /* 0x0000001208b0723c */ /* 0x040fec00000418b0 */
        /* <DEDUP_REMOVED lines=54> */
.L_x_1377:
[----:B------:R-:W-:Y:S05]  /*c690*/  BSYNC B0 ;  /* 0x0000000000007941 */ /* 0x000fea0003800000 */
.L_x_1376:
[----:B------:R-:W0:Y:S02]  /*c6a0*/  LDGDEPBAR ;  /* 0x00000000000079af */ /* 0x000e240000000000 */
.L_x_1375:
[----:B-1----:R-:W3:Y:S04]  /*c6b0*/  LDL.64 R6, [R1+0x38] ;  /* 0x0000380001067983 */ /* 0x002ee80000100a00 */
[----:B------:R-:W4:Y:S01]  /*c6c0*/  LDL.64 R4, [R1+0x30] ;  /* 0x0000300001047983 */ /* 0x000f220000100a00 */
[----:B--2---:R-:W-:Y:S01]  /*c6d0*/  IMAD.U32 R2, RZ, RZ, UR42 ;  /* 0x0000002aff027e24 */ /* 0x004fe2000f8e00ff */
[----:B------:R-:W-:Y:S01]  /*c6e0*/  ULOP3.LUT UR4, UR42, UR29, URZ, 0x3c, !UPT ;  /* 0x0000001d2a047292 */ /* 0x000fe2000f8e3c3f */
[----:B------:R-:W1:Y:S01]  /*c6f0*/  S2R R3, SR_TID.X ;  /* 0x0000000000037919 */ /* 0x000e620000002100 */
        /* <DEDUP_REMOVED lines=8> */
[----:B------:R-:W-:Y:S02]  /*c780*/  STL [R1+0x110], R208 ;  /* 0x000110d001007387 */ /* 0x000fe40000100800 */
[----:B------:R-:W-:Y:S02]  /*c790*/  LOP3.LUT R3, R3, 0x6, RZ, 0xc0, !PT ;  /* 0x0000000603037812 */ /* 0x000fe400078ec0ff */
[----:B------:R-:W-:Y:S03]  /*c7a0*/  STL [R1+0x10c], R207 ;  /* 0x00010ccf01007387 */ /* 0x000fe60000100800 */
[----:B------:R-:W-:Y:S01]  /*c7b0*/  IMAD R2, R2, 0x20, R3 ;  /* 0x0000002002027824 */ /* 0x000fe200078e0203 */
[----:B------:R-:W-:Y:S03]  /*c7c0*/  STL [R1+0x108], R206 ;  /* 0x000108ce01007387 */ /* 0x000fe60000100800 */
[C---:B------:R-:W-:Y:S01]  /*c7d0*/  VIADD R10, R2.reuse, 0x10 ;  /* 0x00000010020a7836 */ /* 0x040fe20000000000 */
[C---:B------:R-:W-:Y:S01]  /*c7e0*/  ISETP.GE.AND P1, PT, R2.reuse, R138, PT ;  /* 0x0000008a0200720c */ /* 0x040fe20003f26270 */
[C---:B------:R-:W-:Y:S01]  /*c7f0*/  VIADD R9, R2.reuse, 0x11 ;  /* 0x0000001102097836 */ /* 0x040fe20000000000 */
[----:B------:R-:W-:Y:S01]  /*c800*/  STL [R1+0x104], R205 ;  /* 0x000104cd01007387 */ /* 0x000fe20000100800 */
[----:B------:R-:W-:Y:S01]  /*c810*/  VIADD R8, R2, 0x18 ;  /* 0x0000001802087836 */ /* 0x000fe20000000000 */
[----:B------:R-:W-:-:S02]  /*c820*/  FSEL R11, R180, -INF , !P1 ;  /* 0xff800000b40b7808 */ /* 0x000fc40004800000 */
[----:B------:R-:W-:Y:S01]  /*c830*/  ISETP.GE.AND P1, PT, R10, R138, PT ;  /* 0x0000008a0a00720c */ /* 0x000fe20003f26270 */
[----:B------:R-:W-:Y:S01]  /*c840*/  STL [R1+0x100], R204 ;  /* 0x000100cc01007387 */ /* 0x000fe20000100800 */
[----:B------:R-:W-:Y:S02]  /*c850*/  FMNMX.FTZ R3, R214, R11, !PT ;  /* 0x0000000bd6037209 */ /* 0x000fe40007810000 */
[----:B------:R-:W-:Y:S01]  /*c860*/  FSEL R15, R132, -INF , !P1 ;  /* 0xff800000840f7808 */ /* 0x000fe20004800000 */
[----:B------:R-:W-:Y:S04]  /*c870*/  STL [R1+0xfc], R203 ;  /* 0x0000fccb01007387 */ /* 0x000fe80000100800 */
[----:B------:R-:W-:Y:S04]  /*c880*/  STL [R1+0xf8], R200 ;  /* 0x0000f8c801007387 */ /* 0x000fe80000100800 */
[----:B------:R-:W-:Y:S04]  /*c890*/  STL [R1+0xf4], R198 ;  /* 0x0000f4c601007387 */ /* 0x000fe80000100800 */
[----:B------:R-:W-:Y:S04]  /*c8a0*/  STL [R1+0xf0], R196 ;  /* 0x0000f0c401007387 */ /* 0x000fe80000100800 */
[----:B------:R-:W-:Y:S01]  /*c8b0*/  STL [R1+0x128], R138 ;  /* 0x0001288a01007387 */ /* 0x000fe20000100800 */
[----:B---3--:R-:W-:-:S02]  /*c8c0*/  IMAD.MOV.U32 R244, RZ, RZ, R6 ;  /* 0x000000fffff47224 */ /* 0x008fc400078e0006 */
[C---:B------:R-:W-:Y:S02]  /*c8d0*/  VIADD R6, R2.reuse, 0x1 ;  /* 0x0000000102067836 */ /* 0x040fe40000000000 */
[----:B----4-:R-:W-:Y:S02]  /*c8e0*/  IMAD.MOV.U32 R223, RZ, RZ, R5 ;  /* 0x000000ffffdf7224 */ /* 0x010fe400078e0005 */
[----:B------:R-:W-:Y:S01]  /*c8f0*/  VIADD R5, R2, 0x8 ;  /* 0x0000000802057836 */ /* 0x000fe20000000000 */
[-C--:B------:R-:W-:Y:S01]  /*c900*/  ISETP.GE.AND P6, PT, R6, R138.reuse, PT ;  /* 0x0000008a0600720c */ /* 0x080fe20003fc6270 */
[----:B------:R-:W-:Y:S02]  /*c910*/  IMAD.MOV.U32 R222, RZ, RZ, R4 ;  /* 0x000000ffffde7224 */ /* 0x000fe400078e0004 */
[C---:B------:R-:W-:Y:S01]  /*c920*/  VIADD R4, R2.reuse, 0x9 ;  /* 0x0000000902047836 */ /* 0x040fe20000000000 */
[-C--:B------:R-:W-:Y:S01]  /*c930*/  ISETP.GE.AND P5, PT, R5, R138.reuse, PT ;  /* 0x0000008a0500720c */ /* 0x080fe20003fa6270 */
[----:B------:R-:W-:Y:S01]  /*c940*/  IMAD.MOV.U32 R245, RZ, RZ, R7 ;  /* 0x000000fffff57224 */ /* 0x000fe200078e0007 */
[----:B------:R-:W-:Y:S01]  /*c950*/  FSEL R18, R181, -INF , !P6 ;  /* 0xff800000b5127808 */ /* 0x000fe20007000000 */
[----:B------:R-:W-:Y:S01]  /*c960*/  VIADD R7, R2, 0x19 ;  /* 0x0000001902077836 */ /* 0x000fe20000000000 */
[----:B------:R-:W-:-:S02]  /*c970*/  ISETP.GE.AND P4, PT, R4, R138, PT ;  /* 0x0000008a0400720c */ /* 0x000fc40003f86270 */
[----:B------:R-:W-:Y:S02]  /*c980*/  FSEL R17, R176, -INF , !P5 ;  /* 0xff800000b0117808 */ /* 0x000fe40006800000 */
[----:B------:R-:W-:Y:S02]  /*c990*/  FMNMX.FTZ R3, R18, R3, !PT ;  /* 0x0000000312037209 */ /* 0x000fe40007810000 */
[----:B------:R-:W-:Y:S02]  /*c9a0*/  FSEL R16, R177, -INF , !P4 ;  /* 0xff800000b1107808 */ /* 0x000fe40006000000 */
[----:B------:R-:W-:Y:S02]  /*c9b0*/  FMNMX.FTZ R3, R17, R3, !PT ;  /* 0x0000000311037209 */ /* 0x000fe40007810000 */
[----:B------:R-:W-:Y:S02]  /*c9c0*/  ISETP.GE.AND P5, PT, R9, R138, PT ;  /* 0x0000008a0900720c */ /* 0x000fe40003fa6270 */
[----:B------:R-:W-:-:S02]  /*c9d0*/  FMNMX.FTZ R3, R16, R3, !PT ;  /* 0x0000000310037209 */ /* 0x000fc40007810000 */
        /* <DEDUP_REMOVED lines=8> */
[----:B------:R-:W-:Y:S02]  /*ca60*/  ISETP.GE.AND P6, PT, R2, R139, PT ;  /* 0x0000008b0200720c */ /* 0x000fe40003fc6270 */
[----:B------:R-:W-:Y:S02]  /*ca70*/  FMNMX.FTZ R3, R12, R3, !PT ;  /* 0x000000030c037209 */ /* 0x000fe40007810000 */
[----:B------:R-:W-:Y:S02]  /*ca80*/  ISETP.GE.AND P4, PT, R6, R139, PT ;  /* 0x0000008b0600720c */ /* 0x000fe40003f86270 */
[----:B------:R-:W-:Y:S01]  /*ca90*/  ISETP.GE.AND P5, PT, R2, R173, PT ;  /* 0x000000ad0200720c */ /* 0x000fe20003fa6270 */
[----:B------:R-:W1:Y:S01]  /*caa0*/  SHFL.BFLY PT, R19, R3, 0x2, 0x1f ;  /* 0x0c401f0003137f89 */ /* 0x000e6200000e0000 */
[----:B------:R-:W-:-:S02]  /*cab0*/  FSEL R137, R183, -INF , !P4 ;  /* 0xff800000b7897808 */ /* 0x000fc40006000000 */
[----:B------:R-:W-:-:S04]  /*cac0*/  ISETP.GE.AND P4, PT, R4, R139, PT ;  /* 0x0000008b0400720c */ /* 0x000fc80003f86270 */
[----:B------:R-:W-:Y:S02]  /*cad0*/  FSEL R35, R179, -INF , !P4 ;  /* 0xff800000b3237808 */ /* 0x000fe40006000000 */
[----:B------:R-:W-:-:S04]  /*cae0*/  ISETP.GE.AND P4, PT, R9, R139, PT ;  /* 0x0000008b0900720c */ /* 0x000fc80003f86270 */
[----:B------:R-:W-:Y:S02]  /*caf0*/  FSEL R176, R135, -INF , !P4 ;  /* 0xff80000087b07808 */ /* 0x000fe40006000000 */
[----:B------:R-:W-:-:S04]  /*cb00*/  ISETP.GE.AND P4, PT, R7, R139, PT ;  /* 0x0000008b0700720c */ /* 0x000fc80003f86270 */
[----:B------:R-:W-:Y:S02]  /*cb10*/  FSEL R174, R27, -INF , !P4 ;  /* 0xff8000001bae7808 */ /* 0x000fe40006000000 */
[-C--:B------:R-:W-:Y:S02]  /*cb20*/  ISETP.GE.AND P4, PT, R6, R172.reuse, PT ;  /* 0x000000ac0600720c */ /* 0x080fe40003f86270 */
[----:B-1----:R-:W-:Y:S02]  /*cb30*/  FMNMX.FTZ R3, R3, R19, !PT ;  /* 0x0000001303037209 */ /* 0x002fe40007810000 */
[----:B------:R-:W-:Y:S02]  /*cb40*/  FSEL R25, R219, -INF , !P4 ;  /* 0xff800000db197808 */ /* 0x000fe40006000000 */
[----:B------:R-:W-:Y:S01]  /*cb50*/  ISETP.GE.AND P4, PT, R4, R172, PT ;  /* 0x000000ac0400720c */ /* 0x000fe20003f86270 */
[----:B------:R-:W1:Y:S03]  /*cb60*/  SHFL.BFLY PT, R19, R3, 0x1, 0x1f ;  /* 0x0c201f0003137f89 */ /* 0x000e6600000e0000 */
[----:B------:R-:W-:-:S02]  /*cb70*/  FSEL R24, R195, -INF , !P4 ;  /* 0xff800000c3187808 */ /* 0x000fc40006000000 */
[----:B------:R-:W-:Y:S02]  /*cb80*/  ISETP.GE.AND P4, PT, R9, R172, PT ;  /* 0x000000ac0900720c */ /* 0x000fe40003f86270 */
[----:B-1----:R-:W-:-:S04]  /*cb90*/  FMNMX.FTZ R133, R3, R19, !PT ;  /* 0x0000001303857209 */ /* 0x002fc80007810000 */
[C---:B------:R-:W-:Y:S01]  /*cba0*/  FSETP.NEU.FTZ.AND P1, PT, R133.reuse, -INF , PT ;  /* 0xff8000008500780b */ /* 0x040fe20003f3d000 */
[----:B------:R1:W-:Y:S03]  /*cbb0*/  STL [R1+0x134], R133 ;  /* 0x0001348501007387 */ /* 0x0003e60000100800 */
[----:B------:R-:W-:-:S05]  /*cbc0*/  FSEL R3, R133, RZ, P1 ;  /* 0x000000ff85037208 */ /* 0x000fca0000800000 */
[----:B------:R-:W-:Y:S01]  /*cbd0*/  FADD.FTZ R19, R214, -R3 ;  /* 0x80000003d6137221 */ /* 0x000fe20000010000 */
[----:B------:R-:W-:-:S05]  /*cbe0*/  FMUL.FTZ R3, R133, UR6 ;  /* 0x0000000685037c20 */ /* 0x000fca0008410000 */
[----:B------:R-:W-:Y:S02]  /*cbf0*/  FSEL R3, R3, RZ, P1 ;  /* 0x000000ff03037208 */ /* 0x000fe40000800000 */
[----:B------:R-:W-:Y:S01]  /*cc00*/  ISETP.GE.AND P1, PT, R2, R172, PT ;  /* 0x000000ac0200720c */ /* 0x000fe20003f26270 */
[----:B------:R-:W-:Y:S02]  /*cc10*/  FMUL.FTZ R2, R19, UR6 ;  /* 0x0000000613027c20 */ /* 0x000fe40008410000 */
[--C-:B------:R-:W-:Y:S01]  /*cc20*/  FFMA.FTZ R132, R18, UR6, -R3.reuse ;  /* 0x0000000612847c23 */ /* 0x100fe20008010803 */
[----:B------:R-:W-:Y:S01]  /*cc30*/  FSEL R18, R182, -INF , !P6 ;  /* 0xff800000b6127808 */ /* 0x000fe20007000000 */
[--C-:B------:R-:W-:Y:S01]  /*cc40*/  FFMA.FTZ R11, R11, UR6, -R3.reuse ;  /* 0x000000060b0b7c23 */ /* 0x100fe20008010803 */
[-C--:B------:R-:W-:Y:S01]  /*cc50*/  ISETP.GE.AND P6, PT, R5, R139.reuse, PT ;  /* 0x0000008b0500720c */ /* 0x080fe20003fc6270 */
[--C-:B------:R-:W-:Y:S01]  /*cc60*/  FFMA.FTZ R180, R17, UR6, -R3.reuse ;  /* 0x0000000611b47c23 */ /* 0x100fe20008010803 */
[----:B------:R-:W2:Y:S01]  /*cc70*/  MUFU.EX2 R2, R2 ;  /* 0x0000000200027308 */ /* 0x000ea20000000800 */
[--C-:B------:R-:W-:Y:S01]  /*cc80*/  FFMA.FTZ R177, R16, UR6, -R3.reuse ;  /* 0x0000000610b17c23 */ /* 0x100fe20008010803 */
[----:B------:R-:W-:Y:S01]  /*cc90*/  FSEL R136, R178, -INF , !P6 ;  /* 0xff800000b2887808 */ /* 0x000fe20007000000 */
[--C-:B------:R-:W-:Y:S01]  /*cca0*/  FFMA.FTZ R181, R15, UR6, -R3.reuse ;  /* 0x000000060fb57c23 */ /* 0x100fe20008010803 */
[-C--:B------:R-:W-:Y:S01]  /*ccb0*/  ISETP.GE.AND P6, PT, R10, R139.reuse, PT ;  /* 0x0000008b0a00720c */ /* 0x080fe20003fc6270 */
[--C-:B------:R-:W-:Y:S01]  /*ccc0*/  FFMA.FTZ R211, R14, UR6, -R3.reuse ;  /* 0x000000060ed37c23 */ /* 0x100fe20008010803 */
[--C-:B------:R-:W-:Y:S01]  /*ccd0*/  FFMA.FTZ R214, R13, UR6, -R3.reuse ;  /* 0x000000060dd67c23 */ /* 0x100fe20008010803 */
[----:B------:R-:W-:Y:S01]  /*cce0*/  FFMA.FTZ R220, R12, UR6, -R3 ;  /* 0x000000060cdc7c23 */ /* 0x000fe20008010803 */
[----:B------:R-:W-:Y:S01]  /*ccf0*/  FSEL R34, R134, -INF , !P6 ;  /* 0xff80000086227808 */ /* 0x000fe20007000000 */
[----:B------:R-:W-:Y:S01]  /*cd00*/  MUFU.EX2 R3, R132 ;  /* 0x0000008400037308 */ /* 0x000fe20000000800 */
[----:B------:R-:W-:-:S02]  /*cd10*/  ISETP.GE.AND P6, PT, R8, R139, PT ;  /* 0x0000008b0800720c */ /* 0x000fc40003fc6270 */
[----:B------:R-:W-:Y:S02]  /*cd20*/  FSEL R16, R218, -INF , !P1 ;  /* 0xff800000da107808 */ /* 0x000fe40004800000 */
[----:B------:R-:W-:Y:S02]  /*cd30*/  FSEL R175, R26, -INF , !P6 ;  /* 0xff8000001aaf7808 */ /* 0x000fe40007000000 */
[-C--:B------:R-:W-:Y:S01]  /*cd40*/  ISETP.GE.AND P6, PT, R6, R173.reuse, PT ;  /* 0x000000ad0600720c */ /* 0x080fe20003fc6270 */
[-C--:B--2---:R-:W-:Y:S01]  /*cd50*/  FMUL.FTZ R246, R145, R2.reuse ;  /* 0x0000000291f67220 */ /* 0x084fe20000410000 */
[----:B------:R-:W-:Y:S01]  /*cd60*/  FSEL R6, R216, -INF , !P5 ;  /* 0xff800000d8067808 */ /* 0x000fe20006800000 */
[-C--:B------:R-:W-:Y:S01]  /*cd70*/  FMUL.FTZ R197, R152, R2.reuse ;  /* 0x0000000298c57220 */ /* 0x080fe20000410000 */
[----:B------:R-:W-:Y:S01]  /*cd80*/  FSEL R17, R217, -INF , !P6 ;  /* 0xff800000d9117808 */ /* 0x000fe20007000000 */
[-C--:B------:R-:W-:Y:S01]  /*cd90*/  FMUL.FTZ R199, R153, R2.reuse ;  /* 0x0000000299c77220 */ /* 0x080fe20000410000 */
[-C--:B------:R-:W-:Y:S01]  /*cda0*/  ISETP.GE.AND P6, PT, R4, R173.reuse, PT ;  /* 0x000000ad0400720c */ /* 0x080fe20003fc6270 */
[-C--:B------:R-:W-:Y:S01]  /*cdb0*/  FMUL.FTZ R216, R148, R2.reuse ;  /* 0x0000000294d87220 */ /* 0x080fe20000410000 */
[----:B------:R-:W2:Y:S01]  /*cdc0*/  MUFU.EX2 R4, R11 ;  /* 0x0000000b00047308 */ /* 0x000ea20000000800 */
[-C--:B------:R-:W-:Y:S01]  /*cdd0*/  FMUL.FTZ R217, R149, R2.reuse ;  /* 0x0000000295d97220 */ /* 0x080fe20000410000 */
[----:B------:R-:W-:Y:S01]  /*cde0*/  FSEL R23, R193, -INF , !P6 ;  /* 0xff800000c1177808 */ /* 0x000fe20007000000 */
        /* <DEDUP_REMOVED lines=28> */
[----:B------:R-:W-:Y:S01]  /*cfb0*/  F2FP.BF16.F32.PACK_AB R68, R3, R4 ;  /* 0x000000040344723e */ /* 0x000fe200000010ff */
[----:B------:R-:W-:Y:S01]  /*cfc0*/  IMAD.MOV.U32 R233, RZ, RZ, R226 ;  /* 0x000000ffffe97224 */ /* 0x000fe200078e00e2 */
[----:B------:R-:W-:Y:S01]  /*cfd0*/  ISETP.GE.AND P5, PT, R5, R173, PT ;  /* 0x000000ad0500720c */ /* 0x000fe20003fa6270 */
[----:B------:R-:W-:Y:S01]  /*cfe0*/  FADD.FTZ R101, R3, R2 ;  /* 0x0000000203657221 */ /* 0x000fe20000010000 */
[----:B------:R-:W-:-:S02]  /*cff0*/  FMNMX.FTZ R2, R213, R18, !PT ;  /* 0x00000012d5027209 */ /* 0x000fc40007810000 */
[----:B------:R-:W-:Y:S02]  /*d000*/  FMNMX.FTZ R3, R232, R6, !PT ;  /* 0x00000006e8037209 */ /* 0x000fe40007810000 */
[----:B------:R-:W-:Y:S02]  /*d010*/  FMNMX.FTZ R4, R137, R2, !PT ;  /* 0x0000000289047209 */ /* 0x000fe40007810000 */
[----:B------:R-:W-:Y:S02]  /*d020*/  ISETP.GE.AND P1, PT, R5, R172, PT ;  /* 0x000000ac0500720c */ /* 0x000fe40003f26270 */
[----:B------:R-:W-:Y:S02]  /*d030*/  FSEL R26, R192, -INF , !P5 ;  /* 0xff800000c01a7808 */ /* 0x000fe40006800000 */
[----:B------:R-:W-:Y:S02]  /*d040*/  FMNMX.FTZ R2, R215, R16, !PT ;  /* 0x00000010d7027209 */ /* 0x000fe40007810000 */
[----:B------:R-:W-:-:S02]  /*d050*/  FMNMX.FTZ R3, R17, R3, !PT ;  /* 0x0000000311037209 */ /* 0x000fc40007810000 */
[----:B------:R-:W-:Y:S02]  /*d060*/  ISETP.GE.AND P5, PT, R10, R173, PT ;  /* 0x000000ad0a00720c */ /* 0x000fe40003fa6270 */
[----:B------:R-:W-:Y:S02]  /*d070*/  FSEL R27, R194, -INF , !P1 ;  /* 0xff800000c21b7808 */ /* 0x000fe40004800000 */
[----:B------:R-:W-:Y:S02]  /*d080*/  FMNMX.FTZ R2, R25, R2, !PT ;  /* 0x0000000219027209 */ /* 0x000fe40007810000 */
[----:B------:R-:W-:Y:S02]  /*d090*/  FMNMX.FTZ R3, R26, R3, !PT ;  /* 0x000000031a037209 */ /* 0x000fe40007810000 */
[----:B------:R-:W-:Y:S02]  /*d0a0*/  FMNMX.FTZ R4, R136, R4, !PT ;  /* 0x0000000488047209 */ /* 0x000fe40007810000 */
[----:B------:R-:W-:-:S02]  /*d0b0*/  ISETP.GE.AND P1, PT, R10, R172, PT ;  /* 0x000000ac0a00720c */ /* 0x000fc40003f26270 */
[----:B------:R-:W-:Y:S02]  /*d0c0*/  ISETP.GE.AND P6, PT, R9, R173, PT ;  /* 0x000000ad0900720c */ /* 0x000fe40003fc6270 */
[----:B------:R-:W-:Y:S02]  /*d0d0*/  FSEL R22, R188, -INF , !P5 ;  /* 0xff800000bc167808 */ /* 0x000fe40006800000 */
[----:B------:R-:W-:Y:S02]  /*d0e0*/  FMNMX.FTZ R2, R27, R2, !PT ;  /* 0x000000021b027209 */ /* 0x000fe40007810000 */
[----:B------:R-:W-:Y:S02]  /*d0f0*/  FMNMX.FTZ R3, R23, R3, !PT ;  /* 0x0000000317037209 */ /* 0x000fe40007810000 */
[----:B------:R-:W-:Y:S02]  /*d100*/  FMNMX.FTZ R4, R35, R4, !PT ;  /* 0x0000000423047209 */ /* 0x000fe40007810000 */
[----:B------:R-:W-:-:S02]  /*d110*/  ISETP.GE.AND P5, PT, R8, R173, PT ;  /* 0x000000ad0800720c */ /* 0x000fc40003fa6270 */
[----:B------:R-:W-:Y:S02]  /*d120*/  FSEL R19, R190, -INF , !P1 ;  /* 0xff800000be137808 */ /* 0x000fe40004800000 */
[----:B------:R-:W-:Y:S02]  /*d130*/  FSEL R15, R189, -INF , !P6 ;  /* 0xff800000bd0f7808 */ /* 0x000fe40007000000 */
[----:B------:R-:W-:Y:S02]  /*d140*/  FMNMX.FTZ R2, R24, R2, !PT ;  /* 0x0000000218027209 */ /* 0x000fe40007810000 */
[----:B------:R-:W-:Y:S02]  /*d150*/  FMNMX.FTZ R3, R22, R3, !PT ;  /* 0x0000000316037209 */ /* 0x000fe40007810000 */
[----:B------:R-:W-:Y:S02]  /*d160*/  FMNMX.FTZ R4, R34, R4, !PT ;  /* 0x0000000422047209 */ /* 0x000fe40007810000 */
[----:B------:R-:W-:-:S02]  /*d170*/  ISETP.GE.AND P1, PT, R8, R172, PT ;  /* 0x000000ac0800720c */ /* 0x000fc40003f26270 */
[----:B------:R-:W-:Y:S02]  /*d180*/  FSEL R14, R191, -INF , !P4 ;  /* 0xff800000bf0e7808 */ /* 0x000fe40006000000 */
[----:B------:R-:W-:Y:S02]  /*d190*/  ISETP.GE.AND P6, PT, R7, R173, PT ;  /* 0x000000ad0700720c */ /* 0x000fe40003fc6270 */
[----:B------:R-:W-:Y:S02]  /*d1a0*/  FSEL R13, R184, -INF , !P5 ;  /* 0xff800000b80d7808 */ /* 0x000fe40006800000 */
[----:B------:R-:W-:Y:S02]  /*d1b0*/  FMNMX.FTZ R2, R19, R2, !PT ;  /* 0x0000000213027209 */ /* 0x000fe40007810000 */
[----:B------:R-:W-:Y:S02]  /*d1c0*/  FMNMX.FTZ R3, R15, R3, !PT ;  /* 0x000000030f037209 */ /* 0x000fe40007810000 */
[----:B------:R-:W-:-:S02]  /*d1d0*/  FMNMX.FTZ R4, R176, R4, !PT ;  /* 0x00000004b0047209 */ /* 0x000fc40007810000 */
[----:B------:R-:W-:Y:S02]  /*d1e0*/  FSEL R11, R186, -INF , !P1 ;  /* 0xff800000ba0b7808 */ /* 0x000fe40004800000 */
[----:B------:R-:W-:Y:S02]  /*d1f0*/  FSEL R12, R185, -INF , !P6 ;  /* 0xff800000b90c7808 */ /* 0x000fe40007000000 */
[----:B------:R-:W-:Y:S02]  /*d200*/  FMNMX.FTZ R2, R14, R2, !PT ;  /* 0x000000020e027209 */ /* 0x000fe40007810000 */
[----:B------:R-:W-:Y:S02]  /*d210*/  FMNMX.FTZ R3, R13, R3, !PT ;  /* 0x000000030d037209 */ /* 0x000fe40007810000 */
[----:B------:R-:W-:Y:S02]  /*d220*/  FMNMX.FTZ R5, R175, R4, !PT ;  /* 0x00000004af057209 */ /* 0x000fe40007810000 */
[----:B------:R-:W-:-:S02]  /*d230*/  FMNMX.FTZ R4, R11, R2, !PT ;  /* 0x000000020b047209 */ /* 0x000fc40007810000 */
[----:B------:R-:W-:Y:S02]  /*d240*/  FMNMX.FTZ R3, R12, R3, !PT ;  /* 0x000000030c037209 */ /* 0x000fe40007810000 */
[----:B------:R-:W-:Y:S02]  /*d250*/  ISETP.GE.AND P4, PT, R7, R172, PT ;  /* 0x000000ac0700720c */ /* 0x000fe40003f86270 */
[----:B------:R-:W-:Y:S01]  /*d260*/  FMNMX.FTZ R2, R174, R5, !PT ;  /* 0x00000005ae027209 */ /* 0x000fe20007810000 */
[----:B------:R-:W1:Y:S01]  /*d270*/  SHFL.BFLY PT, R7, R3, 0x2, 0x1f ;  /* 0x0c401f0003077f89 */ /* 0x000e6200000e0000 */
[----:B------:R-:W-:-:S03]  /*d280*/  FSEL R10, R187, -INF , !P4 ;  /* 0xff800000bb0a7808 */ /* 0x000fc60006000000 */
[----:B------:R-:W2:Y:S01]  /*d290*/  SHFL.BFLY PT, R5, R2, 0x2, 0x1f ;  /* 0x0c401f0002057f89 */ /* 0x000ea200000e0000 */
[----:B------:R-:W-:-:S05]  /*d2a0*/  FMNMX.FTZ R4, R10, R4, !PT ;  /* 0x000000040a047209 */ /* 0x000fca0007810000 */
[----:B------:R-:W3:Y:S01]  /*d2b0*/  SHFL.BFLY PT, R8, R4, 0x2, 0x1f ;  /* 0x0c401f0004087f89 */ /* 0x000ee200000e0000 */
[----:B-1----:R-:W-:Y:S02]  /*d2c0*/  FMNMX.FTZ R3, R3, R7, !PT ;  /* 0x0000000703037209 */ /* 0x002fe40007810000 */
[----:B--2---:R-:W-:-:S03]  /*d2d0*/  FMNMX.FTZ R2, R2, R5, !PT ;  /* 0x0000000502027209 */ /* 0x004fc60007810000 */
[----:B------:R-:W1:Y:S04]  /*d2e0*/  SHFL.BFLY PT, R7, R3, 0x1, 0x1f ;  /* 0x0c201f0003077f89 */ /* 0x000e6800000e0000 */
[----:B------:R-:W2:Y:S01]  /*d2f0*/  SHFL.BFLY PT, R5, R2, 0x1, 0x1f ;  /* 0x0c201f0002057f89 */ /* 0x000ea200000e0000 */
[----:B---3--:R-:W-:-:S05]  /*d300*/  FMNMX.FTZ R4, R4, R8, !PT ;  /* 0x0000000804047209 */ /* 0x008fca0007810000 */
[----:B------:R-:W3:Y:S01]  /*d310*/  SHFL.BFLY PT, R8, R4, 0x1, 0x1f ;  /* 0x0c201f0004087f89 */ /* 0x000ee200000e0000 */
[----:B-1----:R-:W-:Y:S02]  /*d320*/  FMNMX.FTZ R135, R3, R7, !PT ;  /* 0x0000000703877209 */ /* 0x002fe40007810000 */
[----:B--2---:R-:W-:-:S03]  /*d330*/  FMNMX.FTZ R132, R2, R5, !PT ;  /* 0x0000000502847209 */ /* 0x004fc60007810000 */
[C---:B------:R-:W-:Y:S01]  /*d340*/  FMUL.FTZ R2, R135.reuse, UR6 ;  /* 0x0000000687027c20 */ /* 0x040fe20008410000 */
[----:B------:R-:W-:Y:S02]  /*d350*/  FSETP.NEU.FTZ.AND P4, PT, R135, -INF , PT ;  /* 0xff8000008700780b */ /* 0x000fe40003f9d000 */
[----:B------:R-:W-:Y:S02]  /*d360*/  FSETP.NEU.FTZ.AND P5, PT, R132, -INF , PT ;  /* 0xff8000008400780b */ /* 0x000fe40003fbd000 */
[----:B---3--:R-:W-:Y:S02]  /*d370*/  FMNMX.FTZ R134, R4, R8, !PT ;  /* 0x0000000804867209 */ /* 0x008fe40007810000 */
[----:B------:R-:W-:Y:S02]  /*d380*/  FSEL R3, R132, RZ, P5 ;  /* 0x000000ff84037208 */ /* 0x000fe40002800000 */
[----:B------:R-:W-:Y:S02]  /*d390*/  FSEL R4, R2, RZ, P4 ;  /* 0x000000ff02047208 */ /* 0x000fe40002000000 */
[C---:B------:R-:W-:Y:S01]  /*d3a0*/  FSETP.NEU.FTZ.AND P1, PT, R134.reuse, -INF , PT ;  /* 0xff8000008600780b */ /* 0x040fe20003f3d000 */
[----:B------:R-:W-:Y:S01]  /*d3b0*/  FADD.FTZ R52, R213, -R3 ;  /* 0x80000003d5347221 */ /* 0x000fe20000010000 */
[----:B------:R-:W-:Y:S01]  /*d3c0*/  FMUL.FTZ R3, R134, UR6 ;  /* 0x0000000686037c20 */ /* 0x000fe20008410000 */
[--C-:B------:R-:W-:Y:S01]  /*d3d0*/  FFMA.FTZ R2, R6, UR6, -R4.reuse ;  /* 0x0000000606027c23 */ /* 0x100fe20008010804 */
[----:B------:R-:W-:Y:S01]  /*d3e0*/  FMUL.FTZ R6, R132, UR6 ;  /* 0x0000000684067c20 */ /* 0x000fe20008410000 */
[----:B------:R-:W-:Y:S01]  /*d3f0*/  FSEL R5, R135, RZ, P4 ;  /* 0x000000ff87057208 */ /* 0x000fe20002000000 */
[--C-:B------:R-:W-:Y:S01]  /*d400*/  FFMA.FTZ R112, R22, UR6, -R4.reuse ;  /* 0x0000000616707c23 */ /* 0x100fe20008010804 */
[----:B------:R1:W-:Y:S01]  /*d410*/  MUFU.EX2 R9, R2 ;  /* 0x0000000200097308 */ /* 0x0003e20000000800 */
[----:B------:R-:W-:Y:S01]  /*d420*/  FSEL R3, R3, RZ, P1 ;  /* 0x000000ff03037208 */ /* 0x000fe20000800000 */
[--C-:B------:R-:W-:Y:S01]  /*d430*/  FFMA.FTZ R113, R15, UR6, -R4.reuse ;  /* 0x000000060f717c23 */ /* 0x100fe20008010804 */
[----:B------:R-:W-:Y:S01]  /*d440*/  FSEL R6, R6, RZ, P5 ;  /* 0x000000ff06067208 */ /* 0x000fe20002800000 */
[----:B------:R-:W-:Y:S01]  /*d450*/  FADD.FTZ R5, R232, -R5 ;  /* 0x80000005e8057221 */ /* 0x000fe20000010000 */
        /* <DEDUP_REMOVED lines=11> */
[--C-:B------:R-:W-:Y:S01]  /*d510*/  FFMA.FTZ R6, R25, UR6, -R3.reuse ;  /* 0x0000000619067c23 */ /* 0x100fe20008010803 */
[--C-:B-1----:R-:W-:Y:S01]  /*d520*/  FFMA.FTZ R2, R17, UR6, -R4.reuse ;  /* 0x0000000611027c23 */ /* 0x102fe20008010804 */
[----:B------:R-:W-:Y:S01]  /*d530*/  FMUL.FTZ R5, R5, UR6 ;  /* 0x0000000605057c20 */ /* 0x000fe20008410000 */
[--C-:B------:R-:W-:Y:S01]  /*d540*/  FFMA.FTZ R17, R27, UR6, -R3.reuse ;  /* 0x000000061b117c23 */ /* 0x100fe20008010803 */
[--C-:B------:R-:W-:Y:S01]  /*d550*/  FFMA.FTZ R136, R19, UR6, -R3.reuse ;  /* 0x0000000613887c23 */ /* 0x100fe20008010803 */
[----:B------:R1:W2:Y:S01]  /*d560*/  MUFU.EX2 R8, R2 ;  /* 0x0000000200087308 */ /* 0x0002a20000000800 */
[--C-:B------:R-:W-:Y:S01]  /*d570*/  FFMA.FTZ R128, R11, UR6, -R3.reuse ;  /* 0x000000060b807c23 */ /* 0x100fe20008010803 */
[----:B------:R-:W-:Y:S01]  /*d580*/  FFMA.FTZ R129, R10, UR6, -R3 ;  /* 0x000000060a817c23 */ /* 0x000fe20008010803 */
[--C-:B------:R-:W-:Y:S01]  /*d590*/  FFMA.FTZ R25, R23, UR6, -R4.reuse ;  /* 0x0000000617197c23 */ /* 0x100fe20008010804 */
[--C-:B------:R-:W-:Y:S01]  /*d5a0*/  FFMA.FTZ R18, R26, UR6, -R4.reuse ;  /* 0x000000061a127c23 */ /* 0x100fe20008010804 */
[----:B------:R-:W-:Y:S01]  /*d5b0*/  FFMA.FTZ R116, R12, UR6, -R4 ;  /* 0x000000060c747c23 */ /* 0x000fe20008010804 */
[----:B------:R-:W-:-:S02]  /*d5c0*/  PRMT R26, R68, 0x7610, R26 ;  /* 0x00007610441a7816 */ /* 0x000fc4000000001a */
[----:B------:R-:W-:Y:S08]  /*d5d0*/  MUFU.EX2 R6, R6 ;  /* 0x0000000600067308 */ /* 0x000ff00000000800 */
[----:B------:R-:W3:Y:S01]  /*d5e0*/  MUFU.EX2 R5, R5 ;  /* 0x0000000500057308 */ /* 0x000ee20000000800 */
[----:B-1----:R-:W-:Y:S01]  /*d5f0*/  FFMA.FTZ R2, R16, UR6, -R3 ;  /* 0x0000000610027c23 */ /* 0x002fe20008010803 */
[----:B--2---:R-:W-:-:S06]  /*d600*/  F2FP.BF16.F32.PACK_AB R69, R8, R9 ;  /* 0x000000090845723e */ /* 0x004fcc00000010ff */
[----:B------:R1:W2:Y:S01]  /*d610*/  MUFU.EX2 R7, R2 ;  /* 0x0000000200077308 */ /* 0x0002a20000000800 */
[-C--:B---3--:R-:W-:Y:S01]  /*d620*/  FFMA.FTZ R4, R240, R5.reuse, R9 ;  /* 0x00000005f0047223 */ /* 0x088fe20000010009 */
[-C--:B------:R-:W-:Y:S01]  /*d630*/  FMUL.FTZ R232, R76, R5.reuse ;  /* 0x000000054ce87220 */ /* 0x080fe20000410000 */
[----:B------:R-:W-:Y:S02]  /*d640*/  IMAD.MOV.U32 R240, RZ, RZ, R222 ;  /* 0x000000fffff07224 */ /* 0x000fe400078e00de */
[-C--:B------:R-:W-:Y:S01]  /*d650*/  FMUL.FTZ R168, R168, R5.reuse ;  /* 0x00000005a8a87220 */ /* 0x080fe20000410000 */
[----:B------:R-:W-:Y:S01]  /*d660*/  FADD.FTZ R14, R8, R4 ;  /* 0x00000004080e7221 */ /* 0x000fe20000010000 */
[-C--:B------:R-:W-:Y:S01]  /*d670*/  FMUL.FTZ R169, R169, R5.reuse ;  /* 0x00000005a9a97220 */ /* 0x080fe20000410000 */
[-C--:B------:R-:W-:Y:S01]  /*d680*/  FMUL.FTZ R164, R164, R5.reuse ;  /* 0x00000005a4a47220 */ /* 0x080fe20000410000 */
[-C--:B------:R-:W-:Y:S01]  /*d690*/  FMUL.FTZ R165, R165, R5.reuse ;  /* 0x00000005a5a57220 */ /* 0x080fe20000410000 */
[----:B-1----:R-:W-:Y:S01]  /*d6a0*/  FSEL R2, R134, RZ, P1 ;  /* 0x000000ff86027208 */ /* 0x002fe20000800000 */
[----:B------:R-:W-:Y:S01]  /*d6b0*/  FMUL.FTZ R160, R160, R5 ;  /* 0x00000005a0a07220 */ /* 0x000fe20000410000 */
[----:B--2---:R-:W-:Y:S01]  /*d6c0*/  F2FP.BF16.F32.PACK_AB R140, R6, R7 ;  /* 0x00000007068c723e */ /* 0x004fe200000010ff */
[-C--:B------:R-:W-:Y:S01]  /*d6d0*/  FMUL.FTZ R161, R161, R5.reuse ;  /* 0x00000005a1a17220 */ /* 0x080fe20000410000 */
[----:B------:R-:W-:Y:S01]  /*d6e0*/  FMUL.FTZ R156, R156, R5 ;  /* 0x000000059c9c7220 */ /* 0x000fe20000410000 */
[----:B------:R-:W-:Y:S01]  /*d6f0*/  FADD.FTZ R2, R215, -R2 ;  /* 0x80000002d7027221 */ /* 0x000fe20000010000 */
[----:B------:R-:W-:-:S02]  /*d700*/  IMAD.MOV.U32 R215, RZ, RZ, R216 ;  /* 0x000000ffffd77224 */ /* 0x000fc400078e00d8 */
[-C--:B------:R-:W-:Y:S01]  /*d710*/  FMUL.FTZ R157, R157, R5.reuse ;  /* 0x000000059d9d7220 */ /* 0x080fe20000410000 */
[----:B------:R-:W-:Y:S01]  /*d720*/  FMUL.FTZ R216, R56, R5 ;  /* 0x0000000538d87220 */ /* 0x000fe20000410000 */
[----:B------:R-:W-:-:S06]  /*d730*/  FMUL.FTZ R2, R2, UR6 ;  /* 0x0000000602027c20 */ /* 0x000fcc0008410000 */
[----:B------:R-:W1:Y:S02]  /*d740*/  MUFU.EX2 R2, R2 ;  /* 0x0000000200027308 */ /* 0x000e640000000800 */
[-C--:B-1----:R-:W-:Y:S01]  /*d750*/  FFMA.FTZ R3, R241, R2.reuse, R7 ;  /* 0x00000002f1037223 */ /* 0x082fe20000010007 */
[----:B------:R-:W-:Y:S02]  /*d760*/  IMAD.MOV.U32 R241, RZ, RZ, R223 ;  /* 0x000000fffff17224 */ /* 0x000fe400078e00df */
[-C--:B------:R-:W-:Y:S01]  /*d770*/  FMUL.FTZ R251, R95, R2.reuse ;  /* 0x000000025ffb7220 */ /* 0x080fe20000410000 */
[----:B------:R-:W-:Y:S02]  /*d780*/  IMAD.MOV.U32 R95, RZ, RZ, R233 ;  /* 0x000000ffff5f7224 */ /* 0x000fe400078e00e9 */
[----:B------:R-:W-:Y:S01]  /*d790*/  FADD.FTZ R16, R6, R3 ;  /* 0x0000000306107221 */ /* 0x000fe20000010000 */
[----:B------:R-:W-:Y:S01]  /*d7a0*/  FMUL.FTZ R233, R77, R5 ;  /* 0x000000054de97220 */ /* 0x000fe20000410000 */
[----:B------:R-:W-:Y:S01]  /*d7b0*/  LOP3.LUT R3, R241, UR4, RZ, 0x3c, !PT ;  /* 0x00000004f1037c12 */ /* 0x000fe2000f8e3cff */
[----:B------:R-:W2:Y:S01]  /*d7c0*/  LDL.LU.64 R76, [R1+0x8] ;  /* 0x00000800014c7983 */ /* 0x000ea20000300a00 */
[----:B------:R-:W-:Y:S01]  /*d7d0*/  FMUL.FTZ R231, R75, R2 ;  /* 0x000000024be77220 */ /* 0x000fe20000410000 */
[----:B------:R-:W-:-:S02]  /*d7e0*/  IMAD.MOV.U32 R75, RZ, RZ, R234 ;  /* 0x000000ffff4b7224 */ /* 0x000fc400078e00ea */
[----:B------:R-:W-:Y:S01]  /*d7f0*/  FMUL.FTZ R234, R78, R2 ;  /* 0x000000024eea7220 */ /* 0x000fe20000410000 */
[----:B------:R-:W-:-:S04]  /*d800*/  IMAD.WIDE.U32 R152, R3, -0x326172a9, RZ ;  /* 0xcd9e8d5703987825 */ /* 0x000fc800078e00ff */
[-C--:B------:R-:W-:Y:S01]  /*d810*/  FMUL.FTZ R170, R170, R2.reuse ;  /* 0x00000002aaaa7220 */ /* 0x080fe20000410000 */
[-C--:B------:R-:W-:Y:S01]  /*d820*/  FMUL.FTZ R171, R171, R2.reuse ;  /* 0x00000002abab7220 */ /* 0x080fe20000410000 */
[-C--:B------:R-:W-:Y:S01]  /*d830*/  FMUL.FTZ R166, R166, R2.reuse ;  /* 0x00000002a6a67220 */ /* 0x080fe20000410000 */
[----:B------:R-:W-:Y:S01]  /*d840*/  IMAD.MOV.U32 R78, RZ, RZ, R235 ;  /* 0x000000ffff4e7224 */ /* 0x000fe200078e00eb */
[----:B------:R-:W-:Y:S01]  /*d850*/  LOP3.LUT R3, R153, UR38, R250, 0x96, !PT ;  /* 0x0000002699037c12 */ /* 0x000fe2000f8e96fa */
[-C--:B------:R-:W-:Y:S01]  /*d860*/  FMUL.FTZ R167, R167, R2.reuse ;  /* 0x00000002a7a77220 */ /* 0x080fe20000410000 */
[-C--:B------:R-:W-:Y:S01]  /*d870*/  FMUL.FTZ R162, R162, R2.reuse ;  /* 0x00000002a2a27220 */ /* 0x080fe20000410000 */
[-C--:B------:R-:W-:Y:S01]  /*d880*/  FMUL.FTZ R163, R163, R2.reuse ;  /* 0x00000002a3a37220 */ /* 0x080fe20000410000 */
[----:B------:R-:W-:Y:S01]  /*d890*/  FMUL.FTZ R158, R158, R2 ;  /* 0x000000029e9e7220 */ /* 0x000fe20000410000 */
[----:B------:R-:W-:Y:S01]  /*d8a0*/  IMAD.WIDE.U32 R22, R3, -0x2daee0ad, RZ ;  /* 0xd2511f5303167825 */ /* 0x000fe200078e00ff */
[----:B------:R-:W-:-:S03]  /*d8b0*/  LOP3.LUT R3, R239, UR37, R152, 0x96, !PT ;  /* 0x00000025ef037c12 */ /* 0x000fc6000f8e9698 */
[-C--:B------:R-:W-:Y:S01]  /*d8c0*/  FMUL.FTZ R159, R159, R2.reuse ;  /* 0x000000029f9f7220 */ /* 0x080fe20000410000 */
[-C--:B------:R-:W-:Y:S01]  /*d8d0*/  FMUL.FTZ R194, R46, R2.reuse ;  /* 0x000000022ec27220 */ /* 0x080fe20000410000 */
[----:B------:R-:W-:Y:S01]  /*d8e0*/  FMUL.FTZ R195, R47, R2 ;  /* 0x000000022fc37220 */ /* 0x000fe20000410000 */
[----:B------:R-:W-:Y:S01]  /*d8f0*/  LOP3.LUT R6, R23, UR36, R244, 0x96, !PT ;  /* 0x0000002417067c12 */ /* 0x000fe2000f8e96f4 */
[----:B------:R-:W-:-:S04]  /*d900*/  IMAD.WIDE.U32 R8, R3, -0x2daee0ad, RZ ;  /* 0xd2511f5303087825 */ /* 0x000fc800078e00ff */
        /* <DEDUP_REMOVED lines=12> */
[-C--:B------:R-:W-:Y:S01]  /*d9d0*/  FMUL.FTZ R107, R107, R2.reuse ;  /* 0x000000026b6b7220 */ /* 0x080fe20000410000 */
[-C--:B------:R-:W-:Y:S01]  /*d9e0*/  FMUL.FTZ R110, R110, R2.reuse ;  /* 0x000000026e6e7220 */ /* 0x080fe20000410000 */
[----:B------:R-:W-:Y:S01]  /*d9f0*/  LOP3.LUT R3, R11, UR33, R6, 0x96, !PT ;  /* 0x000000210b037c12 */ /* 0x000fe2000f8e9606 */
[----:B------:R-:W-:Y:S01]  /*da00*/  IMAD.WIDE.U32 R6, R7, -0x2daee0ad, RZ ;  /* 0xd2511f5307067825 */ /* 0x000fe200078e00ff */
[----:B------:R-:W-:Y:S03]  /*da10*/  MUFU.EX2 R11, R49 ;  /* 0x00000031000b7308 */ /* 0x000fe60000000800 */
        /* <DEDUP_REMOVED lines=9> */
[----:B------:R-:W-:Y:S01]  /*dab0*/  IMAD.WIDE.U32 R6, R3, -0x326172a9, RZ ;  /* 0xcd9e8d5703067825 */ /* 0x000fe200078e00ff */
[----:B------:R-:W-:Y:S02]  /*dac0*/  LOP3.LUT R15, R9, UR31, R10, 0x96, !PT ;  /* 0x0000001f090f7c12 */ /* 0x000fe4000f8e960a */
[----:B------:R-:W-:Y:S01]  /*dad0*/  MUFU.EX2 R10, R48 ;  /* 0x00000030000a7308 */ /* 0x000fe20000000800 */
[----:B------:R-:W-:Y:S01]  /*dae0*/  IMAD.MOV.U32 R238, RZ, RZ, R224 ;  /* 0x000000ffffee7224 */ /* 0x000fe200078e00e0 */
[----:B------:R-:W-:Y:S01]  /*daf0*/  LOP3.LUT R3, R7, UR23, R8, 0x96, !PT ;  /* 0x0000001707037c12 */ /* 0x000fe2000f8e9608 */
[----:B------:R-:W-:-:S03]  /*db00*/  FMUL.FTZ R224, R60, R5 ;  /* 0x000000053ce07220 */ /* 0x000fc60000410000 */
[C---:B------:R-:W-:Y:S02]  /*db10*/  LOP3.LUT R4, R3.reuse, 0xff, RZ, 0xc0, !PT ;  /* 0x000000ff03047812 */ /* 0x040fe400078ec0ff */
[----:B------:R-:W-:Y:S01]  /*db20*/  SHF.R.U32.HI R13, RZ, 0x18, R3 ;  /* 0x00000018ff0d7819 */ /* 0x000fe20000011603 */
[----:B------:R-:W1:Y:S01]  /*db30*/  MUFU.EX2 R8, R18 ;  /* 0x0000001200087308 */ /* 0x000e620000000800 */
[----:B------:R-:W-:Y:S02]  /*db40*/  ISETP.LE.U32.AND P6, PT, R4, UR13, PT ;  /* 0x0000000d04007c0c */ /* 0x000fe4000bfc3070 */
[----:B------:R-:W-:Y:S02]  /*db50*/  LOP3.LUT R4, R3, 0xffff, RZ, 0xc0, !PT ;  /* 0x0000ffff03047812 */ /* 0x000fe400078ec0ff */
[----:B------:R-:W-:Y:S02]  /*db60*/  ISETP.LE.U32.AND P1, PT, R13, UR13, PT ;  /* 0x0000000d0d007c0c */ /* 0x000fe4000bf23070 */
[----:B------:R-:W-:-:S02]  /*db70*/  SHF.R.U32.HI R9, RZ, 0x8, R4 ;  /* 0x00000008ff097819 */ /* 0x000fc40000011604 */
[----:B------:R-:W-:Y:S01]  /*db80*/  SHF.R.U32.HI R13, RZ, 0x10, R3 ;  /* 0x00000010ff0d7819 */ /* 0x000fe20000011603 */
[----:B------:R-:W3:Y:S01]  /*db90*/  MUFU.EX2 R4, R25 ;  /* 0x0000001900047308 */ /* 0x000ee20000000800 */
[----:B------:R-:W-:Y:S02]  /*dba0*/  LOP3.LUT R9, R9, 0xffff, RZ, 0xc0, !PT ;  /* 0x0000ffff09097812 */ /* 0x000fe400078ec0ff */
[----:B------:R-:W-:Y:S01]  /*dbb0*/  LOP3.LUT R13, R13, 0xff, RZ, 0xc0, !PT ;  /* 0x000000ff0d0d7812 */ /* 0x000fe200078ec0ff */
[----:B------:R-:W-:Y:S01]  /*dbc0*/  @!P6 HFMA2.BF16_V2 R100, -RZ.H0_H0, RZ.H0_H0, -R26.H0_H0 ;  /* 0x200000ffff64e231 */ /* 0x000fe2000034091a */
[----:B------:R-:W-:Y:S01]  /*dbd0*/  ISETP.LE.U32.AND P5, PT, R9, UR13, PT ;  /* 0x0000000d09007c0c */ /* 0x000fe2000bfa3070 */
[----:B-1----:R-:W-:Y:S02]  /*dbe0*/  FADD.FTZ R14, R8, R14 ;  /* 0x0000000e080e7221 */ /* 0x002fe40000010000 */
[----:B------:R1:W4:Y:S01]  /*dbf0*/  MUFU.EX2 R9, R17 ;  /* 0x0000001100097308 */ /* 0x0003220000000800 */
[----:B------:R-:W-:Y:S01]  /*dc00*/  ISETP.LE.U32.AND P4, PT, R13, UR13, PT ;  /* 0x0000000d0d007c0c */ /* 0x000fe2000bf83070 */
[C---:B---3--:R-:W-:Y:S01]  /*dc10*/  FADD.FTZ R80, R4.reuse, R14 ;  /* 0x0000000e04507221 */ /* 0x048fe20000010000 */
[----:B------:R-:W-:-:S05]  /*dc20*/  F2FP.BF16.F32.PACK_AB R49, R4, R8 ;  /* 0x000000080431723e */ /* 0x000fca00000010ff */
[----:B------:R3:W-:Y:S01]  /*dc30*/  MUFU.EX2 R14, R53 ;  /* 0x00000035000e7308 */ /* 0x0007e20000000800 */
[----:B------:R-:W-:-:S04]  /*dc40*/  PRMT R25, R68, 0x7632, R25 ;  /* 0x0000763244197816 */ /* 0x000fc80000000019 */
[----:B------:R-:W-:Y:S01]  /*dc50*/  PRMT R144, R26, 0x5410, R25 ;  /* 0x000054101a907816 */ /* 0x000fe20000000019 */
[----:B-1----:R-:W-:Y:S01]  /*dc60*/  FMUL.FTZ R17, R52, UR6 ;  /* 0x0000000634117c20 */ /* 0x002fe20008410000 */
[----:B------:R-:W-:Y:S01]  /*dc70*/  @!P5 HFMA2.BF16_V2 R97, -RZ.H0_H0, RZ.H0_H0, -R25.H0_H0 ;  /* 0x200000ffff61d231 */ /* 0x000fe20000340919 */
[----:B------:R-:W1:Y:S01]  /*dc80*/  MUFU.EX2 R4, R24 ;  /* 0x0000001800047308 */ /* 0x000e620000000800 */
[----:B----4-:R-:W-:Y:S01]  /*dc90*/  FADD.FTZ R8, R9, R16 ;  /* 0x0000001009087221 */ /* 0x010fe20000010000 */
[----:B------:R-:W-:Y:S02]  /*dca0*/  @!P6 PRMT R26, R100, 0x5410, RZ ;  /* 0x00005410641ae816 */ /* 0x000fe400000000ff */
[----:B------:R-:W-:-:S04]  /*dcb0*/  @!P5 PRMT R25, R97, 0x5410, RZ ;  /* 0x000054106119d816 */ /* 0x000fc800000000ff */
[----:B------:R-:W4:Y:S01]  /*dcc0*/  MUFU.EX2 R3, R17 ;  /* 0x0000001100037308 */ /* 0x000f220000000800 */
[----:B---3--:R-:W-:Y:S02]  /*dcd0*/  IMAD.MOV.U32 R53, RZ, RZ, R193 ;  /* 0x000000ffff357224 */ /* 0x008fe400078e00c1 */
[----:B------:R-:W-:Y:S01]  /*dce0*/  FMUL.FTZ R193, R45, R5 ;  /* 0x000000052dc17220 */ /* 0x000fe20000410000 */
[C---:B-1----:R-:W-:Y:S01]  /*dcf0*/  FADD.FTZ R68, R4.reuse, R8 ;  /* 0x0000000804447221 */ /* 0x042fe20000010000 */
[----:B------:R-:W-:Y:S02]  /*dd00*/  F2FP.BF16.F32.PACK_AB R48, R4, R9 ;  /* 0x000000090430723e */ /* 0x000fe400000010ff */
[----:B------:R-:W-:Y:S02]  /*dd10*/  LOP3.LUT R4, R6, 0xff, RZ, 0xc0, !PT ;  /* 0x000000ff06047812 */ /* 0x000fe400078ec0ff */
[----:B------:R-:W-:Y:S01]  /*dd20*/  SHF.R.U32.HI R8, RZ, 0x18, R6 ;  /* 0x00000018ff087819 */ /* 0x000fe20000011606 */
[-C--:B----4-:R-:W-:Y:S01]  /*dd30*/  FMUL.FTZ R222, R102, R3.reuse ;  /* 0x0000000366de7220 */ /* 0x090fe20000410000 */
[----:B------:R-:W-:Y:S01]  /*dd40*/  FMUL.FTZ R223, R103, R3 ;  /* 0x0000000367df7220 */ /* 0x000fe20000410000 */
[----:B------:R-:W-:-:S02]  /*dd50*/  IMAD.MOV.U32 R103, RZ, RZ, R249 ;  /* 0x000000ffff677224 */ /* 0x000fc400078e00f9 */
[-C--:B------:R-:W-:Y:S01]  /*dd60*/  FMUL.FTZ R249, R93, R5.reuse ;  /* 0x000000055df97220 */ /* 0x080fe20000410000 */
[----:B------:R-:W-:Y:S02]  /*dd70*/  IMAD.MOV.U32 R102, RZ, RZ, R248 ;  /* 0x000000ffff667224 */ /* 0x000fe400078e00f8 */
[----:B------:R-:W-:Y:S01]  /*dd80*/  FMUL.FTZ R248, R92, R5 ;  /* 0x000000055cf87220 */ /* 0x000fe20000410000 */
[-C--:B------:R-:W-:Y:S01]  /*dd90*/  FFMA.FTZ R34, R236, R3.reuse, R10 ;  /* 0x00000003ec227223 */ /* 0x080fe2000001000a */
[----:B------:R-:W3:Y:S01]  /*dda0*/  LDL.LU.64 R92, [R1] ;  /* 0x00000000015c7983 */ /* 0x000ee20000300a00 */
[----:B------:R-:W-:Y:S01]  /*ddb0*/  F2FP.BF16.F32.PACK_AB R10, R11, R10 ;  /* 0x0000000a0b0a723e */ /* 0x000fe200000010ff */
[-C--:B------:R-:W-:Y:S01]  /*ddc0*/  FMUL.FTZ R27, R55, R3.reuse ;  /* 0x00000003371b7220 */ /* 0x080fe20000410000 */
[-C--:B------:R-:W-:Y:S01]  /*ddd0*/  FMUL.FTZ R149, R142, R3.reuse ;  /* 0x000000038e957220 */ /* 0x080fe20000410000 */
[-C--:B------:R-:W-:Y:S01]  /*dde0*/  FMUL.FTZ R148, R143, R3.reuse ;  /* 0x000000038f947220 */ /* 0x080fe20000410000 */
[----:B------:R-:W-:Y:S01]  /*ddf0*/  PRMT R24, R10, 0x7610, R24 ;  /* 0x000076100a187816 */ /* 0x000fe20000000018 */
[-C--:B------:R-:W-:Y:S01]  /*de00*/  FMUL.FTZ R203, R98, R3.reuse ;  /* 0x0000000362cb7220 */ /* 0x080fe20000410000 */
[----:B------:R-:W-:Y:S01]  /*de10*/  PRMT R19, R10, 0x7632, R19 ;  /* 0x000076320a137816 */ /* 0x000fe20000000013 */
[-C--:B------:R-:W-:Y:S01]  /*de20*/  FMUL.FTZ R142, R118, R3.reuse ;  /* 0x00000003768e7220 */ /* 0x080fe20000410000 */
[----:B------:R-:W-:Y:S01]  /*de30*/  FMUL.FTZ R143, R119, R3 ;  /* 0x00000003778f7220 */ /* 0x000fe20000410000 */
[----:B------:R-:W-:Y:S01]  /*de40*/  @!P4 HFMA2.BF16_V2 R96, -RZ.H0_H0, RZ.H0_H0, -R24.H0_H0 ;  /* 0x200000ffff60c231 */ /* 0x000fe20000340918 */
[----:B------:R-:W-:Y:S01]  /*de50*/  PRMT R97, R24, 0x5410, R19 ;  /* 0x0000541018617816 */ /* 0x000fe20000000013 */
[----:B------:R-:W-:-:S02]  /*de60*/  @!P1 HFMA2.BF16_V2 R85, -RZ.H0_H0, RZ.H0_H0, -R19.H0_H0 ;  /* 0x200000ffff559231 */ /* 0x000fc40000340913 */
[-C--:B------:R-:W-:Y:S01]  /*de70*/  FMUL.FTZ R192, R150, R3.reuse ;  /* 0x0000000396c07220 */ /* 0x080fe20000410000 */
[-C--:B------:R-:W-:Y:S01]  /*de80*/  FMUL.FTZ R236, R151, R3.reuse ;  /* 0x0000000397ec7220 */ /* 0x080fe20000410000 */
[----:B------:R-:W-:Y:S01]  /*de90*/  @!P4 PRMT R24, R96, 0x5410, RZ ;  /* 0x000054106018c816 */ /* 0x000fe200000000ff */
[-C--:B------:R-:W-:Y:S01]  /*dea0*/  FMUL.FTZ R96, R99, R3.reuse ;  /* 0x0000000363607220 */ /* 0x080fe20000410000 */
[-C--:B------:R-:W-:Y:S01]  /*deb0*/  FMUL.FTZ R99, R115, R3.reuse ;  /* 0x0000000373637220 */ /* 0x080fe20000410000 */
[----:B------:R-:W-:Y:S01]  /*dec0*/  ISETP.LE.U32.AND P4, PT, R4, UR13, PT ;  /* 0x0000000d04007c0c */ /* 0x000fe2000bf83070 */
[-C--:B------:R-:W-:Y:S01]  /*ded0*/  FMUL.FTZ R115, R131, R3.reuse ;  /* 0x0000000383737220 */ /* 0x080fe20000410000 */
[----:B------:R-:W-:Y:S01]  /*dee0*/  LOP3.LUT R4, R6, 0xffff, RZ, 0xc0, !PT ;  /* 0x0000ffff06047812 */ /* 0x000fe200078ec0ff */
[----:B------:R-:W-:Y:S01]  /*def0*/  IMAD.MOV.U32 R131, RZ, RZ, R27 ;  /* 0x000000ffff837224 */ /* 0x000fe200078e001b */
[----:B------:R-:W-:Y:S01]  /*df00*/  MUFU.EX2 R7, R180 ;  /* 0x000000b400077308 */ /* 0x000fe20000000800 */
[----:B------:R-:W-:Y:S01]  /*df10*/  SHF.R.U32.HI R6, RZ, 0x10, R6 ;  /* 0x00000010ff067819 */ /* 0x000fe20000011606 */
[-C--:B------:R-:W-:Y:S01]  /*df20*/  FMUL.FTZ R239, R146, R3.reuse ;  /* 0x0000000392ef7220 */ /* 0x080fe20000410000 */
[----:B------:R-:W-:Y:S01]  /*df30*/  SHF.R.U32.HI R4, RZ, 0x8, R4 ;  /* 0x00000008ff047819 */ /* 0x000fe20000011604 */
[-C--:B------:R-:W-:Y:S01]  /*df40*/  FMUL.FTZ R98, R114, R3.reuse ;  /* 0x0000000372627220 */ /* 0x080fe20000410000 */
[----:B------:R-:W-:Y:S01]  /*df50*/  LOP3.LUT R6, R6, 0xff, RZ, 0xc0, !PT ;  /* 0x000000ff06067812 */ /* 0x000fe200078ec0ff */
[----:B------:R-:W-:Y:S01]  /*df60*/  IMAD.MOV.U32 R118, RZ, RZ, R230 ;  /* 0x000000ffff767224 */ /* 0x000fe200078e00e6 */
[----:B------:R-:W-:Y:S01]  /*df70*/  @!P1 PRMT R19, R85, 0x5410, RZ ;  /* 0x0000541055139816 */ /* 0x000fe200000000ff */
[----:B------:R-:W1:Y:S01]  /*df80*/  MUFU.EX2 R27, R177 ;  /* 0x000000b1001b7308 */ /* 0x000e620000000800 */
[----:B------:R-:W-:Y:S01]  /*df90*/  ISETP.LE.U32.AND P1, PT, R8, UR13, PT ;  /* 0x0000000d08007c0c */ /* 0x000fe2000bf23070 */
[-C--:B------:R-:W-:Y:S01]  /*dfa0*/  FMUL.FTZ R85, R147, R3.reuse ;  /* 0x0000000393557220 */ /* 0x080fe20000410000 */
[----:B------:R-:W-:Y:S01]  /*dfb0*/  IMAD.MOV.U32 R119, RZ, RZ, R227 ;  /* 0x000000ffff777224 */ /* 0x000fe200078e00e3 */
[----:B------:R-:W-:Y:S01]  /*dfc0*/  LOP3.LUT R4, R4, 0xffff, RZ, 0xc0, !PT ;  /* 0x0000ffff04047812 */ /* 0x000fe200078ec0ff */
        /* <DEDUP_REMOVED lines=20> */
[----:B------:R-:W-:Y:S01]  /*e110*/  ISETP.LE.U32.AND P5, PT, R6, UR13, PT ;  /* 0x0000000d06007c0c */ /* 0x000fe2000bfa3070 */
[----:B------:R-:W-:Y:S01]  /*e120*/  IMAD.WIDE.U32 R2, R15, -0x2daee0ad, RZ ;  /* 0xd2511f530f027825 */ /* 0x000fe200078e00ff */
[----:B-1----:R-:W-:Y:S01]  /*e130*/  F2FP.BF16.F32.PACK_AB R6, R27, R7 ;  /* 0x000000071b06723e */ /* 0x002fe200000010ff */
[----:B------:R-:W1:Y:S01]  /*e140*/  MUFU.EX2 R15, R35 ;  /* 0x00000023000f7308 */ /* 0x000e620000000800 */
[----:B------:R-:W-:Y:S01]  /*e150*/  ISETP.LE.U32.AND P6, PT, R4, UR13, PT ;  /* 0x0000000d04007c0c */ /* 0x000fe2000bfc3070 */
[----:B------:R-:W-:Y:S01]  /*e160*/  IMAD.MOV.U32 R74, RZ, RZ, R213 ;  /* 0x000000ffff4a7224 */ /* 0x000fe200078e00d5 */
[C---:B------:R-:W-:Y:S01]  /*e170*/  PRMT R18, R6.reuse, 0x7610, R18 ;  /* 0x0000761006127816 */ /* 0x040fe20000000012 */
[----:B------:R-:W-:Y:S01]  /*e180*/  IMAD.MOV.U32 R79, RZ, RZ, R83 ;  /* 0x000000ffff4f7224 */ /* 0x000fe200078e0053 */
[----:B------:R-:W-:Y:S01]  /*e190*/  LOP3.LUT R4, R3, UR26, R12, 0x96, !PT ;  /* 0x0000001a03047c12 */ /* 0x000fe2000f8e960c */
[----:B------:R-:W-:Y:S01]  /*e1a0*/  IMAD.MOV.U32 R94, RZ, RZ, R82 ;  /* 0x000000ffff5e7224 */ /* 0x000fe200078e0052 */
[----:B------:R-:W-:Y:S01]  /*e1b0*/  PRMT R191, R6, 0x7632, R191 ;  /* 0x0000763206bf7816 */ /* 0x000fe200000000bf */
[----:B------:R-:W-:Y:S01]  /*e1c0*/  @!P4 HFMA2.BF16_V2 R43, -RZ.H0_H0, RZ.H0_H0, -R18.H0_H0 ;  /* 0x200000ffff2bc231 */ /* 0x000fe20000340912 */
[----:B------:R-:W-:Y:S01]  /*e1d0*/  SHF.R.U32.HI R6, RZ, 0x10, R4 ;  /* 0x00000010ff067819 */ /* 0x000fe20000011604 */
[----:B------:R-:W-:Y:S01]  /*e1e0*/  IMAD.MOV.U32 R213, RZ, RZ, R217 ;  /* 0x000000ffffd57224 */ /* 0x000fe200078e00d9 */
[----:B------:R-:W-:Y:S01]  /*e1f0*/  PRMT R52, R18, 0x5410, R191 ;  /* 0x0000541012347816 */ /* 0x000fe200000000bf */
[----:B------:R-:W-:Y:S01]  /*e200*/  IMAD.MOV.U32 R87, RZ, RZ, R149 ;  /* 0x000000ffff577224 */ /* 0x000fe200078e0095 */
[----:B------:R-:W-:Y:S01]  /*e210*/  LOP3.LUT R6, R6, 0xff, RZ, 0xc0, !PT ;  /* 0x000000ff06067812 */ /* 0x000fe200078ec0ff */
[----:B------:R-:W-:Y:S01]  /*e220*/  IMAD.MOV.U32 R86, RZ, RZ, R148 ;  /* 0x000000ffff567224 */ /* 0x000fe200078e0094 */
[----:B------:R-:W-:Y:S01]  /*e230*/  @!P4 PRMT R18, R43, 0x5410, RZ ;  /* 0x000054102b12c816 */ /* 0x000fe200000000ff */
[----:B------:R-:W-:-:S02]  /*e240*/  IMAD.MOV.U32 R43, RZ, RZ, R192 ;  /* 0x000000ffff2b7224 */ /* 0x000fc400078e00c0 */
[----:B------:R-:W-:Y:S02]  /*e250*/  @!P6 HFMA2.BF16_V2 R36, -RZ.H0_H0, RZ.H0_H0, -R191.H0_H0 ;  /* 0x200000ffff24e231 */ /* 0x000fe400003409bf */
[----:B------:R-:W-:Y:S01]  /*e260*/  IMAD.MOV.U32 R82, RZ, RZ, R229 ;  /* 0x000000ffff527224 */ /* 0x000fe200078e00e5 */
[----:B------:R-:W-:Y:S01]  /*e270*/  ISETP.LE.U32.AND P4, PT, R6, UR13, PT ;  /* 0x0000000d06007c0c */ /* 0x000fe2000bf83070 */
[----:B------:R-:W-:Y:S02]  /*e280*/  IMAD.MOV.U32 R83, RZ, RZ, R228 ;  /* 0x000000ffff537224 */ /* 0x000fe400078e00e4 */
[-C--:B------:R-:W-:Y:S01]  /*e290*/  FMUL.FTZ R148, R40, R5.reuse ;  /* 0x0000000528947220 */ /* 0x080fe20000410000 */
[----:B------:R-:W-:Y:S02]  /*e2a0*/  IMAD.MOV.U32 R130, RZ, RZ, R225 ;  /* 0x000000ffff827224 */ /* 0x000fe400078e00e1 */
        /* <DEDUP_REMOVED lines=16> */
[----:B-1----:R-:W-:Y:S01]  /*e3b0*/  F2FP.BF16.F32.PACK_AB R6, R15, R14 ;  /* 0x0000000e0f06723e */ /* 0x002fe200000010ff */
[----:B------:R-:W-:Y:S01]  /*e3c0*/  MUFU.EX2 R12, R181 ;  /* 0x000000b5000c7308 */ /* 0x000fe20000000800 */
[----:B------:R-:W-:-:S02]  /*e3d0*/  LOP3.LUT R5, R4, 0xff, RZ, 0xc0, !PT ;  /* 0x000000ff04057812 */ /* 0x000fc400078ec0ff */
[----:B------:R-:W-:-:S05]  /*e3e0*/  @!P6 PRMT R191, R36, 0x5410, RZ ;  /* 0x0000541024bfe816 */ /* 0x000fca00000000ff */
[----:B------:R-:W1:Y:S01]  /*e3f0*/  MUFU.EX2 R16, R211 ;  /* 0x000000d300107308 */ /* 0x000e620000000800 */
[----:B------:R-:W-:Y:S02]  /*e400*/  PRMT R190, R6, 0x7632, R190 ;  /* 0x0000763206be7816 */ /* 0x000fe400000000be */
[----:B------:R-:W-:Y:S02]  /*e410*/  ISETP.LE.U32.AND P6, PT, R5, UR13, PT ;  /* 0x0000000d05007c0c */ /* 0x000fe4000bfc3070 */
[----:B------:R-:W-:-:S03]  /*e420*/  SHF.R.U32.HI R5, RZ, 0x18, R4 ;  /* 0x00000018ff057819 */ /* 0x000fc60000011604 */
[----:B------:R-:W-:Y:S01]  /*e430*/  MUFU.EX2 R13, R64 ;  /* 0x00000040000d7308 */ /* 0x000fe20000000800 */
[----:B------:R-:W-:Y:S02]  /*e440*/  LOP3.LUT R4, R4, 0xffff, RZ, 0xc0, !PT ;  /* 0x0000ffff04047812 */ /* 0x000fe400078ec0ff */
[----:B------:R-:W-:-:S05]  /*e450*/  PRMT R189, R6, 0x7610, R189 ;  /* 0x0000761006bd7816 */ /* 0x000fca00000000bd */
[----:B------:R-:W4:Y:S01]  /*e460*/  MUFU.EX2 R17, R65 ;  /* 0x0000004100117308 */ /* 0x000f220000000800 */
[----:B------:R-:W-:Y:S01]  /*e470*/  @!P1 HFMA2.BF16_V2 R37, -RZ.H0_H0, RZ.H0_H0, -R190.H0_H0 ;  /* 0x200000ffff259231 */ /* 0x000fe200003409be */
[----:B------:R-:W-:Y:S01]  /*e480*/  SHF.R.U32.HI R4, RZ, 0x8, R4 ;  /* 0x00000008ff047819 */ /* 0x000fe20000011604 */
[----:B------:R-:W-:Y:S01]  /*e490*/  @!P5 HFMA2.BF16_V2 R38, -RZ.H0_H0, RZ.H0_H0, -R189.H0_H0 ;  /* 0x200000ffff26d231 */ /* 0x000fe200003409bd */
[----:B------:R-:W-:Y:S02]  /*e4a0*/  PRMT R45, R189, 0x5410, R190 ;  /* 0x00005410bd2d7816 */ /* 0x000fe400000000be */
[----:B------:R-:W-:Y:S02]  /*e4b0*/  @!P1 PRMT R190, R37, 0x5410, RZ ;  /* 0x0000541025be9816 */ /* 0x000fe400000000ff */
[----:B------:R-:W-:Y:S02]  /*e4c0*/  LOP3.LUT R4, R4, 0xffff, RZ, 0xc0, !PT ;  /* 0x0000ffff04047812 */ /* 0x000fe400078ec0ff */
[----:B------:R-:W-:-:S02]  /*e4d0*/  ISETP.LE.U32.AND P1, PT, R5, UR13, PT ;  /* 0x0000000d05007c0c */ /* 0x000fc4000bf23070 */
[----:B------:R-:W-:Y:S02]  /*e4e0*/  @!P5 PRMT R189, R38, 0x5410, RZ ;  /* 0x0000541026bdd816 */ /* 0x000fe400000000ff */
[----:B-1----:R-:W-:Y:S02]  /*e4f0*/  F2FP.BF16.F32.PACK_AB R5, R16, R12 ;  /* 0x0000000c1005723e */ /* 0x002fe400000010ff */
[----:B------:R-:W-:Y:S02]  /*e500*/  ISETP.LE.U32.AND P5, PT, R4, UR13, PT ;  /* 0x0000000d04007c0c */ /* 0x000fe4000bfa3070 */
[----:B----4-:R-:W-:Y:S02]  /*e510*/  F2FP.BF16.F32.PACK_AB R4, R17, R13 ;  /* 0x0000000d1104723e */ /* 0x010fe400000010ff */
[----:B------:R-:W-:Y:S02]  /*e520*/  PRMT R188, R5, 0x7610, R188 ;  /* 0x0000761005bc7816 */ /* 0x000fe400000000bc */
[----:B------:R-:W-:-:S02]  /*e530*/  PRMT R185, R4, 0x7632, R185 ;  /* 0x0000763204b97816 */ /* 0x000fc400000000b9 */
[----:B------:R-:W-:Y:S01]  /*e540*/  PRMT R187, R5, 0x7632, R187 ;  /* 0x0000763205bb7816 */ /* 0x000fe200000000bb */
[----:B------:R-:W-:Y:S01]  /*e550*/  @!P6 HFMA2.BF16_V2 R42, -RZ.H0_H0, RZ.H0_H0, -R188.H0_H0 ;  /* 0x200000ffff2ae231 */ /* 0x000fe200003409bc */
[----:B------:R-:W-:Y:S01]  /*e560*/  PRMT R186, R4, 0x7610, R186 ;  /* 0x0000761004ba7816 */ /* 0x000fe200000000ba */
[----:B------:R-:W-:Y:S02]  /*e570*/  @!P1 HFMA2.BF16_V2 R40, -RZ.H0_H0, RZ.H0_H0, -R185.H0_H0 ;  /* 0x200000ffff289231 */ /* 0x000fe400003409b9 */
[----:B------:R-:W-:Y:S01]  /*e580*/  IMAD.MOV.U32 R73, RZ, RZ, R95 ;  /* 0x000000ffff497224 */ /* 0x000fe200078e005f */
[----:B------:R-:W-:Y:S01]  /*e590*/  LOP3.LUT R5, R2, 0xff, RZ, 0xc0, !PT ;  /* 0x000000ff02057812 */ /* 0x000fe200078ec0ff */
[----:B------:R-:W-:Y:S02]  /*e5a0*/  IMAD.MOV.U32 R95, RZ, RZ, R79 ;  /* 0x000000ffff5f7224 */ /* 0x000fe400078e004f */
[----:B------:R-:W-:Y:S02]  /*e5b0*/  IMAD.MOV.U32 R79, RZ, RZ, R75 ;  /* 0x000000ffff4f7224 */ /* 0x000fe400078e004b */
[----:B------:R-:W-:-:S02]  /*e5c0*/  IMAD.MOV.U32 R75, RZ, RZ, R131 ;  /* 0x000000ffff4b7224 */ /* 0x000fc400078e0083 */
[----:B------:R-:W-:Y:S02]  /*e5d0*/  IMAD.MOV.U32 R131, RZ, RZ, R118 ;  /* 0x000000ffff837224 */ /* 0x000fe400078e0076 */
[----:B------:R-:W-:Y:S01]  /*e5e0*/  IMAD.MOV.U32 R118, RZ, RZ, R9 ;  /* 0x000000ffff767224 */ /* 0x000fe200078e0009 */
[----:B------:R-:W-:Y:S02]  /*e5f0*/  LOP3.LUT R9, R2, 0xffff, RZ, 0xc0, !PT ;  /* 0x0000ffff02097812 */ /* 0x000fe400078ec0ff */
[----:B--2---:R-:W-:Y:S01]  /*e600*/  LOP3.LUT R4, R153, UR38, R76, 0x96, !PT ;  /* 0x0000002699047c12 */ /* 0x004fe2000f8e964c */
[----:B------:R-:W-:Y:S01]  /*e610*/  IMAD.MOV.U32 R77, RZ, RZ, R43 ;  /* 0x000000ffff4d7224 */ /* 0x000fe200078e002b */
[----:B------:R-:W-:Y:S01]  /*e620*/  PRMT R43, R188, 0x5410, R187 ;  /* 0x00005410bc2b7816 */ /* 0x000fe200000000bb */
[----:B------:R-:W-:Y:S01]  /*e630*/  IMAD.MOV.U32 R76, RZ, RZ, R53 ;  /* 0x000000ffff4c7224 */ /* 0x000fe200078e0035 */
[----:B------:R-:W-:Y:S01]  /*e640*/  @!P6 PRMT R188, R42, 0x5410, RZ ;  /* 0x000054102abce816 */ /* 0x000fe200000000ff */
[----:B------:R-:W-:Y:S01]  /*e650*/  IMAD.MOV.U32 R53, RZ, RZ, R94 ;  /* 0x000000ffff357224 */ /* 0x000fe200078e005e */
[----:B------:R-:W-:Y:S01]  /*e660*/  PRMT R42, R186, 0x5410, R185 ;  /* 0x00005410ba2a7816 */ /* 0x000fe200000000b9 */
[----:B------:R-:W-:Y:S01]  /*e670*/  IMAD.MOV.U32 R94, RZ, RZ, R78 ;  /* 0x000000ffff5e7224 */ /* 0x000fe200078e004e */
[----:B------:R-:W-:Y:S01]  /*e680*/  @!P1 PRMT R185, R40, 0x5410, RZ ;  /* 0x0000541028b99816 */ /* 0x000fe200000000ff */
[----:B------:R-:W-:Y:S01]  /*e690*/  IMAD.MOV.U32 R78, RZ, RZ, R74 ;  /* 0x000000ffff4e7224 */ /* 0x000fe200078e004a */
[----:B------:R-:W-:Y:S01]  /*e6a0*/  ISETP.LE.U32.AND P1, PT, R5, UR13, PT ;  /* 0x0000000d05007c0c */ /* 0x000fe2000bf23070 */
[----:B------:R-:W-:Y:S01]  /*e6b0*/  IMAD.MOV.U32 R74, RZ, RZ, R119 ;  /* 0x000000ffff4a7224 */ /* 0x000fe200078e0077 */
[----:B------:R-:W-:Y:S01]  /*e6c0*/  SHF.R.U32.HI R5, RZ, 0x18, R2 ;  /* 0x00000018ff057819 */ /* 0x000fe20000011602 */
[----:B------:R-:W-:Y:S01]  /*e6d0*/  IMAD.MOV.U32 R119, RZ, RZ, R8 ;  /* 0x000000ffff777224 */ /* 0x000fe200078e0008 */
[----:B------:R-:W-:-:S02]  /*e6e0*/  SHF.R.U32.HI R8, RZ, 0x10, R2 ;  /* 0x00000010ff087819 */ /* 0x000fc40000011602 */
[----:B------:R-:W-:Y:S01]  /*e6f0*/  LOP3.LUT R2, R243, UR37, R152, 0x96, !PT ;  /* 0x00000025f3027c12 */ /* 0x000fe2000f8e9698 */
[----:B------:R-:W-:Y:S01]  /*e700*/  FADD.FTZ R10, R11, R34 ;  /* 0x000000220b0a7221 */ /* 0x000fe20000010000 */
[----:B------:R-:W-:Y:S01]  /*e710*/  FADD.FTZ R11, R7, R101 ;  /* 0x00000065070b7221 */ /* 0x000fe20000010000 */
[----:B------:R-:W-:-:S04]  /*e720*/  IMAD.WIDE.U32 R6, R4, -0x2daee0ad, RZ ;  /* 0xd2511f5304067825 */ /* 0x000fc800078e00ff */
[----:B------:R-:W-:Y:S02]  /*e730*/  @!P5 HFMA2.BF16_V2 R39, -RZ.H0_H0, RZ.H0_H0, -R187.H0_H0 ;  /* 0x200000ffff27d231 */ /* 0x000fe400003409bb */
[----:B------:R-:W-:-:S03]  /*e740*/  IMAD.WIDE.U32 R2, R2, -0x2daee0ad, RZ ;  /* 0xd2511f5302027825 */ /* 0x000fc600078e00ff */
[----:B------:R-:W-:Y:S02]  /*e750*/  @!P5 PRMT R187, R39, 0x5410, RZ ;  /* 0x0000541027bbd816 */ /* 0x000fe400000000ff */
[----:B------:R-:W-:Y:S02]  /*e760*/  LOP3.LUT R3, R3, UR34, R6, 0x96, !PT ;  /* 0x0000002203037c12 */ /* 0x000fe4000f8e9606 */
[----:B------:R-:W-:Y:S02]  /*e770*/  ISETP.LE.U32.AND P5, PT, R5, UR13, PT ;  /* 0x0000000d05007c0c */ /* 0x000fe4000bfa3070 */
[----:B------:R-:W-:Y:S01]  /*e780*/  LOP3.LUT R8, R8, 0xff, RZ, 0xc0, !PT ;  /* 0x000000ff08087812 */ /* 0x000fe200078ec0ff */
[----:B------:R-:W-:Y:S02]  /*e790*/  IMAD.MOV.U32 R64, RZ, RZ, R240 ;  /* 0x000000ffff407224 */ /* 0x000fe400078e00f0 */
[----:B------:R-:W-:Y:S01]  /*e7a0*/  IMAD.MOV.U32 R65, RZ, RZ, R241 ;  /* 0x000000ffff417224 */ /* 0x000fe200078e00f1 */
[----:B------:R-:W-:Y:S01]  /*e7b0*/  ISETP.LE.U32.AND P6, PT, R8, UR13, PT ;  /* 0x0000000d08007c0c */ /* 0x000fe2000bfc3070 */
[----:B------:R-:W-:Y:S08]  /*e7c0*/  MUFU.EX2 R241, R214 ;  /* 0x000000d600f17308 */ /* 0x000ff00000000800 */
[----:B------:R-:W1:Y:S01]  /*e7d0*/  MUFU.EX2 R240, R220 ;  /* 0x000000dc00f07308 */ /* 0x000e620000000800 */
[----:B------:R-:W-:-:S05]  /*e7e0*/  @!P4 HFMA2.BF16_V2 R41, -RZ.H0_H0, RZ.H0_H0, -R186.H0_H0 ;  /* 0x200000ffff29c231 */ /* 0x000fca00003409ba */
[----:B------:R-:W-:Y:S02]  /*e7f0*/  @!P4 PRMT R186, R41, 0x5410, RZ ;  /* 0x0000541029bac816 */ /* 0x000fe400000000ff */
[----:B---3--:R-:W-:-:S05]  /*e800*/  LOP3.LUT R4, R7, UR36, R92, 0x96, !PT ;  /* 0x0000002407047c12 */ /* 0x008fca000f8e965c */
[----:B------:R-:W-:-:S04]  /*e810*/  IMAD.WIDE.U32 R6, R4, -0x326172a9, RZ ;  /* 0xcd9e8d5704067825 */ /* 0x000fc800078e00ff */
[----:B------:R-:W-:Y:S01]  /*e820*/  IMAD.WIDE.U32 R4, R3, -0x326172a9, RZ ;  /* 0xcd9e8d5703047825 */ /* 0x000fe200078e00ff */
[----:B------:R-:W-:-:S04]  /*e830*/  LOP3.LUT R7, R7, UR35, R242, 0x96, !PT ;  /* 0x0000002307077c12 */ /* 0x000fc8000f8e96f2 */
[----:B------:R-:W-:Y:S01]  /*e840*/  LOP3.LUT R3, R5, UR33, R6, 0x96, !PT ;  /* 0x0000002105037c12 */ /* 0x000fe2000f8e9606 */
[----:B------:R-:W-:Y:S01]  /*e850*/  IMAD.WIDE.U32 R6, R7, -0x2daee0ad, RZ ;  /* 0xd2511f5307067825 */ /* 0x000fe200078e00ff */
[----:B------:R-:W-:-:S03]  /*e860*/  SHF.R.U32.HI R5, RZ, 0x8, R9 ;  /* 0x00000008ff057819 */ /* 0x000fc60000011609 */
[----:B------:R-:W-:Y:S01]  /*e870*/  IMAD.WIDE.U32 R8, R3, -0x2daee0ad, RZ ;  /* 0xd2511f5303087825 */ /* 0x000fe200078e00ff */
[----:B------:R-:W-:-:S04]  /*e880*/  LOP3.LUT R3, R7, UR32, R2, 0x96, !PT ;  /* 0x0000002007037c12 */ /* 0x000fc8000f8e9602 */
[----:B------:R-:W-:Y:S01]  /*e890*/  LOP3.LUT R2, R9, UR30, R6, 0x96, !PT ;  /* 0x0000001e09027c12 */ /* 0x000fe2000f8e9606 */
[----:B------:R-:W-:Y:S01]  /*e8a0*/  IMAD.WIDE.U32 R6, R3, -0x326172a9, RZ ;  /* 0xcd9e8d5703067825 */ /* 0x000fe200078e00ff */
[----:B------:R-:W-:-:S03]  /*e8b0*/  LOP3.LUT R5, R5, 0xffff, RZ, 0xc0, !PT ;  /* 0x0000ffff05057812 */ /* 0x000fc600078ec0ff */
[----:B------:R-:W-:Y:S01]  /*e8c0*/  IMAD.WIDE.U32 R2, R2, -0x326172a9, RZ ;  /* 0xcd9e8d5702027825 */ /* 0x000fe200078e00ff */
[----:B------:R-:W-:-:S04]  /*e8d0*/  ISETP.LE.U32.AND P4, PT, R5, UR13, PT ;  /* 0x0000000d05007c0c */ /* 0x000fc8000bf83070 */
[----:B------:R-:W-:Y:S02]  /*e8e0*/  LOP3.LUT R5, R3, UR23, R6, 0x96, !PT ;  /* 0x0000001703057c12 */ /* 0x000fe4000f8e9606 */
[----:B-1----:R-:W-:Y:S02]  /*e8f0*/  F2FP.BF16.F32.PACK_AB R6, R240, R241 ;  /* 0x000000f1f006723e */ /* 0x002fe400000010ff */
[----:B------:R-:W-:Y:S02]  /*e900*/  LOP3.LUT R7, R7, UR31, R4, 0x96, !PT ;  /* 0x0000001f07077c12 */ /* 0x000fe4000f8e9604 */
[----:B------:R-:W-:Y:S02]  /*e910*/  LOP3.LUT R4, R5, 0xffff, RZ, 0xc0, !PT ;  /* 0x0000ffff05047812 */ /* 0x000fe400078ec0ff */
[----:B------:R-:W-:Y:S02]  /*e920*/  PRMT R184, R6, 0x7610, R184 ;  /* 0x0000761006b87816 */ /* 0x000fe400000000b8 */
[----:B------:R-:W-:-:S02]  /*e930*/  SHF.R.U32.HI R4, RZ, 0x8, R4 ;  /* 0x00000008ff047819 */ /* 0x000fc40000011604 */
[----:B------:R-:W-:Y:S01]  /*e940*/  PRMT R183, R6, 0x7632, R183 ;  /* 0x0000763206b77816 */ /* 0x000fe200000000b7 */
[----:B------:R-:W-:Y:S01]  /*e950*/  @!P1 HFMA2.BF16_V2 R44, -RZ.H0_H0, RZ.H0_H0, -R184.H0_H0 ;  /* 0x200000ffff2c9231 */ /* 0x000fe200003409b8 */
[----:B------:R-:W-:Y:S02]  /*e960*/  LOP3.LUT R4, R4, 0xffff, RZ, 0xc0, !PT ;  /* 0x0000ffff04047812 */ /* 0x000fe400078ec0ff */
[----:B------:R-:W-:Y:S01]  /*e970*/  PRMT R36, R184, 0x5410, R183 ;  /* 0x00005410b8247816 */ /* 0x000fe200000000b7 */
[----:B------:R-:W-:Y:S01]  /*e980*/  @!P4 HFMA2.BF16_V2 R46, -RZ.H0_H0, RZ.H0_H0, -R183.H0_H0 ;  /* 0x200000ffff2ec231 */ /* 0x000fe200003409b7 */
[----:B------:R-:W-:Y:S02]  /*e990*/  @!P1 PRMT R184, R44, 0x5410, RZ ;  /* 0x000054102cb89816 */ /* 0x000fe400000000ff */
[----:B------:R-:W-:Y:S02]  /*e9a0*/  ISETP.LE.U32.AND P1, PT, R4, UR13, PT ;  /* 0x0000000d04007c0c */ /* 0x000fe4000bf23070 */
[----:B------:R-:W-:-:S02]  /*e9b0*/  LOP3.LUT R4, R5, 0xff, RZ, 0xc0, !PT ;  /* 0x000000ff05047812 */ /* 0x000fc400078ec0ff */
[----:B------:R-:W-:Y:S02]  /*e9c0*/  @!P4 PRMT R183, R46, 0x5410, RZ ;  /* 0x000054102eb7c816 */ /* 0x000fe400000000ff */
[----:B------:R-:W-:Y:S01]  /*e9d0*/  ISETP.LE.U32.AND P4, PT, R4, UR13, PT ;  /* 0x0000000d04007c0c */ /* 0x000fe2000bf83070 */
[----:B------:R-:W-:Y:S01]  /*e9e0*/  FADD.FTZ R9, R14, R10 ;  /* 0x0000000a0e097221 */ /* 0x000fe20000010000 */
[----:B------:R-:W-:-:S03]  /*e9f0*/  PRMT R14, R69, 0x7610, R14 ;  /* 0x00007610450e7816 */ /* 0x000fc6000000000e */
[----:B------:R-:W-:Y:S01]  /*ea00*/  FADD.FTZ R10, R15, R9 ;  /* 0x000000090f0a7221 */ /* 0x000fe20000010000 */
[----:B------:R-:W-:Y:S02]  /*ea10*/  PRMT R15, R69, 0x7632, R15 ;  /* 0x00007632450f7816 */ /* 0x000fe4000000000f */
[----:B------:R-:W2:Y:S05]  /*ea20*/  LDL R69, [R1+0xd0] ;  /* 0x0000d00001457983 */ /* 0x000eaa0000100800 */
[----:B------:R-:W-:Y:S01]  /*ea30*/  @!P4 HFMA2.BF16_V2 R54, -RZ.H0_H0, RZ.H0_H0, -R14.H0_H0 ;  /* 0x200000ffff36c231 */ /* 0x000fe2000034090e */
[----:B------:R-:W-:-:S04]  /*ea40*/  PRMT R41, R14, 0x5410, R15 ;  /* 0x000054100e297816 */ /* 0x000fc8000000000f */
[----:B------:R-:W-:Y:S02]  /*ea50*/  @!P4 PRMT R14, R54, 0x5410, RZ ;  /* 0x00005410360ec816 */ /* 0x000fe400000000ff */
[----:B------:R-:W3:Y:S01]  /*ea60*/  LDL R54, [R1+0xbc] ;  /* 0x0000bc0001367983 */ /* 0x000ee20000100800 */
        /* <DEDUP_REMOVED lines=12> */
[----:B------:R-:W-:Y:S01]  /*eb30*/  IMAD.MOV.U32 R130, RZ, RZ, R239 ;  /* 0x000000ffff827224 */ /* 0x000fe200078e00ef */
[----:B------:R-:W-:Y:S08]  /*eb40*/  MUFU.EX2 R238, R81 ;  /* 0x0000005100ee7308 */ /* 0x000ff00000000800 */
[----:B------:R-:W1:Y:S01]  /*eb50*/  MUFU.EX2 R239, R84 ;  /* 0x0000005400ef7308 */ /* 0x000e620000000800 */
[----:B------:R-:W-:Y:S01]  /*eb60*/  @!P1 HFMA2.BF16_V2 R51, -RZ.H0_H0, RZ.H0_H0, -R15.H0_H0 ;  /* 0x200000ffff339231 */ /* 0x000fe2000034090f */
[----:B------:R-:W-:-:S04]  /*eb70*/  LOP3.LUT R3, R2, 0xffff, RZ, 0xc0, !PT ;  /* 0x0000ffff02037812 */ /* 0x000fc800078ec0ff */
[----:B------:R-:W-:Y:S02]  /*eb80*/  @!P1 PRMT R15, R51, 0x5410, RZ ;  /* 0x00005410330f9816 */ /* 0x000fe400000000ff */
[----:B-1----:R-:W-:-:S04]  /*eb90*/  F2FP.BF16.F32.PACK_AB R4, R239, R238 ;  /* 0x000000eeef04723e */ /* 0x002fc800000010ff */
[C---:B------:R-:W-:Y:S02]  /*eba0*/  PRMT R181, R4.reuse, 0x7632, R181 ;  /* 0x0000763204b57816 */ /* 0x040fe400000000b5 */
[----:B------:R-:W-:Y:S02]  /*ebb0*/  PRMT R182, R4, 0x7610, R182 ;  /* 0x0000761004b67816 */ /* 0x000fe400000000b6 */
[----:B------:R-:W-:Y:S01]  /*ebc0*/  LOP3.LUT R4, R2, 0xff, RZ, 0xc0, !PT ;  /* 0x000000ff02047812 */ /* 0x000fe200078ec0ff */
[----:B------:R-:W-:-:S03]  /*ebd0*/  @!P5 HFMA2.BF16_V2 R50, -RZ.H0_H0, RZ.H0_H0, -R181.H0_H0 ;  /* 0x200000ffff32d231 */ /* 0x000fc600003409b5 */
[----:B------:R-:W-:Y:S02]  /*ebe0*/  ISETP.LE.U32.AND P1, PT, R4, UR13, PT ;  /* 0x0000000d04007c0c */ /* 0x000fe4000bf23070 */
[--C-:B------:R-:W-:Y:S02]  /*ebf0*/  SHF.R.U32.HI R4, RZ, 0x18, R2.reuse ;  /* 0x00000018ff047819 */ /* 0x100fe40000011602 */
        /* <DEDUP_REMOVED lines=10> */
[----:B------:R-:W-:Y:S01]  /*eca0*/  ISETP.LE.U32.AND P4, PT, R2, UR13, PT ;  /* 0x0000000d02007c0c */ /* 0x000fe2000bf83070 */
[----:B------:R-:W-:-:S05]  /*ecb0*/  IMAD.WIDE.U32 R2, R7, -0x2daee0ad, RZ ;  /* 0xd2511f5307027825 */ /* 0x000fca00078e00ff */
[----:B------:R-:W-:Y:S01]  /*ecc0*/  LOP3.LUT R4, R3, UR26, R8, 0x96, !PT ;  /* 0x0000001a03047c12 */ /* 0x000fe2000f8e9608 */
[----:B------:R-:W-:Y:S01]  /*ecd0*/  IMAD.MOV.U32 R220, RZ, RZ, R236 ;  /* 0x000000ffffdc7224 */ /* 0x000fe200078e00ec */
[C---:B------:R-:W-:Y:S01]  /*ece0*/  PRMT R180, R49.reuse, 0x7610, R180 ;  /* 0x0000761031b47816 */ /* 0x040fe200000000b4 */
[----:B------:R-:W-:Y:S01]  /*ecf0*/  MUFU.EX2 R6, R112 ;  /* 0x0000007000067308 */ /* 0x000fe20000000800 */
[----:B------:R-:W-:Y:S02]  /*ed00*/  LOP3.LUT R7, R4, 0xffff, RZ, 0xc0, !PT ;  /* 0x0000ffff04077812 */ /* 0x000fe400078ec0ff */
[----:B------:R-:W-:Y:S02]  /*ed10*/  PRMT R179, R49, 0x7632, R179 ;  /* 0x0000763231b37816 */ /* 0x000fe400000000b3 */
[----:B------:R-:W-:-:S03]  /*ed20*/  SHF.R.U32.HI R7, RZ, 0x8, R7 ;  /* 0x00000008ff077819 */ /* 0x000fc60000011607 */
[----:B------:R-:W1:Y:S01]  /*ed30*/  MUFU.EX2 R236, R113 ;  /* 0x0000007100ec7308 */ /* 0x000e620000000800 */
[----:B------:R-:W-:Y:S01]  /*ed40*/  @!P1 HFMA2.BF16_V2 R55, -RZ.H0_H0, RZ.H0_H0, -R180.H0_H0 ;  /* 0x200000ffff379231 */ /* 0x000fe200003409b4 */
[----:B------:R-:W-:Y:S01]  /*ed50*/  LOP3.LUT R7, R7, 0xffff, RZ, 0xc0, !PT ;  /* 0x0000ffff07077812 */ /* 0x000fe200078ec0ff */
[----:B------:R-:W-:Y:S01]  /*ed60*/  @!P4 HFMA2.BF16_V2 R56, -RZ.H0_H0, RZ.H0_H0, -R179.H0_H0 ;  /* 0x200000ffff38c231 */ /* 0x000fe200003409b3 */
[----:B------:R-:W-:Y:S02]  /*ed70*/  PRMT R40, R180, 0x5410, R179 ;  /* 0x00005410b4287816 */ /* 0x000fe400000000b3 */
[----:B------:R-:W-:Y:S02]  /*ed80*/  @!P1 PRMT R180, R55, 0x5410, RZ ;  /* 0x0000541037b49816 */ /* 0x000fe400000000ff */
[----:B------:R-:W-:Y:S02]  /*ed90*/  ISETP.LE.U32.AND P1, PT, R7, UR13, PT ;  /* 0x0000000d07007c0c */ /* 0x000fe4000bf23070 */
[----:B------:R-:W-:-:S02]  /*eda0*/  LOP3.LUT R7, R4, 0xff, RZ, 0xc0, !PT ;  /* 0x000000ff04077812 */ /* 0x000fc400078ec0ff */
[----:B------:R-:W-:Y:S02]  /*edb0*/  @!P4 PRMT R179, R56, 0x5410, RZ ;  /* 0x0000541038b3c816 */ /* 0x000fe400000000ff */
[----:B------:R-:W-:Y:S02]  /*edc0*/  ISETP.LE.U32.AND P4, PT, R7, UR13, PT ;  /* 0x0000000d07007c0c */ /* 0x000fe4000bf83070 */
[----:B------:R-:W-:Y:S02]  /*edd0*/  PRMT R178, R48, 0x7610, R178 ;  /* 0x0000761030b27816 */ /* 0x000fe400000000b2 */
[----:B-1----:R-:W-:Y:S02]  /*ede0*/  F2FP.BF16.F32.PACK_AB R7, R236, R6 ;  /* 0x00000006ec07723e */ /* 0x002fe400000010ff */
        /* <DEDUP_REMOVED lines=9> */
[----:B------:R-:W-:Y:S01]  /*ee80*/  MUFU.EX2 R215, R117 ;  /* 0x0000007500d77308 */ /* 0x000fe20000000800 */
[----:B------:R-:W-:Y:S01]  /*ee90*/  @!P1 HFMA2.BF16_V2 R58, -RZ.H0_H0, RZ.H0_H0, -R175.H0_H0 ;  /* 0x200000ffff3a9231 */ /* 0x000fe200003409af */
[----:B------:R-:W-:-:S02]  /*eea0*/  @!P6 PRMT R178, R57, 0x5410, RZ ;  /* 0x0000541039b2e816 */ /* 0x000fc400000000ff */
        /* <DEDUP_REMOVED lines=14> */
[----:B-1----:R-:W-:-:S04]  /*ef90*/  F2FP.BF16.F32.PACK_AB R2, R237, R215 ;  /* 0x000000d7ed02723e */ /* 0x002fc800000010ff */
[C---:B------:R-:W-:Y:S02]  /*efa0*/  PRMT R174, R2.reuse, 0x7610, R174 ;  /* 0x0000761002ae7816 */ /* 0x040fe400000000ae */
[----:B------:R-:W-:-:S03]  /*efb0*/  PRMT R137, R2, 0x7632, R137 ;  /* 0x0000763202897816 */ /* 0x000fc60000000089 */
[----:B------:R-:W-:Y:S01]  /*efc0*/  @!P6 HFMA2.BF16_V2 R61, -RZ.H0_H0, RZ.H0_H0, -R174.H0_H0 ;  /* 0x200000ffff3de231 */ /* 0x000fe200003409ae */
[----:B------:R-:W-:Y:S02]  /*efd0*/  SHF.R.U32.HI R2, RZ, 0x18, R5 ;  /* 0x00000018ff027819 */ /* 0x000fe40000011605 */
[----:B------:R-:W-:Y:S02]  /*efe0*/  PRMT R50, R174, 0x5410, R137 ;  /* 0x00005410ae327816 */ /* 0x000fe40000000089 */
[----:B------:R-:W-:Y:S02]  /*eff0*/  @!P6 PRMT R174, R61, 0x5410, RZ ;  /* 0x000054103daee816 */ /* 0x000fe400000000ff */
[----:B------:R-:W-:Y:S02]  /*f000*/  ISETP.LE.U32.AND P6, PT, R2, UR13, PT ;  /* 0x0000000d02007c0c */ /* 0x000fe4000bfc3070 */
[----:B------:R-:W-:Y:S01]  /*f010*/  SHF.R.U32.HI R2, RZ, 0x10, R5 ;  /* 0x00000010ff027819 */ /* 0x000fe20000011605 */
[----:B------:R-:W-:Y:S01]  /*f020*/  IMAD.MOV.U32 R84, RZ, RZ, R213 ;  /* 0x000000ffff547224 */ /* 0x000fe200078e00d5 */
[----:B------:R-:W-:Y:S01]  /*f030*/  MUFU.EX2 R214, R129 ;  /* 0x0000008100d67308 */ /* 0x000fe20000000800 */
[----:B------:R-:W-:Y:S01]  /*f040*/  @!P5 HFMA2.BF16_V2 R62, -RZ.H0_H0, RZ.H0_H0, -R137.H0_H0 ;  /* 0x200000ffff3ed231 */ /* 0x000fe20000340989 */
[----:B------:R-:W-:-:S06]  /*f050*/  LOP3.LUT R2, R2, 0xff, RZ, 0xc0, !PT ;  /* 0x000000ff02027812 */ /* 0x000fcc00078ec0ff */
[----:B------:R-:W1:Y:S01]  /*f060*/  MUFU.EX2 R213, R128 ;  /* 0x0000008000d57308 */ /* 0x000e620000000800 */
[----:B------:R-:W-:Y:S01]  /*f070*/  @!P5 PRMT R137, R62, 0x5410, RZ ;  /* 0x000054103e89d816 */ /* 0x000fe200000000ff */
[----:B------:R-:W-:Y:S01]  /*f080*/  @!P4 HFMA2.BF16_V2 R59, -RZ.H0_H0, RZ.H0_H0, -R176.H0_H0 ;  /* 0x200000ffff3bc231 */ /* 0x000fe200003409b0 */
[----:B------:R-:W-:-:S05]  /*f090*/  ISETP.LE.U32.AND P5, PT, R2, UR13, PT ;  /* 0x0000000d02007c0c */ /* 0x000fca000bfa3070 */
[----:B------:R4:W4:Y:S01]  /*f0a0*/  MUFU.EX2 R2, R136 ;  /* 0x0000008800027308 */ /* 0x0009220000000800 */
[----:B------:R-:W-:Y:S02]  /*f0b0*/  @!P4 PRMT R176, R59, 0x5410, RZ ;  /* 0x000054103bb0c816 */ /* 0x000fe400000000ff */
[----:B------:R-:W-:-:S05]  /*f0c0*/  ISETP.LE.U32.AND P4, PT, R3, UR13, PT ;  /* 0x0000000d03007c0c */ /* 0x000fca000bf83070 */
[----:B------:R-:W4:Y:S01]  /*f0d0*/  MUFU.EX2 R211, R141 ;  /* 0x0000008d00d37308 */ /* 0x000f220000000800 */
[----:B-1----:R-:W-:Y:S01]  /*f0e0*/  F2FP.BF16.F32.PACK_AB R3, R214, R213 ;  /* 0x000000d5d603723e */ /* 0x002fe200000010ff */
[----:B------:R-:W-:Y:S01]  /*f0f0*/  UIADD3 UR4, UR29, -0x4498517b, URZ ;  /* 0xbb67ae851d047890 */ /* 0x000fe2000fffe03f */
[----:B------:R-:W-:Y:S02]  /*f100*/  IMAD.MOV.U32 R46, RZ, RZ, R64 ;  /* 0x000000ffff2e7224 */ /* 0x000fe400078e0040 */
[----:B------:R-:W-:Y:S01]  /*f110*/  IMAD.MOV.U32 R113, RZ, RZ, R245 ;  /* 0x000000ffff717224 */ /* 0x000fe200078e00f5 */
[C---:B----4-:R-:W-:Y:S01]  /*f120*/  PRMT R136, R3.reuse, 0x7610, R136 ;  /* 0x0000761003887816 */ /* 0x050fe20000000088 */
[----:B------:R-:W-:Y:S01]  /*f130*/  FADD.FTZ R242, R2, R68 ;  /* 0x0000004402f27221 */ /* 0x000fe20000010000 */
[----:B------:R-:W-:Y:S01]  /*f140*/  PRMT R35, R3, 0x7632, R35 ;  /* 0x0000763203237816 */ /* 0x000fe20000000023 */
[----:B------:R-:W-:Y:S02]  /*f150*/  FADD.FTZ R11, R27, R11 ;  /* 0x0000000b1b0b7221 */ /* 0x000fe40000010000 */
[----:B------:R-:W-:Y:S01]  /*f160*/  @!P4 HFMA2.BF16_V2 R63, -RZ.H0_H0, RZ.H0_H0, -R136.H0_H0 ;  /* 0x200000ffff3fc231 */ /* 0x000fe20000340988 */
[----:B------:R-:W-:-:S02]  /*f170*/  F2FP.BF16.F32.PACK_AB R2, R211, R2 ;  /* 0x00000002d302723e */ /* 0x000fc400000010ff */
[----:B------:R-:W-:Y:S02]  /*f180*/  SHF.R.U32.HI R3, RZ, 0x18, R4 ;  /* 0x00000018ff037819 */ /* 0x000fe40000011604 */
[C---:B------:R-:W-:Y:S02]  /*f190*/  PRMT R34, R2.reuse, 0x7610, R34 ;  /* 0x0000761002227816 */ /* 0x040fe40000000022 */
[----:B------:R-:W-:Y:S01]  /*f1a0*/  PRMT R27, R2, 0x7632, R27 ;  /* 0x00007632021b7816 */ /* 0x000fe2000000001b */
[----:B------:R-:W-:Y:S01]  /*f1b0*/  IMAD.MOV.U32 R112, RZ, RZ, R244 ;  /* 0x000000ffff707224 */ /* 0x000fe200078e00f4 */
[----:B------:R-:W-:Y:S02]  /*f1c0*/  PRMT R49, R136, 0x5410, R35 ;  /* 0x0000541088317816 */ /* 0x000fe40000000023 */
[----:B------:R-:W-:Y:S02]  /*f1d0*/  LOP3.LUT R2, R113, UR4, R46, 0x96, !PT ;  /* 0x0000000471027c12 */ /* 0x000fe4000f8e962e */
[----:B------:R-:W-:-:S02]  /*f1e0*/  @!P4 PRMT R136, R63, 0x5410, RZ ;  /* 0x000054103f88c816 */ /* 0x000fc400000000ff */
[----:B------:R-:W-:Y:S02]  /*f1f0*/  ISETP.LE.U32.AND P4, PT, R3, UR13, PT ;  /* 0x0000000d03007c0c */ /* 0x000fe4000bf83070 */
[----:B------:R-:W-:Y:S01]  /*f200*/  SHF.R.U32.HI R3, RZ, 0x10, R4 ;  /* 0x00000010ff037819 */ /* 0x000fe20000011604 */
[----:B------:R-:W-:Y:S02]  /*f210*/  @!P1 HFMA2.BF16_V2 R66, -RZ.H0_H0, RZ.H0_H0, -R35.H0_H0 ;  /* 0x200000ffff429231 */ /* 0x000fe40000340923 */
[----:B------:R-:W-:-:S04]  /*f220*/  IMAD.WIDE.U32 R244, R2, -0x326172a9, RZ ;  /* 0xcd9e8d5702f47825 */ /* 0x000fc800078e00ff */
[----:B------:R-:W-:Y:S01]  /*f230*/  FADD.FTZ R9, R12, R11 ;  /* 0x0000000b0c097221 */ /* 0x000fe20000010000 */
[----:B------:R-:W-:Y:S01]  /*f240*/  FADD.FTZ R8, R13, R10 ;  /* 0x0000000a0d087221 */ /* 0x000fe20000010000 */
[----:B------:R-:W-:Y:S02]  /*f250*/  LOP3.LUT R2, R23, UR36, R112, 0x96, !PT ;  /* 0x0000002417027c12 */ /* 0x000fe4000f8e9670 */
[----:B------:R-:W-:Y:S01]  /*f260*/  LOP3.LUT R3, R3, 0xff, RZ, 0xc0, !PT ;  /* 0x000000ff03037812 */ /* 0x000fe200078ec0ff */
[----:B------:R-:W-:Y:S01]  /*f270*/  FADD.FTZ R64, R16, R9 ;  /* 0x0000000910407221 */ /* 0x000fe20000010000 */
[----:B------:R-:W-:Y:S01]  /*f280*/  FADD.FTZ R243, R17, R8 ;  /* 0x0000000811f37221 */ /* 0x000fe20000010000 */
[----:B------:R-:W-:Y:S01]  /*f290*/  @!P1 PRMT R35, R66, 0x5410, RZ ;  /* 0x0000541042239816 */ /* 0x000fe200000000ff */
[----:B------:R-:W-:Y:S01]  /*f2a0*/  IMAD.WIDE.U32 R8, R2, -0x326172a9, RZ ;  /* 0xcd9e8d5702087825 */ /* 0x000fe200078e00ff */
[----:B------:R-:W-:Y:S02]  /*f2b0*/  ISETP.LE.U32.AND P1, PT, R3, UR13, PT ;  /* 0x0000000d03007c0c */ /* 0x000fe4000bf23070 */
[----:B------:R-:W-:-:S02]  /*f2c0*/  LOP3.LUT R3, R245, UR37, R152, 0x96, !PT ;  /* 0x00000025f5037c12 */ /* 0x000fc4000f8e9698 */
[----:B------:R-:W-:-:S03]  /*f2d0*/  LOP3.LUT R2, R9, UR35, R244, 0x96, !PT ;  /* 0x0000002309027c12 */ /* 0x000fc6000f8e96f4 */
[----:B------:R-:W-:-:S04]  /*f2e0*/  IMAD.WIDE.U32 R10, R3, -0x2daee0ad, RZ ;  /* 0xd2511f53030a7825 */ /* 0x000fc800078e00ff */
[----:B------:R-:W-:Y:S01]  /*f2f0*/  IMAD.WIDE.U32 R2, R2, -0x2daee0ad, RZ ;  /* 0xd2511f5302027825 */ /* 0x000fe200078e00ff */
[----:B------:R-:W-:-:S04]  /*f300*/  LOP3.LUT R4, R11, UR34, R22, 0x96, !PT ;  /* 0x000000220b047c12 */ /* 0x000fc8000f8e9616 */
[----:B------:R-:W-:Y:S01]  /*f310*/  LOP3.LUT R7, R3, UR32, R10, 0x96, !PT ;  /* 0x0000002003077c12 */ /* 0x000fe2000f8e960a */
[----:B------:R-:W-:-:S05]  /*f320*/  IMAD.WIDE.U32 R10, R4, -0x326172a9, RZ ;  /* 0xcd9e8d57040a7825 */ /* 0x000fca00078e00ff */
[----:B------:R-:W-:-:S05]  /*f330*/  LOP3.LUT R3, R11, UR33, R8, 0x96, !PT ;  /* 0x000000210b037c12 */ /* 0x000fca000f8e9608 */
[----:B------:R-:W-:-:S05]  /*f340*/  IMAD.WIDE.U32 R12, R3, -0x2daee0ad, RZ ;  /* 0xd2511f53030c7825 */ /* 0x000fca00078e00ff */
[----:B------:R-:W-:Y:S01]  /*f350*/  LOP3.LUT R2, R13, UR30, R2, 0x96, !PT ;  /* 0x0000001e0d027c12 */ /* 0x000fe2000f8e9602 */
[----:B------:R-:W-:-:S04]  /*f360*/  IMAD.WIDE.U32 R8, R7, -0x326172a9, RZ ;  /* 0xcd9e8d5707087825 */ /* 0x000fc800078e00ff */
[----:B------:R-:W-:Y:S01]  /*f370*/  IMAD.WIDE.U32 R2, R2, -0x326172a9, RZ ;  /* 0xcd9e8d5702027825 */ /* 0x000fe200078e00ff */
[----:B------:R-:W-:-:S04]  /*f380*/  LOP3.LUT R10, R9, UR31, R10, 0x96, !PT ;  /* 0x0000001f090a7c12 */ /* 0x000fc8000f8e960a */
[----:B------:R-:W-:Y:S02]  /*f390*/  LOP3.LUT R4, R3, UR23, R8, 0x96, !PT ;  /* 0x0000001703047c12 */ /* 0x000fe4000f8e9608 */
[--C-:B------:R-:W-:Y:S02]  /*f3a0*/  SHF.R.U32.HI R8, RZ, 0x10, R2.reuse ;  /* 0x00000010ff087819 */ /* 0x100fe40000011602 */
[C---:B------:R-:W-:Y:S02]  /*f3b0*/  LOP3.LUT R3, R2.reuse, 0xffff, RZ, 0xc0, !PT ;  /* 0x0000ffff02037812 */ /* 0x040fe400078ec0ff */
[----:B------:R-:W-:Y:S02]  /*f3c0*/  LOP3.LUT R9, R2, 0xff, RZ, 0xc0, !PT ;  /* 0x000000ff02097812 */ /* 0x000fe400078ec0ff */
[----:B------:R-:W-:Y:S01]  /*f3d0*/  SHF.R.U32.HI R7, RZ, 0x18, R2 ;  /* 0x00000018ff077819 */ /* 0x000fe20000011602 */
[----:B------:R-:W-:Y:S01]  /*f3e0*/  STG.E.U16 desc[UR24][R20.64+-0x80], R26 ;  /* 0xffff801a14007986 */ /* 0x000fe2000c101518 */
[----:B------:R-:W-:-:S03]  /*f3f0*/  LOP3.LUT R2, R8, 0xff, RZ, 0xc0, !PT ;  /* 0x000000ff08027812 */ /* 0x000fc600078ec0ff */
[----:B------:R-:W-:Y:S01]  /*f400*/  STG.E.U16 desc[UR24][R20.64+-0x7e], R25 ;  /* 0xffff821914007986 */ /* 0x000fe2000c101518 */
[----:B------:R-:W-:-:S03]  /*f410*/  SHF.R.U32.HI R3, RZ, 0x8, R3 ;  /* 0x00000008ff037819 */ /* 0x000fc60000011603 */
[----:B------:R-:W-:Y:S04]  /*f420*/  STG.E.U16 desc[UR24][R32.64+-0x80], R24 ;  /* 0xffff801820007986 */ /* 0x000fe8000c101518 */
[----:B------:R-:W-:Y:S04]  /*f430*/  STG.E.U16 desc[UR24][R32.64+-0x7e], R19 ;  /* 0xffff821320007986 */ /* 0x000fe8000c101518 */
[----:B------:R1:W-:Y:S01]  /*f440*/  STG.E.U16 desc[UR24][R30.64+-0x80], R14 ;  /* 0xffff800e1e007986 */ /* 0x0003e2000c101518 */
[----:B------:R-:W-:Y:S02]  /*f450*/  PRMT R16, R9, 0x5410, R3 ;  /* 0x0000541009107816 */ /* 0x000fe40000000003 */
[----:B------:R-:W-:-:S02]  /*f460*/  SHF.R.U32.HI R8, RZ, 0x18, R4 ;  /* 0x00000018ff087819 */ /* 0x000fc40000011604 */
[----:B-1----:R-:W-:Y:S02]  /*f470*/  PRMT R14, R2, 0x5410, R7 ;  /* 0x00005410020e7816 */ /* 0x002fe40000000007 */
[----:B------:R-:W-:-:S04]  /*f480*/  LOP3.LUT R2, R4, 0xffff, RZ, 0xc0, !PT ;  /* 0x0000ffff04027812 */ /* 0x000fc800078ec0ff */
[----:B------:R-:W-:Y:S02]  /*f490*/  SHF.R.U32.HI R3, RZ, 0x8, R2 ;  /* 0x00000008ff037819 */ /* 0x000fe40000011602 */
[----:B------:R-:W-:Y:S02]  /*f4a0*/  LOP3.LUT R2, R4, 0xff, RZ, 0xc0, !PT ;  /* 0x000000ff04027812 */ /* 0x000fe400078ec0ff */
[----:B------:R-:W-:Y:S02]  /*f4b0*/  SHF.R.U32.HI R7, RZ, 0x10, R4 ;  /* 0x00000010ff077819 */ /* 0x000fe40000011604 */
[----:B------:R-:W-:Y:S01]  /*f4c0*/  PRMT R11, R2, 0x5410, R3 ;  /* 0x00005410020b7816 */ /* 0x000fe20000000003 */
[----:B------:R-:W-:Y:S01]  /*f4d0*/  IMAD.WIDE.U32 R2, R10, -0x2daee0ad, RZ ;  /* 0xd2511f530a027825 */ /* 0x000fe200078e00ff */
[----:B------:R-:W-:-:S04]  /*f4e0*/  LOP3.LUT R7, R7, 0xff, RZ, 0xc0, !PT ;  /* 0x000000ff07077812 */ /* 0x000fc800078ec0ff */
[----:B------:R-:W-:Y:S02]  /*f4f0*/  LOP3.LUT R4, R3, UR26, R12, 0x96, !PT ;  /* 0x0000001a03047c12 */ /* 0x000fe4000f8e960c */
[----:B------:R-:W-:Y:S02]  /*f500*/  PRMT R9, R7, 0x5410, R8 ;  /* 0x0000541007097816 */ /* 0x000fe40000000008 */
        /* <DEDUP_REMOVED lines=16> */
[----:B------:R-:W-:Y:S01]  /*f610*/  HSET2.LE.AND R2, R16, R0, PT ;  /* 0x0000000010027233 */ /* 0x000fe20003803000 */
[----:B------:R-:W-:Y:S01]  /*f620*/  IMAD.MOV.U32 R47, RZ, RZ, R65 ;  /* 0x000000ffff2f7224 */ /* 0x000fe200078e0041 */
[----:B------:R-:W-:-:S03]  /*f630*/  PRMT R5, R140, 0x7632, R5 ;  /* 0x000076328c057816 */ /* 0x000fc60000000005 */
[----:B------:R-:W-:Y:S02]  /*f640*/  LOP3.LUT R10, R2, R52, RZ, 0xc0, !PT ;  /* 0x00000034020a7212 */ /* 0x000fe400078ec0ff */
[--C-:B------:R-:W-:Y:S01]  /*f650*/  HSET2.LE.AND R2, R14, R0.reuse, PT ;  /* 0x000000000e027233 */ /* 0x100fe20003803000 */
[----:B------:R-:W-:Y:S01]  /*f660*/  IMAD.MOV.U32 R65, RZ, RZ, R93 ;  /* 0x000000ffff417224 */ /* 0x000fe200078e005d */
[--C-:B------:R-:W-:Y:S01]  /*f670*/  HSET2.LE.AND R3, R11, R0.reuse, PT ;  /* 0x000000000b037233 */ /* 0x100fe20003803000 */
[----:B------:R-:W-:Y:S02]  /*f680*/  IMAD.MOV.U32 R93, RZ, RZ, R252 ;  /* 0x000000ffff5d7224 */ /* 0x000fe400078e00fc */
[----:B------:R-:W-:Y:S01]  /*f690*/  FADD.FTZ R252, R6, R80 ;  /* 0x0000005006fc7221 */ /* 0x000fe20000010000 */
[----:B------:R-:W-:Y:S01]  /*f6a0*/  HSET2.LE.AND R4, R9, R0, PT ;  /* 0x0000000009047233 */ /* 0x000fe20003803000 */
[----:B------:R-:W-:Y:S01]  /*f6b0*/  @!P6 HFMA2.BF16_V2 R72, -RZ.H0_H0, RZ.H0_H0, -R5.H0_H0 ;  /* 0x200000ffff48e231 */ /* 0x000fe20000340905 */
[----:B------:R-:W-:-:S02]  /*f6c0*/  PRMT R6, R140, 0x7610, R6 ;  /* 0x000076108c067816 */ /* 0x000fc40000000006 */
[----:B------:R-:W-:Y:S02]  /*f6d0*/  LOP3.LUT R11, R2, R45, RZ, 0xc0, !PT ;  /* 0x0000002d020b7212 */ /* 0x000fe400078ec0ff */
[--C-:B------:R-:W-:Y:S01]  /*f6e0*/  HSET2.LE.AND R2, R7, R0.reuse, PT ;  /* 0x0000000007027233 */ /* 0x100fe20003803000 */
[----:B------:R-:W-:Y:S01]  /*f6f0*/  IMAD.MOV.U32 R44, RZ, RZ, R101 ;  /* 0x000000ffff2c7224 */ /* 0x000fe200078e0065 */
[----:B------:R-:W-:Y:S01]  /*f700*/  PRMT R37, R6, 0x5410, R5 ;  /* 0x0000541006257816 */ /* 0x000fe20000000005 */
[----:B------:R-:W-:Y:S01]  /*f710*/  IMAD.MOV.U32 R101, RZ, RZ, R131 ;  /* 0x000000ffff657224 */ /* 0x000fe200078e0083 */
[----:B------:R-:W-:Y:S01]  /*f720*/  LOP3.LUT R9, R4, R97, RZ, 0xc0, !PT ;  /* 0x0000006104097212 */ /* 0x000fe200078ec0ff */
[----:B------:R-:W-:Y:S01]  /*f730*/  IMAD.MOV.U32 R131, RZ, RZ, R130 ;  /* 0x000000ffff837224 */ /* 0x000fe200078e0082 */
[----:B------:R-:W-:Y:S02]  /*f740*/  @!P6 PRMT R5, R72, 0x5410, RZ ;  /* 0x000054104805e816 */ /* 0x000fe400000000ff */
[----:B------:R-:W-:-:S02]  /*f750*/  HSET2.LE.AND R4, R13, R0, PT ;  /* 0x000000000d047233 */ /* 0x000fc40003803000 */
[----:B------:R-:W-:Y:S01]  /*f760*/  LOP3.LUT R130, R2, R36, RZ, 0xc0, !PT ;  /* 0x0000002402827212 */ /* 0x000fe200078ec0ff */
[----:B---3--:R-:W-:Y:S01]  /*f770*/  VIADD R2, R54, 0x4 ;  /* 0x0000000436027836 */ /* 0x008fe20000000000 */
[----:B------:R-:W-:Y:S01]  /*f780*/  STG.E.U16 desc[UR24][R30.64+-0x7e], R15 ;  /* 0xffff820f1e007986 */ /* 0x000fe2000c101518 */
[----:B------:R-:W-:Y:S01]  /*f790*/  @!P5 HFMA2.BF16_V2 R67, -RZ.H0_H0, RZ.H0_H0, -R6.H0_H0 ;  /* 0x200000ffff43d231 */ /* 0x000fe20000340906 */
[----:B------:R-:W-:Y:S02]  /*f7a0*/  LOP3.LUT R128, R4, R43, RZ, 0xc0, !PT ;  /* 0x0000002b04807212 */ /* 0x000fe400078ec0ff */
[----:B------:R1:W-:Y:S02]  /*f7b0*/  STG.E.U16 desc[UR24][R28.64+-0x7e], R5 ;  /* 0xffff82051c007986 */ /* 0x0003e4000c101518 */
[----:B------:R-:W-:-:S05]  /*f7c0*/  @!P5 PRMT R6, R67, 0x5410, RZ ;  /* 0x000054104306d816 */ /* 0x000fca00000000ff */
[----:B------:R3:W-:Y:S01]  /*f7d0*/  STG.E.U16 desc[UR24][R28.64+-0x80], R6 ;  /* 0xffff80061c007986 */ /* 0x0007e2000c101518 */
[----:B-1----:R-:W-:-:S05]  /*f7e0*/  IMAD.WIDE.U32 R4, R2, -0x326172a9, RZ ;  /* 0xcd9e8d5702047825 */ /* 0x002fca00078e00ff */
[----:B--2---:R-:W-:-:S05]  /*f7f0*/  LOP3.LUT R2, R5, R69, RZ, 0x3c, !PT ;  /* 0x0000004505027212 */ /* 0x004fca00078e3cff */
[----:B---3--:R-:W-:-:S05]  /*f800*/  IMAD.WIDE.U32 R6, R2, -0x2daee0ad, RZ ;  /* 0xd2511f5302067825 */ /* 0x008fca00078e00ff */
[----:B------:R-:W-:Y:S01]  /*f810*/  LOP3.LUT R2, R7, UR4, R46, 0x96, !PT ;  /* 0x0000000407027c12 */ /* 0x000fe2000f8e962e */
[----:B------:R-:W-:Y:S02]  /*f820*/  IMAD.MOV.U32 R46, RZ, RZ, R84 ;  /* 0x000000ffff2e7224 */ /* 0x000fe400078e0054 */
[----:B------:R-:W-:Y:S02]  /*f830*/  IMAD.MOV.U32 R84, RZ, RZ, R220 ;  /* 0x000000ffff547224 */ /* 0x000fe400078e00dc */
[----:B------:R-:W-:Y:S02]  /*f840*/  IMAD.MOV.U32 R69, RZ, RZ, R44 ;  /* 0x000000ffff457224 */ /* 0x000fe400078e002c */
[----:B------:R-:W-:Y:S02]  /*f850*/  IMAD.MOV.U32 R220, RZ, RZ, R131 ;  /* 0x000000ffffdc7224 */ /* 0x000fe400078e0083 */
[----:B------:R-:W-:Y:S02]  /*f860*/  IMAD.MOV.U32 R44, RZ, RZ, R81 ;  /* 0x000000ffff2c7224 */ /* 0x000fe400078e0051 */
[----:B------:R-:W-:-:S02]  /*f870*/  IMAD.MOV.U32 R131, RZ, RZ, R85 ;  /* 0x000000ffff837224 */ /* 0x000fc400078e0055 */
[----:B------:R-:W-:Y:S01]  /*f880*/  IMAD.MOV.U32 R85, RZ, RZ, R247 ;  /* 0x000000ffff557224 */ /* 0x000fe200078e00f7 */
[----:B------:R1:W-:Y:S01]  /*f890*/  STL.64 [R1], R4 ;  /* 0x0000000401007387 */ /* 0x0003e20000100a00 */
[----:B------:R-:W-:Y:S02]  /*f8a0*/  IMAD.MOV.U32 R62, RZ, RZ, R44 ;  /* 0x000000ffff3e7224 */ /* 0x000fe400078e002c */
[----:B------:R-:W-:Y:S01]  /*f8b0*/  IMAD.MOV.U32 R44, RZ, RZ, R85 ;  /* 0x000000ffff2c7224 */ /* 0x000fe200078e0055 */
[----:B------:R2:W-:Y:S01]  /*f8c0*/  STL.64 [R1+0x8], R6 ;  /* 0x0000080601007387 */ /* 0x0005e20000100a00 */
[----:B------:R-:W-:Y:S02]  /*f8d0*/  IMAD.MOV.U32 R85, RZ, RZ, R133 ;  /* 0x000000ffff557224 */ /* 0x000fe400078e0085 */
[----:B------:R-:W-:Y:S01]  /*f8e0*/  IMAD.MOV.U32 R56, RZ, RZ, R197 ;  /* 0x000000ffff387224 */ /* 0x000fe200078e00c5 */
[----:B------:R3:W5:Y:S04]  /*f8f0*/  LDL.LU R133, [R1+0x134] ;  /* 0x0001340001857983 */ /* 0x0007680000300800 */
[----:B------:R-:W4:Y:S01]  /*f900*/  LDL.LU R197, [R1+0x130] ;  /* 0x0001300001c57983 */ /* 0x000f220000300800 */
[----:B------:R-:W-:-:S02]  /*f910*/  LOP3.LUT R8, R3, R144, RZ, 0xc0, !PT ;  /* 0x0000009003087212 */ /* 0x000fc400078ec0ff */
[----:B------:R-:W-:Y:S01]  /*f920*/  HSET2.LE.AND R3, R12, R0, PT ;  /* 0x000000000c037233 */ /* 0x000fe20003803000 */
[----:B------:R-:W-:Y:S02]  /*f930*/  IMAD.MOV.U32 R81, RZ, RZ, R246 ;  /* 0x000000ffff517224 */ /* 0x000fe400078e00f6 */
[----:B------:R-:W-:Y:S02]  /*f940*/  IMAD.WIDE.U32 R246, R2, -0x326172a9, RZ ;  /* 0xcd9e8d5702f67825 */ /* 0x000fe400078e00ff */
[----:B------:R-:W-:Y:S02]  /*f950*/  LOP3.LUT R129, R3, R42, RZ, 0xc0, !PT ;  /* 0x0000002a03817212 */ /* 0x000fe400078ec0ff */
[----:B------:R-:W-:Y:S02]  /*f960*/  LOP3.LUT R3, R153, UR38, R4, 0x96, !PT ;  /* 0x0000002699037c12 */ /* 0x000fe4000f8e9604 */
[----:B------:R-:W-:-:S03]  /*f970*/  LOP3.LUT R2, R247, UR37, R152, 0x96, !PT ;  /* 0x00000025f7027c12 */ /* 0x000fc6000f8e9698 */
[----:B-1----:R-:W-:-:S04]  /*f980*/  IMAD.WIDE.U32 R4, R3, -0x2daee0ad, RZ ;  /* 0xd2511f5303047825 */ /* 0x002fc800078e00ff */
[----:B------:R-:W-:Y:S01]  /*f990*/  IMAD.WIDE.U32 R12, R2, -0x2daee0ad, RZ ;  /* 0xd2511f53020c7825 */ /* 0x000fe200078e00ff */
[----:B------:R-:W-:-:S04]  /*f9a0*/  LOP3.LUT R3, R5, UR36, R6, 0x96, !PT ;  /* 0x0000002405037c12 */ /* 0x000fc8000f8e9606 */
[----:B------:R-:W-:Y:S01]  /*f9b0*/  LOP3.LUT R2, R13, UR34, R4, 0x96, !PT ;  /* 0x000000220d027c12 */ /* 0x000fe2000f8e9604 */
[----:B------:R-:W-:-:S04]  /*f9c0*/  IMAD.WIDE.U32 R4, R3, -0x326172a9, RZ ;  /* 0xcd9e8d5703047825 */ /* 0x000fc800078e00ff */
[----:B--2---:R-:W-:Y:S01]  /*f9d0*/  IMAD.WIDE.U32 R6, R2, -0x326172a9, RZ ;  /* 0xcd9e8d5702067825 */ /* 0x004fe200078e00ff */
[----:B------:R-:W-:-:S04]  /*f9e0*/  LOP3.LUT R2, R5, UR35, R246, 0x96, !PT ;  /* 0x0000002305027c12 */ /* 0x000fc8000f8e96f6 */
[----:B------:R-:W-:Y:S01]  /*f9f0*/  LOP3.LUT R3, R7, UR33, R4, 0x96, !PT ;  /* 0x0000002107037c12 */ /* 0x000fe2000f8e9604 */
[----:B------:R-:W-:-:S05]  /*fa00*/  IMAD.WIDE.U32 R4, R2, -0x2daee0ad, RZ ;  /* 0xd2511f5302047825 */ /* 0x000fca00078e00ff */
[----:B------:R-:W-:Y:S01]  /*fa10*/  LOP3.LUT R5, R5, UR32, R12, 0x96, !PT ;  /* 0x0000002005057c12 */ /* 0x000fe2000f8e960c */
[----:B------:R-:W-:Y:S02]  /*fa20*/  IMAD.MOV.U32 R57, RZ, RZ, R199 ;  /* 0x000000ffff397224 */ /* 0x000fe400078e00c7 */
[----:B------:R-:W2:Y:S01]  /*fa30*/  LDL.LU R199, [R1+0x12c] ;  /* 0x00012c0001c77983 */ /* 0x000ea20000300800 */
[----:B------:R-:W-:Y:S02]  /*fa40*/  IMAD.MOV.U32 R58, RZ, RZ, R154 ;  /* 0x000000ffff3a7224 */ /* 0x000fe400078e009a */
[----:B------:R-:W-:Y:S02]  /*fa50*/  IMAD.MOV.U32 R59, RZ, RZ, R155 ;  /* 0x000000ffff3b7224 */ /* 0x000fe400078e009b */
[----:B------:R-:W-:Y:S02]  /*fa60*/  IMAD.MOV.U32 R63, RZ, RZ, R84 ;  /* 0x000000ffff3f7224 */ /* 0x000fe400078e0054 */
[----:B------:R-:W-:-:S02]  /*fa70*/  IMAD.MOV.U32 R84, RZ, RZ, R81 ;  /* 0x000000ffff547224 */ /* 0x000fc400078e0051 */
[----:B------:R-:W-:Y:S02]  /*fa80*/  IMAD.MOV.U32 R81, RZ, RZ, R220 ;  /* 0x000000ffff517224 */ /* 0x000fe400078e00dc */
[----:B------:R-:W-:Y:S01]  /*fa90*/  IMAD.MOV.U32 R220, RZ, RZ, R131 ;  /* 0x000000ffffdc7224 */ /* 0x000fe200078e0083 */
[----:B------:R-:W-:Y:S04]  /*faa0*/  STG.E.U16 desc[UR24][R20.64+-0x70], R18 ;  /* 0xffff901214007986 */ /* 0x000fe8000c101518 */
[----:B----4-:R-:W1:Y:S02]  /*fab0*/  LDSM.16.MT88.4 R12, [R197+0xa000] ;  /* 0x00a00000c50c783b */ /* 0x010e640000004200 */
[----:B-1----:R-:W-:Y:S07]  /*fac0*/  HMMA.16816.F32.BF16 R152, R8, R12, R56 ;  /* 0x0000000c0898723c */ /* 0x002fee0000041838 */
        /* <DEDUP_REMOVED lines=22> */
[----:B------:R3:W5:Y:S01]  /*fc30*/  LDL.LU R138, [R1+0x128] ;  /* 0x00012800018a7983 */ /* 0x0007620000300800 */
[----:B------:R-:W-:-:S03]  /*fc40*/  IMAD.MOV.U32 R87, RZ, RZ, R202 ;  /* 0x000000ffff577224 */ /* 0x000fc600078e00ca */
[----:B------:R-:W4:Y:S01]  /*fc50*/  LDL.LU R202, [R1+0x124] ;  /* 0x0001240001ca7983 */ /* 0x000f220000300800 */
[----:B------:R-:W-:Y:S02]  /*fc60*/  IMAD.MOV.U32 R59, RZ, RZ, R220 ;  /* 0x000000ffff3b7224 */ /* 0x000fe400078e00dc */
[----:B------:R-:W-:Y:S02]  /*fc70*/  IMAD.MOV.U32 R220, RZ, RZ, R92 ;  /* 0x000000ffffdc7224 */ /* 0x000fe400078e005c */
[----:B------:R-:W-:-:S04]  /*fc80*/  IMAD.MOV.U32 R92, RZ, RZ, R73 ;  /* 0x000000ffff5c7224 */ /* 0x000fc800078e0049 */
[----:B------:R-:W-:Y:S02]  /*fc90*/  IMAD.MOV.U32 R18, RZ, RZ, R92 ;  /* 0x000000ffff127224 */ /* 0x000fe400078e005c */
[----:B------:R-:W-:Y:S02]  /*fca0*/  IMAD.MOV.U32 R92, RZ, RZ, R201 ;  /* 0x000000ffff5c7224 */ /* 0x000fe400078e00c9 */
[----:B------:R-:W3:Y:S01]  /*fcb0*/  LDL.LU R201, [R1+0x120] ;  /* 0x0001200001c97983 */ /* 0x000ee20000300800 */
[----:B------:R-:W-:Y:S01]  /*fcc0*/  IMAD.WIDE.U32 R24, R3, -0x2daee0ad, RZ ;  /* 0xd2511f5303187825 */ /* 0x000fe200078e00ff */
[----:B------:R-:W-:-:S04]  /*fcd0*/  HSET2.LE.AND R2, R17, R0, PT ;  /* 0x0000000011027233 */ /* 0x000fc80003803000 */
[----:B------:R-:W-:Y:S02]  /*fce0*/  LOP3.LUT R4, R25, UR30, R4, 0x96, !PT ;  /* 0x0000001e19047c12 */ /* 0x000fe4000f8e9604 */
[----:B------:R-:W-:Y:S01]  /*fcf0*/  LOP3.LUT R131, R2, R38, RZ, 0xc0, !PT ;  /* 0x0000002602837212 */ /* 0x000fe200078ec0ff */
[----:B------:R-:W-:-:S04]  /*fd00*/  IMAD.WIDE.U32 R2, R5, -0x326172a9, RZ ;  /* 0xcd9e8d5705027825 */ /* 0x000fc800078e00ff */
[----:B------:R-:W-:Y:S01]  /*fd10*/  IMAD.WIDE.U32 R4, R4, -0x326172a9, RZ ;  /* 0xcd9e8d5704047825 */ /* 0x000fe200078e00ff */
[----:B------:R-:W-:-:S04]  /*fd20*/  LOP3.LUT R22, R3, UR31, R6, 0x96, !PT ;  /* 0x0000001f03167c12 */ /* 0x000fc8000f8e9606 */
[----:B------:R-:W-:Y:S02]  /*fd30*/  LOP3.LUT R2, R5, UR23, R2, 0x96, !PT ;  /* 0x0000001705027c12 */ /* 0x000fe4000f8e9602 */
[C---:B------:R-:W-:Y:S02]  /*fd40*/  LOP3.LUT R3, R4.reuse, 0xffff, RZ, 0xc0, !PT ;  /* 0x0000ffff04037812 */ /* 0x040fe400078ec0ff */
[--C-:B------:R-:W-:Y:S02]  /*fd50*/  SHF.R.U32.HI R5, RZ, 0x10, R4.reuse ;  /* 0x00000010ff057819 */ /* 0x100fe40000011604 */
[----:B------:R-:W-:Y:S02]  /*fd60*/  LOP3.LUT R7, R4, 0xff, RZ, 0xc0, !PT ;  /* 0x000000ff04077812 */ /* 0x000fe400078ec0ff */
[----:B------:R-:W-:Y:S02]  /*fd70*/  SHF.R.U32.HI R6, RZ, 0x18, R4 ;  /* 0x00000018ff067819 */ /* 0x000fe40000011604 */
[----:B------:R-:W-:-:S02]  /*fd80*/  SHF.R.U32.HI R4, RZ, 0x8, R3 ;  /* 0x00000008ff047819 */ /* 0x000fc40000011603 */
        /* <DEDUP_REMOVED lines=17> */
[----:B------:R-:W-:Y:S01]  /*fea0*/  LOP3.LUT R7, R3, R39, RZ, 0xc0, !PT ;  /* 0x0000002703077212 */ /* 0x000fe200078ec0ff */
[----:B------:R-:W-:Y:S01]  /*feb0*/  IMAD.MOV.U32 R61, RZ, RZ, R46 ;  /* 0x000000ffff3d7224 */ /* 0x000fe200078e002e */
[----:B------:R-:W-:-:S02]  /*fec0*/  LOP3.LUT R4, R4, R41, RZ, 0xc0, !PT ;  /* 0x0000002904047212 */ /* 0x000fc400078ec0ff */
[----:B------:R-:W-:-:S04]  /*fed0*/  LOP3.LUT R5, R2, R37, RZ, 0xc0, !PT ;  /* 0x0000002502057212 */ /* 0x000fc800078ec0ff */
[----:B------:R-:W-:Y:S06]  /*fee0*/  HMMA.16816.F32.BF16 R36, R8, R14, R60 ;  /* 0x0000000e0824723c */ /* 0x000fec000004183c */
[C---:B------:R-:W-:Y:S06]  /*fef0*/  HMMA.16816.F32.BF16 R168, R4.reuse, R12, R168 ;  /* 0x0000000c04a8723c */ /* 0x040fec00000418a8 */
[----:B------:R-:W-:Y:S01]  /*ff00*/  HMMA.16816.F32.BF16 R164, R4, R14, R164 ;  /* 0x0000000e04a4723c */ /* 0x000fe200000418a4 */
[----:B--2---:R-:W1:Y:S01]  /*ff10*/  LDSM.16.MT88.4 R12, [R199+0xa000] ;  /* 0x00a00000c70c783b */ /* 0x004e620000004200 */
        /* <DEDUP_REMOVED lines=11> */
[-C--:B-1----:R-:W-:Y:S06]  /*ffd0*/  HMMA.16816.F32.BF16 R144, R8, R12.reuse, R56 ;  /* 0x0000000c0890723c */ /* 0x082fec0000041838 */
[C---:B------:R-:W-:Y:S06]  /*ffe0*/  HMMA.16816.F32.BF16 R160, R4.reuse, R12, R160 ;  /* 0x0000000c04a0723c */ /* 0x040fec00000418a0 */
[-C--:B------:R-:W-:Y:S06]  /*fff0*/  HMMA.16816.F32.BF16 R156, R4, R14.reuse, R156 ;  /* 0x0000000e049c723c */ /* 0x080fec000004189c */
[----:B------:R-:W-:Y:S01]  /*10000*/  HMMA.16816.F32.BF16 R40, R8, R14, R60 ;  /* 0x0000000e0828723c */ /* 0x000fe2000004183c */
[----:B------:R-:W-:-:S02]  /*10010*/  IMAD.MOV.U32 R56, RZ, RZ, R53 ;  /* 0x000000ffff387224 */ /* 0x000fc400078e0035 */
[----:B------:R-:W-:Y:S02]  /*10020*/  IMAD.MOV.U32 R57, RZ, RZ, R95 ;  /* 0x000000ffff397224 */ /* 0x000fe400078e005f */
[----:B------:R-:W-:Y:S02]  /*10030*/  IMAD.MOV.U32 R58, RZ, RZ, R94 ;  /* 0x000000ffff3a7224 */ /* 0x000fe400078e005e */
[----:B------:R-:W-:Y:S02]  /*10040*/  IMAD.MOV.U32 R59, RZ, RZ, R75 ;  /* 0x000000ffff3b7224 */ /* 0x000fe400078e004b */
[----:B------:R-:W-:Y:S02]  /*10050*/  IMAD.MOV.U32 R80, RZ, RZ, R102 ;  /* 0x000000ffff507224 */ /* 0x000fe400078e0066 */
[----:B------:R-:W-:Y:S02]  /*10060*/  IMAD.MOV.U32 R19, RZ, RZ, R77 ;  /* 0x000000ffff137224 */ /* 0x000fe400078e004d */
[----:B------:R-:W-:-:S02]  /*10070*/  @!P1 HFMA2.BF16_V2 R71, -RZ.H0_H0, RZ.H0_H0, -R34.H0_H0 ;  /* 0x200000ffff479231 */ /* 0x000fc40000340922 */
[----:B------:R-:W-:Y:S02]  /*10080*/  IMAD.MOV.U32 R77, RZ, RZ, R73 ;  /* 0x000000ffff4d7224 */ /* 0x000fe400078e0049 */
[----:B------:R-:W-:Y:S01]  /*10090*/  @!P4 HFMA2.BF16_V2 R70, -RZ.H0_H0, RZ.H0_H0, -R27.H0_H0 ;  /* 0x200000ffff46c231 */ /* 0x000fe2000034091b */
[----:B------:R-:W-:Y:S02]  /*100a0*/  PRMT R48, R34, 0x5410, R27 ;  /* 0x0000541022307816 */ /* 0x000fe4000000001b */
[----:B------:R-:W-:Y:S02]  /*100b0*/  @!P1 PRMT R34, R71, 0x5410, RZ ;  /* 0x0000541047229816 */ /* 0x000fe400000000ff */
[----:B------:R-:W-:Y:S01]  /*100c0*/  @!P4 PRMT R27, R70, 0x5410, RZ ;  /* 0x00005410461bc816 */ /* 0x000fe200000000ff */
[----:B------:R-:W-:Y:S02]  /*100d0*/  IMAD.MOV.U32 R17, RZ, RZ, R93 ;  /* 0x000000ffff117224 */ /* 0x000fe400078e005d */
[----:B------:R-:W-:Y:S01]  /*100e0*/  IMAD.MOV.U32 R93, RZ, RZ, R212 ;  /* 0x000000ffff5d7224 */ /* 0x000fe200078e00d4 */
[----:B----4-:R-:W1:Y:S01]  /*100f0*/  LDSM.16.MT88.4 R12, [R202+0xa000] ;  /* 0x00a00000ca0c783b */ /* 0x010e620000004200 */
[----:B------:R-:W-:-:S02]  /*10100*/  IMAD.MOV.U32 R94, RZ, RZ, R210 ;  /* 0x000000ffff5e7224 */ /* 0x000fc400078e00d2 */
[----:B------:R-:W-:Y:S01]  /*10110*/  IMAD.MOV.U32 R95, RZ, RZ, R100 ;  /* 0x000000ffff5f7224 */ /* 0x000fe200078e0064 */
[----:B------:R2:W5:Y:S01]  /*10120*/  LDL.LU R212, [R1+0x11c] ;  /* 0x00011c0001d47983 */ /* 0x0005620000300800 */
[-C--:B-1----:R-:W-:Y:S06]  /*10130*/  HMMA.16816.F32.BF16 R44, R8, R12.reuse, R56 ;  /* 0x0000000c082c723c */ /* 0x082fec0000041838 */
[----:B------:R-:W-:Y:S06]  /*10140*/  HMMA.16816.F32.BF16 R52, R4, R12, R148 ;  /* 0x0000000c0434723c */ /* 0x000fec0000041894 */
[-C--:B------:R-:W-:Y:S01]  /*10150*/  HMMA.16816.F32.BF16 R60, R8, R14.reuse, R80 ;  /* 0x0000000e083c723c */ /* 0x080fe20000041850 */
[----:B------:R-:W-:Y:S01]  /*10160*/  IMAD.MOV.U32 R16, RZ, RZ, R65 ;  /* 0x000000ffff107224 */ /* 0x000fe200078e0041 */
[----:B------:R-:W-:Y:S04]  /*10170*/  LDSM.16.MT88.4 R148, [R197+0xa800] ;  /* 0x00a80000c594783b */ /* 0x000fe80000004200 */
[----:B------:R-:W-:Y:S01]  /*10180*/  HMMA.16816.F32.BF16 R56, R4, R14, R192 ;  /* 0x0000000e0438723c */ /* 0x000fe200000418c0 */
[----:B---3--:R-:W1:Y:S01]  /*10190*/  LDSM.16.MT88.4 R12, [R201+0xa000] ;  /* 0x00a00000c90c783b */ /* 0x008e620000004200 */
[----:B------:R-:W-:-:S02]  /*101a0*/  IMAD.MOV.U32 R141, RZ, RZ, R101 ;  /* 0x000000ffff8d7224 */ /* 0x000fc400078e0065 */
[----:B------:R-:W-:Y:S01]  /*101b0*/  IMAD.MOV.U32 R100, RZ, RZ, R209 ;  /* 0x000000ffff647224 */ /* 0x000fe200078e00d1 */
[----:B------:R2:W5:Y:S01]  /*101c0*/  LDL.LU R210, [R1+0x118] ;  /* 0x0001180001d27983 */ /* 0x0005620000300800 */
[-C--:B-1----:R-:W-:Y:S06]  /*101d0*/  HMMA.16816.F32.BF16 R68, R8, R12.reuse, R76 ;  /* 0x0000000c0844723c */ /* 0x082fec000004184c */
[----:B------:R-:W-:Y:S06]  /*101e0*/  HMMA.16816.F32.BF16 R72, R4, R12, R216 ;  /* 0x0000000c0448723c */ /* 0x000fec00000418d8 */
[-C--:B------:R-:W-:Y:S01]  /*101f0*/  HMMA.16816.F32.BF16 R80, R8, R14.reuse, R84 ;  /* 0x0000000e0850723c */ /* 0x080fe20000041854 */
[----:B------:R-:W-:Y:S01]  /*10200*/  IMAD.MOV.U32 R101, RZ, RZ, R208 ;  /* 0x000000ffff657224 */ /* 0x000fe200078e00d0 */
[----:B------:R2:W5:Y:S04]  /*10210*/  LDL.LU R209, [R1+0x114] ;  /* 0x0001140001d17983 */ /* 0x0005680000300800 */
[----:B------:R-:W-:Y:S01]  /*10220*/  HMMA.16816.F32.BF16 R76, R4, R14, R224 ;  /* 0x0000000e044c723c */ /* 0x000fe200000418e0 */
[----:B------:R-:W1:Y:S01]  /*10230*/  LDSM.16.MT88.4 R12, [R197+0xb000] ;  /* 0x00b00000c50c783b */ /* 0x000e620000004200 */
[----:B------:R-:W-:-:S02]  /*10240*/  IMAD.MOV.U32 R102, RZ, RZ, R207 ;  /* 0x000000ffff667224 */ /* 0x000fc400078e00cf */
[----:B------:R-:W-:Y:S02]  /*10250*/  IMAD.MOV.U32 R103, RZ, RZ, R206 ;  /* 0x000000ffff677224 */ /* 0x000fe400078e00ce */
[----:B------:R-:W-:Y:S02]  /*10260*/  IMAD.MOV.U32 R116, RZ, RZ, R205 ;  /* 0x000000ffff747224 */ /* 0x000fe400078e00cd */
[----:B------:R-:W-:Y:S02]  /*10270*/  IMAD.MOV.U32 R117, RZ, RZ, R204 ;  /* 0x000000ffff757224 */ /* 0x000fe400078e00cc */
[----:B------:R-:W-:Y:S02]  /*10280*/  IMAD.MOV.U32 R118, RZ, RZ, R203 ;  /* 0x000000ffff767224 */ /* 0x000fe400078e00cb */
[----:B------:R-:W-:Y:S02]  /*10290*/  IMAD.MOV.U32 R119, RZ, RZ, R96 ;  /* 0x000000ffff777224 */ /* 0x000fe400078e0060 */
[----:B------:R-:W-:-:S04]  /*102a0*/  IMAD.WIDE.U32 R2, R22, -0x2daee0ad, RZ ;  /* 0xd2511f5316027825 */ /* 0x000fc800078e00ff */
[----:B------:R-:W-:Y:S02]  /*102b0*/  IMAD.MOV.U32 R140, RZ, RZ, R220 ;  /* 0x000000ffff8c7224 */ /* 0x000fe400078e00dc */
[----:B------:R-:W-:Y:S02]  /*102c0*/  IMAD.MOV.U32 R97, RZ, RZ, R196 ;  /* 0x000000ffff617224 */ /* 0x000fe400078e00c4 */
[----:B------:R-:W-:Y:S01]  /*102d0*/  IMAD.MOV.U32 R26, RZ, RZ, R64 ;  /* 0x000000ffff1a7224 */ /* 0x000fe200078e0040 */
[----:B------:R-:W-:Y:S01]  /*102e0*/  HMMA.16816.F32.BF16 R152, R128, R148, R152 ;  /* 0x000000948098723c */ /* 0x000fe20000041898 */
[----:B------:R-:W-:Y:S04]  /*102f0*/  STG.E.U16 desc[UR24][R20.64+-0x6e], R191 ;  /* 0xffff92bf14007986 */ /* 0x000fe8000c101518 */
[----:B------:R2:W5:Y:S01]  /*10300*/  LDL.LU R208, [R1+0x110] ;  /* 0x0001100001d07983 */ /* 0x0005620000300800 */
[-C--:B-1----:R-:W-:Y:S06]  /*10310*/  HMMA.16816.F32.BF16 R216, R8, R12.reuse, R92 ;  /* 0x0000000c08d8723c */ /* 0x082fec000004185c */
[----:B------:R-:W-:Y:S06]  /*10320*/  HMMA.16816.F32.BF16 R84, R4, R12, R228 ;  /* 0x0000000c0454723c */ /* 0x000fec00000418e4 */
[----:B------:R-:W-:Y:S01]  /*10330*/  HMMA.16816.F32.BF16 R192, R8, R14, R16 ;  /* 0x0000000e08c0723c */ /* 0x000fe20000041810 */
[----:B------:R-:W-:Y:S01]  /*10340*/  LDSM.16.MT88.4 R16, [R202+0xb000] ;  /* 0x00b00000ca10783b */ /* 0x000fe20000004200 */
[----:B------:R-:W-:-:S02]  /*10350*/  IMAD.MOV.U32 R220, RZ, RZ, R200 ;  /* 0x000000ffffdc7224 */ /* 0x000fc400078e00c8 */
[----:B------:R-:W-:Y:S01]  /*10360*/  IMAD.MOV.U32 R96, RZ, RZ, R198 ;  /* 0x000000ffff607224 */ /* 0x000fe200078e00c6 */
[----:B------:R-:W-:Y:S01]  /*10370*/  LDSM.16.MT88.4 R64, [R201+0xa800] ;  /* 0x00a80000c940783b */ /* 0x000fe20000004200 */
[----:B------:R-:W-:Y:S03]  /*10380*/  HMMA.16816.F32.BF16 R92, R4, R14, R232 ;  /* 0x0000000e045c723c */ /* 0x000fe600000418e8 */
[----:B------:R-:W1:Y:S04]  /*10390*/  LDSM.16.MT88.4 R12, [R199+0xb000] ;  /* 0x00b00000c70c783b */ /* 0x000e680000004200 */
[----:B------:R-:W-:Y:S04]  /*103a0*/  STG.E.U16 desc[UR24][R32.64+-0x70], R189 ;  /* 0xffff90bd20007986 */ /* 0x000fe8000c101518 */
[----:B------:R-:W-:Y:S04]  /*103b0*/  STG.E.U16 desc[UR24][R32.64+-0x6e], R190 ;  /* 0xffff92be20007986 */ /* 0x000fe8000c101518 */
[----:B------:R2:W5:Y:S01]  /*103c0*/  LDL.LU R207, [R1+0x10c] ;  /* 0x00010c0001cf7983 */ /* 0x0005620000300800 */
[-C--:B-1----:R-:W-:Y:S06]  /*103d0*/  HMMA.16816.F32.BF16 R228, R8, R12.reuse, R100 ;  /* 0x0000000c08e4723c */ /* 0x082fec0000041864 */
[----:B------:R-:W-:Y:S06]  /*103e0*/  HMMA.16816.F32.BF16 R88, R4, R12, R88 ;  /* 0x0000000c0458723c */ /* 0x000fec0000041858 */
[----:B------:R-:W-:Y:S06]  /*103f0*/  HMMA.16816.F32.BF16 R224, R8, R14, R116 ;  /* 0x0000000e08e0723c */ /* 0x000fec0000041874 */
[C---:B------:R-:W-:Y:S06]  /*10400*/  HMMA.16816.F32.BF16 R104, R4.reuse, R16, R104 ;  /* 0x000000100468723c */ /* 0x040fec0000041868 */
[----:B------:R-:W-:Y:S06]  /*10410*/  HMMA.16816.F32.BF16 R108, R4, R18, R108 ;  /* 0x00000012046c723c */ /* 0x000fec000004186c */
[----:B------:R-:W-:Y:S01]  /*10420*/  HMMA.16816.F32.BF16 R220, R8, R16, R220 ;  /* 0x0000001008dc723c */ /* 0x000fe200000418dc */
[----:B------:R-:W-:Y:S04]  /*10430*/  STG.E.U16 desc[UR24][R30.64+-0x70], R180 ;  /* 0xffff90b41e007986 */ /* 0x000fe8000c101518 */
[----:B------:R-:W-:Y:S01]  /*10440*/  STG.E.U16 desc[UR24][R30.64+-0x6e], R179 ;  /* 0xffff92b31e007986 */ /* 0x000fe2000c101518 */
[----:B------:R-:W-:Y:S03]  /*10450*/  HMMA.16816.F32.BF16 R100, R4, R14, R248 ;  /* 0x0000000e0464723c */ /* 0x000fe600000418f8 */
[----:B------:R-:W1:Y:S03]  /*10460*/  LDSM.16.MT88.4 R12, [R201+0xb000] ;  /* 0x00b00000c90c783b */ /* 0x000e660000004200 */
[----:B------:R-:W-:Y:S01]  /*10470*/  HMMA.16816.F32.BF16 R16, R8, R18, R96 ;  /* 0x000000120810723c */ /* 0x000fe20000041860 */
[----:B------:R-:W-:Y:S04]  /*10480*/  LDSM.16.MT88.4 R96, [R199+0xb800] ;  /* 0x00b80000c760783b */ /* 0x000fe80000004200 */
[----:B------:R2:W5:Y:S04]  /*10490*/  LDL.LU R206, [R1+0x108] ;  /* 0x0001080001ce7983 */ /* 0x0005680000300800 */
[----:B------:R-:W-:Y:S04]  /*104a0*/  STG.E.U16 desc[UR24][R28.64+-0x70], R178 ;  /* 0xffff90b21c007986 */ /* 0x000fe8000c101518 */
[----:B------:R-:W-:Y:S04]  /*104b0*/  STG.E.U16 desc[UR24][R28.64+-0x6e], R177 ;  /* 0xffff92b11c007986 */ /* 0x000fe8000c101518 */
[----:B------:R2:W5:Y:S01]  /*104c0*/  LDL.LU R205, [R1+0x104] ;  /* 0x0001040001cd7983 */ /* 0x0005620000300800 */
[C---:B-1----:R-:W-:Y:S06]  /*104d0*/  HMMA.16816.F32.BF16 R120, R4.reuse, R12, R120 ;  /* 0x0000000c0478723c */ /* 0x042fec0000041878 */
[----:B------:R-:W-:Y:S06]  /*104e0*/  HMMA.16816.F32.BF16 R116, R4, R14, R124 ;  /* 0x0000000e0474723c */ /* 0x000fec000004187c */
[----:B------:R-:W-:Y:S01]  /*104f0*/  HMMA.16816.F32.BF16 R232, R8, R12, R140 ;  /* 0x0000000c08e8723c */ /* 0x000fe2000004188c */
[----:B------:R-:W-:Y:S01]  /*10500*/  LOP3.LUT R4, R3, UR26, R24, 0x96, !PT ;  /* 0x0000001a03047c12 */ /* 0x000fe2000f8e9618 */
[----:B------:R-:W1:Y:S01]  /*10510*/  LDSM.16.MT88.4 R140, [R199+0xa800] ;  /* 0x00a80000c78c783b */ /* 0x000e620000004200 */
        /* <DEDUP_REMOVED lines=10> */
[----:B------:R-:W3:Y:S01]  /*105c0*/  LDSM.16.MT88.4 R112, [R202+0xb800] ;  /* 0x00b80000ca70783b */ /* 0x000ee20000004200 */
[----:B------:R-:W-:-:S02]  /*105d0*/  PRMT R7, R7, 0x5410, R3 ;  /* 0x0000541007077816 */ /* 0x000fc40000000003 */
[----:B------:R-:W-:Y:S01]  /*105e0*/  SHF.R.U32.HI R3, RZ, 0x10, R4 ;  /* 0x00000010ff037819 */ /* 0x000fe20000011604 */
[----:B------:R2:W5:Y:S01]  /*105f0*/  LDL.LU R204, [R1+0x100] ;  /* 0x0001000001cc7983 */ /* 0x0005620000300800 */
[----:B------:R-:W-:Y:S02]  /*10600*/  PRMT R8, R2, 0x5410, R5 ;  /* 0x0000541002087816 */ /* 0x000fe40000000005 */
[C---:B------:R-:W-:Y:S01]  /*10610*/  LOP3.LUT R2, R4.reuse, 0xffff, RZ, 0xc0, !PT ;  /* 0x0000ffff04027812 */ /* 0x040fe200078ec0ff */
[----:B-1----:R-:W-:Y:S01]  /*10620*/  HMMA.16816.F32.BF16 R144, R128, R140, R144 ;  /* 0x0000008c8090723c */ /* 0x002fe20000041890 */
[----:B------:R-:W-:Y:S01]  /*10630*/  LOP3.LUT R5, R4, 0xff, RZ, 0xc0, !PT ;  /* 0x000000ff04057812 */ /* 0x000fe200078ec0ff */
[----:B------:R-:W-:Y:S01]  /*10640*/  STG.E.U16 desc[UR24][R32.64+-0x60], R186 ;  /* 0xffffa0ba20007986 */ /* 0x000fe2000c101518 */
[----:B------:R-:W-:Y:S02]  /*10650*/  SHF.R.U32.HI R4, RZ, 0x8, R2 ;  /* 0x00000008ff047819 */ /* 0x000fe40000011602 */
[----:B------:R-:W-:Y:S01]  /*10660*/  LOP3.LUT R3, R3, 0xff, RZ, 0xc0, !PT ;  /* 0x000000ff03037812 */ /* 0x000fe200078ec0ff */
[----:B------:R-:W-:Y:S01]  /*10670*/  STG.E.U16 desc[UR24][R32.64+-0x5e], R185 ;  /* 0xffffa2b920007986 */ /* 0x000fe2000c101518 */
[----:B------:R-:W-:-:S02]  /*10680*/  HSET2.LE.AND R2, R7, R0, PT ;  /* 0x0000000007027233 */ /* 0x000fc40003803000 */
[----:B------:R-:W-:Y:S01]  /*10690*/  PRMT R5, R5, 0x5410, R4 ;  /* 0x0000541005057816 */ /* 0x000fe20000000004 */
[----:B------:R2:W5:Y:S01]  /*106a0*/  LDL.LU R203, [R1+0xfc] ;  /* 0x0000fc0001cb7983 */ /* 0x0005620000300800 */
[----:B------:R-:W-:Y:S02]  /*106b0*/  PRMT R4, R3, 0x5410, R6 ;  /* 0x0000541003047816 */ /* 0x000fe40000000006 */
[----:B------:R-:W-:Y:S01]  /*106c0*/  LOP3.LUT R126, R2, R50, RZ, 0xc0, !PT ;  /* 0x00000032027e7212 */ /* 0x000fe200078ec0ff */
[----:B------:R-:W-:Y:S01]  /*106d0*/  STG.E.U16 desc[UR24][R30.64+-0x60], R176 ;  /* 0xffffa0b01e007986 */ /* 0x000fe2000c101518 */
[--C-:B------:R-:W-:Y:S02]  /*106e0*/  HSET2.LE.AND R2, R8, R0.reuse, PT ;  /* 0x0000000008027233 */ /* 0x100fe40003803000 */
[--C-:B------:R-:W-:Y:S01]  /*106f0*/  HSET2.LE.AND R3, R5, R0.reuse, PT ;  /* 0x0000000005037233 */ /* 0x100fe20003803000 */
[----:B------:R-:W-:Y:S01]  /*10700*/  STG.E.U16 desc[UR24][R30.64+-0x5e], R175 ;  /* 0xffffa2af1e007986 */ /* 0x000fe2000c101518 */
[----:B------:R-:W-:-:S02]  /*10710*/  HSET2.LE.AND R4, R4, R0, PT ;  /* 0x0000000004047233 */ /* 0x000fc40003803000 */
[----:B------:R-:W-:Y:S01]  /*10720*/  LOP3.LUT R127, R2, R49, RZ, 0xc0, !PT ;  /* 0x00000031027f7212 */ /* 0x000fe200078ec0ff */
[----:B------:R2:W5:Y:S01]  /*10730*/  LDL.LU R200, [R1+0xf8] ;  /* 0x0000f80001c87983 */ /* 0x0005620000300800 */
[----:B------:R-:W-:Y:S02]  /*10740*/  LOP3.LUT R124, R3, R51, RZ, 0xc0, !PT ;  /* 0x00000033037c7212 */ /* 0x000fe400078ec0ff */
[----:B------:R-:W-:Y:S01]  /*10750*/  LOP3.LUT R125, R4, R48, RZ, 0xc0, !PT ;  /* 0x00000030047d7212 */ /* 0x000fe200078ec0ff */
[----:B------:R-:W-:Y:S01]  /*10760*/  FADD.FTZ R2, R236, R252 ;  /* 0x000000fcec027221 */ /* 0x000fe20000010000 */
[----:B------:R-:W-:Y:S04]  /*10770*/  LDSM.16.MT88.4 R48, [R202+0xa800] ;  /* 0x00a80000ca30783b */ /* 0x000fe80000004200 */
[----:B------:R-:W1:Y:S01]  /*10780*/  LDSM.16.MT88.4 R4, [R201+0xb800] ;  /* 0x00b80000c904783b */ /* 0x000e620000004200 */
[C---:B------:R-:W-:Y:S03]  /*10790*/  HMMA.16816.F32.BF16 R168, R124.reuse, R148, R168 ;  /* 0x000000947ca8723c */ /* 0x040fe600000418a8 */
[----:B------:R-:W-:Y:S03]  /*107a0*/  STG.E.U16 desc[UR24][R28.64+-0x60], R34 ;  /* 0xffffa0221c007986 */ /* 0x000fe6000c101518 */
[-C--:B------:R-:W-:Y:S01]  /*107b0*/  HMMA.16816.F32.BF16 R164, R124, R150.reuse, R164 ;  /* 0x000000967ca4723c */ /* 0x080fe200000418a4 */
[----:B------:R-:W-:Y:S04]  /*107c0*/  STG.E.U16 desc[UR24][R28.64+-0x5e], R27 ;  /* 0xffffa21b1c007986 */ /* 0x000fe8000c101518 */
[----:B------:R2:W5:Y:S01]  /*107d0*/  LDL.LU R198, [R1+0xf4] ;  /* 0x0000f40001c67983 */ /* 0x0005620000300800 */
[----:B------:R-:W-:Y:S06]  /*107e0*/  HMMA.16816.F32.BF16 R148, R128, R150, R36 ;  /* 0x000000968094723c */ /* 0x000fec0000041824 */
[C---:B------:R-:W-:Y:S06]  /*107f0*/  HMMA.16816.F32.BF16 R160, R124.reuse, R140, R160 ;  /* 0x0000008c7ca0723c */ /* 0x040fec00000418a0 */
[----:B------:R-:W-:Y:S01]  /*10800*/  HMMA.16816.F32.BF16 R156, R124, R142, R156 ;  /* 0x0000008e7c9c723c */ /* 0x000fe2000004189c */
[----:B------:R-:W-:-:S05]  /*10810*/  FADD.FTZ R2, R215, R2 ;  /* 0x00000002d7027221 */ /* 0x000fca0000010000 */
[C---:B------:R-:W-:Y:S06]  /*10820*/  HMMA.16816.F32.BF16 R88, R124.reuse, R96, R88 ;  /* 0x000000607c58723c */ /* 0x040fec0000041858 */
[C---:B---3--:R-:W-:Y:S06]  /*10830*/  HMMA.16816.F32.BF16 R104, R124.reuse, R112, R104 ;  /* 0x000000707c68723c */ /* 0x048fec0000041868 */
[C---:B------:R-:W-:Y:S06]  /*10840*/  HMMA.16816.F32.BF16 R108, R124.reuse, R114, R108 ;  /* 0x000000727c6c723c */ /* 0x040fec000004186c */
[----:B-1----:R-:W-:Y:S01]  /*10850*/  HMMA.16816.F32.BF16 R120, R124, R4, R120 ;  /* 0x000000047c78723c */ /* 0x002fe20000041878 */
[----:B------:R-:W-:Y:S04]  /*10860*/  STG.E.U16 desc[UR24][R20.64+-0x50], R184 ;  /* 0xffffb0b814007986 */ /* 0x000fe8000c101518 */
[----:B------:R-:W-:Y:S01]  /*10870*/  STG.E.U16 desc[UR24][R20.64+-0x4e], R183 ;  /* 0xffffb2b714007986 */ /* 0x000fe2000c101518 */
[C---:B------:R-:W-:Y:S03]  /*10880*/  HMMA.16816.F32.BF16 R140, R128.reuse, R142, R40 ;  /* 0x0000008e808c723c */ /* 0x040fe60000041828 */
[----:B------:R2:W5:Y:S03]  /*10890*/  LDL.LU R196, [R1+0xf0] ;  /* 0x0000f00001c47983 */ /* 0x0005660000300800 */
        /* <DEDUP_REMOVED lines=8> */
[----:B------:R-:W1:Y:S04]  /*10920*/  LDSM.16.MT88.4 R80, [R197+0xb800] ;  /* 0x00b80000c550783b */ /* 0x000e680000004200 */
[----:B------:R2:W-:Y:S04]  /*10930*/  STG.E.U16 desc[UR24][R32.64+-0x50], R182 ;  /* 0xffffb0b620007986 */ /* 0x0005e8000c101518 */
[----:B------:R2:W-:Y:S04]  /*10940*/  STG.E.U16 desc[UR24][R32.64+-0x4e], R181 ;  /* 0xffffb2b520007986 */ /* 0x0005e8000c101518 */
[----:B------:R2:W-:Y:S04]  /*10950*/  STG.E.U16 desc[UR24][R30.64+-0x50], R174 ;  /* 0xffffb0ae1e007986 */ /* 0x0005e8000c101518 */
[----:B------:R2:W-:Y:S04]  /*10960*/  STG.E.U16 desc[UR24][R30.64+-0x4e], R137 ;  /* 0xffffb2891e007986 */ /* 0x0005e8000c101518 */
[----:B------:R2:W-:Y:S04]  /*10970*/  STG.E.U16 desc[UR24][R28.64+-0x50], R136 ;  /* 0xffffb0881c007986 */ /* 0x0005e8000c101518 */
[----:B------:R2:W-:Y:S01]  /*10980*/  STG.E.U16 desc[UR24][R28.64+-0x4e], R35 ;  /* 0xffffb2231c007986 */ /* 0x0005e2000c101518 */
[C---:B-1----:R-:W-:Y:S06]  /*10990*/  HMMA.16816.F32.BF16 R76, R124.reuse, R82, R92 ;  /* 0x000000527c4c723c */ /* 0x042fec000004185c */
[C---:B------:R-:W-:Y:S06]  /*109a0*/  HMMA.16816.F32.BF16 R72, R124.reuse, R80, R84 ;  /* 0x000000507c48723c */ /* 0x040fec0000041854 */
[C---:B------:R-:W-:Y:S06]  /*109b0*/  HMMA.16816.F32.BF16 R92, R124.reuse, R98, R100 ;  /* 0x000000627c5c723c */ /* 0x040fec0000041864 */
[----:B------:R-:W-:Y:S06]  /*109c0*/  HMMA.16816.F32.BF16 R124, R124, R6, R116 ;  /* 0x000000067c7c723c */ /* 0x000fec0000041874 */
[----:B------:R-:W-:Y:S07]  /*109d0*/  HMMA.16816.F32.BF16 R116, R128, R4, R232 ;  /* 0x000000048074723c */ /* 0x000fee00000418e8 */
[----:B------:R-:W-:Y:S01]  /*109e0*/  FADD.FTZ R233, R241, R26 ;  /* 0x0000001af1e97221 */ /* 0x000fe20000010000 */
[----:B------:R-:W-:-:S03]  /*109f0*/  IADD3 R4, P1, R20, -0xc0, RZ ;  /* 0xffffff4014047810 */ /* 0x000fc60007f3e0ff */
[----:B------:R-:W-:Y:S01]  /*10a00*/  FADD.FTZ R233, R240, R233 ;  /* 0x000000e9f0e97221 */ /* 0x000fe20000010000 */
[----:B------:R-:W-:Y:S01]  /*10a10*/  FADD.FTZ R240, R237, R2 ;  /* 0x00000002edf07221 */ /* 0x000fe20000010000 */
[----:B------:R-:W-:Y:S01]  /*10a20*/  IADD3.X R2, R21, -0x1, RZ, P1, !PT ;  /* 0xffffffff15027810 */ /* 0x000fe20000ffe4ff */
[----:B------:R2:W-:Y:S04]  /*10a30*/  STL [R1+0x7c], R4 ;  /* 0x00007c0401007387 */ /* 0x0005e80000100800 */
[----:B------:R2:W-:Y:S01]  /*10a40*/  STL [R1+0x78], R2 ;  /* 0x0000780201007387 */ /* 0x0005e20000100800 */
[----:B------:R-:W-:Y:S01]  /*10a50*/  FADD.FTZ R3, R211, R242 ;  /* 0x000000f2d3037221 */ /* 0x000fe20000010000 */
[----:B------:R-:W-:Y:S01]  /*10a60*/  HMMA.16816.F32.BF16 R68, R128, R80, R216 ;  /* 0x000000508044723c */ /* 0x000fe200000418d8 */
[----:B------:R-:W-:-:S02]  /*10a70*/  FADD.FTZ R236, R238, R243 ;  /* 0x000000f3eeec7221 */ /* 0x000fc40000010000 */
[----:B------:R-:W-:-:S03]  /*10a80*/  FADD.FTZ R3, R213, R3 ;  /* 0x00000003d5037221 */ /* 0x000fc60000010000 */
[----:B------:R-:W-:Y:S01]  /*10a90*/  HMMA.16816.F32.BF16 R84, R128, R96, R228 ;  /* 0x000000608054723c */ /* 0x000fe200000418e4 */
[----:B------:R-:W-:-:S05]  /*10aa0*/  FADD.FTZ R236, R239, R236 ;  /* 0x000000ecefec7221 */ /* 0x000fca0000010000 */
[----:B------:R-:W-:Y:S01]  /*10ab0*/  HMMA.16816.F32.BF16 R100, R128, R112, R220 ;  /* 0x000000708064723c */ /* 0x000fe200000418dc */
[----:B------:R-:W-:-:S05]  /*10ac0*/  FADD.FTZ R241, R214, R3 ;  /* 0x00000003d6f17221 */ /* 0x000fca0000010000 */
[C---:B------:R-:W-:Y:S06]  /*10ad0*/  HMMA.16816.F32.BF16 R80, R128.reuse, R82, R192 ;  /* 0x000000528050723c */ /* 0x040fec00000418c0 */
[C---:B------:R-:W-:Y:S06]  /*10ae0*/  HMMA.16816.F32.BF16 R96, R128.reuse, R98, R224 ;  /* 0x000000628060723c */ /* 0x040fec00000418e0 */
[C---:B------:R-:W-:Y:S06]  /*10af0*/  HMMA.16816.F32.BF16 R112, R128.reuse, R114, R16 ;  /* 0x000000728070723c */ /* 0x040fec0000041810 */
[----:B------:R-:W-:Y:S01]  /*10b00*/  HMMA.16816.F32.BF16 R128, R128, R6, R12 ;  /* 0x000000068080723c */ /* 0x000fe2000004180c */
[----:B------:R-:W-:-:S08]  /*10b10*/  NOP ;  /* 0x0000000000007918 */ /* 0x000fd00000000000 */
[----:B--2---:R-:W-:-:S15]  /*10b20*/  @!P0 BRA `(.L_x_1371) ;  /* 0x000000a000f08947 */ /* 0x004fde0003800000 */
        /* <DEDUP_REMOVED lines=201> */
.L_x_1380:
[----:B------:R-:W-:Y:S05]  /*117c0*/  BSYNC B0 ;  /* 0x0000000000007941 */ /* 0x000fea0003800000 */
.L_x_1379:
[----:B------:R-:W0:Y:S02]  /*117d0*/  LDGDEPBAR ;  /* 0x00000000000079af */ /* 0x000e240000000000 */
.L_x_1378:
[----:B-1----:R-:W3:Y:S04]  /*117e0*/  LDL.64 R6, [R1+0x30] ;  /* 0x0000300001067983 */ /* 0x002ee80000100a00 */
[----:B------:R-:W4:Y:S01]  /*117f0*/  LDL.64 R4, [R1+0x38] ;  /* 0x0000380001047983 */ /* 0x000f220000100a00 */
[----:B--2---:R-:W-:Y:S01]  /*11800*/  IMAD.U32 R2, RZ, RZ, UR42 ;  /* 0x0000002aff027e24 */ /* 0x004fe2000f8e00ff */
[----:B------:R-:W1:Y:S02]  /*11810*/  S2R R3, SR_TID.X ;  /* 0x0000000000037919 */ /* 0x000e640000002100 */
        /* <DEDUP_REMOVED lines=39> */
[----:B------:R-:W-:Y:S01]  /*11a90*/  ISETP.GE.AND P4, PT, R4, R138, PT ;  /* 0x0000008a0400720c */ /* 0x000fe20003f86270 */
[----:B------:R-:W-:Y:S01]  /*11aa0*/  IMAD.MOV.U32 R234, RZ, RZ, R226 ;  /* 0x000000ffffea7224 */ /* 0x000fe200078e00e2 */
[----:B------:R-:W-:Y:S01]  /*11ab0*/  FSEL R17, R180, -INF , !P5 ;  /* 0xff800000b4117808 */ /* 0x000fe20006800000 */
[----:B------:R-:W-:Y:S01]  /*11ac0*/  IMAD.MOV.U32 R235, RZ, RZ, R227 ;  /* 0x000000ffffeb7224 */ /* 0x000fe200078e00e3 */
[----:B------:R-:W-:Y:S01]  /*11ad0*/  FMNMX.FTZ R3, R18, R3, !PT ;  /* 0x0000000312037209 */ /* 0x000fe20007810000 */
[----:B------:R-:W-:Y:S01]  /*11ae0*/  IMAD.MOV.U32 R228, RZ, RZ, R224 ;  /* 0x000000ffffe47224 */ /* 0x000fe200078e00e0 */
[----:B------:R-:W-:Y:S01]  /*11af0*/  FSEL R16, R181, -INF , !P4 ;  /* 0xff800000b5107808 */ /* 0x000fe20006000000 */
[----:B------:R-:W-:Y:S01]  /*11b00*/  IMAD.MOV.U32 R229, RZ, RZ, R225 ;  /* 0x000000ffffe57224 */ /* 0x000fe200078e00e1 */
[----:B------:R-:W-:-:S02]  /*11b10*/  FMNMX.FTZ R3, R17, R3, !PT ;  /* 0x0000000311037209 */ /* 0x000fc40007810000 */
[-C--:B------:R-:W-:Y:S02]  /*11b20*/  ISETP.GE.AND P5, PT, R9, R138.reuse, PT ;  /* 0x0000008a0900720c */ /* 0x080fe40003fa6270 */
[----:B------:R-:W-:Y:S02]  /*11b30*/  FMNMX.FTZ R3, R16, R3, !PT ;  /* 0x0000000310037209 */ /* 0x000fe40007810000 */
[-C--:B------:R-:W-:Y:S02]  /*11b40*/  ISETP.GE.AND P4, PT, R8, R138.reuse, PT ;  /* 0x0000008a0800720c */ /* 0x080fe40003f86270 */
[----:B------:R-:W-:Y:S02]  /*11b50*/  FSEL R14, R177, -INF , !P5 ;  /* 0xff800000b10e7808 */ /* 0x000fe40006800000 */
[----:B------:R-:W-:Y:S02]  /*11b60*/  FMNMX.FTZ R3, R15, R3, !PT ;  /* 0x000000030f037209 */ /* 0x000fe40007810000 */
[----:B------:R-:W-:-:S02]  /*11b70*/  ISETP.GE.AND P1, PT, R7, R138, PT ;  /* 0x0000008a0700720c */ /* 0x000fc40003f26270 */
[----:B------:R-:W-:Y:S02]  /*11b80*/  FSEL R13, R24, -INF , !P4 ;  /* 0xff800000180d7808 */ /* 0x000fe40006000000 */
[----:B------:R-:W-:Y:S02]  /*11b90*/  FMNMX.FTZ R3, R14, R3, !PT ;  /* 0x000000030e037209 */ /* 0x000fe40007810000 */
[----:B------:R-:W-:Y:S02]  /*11ba0*/  FSEL R12, R25, -INF , !P1 ;  /* 0xff800000190c7808 */ /* 0x000fe40004800000 */
[----:B------:R-:W-:Y:S02]  /*11bb0*/  FMNMX.FTZ R3, R13, R3, !PT ;  /* 0x000000030d037209 */ /* 0x000fe40007810000 */
[----:B------:R-:W-:Y:S02]  /*11bc0*/  ISETP.GE.AND P6, PT, R2, R139, PT ;  /* 0x0000008b0200720c */ /* 0x000fe40003fc6270 */
[----:B------:R-:W-:-:S02]  /*11bd0*/  FMNMX.FTZ R3, R12, R3, !PT ;  /* 0x000000030c037209 */ /* 0x000fc40007810000 */
[----:B------:R-:W-:Y:S02]  /*11be0*/  ISETP.GE.AND P5, PT, R2, R173, PT ;  /* 0x000000ad0200720c */ /* 0x000fe40003fa6270 */
[-C--:B------:R-:W-:Y:S01]  /*11bf0*/  ISETP.GE.AND P4, PT, R6, R139.reuse, PT ;  /* 0x0000008b0600720c */ /* 0x080fe20003f86270 */
[----:B------:R-:W1:Y:S03]  /*11c00*/  SHFL.BFLY PT, R19, R3, 0x2, 0x1f ;  /* 0x0c401f0003137f89 */ /* 0x000e6600000e0000 */
[----:B------:R-:W-:Y:S02]  /*11c10*/  FSEL R137, R187, -INF , !P4 ;  /* 0xff800000bb897808 */ /* 0x000fe40006000000 */
[----:B------:R-:W-:Y:S02]  /*11c20*/  ISETP.GE.AND P4, PT, R4, R139, PT ;  /* 0x0000008b0400720c */ /* 0x000fe40003f86270 */
[----:B-1----:R-:W-:-:S05]  /*11c30*/  FMNMX.FTZ R3, R3, R19, !PT ;  /* 0x0000001303037209 */ /* 0x002fca0007810000 */
[----:B------:R-:W1:Y:S02]  /*11c40*/  SHFL.BFLY PT, R19, R3, 0x1, 0x1f ;  /* 0x0c201f0003137f89 */ /* 0x000e6400000e0000 */
[----:B-1----:R-:W-:Y:S02]  /*11c50*/  FMNMX.FTZ R239, R3, R19, !PT ;  /* 0x0000001303ef7209 */ /* 0x002fe40007810000 */
[----:B------:R-:W-:Y:S02]  /*11c60*/  FSEL R19, R186, -INF , !P6 ;  /* 0xff800000ba137808 */ /* 0x000fe40007000000 */
[----:B------:R-:W-:Y:S01]  /*11c70*/  FSETP.NEU.FTZ.AND P1, PT, R239, -INF , PT ;  /* 0xff800000ef00780b */ /* 0x000fe20003f3d000 */
[----:B------:R1:W-:Y:S01]  /*11c80*/  STL [R1+0x12c], R239 ;  /* 0x00012cef01007387 */ /* 0x0003e20000100800 */
[----:B------:R-:W-:Y:S02]  /*11c90*/  ISETP.GE.AND P6, PT, R5, R139, PT ;  /* 0x0000008b0500720c */ /* 0x000fe40003fc6270 */
[----:B------:R-:W-:Y:S01]  /*11ca0*/  FSEL R3, R239, RZ, P1 ;  /* 0x000000ffef037208 */ /* 0x000fe20000800000 */
[----:B------:R2:W-:Y:S01]  /*11cb0*/  STL [R1+0x134], R139 ;  /* 0x0001348b01007387 */ /* 0x0005e20000100800 */
[----:B------:R-:W-:-:S02]  /*11cc0*/  FSEL R136, R182, -INF , !P6 ;  /* 0xff800000b6887808 */ /* 0x000fc40007000000 */
[-C--:B------:R-:W-:Y:S01]  /*11cd0*/  ISETP.GE.AND P6, PT, R10, R139.reuse, PT ;  /* 0x0000008b0a00720c */ /* 0x080fe20003fc6270 */
[----:B------:R-:W-:Y:S01]  /*11ce0*/  FADD.FTZ R22, R133, -R3 ;  /* 0x8000000385167221 */ /* 0x000fe20000010000 */
[----:B------:R-:W-:Y:S01]  /*11cf0*/  FMUL.FTZ R3, R239, UR6 ;  /* 0x00000006ef037c20 */ /* 0x000fe20008410000 */
[----:B------:R-:W-:Y:S02]  /*11d00*/  FSEL R133, R183, -INF , !P4 ;  /* 0xff800000b7857808 */ /* 0x000fe40006000000 */
[----:B------:R-:W-:Y:S02]  /*11d10*/  ISETP.GE.AND P4, PT, R9, R139, PT ;  /* 0x0000008b0900720c */ /* 0x000fe40003f86270 */
[----:B------:R-:W-:Y:S02]  /*11d20*/  FSEL R3, R3, RZ, P1 ;  /* 0x000000ff03037208 */ /* 0x000fe40000800000 */
[-C--:B------:R-:W-:Y:S01]  /*11d30*/  ISETP.GE.AND P1, PT, R2, R172.reuse, PT ;  /* 0x000000ac0200720c */ /* 0x080fe20003f26270 */
[----:B------:R-:W-:Y:S01]  /*11d40*/  FMUL.FTZ R2, R22, UR6 ;  /* 0x0000000616027c20 */ /* 0x000fe20008410000 */
[----:B------:R-:W-:Y:S01]  /*11d50*/  FSEL R35, R178, -INF , !P6 ;  /* 0xff800000b2237808 */ /* 0x000fe20007000000 */
[--C-:B------:R-:W-:Y:S01]  /*11d60*/  FFMA.FTZ R177, R18, UR6, -R3.reuse ;  /* 0x0000000612b17c23 */ /* 0x100fe20008010803 */
[--C-:B------:R-:W-:Y:S01]  /*11d70*/  FFMA.FTZ R180, R16, UR6, -R3.reuse ;  /* 0x0000000610b47c23 */ /* 0x100fe20008010803 */
[----:B------:R-:W-:Y:S01]  /*11d80*/  FSEL R16, R220, -INF , !P5 ;  /* 0xff800000dc107808 */ /* 0x000fe20006800000 */
[--C-:B------:R-:W-:Y:S01]  /*11d90*/  FFMA.FTZ R11, R11, UR6, -R3.reuse ;  /* 0x000000060b0b7c23 */ /* 0x100fe20008010803 */
[----:B------:R-:W3:Y:S01]  /*11da0*/  MUFU.EX2 R2, R2 ;  /* 0x0000000200027308 */ /* 0x000ee20000000800 */
[----:B------:R-:W-:Y:S01]  /*11db0*/  FSEL R18, R222, -INF , !P1 ;  /* 0xff800000de127808 */ /* 0x000fe20004800000 */
[--C-:B------:R-:W-:Y:S01]  /*11dc0*/  FFMA.FTZ R181, R17, UR6, -R3.reuse ;  /* 0x0000000611b57c23 */ /* 0x100fe20008010803 */
[----:B------:R-:W-:Y:S01]  /*11dd0*/  ISETP.GE.AND P5, PT, R5, R173, PT ;  /* 0x000000ad0500720c */ /* 0x000fe20003fa6270 */
[--C-:B------:R-:W-:Y:S01]  /*11de0*/  FFMA.FTZ R184, R15, UR6, -R3.reuse ;  /* 0x000000060fb87c23 */ /* 0x100fe20008010803 */
[----:B------:R-:W-:Y:S01]  /*11df0*/  ISETP.GE.AND P1, PT, R5, R172, PT ;  /* 0x000000ac0500720c */ /* 0x000fe20003f26270 */
[--C-:B------:R-:W-:Y:S01]  /*11e00*/  FFMA.FTZ R211, R14, UR6, -R3.reuse ;  /* 0x000000060ed37c23 */ /* 0x100fe20008010803 */
[----:B------:R-:W-:Y:S01]  /*11e10*/  FSEL R176, R179, -INF , !P4 ;  /* 0xff800000b3b07808 */ /* 0x000fe20006000000 */
[--C-:B------:R-:W-:Y:S01]  /*11e20*/  FFMA.FTZ R213, R13, UR6, -R3.reuse ;  /* 0x000000060dd57c23 */ /* 0x100fe20008010803 */
[-C--:B------:R-:W-:Y:S01]  /*11e30*/  ISETP.GE.AND P6, PT, R8, R139.reuse, PT ;  /* 0x0000008b0800720c */ /* 0x080fe20003fc6270 */
[----:B------:R-:W-:Y:S01]  /*11e40*/  FFMA.FTZ R214, R12, UR6, -R3 ;  /* 0x000000060cd67c23 */ /* 0x000fe20008010803 */
[----:B------:R-:W-:Y:S01]  /*11e50*/  ISETP.GE.AND P4, PT, R7, R139, PT ;  /* 0x0000008b0700720c */ /* 0x000fe20003f86270 */
[----:B------:R-:W-:Y:S01]  /*11e60*/  MUFU.EX2 R3, R177 ;  /* 0x000000b100037308 */ /* 0x000fe20000000800 */
[----:B------:R-:W-:-:S02]  /*11e70*/  FSEL R175, R26, -INF , !P6 ;  /* 0xff8000001aaf7808 */ /* 0x000fc40007000000 */
[----:B------:R-:W-:Y:S01]  /*11e80*/  FSEL R174, R27, -INF , !P4 ;  /* 0xff8000001bae7808 */ /* 0x000fe20006000000 */
[----:B---3--:R-:W-:Y:S01]  /*11e90*/  FMUL.FTZ R5, R152, R2 ;  /* 0x0000000298057220 */ /* 0x008fe20000410000 */
[CC--:B------:R-:W-:Y:S02]  /*11ea0*/  ISETP.GE.AND P6, PT, R6.reuse, R173.reuse, PT ;  /* 0x000000ad0600720c */ /* 0x0c0fe40003fc6270 */
[----:B------:R-:W-:Y:S02]  /*11eb0*/  ISETP.GE.AND P4, PT, R6, R172, PT ;  /* 0x000000ac0600720c */ /* 0x000fe40003f86270 */
[----:B------:R3:W-:Y:S01]  /*11ec0*/  STL [R1+0x10], R5 ;  /* 0x0000100501007387 */ /* 0x0007e20000100800 */
[----:B------:R-:W-:Y:S02]  /*11ed0*/  FSEL R17, R221, -INF , !P6 ;  /* 0xff800000dd117808 */ /* 0x000fe40007000000 */
[----:B------:R-:W-:Y:S01]  /*11ee0*/  FSEL R26, R223, -INF , !P4 ;  /* 0xff800000df1a7808 */ /* 0x000fe20006000000 */
[----:B------:R-:W4:Y:S01]  /*11ef0*/  LDL.64 R226, [R1+0xe8] ;  /* 0x0000e80001e27983 */ /* 0x000f220000100a00 */
[----:B------:R-:W-:-:S02]  /*11f00*/  ISETP.GE.AND P6, PT, R4, R173, PT ;  /* 0x000000ad0400720c */ /* 0x000fc40003fc6270 */
[-C--:B------:R-:W-:Y:S02]  /*11f10*/  ISETP.GE.AND P4, PT, R4, R172.reuse, PT ;  /* 0x000000ac0400720c */ /* 0x080fe40003f86270 */
[----:B------:R-:W3:Y:S01]  /*11f20*/  MUFU.EX2 R4, R11 ;  /* 0x0000000b00047308 */ /* 0x000ee20000000800 */
[----:B------:R-:W-:Y:S02]  /*11f30*/  FSEL R27, R216, -INF , !P5 ;  /* 0xff800000d81b7808 */ /* 0x000fe40006800000 */
[----:B------:R-:W-:Y:S02]  /*11f40*/  FSEL R34, R218, -INF , !P1 ;  /* 0xff800000da227808 */ /* 0x000fe40004800000 */
[C---:B------:R-:W-:Y:S02]  /*11f50*/  ISETP.GE.AND P5, PT, R10.reuse, R173, PT ;  /* 0x000000ad0a00720c */ /* 0x040fe40003fa6270 */
[----:B------:R-:W-:Y:S01]  /*11f60*/  ISETP.GE.AND P1, PT, R10, R172, PT ;  /* 0x000000ac0a00720c */ /* 0x000fe20003f26270 */
[-C--:B------:R-:W-:Y:S01]  /*11f70*/  FMUL.FTZ R187, R149, R2.reuse ;  /* 0x0000000295bb7220 */ /* 0x080fe20000410000 */
[----:B------:R-:W-:Y:S01]  /*11f80*/  FSEL R24, R217, -INF , !P6 ;  /* 0xff800000d9187808 */ /* 0x000fe20007000000 */
[-C--:B------:R-:W-:Y:S01]  /*11f90*/  FMUL.FTZ R197, R153, R2.reuse ;  /* 0x0000000299c57220 */ /* 0x080fe20000410000 */
[----:B------:R-:W-:Y:S01]  /*11fa0*/  FSEL R23, R192, -INF , !P5 ;  /* 0xff800000c0177808 */ /* 0x000fe20006800000 */
        /* <DEDUP_REMOVED lines=30> */
[----:B---3--:R-:W-:Y:S01]  /*12190*/  FFMA.FTZ R2, R233, R2, R4 ;  /* 0x00000002e9027223 */ /* 0x008fe20000010004 */
[----:B------:R-:W-:-:S02]  /*121a0*/  F2FP.BF16.F32.PACK_AB R68, R3, R4 ;  /* 0x000000040344723e */ /* 0x000fc400000010ff */
[----:B------:R-:W-:Y:S01]  /*121b0*/  FSEL R25, R219, -INF , !P4 ;  /* 0xff800000db197808 */ /* 0x000fe20006000000 */
[----:B------:R-:W-:Y:S01]  /*121c0*/  FADD.FTZ R112, R3, R2 ;  /* 0x0000000203707221 */ /* 0x000fe20000010000 */
        /* <DEDUP_REMOVED lines=10> */
[----:B------:R-:W-:-:S02]  /*12270*/  ISETP.GE.AND P6, PT, R9, R173, PT ;  /* 0x000000ad0900720c */ /* 0x000fc40003fc6270 */
[----:B------:R-:W-:Y:S02]  /*12280*/  FMNMX.FTZ R3, R24, R3, !PT ;  /* 0x0000000318037209 */ /* 0x000fe40007810000 */
[----:B------:R-:W-:Y:S02]  /*12290*/  ISETP.GE.AND P4, PT, R9, R172, PT ;  /* 0x000000ac0900720c */ /* 0x000fe40003f86270 */
[----:B------:R-:W-:Y:S02]  /*122a0*/  FMNMX.FTZ R2, R25, R2, !PT ;  /* 0x0000000219027209 */ /* 0x000fe40007810000 */
[----:B------:R-:W-:Y:S02]  /*122b0*/  FMNMX.FTZ R4, R35, R4, !PT ;  /* 0x0000000423047209 */ /* 0x000fe40007810000 */
[----:B------:R-:W-:Y:S02]  /*122c0*/  ISETP.GE.AND P5, PT, R8, R173, PT ;  /* 0x000000ad0800720c */ /* 0x000fe40003fa6270 */
[----:B------:R-:W-:-:S02]  /*122d0*/  FSEL R15, R193, -INF , !P6 ;  /* 0xff800000c10f7808 */ /* 0x000fc40007000000 */
[----:B------:R-:W-:Y:S02]  /*122e0*/  FMNMX.FTZ R3, R23, R3, !PT ;  /* 0x0000000317037209 */ /* 0x000fe40007810000 */
[----:B------:R-:W-:Y:S02]  /*122f0*/  ISETP.GE.AND P1, PT, R8, R172, PT ;  /* 0x000000ac0800720c */ /* 0x000fe40003f26270 */
[----:B------:R-:W-:Y:S02]  /*12300*/  FSEL R14, R195, -INF , !P4 ;  /* 0xff800000c30e7808 */ /* 0x000fe40006000000 */
[----:B------:R-:W-:Y:S02]  /*12310*/  FMNMX.FTZ R2, R22, R2, !PT ;  /* 0x0000000216027209 */ /* 0x000fe40007810000 */
[----:B------:R-:W-:Y:S02]  /*12320*/  FMNMX.FTZ R4, R176, R4, !PT ;  /* 0x00000004b0047209 */ /* 0x000fe40007810000 */
[----:B------:R-:W-:-:S02]  /*12330*/  ISETP.GE.AND P6, PT, R7, R173, PT ;  /* 0x000000ad0700720c */ /* 0x000fc40003fc6270 */
[----:B------:R-:W-:Y:S02]  /*12340*/  FSEL R13, R188, -INF , !P5 ;  /* 0xff800000bc0d7808 */ /* 0x000fe40006800000 */
[----:B------:R-:W-:Y:S02]  /*12350*/  FMNMX.FTZ R3, R15, R3, !PT ;  /* 0x000000030f037209 */ /* 0x000fe40007810000 */
[----:B------:R-:W-:Y:S02]  /*12360*/  FSEL R11, R190, -INF , !P1 ;  /* 0xff800000be0b7808 */ /* 0x000fe40004800000 */
[----:B------:R-:W-:Y:S02]  /*12370*/  FMNMX.FTZ R2, R14, R2, !PT ;  /* 0x000000020e027209 */ /* 0x000fe40007810000 */
[----:B------:R-:W-:Y:S02]  /*12380*/  FMNMX.FTZ R6, R175, R4, !PT ;  /* 0x00000004af067209 */ /* 0x000fe40007810000 */
[----:B------:R-:W-:-:S02]  /*12390*/  ISETP.GE.AND P4, PT, R7, R172, PT ;  /* 0x000000ac0700720c */ /* 0x000fc40003f86270 */
[----:B------:R-:W-:Y:S02]  /*123a0*/  FSEL R12, R189, -INF , !P6 ;  /* 0xff800000bd0c7808 */ /* 0x000fe40007000000 */
[----:B------:R-:W-:Y:S02]  /*123b0*/  FMNMX.FTZ R4, R13, R3, !PT ;  /* 0x000000030d047209 */ /* 0x000fe40007810000 */
[----:B------:R-:W-:Y:S02]  /*123c0*/  FMNMX.FTZ R5, R11, R2, !PT ;  /* 0x000000020b057209 */ /* 0x000fe40007810000 */
[----:B------:R-:W-:Y:S02]  /*123d0*/  FMNMX.FTZ R3, R174, R6, !PT ;  /* 0x00000006ae037209 */ /* 0x000fe40007810000 */
[----:B------:R-:W-:Y:S02]  /*123e0*/  FSEL R10, R191, -INF , !P4 ;  /* 0xff800000bf0a7808 */ /* 0x000fe40006000000 */
[----:B------:R-:W-:-:S02]  /*123f0*/  FMNMX.FTZ R2, R12, R4, !PT ;  /* 0x000000040c027209 */ /* 0x000fc40007810000 */
[----:B------:R-:W-:Y:S01]  /*12400*/  FMNMX.FTZ R5, R10, R5, !PT ;  /* 0x000000050a057209 */ /* 0x000fe20007810000 */
[----:B------:R-:W1:Y:S04]  /*12410*/  SHFL.BFLY PT, R4, R3, 0x2, 0x1f ;  /* 0x0c401f0003047f89 */ /* 0x000e6800000e0000 */
[----:B------:R-:W2:Y:S04]  /*12420*/  SHFL.BFLY PT, R6, R2, 0x2, 0x1f ;  /* 0x0c401f0002067f89 */ /* 0x000ea800000e0000 */
[----:B------:R-:W3:Y:S01]  /*12430*/  SHFL.BFLY PT, R7, R5, 0x2, 0x1f ;  /* 0x0c401f0005077f89 */ /* 0x000ee200000e0000 */
[----:B-1----:R-:W-:-:S02]  /*12440*/  FMNMX.FTZ R4, R3, R4, !PT ;  /* 0x0000000403047209 */ /* 0x002fc40007810000 */
[----:B--2---:R-:W-:Y:S02]  /*12450*/  FMNMX.FTZ R3, R2, R6, !PT ;  /* 0x0000000602037209 */ /* 0x004fe40007810000 */
[----:B---3--:R-:W-:-:S03]  /*12460*/  FMNMX.FTZ R2, R5, R7, !PT ;  /* 0x0000000705027209 */ /* 0x008fc60007810000 */
[----:B------:R-:W1:Y:S04]  /*12470*/  SHFL.BFLY PT, R6, R3, 0x1, 0x1f ;  /* 0x0c201f0003067f89 */ /* 0x000e6800000e0000 */
[----:B------:R-:W2:Y:S04]  /*12480*/  SHFL.BFLY PT, R7, R4, 0x1, 0x1f ;  /* 0x0c201f0004077f89 */ /* 0x000ea800000e0000 */
[----:B------:R-:W3:Y:S01]  /*12490*/  SHFL.BFLY PT, R5, R2, 0x1, 0x1f ;  /* 0x0c201f0002057f89 */ /* 0x000ee200000e0000 */
[----:B-1----:R-:W-:Y:S02]  /*124a0*/  FMNMX.FTZ R242, R3, R6, !PT ;  /* 0x0000000603f27209 */ /* 0x002fe40007810000 */
[----:B--2---:R-:W-:-:S02]  /*124b0*/  FMNMX.FTZ R215, R4, R7, !PT ;  /* 0x0000000704d77209 */ /* 0x004fc40007810000 */
[----:B------:R-:W-:Y:S02]  /*124c0*/  FSETP.NEU.FTZ.AND P4, PT, R242, -INF , PT ;  /* 0xff800000f200780b */ /* 0x000fe40003f9d000 */
[----:B---3--:R-:W-:Y:S01]  /*124d0*/  FMNMX.FTZ R237, R2, R5, !PT ;  /* 0x0000000502ed7209 */ /* 0x008fe20007810000 */
[----:B------:R-:W-:Y:S01]  /*124e0*/  FMUL.FTZ R2, R242, UR6 ;  /* 0x00000006f2027c20 */ /* 0x000fe20008410000 */
[----:B------:R-:W-:-:S04]  /*124f0*/  FSETP.NEU.FTZ.AND P5, PT, R215, -INF , PT ;  /* 0xff800000d700780b */ /* 0x000fc80003fbd000 */
[----:B------:R-:W-:Y:S02]  /*12500*/  FSEL R3, R215, RZ, P5 ;  /* 0x000000ffd7037208 */ /* 0x000fe40002800000 */
[----:B------:R-:W-:-:S03]  /*12510*/  FSEL R6, R2, RZ, P4 ;  /* 0x000000ff02067208 */ /* 0x000fc60002000000 */
[----:B------:R-:W-:Y:S01]  /*12520*/  FADD.FTZ R52, R132, -R3 ;  /* 0x8000000384347221 */ /* 0x000fe20000010000 */
[C---:B------:R-:W-:Y:S01]  /*12530*/  FMUL.FTZ R3, R237.reuse, UR6 ;  /* 0x00000006ed037c20 */ /* 0x040fe20008410000 */
[----:B------:R-:W-:Y:S01]  /*12540*/  FFMA.FTZ R2, R16, UR6, -R6 ;  /* 0x0000000610027c23 */ /* 0x000fe20008010806 */
[----:B------:R-:W-:-:S03]  /*12550*/  FSETP.NEU.FTZ.AND P1, PT, R237, -INF , PT ;  /* 0xff800000ed00780b */ /* 0x000fc60003f3d000 */
[----:B------:R1:W-:Y:S01]  /*12560*/  MUFU.EX2 R9, R2 ;  /* 0x0000000200097308 */ /* 0x0003e20000000800 */
[----:B------:R-:W-:Y:S02]  /*12570*/  FSEL R5, R3, RZ, P1 ;  /* 0x000000ff03057208 */ /* 0x000fe40000800000 */
[----:B------:R-:W-:Y:S01]  /*12580*/  FSEL R3, R242, RZ, P4 ;  /* 0x000000fff2037208 */ /* 0x000fe20002000000 */
[----:B-1----:R-:W-:-:S04]  /*12590*/  FFMA.FTZ R2, R17, UR6, -R6 ;  /* 0x0000000611027c23 */ /* 0x002fc80008010806 */
[----:B------:R1:W-:Y:S01]  /*125a0*/  MUFU.EX2 R8, R2 ;  /* 0x0000000200087308 */ /* 0x0003e20000000800 */
[----:B------:R-:W-:Y:S01]  /*125b0*/  FADD.FTZ R4, R135, -R3 ;  /* 0x8000000387047221 */ /* 0x000fe20000010000 */
[----:B------:R-:W-:Y:S01]  /*125c0*/  FMUL.FTZ R3, R215, UR6 ;  /* 0x00000006d7037c20 */ /* 0x000fe20008410000 */
[----:B-1----:R-:W-:-:S05]  /*125d0*/  FFMA.FTZ R2, R18, UR6, -R5 ;  /* 0x0000000612027c23 */ /* 0x002fca0008010805 */
[----:B------:R1:W-:Y:S01]  /*125e0*/  MUFU.EX2 R7, R2 ;  /* 0x0000000200077308 */ /* 0x0003e20000000800 */
[----:B------:R-:W-:Y:S02]  /*125f0*/  FSEL R3, R3, RZ, P5 ;  /* 0x000000ff03037208 */ /* 0x000fe40002800000 */
[----:B-1----:R-:W-:-:S05]  /*12600*/  FSEL R2, R237, RZ, P1 ;  /* 0x000000ffed027208 */ /* 0x002fca0000800000 */
[----:B------:R-:W-:-:S04]  /*12610*/  FADD.FTZ R2, R134, -R2 ;  /* 0x8000000286027221 */ /* 0x000fc80000010000 */
[----:B------:R-:W-:Y:S01]  /*12620*/  FMUL.FTZ R2, R2, UR6 ;  /* 0x0000000602027c20 */ /* 0x000fe20008410000 */
        /* <DEDUP_REMOVED lines=9> */
[----:B------:R-:W1:Y:S08]  /*126c0*/  MUFU.EX2 R2, R2 ;  /* 0x0000000200027308 */ /* 0x000e700000000800 */
[----:B------:R-:W2:Y:S01]  /*126d0*/  MUFU.EX2 R3, R3 ;  /* 0x0000000300037308 */ /* 0x000ea20000000800 */
[----:B------:R-:W-:Y:S01]  /*126e0*/  FMUL.FTZ R4, R4, UR6 ;  /* 0x0000000604047c20 */ /* 0x000fe20008410000 */
[--C-:B------:R-:W-:Y:S01]  /*126f0*/  FFMA.FTZ R17, R34, UR6, -R5.reuse ;  /* 0x0000000622117c23 */ /* 0x100fe20008010805 */
[--C-:B------:R-:W-:Y:S01]  /*12700*/  FFMA.FTZ R19, R25, UR6, -R5.reuse ;  /* 0x0000000619137c23 */ /* 0x100fe20008010805 */
[--C-:B------:R-:W-:Y:S01]  /*12710*/  FFMA.FTZ R144, R22, UR6, -R5.reuse ;  /* 0x0000000616907c23 */ /* 0x100fe20008010805 */
[--C-:B------:R-:W-:Y:S01]  /*12720*/  FFMA.FTZ R145, R14, UR6, -R5.reuse ;  /* 0x000000060e917c23 */ /* 0x100fe20008010805 */
[--C-:B------:R-:W-:Y:S01]  /*12730*/  FFMA.FTZ R129, R11, UR6, -R5.reuse ;  /* 0x000000060b817c23 */ /* 0x100fe20008010805 */
[----:B------:R-:W-:Y:S01]  /*12740*/  FFMA.FTZ R140, R10, UR6, -R5 ;  /* 0x000000060a8c7c23 */ /* 0x000fe20008010805 */
[----:B------:R-:W-:Y:S01]  /*12750*/  ULOP3.LUT UR4, UR42, UR29, URZ, 0x3c, !UPT ;  /* 0x0000001d2a047292 */ /* 0x000fe2000f8e3c3f */
[----:B-1----:R-:W-:Y:S01]  /*12760*/  FFMA.FTZ R5, R241, R2, R7 ;  /* 0x00000002f1057223 */ /* 0x002fe20000010007 */
[----:B------:R-:W-:Y:S01]  /*12770*/  IMAD.MOV.U32 R241, RZ, RZ, R229 ;  /* 0x000000fffff17224 */ /* 0x000fe200078e00e5 */
[----:B------:R-:W1:Y:S02]  /*12780*/  MUFU.EX2 R4, R4 ;  /* 0x0000000400047308 */ /* 0x000e640000000800 */
[C---:B--2---:R-:W-:Y:S01]  /*12790*/  FADD.FTZ R16, R3.reuse, R5 ;  /* 0x0000000503107221 */ /* 0x044fe20000010000 */
[----:B------:R-:W-:-:S02]  /*127a0*/  F2FP.BF16.F32.PACK_AB R141, R3, R7 ;  /* 0x00000007038d723e */ /* 0x000fc400000010ff */
[----:B------:R-:W-:-:S05]  /*127b0*/  LOP3.LUT R3, R241, UR4, RZ, 0x3c, !PT ;  /* 0x00000004f1037c12 */ /* 0x000fca000f8e3cff */
[----:B------:R-:W-:-:S04]  /*127c0*/  IMAD.WIDE.U32 R152, R3, -0x326172a9, RZ ;  /* 0xcd9e8d5703987825 */ /* 0x000fc800078e00ff */
[----:B------:R-:W-:Y:S01]  /*127d0*/  FFMA.FTZ R113, R23, UR6, -R6 ;  /* 0x0000000617717c23 */ /* 0x000fe20008010806 */
[----:B----4-:R-:W-:Y:S01]  /*127e0*/  LOP3.LUT R3, R153, UR38, R226, 0x96, !PT ;  /* 0x0000002699037c12 */ /* 0x010fe2000f8e96e2 */
[--C-:B------:R-:W-:Y:S01]  /*127f0*/  FFMA.FTZ R18, R27, UR6, -R6.reuse ;  /* 0x000000061b127c23 */ /* 0x100fe20008010806 */
[--C-:B------:R-:W-:Y:S01]  /*12800*/  FFMA.FTZ R24, R24, UR6, -R6.reuse ;  /* 0x0000000618187c23 */ /* 0x100fe20008010806 */
[--C-:B------:R-:W-:Y:S01]  /*12810*/  FFMA.FTZ R116, R15, UR6, -R6.reuse ;  /* 0x000000060f747c23 */ /* 0x100fe20008010806 */
[--C-:B------:R-:W-:Y:S01]  /*12820*/  FFMA.FTZ R128, R13, UR6, -R6.reuse ;  /* 0x000000060d807c23 */ /* 0x100fe20008010806 */
[----:B------:R-:W-:Y:S01]  /*12830*/  FFMA.FTZ R117, R12, UR6, -R6 ;  /* 0x000000060c757c23 */ /* 0x000fe20008010806 */
[----:B------:R-:W-:-:S04]  /*12840*/  IMAD.WIDE.U32 R22, R3, -0x2daee0ad, RZ ;  /* 0xd2511f5303167825 */ /* 0x000fc800078e00ff */
[----:B-1----:R-:W-:Y:S01]  /*12850*/  FFMA.FTZ R6, R240, R4, R9 ;  /* 0x00000004f0067223 */ /* 0x002fe20000010009 */
[----:B------:R-:W-:Y:S02]  /*12860*/  LOP3.LUT R3, R245, UR37, R152, 0x96, !PT ;  /* 0x00000025f5037c12 */ /* 0x000fe4000f8e9698 */
[C---:B------:R-:W-:Y:S01]  /*12870*/  F2FP.BF16.F32.PACK_AB R80, R8.reuse, R9 ;  /* 0x000000090850723e */ /* 0x040fe200000010ff */
[----:B------:R-:W-:Y:S02]  /*12880*/  FADD.FTZ R14, R8, R6 ;  /* 0x00000006080e7221 */ /* 0x000fe40000010000 */
        /* <DEDUP_REMOVED lines=16> */
[----:B------:R-:W-:Y:S02]  /*12990*/  LOP3.LUT R5, R3, 0xffff, RZ, 0xc0, !PT ;  /* 0x0000ffff03057812 */ /* 0x000fe400078ec0ff */
[----:B------:R-:W-:Y:S02]  /*129a0*/  LOP3.LUT R15, R9, UR31, R10, 0x96, !PT ;  /* 0x0000001f090f7c12 */ /* 0x000fe4000f8e960a */
[----:B------:R-:W-:-:S04]  /*129b0*/  SHF.R.U32.HI R9, RZ, 0x8, R5 ;  /* 0x00000008ff097819 */ /* 0x000fc80000011605 */
[----:B------:R-:W-:Y:S02]  /*129c0*/  LOP3.LUT R9, R9, 0xffff, RZ, 0xc0, !PT ;  /* 0x0000ffff09097812 */ /* 0x000fe400078ec0ff */
[--C-:B------:R-:W-:Y:S02]  /*129d0*/  SHF.R.U32.HI R13, RZ, 0x18, R3.reuse ;  /* 0x00000018ff0d7819 */ /* 0x100fe40000011603 */
[----:B------:R-:W-:Y:S02]  /*129e0*/  ISETP.LE.U32.AND P5, PT, R9, UR13, PT ;  /* 0x0000000d09007c0c */ /* 0x000fe4000bfa3070 */
[----:B------:R1:W-:Y:S01]  /*129f0*/  MUFU.EX2 R9, R17 ;  /* 0x0000001100097308 */ /* 0x0003e20000000800 */
[----:B------:R-:W-:Y:S02]  /*12a00*/  ISETP.LE.U32.AND P1, PT, R13, UR13, PT ;  /* 0x0000000d0d007c0c */ /* 0x000fe4000bf23070 */
[----:B------:R-:W-:Y:S01]  /*12a10*/  SHF.R.U32.HI R13, RZ, 0x10, R3 ;  /* 0x00000010ff0d7819 */ /* 0x000fe20000011603 */
[----:B-1----:R-:W-:-:S04]  /*12a20*/  FMUL.FTZ R17, R52, UR6 ;  /* 0x0000000634117c20 */ /* 0x002fc80008410000 */
[----:B------:R-:W1:Y:S01]  /*12a30*/  MUFU.EX2 R3, R17 ;  /* 0x0000001100037308 */ /* 0x000e620000000800 */
[----:B------:R-:W-:Y:S02]  /*12a40*/  IMAD.MOV.U32 R245, RZ, RZ, R221 ;  /* 0x000000fffff57224 */ /* 0x000fe400078e00dd */
[-C--:B------:R-:W-:Y:S01]  /*12a50*/  FMUL.FTZ R221, R73, R4.reuse ;  /* 0x0000000449dd7220 */ /* 0x080fe20000410000 */
[-C--:B-1----:R-:W-:Y:S01]  /*12a60*/  FMUL.FTZ R244, R151, R3.reuse ;  /* 0x0000000397f47220 */ /* 0x082fe20000410000 */
[-C--:B------:R-:W-:Y:S01]  /*12a70*/  FMUL.FTZ R151, R115, R3.reuse ;  /* 0x0000000373977220 */ /* 0x080fe20000410000 */
[----:B------:R-:W-:Y:S01]  /*12a80*/  FMUL.FTZ R115, R131, R3 ;  /* 0x0000000383737220 */ /* 0x000fe20000410000 */
[----:B------:R-:W-:Y:S02]  /*12a90*/  IMAD.MOV.U32 R131, RZ, RZ, R220 ;  /* 0x000000ffff837224 */ /* 0x000fe400078e00dc */
[----:B------:R-:W-:Y:S02]  /*12aa0*/  FMUL.FTZ R220, R72, R4 ;  /* 0x0000000448dc7220 */ /* 0x000fe40000410000 */
[----:B------:R-:W2:Y:S01]  /*12ab0*/  LDL.LU.64 R72, [R1] ;  /* 0x0000000001487983 */ /* 0x000ea20000300a00 */
[-C--:B------:R-:W-:Y:S01]  /*12ac0*/  FMUL.FTZ R227, R79, R2.reuse ;  /* 0x000000024fe37220 */ /* 0x080fe20000410000 */
[----:B------:R-:W-:Y:S01]  /*12ad0*/  FMUL.FTZ R230, R94, R2 ;  /* 0x000000025ee67220 */ /* 0x000fe20000410000 */
[----:B------:R-:W-:-:S02]  /*12ae0*/  IMAD.MOV.U32 R79, RZ, RZ, R225 ;  /* 0x000000ffff4f7224 */ /* 0x000fc400078e00e1 */
[-C--:B------:R-:W-:Y:S01]  /*12af0*/  FMUL.FTZ R225, R77, R4.reuse ;  /* 0x000000044de17220 */ /* 0x080fe20000410000 */
[----:B------:R-:W-:Y:S02]  /*12b00*/  IMAD.MOV.U32 R94, RZ, RZ, R224 ;  /* 0x000000ffff5e7224 */ /* 0x000fe400078e00e0 */
[----:B------:R-:W-:Y:S02]  /*12b10*/  FMUL.FTZ R224, R76, R4 ;  /* 0x000000044ce07220 */ /* 0x000fe40000410000 */
[----:B------:R-:W3:Y:S01]  /*12b20*/  LDL.LU.64 R76, [R1+0x8] ;  /* 0x00000800014c7983 */ /* 0x000ee20000300a00 */
[----:B------:R-:W1:Y:S08]  /*12b30*/  MUFU.EX2 R8, R18 ;  /* 0x0000001200087308 */ /* 0x000e700000000800 */
[----:B------:R-:W4:Y:S08]  /*12b40*/  MUFU.EX2 R5, R24 ;  /* 0x0000001800057308 */ /* 0x000f300000000800 */
[----:B------:R-:W4:Y:S01]  /*12b50*/  MUFU.EX2 R10, R48 ;  /* 0x00000030000a7308 */ /* 0x000f220000000800 */
[----:B-1----:R-:W-:-:S07]  /*12b60*/  FADD.FTZ R14, R8, R14 ;  /* 0x0000000e080e7221 */ /* 0x002fce0000010000 */
[----:B------:R1:W1:Y:S01]  /*12b70*/  MUFU.EX2 R11, R49 ;  /* 0x00000031000b7308 */ /* 0x0002620000000800 */
[----:B------:R-:W-:Y:S01]  /*12b80*/  LOP3.LUT R13, R13, 0xff, RZ, 0xc0, !PT ;  /* 0x000000ff0d0d7812 */ /* 0x000fe200078ec0ff */
[----:B----4-:R-:W-:-:S03]  /*12b90*/  FADD.FTZ R81, R5, R14 ;  /* 0x0000000e05517221 */ /* 0x010fc60000010000 */
[----:B------:R-:W-:Y:S01]  /*12ba0*/  ISETP.LE.U32.AND P4, PT, R13, UR13, PT ;  /* 0x0000000d0d007c0c */ /* 0x000fe2000bf83070 */
[----:B------:R-:W-:Y:S01]  /*12bb0*/  FFMA.FTZ R34, R236, R3, R10 ;  /* 0x00000003ec227223 */ /* 0x000fe2000001000a */
[----:B-1----:R-:W-:Y:S02]  /*12bc0*/  F2FP.BF16.F32.PACK_AB R49, R5, R8 ;  /* 0x000000080531723e */ /* 0x002fe400000010ff */
[----:B------:R1:W4:Y:S01]  /*12bd0*/  MUFU.EX2 R5, R19 ;  /* 0x0000001300057308 */ /* 0x0003220000000800 */
[----:B------:R-:W-:Y:S02]  /*12be0*/  F2FP.BF16.F32.PACK_AB R10, R11, R10 ;  /* 0x0000000a0b0a723e */ /* 0x000fe400000010ff */
[----:B------:R-:W-:Y:S02]  /*12bf0*/  PRMT R25, R68, 0x7632, R25 ;  /* 0x0000763244197816 */ /* 0x000fe40000000019 */
[----:B------:R-:W-:Y:S01]  /*12c00*/  PRMT R24, R10, 0x7610, R24 ;  /* 0x000076100a187816 */ /* 0x000fe20000000018 */
[----:B------:R-:W-:Y:S01]  /*12c10*/  FADD.FTZ R8, R9, R16 ;  /* 0x0000001009087221 */ /* 0x000fe20000010000 */
[----:B------:R-:W-:Y:S01]  /*12c20*/  PRMT R26, R68, 0x7610, R26 ;  /* 0x00007610441a7816 */ /* 0x000fe2000000001a */
[----:B------:R-:W-:-:S02]  /*12c30*/  @!P5 HFMA2.BF16_V2 R100, -RZ.H0_H0, RZ.H0_H0, -R25.H0_H0 ;  /* 0x200000ffff64d231 */ /* 0x000fc40000340919 */
[----:B------:R-:W-:Y:S01]  /*12c40*/  @!P4 HFMA2.BF16_V2 R97, -RZ.H0_H0, RZ.H0_H0, -R24.H0_H0 ;  /* 0x200000ffff61c231 */ /* 0x000fe20000340918 */
[----:B------:R-:W-:Y:S01]  /*12c50*/  PRMT R148, R26, 0x5410, R25 ;  /* 0x000054101a947816 */ /* 0x000fe20000000019 */
[----:B------:R-:W-:Y:S01]  /*12c60*/  FMUL.FTZ R27, R38, R3 ;  /* 0x00000003261b7220 */ /* 0x000fe20000410000 */
[----:B------:R-:W-:Y:S02]  /*12c70*/  @!P5 PRMT R25, R100, 0x5410, RZ ;  /* 0x000054106419d816 */ /* 0x000fe400000000ff */
[----:B-1----:R-:W-:Y:S01]  /*12c80*/  PRMT R19, R10, 0x7632, R19 ;  /* 0x000076320a137816 */ /* 0x002fe20000000013 */
[C---:B----4-:R-:W-:Y:S01]  /*12c90*/  FADD.FTZ R68, R5.reuse, R8 ;  /* 0x0000000805447221 */ /* 0x050fe20000010000 */
[----:B------:R-:W-:Y:S02]  /*12ca0*/  F2FP.BF16.F32.PACK_AB R48, R5, R9 ;  /* 0x000000090530723e */ /* 0x000fe400000010ff */
[----:B------:R-:W-:Y:S01]  /*12cb0*/  LOP3.LUT R5, R6, 0xff, RZ, 0xc0, !PT ;  /* 0x000000ff06057812 */ /* 0x000fe200078ec0ff */
[-C--:B------:R-:W-:Y:S01]  /*12cc0*/  FMUL.FTZ R232, R82, R3.reuse ;  /* 0x0000000352e87220 */ /* 0x080fe20000410000 */
[----:B------:R-:W-:Y:S01]  /*12cd0*/  PRMT R100, R24, 0x5410, R19 ;  /* 0x0000541018647816 */ /* 0x000fe20000000013 */
[----:B------:R-:W-:Y:S01]  /*12ce0*/  FMUL.FTZ R82, R103, R3 ;  /* 0x0000000367527220 */ /* 0x000fe20000410000 */
[----:B------:R-:W-:Y:S01]  /*12cf0*/  @!P4 PRMT R24, R97, 0x5410, RZ ;  /* 0x000054106118c816 */ /* 0x000fe200000000ff */
[----:B------:R-:W-:Y:S01]  /*12d00*/  IMAD.MOV.U32 R103, RZ, RZ, R27 ;  /* 0x000000ffff677224 */ /* 0x000fe200078e001b */
[----:B------:R-:W-:Y:S01]  /*12d10*/  ISETP.LE.U32.AND P4, PT, R5, UR13, PT ;  /* 0x0000000d05007c0c */ /* 0x000fe2000bf83070 */
[----:B------:R-:W-:Y:S01]  /*12d20*/  MUFU.EX2 R27, R180 ;  /* 0x000000b4001b7308 */ /* 0x000fe20000000800 */
[----:B------:R-:W-:Y:S01]  /*12d30*/  LOP3.LUT R5, R6, 0xffff, RZ, 0xc0, !PT ;  /* 0x0000ffff06057812 */ /* 0x000fe200078ec0ff */
[----:B------:R-:W-:Y:S01]  /*12d40*/  @!P1 HFMA2.BF16_V2 R96, -RZ.H0_H0, RZ.H0_H0, -R19.H0_H0 ;  /* 0x200000ffff609231 */ /* 0x000fe20000340913 */
[----:B------:R-:W-:Y:S01]  /*12d50*/  SHF.R.U32.HI R8, RZ, 0x18, R6 ;  /* 0x00000018ff087819 */ /* 0x000fe20000011606 */
[----:B------:R-:W-:-:S04]  /*12d60*/  @!P6 HFMA2.BF16_V2 R101, -RZ.H0_H0, RZ.H0_H0, -R26.H0_H0 ;  /* 0x200000ffff65e231 */ /* 0x000fc8000034091a */
[----:B------:R-:W1:Y:S01]  /*12d70*/  MUFU.EX2 R7, R181 ;  /* 0x000000b500077308 */ /* 0x000e620000000800 */
[----:B------:R-:W-:Y:S01]  /*12d80*/  @!P1 PRMT R19, R96, 0x5410, RZ ;  /* 0x0000541060139816 */ /* 0x000fe200000000ff */
[-C--:B------:R-:W-:Y:S01]  /*12d90*/  FMUL.FTZ R17, R142, R3.reuse ;  /* 0x000000038e117220 */ /* 0x080fe20000410000 */
[----:B------:R-:W-:Y:S01]  /*12da0*/  SHF.R.U32.HI R5, RZ, 0x8, R5 ;  /* 0x00000008ff057819 */ /* 0x000fe20000011605 */
[-C--:B------:R-:W-:Y:S01]  /*12db0*/  FMUL.FTZ R16, R143, R3.reuse ;  /* 0x000000038f107220 */ /* 0x080fe20000410000 */
[-C--:B------:R-:W-:Y:S01]  /*12dc0*/  FMUL.FTZ R206, R86, R3.reuse ;  /* 0x0000000356ce7220 */ /* 0x080fe20000410000 */
[-C--:B------:R-:W-:Y:S01]  /*12dd0*/  FMUL.FTZ R205, R87, R3.reuse ;  /* 0x0000000357cd7220 */ /* 0x080fe20000410000 */
[----:B------:R-:W-:Y:S01]  /*12de0*/  ISETP.LE.U32.AND P1, PT, R8, UR13, PT ;  /* 0x0000000d08007c0c */ /* 0x000fe2000bf23070 */
[-C--:B------:R-:W-:Y:S01]  /*12df0*/  FMUL.FTZ R251, R150, R3.reuse ;  /* 0x0000000396fb7220 */ /* 0x080fe20000410000 */
[----:B------:R-:W-:Y:S02]  /*12e00*/  IMAD.MOV.U32 R86, RZ, RZ, R200 ;  /* 0x000000ffff567224 */ /* 0x000fe400078e00c8 */
[----:B------:R-:W-:Y:S01]  /*12e10*/  FMUL.FTZ R142, R118, R3 ;  /* 0x00000003768e7220 */ /* 0x000fe20000410000 */
[----:B------:R-:W-:-:S02]  /*12e20*/  IMAD.MOV.U32 R87, RZ, RZ, R198 ;  /* 0x000000ffff577224 */ /* 0x000fc400078e00c6 */
[-C--:B------:R-:W-:Y:S01]  /*12e30*/  FMUL.FTZ R143, R119, R3.reuse ;  /* 0x00000003778f7220 */ /* 0x080fe20000410000 */
[----:B------:R-:W-:Y:S01]  /*12e40*/  IMAD.MOV.U32 R9, RZ, RZ, R202 ;  /* 0x000000ffff097224 */ /* 0x000fe200078e00ca */
[----:B------:R-:W-:Y:S01]  /*12e50*/  @!P6 PRMT R26, R101, 0x5410, RZ ;  /* 0x00005410651ae816 */ /* 0x000fe200000000ff */
[----:B------:R-:W-:Y:S01]  /*12e60*/  IMAD.MOV.U32 R8, RZ, RZ, R201 ;  /* 0x000000ffff087224 */ /* 0x000fe200078e00c9 */
[----:B------:R-:W-:Y:S01]  /*12e70*/  SHF.R.U32.HI R6, RZ, 0x10, R6 ;  /* 0x00000010ff067819 */ /* 0x000fe20000011606 */
[-C--:B------:R-:W-:Y:S01]  /*12e80*/  FMUL.FTZ R10, R146, R3.reuse ;  /* 0x00000003920a7220 */ /* 0x080fe20000410000 */
[-C--:B------:R-:W-:Y:S01]  /*12e90*/  FMUL.FTZ R236, R147, R3.reuse ;  /* 0x0000000393ec7220 */ /* 0x080fe20000410000 */
[-C--:B------:R-:W-:Y:S01]  /*12ea0*/  FMUL.FTZ R249, R83, R3.reuse ;  /* 0x0000000353f97220 */ /* 0x080fe20000410000 */
[-C--:B------:R-:W-:Y:S01]  /*12eb0*/  FMUL.FTZ R200, R98, R3.reuse ;  /* 0x0000000362c87220 */ /* 0x080fe20000410000 */
[-C--:B------:R-:W-:Y:S01]  /*12ec0*/  FMUL.FTZ R198, R99, R3.reuse ;  /* 0x0000000363c67220 */ /* 0x080fe20000410000 */
[----:B------:R-:W-:Y:S01]  /*12ed0*/  FMUL.FTZ R150, R114, R3 ;  /* 0x0000000372967220 */ /* 0x000fe20000410000 */
[----:B------:R-:W-:-:S02]  /*12ee0*/  IMAD.MOV.U32 R118, RZ, RZ, R218 ;  /* 0x000000ffff767224 */ /* 0x000fc400078e00da */
        /* <DEDUP_REMOVED lines=44> */
[----:B------:R-:W-:Y:S01]  /*131b0*/  LOP3.LUT R5, R5, 0xffff, RZ, 0xc0, !PT ;  /* 0x0000ffff05057812 */ /* 0x000fe200078ec0ff */
[----:B------:R-:W-:Y:S01]  /*131c0*/  IMAD.WIDE.U32 R2, R15, -0x2daee0ad, RZ ;  /* 0xd2511f530f027825 */ /* 0x000fe200078e00ff */
[----:B------:R-:W-:-:S02]  /*131d0*/  LOP3.LUT R6, R6, 0xff, RZ, 0xc0, !PT ;  /* 0x000000ff06067812 */ /* 0x000fc400078ec0ff */
[----:B------:R-:W-:Y:S01]  /*131e0*/  ISETP.LE.U32.AND P6, PT, R5, UR13, PT ;  /* 0x0000000d05007c0c */ /* 0x000fe2000bfc3070 */
[----:B------:R-:W-:Y:S01]  /*131f0*/  MUFU.EX2 R13, R64 ;  /* 0x00000040000d7308 */ /* 0x000fe20000000800 */
[----:B------:R-:W-:Y:S02]  /*13200*/  LOP3.LUT R5, R3, UR26, R12, 0x96, !PT ;  /* 0x0000001a03057c12 */ /* 0x000fe4000f8e960c */
[----:B------:R-:W-:Y:S02]  /*13210*/  ISETP.LE.U32.AND P5, PT, R6, UR13, PT ;  /* 0x0000000d06007c0c */ /* 0x000fe4000bfa3070 */
[----:B-1----:R-:W-:-:S03]  /*13220*/  F2FP.BF16.F32.PACK_AB R6, R27, R7 ;  /* 0x000000071b06723e */ /* 0x002fc600000010ff */
[----:B------:R-:W1:Y:S01]  /*13230*/  MUFU.EX2 R12, R53 ;  /* 0x00000035000c7308 */ /* 0x000e620000000800 */
[C---:B------:R-:W-:Y:S02]  /*13240*/  PRMT R18, R6.reuse, 0x7610, R18 ;  /* 0x0000761006127816 */ /* 0x040fe40000000012 */
[----:B------:R-:W-:Y:S02]  /*13250*/  PRMT R186, R6, 0x7632, R186 ;  /* 0x0000763206ba7816 */ /* 0x000fe400000000ba */
[----:B------:R-:W-:Y:S01]  /*13260*/  SHF.R.U32.HI R6, RZ, 0x10, R5 ;  /* 0x00000010ff067819 */ /* 0x000fe20000011605 */
[----:B------:R-:W-:Y:S02]  /*13270*/  @!P4 HFMA2.BF16_V2 R43, -RZ.H0_H0, RZ.H0_H0, -R18.H0_H0 ;  /* 0x200000ffff2bc231 */ /* 0x000fe40000340912 */
[----:B------:R-:W-:Y:S01]  /*13280*/  IMAD.MOV.U32 R102, RZ, RZ, R52 ;  /* 0x000000ffff667224 */ /* 0x000fe200078e0034 */
[----:B------:R-:W-:Y:S02]  /*13290*/  LOP3.LUT R6, R6, 0xff, RZ, 0xc0, !PT ;  /* 0x000000ff06067812 */ /* 0x000fe400078ec0ff */
[----:B------:R-:W-:-:S02]  /*132a0*/  PRMT R52, R18, 0x5410, R186 ;  /* 0x0000541012347816 */ /* 0x000fc400000000ba */
[----:B------:R-:W-:Y:S02]  /*132b0*/  @!P4 PRMT R18, R43, 0x5410, RZ ;  /* 0x000054102b12c816 */ /* 0x000fe400000000ff */
[----:B------:R-:W-:Y:S02]  /*132c0*/  ISETP.LE.U32.AND P4, PT, R6, UR13, PT ;  /* 0x0000000d06007c0c */ /* 0x000fe4000bf83070 */
[----:B-1----:R-:W-:Y:S01]  /*132d0*/  F2FP.BF16.F32.PACK_AB R6, R13, R12 ;  /* 0x0000000c0d06723e */ /* 0x002fe200000010ff */
[----:B------:R-:W-:Y:S02]  /*132e0*/  IMAD.MOV.U32 R240, RZ, RZ, R228 ;  /* 0x000000fffff07224 */ /* 0x000fe400078e00e4 */
[----:B------:R-:W-:Y:S02]  /*132f0*/  @!P6 HFMA2.BF16_V2 R36, -RZ.H0_H0, RZ.H0_H0, -R186.H0_H0 ;  /* 0x200000ffff24e231 */ /* 0x000fe400003409ba */
[----:B------:R-:W-:Y:S01]  /*13300*/  IMAD.MOV.U32 R95, RZ, RZ, R217 ;  /* 0x000000ffff5f7224 */ /* 0x000fe200078e00d9 */
[----:B------:R-:W-:Y:S01]  /*13310*/  PRMT R185, R6, 0x7632, R185 ;  /* 0x0000763206b97816 */ /* 0x000fe200000000b9 */
        /* <DEDUP_REMOVED lines=31> */
[----:B------:R-:W-:Y:S01]  /*13510*/  IMAD.MOV.U32 R74, RZ, RZ, R14 ;  /* 0x000000ffff4a7224 */ /* 0x000fe200078e000e */
[----:B------:R-:W-:Y:S01]  /*13520*/  @!P6 PRMT R186, R36, 0x5410, RZ ;  /* 0x0000541024bae816 */ /* 0x000fe200000000ff */
[----:B------:R1:W-:Y:S01]  /*13530*/  MUFU.EX2 R14, R184 ;  /* 0x000000b8000e7308 */ /* 0x0003e20000000800 */
[----:B------:R-:W-:-:S02]  /*13540*/  IMAD.MOV.U32 R78, RZ, RZ, R16 ;  /* 0x000000ffff4e7224 */ /* 0x000fc400078e0010 */
[----:B------:R-:W-:Y:S01]  /*13550*/  @!P1 HFMA2.BF16_V2 R37, -RZ.H0_H0, RZ.H0_H0, -R185.H0_H0 ;  /* 0x200000ffff259231 */ /* 0x000fe200003409b9 */
[----:B------:R-:W-:Y:S01]  /*13560*/  ISETP.LE.U32.AND P6, PT, R4, UR13, PT ;  /* 0x0000000d04007c0c */ /* 0x000fe2000bfc3070 */
[----:B------:R-:W-:Y:S01]  /*13570*/  IMAD.MOV.U32 R75, RZ, RZ, R17 ;  /* 0x000000ffff4b7224 */ /* 0x000fe200078e0011 */
[----:B------:R-:W-:Y:S02]  /*13580*/  SHF.R.U32.HI R4, RZ, 0x18, R5 ;  /* 0x00000018ff047819 */ /* 0x000fe40000011605 */
[----:B------:R-:W4:Y:S01]  /*13590*/  MUFU.EX2 R16, R211 ;  /* 0x000000d300107308 */ /* 0x000f220000000800 */
[----:B-1----:R-:W-:-:S07]  /*135a0*/  PRMT R184, R6, 0x7610, R184 ;  /* 0x0000761006b87816 */ /* 0x002fce00000000b8 */
[----:B------:R-:W-:Y:S01]  /*135b0*/  MUFU.EX2 R15, R35 ;  /* 0x00000023000f7308 */ /* 0x000fe20000000800 */
[----:B------:R-:W-:Y:S02]  /*135c0*/  PRMT R46, R184, 0x5410, R185 ;  /* 0x00005410b82e7816 */ /* 0x000fe400000000b9 */
[----:B------:R-:W-:-:S05]  /*135d0*/  @!P1 PRMT R185, R37, 0x5410, RZ ;  /* 0x0000541025b99816 */ /* 0x000fca00000000ff */
[----:B------:R-:W1:Y:S01]  /*135e0*/  MUFU.EX2 R17, R65 ;  /* 0x0000004100117308 */ /* 0x000e620000000800 */
[----:B------:R-:W-:Y:S02]  /*135f0*/  ISETP.LE.U32.AND P1, PT, R4, UR13, PT ;  /* 0x0000000d04007c0c */ /* 0x000fe4000bf23070 */
[----:B------:R-:W-:Y:S01]  /*13600*/  LOP3.LUT R4, R5, 0xffff, RZ, 0xc0, !PT ;  /* 0x0000ffff05047812 */ /* 0x000fe200078ec0ff */
[----:B------:R-:W-:-:S03]  /*13610*/  @!P5 HFMA2.BF16_V2 R38, -RZ.H0_H0, RZ.H0_H0, -R184.H0_H0 ;  /* 0x200000ffff26d231 */ /* 0x000fc600003409b8 */
[----:B------:R-:W-:-:S04]  /*13620*/  SHF.R.U32.HI R4, RZ, 0x8, R4 ;  /* 0x00000008ff047819 */ /* 0x000fc80000011604 */
[----:B------:R-:W-:Y:S02]  /*13630*/  LOP3.LUT R4, R4, 0xffff, RZ, 0xc0, !PT ;  /* 0x0000ffff04047812 */ /* 0x000fe400078ec0ff */
[----:B------:R-:W-:Y:S02]  /*13640*/  @!P5 PRMT R184, R38, 0x5410, RZ ;  /* 0x0000541026b8d816 */ /* 0x000fe400000000ff */
[----:B----4-:R-:W-:Y:S02]  /*13650*/  F2FP.BF16.F32.PACK_AB R5, R16, R14 ;  /* 0x0000000e1005723e */ /* 0x010fe400000010ff */
[----:B------:R-:W-:Y:S02]  /*13660*/  ISETP.LE.U32.AND P5, PT, R4, UR13, PT ;  /* 0x0000000d04007c0c */ /* 0x000fe4000bfa3070 */
[----:B-1----:R-:W-:Y:S02]  /*13670*/  F2FP.BF16.F32.PACK_AB R4, R17, R15 ;  /* 0x0000000f1104723e */ /* 0x002fe400000010ff */
[----:B------:R-:W-:-:S02]  /*13680*/  PRMT R183, R5, 0x7610, R183 ;  /* 0x0000761005b77816 */ /* 0x000fc400000000b7 */
[C---:B------:R-:W-:Y:S02]  /*13690*/  PRMT R180, R4.reuse, 0x7632, R180 ;  /* 0x0000763204b47816 */ /* 0x040fe400000000b4 */
[----:B------:R-:W-:Y:S01]  /*136a0*/  PRMT R182, R5, 0x7632, R182 ;  /* 0x0000763205b67816 */ /* 0x000fe200000000b6 */
[----:B------:R-:W-:Y:S01]  /*136b0*/  @!P6 HFMA2.BF16_V2 R42, -RZ.H0_H0, RZ.H0_H0, -R183.H0_H0 ;  /* 0x200000ffff2ae231 */ /* 0x000fe200003409b7 */
[----:B------:R-:W-:Y:S01]  /*136c0*/  PRMT R181, R4, 0x7610, R181 ;  /* 0x0000761004b57816 */ /* 0x000fe200000000b5 */
[----:B------:R-:W-:Y:S02]  /*136d0*/  IMAD.MOV.U32 R64, RZ, RZ, R53 ;  /* 0x000000ffff407224 */ /* 0x000fe400078e0035 */
[----:B------:R-:W-:Y:S02]  /*136e0*/  @!P1 HFMA2.BF16_V2 R40, -RZ.H0_H0, RZ.H0_H0, -R180.H0_H0 ;  /* 0x200000ffff289231 */ /* 0x000fe400003409b4 */
[----:B------:R-:W-:Y:S01]  /*136f0*/  IMAD.MOV.U32 R53, RZ, RZ, R94 ;  /* 0x000000ffff357224 */ /* 0x000fe200078e005e */
[----:B------:R-:W-:Y:S01]  /*13700*/  PRMT R43, R183, 0x5410, R182 ;  /* 0x00005410b72b7816 */ /* 0x000fe200000000b6 */
[----:B------:R-:W-:Y:S01]  /*13710*/  IMAD.MOV.U32 R94, RZ, RZ, R78 ;  /* 0x000000ffff5e7224 */ /* 0x000fe200078e004e */
[----:B------:R-:W-:Y:S01]  /*13720*/  LOP3.LUT R5, R2, 0xff, RZ, 0xc0, !PT ;  /* 0x000000ff02057812 */ /* 0x000fe200078ec0ff */
[----:B------:R-:W-:Y:S01]  /*13730*/  IMAD.MOV.U32 R78, RZ, RZ, R118 ;  /* 0x000000ffff4e7224 */ /* 0x000fe200078e0076 */
[----:B------:R-:W-:Y:S01]  /*13740*/  @!P6 PRMT R183, R42, 0x5410, RZ ;  /* 0x000054102ab7e816 */ /* 0x000fe200000000ff */
[----:B------:R-:W-:Y:S01]  /*13750*/  IMAD.MOV.U32 R118, RZ, RZ, R102 ;  /* 0x000000ffff767224 */ /* 0x000fe200078e0066 */
[----:B------:R-:W-:Y:S01]  /*13760*/  PRMT R42, R181, 0x5410, R180 ;  /* 0x00005410b52a7816 */ /* 0x000fe200000000b4 */
[----:B------:R-:W-:Y:S01]  /*13770*/  IMAD.MOV.U32 R102, RZ, RZ, R86 ;  /* 0x000000ffff667224 */ /* 0x000fe200078e0056 */
[----:B------:R-:W-:Y:S01]  /*13780*/  @!P1 PRMT R180, R40, 0x5410, RZ ;  /* 0x0000541028b49816 */ /* 0x000fe200000000ff */
[----:B------:R-:W-:Y:S01]  /*13790*/  IMAD.MOV.U32 R86, RZ, RZ, R9 ;  /* 0x000000ffff567224 */ /* 0x000fe200078e0009 */
[----:B------:R-:W-:-:S02]  /*137a0*/  ISETP.LE.U32.AND P1, PT, R5, UR13, PT ;  /* 0x0000000d05007c0c */ /* 0x000fc4000bf23070 */
[----:B------:R-:W-:Y:S02]  /*137b0*/  LOP3.LUT R9, R2, 0xffff, RZ, 0xc0, !PT ;  /* 0x0000ffff02097812 */ /* 0x000fe400078ec0ff */
[----:B--2---:R-:W-:Y:S01]  /*137c0*/  LOP3.LUT R4, R153, UR38, R72, 0x96, !PT ;  /* 0x0000002699047c12 */ /* 0x004fe2000f8e9648 */
[----:B------:R-:W-:Y:S02]  /*137d0*/  IMAD.MOV.U32 R72, RZ, RZ, R95 ;  /* 0x000000ffff487224 */ /* 0x000fe400078e005f */
[----:B------:R-:W-:Y:S02]  /*137e0*/  IMAD.MOV.U32 R95, RZ, RZ, R79 ;  /* 0x000000ffff5f7224 */ /* 0x000fe400078e004f */
[----:B------:R-:W-:Y:S02]  /*137f0*/  IMAD.MOV.U32 R79, RZ, RZ, R119 ;  /* 0x000000ffff4f7224 */ /* 0x000fe400078e0077 */
[----:B------:R-:W-:Y:S02]  /*13800*/  IMAD.MOV.U32 R119, RZ, RZ, R103 ;  /* 0x000000ffff777224 */ /* 0x000fe400078e0067 */
[----:B------:R-:W-:Y:S01]  /*13810*/  IMAD.MOV.U32 R103, RZ, RZ, R87 ;  /* 0x000000ffff677224 */ /* 0x000fe200078e0057 */
[----:B------:R-:W-:Y:S01]  /*13820*/  SHF.R.U32.HI R5, RZ, 0x18, R2 ;  /* 0x00000018ff057819 */ /* 0x000fe20000011602 */
[----:B------:R-:W-:Y:S01]  /*13830*/  IMAD.MOV.U32 R87, RZ, RZ, R8 ;  /* 0x000000ffff577224 */ /* 0x000fe200078e0008 */
[----:B------:R-:W-:Y:S01]  /*13840*/  SHF.R.U32.HI R8, RZ, 0x10, R2 ;  /* 0x00000010ff087819 */ /* 0x000fe20000011602 */
[----:B------:R-:W-:Y:S01]  /*13850*/  IMAD.MOV.U32 R130, RZ, RZ, R10 ;  /* 0x000000ffff827224 */ /* 0x000fe200078e000a */
[----:B------:R-:W-:Y:S01]  /*13860*/  LOP3.LUT R2, R247, UR37, R152, 0x96, !PT ;  /* 0x00000025f7027c12 */ /* 0x000fe2000f8e9698 */
[----:B------:R-:W-:Y:S01]  /*13870*/  FADD.FTZ R10, R11, R34 ;  /* 0x000000220b0a7221 */ /* 0x000fe20000010000 */
[----:B------:R-:W-:Y:S01]  /*13880*/  FADD.FTZ R11, R7, R112 ;  /* 0x00000070070b7221 */ /* 0x000fe20000010000 */
[----:B------:R-:W-:-:S04]  /*13890*/  IMAD.WIDE.U32 R6, R4, -0x2daee0ad, RZ ;  /* 0xd2511f5304067825 */ /* 0x000fc800078e00ff */
[----:B------:R-:W-:Y:S02]  /*138a0*/  @!P5 HFMA2.BF16_V2 R39, -RZ.H0_H0, RZ.H0_H0, -R182.H0_H0 ;  /* 0x200000ffff27d231 */ /* 0x000fe400003409b6 */
[----:B------:R-:W-:Y:S01]  /*138b0*/  IMAD.WIDE.U32 R2, R2, -0x2daee0ad, RZ ;  /* 0xd2511f5302027825 */ /* 0x000fe200078e00ff */
[----:B---3--:R-:W-:-:S04]  /*138c0*/  LOP3.LUT R4, R7, UR36, R76, 0x96, !PT ;  /* 0x0000002407047c12 */ /* 0x008fc8000f8e964c */
[----:B------:R-:W-:Y:S01]  /*138d0*/  LOP3.LUT R3, R3, UR34, R6, 0x96, !PT ;  /* 0x0000002203037c12 */ /* 0x000fe2000f8e9606 */
[----:B------:R-:W-:Y:S01]  /*138e0*/  IMAD.WIDE.U32 R6, R4, -0x326172a9, RZ ;  /* 0xcd9e8d5704067825 */ /* 0x000fe200078e00ff */
[----:B------:R-:W-:Y:S02]  /*138f0*/  @!P5 PRMT R182, R39, 0x5410, RZ ;  /* 0x0000541027b6d816 */ /* 0x000fe400000000ff */
[----:B------:R-:W-:Y:S01]  /*13900*/  ISETP.LE.U32.AND P5, PT, R5, UR13, PT ;  /* 0x0000000d05007c0c */ /* 0x000fe2000bfa3070 */
[----:B------:R-:W-:Y:S01]  /*13910*/  IMAD.WIDE.U32 R4, R3, -0x326172a9, RZ ;  /* 0xcd9e8d5703047825 */ /* 0x000fe200078e00ff */
[----:B------:R-:W-:Y:S02]  /*13920*/  LOP3.LUT R3, R8, 0xff, RZ, 0xc0, !PT ;  /* 0x000000ff08037812 */ /* 0x000fe400078ec0ff */
[----:B------:R-:W-:Y:S01]  /*13930*/  LOP3.LUT R7, R7, UR35, R246, 0x96, !PT ;  /* 0x0000002307077c12 */ /* 0x000fe2000f8e96f6 */
[----:B------:R-:W-:Y:S01]  /*13940*/  IMAD.MOV.U32 R73, RZ, RZ, R72 ;  /* 0x000000ffff497224 */ /* 0x000fe200078e0048 */
[----:B------:R-:W-:Y:S01]  /*13950*/  LOP3.LUT R5, R5, UR33, R6, 0x96, !PT ;  /* 0x0000002105057c12 */ /* 0x000fe2000f8e9606 */
[----:B------:R-:W-:Y:S01]  /*13960*/  IMAD.MOV.U32 R72, RZ, RZ, R64 ;  /* 0x000000ffff487224 */ /* 0x000fe200078e0040 */
[----:B------:R-:W-:Y:S01]  /*13970*/  ISETP.LE.U32.AND P6, PT, R3, UR13, PT ;  /* 0x0000000d03007c0c */ /* 0x000fe2000bfc3070 */
[----:B------:R-:W-:Y:S01]  /*13980*/  IMAD.MOV.U32 R64, RZ, RZ, R130 ;  /* 0x000000ffff407224 */ /* 0x000fe200078e0082 */
[----:B------:R-:W-:Y:S01]  /*13990*/  SHF.R.U32.HI R3, RZ, 0x8, R9 ;  /* 0x00000008ff037819 */ /* 0x000fe20000011609 */
[----:B------:R-:W-:-:S02]  /*139a0*/  IMAD.MOV.U32 R130, RZ, RZ, R243 ;  /* 0x000000ffff827224 */ /* 0x000fc400078e00f3 */
[----:B------:R-:W-:Y:S01]  /*139b0*/  IMAD.MOV.U32 R93, RZ, RZ, R241 ;  /* 0x000000ffff5d7224 */ /* 0x000fe200078e00f1 */
[----:B------:R-:W-:Y:S01]  /*139c0*/  MUFU.EX2 R243, R213 ;  /* 0x000000d500f37308 */ /* 0x000fe20000000800 */
[----:B------:R-:W-:-:S04]  /*139d0*/  IMAD.WIDE.U32 R6, R7, -0x2daee0ad, RZ ;  /* 0xd2511f5307067825 */ /* 0x000fc800078e00ff */
[----:B------:R-:W-:-:S03]  /*139e0*/  IMAD.WIDE.U32 R8, R5, -0x2daee0ad, RZ ;  /* 0xd2511f5305087825 */ /* 0x000fc600078e00ff */
[----:B------:R-:W1:Y:S01]  /*139f0*/  MUFU.EX2 R241, R214 ;  /* 0x000000d600f17308 */ /* 0x000e620000000800 */
[----:B------:R-:W-:Y:S02]  /*13a00*/  LOP3.LUT R5, R3, 0xffff, RZ, 0xc0, !PT ;  /* 0x0000ffff03057812 */ /* 0x000fe400078ec0ff */
[----:B------:R-:W-:Y:S02]  /*13a10*/  LOP3.LUT R3, R7, UR32, R2, 0x96, !PT ;  /* 0x0000002007037c12 */ /* 0x000fe4000f8e9602 */
[----:B------:R-:W-:Y:S01]  /*13a20*/  LOP3.LUT R2, R9, UR30, R6, 0x96, !PT ;  /* 0x0000001e09027c12 */ /* 0x000fe2000f8e9606 */
[----:B------:R-:W-:Y:S02]  /*13a30*/  @!P4 HFMA2.BF16_V2 R41, -RZ.H0_H0, RZ.H0_H0, -R181.H0_H0 ;  /* 0x200000ffff29c231 */ /* 0x000fe400003409b5 */
[----:B------:R-:W-:-:S04]  /*13a40*/  IMAD.WIDE.U32 R6, R3, -0x326172a9, RZ ;  /* 0xcd9e8d5703067825 */ /* 0x000fc800078e00ff */
[----:B------:R-:W-:Y:S01]  /*13a50*/  IMAD.WIDE.U32 R2, R2, -0x326172a9, RZ ;  /* 0xcd9e8d5702027825 */ /* 0x000fe200078e00ff */
[----:B------:R-:W-:Y:S02]  /*13a60*/  @!P4 PRMT R181, R41, 0x5410, RZ ;  /* 0x0000541029b5c816 */ /* 0x000fe400000000ff */
[----:B------:R-:W-:Y:S02]  /*13a70*/  ISETP.LE.U32.AND P4, PT, R5, UR13, PT ;  /* 0x0000000d05007c0c */ /* 0x000fe4000bf83070 */
[----:B------:R-:W-:Y:S02]  /*13a80*/  LOP3.LUT R5, R3, UR23, R6, 0x96, !PT ;  /* 0x0000001703057c12 */ /* 0x000fe4000f8e9606 */
[----:B-1----:R-:W-:Y:S02]  /*13a90*/  F2FP.BF16.F32.PACK_AB R6, R241, R243 ;  /* 0x000000f3f106723e */ /* 0x002fe400000010ff */
[----:B------:R-:W-:Y:S02]  /*13aa0*/  LOP3.LUT R7, R7, UR31, R4, 0x96, !PT ;  /* 0x0000001f07077c12 */ /* 0x000fe4000f8e9604 */
[----:B------:R-:W-:-:S02]  /*13ab0*/  LOP3.LUT R4, R5, 0xffff, RZ, 0xc0, !PT ;  /* 0x0000ffff05047812 */ /* 0x000fc400078ec0ff */
[C---:B------:R-:W-:Y:S01]  /*13ac0*/  PRMT R179, R6.reuse, 0x7610, R179 ;  /* 0x0000761006b37816 */ /* 0x040fe200000000b3 */
[----:B------:R-:W-:Y:S01]  /*13ad0*/  IMAD.MOV.U32 R76, RZ, RZ, R236 ;  /* 0x000000ffff4c7224 */ /* 0x000fe200078e00ec */
[----:B------:R-:W-:Y:S01]  /*13ae0*/  MOV R92, R240 ;  /* 0x000000f0005c7202 */ /* 0x000fe20000000f00 */
[----:B------:R-:W-:Y:S01]  /*13af0*/  MUFU.EX2 R236, R84 ;  /* 0x0000005400ec7308 */ /* 0x000fe20000000800 */
[----:B------:R-:W-:Y:S01]  /*13b00*/  SHF.R.U32.HI R4, RZ, 0x8, R4 ;  /* 0x00000008ff047819 */ /* 0x000fe20000011604 */
[----:B------:R-:W-:Y:S01]  /*13b10*/  @!P1 HFMA2.BF16_V2 R44, -RZ.H0_H0, RZ.H0_H0, -R179.H0_H0 ;  /* 0x200000ffff2c9231 */ /* 0x000fe200003409b3 */
[----:B------:R-:W-:-:S05]  /*13b20*/  PRMT R178, R6, 0x7632, R178 ;  /* 0x0000763206b27816 */ /* 0x000fca00000000b2 */
[----:B------:R-:W1:Y:S01]  /*13b30*/  MUFU.EX2 R240, R85 ;  /* 0x0000005500f07308 */ /* 0x000e620000000800 */
[----:B------:R-:W-:Y:S02]  /*13b40*/  LOP3.LUT R4, R4, 0xffff, RZ, 0xc0, !PT ;  /* 0x0000ffff04047812 */ /* 0x000fe400078ec0ff */
[----:B------:R-:W-:Y:S02]  /*13b50*/  PRMT R36, R179, 0x5410, R178 ;  /* 0x00005410b3247816 */ /* 0x000fe400000000b2 */
[----:B------:R-:W-:Y:S02]  /*13b60*/  @!P1 PRMT R179, R44, 0x5410, RZ ;  /* 0x000054102cb39816 */ /* 0x000fe400000000ff */
[----:B------:R-:W-:Y:S01]  /*13b70*/  ISETP.LE.U32.AND P1, PT, R4, UR13, PT ;  /* 0x0000000d04007c0c */ /* 0x000fe2000bf23070 */
[----:B------:R-:W-:Y:S02]  /*13b80*/  @!P4 HFMA2.BF16_V2 R45, -RZ.H0_H0, RZ.H0_H0, -R178.H0_H0 ;  /* 0x200000ffff2dc231 */ /* 0x000fe400003409b2 */
[----:B------:R-:W-:Y:S01]  /*13b90*/  FADD.FTZ R9, R12, R10 ;  /* 0x0000000a0c097221 */ /* 0x000fe20000010000 */
[----:B------:R-:W-:-:S02]  /*13ba0*/  LOP3.LUT R4, R5, 0xff, RZ, 0xc0, !PT ;  /* 0x000000ff05047812 */ /* 0x000fc400078ec0ff */
[----:B------:R-:W-:Y:S01]  /*13bb0*/  @!P4 PRMT R178, R45, 0x5410, RZ ;  /* 0x000054102db2c816 */ /* 0x000fe200000000ff */
[----:B------:R-:W-:Y:S01]  /*13bc0*/  FADD.FTZ R10, R13, R9 ;  /* 0x000000090d0a7221 */ /* 0x000fe20000010000 */
[----:B------:R-:W-:Y:S02]  /*13bd0*/  ISETP.LE.U32.AND P4, PT, R4, UR13, PT ;  /* 0x0000000d04007c0c */ /* 0x000fe4000bf83070 */
[----:B------:R-:W-:Y:S02]  /*13be0*/  PRMT R13, R80, 0x7632, R13 ;  /* 0x00007632500d7816 */ /* 0x000fe4000000000d */
[----:B-1----:R-:W-:Y:S02]  /*13bf0*/  F2FP.BF16.F32.PACK_AB R4, R240, R236 ;  /* 0x000000ecf004723e */ /* 0x002fe400000010ff */
[----:B------:R-:W-:Y:S01]  /*13c00*/  PRMT R12, R80, 0x7610, R12 ;  /* 0x00007610500c7816 */ /* 0x000fe2000000000c */
[----:B------:R-:W-:Y:S01]  /*13c10*/  @!P1 HFMA2.BF16_V2 R51, -RZ.H0_H0, RZ.H0_H0, -R13.H0_H0 ;  /* 0x200000ffff339231 */ /* 0x000fe2000034090d */
[----:B------:R-:W-:-:S02]  /*13c20*/  PRMT R176, R4, 0x7632, R176 ;  /* 0x0000763204b07816 */ /* 0x000fc400000000b0 */
[----:B------:R-:W-:Y:S01]  /*13c30*/  LOP3.LUT R3, R2, 0xffff, RZ, 0xc0, !PT ;  /* 0x0000ffff02037812 */ /* 0x000fe200078ec0ff */
[----:B------:R-:W-:Y:S01]  /*13c40*/  IMAD.MOV.U32 R77, RZ, RZ, R233 ;  /* 0x000000ffff4d7224 */ /* 0x000fe200078e00e9 */
[----:B------:R-:W-:Y:S01]  /*13c50*/  PRMT R177, R4, 0x7610, R177 ;  /* 0x0000761004b17816 */ /* 0x000fe200000000b1 */
[----:B------:R-:W-:Y:S01]  /*13c60*/  MUFU.EX2 R6, R113 ;  /* 0x0000007100067308 */ /* 0x000fe20000000800 */
[----:B------:R-:W-:Y:S01]  /*13c70*/  LOP3.LUT R4, R2, 0xff, RZ, 0xc0, !PT ;  /* 0x000000ff02047812 */ /* 0x000fe200078ec0ff */
[----:B------:R-:W-:Y:S01]  /*13c80*/  @!P5 HFMA2.BF16_V2 R50, -RZ.H0_H0, RZ.H0_H0, -R176.H0_H0 ;  /* 0x200000ffff32d231 */ /* 0x000fe200003409b0 */
[----:B------:R-:W-:Y:S02]  /*13c90*/  PRMT R41, R12, 0x5410, R13 ;  /* 0x000054100c297816 */ /* 0x000fe4000000000d */
[C---:B------:R-:W-:Y:S02]  /*13ca0*/  PRMT R175, R49.reuse, 0x7610, R175 ;  /* 0x0000761031af7816 */ /* 0x040fe400000000af */
[----:B------:R-:W-:-:S02]  /*13cb0*/  PRMT R174, R49, 0x7632, R174 ;  /* 0x0000763231ae7816 */ /* 0x000fc400000000ae */
[C---:B------:R-:W-:Y:S02]  /*13cc0*/  PRMT R137, R48.reuse, 0x7610, R137 ;  /* 0x0000761030897816 */ /* 0x040fe40000000089 */
[----:B------:R-:W-:Y:S01]  /*13cd0*/  PRMT R136, R48, 0x7632, R136 ;  /* 0x0000763230887816 */ /* 0x000fe20000000088 */
[----:B------:R-:W-:Y:S01]  /*13ce0*/  MUFU.EX2 R213, R129 ;  /* 0x0000008100d57308 */ /* 0x000fe20000000800 */
[----:B------:R-:W-:-:S07]  /*13cf0*/  @!P1 PRMT R13, R51, 0x5410, RZ ;  /* 0x00005410330d9816 */ /* 0x000fce00000000ff */
[----:B------:R-:W-:Y:S01]  /*13d00*/  MUFU.EX2 R214, R140 ;  /* 0x0000008c00d67308 */ /* 0x000fe20000000800 */
[----:B------:R-:W-:Y:S01]  /*13d10*/  ISETP.LE.U32.AND P1, PT, R4, UR13, PT ;  /* 0x0000000d04007c0c */ /* 0x000fe2000bf23070 */
[----:B------:R-:W-:Y:S01]  /*13d20*/  UIADD3 UR4, UR29, -0x4498517b, URZ ;  /* 0xbb67ae851d047890 */ /* 0x000fe2000fffe03f */
[----:B------:R-:W-:Y:S01]  /*13d30*/  SHF.R.U32.HI R4, RZ, 0x18, R2 ;  /* 0x00000018ff047819 */ /* 0x000fe20000011602 */
[----:B------:R-:W-:Y:S01]  /*13d40*/  IMAD.MOV.U32 R45, RZ, RZ, R235 ;  /* 0x000000ffff2d7224 */ /* 0x000fe200078e00eb */
[----:B------:R-:W-:Y:S01]  /*13d50*/  PRMT R38, R177, 0x5410, R176 ;  /* 0x00005410b1267816 */ /* 0x000fe200000000b0 */
[----:B------:R-:W-:Y:S01]  /*13d60*/  IMAD.MOV.U32 R247, RZ, RZ, R72 ;  /* 0x000000fffff77224 */ /* 0x000fe200078e0048 */
[----:B------:R-:W-:Y:S01]  /*13d70*/  @!P5 PRMT R176, R50, 0x5410, RZ ;  /* 0x0000541032b0d816 */ /* 0x000fe200000000ff */
[----:B------:R-:W2:Y:S01]  /*13d80*/  LDL R80, [R1+0xd0] ;  /* 0x0000d00001507983 */ /* 0x000ea20000100800 */
[----:B------:R-:W-:Y:S02]  /*13d90*/  SHF.R.U32.HI R2, RZ, 0x10, R2 ;  /* 0x00000010ff027819 */ /* 0x000fe40000011602 */
[----:B------:R-:W-:-:S02]  /*13da0*/  ISETP.LE.U32.AND P5, PT, R4, UR13, PT ;  /* 0x0000000d04007c0c */ /* 0x000fc4000bfa3070 */
[----:B------:R-:W-:Y:S01]  /*13db0*/  SHF.R.U32.HI R4, RZ, 0x8, R3 ;  /* 0x00000008ff047819 */ /* 0x000fe20000011603 */
[----:B------:R-:W-:Y:S01]  /*13dc0*/  @!P6 HFMA2.BF16_V2 R47, -RZ.H0_H0, RZ.H0_H0, -R177.H0_H0 ;  /* 0x200000ffff2fe231 */ /* 0x000fe200003409b1 */
[----:B------:R-:W-:Y:S01]  /*13dd0*/  LOP3.LUT R3, R2, 0xff, RZ, 0xc0, !PT ;  /* 0x000000ff02037812 */ /* 0x000fe200078ec0ff */
[----:B------:R-:W-:Y:S01]  /*13de0*/  @!P4 HFMA2.BF16_V2 R54, -RZ.H0_H0, RZ.H0_H0, -R12.H0_H0 ;  /* 0x200000ffff36c231 */ /* 0x000fe2000034090c */
[----:B------:R-:W-:Y:S02]  /*13df0*/  LOP3.LUT R2, R4, 0xffff, RZ, 0xc0, !PT ;  /* 0x0000ffff04027812 */ /* 0x000fe400078ec0ff */
[----:B------:R-:W-:Y:S02]  /*13e00*/  @!P6 PRMT R177, R47, 0x5410, RZ ;  /* 0x000054102fb1e816 */ /* 0x000fe400000000ff */
[----:B------:R-:W-:Y:S02]  /*13e10*/  @!P4 PRMT R12, R54, 0x5410, RZ ;  /* 0x00005410360cc816 */ /* 0x000fe400000000ff */
[----:B------:R-:W-:-:S02]  /*13e20*/  ISETP.LE.U32.AND P6, PT, R3, UR13, PT ;  /* 0x0000000d03007c0c */ /* 0x000fc4000bfc3070 */
[----:B------:R-:W-:Y:S01]  /*13e30*/  ISETP.LE.U32.AND P4, PT, R2, UR13, PT ;  /* 0x0000000d02007c0c */ /* 0x000fe2000bf83070 */
[----:B------:R-:W-:-:S05]  /*13e40*/  IMAD.WIDE.U32 R2, R7, -0x2daee0ad, RZ ;  /* 0xd2511f5307027825 */ /* 0x000fca00078e00ff */
[----:B------:R-:W-:Y:S01]  /*13e50*/  LOP3.LUT R4, R3, UR26, R8, 0x96, !PT ;  /* 0x0000001a03047c12 */ /* 0x000fe2000f8e9608 */
[----:B------:R-:W1:Y:S03]  /*13e60*/  MUFU.EX2 R233, R116 ;  /* 0x0000007400e97308 */ /* 0x000e660000000800 */
[----:B------:R-:W-:Y:S01]  /*13e70*/  LOP3.LUT R7, R4, 0xffff, RZ, 0xc0, !PT ;  /* 0x0000ffff04077812 */ /* 0x000fe200078ec0ff */
[----:B------:R-:W-:-:S03]  /*13e80*/  @!P1 HFMA2.BF16_V2 R55, -RZ.H0_H0, RZ.H0_H0, -R175.H0_H0 ;  /* 0x200000ffff379231 */ /* 0x000fc600003409af */
[----:B------:R-:W-:Y:S01]  /*13e90*/  SHF.R.U32.HI R7, RZ, 0x8, R7 ;  /* 0x00000008ff077819 */ /* 0x000fe20000011607 */
[----:B------:R-:W-:Y:S01]  /*13ea0*/  @!P4 HFMA2.BF16_V2 R56, -RZ.H0_H0, RZ.H0_H0, -R174.H0_H0 ;  /* 0x200000ffff38c231 */ /* 0x000fe200003409ae */
[----:B------:R-:W-:Y:S02]  /*13eb0*/  PRMT R40, R175, 0x5410, R174 ;  /* 0x00005410af287816 */ /* 0x000fe400000000ae */
[----:B------:R-:W-:Y:S02]  /*13ec0*/  LOP3.LUT R7, R7, 0xffff, RZ, 0xc0, !PT ;  /* 0x0000ffff07077812 */ /* 0x000fe400078ec0ff */
[----:B------:R-:W-:Y:S02]  /*13ed0*/  @!P1 PRMT R175, R55, 0x5410, RZ ;  /* 0x0000541037af9816 */ /* 0x000fe400000000ff */
[----:B------:R-:W-:Y:S02]  /*13ee0*/  ISETP.LE.U32.AND P1, PT, R7, UR13, PT ;  /* 0x0000000d07007c0c */ /* 0x000fe4000bf23070 */
[----:B------:R-:W-:-:S02]  /*13ef0*/  LOP3.LUT R7, R4, 0xff, RZ, 0xc0, !PT ;  /* 0x000000ff04077812 */ /* 0x000fc400078ec0ff */
[----:B------:R-:W-:Y:S02]  /*13f00*/  @!P4 PRMT R174, R56, 0x5410, RZ ;  /* 0x0000541038aec816 */ /* 0x000fe400000000ff */
[----:B------:R-:W-:Y:S02]  /*13f10*/  ISETP.LE.U32.AND P4, PT, R7, UR13, PT ;  /* 0x0000000d07007c0c */ /* 0x000fe4000bf83070 */
[----:B-1----:R-:W-:Y:S01]  /*13f20*/  F2FP.BF16.F32.PACK_AB R7, R233, R6 ;  /* 0x00000006e907723e */ /* 0x002fe200000010ff */
[----:B------:R-:W-:Y:S02]  /*13f30*/  @!P6 HFMA2.BF16_V2 R57, -RZ.H0_H0, RZ.H0_H0, -R137.H0_H0 ;  /* 0x200000ffff39e231 */ /* 0x000fe40000340989 */
[----:B------:R-:W-:Y:S01]  /*13f40*/  IMAD.MOV.U32 R54, RZ, RZ, R92 ;  /* 0x000000ffff367224 */ /* 0x000fe200078e005c */
        /* <DEDUP_REMOVED lines=12> */
[----:B------:R-:W-:Y:S02]  /*14010*/  SHF.R.U32.HI R7, RZ, 0x18, R2 ;  /* 0x00000018ff077819 */ /* 0x000fe40000011602 */
        /* <DEDUP_REMOVED lines=15> */
[--C-:B------:R-:W-:Y:S01]  /*14110*/  SHF.R.U32.HI R2, RZ, 0x18, R5.reuse ;  /* 0x00000018ff027819 */ /* 0x100fe20000011605 */
[----:B------:R-:W-:Y:S01]  /*14120*/  @!P4 HFMA2.BF16_V2 R59, -RZ.H0_H0, RZ.H0_H0, -R135.H0_H0 ;  /* 0x200000ffff3bc231 */ /* 0x000fe20000340987 */
[----:B------:R-:W-:Y:S02]  /*14130*/  PRMT R50, R133, 0x5410, R132 ;  /* 0x0000541085327816 */ /* 0x000fe40000000084 */
[----:B------:R-:W-:Y:S02]  /*14140*/  @!P6 PRMT R133, R61, 0x5410, RZ ;  /* 0x000054103d85e816 */ /* 0x000fe400000000ff */
[----:B------:R-:W-:Y:S02]  /*14150*/  ISETP.LE.U32.AND P6, PT, R2, UR13, PT ;  /* 0x0000000d02007c0c */ /* 0x000fe4000bfc3070 */
[----:B------:R-:W-:Y:S01]  /*14160*/  SHF.R.U32.HI R2, RZ, 0x10, R5 ;  /* 0x00000010ff027819 */ /* 0x000fe20000011605 */
[----:B------:R-:W-:Y:S01]  /*14170*/  @!P5 HFMA2.BF16_V2 R62, -RZ.H0_H0, RZ.H0_H0, -R132.H0_H0 ;  /* 0x200000ffff3ed231 */ /* 0x000fe20000340984 */
[----:B------:R-:W-:-:S02]  /*14180*/  @!P4 PRMT R135, R59, 0x5410, RZ ;  /* 0x000054103b87c816 */ /* 0x000fc400000000ff */
[----:B------:R-:W-:Y:S02]  /*14190*/  ISETP.LE.U32.AND P4, PT, R3, UR13, PT ;  /* 0x0000000d03007c0c */ /* 0x000fe4000bf83070 */
[----:B------:R-:W-:Y:S02]  /*141a0*/  LOP3.LUT R2, R2, 0xff, RZ, 0xc0, !PT ;  /* 0x000000ff02027812 */ /* 0x000fe400078ec0ff */
[----:B------:R-:W-:Y:S02]  /*141b0*/  @!P5 PRMT R132, R62, 0x5410, RZ ;  /* 0x000054103e84d816 */ /* 0x000fe400000000ff */
[----:B------:R-:W-:Y:S02]  /*141c0*/  ISETP.LE.U32.AND P5, PT, R2, UR13, PT ;  /* 0x0000000d02007c0c */ /* 0x000fe4000bfa3070 */
[----:B------:R-:W-:-:S04]  /*141d0*/  F2FP.BF16.F32.PACK_AB R2, R214, R213 ;  /* 0x000000d5d602723e */ /* 0x000fc800000010ff */
[C---:B------:R-:W-:Y:S01]  /*141e0*/  PRMT R35, R2.reuse, 0x7632, R35 ;  /* 0x0000763202237816 */ /* 0x040fe20000000023 */
[----:B------:R-:W-:Y:S01]  /*141f0*/  @!P4 HFMA2.BF16_V2 R63, -RZ.H0_H0, RZ.H0_H0, -R2.H0_H0 ;  /* 0x200000ffff3fc231 */ /* 0x000fe20000340902 */
[C---:B------:R-:W-:Y:S02]  /*14200*/  @P4 PRMT R211, R2.reuse, 0x7610, R211 ;  /* 0x0000761002d34816 */ /* 0x040fe400000000d3 */
[----:B------:R-:W-:Y:S02]  /*14210*/  PRMT R49, R2, 0x5410, R35 ;  /* 0x0000541002317816 */ /* 0x000fe40000000023 */
[----:B------:R-:W-:Y:S01]  /*14220*/  LOP3.LUT R2, R45, UR4, R54, 0x96, !PT ;  /* 0x000000042d027c12 */ /* 0x000fe2000f8e9636 */
[----:B------:R-:W-:Y:S02]  /*14230*/  IMAD.MOV.U32 R45, RZ, RZ, R247 ;  /* 0x000000ffff2d7224 */ /* 0x000fe400078e00f7 */
[----:B------:R-:W3:Y:S01]  /*14240*/  LDL R247, [R1+0xbc] ;  /* 0x0000bc0001f77983 */ /* 0x000ee20000100800 */
[----:B------:R-:W-:-:S03]  /*14250*/  IMAD.MOV.U32 R57, RZ, RZ, R197 ;  /* 0x000000ffff397224 */ /* 0x000fc600078e00c5 */
[----:B------:R-:W4:Y:S04]  /*14260*/  LDL.LU R56, [R1+0x10] ;  /* 0x0000100001387983 */ /* 0x000f280000300800 */
[----:B------:R-:W4:Y:S01]  /*14270*/  LDL.LU R197, [R1+0x138] ;  /* 0x0001380001c57983 */ /* 0x000f220000300800 */
[----:B------:R-:W-:Y:S01]  /*14280*/  IMAD.MOV.U32 R65, RZ, RZ, R73 ;  /* 0x000000ffff417224 */ /* 0x000fe200078e0049 */
[----:B------:R-:W1:Y:S01]  /*14290*/  MUFU.EX2 R3, R144 ;  /* 0x0000009000037308 */ /* 0x000e620000000800 */
[----:B------:R-:W-:Y:S02]  /*142a0*/  IMAD.MOV.U32 R73, RZ, RZ, R245 ;  /* 0x000000ffff497224 */ /* 0x000fe400078e00f5 */
[----:B------:R-:W-:-:S05]  /*142b0*/  IMAD.MOV.U32 R245, RZ, RZ, R187 ;  /* 0x000000fffff57224 */ /* 0x000fca00078e00bb */
[----:B------:R-:W1:Y:S01]  /*142c0*/  MUFU.EX2 R187, R145 ;  /* 0x0000009100bb7308 */ /* 0x000e620000000800 */
[----:B------:R-:W-:Y:S01]  /*142d0*/  IMAD.MOV.U32 R44, RZ, RZ, R234 ;  /* 0x000000ffff2c7224 */ /* 0x000fe200078e00ea */
[--C-:B------:R-:W-:Y:S02]  /*142e0*/  SHF.R.U32.HI R5, RZ, 0x18, R4.reuse ;  /* 0x00000018ff057819 */ /* 0x100fe40000011604 */
[----:B------:R-:W-:Y:S01]  /*142f0*/  SHF.R.U32.HI R4, RZ, 0x10, R4 ;  /* 0x00000010ff047819 */ /* 0x000fe20000011604 */
[----:B------:R-:W-:Y:S02]  /*14300*/  IMAD.MOV.U32 R72, RZ, RZ, R131 ;  /* 0x000000ffff487224 */ /* 0x000fe400078e0083 */
[----:B------:R-:W-:Y:S02]  /*14310*/  @!P1 HFMA2.BF16_V2 R66, -RZ.H0_H0, RZ.H0_H0, -R35.H0_H0 ;  /* 0x200000ffff429231 */ /* 0x000fe40000340923 */
[----:B------:R-:W-:Y:S01]  /*14320*/  IMAD.MOV.U32 R131, RZ, RZ, R248 ;  /* 0x000000ffff837224 */ /* 0x000fe200078e00f8 */
[----:B------:R-:W-:Y:S01]  /*14330*/  LOP3.LUT R4, R4, 0xff, RZ, 0xc0, !PT ;  /* 0x000000ff04047812 */ /* 0x000fe200078ec0ff */
[----:B------:R-:W-:-:S04]  /*14340*/  IMAD.WIDE.U32 R234, R2, -0x326172a9, RZ ;  /* 0xcd9e8d5702ea7825 */ /* 0x000fc800078e00ff */
[----:B-1----:R-:W-:Y:S01]  /*14350*/  FADD.FTZ R248, R3, R68 ;  /* 0x0000004403f87221 */ /* 0x002fe20000010000 */
[----:B------:R-:W-:Y:S01]  /*14360*/  LOP3.LUT R2, R23, UR36, R44, 0x96, !PT ;  /* 0x0000002417027c12 */ /* 0x000fe2000f8e962c */
[----:B------:R-:W-:Y:S01]  /*14370*/  FADD.FTZ R11, R27, R11 ;  /* 0x0000000b1b0b7221 */ /* 0x000fe20000010000 */
[----:B------:R-:W-:Y:S01]  /*14380*/  @!P4 PRMT R211, R63, 0x5410, RZ ;  /* 0x000054103fd3c816 */ /* 0x000fe200000000ff */
[----:B------:R-:W-:Y:S01]  /*14390*/  IMAD.MOV.U32 R246, RZ, RZ, R76 ;  /* 0x000000fffff67224 */ /* 0x000fe200078e004c */
[----:B------:R-:W-:Y:S02]  /*143a0*/  @!P1 PRMT R35, R66, 0x5410, RZ ;  /* 0x0000541042239816 */ /* 0x000fe400000000ff */
[----:B------:R-:W-:Y:S01]  /*143b0*/  F2FP.BF16.F32.PACK_AB R3, R187, R3 ;  /* 0x00000003bb03723e */ /* 0x000fe200000010ff */
[----:B------:R-:W-:Y:S01]  /*143c0*/  IMAD.MOV.U32 R76, RZ, RZ, R53 ;  /* 0x000000ffff4c7224 */ /* 0x000fe200078e0035 */
[----:B------:R-:W-:Y:S02]  /*143d0*/  ISETP.LE.U32.AND P4, PT, R5, UR13, PT ;  /* 0x0000000d05007c0c */ /* 0x000fe4000bf83070 */
[----:B------:R-:W-:Y:S01]  /*143e0*/  ISETP.LE.U32.AND P1, PT, R4, UR13, PT ;  /* 0x0000000d04007c0c */ /* 0x000fe2000bf23070 */
[----:B------:R-:W-:Y:S01]  /*143f0*/  IMAD.WIDE.U32 R4, R2, -0x326172a9, RZ ;  /* 0xcd9e8d5702047825 */ /* 0x000fe200078e00ff */
[----:B------:R-:W-:-:S02]  /*14400*/  PRMT R34, R3, 0x7610, R34 ;  /* 0x0000761003227816 */ /* 0x000fc40000000022 */
[----:B------:R-:W-:Y:S01]  /*14410*/  PRMT R27, R3, 0x7632, R27 ;  /* 0x00007632031b7816 */ /* 0x000fe2000000001b */
[----:B------:R-:W-:Y:S01]  /*14420*/  IMAD.MOV.U32 R53, RZ, RZ, R95 ;  /* 0x000000ffff357224 */ /* 0x000fe200078e005f */
[----:B------:R-:W-:Y:S01]  /*14430*/  LOP3.LUT R3, R235, UR37, R152, 0x96, !PT ;  /* 0x00000025eb037c12 */ /* 0x000fe2000f8e9698 */
[----:B------:R-:W-:Y:S02]  /*14440*/  IMAD.MOV.U32 R95, RZ, RZ, R75 ;  /* 0x000000ffff5f7224 */ /* 0x000fe400078e004b */
[----:B------:R-:W-:Y:S01]  /*14450*/  IMAD.MOV.U32 R75, RZ, RZ, R74 ;  /* 0x000000ffff4b7224 */ /* 0x000fe200078e004a */
[----:B------:R-:W-:Y:S01]  /*14460*/  LOP3.LUT R2, R5, UR35, R234, 0x96, !PT ;  /* 0x0000002305027c12 */ /* 0x000fe2000f8e96ea */
[----:B------:R-:W-:Y:S02]  /*14470*/  IMAD.MOV.U32 R74, RZ, RZ, R252 ;  /* 0x000000ffff4a7224 */ /* 0x000fe400078e00fc */
[----:B------:R-:W-:Y:S01]  /*14480*/  FADD.FTZ R252, R6, R81 ;  /* 0x0000005106fc7221 */ /* 0x000fe20000010000 */
[----:B------:R-:W-:-:S04]  /*14490*/  IMAD.WIDE.U32 R6, R3, -0x2daee0ad, RZ ;  /* 0xd2511f5303067825 */ /* 0x000fc800078e00ff */
[----:B------:R-:W-:Y:S01]  /*144a0*/  IMAD.WIDE.U32 R2, R2, -0x2daee0ad, RZ ;  /* 0xd2511f5302027825 */ /* 0x000fe200078e00ff */
[----:B------:R-:W-:-:S04]  /*144b0*/  LOP3.LUT R7, R7, UR34, R22, 0x96, !PT ;  /* 0x0000002207077c12 */ /* 0x000fc8000f8e9616 */
[----:B------:R-:W-:Y:S01]  /*144c0*/  LOP3.LUT R5, R3, UR32, R6, 0x96, !PT ;  /* 0x0000002003057c12 */ /* 0x000fe2000f8e9606 */
[----:B------:R-:W-:-:S04]  /*144d0*/  IMAD.WIDE.U32 R6, R7, -0x326172a9, RZ ;  /* 0xcd9e8d5707067825 */ /* 0x000fc800078e00ff */
[----:B------:R-:W-:Y:S01]  /*144e0*/  FADD.FTZ R9, R14, R11 ;  /* 0x0000000b0e097221 */ /* 0x000fe20000010000 */
[----:B------:R-:W-:Y:S01]  /*144f0*/  FADD.FTZ R8, R15, R10 ;  /* 0x0000000a0f087221 */ /* 0x000fe20000010000 */
[----:B------:R-:W-:Y:S01]  /*14500*/  LOP3.LUT R3, R7, UR33, R4, 0x96, !PT ;  /* 0x0000002107037c12 */ /* 0x000fe2000f8e9604 */
[----:B------:R-:W-:Y:S02]  /*14510*/  IMAD.MOV.U32 R112, RZ, RZ, R77 ;  /* 0x000000ffff707224 */ /* 0x000fe400078e004d */
[----:B------:R-:W-:Y:S02]  /*14520*/  IMAD.MOV.U32 R84, RZ, RZ, R64 ;  /* 0x000000ffff547224 */ /* 0x000fe400078e0040 */
[----:B------:R-:W-:Y:S01]  /*14530*/  FADD.FTZ R64, R16, R9 ;  /* 0x0000000910407221 */ /* 0x000fe20000010000 */
[----:B------:R-:W-:Y:S02]  /*14540*/  IMAD.MOV.U32 R77, RZ, RZ, R249 ;  /* 0x000000ffff4d7224 */ /* 0x000fe400078e00f9 */
[----:B------:R-:W-:Y:S01]  /*14550*/  FADD.FTZ R249, R17, R8 ;  /* 0x0000000811f97221 */ /* 0x000fe20000010000 */
[----:B------:R-:W-:-:S05]  /*14560*/  IMAD.WIDE.U32 R8, R3, -0x2daee0ad, RZ ;  /* 0xd2511f5303087825 */ /* 0x000fca00078e00ff */
[----:B------:R-:W-:Y:S01]  /*14570*/  LOP3.LUT R2, R9, UR30, R2, 0x96, !PT ;  /* 0x0000001e09027c12 */ /* 0x000fe2000f8e9602 */
[----:B------:R-:W-:-:S04]  /*14580*/  IMAD.WIDE.U32 R4, R5, -0x326172a9, RZ ;  /* 0xcd9e8d5705047825 */ /* 0x000fc800078e00ff */
[----:B------:R-:W-:Y:S01]  /*14590*/  IMAD.WIDE.U32 R2, R2, -0x326172a9, RZ ;  /* 0xcd9e8d5702027825 */ /* 0x000fe200078e00ff */
[----:B------:R-:W-:Y:S02]  /*145a0*/  LOP3.LUT R9, R5, UR31, R6, 0x96, !PT ;  /* 0x0000001f05097c12 */ /* 0x000fe4000f8e9606 */
[----:B------:R-:W-:Y:S02]  /*145b0*/  SHF.R.U32.HI R6, RZ, 0x10, R2 ;  /* 0x00000010ff067819 */ /* 0x000fe40000011602 */
[----:B------:R-:W-:Y:S02]  /*145c0*/  LOP3.LUT R4, R3, UR23, R4, 0x96, !PT ;  /* 0x0000001703047c12 */ /* 0x000fe4000f8e9604 */
[C---:B------:R-:W-:Y:S02]  /*145d0*/  LOP3.LUT R3, R2.reuse, 0xffff, RZ, 0xc0, !PT ;  /* 0x0000ffff02037812 */ /* 0x040fe400078ec0ff */
[----:B------:R-:W-:Y:S02]  /*145e0*/  LOP3.LUT R7, R2, 0xff, RZ, 0xc0, !PT ;  /* 0x000000ff02077812 */ /* 0x000fe400078ec0ff */
[----:B------:R-:W-:-:S02]  /*145f0*/  SHF.R.U32.HI R5, RZ, 0x18, R2 ;  /* 0x00000018ff057819 */ /* 0x000fc40000011602 */
[----:B------:R-:W-:Y:S02]  /*14600*/  LOP3.LUT R2, R6, 0xff, RZ, 0xc0, !PT ;  /* 0x000000ff06027812 */ /* 0x000fe400078ec0ff */
[----:B------:R-:W-:Y:S02]  /*14610*/  SHF.R.U32.HI R3, RZ, 0x8, R3 ;  /* 0x00000008ff037819 */ /* 0x000fe40000011603 */
[----:B------:R-:W-:Y:S02]  /*14620*/  PRMT R15, R2, 0x5410, R5 ;  /* 0x00005410020f7816 */ /* 0x000fe40000000005 */
[----:B------:R-:W-:Y:S02]  /*14630*/  LOP3.LUT R2, R4, 0xffff, RZ, 0xc0, !PT ;  /* 0x0000ffff04027812 */ /* 0x000fe400078ec0ff */
[----:B------:R-:W-:Y:S02]  /*14640*/  PRMT R16, R7, 0x5410, R3 ;  /* 0x0000541007107816 */ /* 0x000fe40000000003 */
[----:B------:R-:W-:-:S02]  /*14650*/  SHF.R.U32.HI R3, RZ, 0x8, R2 ;  /* 0x00000008ff037819 */ /* 0x000fc40000011602 */
[----:B------:R-:W-:Y:S02]  /*14660*/  LOP3.LUT R2, R4, 0xff, RZ, 0xc0, !PT ;  /* 0x000000ff04027812 */ /* 0x000fe400078ec0ff */
[--C-:B------:R-:W-:Y:S02]  /*14670*/  SHF.R.U32.HI R5, RZ, 0x10, R4.reuse ;  /* 0x00000010ff057819 */ /* 0x100fe40000011604 */
[----:B------:R-:W-:Y:S01]  /*14680*/  PRMT R14, R2, 0x5410, R3 ;  /* 0x00005410020e7816 */ /* 0x000fe20000000003 */
[----:B------:R-:W-:Y:S01]  /*14690*/  IMAD.WIDE.U32 R2, R9, -0x2daee0ad, RZ ;  /* 0xd2511f5309027825 */ /* 0x000fe200078e00ff */
[----:B------:R-:W-:Y:S02]  /*146a0*/  SHF.R.U32.HI R6, RZ, 0x18, R4 ;  /* 0x00000018ff067819 */ /* 0x000fe40000011604 */
[----:B------:R-:W-:Y:S02]  /*146b0*/  LOP3.LUT R5, R5, 0xff, RZ, 0xc0, !PT ;  /* 0x000000ff05057812 */ /* 0x000fe400078ec0ff */
[----:B------:R-:W-:-:S02]  /*146c0*/  LOP3.LUT R4, R3, UR26, R8, 0x96, !PT ;  /* 0x0000001a03047c12 */ /* 0x000fc4000f8e9608 */
[----:B------:R-:W-:Y:S02]  /*146d0*/  PRMT R7, R5, 0x5410, R6 ;  /* 0x0000541005077816 */ /* 0x000fe40000000006 */
[C---:B------:R-:W-:Y:S01]  /*146e0*/  LOP3.LUT R5, R4.reuse, 0xffff, RZ, 0xc0, !PT ;  /* 0x0000ffff04057812 */ /* 0x040fe200078ec0ff */
[----:B------:R-:W-:Y:S03]  /*146f0*/  STG.E.U16 desc[UR24][R20.64+-0xc0], R26 ;  /* 0xffff401a14007986 */ /* 0x000fe6000c101518 */
[----:B------:R-:W-:Y:S01]  /*14700*/  SHF.R.U32.HI R6, RZ, 0x8, R5 ;  /* 0x00000008ff067819 */ /* 0x000fe20000011605 */
[----:B------:R-:W-:Y:S01]  /*14710*/  STG.E.U16 desc[UR24][R20.64+-0xbe], R25 ;  /* 0xffff421914007986 */ /* 0x000fe2000c101518 */
[----:B------:R-:W-:-:S03]  /*14720*/  LOP3.LUT R5, R4, 0xff, RZ, 0xc0, !PT ;  /* 0x000000ff04057812 */ /* 0x000fc600078ec0ff */
[----:B------:R-:W-:Y:S04]  /*14730*/  STG.E.U16 desc[UR24][R32.64+-0xc0], R24 ;  /* 0xffff401820007986 */ /* 0x000fe8000c101518 */
[----:B------:R-:W-:Y:S04]  /*14740*/  STG.E.U16 desc[UR24][R32.64+-0xbe], R19 ;  /* 0xffff421320007986 */ /* 0x000fe8000c101518 */
[----:B------:R1:W-:Y:S01]  /*14750*/  STG.E.U16 desc[UR24][R30.64+-0xc0], R12 ;  /* 0xffff400c1e007986 */ /* 0x0003e2000c101518 */
[----:B------:R-:W-:Y:S02]  /*14760*/  LOP3.LUT R3, R2, 0xffff, RZ, 0xc0, !PT ;  /* 0x0000ffff02037812 */ /* 0x000fe400078ec0ff */
[----:B------:R-:W-:-:S02]  /*14770*/  PRMT R10, R141, 0x7632, R10 ;  /* 0x000076328d0a7816 */ /* 0x000fc4000000000a */
[----:B------:R-:W-:-:S03]  /*14780*/  PRMT R11, R141, 0x7610, R11 ;  /* 0x000076108d0b7816 */ /* 0x000fc6000000000b */
[----:B------:R-:W-:Y:S01]  /*14790*/  @!P6 HFMA2.BF16_V2 R71, -RZ.H0_H0, RZ.H0_H0, -R10.H0_H0 ;  /* 0x200000ffff47e231 */ /* 0x000fe2000034090a */
[----:B-1----:R-:W-:Y:S02]  /*147a0*/  PRMT R12, R5, 0x5410, R6 ;  /* 0x00005410050c7816 */ /* 0x002fe40000000006 */
[--C-:B------:R-:W-:Y:S02]  /*147b0*/  SHF.R.U32.HI R6, RZ, 0x10, R4.reuse ;  /* 0x00000010ff067819 */ /* 0x100fe40000011604 */
[----:B------:R-:W-:Y:S02]  /*147c0*/  SHF.R.U32.HI R5, RZ, 0x18, R4 ;  /* 0x00000018ff057819 */ /* 0x000fe40000011604 */
[----:B------:R-:W-:-:S04]  /*147d0*/  LOP3.LUT R4, R6, 0xff, RZ, 0xc0, !PT ;  /* 0x000000ff06047812 */ /* 0x000fc800078ec0ff */
[----:B------:R-:W-:Y:S02]  /*147e0*/  PRMT R6, R4, 0x5410, R5 ;  /* 0x0000541004067816 */ /* 0x000fe40000000005 */
[----:B------:R-:W-:Y:S02]  /*147f0*/  SHF.R.U32.HI R4, RZ, 0x8, R3 ;  /* 0x00000008ff047819 */ /* 0x000fe40000011603 */
[----:B------:R-:W-:-:S04]  /*14800*/  LOP3.LUT R3, R2, 0xff, RZ, 0xc0, !PT ;  /* 0x000000ff02037812 */ /* 0x000fc800078ec0ff */
[----:B------:R-:W-:Y:S02]  /*14810*/  PRMT R5, R3, 0x5410, R4 ;  /* 0x0000541003057816 */ /* 0x000fe40000000004 */
[--C-:B------:R-:W-:Y:S02]  /*14820*/  SHF.R.U32.HI R4, RZ, 0x10, R2.reuse ;  /* 0x00000010ff047819 */ /* 0x100fe40000011602 */
[----:B------:R-:W-:Y:S02]  /*14830*/  SHF.R.U32.HI R3, RZ, 0x18, R2 ;  /* 0x00000018ff037819 */ /* 0x000fe40000011602 */
[----:B------:R-:W-:Y:S02]  /*14840*/  LOP3.LUT R2, R4, 0xff, RZ, 0xc0, !PT ;  /* 0x000000ff04027812 */ /* 0x000fe400078ec0ff */
[----:B------:R-:W-:Y:S01]  /*14850*/  PRMT R37, R11, 0x5410, R10 ;  /* 0x000054100b257816 */ /* 0x000fe2000000000a */
[----:B------:R-:W-:Y:S01]  /*14860*/  @!P5 HFMA2.BF16_V2 R67, -RZ.H0_H0, RZ.H0_H0, -R11.H0_H0 ;  /* 0x200000ffff43d231 */ /* 0x000fe2000034090b */
[----:B------:R-:W-:-:S02]  /*14870*/  @!P6 PRMT R10, R71, 0x5410, RZ ;  /* 0x00005410470ae816 */ /* 0x000fc400000000ff */
[----:B------:R-:W-:Y:S02]  /*14880*/  PRMT R17, R2, 0x5410, R3 ;  /* 0x0000541002117816 */ /* 0x000fe40000000003 */
[----:B------:R-:W-:Y:S01]  /*14890*/  HSET2.LE.AND R2, R16, R0, PT ;  /* 0x0000000010027233 */ /* 0x000fe20003803000 */
[----:B------:R-:W-:Y:S01]  /*148a0*/  STG.E.U16 desc[UR24][R30.64+-0xbe], R13 ;  /* 0xffff420d1e007986 */ /* 0x000fe2000c101518 */
[----:B------:R-:W-:-:S03]  /*148b0*/  @!P5 PRMT R11, R67, 0x5410, RZ ;  /* 0x00005410430bd816 */ /* 0x000fc600000000ff */
[----:B------:R1:W-:Y:S04]  /*148c0*/  STG.E.U16 desc[UR24][R28.64+-0xbe], R10 ;  /* 0xffff420a1c007986 */ /* 0x0003e8000c101518 */
[----:B------:R2:W-:Y:S01]  /*148d0*/  STG.E.U16 desc[UR24][R28.64+-0xc0], R11 ;  /* 0xffff400b1c007986 */ /* 0x0005e2000c101518 */
[----:B------:R-:W-:Y:S02]  /*148e0*/  IMAD.MOV.U32 R44, RZ, RZ, R84 ;  /* 0x000000ffff2c7224 */ /* 0x000fe400078e0054 */
[----:B------:R-:W-:Y:S02]  /*148f0*/  IMAD.MOV.U32 R84, RZ, RZ, R130 ;  /* 0x000000ffff547224 */ /* 0x000fe400078e0082 */
[----:B------:R-:W-:Y:S01]  /*14900*/  IMAD.MOV.U32 R85, RZ, RZ, R246 ;  /* 0x000000ffff557224 */ /* 0x000fe200078e00f6 */
[----:B-1----:R-:W-:-:S02]  /*14910*/  LOP3.LUT R10, R2, R52, RZ, 0xc0, !PT ;  /* 0x00000034020a7212 */ /* 0x002fc400078ec0ff */
[----:B------:R-:W-:-:S05]  /*14920*/  HSET2.LE.AND R2, R15, R0, PT ;  /* 0x000000000f027233 */ /* 0x000fca0003803000 */
[----:B--2---:R-:W-:Y:S02]  /*14930*/  LOP3.LUT R11, R2, R46, RZ, 0xc0, !PT ;  /* 0x0000002e020b7212 */ /* 0x004fe400078ec0ff */
[----:B------:R-:W-:-:S05]  /*14940*/  HSET2.LE.AND R2, R5, R0, PT ;  /* 0x0000000005027233 */ /* 0x000fca0003803000 */
[----:B------:R-:W-:Y:S01]  /*14950*/  LOP3.LUT R130, R2, R36, RZ, 0xc0, !PT ;  /* 0x0000002402827212 */ /* 0x000fe200078ec0ff */
[----:B------:R-:W-:Y:S01]  /*14960*/  IMAD.MOV.U32 R47, RZ, RZ, R245 ;  /* 0x000000ffff2f7224 */ /* 0x000fe200078e00f5 */
[--C-:B------:R-:W-:Y:S01]  /*14970*/  HSET2.LE.AND R3, R14, R0.reuse, PT ;  /* 0x000000000e037233 */ /* 0x100fe20003803000 */
[----:B------:R-:W-:Y:S01]  /*14980*/  IMAD.MOV.U32 R245, RZ, RZ, R250 ;  /* 0x000000fffff57224 */ /* 0x000fe200078e00fa */
[----:B------:R-:W-:-:S03]  /*14990*/  HSET2.LE.AND R4, R7, R0, PT ;  /* 0x0000000007047233 */ /* 0x000fc60003803000 */
[----:B------:R-:W-:Y:S02]  /*149a0*/  LOP3.LUT R8, R3, R148, RZ, 0xc0, !PT ;  /* 0x0000009403087212 */ /* 0x000fe400078ec0ff */
[--C-:B------:R-:W-:Y:S01]  /*149b0*/  HSET2.LE.AND R3, R6, R0.reuse, PT ;  /* 0x0000000006037233 */ /* 0x100fe20003803000 */
[----:B------:R-:W-:Y:S01]  /*149c0*/  IMAD.MOV.U32 R113, RZ, RZ, R47 ;  /* 0x000000ffff717224 */ /* 0x000fe200078e002f */
[----:B------:R-:W-:Y:S01]  /*149d0*/  LOP3.LUT R9, R4, R100, RZ, 0xc0, !PT ;  /* 0x0000006404097212 */ /* 0x000fe200078ec0ff */
[----:B------:R-:W-:Y:S01]  /*149e0*/  IMAD.MOV.U32 R47, RZ, RZ, R244 ;  /* 0x000000ffff2f7224 */ /* 0x000fe200078e00f4 */
[----:B------:R-:W-:Y:S01]  /*149f0*/  HSET2.LE.AND R4, R12, R0, PT ;  /* 0x000000000c047233 */ /* 0x000fe20003803000 */
[----:B------:R-:W-:Y:S01]  /*14a00*/  IMAD.MOV.U32 R116, RZ, RZ, R245 ;  /* 0x000000ffff747224 */ /* 0x000fe200078e00f5 */
[----:B------:R-:W-:-:S03]  /*14a10*/  LOP3.LUT R129, R3, R42, RZ, 0xc0, !PT ;  /* 0x0000002a03817212 */ /* 0x000fc600078ec0ff */
[----:B------:R-:W-:Y:S01]  /*14a20*/  LOP3.LUT R128, R4, R43, RZ, 0xc0, !PT ;  /* 0x0000002b04807212 */ /* 0x000fe200078ec0ff */
[----:B---3--:R-:W-:-:S04]  /*14a30*/  VIADD R2, R247, 0x4 ;  /* 0x00000004f7027836 */ /* 0x008fc80000000000 */
[----:B------:R-:W-:-:S05]  /*14a40*/  IMAD.WIDE.U32 R246, R2, -0x326172a9, RZ ;  /* 0xcd9e8d5702f67825 */ /* 0x000fca00078e00ff */
[----:B------:R-:W-:Y:S01]  /*14a50*/  LOP3.LUT R2, R247, R80, RZ, 0x3c, !PT ;  /* 0x00000050f7027212 */ /* 0x000fe200078e3cff */
[----:B------:R-:W-:Y:S02]  /*14a60*/  IMAD.MOV.U32 R80, RZ, RZ, R65 ;  /* 0x000000ffff507224 */ /* 0x000fe400078e0041 */
[----:B------:R-:W-:Y:S02]  /*14a70*/  IMAD.MOV.U32 R65, RZ, RZ, R131 ;  /* 0x000000ffff417224 */ /* 0x000fe400078e0083 */
[----:B------:R-:W-:Y:S02]  /*14a80*/  IMAD.MOV.U32 R131, RZ, RZ, R251 ;  /* 0x000000ffff837224 */ /* 0x000fe400078e00fb */
[----:B------:R-:W-:-:S05]  /*14a90*/  IMAD.WIDE.U32 R250, R2, -0x2daee0ad, RZ ;  /* 0xd2511f5302fa7825 */ /* 0x000fca00078e00ff */
[----:B------:R-:W-:Y:S02]  /*14aa0*/  LOP3.LUT R2, R251, UR4, R54, 0x96, !PT ;  /* 0x00000004fb027c12 */ /* 0x000fe4000f8e9636 */
[----:B------:R-:W-:-:S03]  /*14ab0*/  LOP3.LUT R3, R153, UR38, R246, 0x96, !PT ;  /* 0x0000002699037c12 */ /* 0x000fc6000f8e96f6 */
[----:B------:R-:W-:-:S04]  /*14ac0*/  IMAD.WIDE.U32 R244, R2, -0x326172a9, RZ ;  /* 0xcd9e8d5702f47825 */ /* 0x000fc800078e00ff */
[----:B------:R-:W-:Y:S01]  /*14ad0*/  IMAD.WIDE.U32 R4, R3, -0x2daee0ad, RZ ;  /* 0xd2511f5303047825 */ /* 0x000fe200078e00ff */
[----:B------:R-:W-:-:S04]  /*14ae0*/  LOP3.LUT R2, R245, UR37, R152, 0x96, !PT ;  /* 0x00000025f5027c12 */ /* 0x000fc8000f8e9698 */
[----:B------:R-:W-:Y:S01]  /*14af0*/  LOP3.LUT R3, R5, UR36, R250, 0x96, !PT ;  /* 0x0000002405037c12 */ /* 0x000fe2000f8e96fa */
[----:B------:R-:W-:-:S05]  /*14b00*/  IMAD.WIDE.U32 R12, R2, -0x2daee0ad, RZ ;  /* 0xd2511f53020c7825 */ /* 0x000fca00078e00ff */
[----:B------:R-:W-:Y:S01]  /*14b10*/  LOP3.LUT R2, R13, UR34, R4, 0x96, !PT ;  /* 0x000000220d027c12 */ /* 0x000fe2000f8e9604 */
[----:B------:R-:W-:-:S04]  /*14b20*/  IMAD.WIDE.U32 R4, R3, -0x326172a9, RZ ;  /* 0xcd9e8d5703047825 */ /* 0x000fc800078e00ff */
[----:B------:R-:W-:Y:S01]  /*14b30*/  IMAD.WIDE.U32 R6, R2, -0x326172a9, RZ ;  /* 0xcd9e8d5702067825 */ /* 0x000fe200078e00ff */
[----:B------:R-:W-:-:S04]  /*14b40*/  LOP3.LUT R2, R5, UR35, R244, 0x96, !PT ;  /* 0x0000002305027c12 */ /* 0x000fc8000f8e96f4 */
[----:B------:R-:W-:Y:S01]  /*14b50*/  LOP3.LUT R3, R7, UR33, R4, 0x96, !PT ;  /* 0x0000002107037c12 */ /* 0x000fe2000f8e9604 */
[----:B------:R-:W-:-:S05]  /*14b60*/  IMAD.WIDE.U32 R4, R2, -0x2daee0ad, RZ ;  /* 0xd2511f5302047825 */ /* 0x000fca00078e00ff */
[----:B------:R-:W-:Y:S02]  /*14b70*/  LOP3.LUT R5, R5, UR32, R12, 0x96, !PT ;  /* 0x0000002005057c12 */ /* 0x000fe4000f8e960c */
[----:B----4-:R-:W1:Y:S01]  /*14b80*/  LDSM.16.MT88.4 R12, [R197+0xa000] ;  /* 0x00a00000c50c783b */ /* 0x010e620000004200 */
[----:B------:R-:W-:Y:S01]  /*14b90*/  IMAD.MOV.U32 R58, RZ, RZ, R154 ;  /* 0x000000ffff3a7224 */ /* 0x000fe200078e009a */
[----:B------:R-:W-:-:S07]  /*14ba0*/  MOV R59, R155 ;  /* 0x0000009b003b7202 */ /* 0x000fce0000000f00 */
[----:B-1----:R-:W-:Y:S07]  /*14bb0*/  HMMA.16816.F32.BF16 R152, R8, R12, R56 ;  /* 0x0000000c0898723c */ /* 0x002fee0000041838 */
[----:B------:R-:W-:Y:S02]  /*14bc0*/  IMAD.MOV.U32 R58, RZ, RZ, R44 ;  /* 0x000000ffff3a7224 */ /* 0x000fe400078e002c */
[----:B------:R-:W-:Y:S02]  /*14bd0*/  IMAD.MOV.U32 R57, RZ, RZ, R45 ;  /* 0x000000ffff397224 */ /* 0x000fe400078e002d */
[----:B------:R-:W-:-:S02]  /*14be0*/  IMAD.MOV.U32 R44, RZ, RZ, R139 ;  /* 0x000000ffff2c7224 */ /* 0x000fc400078e008b */
[----:B------:R1:W5:Y:S01]  /*14bf0*/  LDL.LU R139, [R1+0x134] ;  /* 0x00013400018b7983 */ /* 0x0003620000300800 */
[----:B------:R-:W-:-:S03]  /*14c00*/  IMAD.MOV.U32 R45, RZ, RZ, R199 ;  /* 0x000000ffff2d7224 */ /* 0x000fc600078e00c7 */
[----:B------:R-:W2:Y:S01]  /*14c10*/  LDL.LU R199, [R1+0x130] ;  /* 0x0001300001c77983 */ /* 0x000ea20000300800 */
[----:B------:R-:W-:Y:S01]  /*14c20*/  IMAD.WIDE.U32 R24, R3, -0x2daee0ad, RZ ;  /* 0xd2511f5303187825 */ /* 0x000fe200078e00ff */
[----:B------:R-:W-:-:S04]  /*14c30*/  HSET2.LE.AND R2, R17, R0, PT ;  /* 0x0000000011027233 */ /* 0x000fc80003803000 */
[----:B------:R-:W-:Y:S01]  /*14c40*/  LOP3.LUT R4, R25, UR30, R4, 0x96, !PT ;  /* 0x0000001e19047c12 */ /* 0x000fe2000f8e9604 */
[----:B------:R-:W-:Y:S01]  /*14c50*/  IMAD.MOV.U32 R54, RZ, RZ, R131 ;  /* 0x000000ffff367224 */ /* 0x000fe200078e0083 */
        /* <DEDUP_REMOVED lines=29> */
[----:B------:R-:W-:Y:S01]  /*14e30*/  LOP3.LUT R4, R4, R41, RZ, 0xc0, !PT ;  /* 0x0000002904047212 */ /* 0x000fe200078ec0ff */
[----:B------:R-:W-:Y:S01]  /*14e40*/  IMAD.MOV.U32 R62, RZ, RZ, R54 ;  /* 0x000000ffff3e7224 */ /* 0x000fe200078e0036 */
[----:B------:R-:W-:Y:S01]  /*14e50*/  LOP3.LUT R5, R2, R37, RZ, 0xc0, !PT ;  /* 0x0000002502057212 */ /* 0x000fe200078ec0ff */
[----:B------:R-:W-:-:S06]  /*14e60*/  IMAD.MOV.U32 R63, RZ, RZ, R47 ;  /* 0x000000ffff3f7224 */ /* 0x000fcc00078e002f */
        /* <DEDUP_REMOVED lines=27> */
[----:B------:R-:W3:Y:S01]  /*15020*/  LDL.LU R239, [R1+0x12c] ;  /* 0x00012c0001ef7983 */ /* 0x000ee20000300800 */
[----:B------:R-:W-:-:S03]  /*15030*/  IMAD.MOV.U32 R85, RZ, RZ, R138 ;  /* 0x000000ffff557224 */ /* 0x000fc600078e008a */
[----:B------:R1:W5:Y:S04]  /*15040*/  LDL.LU R138, [R1+0x128] ;  /* 0x00012800018a7983 */ /* 0x0003680000300800 */
[----:B--2---:R-:W2:Y:S02]  /*15050*/  LDSM.16.MT88.4 R12, [R199+0xa000] ;  /* 0x00a00000c70c783b */ /* 0x004ea40000004200 */
[----:B--2---:R-:W-:Y:S07]  /*15060*/  HMMA.16816.F32.BF16 R144, R8, R12, R56 ;  /* 0x0000000c0890723c */ /* 0x004fee0000041838 */
[----:B------:R-:W-:-:S02]  /*15070*/  IMAD.MOV.U32 R58, RZ, RZ, R79 ;  /* 0x000000ffff3a7224 */ /* 0x000fc400078e004f */
[----:B------:R-:W-:Y:S02]  /*15080*/  IMAD.MOV.U32 R79, RZ, RZ, R86 ;  /* 0x000000ffff4f7224 */ /* 0x000fe400078e0056 */
[----:B------:R-:W-:Y:S02]  /*15090*/  IMAD.MOV.U32 R86, RZ, RZ, R202 ;  /* 0x000000ffff567224 */ /* 0x000fe400078e00ca */
[----:B------:R-:W2:Y:S01]  /*150a0*/  LDL.LU R202, [R1+0x124] ;  /* 0x0001240001ca7983 */ /* 0x000ea20000300800 */
[----:B------:R-:W-:Y:S02]  /*150b0*/  IMAD.MOV.U32 R59, RZ, RZ, R78 ;  /* 0x000000ffff3b7224 */ /* 0x000fe400078e004e */
[----:B------:R-:W-:Y:S02]  /*150c0*/  IMAD.MOV.U32 R78, RZ, RZ, R87 ;  /* 0x000000ffff4e7224 */ /* 0x000fe400078e0057 */
[----:B------:R-:W-:Y:S02]  /*150d0*/  IMAD.MOV.U32 R87, RZ, RZ, R201 ;  /* 0x000000ffff577224 */ /* 0x000fe400078e00c9 */
[----:B------:R-:W4:Y:S01]  /*150e0*/  LDL.LU R201, [R1+0x120] ;  /* 0x0001200001c97983 */ /* 0x000f220000300800 */
[----:B------:R-:W-:Y:S01]  /*150f0*/  IMAD.MOV.U32 R60, RZ, RZ, R92 ;  /* 0x000000ffff3c7224 */ /* 0x000fe200078e005c */
[----:B------:R-:W-:Y:S01]  /*15100*/  MOV R62, R76 ;  /* 0x0000004c003e7202 */ /* 0x000fe20000000f00 */
[----:B------:R-:W-:-:S02]  /*15110*/  IMAD.MOV.U32 R61, RZ, RZ, R77 ;  /* 0x000000ffff3d7224 */ /* 0x000fc400078e004d */
        /* <DEDUP_REMOVED lines=12> */
[----:B------:R-:W-:Y:S02]  /*151e0*/  @!P4 HFMA2.BF16_V2 R69, -RZ.H0_H0, RZ.H0_H0, -R27.H0_H0 ;  /* 0x200000ffff45c231 */ /* 0x000fe4000034091b */
[----:B------:R-:W-:Y:S01]  /*151f0*/  IMAD.MOV.U32 R80, RZ, RZ, R118 ;  /* 0x000000ffff507224 */ /* 0x000fe200078e0076 */
[----:B------:R-:W-:Y:S02]  /*15200*/  PRMT R48, R34, 0x5410, R27 ;  /* 0x0000541022307816 */ /* 0x000fe4000000001b */
[----:B------:R-:W-:Y:S02]  /*15210*/  @!P1 PRMT R34, R70, 0x5410, RZ ;  /* 0x0000541046229816 */ /* 0x000fe400000000ff */
[----:B------:R-:W-:Y:S01]  /*15220*/  @!P4 PRMT R27, R69, 0x5410, RZ ;  /* 0x00005410451bc816 */ /* 0x000fe200000000ff */
[----:B------:R-:W-:Y:S01]  /*15230*/  IMAD.MOV.U32 R19, RZ, RZ, R93 ;  /* 0x000000ffff137224 */ /* 0x000fe200078e005d */
[----:B------:R1:W-:Y:S01]  /*15240*/  STG.E.U16 desc[UR24][R20.64+-0xb0], R18 ;  /* 0xffff501214007986 */ /* 0x0003e2000c101518 */
[----:B------:R-:W-:-:S02]  /*15250*/  IMAD.MOV.U32 R92, RZ, RZ, R212 ;  /* 0x000000ffff5c7224 */ /* 0x000fc400078e00d4 */
[----:B------:R-:W-:Y:S01]  /*15260*/  IMAD.MOV.U32 R93, RZ, RZ, R210 ;  /* 0x000000ffff5d7224 */ /* 0x000fe200078e00d2 */
[----:B------:R1:W5:Y:S01]  /*15270*/  LDL.LU R212, [R1+0x11c] ;  /* 0x00011c0001d47983 */ /* 0x0003620000300800 */
[----:B------:R-:W-:Y:S02]  /*15280*/  IMAD.MOV.U32 R94, RZ, RZ, R209 ;  /* 0x000000ffff5e7224 */ /* 0x000fe400078e00d1 */
[----:B------:R-:W-:Y:S01]  /*15290*/  IMAD.MOV.U32 R95, RZ, RZ, R101 ;  /* 0x000000ffff5f7224 */ /* 0x000fe200078e0065 */
[----:B------:R2:W5:Y:S01]  /*152a0*/  LDL.LU R210, [R1+0x118] ;  /* 0x0001180001d27983 */ /* 0x0005620000300800 */
[----:B-1----:R-:W-:-:S03]  /*152b0*/  IMAD.MOV.U32 R18, RZ, RZ, R65 ;  /* 0x000000ffff127224 */ /* 0x002fc600078e0041 */
[----:B------:R1:W5:Y:S01]  /*152c0*/  LDL.LU R209, [R1+0x114] ;  /* 0x0001140001d17983 */ /* 0x0003620000300800 */
[----:B------:R-:W-:Y:S02]  /*152d0*/  IMAD.MOV.U32 R65, RZ, RZ, R119 ;  /* 0x000000ffff417224 */ /* 0x000fe400078e0077 */
[----:B------:R-:W-:Y:S02]  /*152e0*/  IMAD.MOV.U32 R100, RZ, RZ, R208 ;  /* 0x000000ffff647224 */ /* 0x000fe400078e00d0 */
[----:B------:R-:W-:Y:S02]  /*152f0*/  IMAD.MOV.U32 R101, RZ, RZ, R207 ;  /* 0x000000ffff657224 */ /* 0x000fe400078e00cf */
[----:B------:R-:W-:Y:S02]  /*15300*/  IMAD.MOV.U32 R117, RZ, RZ, R203 ;  /* 0x000000ffff757224 */ /* 0x000fe400078e00cb */
[----:B------:R-:W-:Y:S01]  /*15310*/  IMAD.MOV.U32 R26, RZ, RZ, R64 ;  /* 0x000000ffff1a7224 */ /* 0x000fe200078e0040 */
[----:B------:R-:W-:Y:S01]  /*15320*/  STG.E.U16 desc[UR24][R20.64+-0xae], R186 ;  /* 0xffff52ba14007986 */ /* 0x000fe2000c101518 */
[----:B------:R-:W-:-:S02]  /*15330*/  IMAD.MOV.U32 R102, RZ, RZ, R206 ;  /* 0x000000ffff667224 */ /* 0x000fc400078e00ce */
[----:B------:R-:W-:Y:S01]  /*15340*/  IMAD.MOV.U32 R103, RZ, RZ, R205 ;  /* 0x000000ffff677224 */ /* 0x000fe200078e00cd */
[----:B------:R1:W5:Y:S01]  /*15350*/  LDL.LU R208, [R1+0x110] ;  /* 0x0001100001d07983 */ /* 0x0003620000300800 */
[----:B------:R-:W-:Y:S02]  /*15360*/  IMAD.MOV.U32 R116, RZ, RZ, R204 ;  /* 0x000000ffff747224 */ /* 0x000fe400078e00cc */
[----:B------:R-:W-:Y:S02]  /*15370*/  IMAD.MOV.U32 R118, RZ, RZ, R200 ;  /* 0x000000ffff767224 */ /* 0x000fe400078e00c8 */
[----:B------:R-:W-:Y:S02]  /*15380*/  IMAD.MOV.U32 R119, RZ, RZ, R198 ;  /* 0x000000ffff777224 */ /* 0x000fe400078e00c6 */
[----:B------:R-:W-:Y:S01]  /*15390*/  IMAD.WIDE.U32 R2, R22, -0x2daee0ad, RZ ;  /* 0xd2511f5316027825 */ /* 0x000fe200078e00ff */
[----:B--2---:R-:W2:Y:S03]  /*153a0*/  LDSM.16.MT88.4 R12, [R202+0xa000] ;  /* 0x00a00000ca0c783b */ /* 0x004ea60000004200 */
[----:B------:R-:W-:Y:S01]  /*153b0*/  IMAD.MOV.U32 R148, RZ, RZ, R196 ;  /* 0x000000ffff947224 */ /* 0x000fe200078e00c4 */
        /* <DEDUP_REMOVED lines=9> */
[----:B----4-:R-:W2:Y:S01]  /*15450*/  LDSM.16.MT88.4 R12, [R201+0xa000] ;  /* 0x00a00000c90c783b */ /* 0x010ea20000004200 */
[----:B------:R-:W-:-:S02]  /*15460*/  IMAD.MOV.U32 R96, RZ, RZ, R80 ;  /* 0x000000ffff607224 */ /* 0x000fc400078e0050 */
[----:B------:R-:W-:Y:S01]  /*15470*/  IMAD.MOV.U32 R98, RZ, RZ, R83 ;  /* 0x000000ffff627224 */ /* 0x000fe200078e0053 */
[----:B------:R1:W5:Y:S01]  /*15480*/  LDL.LU R206, [R1+0x108] ;  /* 0x0001080001ce7983 */ /* 0x0003620000300800 */
[----:B------:R-:W-:Y:S02]  /*15490*/  IMAD.MOV.U32 R99, RZ, RZ, R82 ;  /* 0x000000ffff637224 */ /* 0x000fe400078e0052 */
[----:B------:R-:W-:Y:S01]  /*154a0*/  IMAD.MOV.U32 R97, RZ, RZ, R65 ;  /* 0x000000ffff617224 */ /* 0x000fe200078e0041 */
[----:B------:R-:W-:Y:S04]  /*154b0*/  STG.E.U16 desc[UR24][R28.64+-0xb0], R137 ;  /* 0xffff50891c007986 */ /* 0x000fe8000c101518 */
[----:B------:R-:W-:Y:S04]  /*154c0*/  LDSM.16.MT88.4 R64, [R201+0xa800] ;  /* 0x00a80000c940783b */ /* 0x000fe80000004200 */
[----:B------:R-:W-:Y:S04]  /*154d0*/  STG.E.U16 desc[UR24][R28.64+-0xae], R136 ;  /* 0xffff52881c007986 */ /* 0x000fe8000c101518 */
[----:B------:R1:W5:Y:S01]  /*154e0*/  LDL.LU R205, [R1+0x104] ;  /* 0x0001040001cd7983 */ /* 0x0003620000300800 */
[----:B--2---:R-:W-:Y:S06]  /*154f0*/  HMMA.16816.F32.BF16 R68, R8, R12, R72 ;  /* 0x0000000c0844723c */ /* 0x004fec0000041848 */
[-C--:B------:R-:W-:Y:S06]  /*15500*/  HMMA.16816.F32.BF16 R76, R4, R14.reuse, R216 ;  /* 0x0000000e044c723c */ /* 0x080fec00000418d8 */
[----:B------:R-:W-:Y:S01]  /*15510*/  HMMA.16816.F32.BF16 R80, R8, R14, R84 ;  /* 0x0000000e0850723c */ /* 0x000fe20000041854 */
[----:B------:R-:W-:Y:S04]  /*15520*/  STG.E.U16 desc[UR24][R20.64+-0xa0], R183 ;  /* 0xffff60b714007986 */ /* 0x000fe8000c101518 */
[----:B------:R-:W-:Y:S01]  /*15530*/  STG.E.U16 desc[UR24][R20.64+-0x9e], R182 ;  /* 0xffff62b614007986 */ /* 0x000fe2000c101518 */
[----:B------:R-:W-:Y:S03]  /*15540*/  HMMA.16816.F32.BF16 R72, R4, R12, R192 ;  /* 0x0000000c0448723c */ /* 0x000fe600000418c0 */
[----:B------:R-:W2:Y:S04]  /*15550*/  LDSM.16.MT88.4 R12, [R197+0xb000] ;  /* 0x00b00000c50c783b */ /* 0x000ea80000004200 */
[----:B------:R1:W5:Y:S04]  /*15560*/  LDL.LU R204, [R1+0x100] ;  /* 0x0001000001cc7983 */ /* 0x0003680000300800 */
[----:B------:R-:W-:Y:S04]  /*15570*/  STG.E.U16 desc[UR24][R32.64+-0xa0], R181 ;  /* 0xffff60b520007986 */ /* 0x000fe8000c101518 */
[----:B------:R-:W-:Y:S04]  /*15580*/  STG.E.U16 desc[UR24][R32.64+-0x9e], R180 ;  /* 0xffff62b420007986 */ /* 0x000fe8000c101518 */
[----:B------:R1:W5:Y:S01]  /*15590*/  LDL.LU R203, [R1+0xfc] ;  /* 0x0000fc0001cb7983 */ /* 0x0003620000300800 */
[-C--:B--2---:R-:W-:Y:S06]  /*155a0*/  HMMA.16816.F32.BF16 R192, R8, R12.reuse, R92 ;  /* 0x0000000c08c0723c */ /* 0x084fec000004185c */
[----:B------:R-:W-:Y:S06]  /*155b0*/  HMMA.16816.F32.BF16 R84, R4, R12, R220 ;  /* 0x0000000c0454723c */ /* 0x000fec00000418dc */
[-C--:B------:R-:W-:Y:S01]  /*155c0*/  HMMA.16816.F32.BF16 R188, R8, R14.reuse, R16 ;  /* 0x0000000e08bc723c */ /* 0x080fe20000041810 */
        /* <DEDUP_REMOVED lines=15> */
[----:B------:R-:W2:Y:S03]  /*156c0*/  LDSM.16.MT88.4 R12, [R201+0xb000] ;  /* 0x00b00000c90c783b */ /* 0x000ea60000004200 */
[----:B------:R-:W-:Y:S01]  /*156d0*/  HMMA.16816.F32.BF16 R16, R8, R18, R148 ;  /* 0x000000120810723c */ /* 0x000fe20000041894 */
[----:B------:R-:W4:Y:S04]  /*156e0*/  LDSM.16.MT88.4 R148, [R197+0xa800] ;  /* 0x00a80000c594783b */ /* 0x000f280000004200 */
        /* <DEDUP_REMOVED lines=9> */
[----:B----4-:R-:W-:Y:S01]  /*15780*/  HMMA.16816.F32.BF16 R152, R128, R148, R152 ;  /* 0x000000948098723c */ /* 0x010fe20000041898 */
[----:B------:R-:W-:Y:S01]  /*15790*/  LOP3.LUT R7, R2, 0xff, RZ, 0xc0, !PT ;  /* 0x000000ff02077812 */ /* 0x000fe200078ec0ff */
[----:B------:R-:W-:Y:S01]  /*157a0*/  STG.E.U16 desc[UR24][R20.64+-0x90], R179 ;  /* 0xffff70b314007986 */ /* 0x000fe2000c101518 */
[----:B------:R-:W-:Y:S02]  /*157b0*/  SHF.R.U32.HI R5, RZ, 0x18, R2 ;  /* 0x00000018ff057819 */ /* 0x000fe40000011602 */
[----:B------:R-:W-:Y:S01]  /*157c0*/  LOP3.LUT R2, R6, 0xff, RZ, 0xc0, !PT ;  /* 0x000000ff06027812 */ /* 0x000fe200078ec0ff */
[----:B------:R-:W-:Y:S01]  /*157d0*/  STG.E.U16 desc[UR24][R20.64+-0x8e], R178 ;  /* 0xffff72b214007986 */ /* 0x000fe2000c101518 */
        /* <DEDUP_REMOVED lines=21> */
[----:B------:R-:W-:Y:S02]  /*15930*/  LOP3.LUT R125, R4, R48, RZ, 0xc0, !PT ;  /* 0x00000030047d7212 */ /* 0x000fe400078ec0ff */
        /* <DEDUP_REMOVED lines=17> */
[----:B------:R-:W4:Y:S01]  /*15a50*/  LDSM.16.MT88.4 R80, [R197+0xb800] ;  /* 0x00b80000c550783b */ /* 0x000f220000004200 */
[----:B------:R-:W-:Y:S01]  /*15a60*/  FADD.FTZ R2, R187, R248 ;  /* 0x000000f8bb027221 */ /* 0x000fe20000010000 */
[----:B------:R-:W-:Y:S01]  /*15a70*/  FADD.FTZ R3, R233, R252 ;  /* 0x000000fce9037221 */ /* 0x000fe20000010000 */
[----:B------:R-:W-:-:S02]  /*15a80*/  FADD.FTZ R233, R243, R26 ;  /* 0x0000001af3e97221 */ /* 0x000fc40000010000 */
[----:B------:R-:W-:Y:S01]  /*15a90*/  HMMA.16816.F32.BF16 R88, R124, R96, R88 ;  /* 0x000000607c58723c */ /* 0x000fe20000041858 */
[----:B------:R-:W-:-:S05]  /*15aa0*/  FADD.FTZ R2, R213, R2 ;  /* 0x00000002d5027221 */ /* 0x000fca0000010000 */
[----:B------:R-:W-:Y:S01]  /*15ab0*/  HMMA.16816.F32.BF16 R104, R124, R112, R104 ;  /* 0x000000707c68723c */ /* 0x000fe20000041868 */
[----:B------:R-:W-:-:S05]  /*15ac0*/  FADD.FTZ R233, R241, R233 ;  /* 0x000000e9f1e97221 */ /* 0x000fca0000010000 */
[C---:B------:R-:W-:Y:S06]  /*15ad0*/  HMMA.16816.F32.BF16 R108, R124.reuse, R114, R108 ;  /* 0x000000727c6c723c */ /* 0x040fec000004186c */
[C---:B--2---:R-:W-:Y:S01]  /*15ae0*/  HMMA.16816.F32.BF16 R120, R124.reuse, R4, R120 ;  /* 0x000000047c78723c */ /* 0x044fe20000041878 */
[----:B------:R-:W-:Y:S01]  /*15af0*/  FADD.FTZ R241, R214, R2 ;  /* 0x00000002d6f17221 */ /* 0x000fe20000010000 */
[----:B------:R-:W-:Y:S04]  /*15b00*/  STG.E.U16 desc[UR24][R32.64+-0x90], R177 ;  /* 0xffff70b120007986 */ /* 0x000fe8000c101518 */
[----:B------:R-:W-:Y:S01]  /*15b10*/  STG.E.U16 desc[UR24][R32.64+-0x8e], R176 ;  /* 0xffff72b020007986 */ /* 0x000fe2000c101518 */
[C---:B----4-:R-:W-:Y:S06]  /*15b20*/  HMMA.16816.F32.BF16 R76, R124.reuse, R82, R92 ;  /* 0x000000527c4c723c */ /* 0x050fec000004185c */
[C---:B------:R-:W-:Y:S06]  /*15b30*/  HMMA.16816.F32.BF16 R72, R124.reuse, R80, R84 ;  /* 0x000000507c48723c */ /* 0x040fec0000041854 */
[C---:B------:R-:W-:Y:S06]  /*15b40*/  HMMA.16816.F32.BF16 R92, R124.reuse, R98, R100 ;  /* 0x000000627c5c723c */ /* 0x040fec0000041864 */
[----:B------:R-:W-:Y:S06]  /*15b50*/  HMMA.16816.F32.BF16 R124, R124, R6, R116 ;  /* 0x000000067c7c723c */ /* 0x000fec0000041874 */
[----:B------:R-:W-:Y:S07]  /*15b60*/  HMMA.16816.F32.BF16 R116, R128, R4, R228 ;  /* 0x000000048074723c */ /* 0x000fee00000418e4 */
[----:B------:R-:W-:-:S04]  /*15b70*/  IADD3 R4, P1, R20, -0x100, RZ ;  /* 0xffffff0014047810 */ /* 0x000fc80007f3e0ff */
[----:B------:R-:W-:Y:S01]  /*15b80*/  IADD3.X R2, R21, -0x1, RZ, P1, !PT ;  /* 0xffffffff15027810 */ /* 0x000fe20000ffe4ff */
[----:B------:R-:W-:Y:S04]  /*15b90*/  STG.E.U16 desc[UR24][R30.64+-0x90], R133 ;  /* 0xffff70851e007986 */ /* 0x000fe8000c101518 */
[----:B------:R2:W-:Y:S04]  /*15ba0*/  STG.E.U16 desc[UR24][R30.64+-0x8e], R132 ;  /* 0xffff72841e007986 */ /* 0x0005e8000c101518 */
[----:B------:R1:W-:Y:S04]  /*15bb0*/  STL [R1+0x7c], R4 ;  /* 0x00007c0401007387 */ /* 0x0003e80000100800 */
[----:B------:R1:W-:Y:S04]  /*15bc0*/  STG.E.U16 desc[UR24][R28.64+-0x90], R211 ;  /* 0xffff70d31c007986 */ /* 0x0003e8000c101518 */
[----:B------:R1:W-:Y:S04]  /*15bd0*/  STG.E.U16 desc[UR24][R28.64+-0x8e], R35 ;  /* 0xffff72231c007986 */ /* 0x0003e8000c101518 */
[----:B------:R1:W-:Y:S01]  /*15be0*/  STL [R1+0x78], R2 ;  /* 0x0000780201007387 */ /* 0x0003e20000100800 */
[----:B------:R-:W-:Y:S01]  /*15bf0*/  HMMA.16816.F32.BF16 R68, R128, R80, R192 ;  /* 0x000000508044723c */ /* 0x000fe200000418c0 */
[----:B------:R-:W-:Y:S01]  /*15c00*/  FADD.FTZ R236, R236, R249 ;  /* 0x000000f9ecec7221 */ /* 0x000fe20000010000 */
[----:B------:R-:W-:-:S04]  /*15c10*/  FADD.FTZ R3, R232, R3 ;  /* 0x00000003e8037221 */ /* 0x000fc80000010000 */
[----:B------:R-:W-:Y:S01]  /*15c20*/  HMMA.16816.F32.BF16 R84, R128, R96, R224 ;  /* 0x000000608054723c */ /* 0x000fe200000418e0 */
[----:B------:R-:W-:-:S05]  /*15c30*/  FADD.FTZ R236, R240, R236 ;  /* 0x000000ecf0ec7221 */ /* 0x000fca0000010000 */
[----:B------:R-:W-:Y:S01]  /*15c40*/  HMMA.16816.F32.BF16 R100, R128, R112, R216 ;  /* 0x000000708064723c */ /* 0x000fe200000418d8 */
[----:B------:R-:W-:Y:S01]  /*15c50*/  FADD.FTZ R240, R238, R3 ;  /* 0x00000003eef07221 */ /* 0x000fe20000010000 */
[----:B--2---:R-:W-:-:S04]  /*15c60*/  IMAD.MOV.U32 R132, RZ, RZ, R215 ;  /* 0x000000ffff847224 */ /* 0x004fc800078e00d7 */
[----:B------:R-:W-:Y:S01]  /*15c70*/  HMMA.16816.F32.BF16 R80, R128, R82, R188 ;  /* 0x000000528050723c */ /* 0x000fe200000418bc */
[----:B---3--:R-:W-:-:S05]  /*15c80*/  IMAD.MOV.U32 R133, RZ, RZ, R239 ;  /* 0x000000ffff857224 */ /* 0x008fca00078e00ef */
[----:B------:R-:W-:Y:S01]  /*15c90*/  HMMA.16816.F32.BF16 R96, R128, R98, R220 ;  /* 0x000000628060723c */ /* 0x000fe200000418dc */
[----:B------:R-:W-:-:S05]  /*15ca0*/  IMAD.MOV.U32 R134, RZ, RZ, R237 ;  /* 0x000000ffff867224 */ /* 0x000fca00078e00ed */
[----:B------:R-:W-:Y:S01]  /*15cb0*/  HMMA.16816.F32.BF16 R112, R128, R114, R16 ;  /* 0x000000728070723c */ /* 0x000fe20000041810 */
[----:B------:R-:W-:-:S05]  /*15cc0*/  IMAD.MOV.U32 R135, RZ, RZ, R242 ;  /* 0x000000ffff877224 */ /* 0x000fca00078e00f2 */
        /* <DEDUP_REMOVED lines=148> */
[----:B------:R-:W-:Y:S06]  /*16610*/  HMMA.16816.F32.BF16 R180, R8, R12, R132 ;  /* 0x0000000c08b4723c */ /* 0x000fec0000041884 */
[-C--:B------:R-:W-:Y:S06]  /*16620*/  HMMA.16816.F32.BF16 R192, R4, R18.reuse, R192 ;  /* 0x0000001204c0723c */ /* 0x080fec00000418c0 */
        /* <DEDUP_REMOVED lines=54> */
.L_x_1383:
[----:B------:R-:W-:Y:S05]  /*16990*/  BSYNC B0 ;  /* 0x0000000000007941 */ /* 0x000fea0003800000 */
.L_x_1382:
[----:B------:R-:W0:Y:S02]  /*169a0*/  LDGDEPBAR ;  /* 0x00000000000079af */ /* 0x000e240000000000 */
.L_x_1381:
[----:B-1----:R-:W3:Y:S04]  /*169b0*/  LDL.LU.64 R6, [R1+0x30] ;  /* 0x0000300001067983 */ /* 0x002ee80000300a00 */
[----:B------:R-:W4:Y:S01]  /*169c0*/  LDL.LU.64 R4, [R1+0x38] ;  /* 0x0000380001047983 */ /* 0x000f220000300a00 */
[----:B--2---:R-:W-:-:S03]  /*169d0*/  IMAD.U32 R2, RZ, RZ, UR42 ;  /* 0x0000002aff027e24 */ /* 0x004fc6000f8e00ff */
[----:B------:R-:W-:Y:S04]  /*169e0*/  STL [R1+0x134], R32 ;  /* 0x0001342001007387 */ /* 0x000fe80000100800 */
[----:B------:R3:W-:Y:S04]  /*169f0*/  STL [R1+0x130], R33 ;  /* 0x0001302101007387 */ /* 0x0007e80000100800 */
        /* <DEDUP_REMOVED lines=16> */
[----:B------:R-:W2:Y:S01]  /*16b00*/  LDL.LU.64 R228, [R1+0xe8] ;  /* 0x0000e80001e47983 */ /* 0x000ea20000300a00 */
[----:B------:R-:W1:Y:S02]  /*16b10*/  S2R R3, SR_TID.X ;  /* 0x0000000000037919 */ /* 0x000e640000002100 */
[----:B-1----:R-:W-:-:S05]  /*16b20*/  IMAD.SHL.U32 R3, R3, 0x2, RZ ;  /* 0x0000000203037824 */ /* 0x002fca00078e00ff */
[----:B------:R-:W-:-:S05]  /*16b30*/  LOP3.LUT R3, R3, 0x6, RZ, 0xc0, !PT ;  /* 0x0000000603037812 */ /* 0x000fca00078ec0ff */
[----:B------:R-:W-:-:S04]  /*16b40*/  IMAD R2, R2, 0x20, R3 ;  /* 0x0000002002027824 */ /* 0x000fc800078e0203 */
[C---:B------:R-:W-:Y:S01]  /*16b50*/  VIADD R9, R2.reuse, 0x1 ;  /* 0x0000000102097836 */ /* 0x040fe20000000000 */
[C---:B------:R-:W-:Y:S01]  /*16b60*/  ISETP.GE.AND P1, PT, R2.reuse, R138, PT ;  /* 0x0000008a0200720c */ /* 0x040fe20003f26270 */
[----:B------:R-:W-:-:S03]  /*16b70*/  VIADD R8, R2, 0x8 ;  /* 0x0000000802087836 */ /* 0x000fc60000000000 */
[----:B------:R-:W-:Y:S02]  /*16b80*/  FSEL R11, R188, -INF , !P1 ;  /* 0xff800000bc0b7808 */ /* 0x000fe40004800000 */
[-C--:B------:R-:W-:Y:S02]  /*16b90*/  ISETP.GE.AND P4, PT, R9, R138.reuse, PT ;  /* 0x0000008a0900720c */ /* 0x080fe40003f86270 */
[----:B------:R-:W-:Y:S02]  /*16ba0*/  ISETP.GE.AND P3, PT, R8, R138, PT ;  /* 0x0000008a0800720c */ /* 0x000fe40003f66270 */
[----:B------:R-:W-:Y:S02]  /*16bb0*/  FSEL R22, R189, -INF , !P4 ;  /* 0xff800000bd167808 */ /* 0x000fe40006000000 */
[----:B------:R-:W-:Y:S02]  /*16bc0*/  FMNMX.FTZ R3, R239, R11, !PT ;  /* 0x0000000bef037209 */ /* 0x000fe40007810000 */
[----:B------:R-:W-:-:S02]  /*16bd0*/  FSEL R19, R184, -INF , !P3 ;  /* 0xff800000b8137808 */ /* 0x000fc40005800000 */
[----:B------:R-:W-:-:S04]  /*16be0*/  FMNMX.FTZ R3, R22, R3, !PT ;  /* 0x0000000316037209 */ /* 0x000fc80007810000 */
[----:B------:R-:W-:Y:S02]  /*16bf0*/  FMNMX.FTZ R3, R19, R3, !PT ;  /* 0x0000000313037209 */ /* 0x000fe40007810000 */
[C---:B------:R-:W-:Y:S02]  /*16c00*/  ISETP.GE.AND P5, PT, R2.reuse, R139, PT ;  /* 0x0000008b0200720c */ /* 0x040fe40003fa6270 */
[----:B------:R-:W-:Y:S02]  /*16c10*/  ISETP.GE.AND P6, PT, R2, R173, PT ;  /* 0x000000ad0200720c */ /* 0x000fe40003fc6270 */
[----:B------:R-:W-:Y:S02]  /*16c20*/  ISETP.GE.AND P4, PT, R9, R139, PT ;  /* 0x0000008b0900720c */ /* 0x000fe40003f86270 */
[----:B------:R-:W-:Y:S02]  /*16c30*/  FSEL R27, R190, -INF , !P5 ;  /* 0xff800000be1b7808 */ /* 0x000fe40006800000 */
[----:B------:R-:W-:-:S02]  /*16c40*/  FSEL R178, R191, -INF , !P4 ;  /* 0xff800000bfb27808 */ /* 0x000fc40006000000 */
[----:B------:R-:W-:Y:S01]  /*16c50*/  FSEL R25, R216, -INF , !P6 ;  /* 0xff800000d8197808 */ /* 0x000fe20007000000 */
[----:B------:R-:W-:Y:S01]  /*16c60*/  ULOP3.LUT UR4, UR42, UR29, URZ, 0x3c, !UPT ;  /* 0x0000001d2a047292 */ /* 0x000fe2000f8e3c3f */
[----:B---3--:R-:W-:Y:S02]  /*16c70*/  IMAD.MOV.U32 R33, RZ, RZ, R7 ;  /* 0x000000ffff217224 */ /* 0x008fe400078e0007 */
[C---:B------:R-:W-:Y:S02]  /*16c80*/  VIADD R7, R2.reuse, 0x9 ;  /* 0x0000000902077836 */ /* 0x040fe40000000000 */
[----:B------:R-:W-:Y:S02]  /*16c90*/  IMAD.MOV.U32 R32, RZ, RZ, R6 ;  /* 0x000000ffff207224 */ /* 0x000fe400078e0006 */
[----:B------:R-:W-:Y:S01]  /*16ca0*/  VIADD R6, R2, 0x10 ;  /* 0x0000001002067836 */ /* 0x000fe20000000000 */
[----:B------:R-:W-:Y:S01]  /*16cb0*/  ISETP.GE.AND P2, PT, R7, R138, PT ;  /* 0x0000008a0700720c */ /* 0x000fe20003f46270 */
[----:B----4-:R-:W-:-:S02]  /*16cc0*/  IMAD.MOV.U32 R231, RZ, RZ, R5 ;  /* 0x000000ffffe77224 */ /* 0x010fc400078e0005 */
[----:B------:R-:W-:Y:S01]  /*16cd0*/  VIADD R5, R2, 0x11 ;  /* 0x0000001102057836 */ /* 0x000fe20000000000 */
[-C--:B------:R-:W-:Y:S01]  /*16ce0*/  ISETP.GE.AND P1, PT, R6, R138.reuse, PT ;  /* 0x0000008a0600720c */ /* 0x080fe20003f26270 */
[----:B------:R-:W-:Y:S01]  /*16cf0*/  IMAD.MOV.U32 R230, RZ, RZ, R4 ;  /* 0x000000ffffe67224 */ /* 0x000fe200078e0004 */
[----:B------:R-:W-:Y:S01]  /*16d00*/  FSEL R18, R185, -INF , !P2 ;  /* 0xff800000b9127808 */ /* 0x000fe20005000000 */
[----:B------:R-:W-:Y:S01]  /*16d10*/  VIADD R4, R2, 0x18 ;  /* 0x0000001802047836 */ /* 0x000fe20000000000 */
[-C--:B------:R-:W-:Y:S02]  /*16d20*/  ISETP.GE.AND P3, PT, R5, R138.reuse, PT ;  /* 0x0000008a0500720c */ /* 0x080fe40003f66270 */
[----:B------:R-:W-:Y:S02]  /*16d30*/  FSEL R17, R180, -INF , !P1 ;  /* 0xff800000b4117808 */ /* 0x000fe40004800000 */
[----:B------:R-:W-:Y:S01]  /*16d40*/  FMNMX.FTZ R10, R18, R3, !PT ;  /* 0x00000003120a7209 */ /* 0x000fe20007810000 */
[----:B------:R-:W-:Y:S01]  /*16d50*/  VIADD R3, R2, 0x19 ;  /* 0x0000001902037836 */ /* 0x000fe20000000000 */
[----:B------:R-:W-:-:S02]  /*16d60*/  ISETP.GE.AND P2, PT, R4, R138, PT ;  /* 0x0000008a0400720c */ /* 0x000fc40003f46270 */
[----:B------:R-:W-:Y:S02]  /*16d70*/  FSEL R15, R181, -INF , !P3 ;  /* 0xff800000b50f7808 */ /* 0x000fe40005800000 */
[----:B------:R-:W-:Y:S02]  /*16d80*/  FMNMX.FTZ R10, R17, R10, !PT ;  /* 0x0000000a110a7209 */ /* 0x000fe40007810000 */
[----:B------:R-:W-:Y:S02]  /*16d90*/  ISETP.GE.AND P1, PT, R3, R138, PT ;  /* 0x0000008a0300720c */ /* 0x000fe40003f26270 */
[----:B------:R-:W-:Y:S02]  /*16da0*/  FSEL R14, R132, -INF , !P2 ;  /* 0xff800000840e7808 */ /* 0x000fe40005000000 */
[----:B------:R-:W-:Y:S02]  /*16db0*/  FMNMX.FTZ R10, R15, R10, !PT ;  /* 0x0000000a0f0a7209 */ /* 0x000fe40007810000 */
[----:B------:R-:W-:-:S02]  /*16dc0*/  FSEL R12, R133, -INF , !P1 ;  /* 0xff800000850c7808 */ /* 0x000fc40004800000 */
[----:B------:R-:W-:-:S04]  /*16dd0*/  FMNMX.FTZ R10, R14, R10, !PT ;  /* 0x0000000a0e0a7209 */ /* 0x000fc80007810000 */
[----:B------:R-:W-:Y:S02]  /*16de0*/  FMNMX.FTZ R10, R12, R10, !PT ;  /* 0x0000000a0c0a7209 */ /* 0x000fe40007810000 */
[----:B------:R-:W-:-:S03]  /*16df0*/  ISETP.GE.AND P1, PT, R2, R172, PT ;  /* 0x000000ac0200720c */ /* 0x000fc60003f26270 */
[----:B------:R-:W1:Y:S01]  /*16e00*/  SHFL.BFLY PT, R2, R10, 0x2, 0x1f ;  /* 0x0c401f000a027f89 */ /* 0x000e6200000e0000 */
[-C--:B------:R-:W-:Y:S02]  /*16e10*/  ISETP.GE.AND P3, PT, R8, R139.reuse, PT ;  /* 0x0000008b0800720c */ /* 0x080fe40003f66270 */
[-C--:B------:R-:W-:Y:S02]  /*16e20*/  ISETP.GE.AND P2, PT, R7, R139.reuse, PT ;  /* 0x0000008b0700720c */ /* 0x080fe40003f46270 */
[----:B------:R-:W-:Y:S02]  /*16e30*/  FSEL R177, R186, -INF , !P3 ;  /* 0xff800000bab17808 */ /* 0x000fe40005800000 */
[----:B------:R-:W-:Y:S02]  /*16e40*/  FSEL R176, R187, -INF , !P2 ;  /* 0xff800000bbb07808 */ /* 0x000fe40005000000 */
[-C--:B------:R-:W-:Y:S02]  /*16e50*/  ISETP.GE.AND P5, PT, R6, R139.reuse, PT ;  /* 0x0000008b0600720c */ /* 0x080fe40003fa6270 */
[----:B------:R-:W-:-:S02]  /*16e60*/  ISETP.GE.AND P4, PT, R5, R139, PT ;  /* 0x0000008b0500720c */ /* 0x000fc40003f86270 */
[-C--:B------:R-:W-:Y:S02]  /*16e70*/  ISETP.GE.AND P3, PT, R4, R139.reuse, PT ;  /* 0x0000008b0400720c */ /* 0x080fe40003f66270 */
[----:B------:R-:W-:Y:S02]  /*16e80*/  ISETP.GE.AND P2, PT, R3, R139, PT ;  /* 0x0000008b0300720c */ /* 0x000fe40003f46270 */
[----:B------:R-:W-:Y:S02]  /*16e90*/  FSEL R139, R218, -INF , !P1 ;  /* 0xff800000da8b7808 */ /* 0x000fe40004800000 */
[C---:B------:R-:W-:Y:S02]  /*16ea0*/  ISETP.GE.AND P1, PT, R7.reuse, R173, PT ;  /* 0x000000ad0700720c */ /* 0x040fe40003f26270 */
[----:B-1----:R-:W-:Y:S02]  /*16eb0*/  FMNMX.FTZ R2, R10, R2, !PT ;  /* 0x000000020a027209 */ /* 0x002fe40007810000 */
[----:B------:R-:W-:-:S03]  /*16ec0*/  ISETP.GE.AND P6, PT, R7, R172, PT ;  /* 0x000000ac0700720c */ /* 0x000fc60003fc6270 */
[----:B------:R-:W1:Y:S01]  /*16ed0*/  SHFL.BFLY PT, R7, R2, 0x1, 0x1f ;  /* 0x0c201f0002077f89 */ /* 0x000e6200000e0000 */
[----:B------:R-:W-:Y:S02]  /*16ee0*/  FSEL R174, R183, -INF , !P4 ;  /* 0xff800000b7ae7808 */ /* 0x000fe40006000000 */
[----:B------:R-:W-:Y:S02]  /*16ef0*/  ISETP.GE.AND P4, PT, R9, R172, PT ;  /* 0x000000ac0900720c */ /* 0x000fe40003f86270 */
[----:B------:R-:W-:Y:S02]  /*16f00*/  FSEL R35, R193, -INF , !P1 ;  /* 0xff800000c1237808 */ /* 0x000fe40004800000 */
[----:B------:R-:W-:Y:S02]  /*16f10*/  FSEL R180, R219, -INF , !P4 ;  /* 0xff800000dbb47808 */ /* 0x000fe40006000000 */
[-C--:B------:R-:W-:Y:S02]  /*16f20*/  ISETP.GE.AND P4, PT, R6, R173.reuse, PT ;  /* 0x000000ad0600720c */ /* 0x080fe40003f86270 */
[----:B------:R-:W-:-:S02]  /*16f30*/  ISETP.GE.AND P1, PT, R4, R173, PT ;  /* 0x000000ad0400720c */ /* 0x000fc40003f26270 */
[----:B------:R-:W-:Y:S02]  /*16f40*/  FSEL R34, R224, -INF , !P4 ;  /* 0xff800000e0227808 */ /* 0x000fe40006000000 */
[----:B------:R-:W-:Y:S02]  /*16f50*/  FSEL R24, R220, -INF , !P1 ;  /* 0xff800000dc187808 */ /* 0x000fe40004800000 */
[----:B------:R-:W-:Y:S02]  /*16f60*/  FSEL R138, R134, -INF , !P3 ;  /* 0xff800000868a7808 */ /* 0x000fe40005800000 */
[C---:B------:R-:W-:Y:S02]  /*16f70*/  ISETP.GE.AND P4, PT, R3.reuse, R173, PT ;  /* 0x000000ad0300720c */ /* 0x040fe40003f86270 */
[----:B------:R-:W-:Y:S02]  /*16f80*/  ISETP.GE.AND P1, PT, R3, R172, PT ;  /* 0x000000ac0300720c */ /* 0x000fe40003f26270 */
[----:B------:R-:W-:-:S02]  /*16f90*/  FSEL R134, R135, -INF , !P2 ;  /* 0xff80000087867808 */ /* 0x000fc40005000000 */
[----:B------:R-:W-:Y:S02]  /*16fa0*/  FMNMX.FTZ R3, R215, R27, !PT ;  /* 0x0000001bd7037209 */ /* 0x000fe40007810000 */
[----:B------:R-:W-:Y:S02]  /*16fb0*/  ISETP.GE.AND P2, PT, R8, R173, PT ;  /* 0x000000ad0800720c */ /* 0x000fe40003f46270 */
[----:B------:R-:W-:Y:S02]  /*16fc0*/  FMNMX.FTZ R3, R178, R3, !PT ;  /* 0x00000003b2037209 */ /* 0x000fe40007810000 */
[----:B------:R-:W-:Y:S02]  /*16fd0*/  FSEL R136, R192, -INF , !P2 ;  /* 0xff800000c0887808 */ /* 0x000fe40005000000 */
[----:B------:R-:W-:Y:S02]  /*16fe0*/  ISETP.GE.AND P2, PT, R5, R173, PT ;  /* 0x000000ad0500720c */ /* 0x000fe40003f46270 */
[----:B-1----:R-:W-:-:S02]  /*16ff0*/  FMNMX.FTZ R133, R2, R7, !PT ;  /* 0x0000000702857209 */ /* 0x002fc40007810000 */
[----:B------:R-:W-:Y:S02]  /*17000*/  FMNMX.FTZ R2, R177, R3, !PT ;  /* 0x00000003b1027209 */ /* 0x000fe40007810000 */
[----:B------:R-:W-:Y:S02]  /*17010*/  FSEL R26, R225, -INF , !P2 ;  /* 0xff800000e11a7808 */ /* 0x000fe40005000000 */
[----:B------:R-:W-:Y:S02]  /*17020*/  ISETP.GE.AND P2, PT, R4, R172, PT ;  /* 0x000000ac0400720c */ /* 0x000fe40003f46270 */
[----:B------:R-:W-:Y:S02]  /*17030*/  FMNMX.FTZ R4, R176, R2, !PT ;  /* 0x00000002b0047209 */ /* 0x000fe40007810000 */
[----:B------:R-:W-:Y:S01]  /*17040*/  LOP3.LUT R2, R33, UR4, RZ, 0x3c, !PT ;  /* 0x0000000421027c12 */ /* 0x000fe2000f8e3cff */
[----:B------:R-:W-:Y:S01]  /*17050*/  FMUL.FTZ R3, R133, UR6 ;  /* 0x0000000685037c20 */ /* 0x000fe20008410000 */
[----:B------:R-:W-:-:S02]  /*17060*/  FSEL R23, R221, -INF , !P4 ;  /* 0xff800000dd177808 */ /* 0x000fc40006000000 */
[----:B------:R-:W-:Y:S01]  /*17070*/  FSETP.NEU.FTZ.AND P4, PT, R133, -INF , PT ;  /* 0xff8000008500780b */ /* 0x000fe20003f9d000 */
[----:B------:R-:W-:Y:S01]  /*17080*/  IMAD.WIDE.U32 R28, R2, -0x326172a9, RZ ;  /* 0xcd9e8d57021c7825 */ /* 0x000fe200078e00ff */
[----:B------:R-:W-:Y:S02]  /*17090*/  FSEL R175, R182, -INF , !P5 ;  /* 0xff800000b6af7808 */ /* 0x000fe40006800000 */
[----:B------:R-:W-:Y:S02]  /*170a0*/  FSEL R2, R3, RZ, P4 ;  /* 0x000000ff03027208 */ /* 0x000fe40002000000 */
[----:B--2---:R-:W-:Y:S02]  /*170b0*/  LOP3.LUT R3, R29, UR38, R228, 0x96, !PT ;  /* 0x000000261d037c12 */ /* 0x004fe4000f8e96e4 */
[----:B------:R-:W-:Y:S02]  /*170c0*/  FMNMX.FTZ R4, R175, R4, !PT ;  /* 0x00000004af047209 */ /* 0x000fe40007810000 */
[----:B------:R-:W-:Y:S01]  /*170d0*/  ISETP.GE.AND P5, PT, R9, R173, PT ;  /* 0x000000ad0900720c */ /* 0x000fe20003fa6270 */
[----:B------:R-:W-:Y:S01]  /*170e0*/  IMAD.WIDE.U32 R248, R3, -0x2daee0ad, RZ ;  /* 0xd2511f5303f87825 */ /* 0x000fe200078e00ff */
[----:B------:R-:W-:-:S03]  /*170f0*/  FMNMX.FTZ R4, R174, R4, !PT ;  /* 0x00000004ae047209 */ /* 0x000fc60007810000 */
        /* <DEDUP_REMOVED lines=8> */
[----:B------:R-:W-:Y:S02]  /*17180*/  FSEL R137, R217, -INF , !P5 ;  /* 0xff800000d9897808 */ /* 0x000fe40006800000 */
[----:B------:R-:W-:-:S02]  /*17190*/  FMNMX.FTZ R3, R242, R25, !PT ;  /* 0x00000019f2037209 */ /* 0x000fc40007810000 */
[----:B------:R-:W-:Y:S02]  /*171a0*/  LOP3.LUT R2, R249, UR36, R230, 0x96, !PT ;  /* 0x00000024f9027c12 */ /* 0x000fe4000f8e96e6 */
[----:B------:R-:W-:Y:S02]  /*171b0*/  ISETP.GE.AND P5, PT, R6, R172, PT ;  /* 0x000000ac0600720c */ /* 0x000fe40003fa6270 */
[----:B------:R-:W-:Y:S02]  /*171c0*/  FMNMX.FTZ R4, R138, R4, !PT ;  /* 0x000000048a047209 */ /* 0x000fe40007810000 */
[----:B------:R-:W-:Y:S01]  /*171d0*/  FMNMX.FTZ R6, R137, R3, !PT ;  /* 0x0000000389067209 */ /* 0x000fe20007810000 */
[----:B------:R-:W-:Y:S01]  /*171e0*/  IMAD.WIDE.U32 R2, R2, -0x326172a9, RZ ;  /* 0xcd9e8d5702027825 */ /* 0x000fe200078e00ff */
[----:B------:R-:W-:Y:S02]  /*171f0*/  FMNMX.FTZ R4, R134, R4, !PT ;  /* 0x0000000486047209 */ /* 0x000fe40007810000 */
[----:B------:R-:W-:-:S02]  /*17200*/  ISETP.GE.AND P3, PT, R8, R172, PT ;  /* 0x000000ac0800720c */ /* 0x000fc40003f66270 */
[----:B------:R-:W-:Y:S01]  /*17210*/  LOP3.LUT R8, R3, UR35, R234, 0x96, !PT ;  /* 0x0000002303087c12 */ /* 0x000fe2000f8e96ea */
[----:B------:R-:W1:Y:S01]  /*17220*/  SHFL.BFLY PT, R132, R4, 0x2, 0x1f ;  /* 0x0c401f0004847f89 */ /* 0x000e6200000e0000 */
[----:B------:R-:W-:Y:S02]  /*17230*/  FMNMX.FTZ R3, R136, R6, !PT ;  /* 0x0000000688037209 */ /* 0x000fe40007810000 */
[----:B------:R-:W-:Y:S02]  /*17240*/  FSEL R179, R194, -INF , !P3 ;  /* 0xff800000c2b37808 */ /* 0x000fe40005800000 */
[----:B------:R-:W-:Y:S02]  /*17250*/  FMNMX.FTZ R3, R35, R3, !PT ;  /* 0x0000000323037209 */ /* 0x000fe40007810000 */
[----:B------:R-:W-:Y:S02]  /*17260*/  ISETP.GE.AND P3, PT, R5, R172, PT ;  /* 0x000000ac0500720c */ /* 0x000fe40003f66270 */
[----:B------:R-:W-:-:S02]  /*17270*/  LOP3.LUT R5, R235, UR37, R28, 0x96, !PT ;  /* 0x00000025eb057c12 */ /* 0x000fc4000f8e961c */
[----:B------:R-:W-:-:S03]  /*17280*/  FMNMX.FTZ R3, R34, R3, !PT ;  /* 0x0000000322037209 */ /* 0x000fc60007810000 */
[----:B------:R-:W-:Y:S01]  /*17290*/  IMAD.WIDE.U32 R14, R5, -0x2daee0ad, RZ ;  /* 0xd2511f53050e7825 */ /* 0x000fe200078e00ff */
[----:B------:R-:W-:-:S04]  /*172a0*/  FMNMX.FTZ R135, R26, R3, !PT ;  /* 0x000000031a877209 */ /* 0x000fc80007810000 */
[----:B------:R-:W-:Y:S02]  /*172b0*/  FMNMX.FTZ R135, R24, R135, !PT ;  /* 0x0000008718877209 */ /* 0x000fe40007810000 */
[----:B------:R-:W-:Y:S02]  /*172c0*/  LOP3.LUT R6, R15, UR34, R248, 0x96, !PT ;  /* 0x000000220f067c12 */ /* 0x000fe4000f8e96f8 */
[----:B------:R-:W-:-:S03]  /*172d0*/  FMNMX.FTZ R135, R23, R135, !PT ;  /* 0x0000008717877209 */ /* 0x000fc60007810000 */
[----:B------:R-:W-:Y:S01]  /*172e0*/  IMAD.WIDE.U32 R6, R6, -0x326172a9, RZ ;  /* 0xcd9e8d5706067825 */ /* 0x000fe200078e00ff */
[----:B-1----:R-:W-:Y:S01]  /*172f0*/  FMNMX.FTZ R132, R4, R132, !PT ;  /* 0x0000008404847209 */ /* 0x002fe20007810000 */
[----:B------:R-:W1:Y:S01]  /*17300*/  SHFL.BFLY PT, R15, R135, 0x2, 0x1f ;  /* 0x0c401f00870f7f89 */ /* 0x000e6200000e0000 */
[----:B------:R-:W-:Y:S02]  /*17310*/  FMNMX.FTZ R4, R237, R139, !PT ;  /* 0x0000008bed047209 */ /* 0x000fe40007810000 */
[----:B------:R-:W-:Y:S01]  /*17320*/  LOP3.LUT R10, R7, UR33, R2, 0x96, !PT ;  /* 0x00000021070a7c12 */ /* 0x000fe2000f8e9602 */
[----:B------:R-:W-:Y:S01]  /*17330*/  IMAD.WIDE.U32 R2, R8, -0x2daee0ad, RZ ;  /* 0xd2511f5308027825 */ /* 0x000fe200078e00ff */
[----:B------:R-:W-:Y:S01]  /*17340*/  FMNMX.FTZ R4, R180, R4, !PT ;  /* 0x00000004b4047209 */ /* 0x000fe20007810000 */
[----:B------:R-:W2:Y:S03]  /*17350*/  SHFL.BFLY PT, R17, R132, 0x1, 0x1f ;  /* 0x0c201f0084117f89 */ /* 0x000ea600000e0000 */
[----:B------:R-:W-:-:S02]  /*17360*/  LOP3.LUT R3, R3, UR32, R14, 0x96, !PT ;  /* 0x0000002003037c12 */ /* 0x000fc4000f8e960e */
[----:B------:R-:W-:Y:S02]  /*17370*/  FSEL R14, R195, -INF , !P6 ;  /* 0xff800000c30e7808 */ /* 0x000fe40007000000 */
[----:B------:R-:W-:Y:S01]  /*17380*/  FMNMX.FTZ R4, R179, R4, !PT ;  /* 0x00000004b3047209 */ /* 0x000fe20007810000 */
[----:B------:R-:W-:Y:S01]  /*17390*/  IMAD.WIDE.U32 R10, R10, -0x2daee0ad, RZ ;  /* 0xd2511f530a0a7825 */ /* 0x000fe200078e00ff */
[----:B------:R-:W-:Y:S02]  /*173a0*/  FSEL R12, R226, -INF , !P5 ;  /* 0xff800000e20c7808 */ /* 0x000fe40006800000 */
[----:B------:R-:W-:Y:S02]  /*173b0*/  FMNMX.FTZ R4, R14, R4, !PT ;  /* 0x000000040e047209 */ /* 0x000fe40007810000 */
[----:B------:R-:W-:Y:S02]  /*173c0*/  LOP3.LUT R5, R11, UR30, R2, 0x96, !PT ;  /* 0x0000001e0b057c12 */ /* 0x000fe4000f8e9602 */
[----:B------:R-:W-:-:S02]  /*173d0*/  FSEL R9, R227, -INF , !P3 ;  /* 0xff800000e3097808 */ /* 0x000fc40005800000 */
[----:B------:R-:W-:Y:S01]  /*173e0*/  FMNMX.FTZ R2, R12, R4, !PT ;  /* 0x000000040c027209 */ /* 0x000fe20007810000 */
[----:B------:R-:W-:-:S03]  /*173f0*/  IMAD.WIDE.U32 R4, R5, -0x326172a9, RZ ;  /* 0xcd9e8d5705047825 */ /* 0x000fc600078e00ff */
[----:B------:R-:W-:Y:S01]  /*17400*/  FMNMX.FTZ R11, R9, R2, !PT ;  /* 0x00000002090b7209 */ /* 0x000fe20007810000 */
[----:B------:R-:W-:Y:S01]  /*17410*/  IMAD.WIDE.U32 R2, R3, -0x326172a9, RZ ;  /* 0xcd9e8d5703027825 */ /* 0x000fe200078e00ff */
[----:B-1----:R-:W-:-:S04]  /*17420*/  FMNMX.FTZ R135, R135, R15, !PT ;  /* 0x0000000f87877209 */ /* 0x002fc80007810000 */
[----:B------:R-:W-:Y:S01]  /*17430*/  LOP3.LUT R22, R3, UR31, R6, 0x96, !PT ;  /* 0x0000001f03167c12 */ /* 0x000fe2000f8e9606 */
[----:B------:R-:W1:Y:S01]  /*17440*/  SHFL.BFLY PT, R18, R135, 0x1, 0x1f ;  /* 0x0c201f0087127f89 */ /* 0x000e6200000e0000 */
[----:B------:R-:W-:Y:S02]  /*17450*/  LOP3.LUT R3, R5, UR23, R2, 0x96, !PT ;  /* 0x0000001705037c12 */ /* 0x000fe4000f8e9602 */
[----:B------:R-:W-:Y:S02]  /*17460*/  FSEL R8, R222, -INF , !P2 ;  /* 0xff800000de087808 */ /* 0x000fe40005000000 */
[----:B--2---:R-:W-:Y:S02]  /*17470*/  FMNMX.FTZ R132, R132, R17, !PT ;  /* 0x0000001184847209 */ /* 0x004fe40007810000 */
[----:B------:R-:W-:Y:S02]  /*17480*/  LOP3.LUT R2, R3, 0xffff, RZ, 0xc0, !PT ;  /* 0x0000ffff03027812 */ /* 0x000fe400078ec0ff */
[----:B------:R-:W-:Y:S01]  /*17490*/  FSEL R7, R223, -INF , !P1 ;  /* 0xff800000df077808 */ /* 0x000fe20004800000 */
[----:B------:R-:W-:Y:S01]  /*174a0*/  FMUL.FTZ R15, R132, UR6 ;  /* 0x00000006840f7c20 */ /* 0x000fe20008410000 */
[----:B------:R-:W-:-:S02]  /*174b0*/  FMNMX.FTZ R11, R8, R11, !PT ;  /* 0x0000000b080b7209 */ /* 0x000fc40007810000 */
[----:B------:R-:W-:Y:S02]  /*174c0*/  SHF.R.U32.HI R2, RZ, 0x8, R2 ;  /* 0x00000008ff027819 */ /* 0x000fe40000011602 */
[----:B------:R-:W-:Y:S02]  /*174d0*/  FSETP.NEU.FTZ.AND P1, PT, R132, -INF , PT ;  /* 0xff8000008400780b */ /* 0x000fe40003f3d000 */
[----:B------:R-:W-:Y:S02]  /*174e0*/  FMNMX.FTZ R6, R7, R11, !PT ;  /* 0x0000000b07067209 */ /* 0x000fe40007810000 */
[----:B------:R-:W-:Y:S02]  /*174f0*/  LOP3.LUT R11, R2, 0xffff, RZ, 0xc0, !PT ;  /* 0x0000ffff020b7812 */ /* 0x000fe400078ec0ff */
[----:B------:R-:W-:Y:S01]  /*17500*/  FSEL R2, R15, RZ, P1 ;  /* 0x000000ff0f027208 */ /* 0x000fe20000800000 */
[----:B------:R-:W2:Y:S04]  /*17510*/  SHFL.BFLY PT, R17, R6, 0x2, 0x1f ;  /* 0x0c401f0006117f89 */ /* 0x000ea800000e0000 */
        /* <DEDUP_REMOVED lines=8> */
[----:B------:R-:W-:-:S02]  /*175a0*/  LOP3.LUT R2, R3, 0xff, RZ, 0xc0, !PT ;  /* 0x000000ff03027812 */ /* 0x000fc400078ec0ff */
[----:B-1----:R-:W-:Y:S02]  /*175b0*/  FMNMX.FTZ R135, R135, R18, !PT ;  /* 0x0000001287877209 */ /* 0x002fe40007810000 */
[----:B------:R-:W-:Y:S02]  /*175c0*/  ISETP.LE.U32.AND P6, PT, R2, UR13, PT ;  /* 0x0000000d02007c0c */ /* 0x000fe4000bfc3070 */
[--C-:B------:R-:W-:Y:S02]  /*175d0*/  SHF.R.U32.HI R2, RZ, 0x18, R3.reuse ;  /* 0x00000018ff027819 */ /* 0x100fe40000011603 */
[C---:B------:R-:W-:Y:S02]  /*175e0*/  FSETP.NEU.FTZ.AND P5, PT, R135.reuse, -INF , PT ;  /* 0xff8000008700780b */ /* 0x040fe40003fbd000 */
[----:B------:R-:W-:Y:S01]  /*175f0*/  ISETP.LE.U32.AND P2, PT, R2, UR13, PT ;  /* 0x0000000d02007c0c */ /* 0x000fe2000bf43070 */
[----:B------:R-:W-:Y:S01]  /*17600*/  FMUL.FTZ R2, R135, UR6 ;  /* 0x0000000687027c20 */ /* 0x000fe20008410000 */
[----:B------:R-:W-:-:S04]  /*17610*/  SHF.R.U32.HI R3, RZ, 0x10, R3 ;  /* 0x00000010ff037819 */ /* 0x000fc80000011603 */
[----:B------:R-:W-:Y:S02]  /*17620*/  FSEL R2, R2, RZ, P5 ;  /* 0x000000ff02027208 */ /* 0x000fe40002800000 */
[----:B------:R-:W-:Y:S02]  /*17630*/  LOP3.LUT R3, R3, 0xff, RZ, 0xc0, !PT ;  /* 0x000000ff03037812 */ /* 0x000fe400078ec0ff */
[----:B------:R-:W-:Y:S01]  /*17640*/  ISETP.LE.U32.AND P3, PT, R11, UR13, PT ;  /* 0x0000000d0b007c0c */ /* 0x000fe2000bf63070 */
        /* <DEDUP_REMOVED lines=8> */
[----:B--2---:R-:W-:-:S02]  /*176d0*/  FMNMX.FTZ R134, R6, R17, !PT ;  /* 0x0000001106867209 */ /* 0x004fc40007810000 */
[----:B------:R-:W-:Y:S02]  /*176e0*/  FSEL R11, R133, RZ, P4 ;  /* 0x000000ff850b7208 */ /* 0x000fe40002000000 */
[----:B------:R-:W-:Y:S02]  /*176f0*/  LOP3.LUT R2, R4, 0xff, RZ, 0xc0, !PT ;  /* 0x000000ff04027812 */ /* 0x000fe400078ec0ff */
[----:B------:R-:W-:Y:S02]  /*17700*/  ISETP.LE.U32.AND P4, PT, R3, UR13, PT ;  /* 0x0000000d03007c0c */ /* 0x000fe4000bf83070 */
[----:B------:R-:W-:Y:S01]  /*17710*/  FSEL R3, R132, RZ, P1 ;  /* 0x000000ff84037208 */ /* 0x000fe20000800000 */
[----:B------:R-:W1:Y:S01]  /*17720*/  SHFL.BFLY PT, R15, R134, 0x1, 0x1f ;  /* 0x0c201f00860f7f89 */ /* 0x000e6200000e0000 */
[----:B------:R-:W-:Y:S01]  /*17730*/  ISETP.LE.U32.AND P1, PT, R2, UR13, PT ;  /* 0x0000000d02007c0c */ /* 0x000fe2000bf23070 */
[----:B------:R-:W-:-:S04]  /*17740*/  FADD.FTZ R2, R239, -R11 ;  /* 0x8000000bef027221 */ /* 0x000fc80000010000 */
[----:B------:R-:W-:Y:S01]  /*17750*/  FMUL.FTZ R2, R2, UR6 ;  /* 0x0000000602027c20 */ /* 0x000fe20008410000 */
[----:B------:R-:W-:Y:S08]  /*17760*/  MUFU.EX2 R6, R181 ;  /* 0x000000b500067308 */ /* 0x000ff00000000800 */
[----:B------:R-:W2:Y:S08]  /*17770*/  MUFU.EX2 R2, R2 ;  /* 0x0000000200027308 */ /* 0x000eb00000000800 */
[----:B------:R-:W3:Y:S01]  /*17780*/  MUFU.EX2 R25, R182 ;  /* 0x000000b600197308 */ /* 0x000ee20000000800 */
[----:B-1----:R-:W-:Y:S01]  /*17790*/  FMNMX.FTZ R134, R134, R15, !PT ;  /* 0x0000000f86867209 */ /* 0x002fe20007810000 */
[----:B------:R-:W-:Y:S01]  /*177a0*/  FADD.FTZ R15, R215, -R3 ;  /* 0x80000003d70f7221 */ /* 0x000fe20000010000 */
[----:B------:R-:W-:-:S02]  /*177b0*/  FSEL R19, R135, RZ, P5 ;  /* 0x000000ff87137208 */ /* 0x000fc40002800000 */
[C---:B------:R-:W-:Y:S01]  /*177c0*/  FSETP.NEU.FTZ.AND P5, PT, R134.reuse, -INF , PT ;  /* 0xff8000008600780b */ /* 0x040fe20003fbd000 */
[----:B------:R-:W-:Y:S01]  /*177d0*/  FMUL.FTZ R3, R134, UR6 ;  /* 0x0000000686037c20 */ /* 0x000fe20008410000 */
[----:B--2---:R-:W-:Y:S01]  /*177e0*/  FFMA.FTZ R136, R233, R2, R6 ;  /* 0x00000002e9887223 */ /* 0x004fe20000010006 */
[----:B------:R-:W-:Y:S02]  /*177f0*/  SHF.R.U32.HI R11, RZ, 0x18, R4 ;  /* 0x00000018ff0b7819 */ /* 0x000fe40000011604 */
[----:B---3--:R-:W-:Y:S02]  /*17800*/  F2FP.BF16.F32.PACK_AB R6, R25, R6 ;  /* 0x000000061906723e */ /* 0x008fe400000010ff */
[----:B------:R-:W-:Y:S02]  /*17810*/  FSEL R3, R3, RZ, P5 ;  /* 0x000000ff03037208 */ /* 0x000fe40002800000 */
[----:B------:R-:W-:Y:S02]  /*17820*/  PRMT R215, R6, 0x7610, R215 ;  /* 0x0000761006d77816 */ /* 0x000fe400000000d7 */
[----:B------:R-:W-:-:S02]  /*17830*/  LOP3.LUT R18, R4, 0xffff, RZ, 0xc0, !PT ;  /* 0x0000ffff04127812 */ /* 0x000fc400078ec0ff */
[----:B------:R-:W-:Y:S01]  /*17840*/  SHF.R.U32.HI R4, RZ, 0x10, R4 ;  /* 0x00000010ff047819 */ /* 0x000fe20000011604 */
[----:B------:R-:W-:Y:S01]  /*17850*/  @!P6 HFMA2.BF16_V2 R189, -RZ.H0_H0, RZ.H0_H0, -R215.H0_H0 ;  /* 0x200000ffffbde231 */ /* 0x000fe200003409d7 */
[----:B------:R-:W-:Y:S01]  /*17860*/  PRMT R214, R6, 0x7632, R214 ;  /* 0x0000763206d67816 */ /* 0x000fe200000000d6 */
[--C-:B------:R-:W-:Y:S01]  /*17870*/  FFMA.FTZ R176, R14, UR6, -R3.reuse ;  /* 0x000000060eb07c23 */ /* 0x100fe20008010803 */
[----:B------:R-:W-:Y:S01]  /*17880*/  LOP3.LUT R4, R4, 0xff, RZ, 0xc0, !PT ;  /* 0x000000ff04047812 */ /* 0x000fe200078ec0ff */
[----:B------:R-:W-:Y:S01]  /*17890*/  IMAD.MOV.U32 R14, RZ, RZ, R230 ;  /* 0x000000ffff0e7224 */ /* 0x000fe200078e00e6 */
[----:B------:R-:W-:Y:S01]  /*178a0*/  FSEL R17, R134, RZ, P5 ;  /* 0x000000ff86117208 */ /* 0x000fe20002800000 */
[--C-:B------:R-:W-:Y:S01]  /*178b0*/  FFMA.FTZ R139, R139, UR6, -R3.reuse ;  /* 0x000000068b8b7c23 */ /* 0x100fe20008010803 */
[----:B------:R-:W-:Y:S01]  /*178c0*/  PRMT R230, R215, 0x5410, R214 ;  /* 0x00005410d7e67816 */ /* 0x000fe200000000d6 */
[--C-:B------:R-:W-:Y:S01]  /*178d0*/  FFMA.FTZ R180, R180, UR6, -R3.reuse ;  /* 0x00000006b4b47c23 */ /* 0x100fe20008010803 */
[--C-:B------:R-:W-:Y:S01]  /*178e0*/  FFMA.FTZ R179, R179, UR6, -R3.reuse ;  /* 0x00000006b3b37c23 */ /* 0x100fe20008010803 */
[--C-:B------:R-:W-:Y:S01]  /*178f0*/  FFMA.FTZ R226, R12, UR6, -R3.reuse ;  /* 0x000000060ce27c23 */ /* 0x100fe20008010803 */
[--C-:B------:R-:W-:Y:S01]  /*17900*/  FFMA.FTZ R228, R9, UR6, -R3.reuse ;  /* 0x0000000609e47c23 */ /* 0x100fe20008010803 */
[--C-:B------:R-:W-:Y:S01]  /*17910*/  FFMA.FTZ R223, R8, UR6, -R3.reuse ;  /* 0x0000000608df7c23 */ /* 0x100fe20008010803 */
[----:B------:R-:W-:Y:S01]  /*17920*/  FFMA.FTZ R222, R7, UR6, -R3 ;  /* 0x0000000607de7c23 */ /* 0x000fe20008010803 */
[----:B------:R-:W-:Y:S01]  /*17930*/  @!P6 PRMT R215, R189, 0x5410, RZ ;  /* 0x00005410bdd7e816 */ /* 0x000fe200000000ff */
[----:B------:R-:W-:Y:S01]  /*17940*/  FMUL.FTZ R3, R15, UR6 ;  /* 0x000000060f037c20 */ /* 0x000fe20008410000 */
[----:B------:R-:W-:-:S02]  /*17950*/  ISETP.LE.U32.AND P6, PT, R4, UR13, PT ;  /* 0x0000000d04007c0c */ /* 0x000fc4000bfc3070 */
[----:B------:R-:W-:Y:S01]  /*17960*/  SHF.R.U32.HI R4, RZ, 0x8, R18 ;  /* 0x00000008ff047819 */ /* 0x000fe20000011612 */
[----:B------:R-:W-:Y:S01]  /*17970*/  FADD.FTZ R6, R237, -R17 ;  /* 0x80000011ed067221 */ /* 0x000fe20000010000 */
[----:B------:R-:W-:Y:S01]  /*17980*/  MUFU.EX2 R5, R27 ;  /* 0x0000001b00057308 */ /* 0x000fe20000000800 */
[----:B------:R-:W-:Y:S01]  /*17990*/  @!P3 HFMA2.BF16_V2 R188, -RZ.H0_H0, RZ.H0_H0, -R214.H0_H0 ;  /* 0x200000ffffbcb231 */ /* 0x000fe200003409d6 */
[----:B------:R-:W-:Y:S01]  /*179a0*/  LOP3.LUT R4, R4, 0xffff, RZ, 0xc0, !PT ;  /* 0x0000ffff04047812 */ /* 0x000fe200078ec0ff */
[----:B------:R-:W-:-:S05]  /*179b0*/  FMUL.FTZ R6, R6, UR6 ;  /* 0x0000000606067c20 */ /* 0x000fca0008410000 */
[----:B------:R-:W1:Y:S01]  /*179c0*/  MUFU.EX2 R24, R178 ;  /* 0x000000b200187308 */ /* 0x000e620000000800 */
[----:B------:R-:W-:Y:S02]  /*179d0*/  @!P3 PRMT R214, R188, 0x5410, RZ ;  /* 0x00005410bcd6b816 */ /* 0x000fe400000000ff */
[----:B------:R-:W-:-:S05]  /*179e0*/  ISETP.LE.U32.AND P3, PT, R4, UR13, PT ;  /* 0x0000000d04007c0c */ /* 0x000fca000bf63070 */
[----:B------:R-:W2:Y:S08]  /*179f0*/  MUFU.EX2 R3, R3 ;  /* 0x0000000300037308 */ /* 0x000eb00000000800 */
[----:B------:R-:W-:Y:S08]  /*17a00*/  MUFU.EX2 R9, R139 ;  /* 0x0000008b00097308 */ /* 0x000ff00000000800 */
[----:B------:R3:W4:Y:S01]  /*17a10*/  MUFU.EX2 R4, R6 ;  /* 0x0000000600047308 */ /* 0x0007220000000800 */
[----:B------:R-:W-:-:S07]  /*17a20*/  ISETP.LE.U32.AND P5, PT, R11, UR13, PT ;  /* 0x0000000d0b007c0c */ /* 0x000fce000bfa3070 */
[----:B------:R-:W4:Y:S01]  /*17a30*/  MUFU.EX2 R8, R180 ;  /* 0x000000b400087308 */ /* 0x000f220000000800 */
[----:B-1----:R-:W-:-:S07]  /*17a40*/  F2FP.BF16.F32.PACK_AB R11, R24, R5 ;  /* 0x00000005180b723e */ /* 0x002fce00000010ff */
[----:B------:R-:W-:Y:S01]  /*17a50*/  MUFU.EX2 R26, R184 ;  /* 0x000000b8001a7308 */ /* 0x000fe20000000800 */
[----:B---3--:R-:W-:-:S07]  /*17a60*/  IMAD.WIDE.U32 R6, R22, -0x2daee0ad, RZ ;  /* 0xd2511f5316067825 */ /* 0x008fce00078e00ff */
[----:B------:R-:W1:Y:S01]  /*17a70*/  MUFU.EX2 R34, R185 ;  /* 0x000000b900227308 */ /* 0x000e620000000800 */
[----:B--2---:R-:W-:Y:S01]  /*17a80*/  FFMA.FTZ R35, R236, R3, R5 ;  /* 0x00000003ec237223 */ /* 0x004fe20000010005 */
[----:B------:R-:W-:Y:S02]  /*17a90*/  LOP3.LUT R5, R7, UR26, R10, 0x96, !PT ;  /* 0x0000001a07057c12 */ /* 0x000fe4000f8e960a */
[----:B------:R-:W-:Y:S01]  /*17aa0*/  PRMT R213, R11, 0x7632, R213 ;  /* 0x000076320bd57816 */ /* 0x000fe200000000d5 */
[----:B----4-:R-:W-:Y:S01]  /*17ab0*/  FFMA.FTZ R241, R241, R4, R9 ;  /* 0x00000004f1f17223 */ /* 0x010fe20000010009 */
[----:B------:R-:W-:Y:S02]  /*17ac0*/  SHF.R.U32.HI R10, RZ, 0x10, R5 ;  /* 0x00000010ff0a7819 */ /* 0x000fe40000011605 */
[----:B------:R-:W-:Y:S01]  /*17ad0*/  PRMT R211, R11, 0x7610, R211 ;  /* 0x000076100bd37816 */ /* 0x000fe200000000d3 */
[----:B------:R-:W-:Y:S01]  /*17ae0*/  @!P2 HFMA2.BF16_V2 R190, -RZ.H0_H0, RZ.H0_H0, -R213.H0_H0 ;  /* 0x200000ffffbea231 */ /* 0x000fe200003409d5 */
[----:B------:R-:W-:Y:S01]  /*17af0*/  LOP3.LUT R10, R10, 0xff, RZ, 0xc0, !PT ;  /* 0x000000ff0a0a7812 */ /* 0x000fe200078ec0ff */
[C---:B------:R-:W-:Y:S01]  /*17b00*/  FADD.FTZ R137, R8.reuse, R241 ;  /* 0x000000f108897221 */ /* 0x040fe20000010000 */
[----:B------:R-:W-:Y:S01]  /*17b10*/  F2FP.BF16.F32.PACK_AB R139, R8, R9 ;  /* 0x00000009088b723e */ /* 0x000fe200000010ff */
[----:B------:R-:W-:-:S02]  /*17b20*/  IMAD.MOV.U32 R15, RZ, RZ, R231 ;  /* 0x000000ffff0f7224 */ /* 0x000fc400078e00e7 */
[----:B------:R-:W-:Y:S01]  /*17b30*/  FMUL.FTZ R9, R97, R2 ;  /* 0x0000000261097220 */ /* 0x000fe20000410000 */
[----:B------:R-:W-:Y:S02]  /*17b40*/  PRMT R231, R211, 0x5410, R213 ;  /* 0x00005410d3e77816 */ /* 0x000fe400000000d5 */
[----:B-1----:R-:W-:Y:S01]  /*17b50*/  F2FP.BF16.F32.PACK_AB R8, R34, R26 ;  /* 0x0000001a2208723e */ /* 0x002fe200000010ff */
[-C--:B------:R-:W-:Y:S01]  /*17b60*/  FMUL.FTZ R18, R64, R2.reuse ;  /* 0x0000000240127220 */ /* 0x080fe20000410000 */
[----:B------:R-:W-:Y:S01]  /*17b70*/  @!P2 PRMT R213, R190, 0x5410, RZ ;  /* 0x00005410bed5a816 */ /* 0x000fe200000000ff */
[-C--:B------:R-:W-:Y:S01]  /*17b80*/  FMUL.FTZ R205, R80, R2.reuse ;  /* 0x0000000250cd7220 */ /* 0x080fe20000410000 */
[----:B------:R-:W-:Y:S01]  /*17b90*/  ISETP.LE.U32.AND P2, PT, R10, UR13, PT ;  /* 0x0000000d0a007c0c */ /* 0x000fe2000bf43070 */
[----:B------:R-:W-:Y:S01]  /*17ba0*/  FMUL.FTZ R204, R101, R2 ;  /* 0x0000000265cc7220 */ /* 0x000fe20000410000 */
[----:B------:R-:W-:Y:S01]  /*17bb0*/  LOP3.LUT R183, R29, UR38, R246, 0x96, !PT ;  /* 0x000000261db77c12 */ /* 0x000fe2000f8e96f6 */
[----:B------:R-:W-:-:S02]  /*17bc0*/  IMAD.MOV.U32 R10, RZ, RZ, R32 ;  /* 0x000000ffff0a7224 */ /* 0x000fc400078e0020 */
[----:B------:R-:W-:Y:S02]  /*17bd0*/  @!P4 HFMA2.BF16_V2 R64, -RZ.H0_H0, RZ.H0_H0, -R211.H0_H0 ;  /* 0x200000ffff40c231 */ /* 0x000fe400003409d3 */
[----:B------:R-:W-:Y:S01]  /*17be0*/  IMAD.MOV.U32 R80, RZ, RZ, R28 ;  /* 0x000000ffff507224 */ /* 0x000fe200078e001c */
[----:B------:R-:W-:Y:S01]  /*17bf0*/  PRMT R195, R8, 0x7610, R195 ;  /* 0x0000761008c37816 */ /* 0x000fe200000000c3 */
        /* <DEDUP_REMOVED lines=30> */
[----:B------:R-:W-:Y:S01]  /*17de0*/  @!P1 HFMA2.BF16_V2 R65, -RZ.H0_H0, RZ.H0_H0, -R195.H0_H0 ;  /* 0x200000ffff419231 */ /* 0x000fe200003409c3 */
[----:B------:R-:W-:-:S02]  /*17df0*/  @!P4 PRMT R211, R64, 0x5410, RZ ;  /* 0x0000541040d3c816 */ /* 0x000fc400000000ff */
[----:B------:R-:W-:Y:S02]  /*17e00*/  PRMT R194, R8, 0x7632, R194 ;  /* 0x0000763208c27816 */ /* 0x000fe400000000c2 */
[----:B------:R-:W-:Y:S01]  /*17e10*/  ISETP.LE.U32.AND P4, PT, R2, UR13, PT ;  /* 0x0000000d02007c0c */ /* 0x000fe2000bf83070 */
[----:B------:R-:W-:Y:S01]  /*17e20*/  MUFU.EX2 R22, R172 ;  /* 0x000000ac00167308 */ /* 0x000fe20000000800 */
[----:B------:R-:W-:Y:S02]  /*17e30*/  SHF.R.U32.HI R2, RZ, 0x18, R5 ;  /* 0x00000018ff027819 */ /* 0x000fe40000011605 */
[----:B------:R-:W-:Y:S02]  /*17e40*/  PRMT R100, R195, 0x5410, R194 ;  /* 0x00005410c3647816 */ /* 0x000fe400000000c2 */
[----:B------:R-:W-:-:S03]  /*17e50*/  @!P1 PRMT R195, R65, 0x5410, RZ ;  /* 0x0000541041c39816 */ /* 0x000fc600000000ff */
[----:B------:R-:W1:Y:S01]  /*17e60*/  MUFU.EX2 R23, R173 ;  /* 0x000000ad00177308 */ /* 0x000e620000000800 */
[----:B------:R-:W-:Y:S02]  /*17e70*/  ISETP.LE.U32.AND P1, PT, R2, UR13, PT ;  /* 0x0000000d02007c0c */ /* 0x000fe4000bf23070 */
[----:B------:R-:W-:Y:S01]  /*17e80*/  LOP3.LUT R2, R5, 0xffff, RZ, 0xc0, !PT ;  /* 0x0000ffff05027812 */ /* 0x000fe200078ec0ff */
[----:B------:R-:W-:-:S03]  /*17e90*/  @!P3 HFMA2.BF16_V2 R68, -RZ.H0_H0, RZ.H0_H0, -R194.H0_H0 ;  /* 0x200000ffff44b231 */ /* 0x000fc600003409c2 */
[----:B------:R-:W-:Y:S01]  /*17ea0*/  SHF.R.U32.HI R2, RZ, 0x8, R2 ;  /* 0x00000008ff027819 */ /* 0x000fe20000011602 */
[----:B------:R-:W-:-:S03]  /*17eb0*/  FADD.FTZ R5, R242, -R19 ;  /* 0x80000013f2057221 */ /* 0x000fc60000010000 */
[----:B------:R-:W-:Y:S02]  /*17ec0*/  LOP3.LUT R2, R2, 0xffff, RZ, 0xc0, !PT ;  /* 0x0000ffff02027812 */ /* 0x000fe400078ec0ff */
[----:B------:R-:W-:Y:S02]  /*17ed0*/  @!P3 PRMT R194, R68, 0x5410, RZ ;  /* 0x0000541044c2b816 */ /* 0x000fe400000000ff */
[----:B------:R-:W-:Y:S01]  /*17ee0*/  ISETP.LE.U32.AND P3, PT, R2, UR13, PT ;  /* 0x0000000d02007c0c */ /* 0x000fe2000bf63070 */
[----:B------:R-:W-:Y:S01]  /*17ef0*/  IMAD.MOV.U32 R81, RZ, RZ, R29 ;  /* 0x000000ffff517224 */ /* 0x000fe200078e001d */
[----:B-1----:R-:W-:Y:S01]  /*17f00*/  F2FP.BF16.F32.PACK_AB R2, R23, R22 ;  /* 0x000000161702723e */ /* 0x002fe200000010ff */
[----:B------:R-:W-:Y:S02]  /*17f10*/  IMAD.MOV.U32 R11, RZ, RZ, R33 ;  /* 0x000000ffff0b7224 */ /* 0x000fe400078e0021 */
[----:B------:R-:W-:Y:S01]  /*17f20*/  FMUL.FTZ R5, R5, UR6 ;  /* 0x0000000605057c20 */ /* 0x000fe20008410000 */
[-C--:B------:R-:W-:Y:S01]  /*17f30*/  FMUL.FTZ R29, R54, R3.reuse ;  /* 0x00000003361d7220 */ /* 0x080fe20000410000 */
[-C--:B------:R-:W-:Y:S01]  /*17f40*/  FMUL.FTZ R33, R99, R3.reuse ;  /* 0x0000000363217220 */ /* 0x080fe20000410000 */
[-C--:B------:R-:W-:Y:S01]  /*17f50*/  FMUL.FTZ R198, R103, R3.reuse ;  /* 0x0000000367c67220 */ /* 0x080fe20000410000 */
[----:B------:R-:W-:Y:S01]  /*17f60*/  IMAD.MOV.U32 R99, RZ, RZ, R247 ;  /* 0x000000ffff637224 */ /* 0x000fe200078e00f7 */
[C---:B------:R-:W-:Y:S01]  /*17f70*/  PRMT R193, R2.reuse, 0x7610, R193 ;  /* 0x0000761002c17816 */ /* 0x040fe200000000c1 */
[-C--:B------:R-:W-:Y:S01]  /*17f80*/  FMUL.FTZ R247, R119, R3.reuse ;  /* 0x0000000377f77220 */ /* 0x080fe20000410000 */
[----:B------:R-:W-:Y:S01]  /*17f90*/  PRMT R192, R2, 0x7632, R192 ;  /* 0x0000763202c07816 */ /* 0x000fe200000000c0 */
[----:B------:R-:W-:Y:S01]  /*17fa0*/  IMAD.MOV.U32 R119, RZ, RZ, R29 ;  /* 0x000000ffff777224 */ /* 0x000fe200078e001d */
[----:B------:R1:W2:Y:S01]  /*17fb0*/  MUFU.EX2 R2, R5 ;  /* 0x0000000500027308 */ /* 0x0002a20000000800 */
[----:B------:R-:W-:Y:S01]  /*17fc0*/  FMUL.FTZ R29, R130, R3 ;  /* 0x00000003821d7220 */ /* 0x000fe20000410000 */
[----:B------:R-:W-:-:S06]  /*17fd0*/  IMAD.MOV.U32 R130, RZ, RZ, R198 ;  /* 0x000000ffff827224 */ /* 0x000fcc00078e00c6 */
[----:B------:R-:W3:Y:S08]  /*17fe0*/  MUFU.EX2 R19, R138 ;  /* 0x0000008a00137308 */ /* 0x000ef00000000800 */
[----:B------:R-:W-:Y:S08]  /*17ff0*/  MUFU.EX2 R208, R175 ;  /* 0x000000af00d07308 */ /* 0x000ff00000000800 */
[----:B------:R-:W4:Y:S01]  /*18000*/  MUFU.EX2 R198, R174 ;  /* 0x000000ae00c67308 */ /* 0x000f220000000800 */
[----:B------:R-:W-:Y:S01]  /*18010*/  FMUL.FTZ R212, R55, R3 ;  /* 0x0000000337d47220 */ /* 0x000fe20000410000 */
[----:B------:R-:W-:-:S02]  /*18020*/  @!P6 HFMA2.BF16_V2 R69, -RZ.H0_H0, RZ.H0_H0, -R193.H0_H0 ;  /* 0x200000ffff45e231 */ /* 0x000fc400003409c1 */
[-C--:B------:R-:W-:Y:S01]  /*18030*/  FMUL.FTZ R84, R98, R3.reuse ;  /* 0x0000000362547220 */ /* 0x080fe20000410000 */
[-C--:B------:R-:W-:Y:S01]  /*18040*/  FMUL.FTZ R27, R102, R3.reuse ;  /* 0x00000003661b7220 */ /* 0x080fe20000410000 */
[----:B------:R-:W-:Y:S02]  /*18050*/  IMAD.MOV.U32 R98, RZ, RZ, R246 ;  /* 0x000000ffff627224 */ /* 0x000fe400078e00f6 */
[-C--:B------:R-:W-:Y:S01]  /*18060*/  FMUL.FTZ R246, R118, R3.reuse ;  /* 0x0000000376f67220 */ /* 0x080fe20000410000 */
[----:B------:R-:W-:Y:S01]  /*18070*/  MUFU.EX2 R210, R186 ;  /* 0x000000ba00d27308 */ /* 0x000fe20000000800 */
[----:B------:R-:W-:Y:S01]  /*18080*/  MOV R103, R28 ;  /* 0x0000001c00677202 */ /* 0x000fe20000000f00 */
[----:B------:R-:W-:Y:S02]  /*18090*/  IMAD.MOV.U32 R118, RZ, RZ, R212 ;  /* 0x000000ffff767224 */ /* 0x000fe400078e00d4 */
[-C--:B-1----:R-:W-:Y:S01]  /*180a0*/  FMUL.FTZ R5, R114, R3.reuse ;  /* 0x0000000372057220 */ /* 0x082fe20000410000 */
[----:B------:R-:W-:-:S03]  /*180b0*/  FMUL.FTZ R28, R115, R3 ;  /* 0x00000003731c7220 */ /* 0x000fc60000410000 */
[----:B------:R-:W1:Y:S01]  /*180c0*/  MUFU.EX2 R196, R187 ;  /* 0x000000bb00c47308 */ /* 0x000e620000000800 */
[----:B------:R-:W-:Y:S01]  /*180d0*/  FMUL.FTZ R212, R131, R3 ;  /* 0x0000000383d47220 */ /* 0x000fe20000410000 */
[----:B------:R-:W-:Y:S01]  /*180e0*/  PRMT R64, R193, 0x5410, R192 ;  /* 0x00005410c1407816 */ /* 0x000fe200000000c0 */
[-C--:B--2---:R-:W-:Y:S01]  /*180f0*/  FMUL.FTZ R97, R61, R2.reuse ;  /* 0x000000023d617220 */ /* 0x084fe20000410000 */
[----:B------:R-:W-:Y:S01]  /*18100*/  IMAD.MOV.U32 R102, RZ, RZ, R84 ;  /* 0x000000ffff667224 */ /* 0x000fe200078e0054 */
[----:B------:R-:W-:Y:S01]  /*18110*/  @!P6 PRMT R193, R69, 0x5410, RZ ;  /* 0x0000541045c1e816 */ /* 0x000fe200000000ff */
[----:B------:R-:W-:Y:S02]  /*18120*/  IMAD.MOV.U32 R114, RZ, RZ, R80 ;  /* 0x000000ffff727224 */ /* 0x000fe400078e0050 */
[-C--:B------:R-:W-:Y:S01]  /*18130*/  FMUL.FTZ R168, R168, R2.reuse ;  /* 0x00000002a8a87220 */ /* 0x080fe20000410000 */
[----:B------:R-:W-:Y:S02]  /*18140*/  IMAD.MOV.U32 R115, RZ, RZ, R81 ;  /* 0x000000ffff737224 */ /* 0x000fe400078e0051 */
[----:B------:R-:W-:Y:S01]  /*18150*/  FMUL.FTZ R169, R169, R2 ;  /* 0x00000002a9a97220 */ /* 0x000fe20000410000 */
[----:B------:R-:W-:-:S02]  /*18160*/  IMAD.MOV.U32 R131, RZ, RZ, R27 ;  /* 0x000000ffff837224 */ /* 0x000fc400078e001b */
[-C--:B---3--:R-:W-:Y:S01]  /*18170*/  FFMA.FTZ R27, R240, R2.reuse, R19 ;  /* 0x00000002f01b7223 */ /* 0x088fe20000010013 */
        /* <DEDUP_REMOVED lines=31> */
[----:B------:R-:W-:Y:S01]  /*18370*/  IMAD.MOV.U32 R116, RZ, RZ, R18 ;  /* 0x000000ffff747224 */ /* 0x000fe200078e0012 */
[----:B------:R-:W-:Y:S01]  /*18380*/  SHF.R.U32.HI R18, RZ, 0x10, R6 ;  /* 0x00000010ff127819 */ /* 0x000fe20000011606 */
[----:B------:R-:W-:Y:S01]  /*18390*/  IMAD.MOV.U32 R117, RZ, RZ, R17 ;  /* 0x000000ffff757224 */ /* 0x000fe200078e0011 */
[C---:B------:R-:W-:Y:S01]  /*183a0*/  PRMT R189, R2.reuse, 0x7610, R189 ;  /* 0x0000761002bd7816 */ /* 0x040fe200000000bd */
[----:B------:R-:W-:Y:S01]  /*183b0*/  IMAD.MOV.U32 R8, RZ, RZ, R12 ;  /* 0x000000ffff087224 */ /* 0x000fe200078e000c */
[----:B------:R-:W-:-:S02]  /*183c0*/  PRMT R188, R2, 0x7632, R188 ;  /* 0x0000763202bc7816 */ /* 0x000fc400000000bc */
[C---:B------:R-:W-:Y:S02]  /*183d0*/  LOP3.LUT R2, R6.reuse, 0xff, RZ, 0xc0, !PT ;  /* 0x000000ff06027812 */ /* 0x040fe400078ec0ff */
[----:B------:R-:W-:Y:S02]  /*183e0*/  LOP3.LUT R17, R6, 0xffff, RZ, 0xc0, !PT ;  /* 0x0000ffff06117812 */ /* 0x000fe400078ec0ff */
[----:B------:R-:W-:Y:S01]  /*183f0*/  SHF.R.U32.HI R12, RZ, 0x18, R6 ;  /* 0x00000018ff0c7819 */ /* 0x000fe20000011606 */
        /* <DEDUP_REMOVED lines=21> */
[----:B------:R-:W-:Y:S01]  /*18550*/  ISETP.LE.U32.AND P6, PT, R2, UR13, PT ;  /* 0x0000000d02007c0c */ /* 0x000fe2000bfc3070 */
[----:B------:R-:W-:Y:S01]  /*18560*/  IMAD.MOV.U32 R76, RZ, RZ, R5 ;  /* 0x000000ffff4c7224 */ /* 0x000fe200078e0005 */
[----:B-1----:R-:W-:-:S02]  /*18570*/  F2FP.BF16.F32.PACK_AB R3, R196, R210 ;  /* 0x000000d2c403723e */ /* 0x002fc400000010ff */
[----:B------:R-:W-:Y:S02]  /*18580*/  LOP3.LUT R2, R245, UR37, R114, 0x96, !PT ;  /* 0x00000025f5027c12 */ /* 0x000fe4000f8e9672 */
[----:B------:R-:W-:Y:S01]  /*18590*/  LOP3.LUT R5, R7, UR36, R250, 0x96, !PT ;  /* 0x0000002407057c12 */ /* 0x000fe2000f8e96fa */
[----:B------:R-:W-:Y:S01]  /*185a0*/  IMAD.MOV.U32 R70, RZ, RZ, R10 ;  /* 0x000000ffff467224 */ /* 0x000fe200078e000a */
[C---:B------:R-:W-:Y:S01]  /*185b0*/  PRMT R191, R3.reuse, 0x7610, R191 ;  /* 0x0000761003bf7816 */ /* 0x040fe200000000bf */
[----:B------:R-:W-:Y:S01]  /*185c0*/  IMAD.MOV.U32 R71, RZ, RZ, R11 ;  /* 0x000000ffff477224 */ /* 0x000fe200078e000b */
[----:B------:R-:W-:Y:S01]  /*185d0*/  PRMT R190, R3, 0x7632, R190 ;  /* 0x0000763203be7816 */ /* 0x000fe200000000be */
[----:B------:R-:W-:-:S04]  /*185e0*/  IMAD.WIDE.U32 R2, R2, -0x2daee0ad, RZ ;  /* 0xd2511f5302027825 */ /* 0x000fc800078e00ff */
[----:B------:R-:W-:Y:S01]  /*185f0*/  IMAD.WIDE.U32 R10, R5, -0x326172a9, RZ ;  /* 0xcd9e8d57050a7825 */ /* 0x000fe200078e00ff */
[----:B------:R-:W-:-:S04]  /*18600*/  LOP3.LUT R6, R3, UR34, R6, 0x96, !PT ;  /* 0x0000002203067c12 */ /* 0x000fc8000f8e9606 */
[----:B------:R-:W-:Y:S01]  /*18610*/  LOP3.LUT R3, R11, UR35, R244, 0x96, !PT ;  /* 0x000000230b037c12 */ /* 0x000fe2000f8e96f4 */
[----:B------:R-:W-:Y:S02]  /*18620*/  IMAD.MOV.U32 R245, RZ, RZ, R8 ;  /* 0x000000fffff57224 */ /* 0x000fe400078e0008 */
[----:B------:R-:W-:Y:S02]  /*18630*/  IMAD.MOV.U32 R244, RZ, RZ, R9 ;  /* 0x000000fffff47224 */ /* 0x000fe400078e0009 */
[----:B------:R-:W-:-:S04]  /*18640*/  IMAD.WIDE.U32 R8, R3, -0x2daee0ad, RZ ;  /* 0xd2511f5303087825 */ /* 0x000fc800078e00ff */
[----:B------:R-:W-:Y:S01]  /*18650*/  IMAD.WIDE.U32 R6, R6, -0x326172a9, RZ ;  /* 0xcd9e8d5706067825 */ /* 0x000fe200078e00ff */
[----:B------:R-:W-:-:S04]  /*18660*/  LOP3.LUT R3, R9, UR32, R2, 0x96, !PT ;  /* 0x0000002009037c12 */ /* 0x000fc8000f8e9602 */
[----:B------:R-:W-:Y:S01]  /*18670*/  LOP3.LUT R2, R7, UR33, R10, 0x96, !PT ;  /* 0x0000002107027c12 */ /* 0x000fe2000f8e960a */
[----:B------:R-:W-:Y:S01]  /*18680*/  IMAD.MOV.U32 R86, RZ, RZ, R67 ;  /* 0x000000ffff567224 */ /* 0x000fe200078e0043 */
[----:B------:R-:W-:Y:S01]  /*18690*/  MOV R67, R15 ;  /* 0x0000000f00437202 */ /* 0x000fe20000000f00 */
[----:B------:R-:W-:Y:S02]  /*186a0*/  IMAD.MOV.U32 R87, RZ, RZ, R66 ;  /* 0x000000ffff577224 */ /* 0x000fe400078e0042 */
[----:B------:R-:W-:Y:S02]  /*186b0*/  IMAD.MOV.U32 R66, RZ, RZ, R14 ;  /* 0x000000ffff427224 */ /* 0x000fe400078e000e */
[----:B------:R-:W-:-:S05]  /*186c0*/  IMAD.WIDE.U32 R14, R2, -0x2daee0ad, RZ ;  /* 0xd2511f53020e7825 */ /* 0x000fca00078e00ff */
[----:B------:R-:W-:Y:S01]  /*186d0*/  LOP3.LUT R2, R15, UR30, R8, 0x96, !PT ;  /* 0x0000001e0f027c12 */ /* 0x000fe2000f8e9608 */
[----:B------:R-:W-:-:S04]  /*186e0*/  IMAD.WIDE.U32 R10, R3, -0x326172a9, RZ ;  /* 0xcd9e8d57030a7825 */ /* 0x000fc800078e00ff */
[----:B------:R-:W-:Y:S02]  /*186f0*/  @!P5 HFMA2.BF16_V2 R40, -RZ.H0_H0, RZ.H0_H0, -R192.H0_H0 ;  /* 0x200000ffff28d231 */ /* 0x000fe400003409c0 */
[----:B------:R-:W-:-:S03]  /*18700*/  IMAD.WIDE.U32 R2, R2, -0x326172a9, RZ ;  /* 0xcd9e8d5702027825 */ /* 0x000fc600078e00ff */
[----:B------:R-:W-:Y:S01]  /*18710*/  @!P5 PRMT R192, R40, 0x5410, RZ ;  /* 0x0000541028c0d816 */ /* 0x000fe200000000ff */
[----:B------:R-:W-:Y:S01]  /*18720*/  IMAD.MOV.U32 R125, RZ, RZ, R205 ;  /* 0x000000ffff7d7224 */ /* 0x000fe200078e00cd */
[----:B------:R-:W-:Y:S01]  /*18730*/  LOP3.LUT R5, R2, 0xff, RZ, 0xc0, !PT ;  /* 0x000000ff02057812 */ /* 0x000fe200078ec0ff */
[----:B------:R-:W-:Y:S01]  /*18740*/  IMAD.MOV.U32 R40, RZ, RZ, R203 ;  /* 0x000000ffff287224 */ /* 0x000fe200078e00cb */
[----:B------:R-:W-:Y:S01]  /*18750*/  MUFU.EX2 R205, R224 ;  /* 0x000000e000cd7308 */ /* 0x000fe20000000800 */
[----:B------:R-:W-:Y:S01]  /*18760*/  @!P2 HFMA2.BF16_V2 R39, -RZ.H0_H0, RZ.H0_H0, -R189.H0_H0 ;  /* 0x200000ffff27a231 */ /* 0x000fe200003409bd */
[----:B------:R-:W-:Y:S02]  /*18770*/  ISETP.LE.U32.AND P5, PT, R5, UR13, PT ;  /* 0x0000000d05007c0c */ /* 0x000fe4000bfa3070 */
[----:B------:R-:W-:-:S04]  /*18780*/  SHF.R.U32.HI R5, RZ, 0x18, R2 ;  /* 0x00000018ff057819 */ /* 0x000fc80000011602 */
[----:B------:R-:W1:Y:S01]  /*18790*/  MUFU.EX2 R203, R225 ;  /* 0x000000e100cb7308 */ /* 0x000e620000000800 */
[----:B------:R-:W-:Y:S02]  /*187a0*/  PRMT R240, R189, 0x5410, R188 ;  /* 0x00005410bdf07816 */ /* 0x000fe400000000bc */
[----:B------:R-:W-:Y:S02]  /*187b0*/  LOP3.LUT R7, R11, UR31, R6, 0x96, !PT ;  /* 0x0000001f0b077c12 */ /* 0x000fe4000f8e9606 */
[----:B------:R-:W-:Y:S02]  /*187c0*/  @!P2 PRMT R189, R39, 0x5410, RZ ;  /* 0x0000541027bda816 */ /* 0x000fe400000000ff */
[----:B------:R-:W-:Y:S02]  /*187d0*/  LOP3.LUT R6, R2, 0xffff, RZ, 0xc0, !PT ;  /* 0x0000ffff02067812 */ /* 0x000fe400078ec0ff */
[----:B------:R-:W-:Y:S02]  /*187e0*/  SHF.R.U32.HI R2, RZ, 0x10, R2 ;  /* 0x00000010ff027819 */ /* 0x000fe40000011602 */
[----:B------:R-:W-:-:S02]  /*187f0*/  ISETP.LE.U32.AND P2, PT, R5, UR13, PT ;  /* 0x0000000d05007c0c */ /* 0x000fc4000bf43070 */
[----:B------:R-:W-:Y:S01]  /*18800*/  SHF.R.U32.HI R5, RZ, 0x8, R17 ;  /* 0x00000008ff057819 */ /* 0x000fe20000011611 */
[----:B------:R-:W-:Y:S01]  /*18810*/  @!P4 HFMA2.BF16_V2 R41, -RZ.H0_H0, RZ.H0_H0, -R191.H0_H0 ;  /* 0x200000ffff29c231 */ /* 0x000fe200003409bf */
[----:B------:R-:W-:Y:S02]  /*18820*/  LOP3.LUT R10, R3, UR23, R10, 0x96, !PT ;  /* 0x00000017030a7c12 */ /* 0x000fe4000f8e960a */
[----:B------:R-:W-:Y:S02]  /*18830*/  LOP3.LUT R3, R2, 0xff, RZ, 0xc0, !PT ;  /* 0x000000ff02037812 */ /* 0x000fe400078ec0ff */
[----:B------:R-:W-:Y:S02]  /*18840*/  LOP3.LUT R2, R5, 0xffff, RZ, 0xc0, !PT ;  /* 0x0000ffff05027812 */ /* 0x000fe400078ec0ff */
[----:B------:R-:W-:Y:S02]  /*18850*/  PRMT R60, R191, 0x5410, R190 ;  /* 0x00005410bf3c7816 */ /* 0x000fe400000000be */
[----:B------:R-:W-:-:S02]  /*18860*/  @!P4 PRMT R191, R41, 0x5410, RZ ;  /* 0x0000541029bfc816 */ /* 0x000fc400000000ff */
[----:B------:R-:W-:Y:S02]  /*18870*/  ISETP.LE.U32.AND P4, PT, R2, UR13, PT ;  /* 0x0000000d02007c0c */ /* 0x000fe4000bf83070 */
[----:B-1----:R-:W-:Y:S01]  /*18880*/  F2FP.BF16.F32.PACK_AB R2, R205, R203 ;  /* 0x000000cbcd02723e */ /* 0x002fe200000010ff */
[----:B------:R-:W-:Y:S02]  /*18890*/  IMAD.MOV.U32 R250, RZ, RZ, R70 ;  /* 0x000000fffffa7224 */ /* 0x000fe400078e0046 */
[----:B------:R-:W-:Y:S02]  /*188a0*/  @!P1 HFMA2.BF16_V2 R38, -RZ.H0_H0, RZ.H0_H0, -R188.H0_H0 ;  /* 0x200000ffff269231 */ /* 0x000fe400003409bc */
[----:B------:R-:W-:Y:S01]  /*188b0*/  IMAD.MOV.U32 R251, RZ, RZ, R71 ;  /* 0x000000fffffb7224 */ /* 0x000fe200078e0047 */
[----:B------:R-:W-:Y:S01]  /*188c0*/  PRMT R187, R2, 0x7610, R187 ;  /* 0x0000761002bb7816 */ /* 0x000fe200000000bb */
[----:B------:R-:W-:Y:S02]  /*188d0*/  IMAD.MOV.U32 R39, RZ, RZ, R240 ;  /* 0x000000ffff277224 */ /* 0x000fe400078e00f0 */
[----:B------:R-:W-:-:S02]  /*188e0*/  IMAD.MOV.U32 R9, RZ, RZ, R76 ;  /* 0x000000ffff097224 */ /* 0x000fc400078e004c */
[----:B------:R-:W-:Y:S02]  /*188f0*/  IMAD.MOV.U32 R240, RZ, RZ, R99 ;  /* 0x000000fffff07224 */ /* 0x000fe400078e0063 */
[-C--:B------:R-:W-:Y:S01]  /*18900*/  FMUL.FTZ R99, R63, R4.reuse ;  /* 0x000000043f637220 */ /* 0x080fe20000410000 */
[----:B------:R-:W-:Y:S02]  /*18910*/  IMAD.MOV.U32 R77, RZ, RZ, R98 ;  /* 0x000000ffff4d7224 */ /* 0x000fe400078e0062 */
[----:B------:R-:W-:Y:S01]  /*18920*/  FMUL.FTZ R98, R62, R4 ;  /* 0x000000043e627220 */ /* 0x000fe20000410000 */
[----:B------:R-:W-:Y:S02]  /*18930*/  IMAD.MOV.U32 R76, RZ, RZ, R118 ;  /* 0x000000ffff4c7224 */ /* 0x000fe400078e0076 */
[----:B------:R-:W-:Y:S02]  /*18940*/  IMAD.MOV.U32 R62, RZ, RZ, R250 ;  /* 0x000000ffff3e7224 */ /* 0x000fe400078e00fa */
[----:B------:R-:W-:Y:S01]  /*18950*/  IMAD.MOV.U32 R63, RZ, RZ, R251 ;  /* 0x000000ffff3f7224 */ /* 0x000fe200078e00fb */
[----:B------:R-:W-:Y:S01]  /*18960*/  @!P1 PRMT R188, R38, 0x5410, RZ ;  /* 0x0000541026bc9816 */ /* 0x000fe200000000ff */
[----:B------:R-:W-:-:S02]  /*18970*/  IMAD.MOV.U32 R250, RZ, RZ, R206 ;  /* 0x000000fffffa7224 */ /* 0x000fc400078e00ce */
[----:B------:R-:W-:Y:S01]  /*18980*/  IMAD.MOV.U32 R251, RZ, RZ, R204 ;  /* 0x000000fffffb7224 */ /* 0x000fe200078e00cc */
[----:B------:R-:W-:Y:S01]  /*18990*/  MUFU.EX2 R206, R216 ;  /* 0x000000d800ce7308 */ /* 0x000fe20000000800 */
[----:B------:R-:W-:Y:S02]  /*189a0*/  IMAD.MOV.U32 R38, RZ, RZ, R76 ;  /* 0x000000ffff267224 */ /* 0x000fe400078e004c */
[----:B------:R-:W-:Y:S01]  /*189b0*/  @!P6 HFMA2.BF16_V2 R13, -RZ.H0_H0, RZ.H0_H0, -R187.H0_H0 ;  /* 0x200000ffff0de231 */ /* 0x000fe200003409bb */
[----:B------:R-:W-:Y:S01]  /*189c0*/  PRMT R186, R2, 0x7632, R186 ;  /* 0x0000763202ba7816 */ /* 0x000fe200000000ba */
[----:B------:R-:W-:Y:S01]  /*189d0*/  IMAD.MOV.U32 R76, RZ, RZ, R240 ;  /* 0x000000ffff4c7224 */ /* 0x000fe200078e00f0 */
[----:B------:R-:W-:Y:S02]  /*189e0*/  LOP3.LUT R2, R18, 0xff, RZ, 0xc0, !PT ;  /* 0x000000ff12027812 */ /* 0x000fe400078ec0ff */
[----:B------:R-:W1:Y:S01]  /*189f0*/  MUFU.EX2 R204, R177 ;  /* 0x000000b100cc7308 */ /* 0x000e620000000800 */
[----:B------:R-:W-:-:S02]  /*18a00*/  IMAD.MOV.U32 R240, RZ, RZ, R130 ;  /* 0x000000fffff07224 */ /* 0x000fc400078e0082 */
[----:B------:R-:W-:Y:S01]  /*18a10*/  FMUL.FTZ R130, R126, R4 ;  /* 0x000000047e827220 */ /* 0x000fe20000410000 */
[----:B------:R-:W-:Y:S02]  /*18a20*/  PRMT R126, R187, 0x5410, R186 ;  /* 0x00005410bb7e7816 */ /* 0x000fe400000000ba */
[----:B------:R-:W-:Y:S02]  /*18a30*/  @!P6 PRMT R187, R13, 0x5410, RZ ;  /* 0x000054100dbbe816 */ /* 0x000fe400000000ff */
[----:B------:R-:W-:Y:S02]  /*18a40*/  ISETP.LE.U32.AND P6, PT, R2, UR13, PT ;  /* 0x0000000d02007c0c */ /* 0x000fe4000bfc3070 */
[----:B------:R-:W-:Y:S01]  /*18a50*/  SHF.R.U32.HI R2, RZ, 0x8, R6 ;  /* 0x00000008ff027819 */ /* 0x000fe20000011606 */
[----:B------:R-:W-:-:S03]  /*18a60*/  @!P4 HFMA2.BF16_V2 R16, -RZ.H0_H0, RZ.H0_H0, -R186.H0_H0 ;  /* 0x200000ffff10c231 */ /* 0x000fc600003409ba */
[----:B------:R-:W-:Y:S02]  /*18a70*/  LOP3.LUT R2, R2, 0xffff, RZ, 0xc0, !PT ;  /* 0x0000ffff02027812 */ /* 0x000fe400078ec0ff */
[----:B------:R-:W-:Y:S02]  /*18a80*/  @!P4 PRMT R186, R16, 0x5410, RZ ;  /* 0x0000541010bac816 */ /* 0x000fe400000000ff */
[----:B------:R-:W-:Y:S02]  /*18a90*/  ISETP.LE.U32.AND P4, PT, R2, UR13, PT ;  /* 0x0000000d02007c0c */ /* 0x000fe4000bf83070 */
[----:B-1----:R-:W-:Y:S02]  /*18aa0*/  F2FP.BF16.F32.PACK_AB R2, R206, R204 ;  /* 0x000000ccce02723e */ /* 0x002fe400000010ff */
[----:B------:R-:W-:Y:S02]  /*18ab0*/  ISETP.LE.U32.AND P1, PT, R12, UR13, PT ;  /* 0x0000000d0c007c0c */ /* 0x000fe4000bf23070 */
[----:B------:R-:W-:-:S02]  /*18ac0*/  PRMT R185, R2, 0x7610, R185 ;  /* 0x0000761002b97816 */ /* 0x000fc400000000b9 */
[----:B------:R-:W-:Y:S02]  /*18ad0*/  PRMT R184, R2, 0x7632, R184 ;  /* 0x0000763202b87816 */ /* 0x000fe400000000b8 */
[----:B------:R-:W-:Y:S01]  /*18ae0*/  LOP3.LUT R2, R10, 0xffff, RZ, 0xc0, !PT ;  /* 0x0000ffff0a027812 */ /* 0x000fe200078ec0ff */
[----:B------:R-:W-:-:S03]  /*18af0*/  @!P6 HFMA2.BF16_V2 R36, -RZ.H0_H0, RZ.H0_H0, -R185.H0_H0 ;  /* 0x200000ffff24e231 */ /* 0x000fc600003409b9 */
[----:B------:R-:W-:Y:S01]  /*18b00*/  SHF.R.U32.HI R2, RZ, 0x8, R2 ;  /* 0x00000008ff027819 */ /* 0x000fe20000011602 */
[----:B------:R-:W-:Y:S01]  /*18b10*/  IMAD.MOV.U32 R11, RZ, RZ, R61 ;  /* 0x000000ffff0b7224 */ /* 0x000fe200078e003d */
[----:B------:R-:W1:Y:S01]  /*18b20*/  MUFU.EX2 R6, R217 ;  /* 0x000000d900067308 */ /* 0x000e620000000800 */
[----:B------:R-:W-:Y:S01]  /*18b30*/  IMAD.MOV.U32 R224, RZ, RZ, R114 ;  /* 0x000000ffffe07224 */ /* 0x000fe200078e0072 */
[----:B------:R-:W-:Y:S01]  /*18b40*/  LOP3.LUT R2, R2, 0xffff, RZ, 0xc0, !PT ;  /* 0x0000ffff02027812 */ /* 0x000fe200078ec0ff */
[----:B------:R-:W-:Y:S01]  /*18b50*/  IMAD.MOV.U32 R41, RZ, RZ, R125 ;  /* 0x000000ffff297224 */ /* 0x000fe200078e007d */
[----:B------:R-:W-:Y:S01]  /*18b60*/  PRMT R125, R185, 0x5410, R184 ;  /* 0x00005410b97d7816 */ /* 0x000fe200000000b8 */
[----:B------:R-:W-:Y:S02]  /*18b70*/  @!P3 HFMA2.BF16_V2 R44, -RZ.H0_H0, RZ.H0_H0, -R190.H0_H0 ;  /* 0x200000ffff2cb231 */ /* 0x000fe400003409be */
[----:B------:R-:W-:Y:S02]  /*18b80*/  IMAD.MOV.U32 R118, RZ, RZ, R87 ;  /* 0x000000ffff767224 */ /* 0x000fe400078e0057 */
[----:B------:R-:W-:Y:S01]  /*18b90*/  @!P1 HFMA2.BF16_V2 R37, -RZ.H0_H0, RZ.H0_H0, -R184.H0_H0 ;  /* 0x200000ffff259231 */ /* 0x000fe200003409b8 */
[----:B------:R-:W-:Y:S01]  /*18ba0*/  @!P6 PRMT R185, R36, 0x5410, RZ ;  /* 0x0000541024b9e816 */ /* 0x000fe200000000ff */
[----:B------:R-:W-:Y:S01]  /*18bb0*/  FMUL.FTZ R87, R59, R4 ;  /* 0x000000043b577220 */ /* 0x000fe20000410000 */
[----:B------:R-:W-:Y:S01]  /*18bc0*/  ISETP.LE.U32.AND P6, PT, R2, UR13, PT ;  /* 0x0000000d02007c0c */ /* 0x000fe2000bfc3070 */
[----:B------:R-:W-:Y:S01]  /*18bd0*/  IMAD.MOV.U32 R36, RZ, RZ, R224 ;  /* 0x000000ffff247224 */ /* 0x000fe200078e00e0 */
[----:B------:R-:W-:Y:S01]  /*18be0*/  LOP3.LUT R2, R10, 0xff, RZ, 0xc0, !PT ;  /* 0x000000ff0a027812 */ /* 0x000fe200078ec0ff */
[----:B------:R-:W-:-:S02]  /*18bf0*/  IMAD.MOV.U32 R59, RZ, RZ, R11 ;  /* 0x000000ffff3b7224 */ /* 0x000fc400078e000b */
[----:B------:R-:W-:Y:S01]  /*18c00*/  IMAD.MOV.U32 R224, RZ, RZ, R9 ;  /* 0x000000ffffe07224 */ /* 0x000fe200078e0009 */
[----:B------:R-:W-:Y:S01]  /*18c10*/  MUFU.EX2 R11, R219 ;  /* 0x000000db000b7308 */ /* 0x000fe20000000800 */
[----:B------:R-:W-:Y:S01]  /*18c20*/  IMAD.MOV.U32 R124, RZ, RZ, R119 ;  /* 0x000000ffff7c7224 */ /* 0x000fe200078e0077 */
[----:B------:R-:W-:Y:S02]  /*18c30*/  @!P3 PRMT R190, R44, 0x5410, RZ ;  /* 0x000054102cbeb816 */ /* 0x000fe400000000ff */
[----:B------:R-:W-:-:S04]  /*18c40*/  @!P1 PRMT R184, R37, 0x5410, RZ ;  /* 0x0000541025b89816 */ /* 0x000fc800000000ff */
[----:B------:R-:W2:Y:S01]  /*18c50*/  MUFU.EX2 R9, R218 ;  /* 0x000000da00097308 */ /* 0x000ea20000000800 */
[----:B------:R-:W-:Y:S02]  /*18c60*/  ISETP.LE.U32.AND P3, PT, R3, UR13, PT ;  /* 0x0000000d03007c0c */ /* 0x000fe4000bf63070 */
[----:B------:R-:W-:Y:S01]  /*18c70*/  ISETP.LE.U32.AND P1, PT, R2, UR13, PT ;  /* 0x0000000d02007c0c */ /* 0x000fe2000bf23070 */
[----:B------:R-:W-:Y:S01]  /*18c80*/  IMAD.WIDE.U32 R2, R7, -0x2daee0ad, RZ ;  /* 0xd2511f5307027825 */ /* 0x000fe200078e00ff */
[----:B------:R-:W-:-:S03]  /*18c90*/  MOV R17, R124 ;  /* 0x0000007c00117202 */ /* 0x000fc60000000f00 */
        /* <DEDUP_REMOVED lines=34> */
[----:B------:R-:W-:Y:S01]  /*18ec0*/  FADD.FTZ R12, R25, R136 ;  /* 0x00000088190c7221 */ /* 0x000fe20000010000 */
[----:B------:R-:W-:Y:S01]  /*18ed0*/  LOP3.LUT R4, R3, UR26, R14, 0x96, !PT ;  /* 0x0000001a03047c12 */ /* 0x000fe2000f8e960e */
[----:B------:R-:W3:Y:S01]  /*18ee0*/  MUFU.EX2 R5, R179 ;  /* 0x000000b300057308 */ /* 0x000ee20000000800 */
[----:B-1----:R-:W-:Y:S01]  /*18ef0*/  F2FP.BF16.F32.PACK_AB R8, R6, R19 ;  /* 0x000000130608723e */ /* 0x002fe200000010ff */
[----:B------:R-:W-:Y:S01]  /*18f00*/  FADD.FTZ R12, R26, R12 ;  /* 0x0000000c1a0c7221 */ /* 0x000fe20000010000 */
[----:B------:R-:W-:-:S05]  /*18f10*/  IMAD.MOV.U32 R26, RZ, RZ, R62 ;  /* 0x000000ffff1a7224 */ /* 0x000fca00078e003e */
[----:B------:R-:W1:Y:S01]  /*18f20*/  MUFU.EX2 R14, R176 ;  /* 0x000000b0000e7308 */ /* 0x000e620000000800 */
[----:B------:R-:W-:Y:S01]  /*18f30*/  IMAD.MOV.U32 R62, RZ, RZ, R59 ;  /* 0x000000ffff3e7224 */ /* 0x000fe200078e003b */
[C---:B------:R-:W-:Y:S01]  /*18f40*/  PRMT R183, R8.reuse, 0x7610, R183 ;  /* 0x0000761008b77816 */ /* 0x040fe200000000b7 */
[----:B------:R-:W-:Y:S01]  /*18f50*/  IMAD.MOV.U32 R59, RZ, RZ, R251 ;  /* 0x000000ffff3b7224 */ /* 0x000fe200078e00fb */
[----:B------:R-:W-:Y:S01]  /*18f60*/  PRMT R182, R8, 0x7632, R182 ;  /* 0x0000763208b67816 */ /* 0x000fe200000000b6 */
[----:B------:R-:W-:Y:S01]  /*18f70*/  FADD.FTZ R8, R6, R27 ;  /* 0x0000001b06087221 */ /* 0x000fe20000010000 */
[----:B------:R-:W-:Y:S01]  /*18f80*/  IMAD.MOV.U32 R251, RZ, RZ, R240 ;  /* 0x000000fffffb7224 */ /* 0x000fe200078e00f0 */
[----:B--2---:R-:W-:Y:S01]  /*18f90*/  F2FP.BF16.F32.PACK_AB R6, R11, R9 ;  /* 0x000000090b06723e */ /* 0x004fe200000010ff */
[----:B------:R-:W-:Y:S01]  /*18fa0*/  IMAD.MOV.U32 R240, RZ, RZ, R200 ;  /* 0x000000fffff07224 */ /* 0x000fe200078e00c8 */
[----:B------:R-:W-:Y:S02]  /*18fb0*/  MUFU.EX2 R220, R220 ;  /* 0x000000dc00dc7308 */ /* 0x000fe40000000800 */
[----:B------:R-:W-:-:S06]  /*18fc0*/  PRMT R181, R6, 0x7610, R181 ;  /* 0x0000761006b57816 */ /* 0x000fcc00000000b5 */
[----:B------:R-:W2:Y:S01]  /*18fd0*/  MUFU.EX2 R200, R221 ;  /* 0x000000dd00c87308 */ /* 0x000ea20000000800 */
[----:B------:R-:W-:Y:S01]  /*18fe0*/  @!P5 HFMA2.BF16_V2 R45, -RZ.H0_H0, RZ.H0_H0, -R181.H0_H0 ;  /* 0x200000ffff2dd231 */ /* 0x000fe200003409b5 */
[----:B------:R-:W-:Y:S01]  /*18ff0*/  PRMT R180, R6, 0x7632, R180 ;  /* 0x0000763206b47816 */ /* 0x000fe200000000b4 */
[----:B---3--:R-:W-:Y:S01]  /*19000*/  FADD.FTZ R15, R5, R137 ;  /* 0x00000089050f7221 */ /* 0x008fe20000010000 */
[----:B-1----:R-:W-:Y:S02]  /*19010*/  F2FP.BF16.F32.PACK_AB R6, R14, R5 ;  /* 0x000000050e06723e */ /* 0x002fe400000010ff */
[----:B------:R-:W-:Y:S02]  /*19020*/  LOP3.LUT R5, R4, 0xff, RZ, 0xc0, !PT ;  /* 0x000000ff04057812 */ /* 0x000fe400078ec0ff */
[----:B------:R-:W-:Y:S02]  /*19030*/  PRMT R19, R181, 0x5410, R180 ;  /* 0x00005410b5137816 */ /* 0x000fe400000000b4 */
[----:B------:R-:W-:-:S02]  /*19040*/  @!P5 PRMT R181, R45, 0x5410, RZ ;  /* 0x000054102db5d816 */ /* 0x000fc400000000ff */
[----:B------:R-:W-:Y:S01]  /*19050*/  ISETP.LE.U32.AND P5, PT, R5, UR13, PT ;  /* 0x0000000d05007c0c */ /* 0x000fe2000bfa3070 */
[----:B------:R-:W-:Y:S01]  /*19060*/  @!P4 HFMA2.BF16_V2 R46, -RZ.H0_H0, RZ.H0_H0, -R180.H0_H0 ;  /* 0x200000ffff2ec231 */ /* 0x000fe200003409b4 */
[----:B--2---:R-:W-:-:S04]  /*19070*/  F2FP.BF16.F32.PACK_AB R5, R200, R220 ;  /* 0x000000dcc805723e */ /* 0x004fc800000010ff */
[C---:B------:R-:W-:Y:S02]  /*19080*/  PRMT R177, R5.reuse, 0x7610, R177 ;  /* 0x0000761005b17816 */ /* 0x040fe400000000b1 */
[----:B------:R-:W-:Y:S02]  /*19090*/  PRMT R176, R5, 0x7632, R176 ;  /* 0x0000763205b07816 */ /* 0x000fe400000000b0 */
[----:B------:R-:W-:Y:S02]  /*190a0*/  LOP3.LUT R5, R2, 0xff, RZ, 0xc0, !PT ;  /* 0x000000ff02057812 */ /* 0x000fe400078ec0ff */
[----:B------:R-:W-:Y:S01]  /*190b0*/  @!P4 PRMT R180, R46, 0x5410, RZ ;  /* 0x000054102eb4c816 */ /* 0x000fe200000000ff */
[----:B------:R-:W-:Y:S01]  /*190c0*/  @!P5 HFMA2.BF16_V2 R49, -RZ.H0_H0, RZ.H0_H0, -R177.H0_H0 ;  /* 0x200000ffff31d231 */ /* 0x000fe200003409b1 */
[----:B------:R-:W-:Y:S01]  /*190d0*/  ISETP.LE.U32.AND P4, PT, R5, UR13, PT ;  /* 0x0000000d05007c0c */ /* 0x000fe2000bf83070 */
[----:B------:R-:W-:Y:S01]  /*190e0*/  IMAD.MOV.U32 R78, RZ, RZ, R224 ;  /* 0x000000ffff4e7224 */ /* 0x000fe200078e00e0 */
[----:B------:R-:W-:-:S02]  /*190f0*/  PRMT R179, R6, 0x7610, R179 ;  /* 0x0000761006b37816 */ /* 0x000fc400000000b3 */
[----:B------:R-:W-:Y:S02]  /*19100*/  PRMT R178, R6, 0x7632, R178 ;  /* 0x0000763206b27816 */ /* 0x000fe400000000b2 */
[----:B------:R-:W-:Y:S01]  /*19110*/  LOP3.LUT R5, R2, 0xffff, RZ, 0xc0, !PT ;  /* 0x0000ffff02057812 */ /* 0x000fe200078ec0ff */
[----:B------:R-:W-:Y:S01]  /*19120*/  IMAD.MOV.U32 R224, RZ, RZ, R250 ;  /* 0x000000ffffe07224 */ /* 0x000fe200078e00fa */
[--C-:B------:R-:W-:Y:S02]  /*19130*/  SHF.R.U32.HI R6, RZ, 0x10, R2.reuse ;  /* 0x00000010ff067819 */ /* 0x100fe40000011602 */
[----:B------:R-:W-:Y:S02]  /*19140*/  SHF.R.U32.HI R3, RZ, 0x18, R2 ;  /* 0x00000018ff037819 */ /* 0x000fe40000011602 */
[----:B------:R-:W-:Y:S02]  /*19150*/  SHF.R.U32.HI R2, RZ, 0x18, R10 ;  /* 0x00000018ff027819 */ /* 0x000fe4000001160a */
[----:B------:R-:W-:-:S02]  /*19160*/  MOV R250, R124 ;  /* 0x0000007c00fa7202 */ /* 0x000fc40000000f00 */
[----:B------:R-:W-:Y:S02]  /*19170*/  PRMT R124, R177, 0x5410, R176 ;  /* 0x00005410b17c7816 */ /* 0x000fe400000000b0 */
[----:B------:R-:W-:Y:S01]  /*19180*/  @!P5 PRMT R177, R49, 0x5410, RZ ;  /* 0x0000541031b1d816 */ /* 0x000fe200000000ff */
[----:B------:R-:W-:Y:S01]  /*19190*/  IMAD.MOV.U32 R79, RZ, RZ, R252 ;  /* 0x000000ffff4f7224 */ /* 0x000fe200078e00fc */
[----:B------:R-:W-:Y:S01]  /*191a0*/  ISETP.LE.U32.AND P5, PT, R2, UR13, PT ;  /* 0x0000000d02007c0c */ /* 0x000fe2000bfa3070 */
[----:B------:R-:W-:Y:S01]  /*191b0*/  IMAD.MOV.U32 R25, RZ, RZ, R207 ;  /* 0x000000ffff197224 */ /* 0x000fe200078e00cf */
[----:B------:R-:W-:Y:S01]  /*191c0*/  SHF.R.U32.HI R2, RZ, 0x10, R10 ;  /* 0x00000010ff027819 */ /* 0x000fe2000001160a */
[----:B------:R-:W-:Y:S01]  /*191d0*/  MUFU.EX2 R252, R227 ;  /* 0x000000e300fc7308 */ /* 0x000fe20000000800 */
[----:B------:R-:W-:Y:S02]  /*191e0*/  @!P6 HFMA2.BF16_V2 R43, -RZ.H0_H0, RZ.H0_H0, -R182.H0_H0 ;  /* 0x200000ffff2be231 */ /* 0x000fe400003409b6 */
[----:B------:R-:W-:Y:S01]  /*191f0*/  IMAD.MOV.U32 R37, RZ, RZ, R225 ;  /* 0x000000ffff257224 */ /* 0x000fe200078e00e1 */
[----:B------:R-:W-:Y:S01]  /*19200*/  LOP3.LUT R2, R2, 0xff, RZ, 0xc0, !PT ;  /* 0x000000ff02027812 */ /* 0x000fe200078ec0ff */
[----:B------:R-:W-:-:S03]  /*19210*/  IMAD.MOV.U32 R225, RZ, RZ, R17 ;  /* 0x000000ffffe17224 */ /* 0x000fc600078e0011 */
[----:B------:R-:W1:Y:S01]  /*19220*/  MUFU.EX2 R207, R229 ;  /* 0x000000e500cf7308 */ /* 0x000e620000000800 */
[----:B------:R-:W-:Y:S02]  /*19230*/  PRMT R17, R183, 0x5410, R182 ;  /* 0x00005410b7117816 */ /* 0x000fe400000000b6 */
[----:B------:R-:W-:Y:S02]  /*19240*/  @!P6 PRMT R182, R43, 0x5410, RZ ;  /* 0x000054102bb6e816 */ /* 0x000fe400000000ff */
[----:B------:R-:W-:Y:S02]  /*19250*/  ISETP.LE.U32.AND P6, PT, R2, UR13, PT ;  /* 0x0000000d02007c0c */ /* 0x000fe4000bfc3070 */
[----:B------:R-:W-:Y:S01]  /*19260*/  SHF.R.U32.HI R2, RZ, 0x8, R5 ;  /* 0x00000008ff027819 */ /* 0x000fe20000011605 */
[----:B------:R-:W-:Y:S01]  /*19270*/  @!P3 HFMA2.BF16_V2 R47, -RZ.H0_H0, RZ.H0_H0, -R179.H0_H0 ;  /* 0x200000ffff2fb231 */ /* 0x000fe200003409b3 */
[----:B------:R-:W-:Y:S02]  /*19280*/  PRMT R18, R179, 0x5410, R178 ;  /* 0x00005410b3127816 */ /* 0x000fe400000000b2 */
[----:B------:R-:W-:-:S02]  /*19290*/  LOP3.LUT R2, R2, 0xffff, RZ, 0xc0, !PT ;  /* 0x0000ffff02027812 */ /* 0x000fc400078ec0ff */
[----:B------:R-:W-:Y:S02]  /*192a0*/  @!P3 PRMT R179, R47, 0x5410, RZ ;  /* 0x000054102fb3b816 */ /* 0x000fe400000000ff */
[----:B------:R-:W-:Y:S02]  /*192b0*/  ISETP.LE.U32.AND P3, PT, R2, UR13, PT ;  /* 0x0000000d02007c0c */ /* 0x000fe4000bf63070 */
[----:B-1----:R-:W-:Y:S01]  /*192c0*/  F2FP.BF16.F32.PACK_AB R2, R207, R252 ;  /* 0x000000fccf02723e */ /* 0x002fe200000010ff */
[----:B------:R-:W-:-:S03]  /*192d0*/  @!P1 HFMA2.BF16_V2 R42, -RZ.H0_H0, RZ.H0_H0, -R183.H0_H0 ;  /* 0x200000ffff2a9231 */ /* 0x000fc600003409b7 */
[C---:B------:R-:W-:Y:S02]  /*192e0*/  PRMT R175, R2.reuse, 0x7610, R175 ;  /* 0x0000761002af7816 */ /* 0x040fe400000000af */
[----:B------:R-:W-:-:S03]  /*192f0*/  PRMT R174, R2, 0x7632, R174 ;  /* 0x0000763202ae7816 */ /* 0x000fc600000000ae */
[----:B------:R-:W-:Y:S01]  /*19300*/  @!P4 HFMA2.BF16_V2 R51, -RZ.H0_H0, RZ.H0_H0, -R175.H0_H0 ;  /* 0x200000ffff33c231 */ /* 0x000fe200003409af */
[----:B------:R-:W-:Y:S01]  /*19310*/  @!P1 PRMT R183, R42, 0x5410, RZ ;  /* 0x000054102ab79816 */ /* 0x000fe200000000ff */
[----:B------:R-:W-:Y:S01]  /*19320*/  IMAD.MOV.U32 R42, RZ, RZ, R66 ;  /* 0x000000ffff2a7224 */ /* 0x000fe200078e0042 */
[----:B------:R-:W-:Y:S01]  /*19330*/  SHF.R.U32.HI R2, RZ, 0x18, R4 ;  /* 0x00000018ff027819 */ /* 0x000fe20000011604 */
[----:B------:R-:W-:Y:S01]  /*19340*/  IMAD.MOV.U32 R43, RZ, RZ, R67 ;  /* 0x000000ffff2b7224 */ /* 0x000fe200078e0043 */
[----:B------:R-:W-:Y:S02]  /*19350*/  PRMT R67, R175, 0x5410, R174 ;  /* 0x00005410af437816 */ /* 0x000fe400000000ae */
[----:B------:R-:W-:Y:S02]  /*19360*/  @!P4 PRMT R175, R51, 0x5410, RZ ;  /* 0x0000541033afc816 */ /* 0x000fe400000000ff */
[----:B------:R-:W-:Y:S02]  /*19370*/  ISETP.LE.U32.AND P4, PT, R2, UR13, PT ;  /* 0x0000000d02007c0c */ /* 0x000fe4000bf83070 */
[----:B------:R-:W-:-:S02]  /*19380*/  LOP3.LUT R7, R4, 0xffff, RZ, 0xc0, !PT ;  /* 0x0000ffff04077812 */ /* 0x000fc400078ec0ff */
[----:B------:R-:W-:Y:S02]  /*19390*/  SHF.R.U32.HI R2, RZ, 0x10, R4 ;  /* 0x00000010ff027819 */ /* 0x000fe40000011604 */
[----:B------:R-:W-:Y:S02]  /*193a0*/  LOP3.LUT R4, R249, UR36, R42, 0x96, !PT ;  /* 0x00000024f9047c12 */ /* 0x000fe4000f8e962a */
[----:B------:R-:W2:Y:S01]  /*193b0*/  LDL R42, [R1+0xbc] ;  /* 0x0000bc00012a7983 */ /* 0x000ea20000100800 */
[----:B------:R-:W-:Y:S01]  /*193c0*/  SHF.R.U32.HI R7, RZ, 0x8, R7 ;  /* 0x00000008ff077819 */ /* 0x000fe20000011607 */
[----:B------:R-:W-:Y:S03]  /*193d0*/  MUFU.EX2 R217, R226 ;  /* 0x000000e200d97308 */ /* 0x000fe60000000800 */
[----:B------:R-:W-:-:S05]  /*193e0*/  LOP3.LUT R7, R7, 0xffff, RZ, 0xc0, !PT ;  /* 0x0000ffff07077812 */ /* 0x000fca00078ec0ff */
[----:B------:R-:W1:Y:S01]  /*193f0*/  MUFU.EX2 R216, R228 ;  /* 0x000000e400d87308 */ /* 0x000e620000000800 */
[----:B------:R-:W-:Y:S01]  /*19400*/  ISETP.LE.U32.AND P1, PT, R7, UR13, PT ;  /* 0x0000000d07007c0c */ /* 0x000fe2000bf23070 */
[----:B------:R-:W-:Y:S01]  /*19410*/  @!P3 HFMA2.BF16_V2 R54, -RZ.H0_H0, RZ.H0_H0, -R174.H0_H0 ;  /* 0x200000ffff36b231 */ /* 0x000fe200003409ae */
[----:B------:R-:W-:Y:S01]  /*19420*/  LOP3.LUT R2, R2, 0xff, RZ, 0xc0, !PT ;  /* 0x000000ff02027812 */ /* 0x000fe200078ec0ff */
[----:B------:R-:W-:-:S03]  /*19430*/  UIADD3 UR4, UR29, -0x4498517b, URZ ;  /* 0xbb67ae851d047890 */ /* 0x000fc6000fffe03f */
[----:B------:R-:W-:Y:S01]  /*19440*/  @!P3 PRMT R174, R54, 0x5410, RZ ;  /* 0x0000541036aeb816 */ /* 0x000fe200000000ff */
[----:B------:R-:W-:Y:S01]  /*19450*/  MUFU.EX2 R219, R223 ;  /* 0x000000df00db7308 */ /* 0x000fe20000000800 */
[----:B------:R-:W-:-:S07]  /*19460*/  ISETP.LE.U32.AND P3, PT, R2, UR13, PT ;  /* 0x0000000d02007c0c */ /* 0x000fce000bf63070 */
[----:B------:R-:W3:Y:S01]  /*19470*/  MUFU.EX2 R218, R222 ;  /* 0x000000de00da7308 */ /* 0x000ee20000000800 */
[----:B-1----:R-:W-:Y:S01]  /*19480*/  F2FP.BF16.F32.PACK_AB R2, R216, R217 ;  /* 0x000000d9d802723e */ /* 0x002fe200000010ff */
[----:B------:R-:W-:Y:S02]  /*19490*/  @!P1 HFMA2.BF16_V2 R48, -RZ.H0_H0, RZ.H0_H0, -R176.H0_H0 ;  /* 0x200000ffff309231 */ /* 0x000fe400003409b0 */
[----:B------:R-:W-:Y:S01]  /*194a0*/  FADD.FTZ R5, R9, R8 ;  /* 0x0000000809057221 */ /* 0x000fe20000010000 */
[C---:B------:R-:W-:Y:S02]  /*194b0*/  PRMT R137, R2.reuse, 0x7610, R137 ;  /* 0x0000761002897816 */ /* 0x040fe40000000089 */
[----:B------:R-:W-:Y:S02]  /*194c0*/  PRMT R136, R2, 0x7632, R136 ;  /* 0x0000763202887816 */ /* 0x000fe40000000088 */
[----:B------:R-:W-:Y:S01]  /*194d0*/  LOP3.LUT R2, R43, UR4, R26, 0x96, !PT ;  /* 0x000000042b027c12 */ /* 0x000fe2000f8e961a */
[----:B------:R-:W-:Y:S01]  /*194e0*/  @!P2 HFMA2.BF16_V2 R50, -RZ.H0_H0, RZ.H0_H0, -R178.H0_H0 ;  /* 0x200000ffff32a231 */ /* 0x000fe200003409b2 */
[----:B------:R-:W-:Y:S01]  /*194f0*/  @!P1 PRMT R176, R48, 0x5410, RZ ;  /* 0x0000541030b09816 */ /* 0x000fe200000000ff */
[----:B------:R-:W-:Y:S01]  /*19500*/  FADD.FTZ R48, R11, R5 ;  /* 0x000000050b307221 */ /* 0x000fe20000010000 */
[----:B------:R-:W-:Y:S01]  /*19510*/  ISETP.LE.U32.AND P1, PT, R3, UR13, PT ;  /* 0x0000000d03007c0c */ /* 0x000fe2000bf23070 */
[----:B------:R-:W-:Y:S01]  /*19520*/  IMAD.WIDE.U32 R10, R2, -0x326172a9, RZ ;  /* 0xcd9e8d57020a7825 */ /* 0x000fe200078e00ff */
[----:B------:R-:W-:-:S02]  /*19530*/  LOP3.LUT R3, R6, 0xff, RZ, 0xc0, !PT ;  /* 0x000000ff06037812 */ /* 0x000fc400078ec0ff */
[----:B------:R-:W-:Y:S02]  /*19540*/  @!P2 PRMT R178, R50, 0x5410, RZ ;  /* 0x0000541032b2a816 */ /* 0x000fe400000000ff */
[----:B------:R-:W-:Y:S02]  /*19550*/  ISETP.LE.U32.AND P2, PT, R3, UR13, PT ;  /* 0x0000000d03007c0c */ /* 0x000fe4000bf43070 */
[----:B---3--:R-:W-:Y:S02]  /*19560*/  F2FP.BF16.F32.PACK_AB R3, R218, R219 ;  /* 0x000000dbda03723e */ /* 0x008fe400000010ff */
[----:B------:R-:W-:Y:S02]  /*19570*/  LOP3.LUT R2, R11, UR37, R36, 0x96, !PT ;  /* 0x000000250b027c12 */ /* 0x000fe4000f8e9624 */
[C---:B------:R-:W-:Y:S02]  /*19580*/  PRMT R173, R3.reuse, 0x7610, R173 ;  /* 0x0000761003ad7816 */ /* 0x040fe400000000ad */
[----:B------:R-:W-:Y:S01]  /*19590*/  PRMT R172, R3, 0x7632, R172 ;  /* 0x0000763203ac7816 */ /* 0x000fe200000000ac */
[----:B------:R-:W-:-:S04]  /*195a0*/  IMAD.WIDE.U32 R2, R2, -0x2daee0ad, RZ ;  /* 0xd2511f5302027825 */ /* 0x000fc800078e00ff */
[----:B------:R-:W-:Y:S01]  /*195b0*/  IMAD.WIDE.U32 R8, R4, -0x326172a9, RZ ;  /* 0xcd9e8d5704087825 */ /* 0x000fe200078e00ff */
[----:B------:R-:W-:-:S04]  /*195c0*/  LOP3.LUT R6, R3, UR34, R248, 0x96, !PT ;  /* 0x0000002203067c12 */ /* 0x000fc8000f8e96f8 */
[----:B------:R-:W-:-:S05]  /*195d0*/  LOP3.LUT R3, R9, UR35, R10, 0x96, !PT ;  /* 0x0000002309037c12 */ /* 0x000fca000f8e960a */
[----:B------:R-:W-:-:S05]  /*195e0*/  IMAD.WIDE.U32 R4, R3, -0x2daee0ad, RZ ;  /* 0xd2511f5303047825 */ /* 0x000fca00078e00ff */
[----:B------:R-:W-:Y:S01]  /*195f0*/  LOP3.LUT R5, R5, UR32, R2, 0x96, !PT ;  /* 0x0000002005057c12 */ /* 0x000fe2000f8e9602 */
[----:B------:R-:W-:-:S04]  /*19600*/  IMAD.WIDE.U32 R2, R6, -0x326172a9, RZ ;  /* 0xcd9e8d5706027825 */ /* 0x000fc800078e00ff */
[----:B------:R-:W-:Y:S01]  /*19610*/  FADD.FTZ R13, R24, R35 ;  /* 0x00000023180d7221 */ /* 0x000fe20000010000 */
[----:B------:R-:W-:Y:S01]  /*19620*/  IMAD.MOV.U32 R35, RZ, RZ, R209 ;  /* 0x000000ffff237224 */ /* 0x000fe200078e00d1 */
[----:B------:R-:W-:Y:S01]  /*19630*/  LOP3.LUT R3, R3, UR33, R8, 0x96, !PT ;  /* 0x0000002103037c12 */ /* 0x000fe2000f8e9608 */
[----:B------:R-:W-:Y:S02]  /*19640*/  FADD.FTZ R127, R34, R12 ;  /* 0x0000000c227f7221 */ /* 0x000fe40000010000 */
[----:B------:R-:W-:Y:S02]  /*19650*/  IMAD.MOV.U32 R24, RZ, RZ, R35 ;  /* 0x000000ffff187224 */ /* 0x000fe400078e0023 */
[----:B------:R-:W-:-:S05]  /*19660*/  IMAD.WIDE.U32 R34, R3, -0x2daee0ad, RZ ;  /* 0xd2511f5303227825 */ /* 0x000fca00078e00ff */
[----:B------:R-:W-:Y:S01]  /*19670*/  LOP3.LUT R3, R35, UR30, R4, 0x96, !PT ;  /* 0x0000001e23037c12 */ /* 0x000fe2000f8e9604 */
[----:B------:R-:W-:-:S05]  /*19680*/  IMAD.WIDE.U32 R4, R5, -0x326172a9, RZ ;  /* 0xcd9e8d5705047825 */ /* 0x000fca00078e00ff */
[----:B------:R-:W-:Y:S01]  /*19690*/  LOP3.LUT R35, R5, UR31, R2, 0x96, !PT ;  /* 0x0000001f05237c12 */ /* 0x000fe2000f8e9602 */
[----:B------:R-:W-:-:S05]  /*196a0*/  IMAD.WIDE.U32 R2, R3, -0x326172a9, RZ ;  /* 0xcd9e8d5703027825 */ /* 0x000fca00078e00ff */
[----:B------:R-:W-:-:S04]  /*196b0*/  LOP3.LUT R4, R3, UR23, R4, 0x96, !PT ;  /* 0x0000001703047c12 */ /* 0x000fc8000f8e9604 */
[----:B------:R-:W-:Y:S01]  /*196c0*/  LOP3.LUT R5, R4, 0xffff, RZ, 0xc0, !PT ;  /* 0x0000ffff04057812 */ /* 0x000fe200078ec0ff */
[----:B------:R-:W-:-:S03]  /*196d0*/  FADD.FTZ R7, R22, R13 ;  /* 0x0000000d16077221 */ /* 0x000fc60000010000 */
[----:B------:R-:W-:Y:S02]  /*196e0*/  SHF.R.U32.HI R6, RZ, 0x8, R5 ;  /* 0x00000008ff067819 */ /* 0x000fe40000011605 */
[----:B------:R-:W-:Y:S01]  /*196f0*/  LOP3.LUT R5, R4, 0xff, RZ, 0xc0, !PT ;  /* 0x000000ff04057812 */ /* 0x000fe200078ec0ff */
[----:B------:R-:W-:-:S03]  /*19700*/  FADD.FTZ R209, R23, R7 ;  /* 0x0000000717d17221 */ /* 0x000fc60000010000 */
        /* <DEDUP_REMOVED lines=11> */
[----:B------:R-:W-:-:S05]  /*197c0*/  HSET2.LE.AND R2, R7, R0, PT ;  /* 0x0000000007027233 */ /* 0x000fca0003803000 */
[----:B------:R-:W-:Y:S01]  /*197d0*/  LOP3.LUT R8, R2, R230, RZ, 0xc0, !PT ;  /* 0x000000e602087212 */ /* 0x000fe200078ec0ff */
[----:B--2---:R-:W-:Y:S02]  /*197e0*/  VIADD R2, R42, 0x4 ;  /* 0x000000042a027836 */ /* 0x004fe40000000000 */
[----:B------:R-:W2:Y:S01]  /*197f0*/  LDL R42, [R1+0xd0] ;  /* 0x0000d000012a7983 */ /* 0x000ea20000100800 */
[----:B------:R-:W-:-:S04]  /*19800*/  LOP3.LUT R3, R3, 0xff, RZ, 0xc0, !PT ;  /* 0x000000ff03037812 */ /* 0x000fc800078ec0ff */
[----:B------:R-:W-:Y:S01]  /*19810*/  PRMT R9, R3, 0x5410, R4 ;  /* 0x0000541003097816 */ /* 0x000fe20000000004 */
[----:B------:R-:W-:-:S03]  /*19820*/  IMAD.WIDE.U32 R2, R2, -0x326172a9, RZ ;  /* 0xcd9e8d5702027825 */ /* 0x000fc600078e00ff */
[----:B------:R-:W-:-:S05]  /*19830*/  LOP3.LUT R4, R37, UR38, R2, 0x96, !PT ;  /* 0x0000002625047c12 */ /* 0x000fca000f8e9602 */
[----:B------:R-:W-:-:S04]  /*19840*/  IMAD.WIDE.U32 R10, R4, -0x2daee0ad, RZ ;  /* 0xd2511f53040a7825 */ /* 0x000fc800078e00ff */
[----:B------:R-:W-:Y:S02]  /*19850*/  IMAD.MOV.U32 R37, RZ, RZ, R24 ;  /* 0x000000ffff257224 */ /* 0x000fe400078e0018 */
[----:B------:R-:W-:Y:S01]  /*19860*/  IMAD.MOV.U32 R27, RZ, RZ, R63 ;  /* 0x000000ffff1b7224 */ /* 0x000fe200078e003f */
[----:B------:R-:W-:Y:S01]  /*19870*/  PRMT R138, R139, 0x7632, R138 ;  /* 0x000076328b8a7816 */ /* 0x000fe2000000008a */
[----:B------:R-:W-:-:S03]  /*19880*/  FADD.FTZ R14, R14, R15 ;  /* 0x0000000f0e0e7221 */ /* 0x000fc60000010000 */
[----:B------:R-:W-:Y:S01]  /*19890*/  PRMT R16, R139, 0x5410, R138 ;  /* 0x000054108b107816 */ /* 0x000fe2000000008a */
[----:B------:R-:W-:Y:S02]  /*198a0*/  IMAD.MOV.U32 R63, RZ, RZ, R65 ;  /* 0x000000ffff3f7224 */ /* 0x000fe400078e0041 */
[----:B------:R-:W-:Y:S02]  /*198b0*/  IMAD.MOV.U32 R229, RZ, RZ, R37 ;  /* 0x000000ffffe57224 */ /* 0x000fe400078e0025 */
[----:B------:R-:W-:Y:S02]  /*198c0*/  @!P2 HFMA2.BF16_V2 R53, -RZ.H0_H0, RZ.H0_H0, -R173.H0_H0 ;  /* 0x200000ffff35a231 */ /* 0x000fe400003409ad */
[----:B------:R-:W-:Y:S02]  /*198d0*/  @!P1 HFMA2.BF16_V2 R52, -RZ.H0_H0, RZ.H0_H0, -R172.H0_H0 ;  /* 0x200000ffff349231 */ /* 0x000fe400003409ac */
[----:B------:R-:W-:Y:S02]  /*198e0*/  @!P6 HFMA2.BF16_V2 R56, -RZ.H0_H0, RZ.H0_H0, -R139.H0_H0 ;  /* 0x200000ffff38e231 */ /* 0x000fe4000034098b */
[----:B------:R-:W-:-:S02]  /*198f0*/  @!P5 HFMA2.BF16_V2 R55, -RZ.H0_H0, RZ.H0_H0, -R138.H0_H0 ;  /* 0x200000ffff37d231 */ /* 0x000fc4000034098a */
[----:B------:R-:W-:Y:S02]  /*19900*/  @!P3 HFMA2.BF16_V2 R58, -RZ.H0_H0, RZ.H0_H0, -R137.H0_H0 ;  /* 0x200000ffff3ab231 */ /* 0x000fe40000340989 */
[----:B------:R-:W-:Y:S01]  /*19910*/  @!P4 HFMA2.BF16_V2 R57, -RZ.H0_H0, RZ.H0_H0, -R136.H0_H0 ;  /* 0x200000ffff39c231 */ /* 0x000fe20000340988 */
[----:B------:R-:W-:Y:S02]  /*19920*/  PRMT R66, R173, 0x5410, R172 ;  /* 0x00005410ad427816 */ /* 0x000fe400000000ac */
[----:B------:R-:W-:Y:S02]  /*19930*/  PRMT R65, R137, 0x5410, R136 ;  /* 0x0000541089417816 */ /* 0x000fe40000000088 */
[----:B------:R-:W-:Y:S02]  /*19940*/  @!P2 PRMT R173, R53, 0x5410, RZ ;  /* 0x0000541035ada816 */ /* 0x000fe400000000ff */
[----:B------:R-:W-:Y:S02]  /*19950*/  @!P1 PRMT R172, R52, 0x5410, RZ ;  /* 0x0000541034ac9816 */ /* 0x000fe400000000ff */
[----:B------:R-:W-:-:S02]  /*19960*/  @!P6 PRMT R139, R56, 0x5410, RZ ;  /* 0x00005410388be816 */ /* 0x000fc400000000ff */
[----:B------:R-:W-:Y:S02]  /*19970*/  @!P5 PRMT R138, R55, 0x5410, RZ ;  /* 0x00005410378ad816 */ /* 0x000fe400000000ff */
[----:B------:R-:W-:Y:S02]  /*19980*/  @!P3 PRMT R137, R58, 0x5410, RZ ;  /* 0x000054103a89b816 */ /* 0x000fe400000000ff */
[----:B------:R-:W-:Y:S02]  /*19990*/  @!P4 PRMT R136, R57, 0x5410, RZ ;  /* 0x000054103988c816 */ /* 0x000fe400000000ff */
[----:B--2---:R-:W-:-:S05]  /*199a0*/  LOP3.LUT R3, R3, R42, RZ, 0x3c, !PT ;  /* 0x0000002a03037212 */ /* 0x004fca00078e3cff */
[----:B------:R-:W-:-:S05]  /*199b0*/  IMAD.WIDE.U32 R2, R3, -0x2daee0ad, RZ ;  /* 0xd2511f5303027825 */ /* 0x000fca00078e00ff */
[----:B------:R-:W-:-:S05]  /*199c0*/  LOP3.LUT R3, R3, UR4, R26, 0x96, !PT ;  /* 0x0000000403037c12 */ /* 0x000fca000f8e961a */
[----:B------:R-:W-:Y:S01]  /*199d0*/  IMAD.WIDE.U32 R4, R3, -0x326172a9, RZ ;  /* 0xcd9e8d5703047825 */ /* 0x000fe200078e00ff */
[----:B------:R-:W-:-:S04]  /*199e0*/  LOP3.LUT R6, R11, UR36, R2, 0x96, !PT ;  /* 0x000000240b067c12 */ /* 0x000fc8000f8e9602 */
[----:B------:R-:W-:-:S05]  /*199f0*/  LOP3.LUT R2, R5, UR37, R36, 0x96, !PT ;  /* 0x0000002505027c12 */ /* 0x000fca000f8e9624 */
[----:B------:R-:W-:-:S05]  /*19a00*/  IMAD.WIDE.U32 R2, R2, -0x2daee0ad, RZ ;  /* 0xd2511f5302027825 */ /* 0x000fca00078e00ff */
[----:B------:R-:W-:Y:S01]  /*19a10*/  LOP3.LUT R5, R3, UR34, R10, 0x96, !PT ;  /* 0x0000002203057c12 */ /* 0x000fe2000f8e960a */
[----:B------:R-:W-:-:S04]  /*19a20*/  IMAD.WIDE.U32 R10, R6, -0x326172a9, RZ ;  /* 0xcd9e8d57060a7825 */ /* 0x000fc800078e00ff */
[----:B------:R-:W-:Y:S01]  /*19a30*/  IMAD.WIDE.U32 R22, R5, -0x326172a9, RZ ;  /* 0xcd9e8d5705167825 */ /* 0x000fe200078e00ff */
[----:B------:R-:W-:-:S05]  /*19a40*/  LOP3.LUT R3, R11, UR35, R4, 0x96, !PT ;  /* 0x000000230b037c12 */ /* 0x000fca000f8e9604 */
[----:B------:R-:W-:Y:S01]  /*19a50*/  IMAD.WIDE.U32 R6, R3, -0x2daee0ad, RZ ;  /* 0xd2511f5303067825 */ /* 0x000fe200078e00ff */
[----:B------:R-:W-:-:S03]  /*19a60*/  LOP3.LUT R3, R23, UR33, R10, 0x96, !PT ;  /* 0x0000002117037c12 */ /* 0x000fc6000f8e960a */
[----:B------:R-:W-:Y:S02]  /*19a70*/  IMAD.MOV.U32 R36, RZ, RZ, R25 ;  /* 0x000000ffff247224 */ /* 0x000fe400078e0019 */
[----:B------:R-:W-:Y:S01]  /*19a80*/  IMAD.WIDE.U32 R24, R3, -0x2daee0ad, RZ ;  /* 0xd2511f5303187825 */ /* 0x000fe200078e00ff */
[----:B------:R-:W-:Y:S02]  /*19a90*/  LOP3.LUT R7, R7, UR32, R2, 0x96, !PT ;  /* 0x0000002007077c12 */ /* 0x000fe4000f8e9602 */
[--C-:B------:R-:W-:Y:S02]  /*19aa0*/  HSET2.LE.AND R2, R13, R0.reuse, PT ;  /* 0x000000000d027233 */ /* 0x100fe40003803000 */
[--C-:B------:R-:W-:Y:S02]  /*19ab0*/  HSET2.LE.AND R3, R12, R0.reuse, PT ;  /* 0x000000000c037233 */ /* 0x100fe40003803000 */
[----:B------:R-:W-:Y:S02]  /*19ac0*/  LOP3.LUT R6, R25, UR30, R6, 0x96, !PT ;  /* 0x0000001e19067c12 */ /* 0x000fe4000f8e9606 */
[----:B------:R-:W-:Y:S01]  /*19ad0*/  HSET2.LE.AND R4, R9, R0, PT ;  /* 0x0000000009047233 */ /* 0x000fe20003803000 */
[----:B------:R-:W-:Y:S01]  /*19ae0*/  IMAD.WIDE.U32 R26, R7, -0x326172a9, RZ ;  /* 0xcd9e8d57071a7825 */ /* 0x000fe200078e00ff */
[----:B------:R-:W-:-:S02]  /*19af0*/  LOP3.LUT R9, R2, R231, RZ, 0xc0, !PT ;  /* 0x000000e702097212 */ /* 0x000fc400078ec0ff */
[----:B------:R-:W-:Y:S01]  /*19b00*/  LOP3.LUT R10, R3, R100, RZ, 0xc0, !PT ;  /* 0x00000064030a7212 */ /* 0x000fe200078ec0ff */
[----:B------:R-:W-:Y:S01]  /*19b10*/  IMAD.WIDE.U32 R2, R6, -0x326172a9, RZ ;  /* 0xcd9e8d5706027825 */ /* 0x000fe200078e00ff */
[----:B------:R-:W-:-:S04]  /*19b20*/  LOP3.LUT R11, R4, R64, RZ, 0xc0, !PT ;  /* 0x00000040040b7212 */ /* 0x000fc800078ec0ff */
[----:B------:R-:W-:-:S04]  /*19b30*/  LOP3.LUT R5, R3, UR23, R26, 0x96, !PT ;  /* 0x0000001703057c12 */ /* 0x000fc8000f8e961a */
[----:B------:R-:W-:-:S04]  /*19b40*/  LOP3.LUT R4, R5, 0xffff, RZ, 0xc0, !PT ;  /* 0x0000ffff05047812 */ /* 0x000fc800078ec0ff */
[----:B------:R-:W-:Y:S02]  /*19b50*/  SHF.R.U32.HI R6, RZ, 0x8, R4 ;  /* 0x00000008ff067819 */ /* 0x000fe40000011604 */
[----:B------:R-:W-:Y:S02]  /*19b60*/  LOP3.LUT R4, R5, 0xff, RZ, 0xc0, !PT ;  /* 0x000000ff05047812 */ /* 0x000fe400078ec0ff */
[--C-:B------:R-:W-:Y:S02]  /*19b70*/  SHF.R.U32.HI R7, RZ, 0x10, R5.reuse ;  /* 0x00000010ff077819 */ /* 0x100fe40000011605 */
[----:B------:R-:W-:Y:S02]  /*19b80*/  PRMT R4, R4, 0x5410, R6 ;  /* 0x0000541004047816 */ /* 0x000fe40000000006 */
[----:B------:R-:W-:Y:S02]  /*19b90*/  SHF.R.U32.HI R6, RZ, 0x18, R5 ;  /* 0x00000018ff067819 */ /* 0x000fe40000011605 */
[----:B------:R-:W-:-:S02]  /*19ba0*/  LOP3.LUT R5, R7, 0xff, RZ, 0xc0, !PT ;  /* 0x000000ff07057812 */ /* 0x000fc400078ec0ff */
        /* <DEDUP_REMOVED lines=10> */
[----:B------:R-:W-:Y:S01]  /*19c50*/  LOP3.LUT R5, R2, R16, RZ, 0xc0, !PT ;  /* 0x0000001002057212 */ /* 0x000fe200078ec0ff */
[----:B------:R-:W-:Y:S02]  /*19c60*/  IMAD.MOV.U32 R2, RZ, RZ, R14 ;  /* 0x000000ffff027224 */ /* 0x000fe400078e000e */
[----:B------:R-:W1:Y:S01]  /*19c70*/  LDSM.16.MT88.4 R12, [R197+0xa000] ;  /* 0x00a00000c50c783b */ /* 0x000e620000004200 */
[--C-:B------:R-:W-:Y:S02]  /*19c80*/  HSET2.LE.AND R4, R4, R0.reuse, PT ;  /* 0x0000000004047233 */ /* 0x100fe40003803000 */
[--C-:B------:R-:W-:Y:S02]  /*19c90*/  HSET2.LE.AND R3, R6, R0.reuse, PT ;  /* 0x0000000006037233 */ /* 0x100fe40003803000 */
[----:B------:R-:W-:Y:S02]  /*19ca0*/  HSET2.LE.AND R7, R7, R0, PT ;  /* 0x0000000007077233 */ /* 0x000fe40003803000 */
[----:B------:R-:W-:Y:S01]  /*19cb0*/  MOV R231, R63 ;  /* 0x0000003f00e77202 */ /* 0x000fe20000000f00 */
[----:B------:R-:W-:-:S02]  /*19cc0*/  IMAD.MOV.U32 R63, RZ, RZ, R62 ;  /* 0x000000ffff3f7224 */ /* 0x000fc400078e003e */
[----:B------:R-:W-:Y:S02]  /*19cd0*/  IMAD.MOV.U32 R62, RZ, RZ, R59 ;  /* 0x000000ffff3e7224 */ /* 0x000fe400078e003b */
[----:B------:R-:W-:Y:S01]  /*19ce0*/  IMAD.MOV.U32 R59, RZ, RZ, R224 ;  /* 0x000000ffff3b7224 */ /* 0x000fe200078e00e0 */
[----:B------:R-:W-:Y:S01]  /*19cf0*/  LOP3.LUT R4, R4, R17, RZ, 0xc0, !PT ;  /* 0x0000001104047212 */ /* 0x000fe200078ec0ff */
[----:B------:R-:W-:Y:S01]  /*19d00*/  IMAD.MOV.U32 R224, RZ, RZ, R225 ;  /* 0x000000ffffe07224 */ /* 0x000fe200078e00e1 */
[----:B------:R-:W-:Y:S01]  /*19d10*/  LOP3.LUT R6, R3, R19, RZ, 0xc0, !PT ;  /* 0x0000001303067212 */ /* 0x000fe200078ec0ff */
[----:B------:R-:W-:Y:S01]  /*19d20*/  IMAD.MOV.U32 R225, RZ, RZ, R38 ;  /* 0x000000ffffe17224 */ /* 0x000fe200078e0026 */
[----:B------:R-:W-:Y:S01]  /*19d30*/  LOP3.LUT R7, R7, R18, RZ, 0xc0, !PT ;  /* 0x0000001207077212 */ /* 0x000fe200078ec0ff */
[----:B------:R-:W-:Y:S02]  /*19d40*/  IMAD.MOV.U32 R38, RZ, RZ, R39 ;  /* 0x000000ffff267224 */ /* 0x000fe400078e0027 */
[----:B------:R-:W-:-:S02]  /*19d50*/  IMAD.MOV.U32 R39, RZ, RZ, R44 ;  /* 0x000000ffff277224 */ /* 0x000fc400078e002c */
[----:B------:R-:W-:Y:S02]  /*19d60*/  IMAD.MOV.U32 R230, RZ, RZ, R36 ;  /* 0x000000ffffe67224 */ /* 0x000fe400078e0024 */
[----:B------:R-:W-:Y:S02]  /*19d70*/  IMAD.MOV.U32 R49, RZ, RZ, R38 ;  /* 0x000000ffff317224 */ /* 0x000fe400078e0026 */
[----:B------:R-:W-:Y:S01]  /*19d80*/  IMAD.MOV.U32 R50, RZ, RZ, R39 ;  /* 0x000000ffff327224 */ /* 0x000fe200078e0027 */
[-C--:B-1----:R-:W-:Y:S06]  /*19d90*/  HMMA.16816.F32.BF16 R152, R8, R12.reuse, R152 ;  /* 0x0000000c0898723c */ /* 0x082fec0000041898 */
[C---:B------:R-:W-:Y:S06]  /*19da0*/  HMMA.16816.F32.BF16 R168, R4.reuse, R12, R168 ;  /* 0x0000000c04a8723c */ /* 0x040fec00000418a8 */
[-C--:B------:R-:W-:Y:S06]  /*19db0*/  HMMA.16816.F32.BF16 R164, R4, R14.reuse, R164 ;  /* 0x0000000e04a4723c */ /* 0x080fec00000418a4 */
[----:B------:R-:W-:Y:S01]  /*19dc0*/  HMMA.16816.F32.BF16 R36, R8, R14, R148 ;  /* 0x0000000e0824723c */ /* 0x000fe20000041894 */
[----:B------:R-:W1:Y:S01]  /*19dd0*/  LDSM.16.MT88.4 R12, [R199+0xa000] ;  /* 0x00a00000c70c783b */ /* 0x000e620000004200 */
[----:B------:R-:W-:-:S02]  /*19de0*/  IMAD.MOV.U32 R42, RZ, RZ, R79 ;  /* 0x000000ffff2a7224 */ /* 0x000fc400078e004f */
[----:B------:R-:W-:Y:S02]  /*19df0*/  IMAD.MOV.U32 R79, RZ, RZ, R32 ;  /* 0x000000ffff4f7224 */ /* 0x000fe400078e0020 */
[----:B------:R-:W-:Y:S01]  /*19e00*/  IMAD.MOV.U32 R44, RZ, RZ, R41 ;  /* 0x000000ffff2c7224 */ /* 0x000fe200078e0029 */
[----:B------:R-:W-:Y:S01]  /*19e10*/  MOV R249, R62 ;  /* 0x0000003e00f97202 */ /* 0x000fe20000000f00 */
[----:B------:R-:W-:Y:S01]  /*19e20*/  IMAD.MOV.U32 R41, RZ, RZ, R40 ;  /* 0x000000ffff297224 */ /* 0x000fe200078e0028 */
[----:B------:R-:W2:Y:S01]  /*19e30*/  LDL.LU R32, [R1+0x134] ;  /* 0x0001340001207983 */ /* 0x000ea20000300800 */
[----:B------:R-:W-:Y:S02]  /*19e40*/  IMAD.MOV.U32 R40, RZ, RZ, R61 ;  /* 0x000000ffff287224 */ /* 0x000fe400078e003d */
        /* <DEDUP_REMOVED lines=25> */
[----:B------:R-:W-:Y:S01]  /*19fe0*/  IMAD.MOV.U32 R51, RZ, RZ, R220 ;  /* 0x000000ffff337224 */ /* 0x000fe200078e00dc */
[----:B------:R-:W2:Y:S01]  /*19ff0*/  LDL.LU R33, [R1+0x130] ;  /* 0x0001300001217983 */ /* 0x000ea20000300800 */
[----:B------:R-:W-:Y:S02]  /*1a000*/  IMAD.MOV.U32 R17, RZ, RZ, R30 ;  /* 0x000000ffff117224 */ /* 0x000fe400078e001e */
[----:B------:R-:W-:Y:S01]  /*1a010*/  IMAD.MOV.U32 R64, RZ, RZ, R31 ;  /* 0x000000ffff407224 */ /* 0x000fe200078e001f */
[----:B------:R-:W3:Y:S01]  /*1a020*/  LDL.LU R30, [R1+0x12c] ;  /* 0x00012c00011e7983 */ /* 0x000ee20000300800 */
[----:B------:R-:W-:-:S03]  /*1a030*/  IMAD.MOV.U32 R16, RZ, RZ, R28 ;  /* 0x000000ffff107224 */ /* 0x000fc600078e001c */
[----:B------:R-:W3:Y:S04]  /*1a040*/  LDL.LU R31, [R1+0x128] ;  /* 0x00012800011f7983 */ /* 0x000ee80000300800 */
[----:B------:R-:W4:Y:S01]  /*1a050*/  LDL.LU R28, [R1+0x124] ;  /* 0x00012400011c7983 */ /* 0x000f220000300800 */
[----:B-1----:R-:W-:Y:S06]  /*1a060*/  HMMA.16816.F32.BF16 R220, R8, R12, R76 ;  /* 0x0000000c08dc723c */ /* 0x002fec000004184c */
[----:B------:R-:W-:Y:S07]  /*1a070*/  HMMA.16816.F32.BF16 R76, R4, R14, R96 ;  /* 0x0000000e044c723c */ /* 0x000fee0000041860 */
[----:B------:R-:W-:-:S02]  /*1a080*/  IMAD.MOV.U32 R98, RZ, RZ, R29 ;  /* 0x000000ffff627224 */ /* 0x000fc400078e001d */
[----:B------:R-:W4:Y:S01]  /*1a090*/  LDL.LU R29, [R1+0x120] ;  /* 0x00012000011d7983 */ /* 0x000f220000300800 */
[----:B------:R-:W-:Y:S06]  /*1a0a0*/  HMMA.16816.F32.BF16 R68, R4, R12, R84 ;  /* 0x0000000c0444723c */ /* 0x000fec0000041854 */
[C---:B------:R-:W-:Y:S01]  /*1a0b0*/  HMMA.16816.F32.BF16 R116, R8.reuse, R14, R116 ;  /* 0x0000000e0874723c */ /* 0x040fe20000041874 */
[----:B------:R-:W1:Y:S05]  /*1a0c0*/  LDSM.16.MT88.4 R12, [R197+0xb000] ;  /* 0x00b00000c50c783b */ /* 0x000e6a0000004200 */
        /* <DEDUP_REMOVED lines=9> */
[----:B------:R-:W1:Y:S02]  /*1a160*/  LDSM.16.MT88.4 R16, [R202+0xb000] ;  /* 0x00b00000ca10783b */ /* 0x000e640000004200 */
        /* <DEDUP_REMOVED lines=8> */
[----:B------:R-:W-:Y:S01]  /*1a1f0*/  IMAD.MOV.U32 R99, RZ, RZ, R212 ;  /* 0x000000ffff637224 */ /* 0x000fe200078e00d4 */
[C---:B------:R-:W-:Y:S01]  /*1a200*/  HMMA.16816.F32.BF16 R104, R4.reuse, R16, R104 ;  /* 0x000000100468723c */ /* 0x040fe20000041868 */
[----:B------:R-:W-:Y:S02]  /*1a210*/  IMAD.MOV.U32 R114, RZ, RZ, R3 ;  /* 0x000000ffff727224 */ /* 0x000fe400078e0003 */
[----:B------:R-:W-:Y:S02]  /*1a220*/  IMAD.MOV.U32 R148, RZ, RZ, R204 ;  /* 0x000000ffff947224 */ /* 0x000fe400078e00cc */
[----:B------:R-:W-:Y:S01]  /*1a230*/  IMAD.MOV.U32 R149, RZ, RZ, R203 ;  /* 0x000000ffff957224 */ /* 0x000fe200078e00cb */
[----:B------:R-:W-:Y:S01]  /*1a240*/  HMMA.16816.F32.BF16 R108, R4, R18, R108 ;  /* 0x00000012046c723c */ /* 0x000fe2000004186c */
[----:B------:R-:W-:-:S02]  /*1a250*/  IMAD.MOV.U32 R113, RZ, RZ, R2 ;  /* 0x000000ffff717224 */ /* 0x000fc400078e0002 */
[----:B------:R-:W-:Y:S02]  /*1a260*/  IMAD.MOV.U32 R150, RZ, RZ, R200 ;  /* 0x000000ffff967224 */ /* 0x000fe400078e00c8 */
[----:B------:R-:W-:Y:S01]  /*1a270*/  IMAD.MOV.U32 R151, RZ, RZ, R198 ;  /* 0x000000ffff977224 */ /* 0x000fe200078e00c6 */
[----:B------:R-:W-:Y:S01]  /*1a280*/  HMMA.16816.F32.BF16 R248, R8, R16, R248 ;  /* 0x0000001008f8723c */ /* 0x000fe200000418f8 */
[----:B------:R-:W-:-:S04]  /*1a290*/  IMAD.WIDE.U32 R2, R35, -0x2daee0ad, RZ ;  /* 0xd2511f5323027825 */ /* 0x000fc800078e00ff */
[----:B------:R-:W-:Y:S01]  /*1a2a0*/  IMAD.MOV.U32 R140, RZ, RZ, R208 ;  /* 0x000000ffff8c7224 */ /* 0x000fe200078e00d0 */
[----:B------:R-:W-:Y:S06]  /*1a2b0*/  HMMA.16816.F32.BF16 R232, R8, R18, R232 ;  /* 0x0000001208e8723c */ /* 0x000fec00000418e8 */
[C---:B-1----:R-:W-:Y:S06]  /*1a2c0*/  HMMA.16816.F32.BF16 R120, R4.reuse, R12, R120 ;  /* 0x0000000c0478723c */ /* 0x042fec0000041878 */
[----:B------:R-:W-:Y:S06]  /*1a2d0*/  HMMA.16816.F32.BF16 R100, R4, R14, R128 ;  /* 0x0000000e0464723c */ /* 0x000fec0000041880 */
[C---:B------:R-:W-:Y:S01]  /*1a2e0*/  HMMA.16816.F32.BF16 R244, R8.reuse, R12, R244 ;  /* 0x0000000c08f4723c */ /* 0x040fe200000418f4 */
[----:B------:R-:W-:Y:S01]  /*1a2f0*/  LOP3.LUT R4, R27, UR31, R22, 0x96, !PT ;  /* 0x0000001f1b047c12 */ /* 0x000fe2000f8e9616 */
[----:B------:R-:W-:Y:S01]  /*1a300*/  IMAD.MOV.U32 R141, RZ, RZ, R207 ;  /* 0x000000ffff8d7224 */ /* 0x000fe200078e00cf */
[----:B------:R-:W-:Y:S01]  /*1a310*/  LOP3.LUT R5, R3, UR26, R34, 0x96, !PT ;  /* 0x0000001a03057c12 */ /* 0x000fe2000f8e9622 */
[----:B------:R-:W-:Y:S01]  /*1a320*/  IMAD.MOV.U32 R142, RZ, RZ, R206 ;  /* 0x000000ffff8e7224 */ /* 0x000fe200078e00ce */
[C---:B------:R-:W-:Y:S01]  /*1a330*/  LOP3.LUT R6, R2.reuse, 0xffff, RZ, 0xc0, !PT ;  /* 0x0000ffff02067812 */ /* 0x040fe200078ec0ff */
[----:B------:R-:W-:Y:S01]  /*1a340*/  HMMA.16816.F32.BF16 R16, R8, R14, R96 ;  /* 0x0000000e0810723c */ /* 0x000fe20000041860 */
[----:B------:R-:W-:Y:S01]  /*1a350*/  SHF.R.U32.HI R12, RZ, 0x18, R2 ;  /* 0x00000018ff0c7819 */ /* 0x000fe20000011602 */
[----:B------:R-:W-:Y:S01]  /*1a360*/  IMAD.MOV.U32 R143, RZ, RZ, R205 ;  /* 0x000000ffff8f7224 */ /* 0x000fe200078e00cd */
[----:B------:R-:W-:Y:S01]  /*1a370*/  SHF.R.U32.HI R6, RZ, 0x8, R6 ;  /* 0x00000008ff067819 */ /* 0x000fe20000011606 */
[----:B------:R-:W-:Y:S01]  /*1a380*/  IMAD.MOV.U32 R64, RZ, RZ, R210 ;  /* 0x000000ffff407224 */ /* 0x000fe200078e00d2 */
[----:B------:R-:W-:Y:S01]  /*1a390*/  MOV R112, R51 ;  /* 0x0000003300707202 */ /* 0x000fe20000000f00 */
[----:B------:R-:W-:Y:S01]  /*1a3a0*/  STG.E.U16 desc[UR24][R20.64+-0x100], R215 ;  /* 0xffff00d714007986 */ /* 0x000fe2000c101518 */
[----:B------:R-:W-:-:S02]  /*1a3b0*/  LOP3.LUT R11, R2, 0xff, RZ, 0xc0, !PT ;  /* 0x000000ff020b7812 */ /* 0x000fc400078ec0ff */
[----:B------:R-:W-:Y:S01]  /*1a3c0*/  SHF.R.U32.HI R10, RZ, 0x10, R2 ;  /* 0x00000010ff0a7819 */ /* 0x000fe20000011602 */
[----:B------:R-:W-:Y:S01]  /*1a3d0*/  IMAD.WIDE.U32 R2, R4, -0x2daee0ad, RZ ;  /* 0xd2511f5304027825 */ /* 0x000fe200078e00ff */
[----:B------:R-:W-:Y:S01]  /*1a3e0*/  PRMT R14, R11, 0x5410, R6 ;  /* 0x000054100b0e7816 */ /* 0x000fe20000000006 */
[----:B------:R-:W-:Y:S01]  /*1a3f0*/  STG.E.U16 desc[UR24][R20.64+-0xfe], R214 ;  /* 0xffff02d614007986 */ /* 0x000fe2000c101518 */
[----:B------:R-:W-:-:S03]  /*1a400*/  SHF.R.U32.HI R8, RZ, 0x10, R2 ;  /* 0x00000010ff087819 */ /* 0x000fc60000011602 */
[----:B------:R1:W5:Y:S01]  /*1a410*/  LDL.LU R212, [R1+0x11c] ;  /* 0x00011c0001d47983 */ /* 0x0003620000300800 */
[----:B------:R-:W-:Y:S02]  /*1a420*/  LOP3.LUT R4, R3, UR26, R24, 0x96, !PT ;  /* 0x0000001a03047c12 */ /* 0x000fe4000f8e9618 */
[C---:B------:R-:W-:Y:S01]  /*1a430*/  LOP3.LUT R3, R2.reuse, 0xffff, RZ, 0xc0, !PT ;  /* 0x0000ffff02037812 */ /* 0x040fe200078ec0ff */
[----:B------:R-:W-:Y:S01]  /*1a440*/  IMAD.MOV.U32 R129, RZ, RZ, R50 ;  /* 0x000000ffff817224 */ /* 0x000fe200078e0032 */
[----:B------:R-:W-:Y:S01]  /*1a450*/  LOP3.LUT R9, R2, 0xff, RZ, 0xc0, !PT ;  /* 0x000000ff02097812 */ /* 0x000fe200078ec0ff */
[----:B------:R-:W-:Y:S01]  /*1a460*/  IMAD.MOV.U32 R130, RZ, RZ, R49 ;  /* 0x000000ffff827224 */ /* 0x000fe200078e0031 */
[----:B------:R-:W-:Y:S01]  /*1a470*/  SHF.R.U32.HI R7, RZ, 0x18, R2 ;  /* 0x00000018ff077819 */ /* 0x000fe20000011602 */
[----:B------:R-:W-:Y:S01]  /*1a480*/  IMAD.MOV.U32 R131, RZ, RZ, R48 ;  /* 0x000000ffff837224 */ /* 0x000fe200078e0030 */
[----:B------:R-:W-:Y:S01]  /*1a490*/  LOP3.LUT R6, R10, 0xff, RZ, 0xc0, !PT ;  /* 0x000000ff0a067812 */ /* 0x000fe200078ec0ff */
[----:B------:R-:W-:Y:S01]  /*1a4a0*/  IMAD.MOV.U32 R98, RZ, RZ, R148 ;  /* 0x000000ffff627224 */ /* 0x000fe200078e0094 */
[----:B------:R-:W-:Y:S01]  /*1a4b0*/  LOP3.LUT R2, R8, 0xff, RZ, 0xc0, !PT ;  /* 0x000000ff08027812 */ /* 0x000fe200078ec0ff */
[----:B------:R-:W-:Y:S01]  /*1a4c0*/  IMAD.MOV.U32 R97, RZ, RZ, R149 ;  /* 0x000000ffff617224 */ /* 0x000fe200078e0095 */
[----:B------:R-:W-:Y:S01]  /*1a4d0*/  PRMT R13, R6, 0x5410, R12 ;  /* 0x00005410060d7816 */ /* 0x000fe2000000000c */
[----:B------:R-:W-:Y:S01]  /*1a4e0*/  IMAD.MOV.U32 R96, RZ, RZ, R150 ;  /* 0x000000ffff607224 */ /* 0x000fe200078e0096 */
[----:B------:R-:W-:Y:S01]  /*1a4f0*/  SHF.R.U32.HI R3, RZ, 0x8, R3 ;  /* 0x00000008ff037819 */ /* 0x000fe20000011603 */
[----:B------:R-:W-:Y:S01]  /*1a500*/  IMAD.MOV.U32 R115, RZ, RZ, R151 ;  /* 0x000000ffff737224 */ /* 0x000fe200078e0097 */
[----:B------:R-:W-:Y:S01]  /*1a510*/  PRMT R12, R2, 0x5410, R7 ;  /* 0x00005410020c7816 */ /* 0x000fe20000000007 */
[----:B------:R-:W-:Y:S01]  /*1a520*/  IMAD.MOV.U32 R82, RZ, RZ, R140 ;  /* 0x000000ffff527224 */ /* 0x000fe200078e008c */
[----:B------:R-:W-:Y:S01]  /*1a530*/  LOP3.LUT R2, R5, 0xffff, RZ, 0xc0, !PT ;  /* 0x0000ffff05027812 */ /* 0x000fe200078ec0ff */
[----:B------:R-:W-:Y:S01]  /*1a540*/  IMAD.MOV.U32 R81, RZ, RZ, R141 ;  /* 0x000000ffff517224 */ /* 0x000fe200078e008d */
[----:B------:R-:W-:Y:S01]  /*1a550*/  PRMT R11, R9, 0x5410, R3 ;  /* 0x00005410090b7816 */ /* 0x000fe20000000003 */
[----:B------:R-:W-:Y:S01]  /*1a560*/  IMAD.MOV.U32 R80, RZ, RZ, R142 ;  /* 0x000000ffff507224 */ /* 0x000fe200078e008e */
[----:B------:R-:W-:Y:S01]  /*1a570*/  SHF.R.U32.HI R3, RZ, 0x8, R2 ;  /* 0x00000008ff037819 */ /* 0x000fe20000011602 */
[----:B------:R-:W-:Y:S01]  /*1a580*/  IMAD.MOV.U32 R99, RZ, RZ, R143 ;  /* 0x000000ffff637224 */ /* 0x000fe200078e008f */
[----:B------:R-:W-:Y:S01]  /*1a590*/  LOP3.LUT R2, R5, 0xff, RZ, 0xc0, !PT ;  /* 0x000000ff05027812 */ /* 0x000fe200078ec0ff */
[----:B------:R-:W1:Y:S03]  /*1a5a0*/  LDSM.16.MT88.4 R148, [R197+0xa800] ;  /* 0x00a80000c594783b */ /* 0x000e660000004200 */
[----:B------:R-:W-:Y:S01]  /*1a5b0*/  PRMT R10, R2, 0x5410, R3 ;  /* 0x00005410020a7816 */ /* 0x000fe20000000003 */
[----:B------:R-:W3:Y:S01]  /*1a5c0*/  LDSM.16.MT88.4 R140, [R199+0xa800] ;  /* 0x00a80000c78c783b */ /* 0x000ee20000004200 */
[----:B------:R-:W-:-:S02]  /*1a5d0*/  SHF.R.U32.HI R3, RZ, 0x10, R5 ;  /* 0x00000010ff037819 */ /* 0x000fc40000011605 */
[C---:B------:R-:W-:Y:S01]  /*1a5e0*/  LOP3.LUT R2, R4.reuse, 0xffff, RZ, 0xc0, !PT ;  /* 0x0000ffff04027812 */ /* 0x040fe200078ec0ff */
[----:B------:R-:W4:Y:S01]  /*1a5f0*/  LDSM.16.MT88.4 R48, [R202+0xa800] ;  /* 0x00a80000ca30783b */ /* 0x000f220000004200 */
[----:B------:R-:W-:Y:S02]  /*1a600*/  SHF.R.U32.HI R8, RZ, 0x18, R5 ;  /* 0x00000018ff087819 */ /* 0x000fe40000011605 */
[----:B------:R-:W-:Y:S02]  /*1a610*/  SHF.R.U32.HI R6, RZ, 0x10, R4 ;  /* 0x00000010ff067819 */ /* 0x000fe40000011604 */
[----:B------:R-:W-:Y:S01]  /*1a620*/  MOV R83, R209 ;  /* 0x000000d100537202 */ /* 0x000fe20000000f00 */
[----:B------:R-:W-:Y:S01]  /*1a630*/  IMAD.MOV.U32 R25, RZ, RZ, R114 ;  /* 0x000000ffff197224 */ /* 0x000fe200078e0072 */
[----:B------:R-:W-:Y:S01]  /*1a640*/  LOP3.LUT R7, R4, 0xff, RZ, 0xc0, !PT ;  /* 0x000000ff04077812 */ /* 0x000fe200078ec0ff */
[----:B------:R1:W5:Y:S01]  /*1a650*/  LDL.LU R210, [R1+0x118] ;  /* 0x0001180001d27983 */ /* 0x0003620000300800 */
[----:B------:R-:W-:-:S02]  /*1a660*/  SHF.R.U32.HI R5, RZ, 0x18, R4 ;  /* 0x00000018ff057819 */ /* 0x000fc40000011604 */
[----:B------:R-:W-:Y:S01]  /*1a670*/  LOP3.LUT R4, R3, 0xff, RZ, 0xc0, !PT ;  /* 0x000000ff03047812 */ /* 0x000fe200078ec0ff */
[----:B------:R-:W-:Y:S01]  /*1a680*/  IMAD.MOV.U32 R23, RZ, RZ, R80 ;  /* 0x000000ffff177224 */ /* 0x000fe200078e0050 */
[----:B------:R-:W-:Y:S01]  /*1a690*/  SHF.R.U32.HI R3, RZ, 0x8, R2 ;  /* 0x00000008ff037819 */ /* 0x000fe20000011602 */
[----:B------:R-:W-:Y:S01]  /*1a6a0*/  IMAD.MOV.U32 R15, RZ, RZ, R81 ;  /* 0x000000ffff0f7224 */ /* 0x000fe200078e0051 */
[----:B------:R-:W-:Y:S01]  /*1a6b0*/  LOP3.LUT R2, R6, 0xff, RZ, 0xc0, !PT ;  /* 0x000000ff06027812 */ /* 0x000fe200078ec0ff */
[----:B------:R-:W-:Y:S01]  /*1a6c0*/  IMAD.MOV.U32 R35, RZ, RZ, R96 ;  /* 0x000000ffff237224 */ /* 0x000fe200078e0060 */
[----:B------:R-:W-:Y:S01]  /*1a6d0*/  PRMT R8, R4, 0x5410, R8 ;  /* 0x0000541004087816 */ /* 0x000fe20000000008 */
[----:B------:R-:W-:Y:S01]  /*1a6e0*/  IMAD.MOV.U32 R26, RZ, RZ, R97 ;  /* 0x000000ffff1a7224 */ /* 0x000fe200078e0061 */
[----:B------:R-:W-:Y:S01]  /*1a6f0*/  PRMT R6, R7, 0x5410, R3 ;  /* 0x0000541007067816 */ /* 0x000fe20000000003 */
[----:B------:R-:W-:Y:S01]  /*1a700*/  IMAD.MOV.U32 R27, RZ, RZ, R98 ;  /* 0x000000ffff1b7224 */ /* 0x000fe200078e0062 */
[----:B------:R-:W-:Y:S01]  /*1a710*/  PRMT R9, R2, 0x5410, R5 ;  /* 0x0000541002097816 */ /* 0x000fe20000000005 */
[----:B------:R-:W-:Y:S01]  /*1a720*/  IMAD.MOV.U32 R22, RZ, RZ, R99 ;  /* 0x000000ffff167224 */ /* 0x000fe200078e0063 */
[--C-:B------:R-:W-:Y:S01]  /*1a730*/  HSET2.LE.AND R4, R10, R0.reuse, PT ;  /* 0x000000000a047233 */ /* 0x100fe20003803000 */
[----:B------:R-:W-:Y:S01]  /*1a740*/  LDSM.16.MT88.4 R96, [R199+0xb800] ;  /* 0x00b80000c760783b */ /* 0x000fe20000004200 */
[----:B------:R-:W-:-:S02]  /*1a750*/  HSET2.LE.AND R3, R8, R0, PT ;  /* 0x0000000008037233 */ /* 0x000fc40003803000 */
[--C-:B------:R-:W-:Y:S01]  /*1a760*/  HSET2.LE.AND R2, R14, R0.reuse, PT ;  /* 0x000000000e027233 */ /* 0x100fe20003803000 */
[----:B------:R-:W-:Y:S01]  /*1a770*/  IMAD.MOV.U32 R24, RZ, RZ, R113 ;  /* 0x000000ffff187224 */ /* 0x000fe200078e0071 */
[--C-:B------:R-:W-:Y:S01]  /*1a780*/  HSET2.LE.AND R5, R13, R0.reuse, PT ;  /* 0x000000000d057233 */ /* 0x100fe20003803000 */
[----:B------:R-:W-:Y:S01]  /*1a790*/  IMAD.MOV.U32 R34, RZ, RZ, R115 ;  /* 0x000000ffff227224 */ /* 0x000fe200078e0073 */
[--C-:B------:R-:W-:Y:S01]  /*1a7a0*/  HSET2.LE.AND R7, R11, R0.reuse, PT ;  /* 0x000000000b077233 */ /* 0x100fe20003803000 */
[----:B--2---:R-:W-:Y:S01]  /*1a7b0*/  STG.E.U16 desc[UR24][R32.64+-0x100], R211 ;  /* 0xffff00d320007986 */ /* 0x004fe2000c101518 */
[--C-:B------:R-:W-:Y:S02]  /*1a7c0*/  HSET2.LE.AND R8, R12, R0.reuse, PT ;  /* 0x000000000c087233 */ /* 0x100fe40003803000 */
[--C-:B------:R-:W-:Y:S01]  /*1a7d0*/  HSET2.LE.AND R6, R6, R0.reuse, PT ;  /* 0x0000000006067233 */ /* 0x100fe20003803000 */
[----:B------:R-:W-:Y:S01]  /*1a7e0*/  STG.E.U16 desc[UR24][R32.64+-0xfe], R213 ;  /* 0xffff02d520007986 */ /* 0x000fe2000c101518 */
[----:B------:R-:W-:Y:S01]  /*1a7f0*/  HSET2.LE.AND R0, R9, R0, PT ;  /* 0x0000000009007233 */ /* 0x000fe20003803000 */
[----:B------:R-:W-:Y:S01]  /*1a800*/  IMAD.MOV.U32 R13, RZ, RZ, R131 ;  /* 0x000000ffff0d7224 */ /* 0x000fe200078e0083 */
[----:B------:R-:W-:Y:S01]  /*1a810*/  LOP3.LUT R128, R4, R129, RZ, 0xc0, !PT ;  /* 0x0000008104807212 */ /* 0x000fe200078ec0ff */
[----:B------:R-:W-:Y:S01]  /*1a820*/  IMAD.MOV.U32 R9, RZ, RZ, R127 ;  /* 0x000000ffff097224 */ /* 0x000fe200078e007f */
[----:B------:R-:W-:Y:S01]  /*1a830*/  LOP3.LUT R129, R3, R130, RZ, 0xc0, !PT ;  /* 0x0000008203817212 */ /* 0x000fe200078ec0ff */
[----:B------:R-:W-:Y:S01]  /*1a840*/  IMAD.MOV.U32 R12, RZ, RZ, R64 ;  /* 0x000000ffff0c7224 */ /* 0x000fe200078e0040 */
[----:B------:R-:W-:Y:S01]  /*1a850*/  LOP3.LUT R130, R2, R126, RZ, 0xc0, !PT ;  /* 0x0000007e02827212 */ /* 0x000fe200078ec0ff */
[----:B------:R2:W5:Y:S01]  /*1a860*/  LDL.LU R209, [R1+0x114] ;  /* 0x0001140001d17983 */ /* 0x0005620000300800 */
[----:B------:R-:W-:-:S02]  /*1a870*/  LOP3.LUT R131, R5, R125, RZ, 0xc0, !PT ;  /* 0x0000007d05837212 */ /* 0x000fc400078ec0ff */
[----:B------:R-:W-:Y:S02]  /*1a880*/  LOP3.LUT R125, R0, R65, RZ, 0xc0, !PT ;  /* 0x00000041007d7212 */ /* 0x000fe400078ec0ff */
[----:B------:R-:W-:Y:S02]  /*1a890*/  LOP3.LUT R126, R7, R67, RZ, 0xc0, !PT ;  /* 0x00000043077e7212 */ /* 0x000fe400078ec0ff */
[----:B------:R-:W-:Y:S02]  /*1a8a0*/  LOP3.LUT R127, R8, R66, RZ, 0xc0, !PT ;  /* 0x00000042087f7212 */ /* 0x000fe400078ec0ff */
[----:B------:R-:W-:Y:S01]  /*1a8b0*/  LOP3.LUT R124, R6, R124, RZ, 0xc0, !PT ;  /* 0x0000007c067c7212 */ /* 0x000fe200078ec0ff */
[----:B------:R-:W2:Y:S01]  /*1a8c0*/  LDSM.16.MT88.4 R64, [R201+0xa800] ;  /* 0x00a80000c940783b */ /* 0x000ea20000004200 */
[----:B------:R-:W-:Y:S02]  /*1a8d0*/  IMAD.MOV.U32 R11, RZ, RZ, R82 ;  /* 0x000000ffff0b7224 */ /* 0x000fe400078e0052 */
[----:B------:R-:W-:Y:S01]  /*1a8e0*/  IMAD.MOV.U32 R10, RZ, RZ, R83 ;  /* 0x000000ffff0a7224 */ /* 0x000fe200078e0053 */
[----:B------:R-:W2:Y:S04]  /*1a8f0*/  LDSM.16.MT88.4 R4, [R201+0xb800] ;  /* 0x00b80000c904783b */ /* 0x000ea80000004200 */
[----:B------:R-:W2:Y:S01]  /*1a900*/  LDSM.16.MT88.4 R80, [R197+0xb800] ;  /* 0x00b80000c550783b */ /* 0x000ea20000004200 */
[----:B------:R-:W-:-:S03]  /*1a910*/  IMAD.MOV.U32 R14, RZ, RZ, R112 ;  /* 0x000000ffff0e7224 */ /* 0x000fc600078e0070 */
[----:B------:R-:W2:Y:S01]  /*1a920*/  LDSM.16.MT88.4 R112, [R202+0xb800] ;  /* 0x00b80000ca70783b */ /* 0x000ea20000004200 */
[----:B------:R-:W-:Y:S01]  /*1a930*/  FADD.FTZ R0, R217, R24 ;  /* 0x00000018d9007221 */ /* 0x000fe20000010000 */
[----:B-1----:R-:W-:Y:S02]  /*1a940*/  HMMA.16816.F32.BF16 R152, R128, R148, R152 ;  /* 0x000000948098723c */ /* 0x002fe40000041898 */
[----:B---3--:R1:W-:Y:S01]  /*1a950*/  STG.E.U16 desc[UR24][R30.64+-0x100], R183 ;  /* 0xffff00b71e007986 */ /* 0x0083e2000c101518 */
[----:B------:R-:W-:-:S03]  /*1a960*/  FADD.FTZ R0, R216, R0 ;  /* 0x00000000d8007221 */ /* 0x000fc60000010000 */
[C---:B------:R-:W-:Y:S01]  /*1a970*/  HMMA.16816.F32.BF16 R168, R124.reuse, R148, R168 ;  /* 0x000000947ca8723c */ /* 0x040fe200000418a8 */
[----:B------:R1:W-:Y:S04]  /*1a980*/  STG.E.U16 desc[UR24][R30.64+-0xfe], R182 ;  /* 0xffff02b61e007986 */ /* 0x0003e8000c101518 */
[----:B------:R1:W5:Y:S01]  /*1a990*/  LDL.LU R208, [R1+0x110] ;  /* 0x0001100001d07983 */ /* 0x0003620000300800 */
[----:B------:R-:W-:Y:S06]  /*1a9a0*/  HMMA.16816.F32.BF16 R164, R124, R150, R164 ;  /* 0x000000967ca4723c */ /* 0x000fec00000418a4 */
[-C--:B------:R-:W-:Y:S01]  /*1a9b0*/  HMMA.16816.F32.BF16 R144, R128, R140.reuse, R144 ;  /* 0x0000008c8090723c */ /* 0x080fe20000041890 */
[----:B----4-:R1:W-:Y:S05]  /*1a9c0*/  STG.E.U16 desc[UR24][R28.64+-0x100], R139 ;  /* 0xffff008b1c007986 */ /* 0x0103ea000c101518 */
[C---:B------:R-:W-:Y:S01]  /*1a9d0*/  HMMA.16816.F32.BF16 R160, R124.reuse, R140, R160 ;  /* 0x0000008c7ca0723c */ /* 0x040fe200000418a0 */
[----:B------:R1:W-:Y:S05]  /*1a9e0*/  STG.E.U16 desc[UR24][R28.64+-0xfe], R138 ;  /* 0xffff028a1c007986 */ /* 0x0003ea000c101518 */
[----:B------:R-:W-:Y:S01]  /*1a9f0*/  HMMA.16816.F32.BF16 R156, R124, R142, R156 ;  /* 0x0000008e7c9c723c */ /* 0x000fe2000004189c */
[----:B------:R1:W-:Y:S01]  /*1aa00*/  STG.E.U16 desc[UR24][R20.64+-0xf0], R195 ;  /* 0xffff10c314007986 */ /* 0x0003e2000c101518 */
[----:B------:R-:W-:-:S03]  /*1aa10*/  FADD.FTZ R0, R219, R0 ;  /* 0x00000000db007221 */ /* 0x000fc60000010000 */
[----:B------:R1:W5:Y:S01]  /*1aa20*/  LDL.LU R207, [R1+0x10c] ;  /* 0x00010c0001cf7983 */ /* 0x0003620000300800 */
[C---:B------:R-:W-:Y:S03]  /*1aa30*/  HMMA.16816.F32.BF16 R148, R128.reuse, R150, R36 ;  /* 0x000000968094723c */ /* 0x040fe60000041824 */
[----:B------:R1:W-:Y:S03]  /*1aa40*/  STG.E.U16 desc[UR24][R20.64+-0xee], R194 ;  /* 0xffff12c214007986 */ /* 0x0003e6000c101518 */
[C---:B------:R-:W-:Y:S01]  /*1aa50*/  HMMA.16816.F32.BF16 R140, R128.reuse, R142, R40 ;  /* 0x0000008e808c723c */ /* 0x040fe20000041828 */
[----:B------:R1:W-:Y:S04]  /*1aa60*/  STG.E.U16 desc[UR24][R32.64+-0xf0], R193 ;  /* 0xffff10c120007986 */ /* 0x0003e8000c101518 */
[----:B------:R1:W5:Y:S01]  /*1aa70*/  LDL.LU R206, [R1+0x108] ;  /* 0x0001080001ce7983 */ /* 0x0003620000300800 */
[-C--:B------:R-:W-:Y:S03]  /*1aa80*/  HMMA.16816.F32.BF16 R36, R128, R48.reuse, R44 ;  /* 0x000000308024723c */ /* 0x080fe6000004182c */
[----:B------:R1:W-:Y:S03]  /*1aa90*/  STG.E.U16 desc[UR24][R32.64+-0xee], R192 ;  /* 0xffff12c020007986 */ /* 0x0003e6000c101518 */
[C---:B------:R-:W-:Y:S01]  /*1aaa0*/  HMMA.16816.F32.BF16 R40, R124.reuse, R48, R52 ;  /* 0x000000307c28723c */ /* 0x040fe20000041834 */
[----:B------:R1:W-:Y:S04]  /*1aab0*/  STG.E.U16 desc[UR24][R30.64+-0xf0], R181 ;  /* 0xffff10b51e007986 */ /* 0x0003e8000c101518 */
[----:B------:R1:W5:Y:S01]  /*1aac0*/  LDL.LU R205, [R1+0x104] ;  /* 0x0001040001cd7983 */ /* 0x0003620000300800 */
[-C--:B------:R-:W-:Y:S03]  /*1aad0*/  HMMA.16816.F32.BF16 R44, R124, R50.reuse, R56 ;  /* 0x000000327c2c723c */ /* 0x080fe60000041838 */
[----:B------:R1:W-:Y:S03]  /*1aae0*/  STG.E.U16 desc[UR24][R30.64+-0xee], R180 ;  /* 0xffff12b41e007986 */ /* 0x0003e6000c101518 */
[----:B------:R-:W-:Y:S01]  /*1aaf0*/  HMMA.16816.F32.BF16 R48, R128, R50, R60 ;  /* 0x000000328030723c */ /* 0x000fe2000004183c */
[----:B------:R1:W-:Y:S04]  /*1ab00*/  STG.E.U16 desc[UR24][R28.64+-0xf0], R179 ;  /* 0xffff10b31c007986 */ /* 0x0003e8000c101518 */
[----:B------:R1:W5:Y:S01]  /*1ab10*/  LDL.LU R204, [R1+0x100] ;  /* 0x0001000001cc7983 */ /* 0x0003620000300800 */
[-C--:B--2---:R-:W-:Y:S06]  /*1ab20*/  HMMA.16816.F32.BF16 R56, R124, R64.reuse, R68 ;  /* 0x000000407c38723c */ /* 0x084fec0000041844 */
[----:B------:R-:W-:Y:S01]  /*1ab30*/  HMMA.16816.F32.BF16 R52, R128, R64, R220 ;  /* 0x000000408034723c */ /* 0x000fe200000418dc */
[----:B------:R1:W-:Y:S05]  /*1ab40*/  STG.E.U16 desc[UR24][R28.64+-0xee], R178 ;  /* 0xffff12b21c007986 */ /* 0x0003ea000c101518 */
[-C--:B------:R-:W-:Y:S01]  /*1ab50*/  HMMA.16816.F32.BF16 R60, R124, R66.reuse, R76 ;  /* 0x000000427c3c723c */ /* 0x080fe2000004184c */
[----:B------:R1:W-:Y:S04]  /*1ab60*/  STG.E.U16 desc[UR24][R20.64+-0xe0], R191 ;  /* 0xffff20bf14007986 */ /* 0x0003e8000c101518 */
[----:B------:R1:W5:Y:S01]  /*1ab70*/  LDL.LU R203, [R1+0xfc] ;  /* 0x0000fc0001cb7983 */ /* 0x0003620000300800 */
[----:B------:R-:W-:Y:S03]  /*1ab80*/  HMMA.16816.F32.BF16 R64, R128, R66, R116 ;  /* 0x000000428040723c */ /* 0x000fe60000041874 */
[----:B------:R1:W-:Y:S03]  /*1ab90*/  STG.E.U16 desc[UR24][R20.64+-0xde], R190 ;  /* 0xffff22be14007986 */ /* 0x0003e6000c101518 */
[-C--:B------:R-:W-:Y:S01]  /*1aba0*/  HMMA.16816.F32.BF16 R120, R124, R4.reuse, R120 ;  /* 0x000000047c78723c */ /* 0x080fe20000041878 */
[----:B------:R1:W-:Y:S04]  /*1abb0*/  STG.E.U16 desc[UR24][R32.64+-0xe0], R189 ;  /* 0xffff20bd20007986 */ /* 0x0003e8000c101518 */
[----:B------:R1:W5:Y:S01]  /*1abc0*/  LDL.LU R200, [R1+0xf8] ;  /* 0x0000f80001c87983 */ /* 0x0003620000300800 */
[----:B------:R-:W-:Y:S03]  /*1abd0*/  HMMA.16816.F32.BF16 R116, R128, R4, R244 ;  /* 0x000000048074723c */ /* 0x000fe600000418f4 */
[----:B------:R1:W-:Y:S03]  /*1abe0*/  STG.E.U16 desc[UR24][R32.64+-0xde], R188 ;  /* 0xffff22bc20007986 */ /* 0x0003e6000c101518 */
[----:B------:R-:W-:Y:S01]  /*1abf0*/  HMMA.16816.F32.BF16 R76, R124, R82, R84 ;  /* 0x000000527c4c723c */ /* 0x000fe20000041854 */
[----:B------:R-:W-:Y:S01]  /*1ac00*/  IADD3 R5, P1, R20, -0x140, RZ ;  /* 0xfffffec014057810 */ /* 0x000fe20007f3e0ff */
[----:B------:R1:W-:Y:S04]  /*1ac10*/  STG.E.U16 desc[UR24][R30.64+-0xe0], R177 ;  /* 0xffff20b11e007986 */ /* 0x0003e8000c101518 */
[----:B------:R-:W-:Y:S01]  /*1ac20*/  HMMA.16816.F32.BF16 R84, R128, R96, R240 ;  /* 0x000000608054723c */ /* 0x000fe200000418f0 */
[----:B------:R1:W-:Y:S04]  /*1ac30*/  STG.E.U16 desc[UR24][R30.64+-0xde], R176 ;  /* 0xffff22b01e007986 */ /* 0x0003e8000c101518 */
[----:B------:R1:W-:Y:S02]  /*1ac40*/  STG.E.U16 desc[UR24][R28.64+-0xe0], R137 ;  /* 0xffff20891c007986 */ /* 0x0003e4000c101518 */
[----:B------:R-:W-:Y:S01]  /*1ac50*/  FADD.FTZ R241, R218, R0 ;  /* 0x00000000daf17221 */ /* 0x000fe20000010000 */
[----:B------:R-:W-:Y:S01]  /*1ac60*/  IADD3.X R0, R21, -0x1, RZ, P1, !PT ;  /* 0xffffffff15007810 */ /* 0x000fe20000ffe4ff */
[----:B------:R1:W-:Y:S04]  /*1ac70*/  STG.E.U16 desc[UR24][R28.64+-0xde], R136 ;  /* 0xffff22881c007986 */ /* 0x0003e8000c101518 */
[----:B------:R1:W5:Y:S04]  /*1ac80*/  LDL.LU R198, [R1+0xf4] ;  /* 0x0000f40001c67983 */ /* 0x0003680000300800 */
[----:B------:R1:W-:Y:S04]  /*1ac90*/  STG.E.U16 desc[UR24][R20.64+-0xd0], R187 ;  /* 0xffff30bb14007986 */ /* 0x0003e8000c101518 */
[----:B------:R1:W-:Y:S04]  /*1aca0*/  STG.E.U16 desc[UR24][R20.64+-0xce], R186 ;  /* 0xffff32ba14007986 */ /* 0x0003e8000c101518 */
[----:B------:R1:W5:Y:S04]  /*1acb0*/  LDL.LU R196, [R1+0xf0] ;  /* 0x0000f00001c47983 */ /* 0x0003680000300800 */
[----:B------:R1:W-:Y:S04]  /*1acc0*/  STG.E.U16 desc[UR24][R32.64+-0xd0], R185 ;  /* 0xffff30b920007986 */ /* 0x0003e8000c101518 */
[----:B------:R1:W-:Y:S04]  /*1acd0*/  STG.E.U16 desc[UR24][R32.64+-0xce], R184 ;  /* 0xffff32b820007986 */ /* 0x0003e8000c101518 */
[----:B------:R1:W-:Y:S04]  /*1ace0*/  STG.E.U16 desc[UR24][R30.64+-0xd0], R175 ;  /* 0xffff30af1e007986 */ /* 0x0003e8000c101518 */
[----:B------:R1:W-:Y:S04]  /*1acf0*/  STG.E.U16 desc[UR24][R30.64+-0xce], R174 ;  /* 0xffff32ae1e007986 */ /* 0x0003e8000c101518 */
[----:B------:R1:W-:Y:S04]  /*1ad00*/  STL [R1+0x7c], R5 ;  /* 0x00007c0501007387 */ /* 0x0003e80000100800 */
[----:B------:R1:W-:Y:S04]  /*1ad10*/  STG.E.U16 desc[UR24][R28.64+-0xd0], R173 ;  /* 0xffff30ad1c007986 */ /* 0x0003e8000c101518 */
[----:B------:R1:W-:Y:S04]  /*1ad20*/  STG.E.U16 desc[UR24][R28.64+-0xce], R172 ;  /* 0xffff32ac1c007986 */ /* 0x0003e8000c101518 */
[----:B------:R1:W-:Y:S01]  /*1ad30*/  STL [R1+0x78], R0 ;  /* 0x0000780001007387 */ /* 0x0003e20000100800 */
        /* <DEDUP_REMOVED lines=9> */
[----:B------:R-:W-:Y:S01]  /*1add0*/  FADD.FTZ R3, R27, R3 ;  /* 0x000000031b037221 */ /* 0x000fe20000010000 */
[----:B------:R-:W-:-:S03]  /*1ade0*/  FADD.FTZ R2, R252, R2 ;  /* 0x00000002fc027221 */ /* 0x000fc60000010000 */
[----:B------:R-:W-:Y:S01]  /*1adf0*/  HMMA.16816.F32.BF16 R92, R124, R98, R92 ;  /* 0x000000627c5c723c */ /* 0x000fe2000004185c */
[----:B------:R-:W-:-:S05]  /*1ae00*/  @UP0 UIADD3 UR27, UR27, -0x6, URZ ;  /* 0xfffffffa1b1b0890 */ /* 0x000fca000fffe03f */
[C---:B------:R-:W-:Y:S06]  /*1ae10*/  HMMA.16816.F32.BF16 R104, R124.reuse, R112, R104 ;  /* 0x000000707c68723c */ /* 0x040fec0000041868 */
[C---:B------:R-:W-:Y:S06]  /*1ae20*/  HMMA.16816.F32.BF16 R108, R124.reuse, R114, R108 ;  /* 0x000000727c6c723c */ /* 0x040fec000004186c */
[----:B------:R-:W-:Y:S01]  /*1ae30*/  HMMA.16816.F32.BF16 R124, R124, R6, R100 ;  /* 0x000000067c7c723c */ /* 0x000fe20000041864 */
[----:B------:R-:W-:-:S05]  /*1ae40*/  FADD.FTZ R240, R15, R2 ;  /* 0x000000020ff07221 */ /* 0x000fca0000010000 */
[C---:B------:R-:W-:Y:S06]  /*1ae50*/  HMMA.16816.F32.BF16 R68, R128.reuse, R80, R228 ;  /* 0x000000508044723c */ /* 0x040fec00000418e4 */
[C---:B------:R-:W-:Y:S06]  /*1ae60*/  HMMA.16816.F32.BF16 R100, R128.reuse, R112, R248 ;  /* 0x000000708064723c */ /* 0x040fec00000418f8 */
[C---:B------:R-:W-:Y:S06]  /*1ae70*/  HMMA.16816.F32.BF16 R80, R128.reuse, R82, R224 ;  /* 0x000000528050723c */ /* 0x040fec00000418e0 */
[C---:B------:R-:W-:Y:S06]  /*1ae80*/  HMMA.16816.F32.BF16 R96, R128.reuse, R98, R236 ;  /* 0x000000628060723c */ /* 0x040fec00000418ec */
[----:B------:R-:W-:Y:S01]  /*1ae90*/  HMMA.16816.F32.BF16 R112, R128, R114, R232 ;  /* 0x000000728070723c */ /* 0x000fe200000418e8 */
[----:B------:R-:W-:-:S05]  /*1aea0*/  FADD.FTZ R236, R23, R3 ;  /* 0x0000000317ec7221 */ /* 0x000fca0000010000 */
[----:B------:R-:W-:Y:S01]  /*1aeb0*/  HMMA.16816.F32.BF16 R128, R128, R6, R16 ;  /* 0x000000068080723c */ /* 0x000fe20000041810 */
[----:B------:R-:W-:Y:S01]  /*1aec0*/  FADD.FTZ R233, R22, R4 ;  /* 0x0000000416e97221 */ /* 0x000fe20000010000 */
[----:B------:R-:W-:-:S07]  /*1aed0*/  NOP ;  /* 0x0000000000007918 */ /* 0x000fce0000000000 */
[----:B-1----:R-:W-:-:S15]  /*1aee0*/  @P0 BRA `(.L_x_1384) ;  /* 0x0000000000040947 */ /* 0x002fde0003800000 */
.L_x_1371:
[----:B------:R-:W-:-:S12]  /*1aef0*/  UIADD3 UR27, UR42, -0x1, URZ ;  /* 0xffffffff2a1b7890 */ /* 0x000fd8000fffe03f */
.L_x_1384:
[----:B------:R-:W-:-:S13]  /*1af00*/  ISETP.LE.AND P0, PT, RZ, UR27, PT ;  /* 0x0000001bff007c0c */ /* 0x000fda000bf03270 */
[----:B------:R-:W-:Y:S05]  /*1af10*/  @!P0 BRA `(.L_x_1385) ;  /* 0x0000004800648947 */ /* 0x000fea0003800000 */
[----:B------:R-:W2:Y:S01]  /*1af20*/  LDL.LU R4, [R1+0xbc] ;  /* 0x0000bc0001047983 */ /* 0x000ea20000300800 */
[----:B------:R-:W-:Y:S01]  /*1af30*/  ULDC UR5, c[0x0][0x2d0] ;  /* 0x0000b40000057ab9 */ /* 0x000fe20000000800 */
[----:B------:R-:W-:Y:S01]  /*1af40*/  ULDC UR4, c[0x0][0x2d8] ;  /* 0x0000b60000047ab9 */ /* 0x000fe20000000800 */
[----:B------:R-:W1:Y:S01]  /*1af50*/  S2R R2, SR_TID.X ;  /* 0x0000000000027919 */ /* 0x000e620000002100 */
[----:B------:R-:W-:Y:S01]  /*1af60*/  IMAD.U32 R213, RZ, RZ, UR13 ;  /* 0x0000000dffd57e24 */ /* 0x000fe2000f8e00ff */
[----:B------:R-:W-:Y:S01]  /*1af70*/  MOV R136, R134 ;  /* 0x0000008600887202 */ /* 0x000fe20000000f00 */
[----:B------:R-:W-:Y:S01]  /*1af80*/  ULDC UR8, c[0x0][0x2d0] ;  /* 0x0000b40000087ab9 */ /* 0x000fe20000000800 */
[----:B------:R-:W3:Y:S04]  /*1af90*/  LDL.LU R6, [R1+0xd4] ;  /* 0x0000d40001067983 */ /* 0x000ee80000300800 */
[----:B------:R-:W4:Y:S01]  /*1afa0*/  LDL.LU R5, [R1+0xd0] ;  /* 0x0000d00001057983 */ /* 0x000f220000300800 */
[----:B------:R-:W-:-:S02]  /*1afb0*/  USHF.L.U32 UR10, UR4, 0x3, URZ ;  /* 0x00000003040a7899 */ /* 0x000fc4000800063f */
[----:B------:R-:W-:Y:S02]  /*1afc0*/  UIMAD UR42, UR4, 0x48, URZ ;  /* 0x00000048042a78a4 */ /* 0x000fe4000f8e023f */
[----:B------:R-:W-:Y:S02]  /*1afd0*/  USHF.R.S32.HI UR39, URZ, 0x1f, UR4 ;  /* 0x0000001f3f277899 */ /* 0x000fe40008011404 */
[----:B------:R-:W-:Y:S02]  /*1afe0*/  UIMAD.WIDE.U32 UR44, UR4, 0x70, URZ ;  /* 0x00000070042c78a5 */ /* 0x000fe4000f8e003f */
[----:B------:R-:W-:Y:S02]  /*1aff0*/  UIMAD UR4, UR4, 0x38, UR10 ;  /* 0x00000038040478a4 */ /* 0x000fe4000f8e020a */
[----:B------:R-:W-:Y:S02]  /*1b000*/  USHF.R.S32.HI UR6, URZ, 0x1f, UR10 ;  /* 0x0000001f3f067899 */ /* 0x000fe4000801140a */
[----:B------:R-:W-:-:S02]  /*1b010*/  UIADD3 UR4, UR4, 0x1, URZ ;  /* 0x0000000104047890 */ /* 0x000fc4000fffe03f */
[----:B------:R-:W-:Y:S02]  /*1b020*/  UIMAD UR39, UR39, 0x70, URZ ;  /* 0x00000070272778a4 */ /* 0x000fe4000f8e023f */
[----:B------:R-:W-:Y:S02]  /*1b030*/  USHF.R.S32.HI UR40, URZ, 0x1f, UR4 ;  /* 0x0000001f3f287899 */ /* 0x000fe40008011404 */
[----:B------:R-:W-:Y:S02]  /*1b040*/  USHF.L.U32 UR11, UR10, 0x1, URZ ;  /* 0x000000010a0b7899 */ /* 0x000fe4000800063f */
[----:B------:R-:W-:Y:S02]  /*1b050*/  USHF.L.U32 UR43, UR42, 0x1, URZ ;  /* 0x000000012a2b7899 */ /* 0x000fe4000800063f */
[----:B------:R-:W-:Y:S01]  /*1b060*/  USHF.L.U64.HI UR10, UR10, 0x1, UR6 ;  /* 0x000000010a0a7899 */ /* 0x000fe20008010206 */
[----:B-1----:R-:W-:Y:S01]  /*1b070*/  SHF.R.S32.HI R0, RZ, 0x1f, R2 ;  /* 0x0000001fff007819 */ /* 0x002fe20000011402 */
[----:B------:R-:W-:-:S02]  /*1b080*/  USHF.L.U32 UR41, UR4, 0x1, URZ ;  /* 0x0000000104297899 */ /* 0x000fc4000800063f */
[----:B------:R-:W-:Y:S01]  /*1b090*/  USHF.L.U64.HI UR40, UR4, 0x1, UR40 ;  /* 0x0000000104287899 */ /* 0x000fe20008010228 */
[----:B------:R-:W-:Y:S01]  /*1b0a0*/  LEA.HI R0, R0, R2, RZ, 0x3 ;  /* 0x0000000200007211 */ /* 0x000fe200078f18ff */
[----:B------:R-:W-:Y:S01]  /*1b0b0*/  UIADD3 UR39, UR45, UR39, URZ ;  /* 0x000000272d277290 */ /* 0x000fe2000fffe03f */
[----:B------:R-:W-:Y:S02]  /*1b0c0*/  ULDC UR4, c[0x0][0x2ec] ;  /* 0x0000bb0000047ab9 */ /* 0x000fe40000000800 */
[----:B------:R-:W-:Y:S01]  /*1b0d0*/  LOP3.LUT R0, R0, 0xfffffff8, RZ, 0xc0, !PT ;  /* 0xfffffff800007812 */ /* 0x000fe200078ec0ff */
[----:B------:R-:W-:-:S04]  /*1b0e0*/  ULDC.64 UR6, c[0x0][0x248] ;  /* 0x0000920000067ab9 */ /* 0x000fc80000000a00 */
[----:B------:R-:W-:Y:S02]  /*1b0f0*/  IMAD.IADD R0, R2, 0x1, -R0 ;  /* 0x0000000102007824 */ /* 0x000fe400078e0a00 */
[----:B------:R-:W-:-:S03]  /*1b100*/  IMAD.MOV.U32 R2, RZ, RZ, R132 ;  /* 0x000000ffff027224 */ /* 0x000fc600078e0084 */
[----:B------:R-:W-:-:S04]  /*1b110*/  SHF.L.U32 R0, R0, 0x3, RZ ;  /* 0x0000000300007819 */ /* 0x000fc800000006ff */
[----:B------:R-:W-:Y:S01]  /*1b120*/  ISETP.GE.AND P0, PT, R0, UR5, PT ;  /* 0x0000000500007c0c */ /* 0x000fe2000bf06270 */
[----:B------:R-:W-:Y:S01]  /*1b130*/  USHF.R.S32.HI UR5, URZ, 0x1f, UR42 ;  /* 0x0000001f3f057899 */ /* 0x000fe2000801142a */
[----:B------:R-:W-:-:S03]  /*1b140*/  MOV R0, 0x7054 ;  /* 0x0000705400007802 */ /* 0x000fc60000000f00 */
[----:B------:R-:W-:Y:S01]  /*1b150*/  USHF.L.U64.HI UR42, UR42, 0x1, UR5 ;  /* 0x000000012a2a7899 */ /* 0x000fe20008010205 */
[----:B------:R-:W-:Y:S02]  /*1b160*/  PRMT R213, R213, R0, UR13 ;  /* 0x0000000dd5d57e16 */ /* 0x000fe40008000000 */
[----:B-----5:R-:W-:-:S05]  /*1b170*/  MOV R0, R133 ;  /* 0x0000008500007202 */ /* 0x020fca0000000f00 */
[----:B------:R-:W1:Y:S08]  /*1b180*/  @!P0 LDC.64 R10, c[0x0][0x220] ;  /* 0x00008800ff0a8b82 */ /* 0x000e700000000a00 */
[----:B------:R-:W1:Y:S02]  /*1b190*/  @!P0 LDC.64 R8, c[0x0][0x220] ;  /* 0x00008800ff088b82 */ /* 0x000e640000000a00 */
[----:B-1----:R1:W-:Y:S04]  /*1b1a0*/  @!P0 STL.64 [R1+0xb0], R10 ;  /* 0x0000b00a01008387 */ /* 0x0023e80000100a00 */
[----:B------:R1:W-:Y:S01]  /*1b1b0*/  @!P0 STL.64 [R1+0xa8], R8 ;  /* 0x0000a80801008387 */ /* 0x0003e20000100a00 */
[----:B--2---:R-:W-:-:S02]  /*1b1c0*/  VIADD R3, R4, 0x4 ;  /* 0x0000000404037836 */ /* 0x004fc40000000000 */
[----:B-1----:R-:W-:-:S04]  /*1b1d0*/  IMAD.WIDE.U32 R10, R4, -0x326172a9, RZ ;  /* 0xcd9e8d57040a7825 */ /* 0x002fc800078e00ff */
[----:B------:R-:W-:Y:S01]  /*1b1e0*/  IMAD.WIDE.U32 R8, R3, -0x326172a9, RZ ;  /* 0xcd9e8d5703087825 */ /* 0x000fe200078e00ff */
[----:B------:R-:W-:Y:S03]  /*1b1f0*/  STL.64 [R1+0x98], R10 ;  /* 0x0000980a01007387 */ /* 0x000fe60000100a00 */
[----:B---3--:R-:W-:Y:S01]  /*1b200*/  IMAD.WIDE.U32 R250, R6, -0x2daee0ad, RZ ;  /* 0xd2511f5306fa7825 */ /* 0x008fe200078e00ff */
[----:B------:R1:W-:Y:S01]  /*1b210*/  STL.64 [R1+0x90], R8 ;  /* 0x0000900801007387 */ /* 0x0003e20000100a00 */
[-C--:B----4-:R-:W-:Y:S02]  /*1b220*/  LOP3.LUT R4, R11, R5.reuse, RZ, 0x3c, !PT ;  /* 0x000000050b047212 */ /* 0x090fe400078e3cff */
[----:B------:R-:W-:Y:S01]  /*1b230*/  LOP3.LUT R5, R9, R5, RZ, 0x3c, !PT ;  /* 0x0000000509057212 */ /* 0x000fe200078e3cff */
[----:B------:R-:W-:Y:S01]  /*1b240*/  IMAD.MOV.U32 R3, RZ, RZ, R135 ;  /* 0x000000ffff037224 */ /* 0x000fe200078e0087 */
[----:B-1----:R-:W2:Y:S04]  /*1b250*/  LDL.LU.64 R8, [R1+0xd8] ;  /* 0x0000d80001087983 */ /* 0x002ea80000300a00 */
[----:B------:R-:W3:Y:S01]  /*1b260*/  LDL.LU.64 R6, [R1+0xe0] ;  /* 0x0000e00001067983 */ /* 0x000ee20000300a00 */
[----:B------:R-:W-:-:S04]  /*1b270*/  IMAD.WIDE.U32 R10, R4, -0x2daee0ad, RZ ;  /* 0xd2511f53040a7825 */ /* 0x000fc800078e00ff */
[----:B------:R-:W-:Y:S01]  /*1b280*/  IMAD.WIDE.U32 R4, R5, -0x2daee0ad, RZ ;  /* 0xd2511f5305047825 */ /* 0x000fe200078e00ff */
[----:B------:R-:W-:Y:S04]  /*1b290*/  STL.64 [R1+0x88], R10 ;  /* 0x0000880a01007387 */ /* 0x000fe80000100a00 */
[----:B------:R2:W-:Y:S02]  /*1b2a0*/  STL.64 [R1+0x80], R4 ;  /* 0x0000800401007387 */ /* 0x0005e40000100a00 */
[----:B--2---:R-:W-:Y:S01]  /*1b2b0*/  IMAD.MOV.U32 R5, RZ, RZ, R9 ;  /* 0x000000ffff057224 */ /* 0x004fe200078e0009 */
[----:B---3--:R-:W-:-:S05]  /*1b2c0*/  MOV R4, R6 ;  /* 0x0000000600047202 */ /* 0x008fca0000000f00 */
[----:B------:R1:W-:Y:S01]  /*1b2d0*/  STL.64 [R1+0xa0], R4 ;  /* 0x0000a00401007387 */ /* 0x0003e20000100a00 */
[----:B------:R-:W-:Y:S05]  /*1b2e0*/  BRA `(.L_x_1386) ;  /* 0x0000000000c47947 */ /* 0x000fea0003800000 */
.L_x_1388:
        /* <DEDUP_REMOVED lines=49> */
.L_x_1386:
[----:B-1----:R-:W2:Y:S01]  /*1b600*/  LDL R4, [R1+0xb8] ;  /* 0x0000b80001047983 */ /* 0x002ea20000100800 */
[----:B------:R-:W-:Y:S04]  /*1b610*/  DEPBAR.LE SB0, 0x0 ;  /* 0x000080000000791a */ /* 0x000fe80000000000 */
[----:B------:R-:W3:Y:S01]  /*1b620*/  LDL.64 R14, [R1+0xa0] ;  /* 0x0000a000010e7983 */ /* 0x000ee20000100a00 */
[----:B------:R-:W-:Y:S02]  /*1b630*/  USHF.R.S32.HI UR9, URZ, 0x1f, UR27 ;  /* 0x0000001f3f097899 */ /* 0x000fe4000801141b */
[----:B------:R-:W-:Y:S01]  /*1b640*/  UIMAD UR5, UR14, UR27, URZ ;  /* 0x0000001b0e0572a4 */ /* 0x000fe2000f8e023f */
[----:B------:R-:W4:Y:S01]  /*1b650*/  LDL R7, [R1+0xb0] ;  /* 0x0000b00001077983 */ /* 0x000f220000100800 */
[----:B------:R-:W-:Y:S02]  /*1b660*/  UISETP.GE.AND UP0, UPT, UR27, 0x1, UPT ;  /* 0x000000011b00788c */ /* 0x000fe4000bf06270 */
[----:B------:R-:W-:Y:S01]  /*1b670*/  UIMAD UR5, UR9, UR15, UR5 ;  /* 0x0000000f090572a4 */ /* 0x000fe2000f8e0205 */
[----:B-----5:R-:W5:Y:S01]  /*1b680*/  LDL R17, [R1+0xb4] ;  /* 0x0000b40001117983 */ /* 0x020f620000100800 */
[----:B------:R-:W-:Y:S03]  /*1b690*/  ULOP3.LUT UR9, UR27, UR29, URZ, 0x3c, !UPT ;  /* 0x0000001d1b097292 */ /* 0x000fe6000f8e3c3f */
[----:B------:R-:W5:Y:S04]  /*1b6a0*/  LDL R12, [R1+0xa8] ;  /* 0x0000a800010c7983 */ /* 0x000f680000100800 */
[----:B------:R-:W5:Y:S01]  /*1b6b0*/  LDL R16, [R1+0xac] ;  /* 0x0000ac0001107983 */ /* 0x000f620000100800 */
[----:B------:R-:W-:Y:S06]  /*1b6c0*/  BAR.SYNC.DEFER_BLOCKING 0x0 ;  /* 0x0000000000007b1d */ /* 0x000fec0000010000 */
[----:B------:R-:W-:Y:S04]  /*1b6d0*/  @P0 STS.128 [R212+0xa000], RZ ;  /* 0x00a000ffd4000388 */ /* 0x000fe80000000c00 */
[----:B------:R-:W5:Y:S04]  /*1b6e0*/  LDL.64 R216, [R1+0x88] ;  /* 0x0000880001d87983 */ /* 0x000f680000100a00 */
[----:B------:R-:W5:Y:S04]  /*1b6f0*/  LDL.64 R214, [R1+0x80] ;  /* 0x0000800001d67983 */ /* 0x000f680000100a00 */
[----:B------:R-:W5:Y:S04]  /*1b700*/  LDL.64 R218, [R1+0x98] ;  /* 0x0000980001da7983 */ /* 0x000f680000100a00 */
[----:B------:R-:W5:Y:S01]  /*1b710*/  LDL.64 R138, [R1+0x90] ;  /* 0x00009000018a7983 */ /* 0x000f620000100a00 */
[----:B--2---:R-:W-:Y:S01]  /*1b720*/  ISETP.GE.AND P3, PT, R4, UR8, PT ;  /* 0x0000000804007c0c */ /* 0x004fe2000bf66270 */
[----:B------:R-:W-:Y:S04]  /*1b730*/  IMAD.U32 R4, RZ, RZ, UR27 ;  /* 0x0000001bff047e24 */ /* 0x000fe8000f8e00ff */
[----:B---3--:R-:W-:Y:S04]  /*1b740*/  IMAD.WIDE.U32 R4, R4, UR15, R14 ;  /* 0x0000000f04047c25 */ /* 0x008fe8000f8e000e */
[----:B------:R-:W-:Y:S01]  /*1b750*/  VIADD R6, R5, UR5 ;  /* 0x0000000505067c36 */ /* 0x000fe20008000000 */
[C---:B----4-:R-:W-:Y:S01]  /*1b760*/  @!P0 LEA R14, P5, R4.reuse, R7, 0x1 ;  /* 0x00000007040e8211 */ /* 0x050fe200078a08ff */
[----:B------:R-:W-:Y:S01]  /*1b770*/  UIADD3 UR5, UR29, -0x4498517b, URZ ;  /* 0xbb67ae851d057890 */ /* 0x000fe2000fffe03f */
[C---:B------:R-:W-:Y:S01]  /*1b780*/  IADD3 R5, P1, R4.reuse, UR19, RZ ;  /* 0x0000001304057c10 */ /* 0x040fe2000ff3e0ff */
[----:B------:R-:W1:Y:S01]  /*1b790*/  @!P3 LDC.64 R10, c[0x0][0x220] ;  /* 0x00008800ff0abb82 */ /* 0x000e620000000a00 */
[--C-:B-----5:R-:W-:Y:S02]  /*1b7a0*/  @!P0 LEA.HI.X R15, R4, R17, R6.reuse, 0x1, P5 ;  /* 0x00000011040f8211 */ /* 0x120fe400028f0c06 */
[----:B------:R-:W-:Y:S02]  /*1b7b0*/  IADD3.X R7, R6, UR18, RZ, P1, !PT ;  /* 0x0000001206077c10 */ /* 0x000fe40008ffe4ff */
[C---:B------:R-:W-:Y:S01]  /*1b7c0*/  @!P0 LEA R12, P4, R5.reuse, R12, 0x1 ;  /* 0x0000000c050c8211 */ /* 0x040fe200078808ff */
[----:B------:R-:W-:Y:S01]  /*1b7d0*/  @!PT LDS RZ, [RZ] ;  /* 0x00000000fffff984 */ /* 0x000fe20000000800 */
[----:B------:R-:W-:Y:S01]  /*1b7e0*/  @!PT LDS RZ, [RZ] ;  /* 0x00000000fffff984 */ /* 0x000fe20000000800 */
[----:B------:R-:W-:Y:S01]  /*1b7f0*/  @!PT LDS RZ, [RZ] ;  /* 0x00000000fffff984 */ /* 0x000fe20000000800 */
[----:B------:R-:W-:Y:S02]  /*1b800*/  @!P0 LDGSTS.E.BYPASS.LTC128B.128 [R212+0xa000], desc[UR24][R14.64] ;  /* 0x0a0000000ed48fae */ /* 0x000fe4000b901d58 */
[----:B------:R-:W2:Y:S01]  /*1b810*/  @!P3 LDC.64 R8, c[0x0][0x220] ;  /* 0x00008800ff08bb82 */ /* 0x000ea20000000a00 */
[C-C-:B------:R-:W-:Y:S01]  /*1b820*/  @!P0 LEA.HI.X R13, R5.reuse, R16, R7.reuse, 0x1, P4 ;  /* 0x00000010050d8211 */ /* 0x140fe200020f0c07 */
[----:B------:R-:W-:Y:S01]  /*1b830*/  @P3 STS.128 [R212+0xb000], RZ ;  /* 0x00b000ffd4003388 */ /* 0x000fe20000000c00 */
        /* <DEDUP_REMOVED lines=9> */
[----:B------:R-:W-:Y:S03]  /*1b8d0*/  PLOP3.LUT P1, PT, PT, PT, UP0, 0x80, 0x0 ;  /* 0x000000000000781c */ /* 0x000fe60003f2f008 */
        /* <DEDUP_REMOVED lines=11> */
[----:B------:R-:W1:Y:S04]  /*1b990*/  LDSM.16.M88.4 R28, [R198+0x2000] ;  /* 0x00200000c61c783b */ /* 0x000e680000000200 */
[----:B------:R-:W3:Y:S04]  /*1b9a0*/  LDSM.16.M88.4 R132, [R196+0x8800] ;  /* 0x00880000c484783b */ /* 0x000ee80000000200 */
[----:B------:R-:W0:Y:S04]  /*1b9b0*/  LDGDEPBAR ;  /* 0x00000000000079af */ /* 0x000e280000000000 */
[----:B------:R-:W-:Y:S04]  /*1b9c0*/  LDSM.16.M88.4 R172, [R200] ;  /* 0x00000000c8ac783b */ /* 0x000fe80000000200 */
[----:B------:R-:W4:Y:S04]  /*1b9d0*/  LDSM.16.M88.4 R176, [R207] ;  /* 0x00000000cfb0783b */ /* 0x000f280000000200 */
[----:B------:R-:W5:Y:S04]  /*1b9e0*/  LDSM.16.M88.4 R180, [R200+0x2000] ;  /* 0x00200000c8b4783b */ /* 0x000f680000000200 */
[----:B------:R-:W5:Y:S04]  /*1b9f0*/  LDSM.16.M88.4 R184, [R210] ;  /* 0x00000000d2b8783b */ /* 0x000f680000000200 */
[----:B------:R-:W-:Y:S04]  /*1ba00*/  LDSM.16.M88.4 R188, [R206+0x2000] ;  /* 0x00200000cebc783b */ /* 0x000fe80000000200 */
[----:B------:R-:W-:Y:S01]  /*1ba10*/  LDSM.16.M88.4 R192, [R204+0x8800] ;  /* 0x00880000ccc0783b */ /* 0x000fe20000000200 */
[-C--:B--2---:R-:W-:Y:S06]  /*1ba20*/  HMMA.16816.F32.BF16 R4, R32, R16.reuse, RZ ;  /* 0x000000102004723c */ /* 0x084fec00000418ff */
[C---:B-1----:R-:W-:Y:S06]  /*1ba30*/  HMMA.16816.F32.BF16 R8, R28.reuse, R16, RZ ;  /* 0x000000101c08723c */ /* 0x042fec00000418ff */
        /* <DEDUP_REMOVED lines=11> */
[----:B------:R-:W1:Y:S05]  /*1baf0*/  LDSM.16.M88.4 R176, [R204+0x8000] ;  /* 0x00800000ccb0783b */ /* 0x000e6a0000000200 */
[-C--:B------:R-:W-:Y:S06]  /*1bb00*/  HMMA.16816.F32.BF16 R20, R172, R184.reuse, R20 ;  /* 0x000000b8ac14723c */ /* 0x080fec0000041814 */
[C---:B------:R-:W-:Y:S06]  /*1bb10*/  HMMA.16816.F32.BF16 R24, R180.reuse, R184, R24 ;  /* 0x000000b8b418723c */ /* 0x040fec0000041818 */
[-C--:B------:R-:W-:Y:S01]  /*1bb20*/  HMMA.16816.F32.BF16 R28, R180, R186.reuse, R28 ;  /* 0x000000bab41c723c */ /* 0x080fe2000004181c */
[----:B------:R-:W-:Y:S05]  /*1bb30*/  LDSM.16.M88.4 R180, [R205+0x2000] ;  /* 0x00200000cdb4783b */ /* 0x000fea0000000200 */
[----:B------:R-:W-:Y:S01]  /*1bb40*/  HMMA.16816.F32.BF16 R32, R172, R186, R32 ;  /* 0x000000baac20723c */ /* 0x000fe20000041820 */
[----:B------:R-:W-:Y:S04]  /*1bb50*/  LDSM.16.M88.4 R172, [R205] ;  /* 0x00000000cdac783b */ /* 0x000fe80000000200 */
[----:B------:R-:W-:Y:S01]  /*1bb60*/  LDSM.16.M88.4 R184, [R203+0x800] ;  /* 0x00080000cbb8783b */ /* 0x000fe20000000200 */
[-C--:B-1----:R-:W-:Y:S06]  /*1bb70*/  HMMA.16816.F32.BF16 R4, R132, R176.reuse, R4 ;  /* 0x000000b08404723c */ /* 0x082fec0000041804 */
[C---:B------:R-:W-:Y:S06]  /*1bb80*/  HMMA.16816.F32.BF16 R8, R188.reuse, R176, R8 ;  /* 0x000000b0bc08723c */ /* 0x040fec0000041808 */
[-C--:B------:R-:W-:Y:S06]  /*1bb90*/  HMMA.16816.F32.BF16 R12, R188, R178.reuse, R12 ;  /* 0x000000b2bc0c723c */ /* 0x080fec000004180c */
[C---:B------:R-:W-:Y:S01]  /*1bba0*/  HMMA.16816.F32.BF16 R16, R132.reuse, R178, R16 ;  /* 0x000000b28410723c */ /* 0x040fe20000041810 */
[----:B------:R-:W1:Y:S05]  /*1bbb0*/  LDSM.16.M88.4 R176, [R203] ;  /* 0x00000000cbb0783b */ /* 0x000e6a0000000200 */
[-C--:B------:R-:W-:Y:S06]  /*1bbc0*/  HMMA.16816.F32.BF16 R20, R132, R192.reuse, R20 ;  /* 0x000000c08414723c */ /* 0x080fec0000041814 */
[C---:B------:R-:W-:Y:S06]  /*1bbd0*/  HMMA.16816.F32.BF16 R24, R188.reuse, R192, R24 ;  /* 0x000000c0bc18723c */ /* 0x040fec0000041818 */
[-C--:B------:R-:W-:Y:S01]  /*1bbe0*/  HMMA.16816.F32.BF16 R28, R188, R194.reuse, R28 ;  /* 0x000000c2bc1c723c */ /* 0x080fe2000004181c */
[----:B------:R-:W-:Y:S05]  /*1bbf0*/  LDSM.16.M88.4 R188, [R198+0x6000] ;  /* 0x00600000c6bc783b */ /* 0x000fea0000000200 */
[----:B------:R-:W-:Y:S01]  /*1bc00*/  HMMA.16816.F32.BF16 R32, R132, R194, R32 ;  /* 0x000000c28420723c */ /* 0x000fe20000041820 */
[----:B------:R-:W-:Y:S04]  /*1bc10*/  LDSM.16.M88.4 R132, [R198+0x4000] ;  /* 0x00400000c684783b */ /* 0x000fe80000000200 */
[----:B------:R-:W-:Y:S01]  /*1bc20*/  LDSM.16.M88.4 R192, [R196+0x9800] ;  /* 0x00980000c4c0783b */ /* 0x000fe20000000200 */
[-C--:B-1----:R-:W-:Y:S06]  /*1bc30*/  HMMA.16816.F32.BF16 R4, R172, R176.reuse, R4 ;  /* 0x000000b0ac04723c */ /* 0x082fec0000041804 */
[C---:B------:R-:W-:Y:S06]  /*1bc40*/  HMMA.16816.F32.BF16 R8, R180.reuse, R176, R8 ;  /* 0x000000b0b408723c */ /* 0x040fec0000041808 */
        /* <DEDUP_REMOVED lines=8> */
[----:B------:R-:W-:Y:S04]  /*1bcd0*/  LDSM.16.M88.4 R172, [R200+0x4000] ;  /* 0x00400000c8ac783b */ /* 0x000fe80000000200 */
[----:B------:R-:W-:Y:S01]  /*1bce0*/  LDSM.16.M88.4 R184, [R208] ;  /* 0x00000000d0b8783b */ /* 0x000fe20000000200 */
        /* <DEDUP_REMOVED lines=28> */
[----:B------:R-:W1:Y:S01]  /*1beb0*/  LDSM.16.M88.4 R176, [R203+0x1000] ;  /* 0x00100000cbb0783b */ /* 0x000e620000000200 */
[----:B------:R-:W-:Y:S04]  /*1bec0*/  DEPBAR.LE SB0, 0x0 ;  /* 0x000080000000791a */ /* 0x000fe80000000000 */
[-C--:B------:R-:W-:Y:S01]  /*1bed0*/  HMMA.16816.F32.BF16 R20, R132, R192.reuse, R20 ;  /* 0x000000c08414723c */ /* 0x080fe20000041814 */
[----:B------:R-:W-:Y:S05]  /*1bee0*/  BAR.SYNC.DEFER_BLOCKING 0x0 ;  /* 0x0000000000007b1d */ /* 0x000fea0000010000 */
[C---:B------:R-:W-:Y:S06]  /*1bef0*/  HMMA.16816.F32.BF16 R24, R188.reuse, R192, R24 ;  /* 0x000000c0bc18723c */ /* 0x040fec0000041818 */
[-C--:B------:R-:W-:Y:S06]  /*1bf00*/  HMMA.16816.F32.BF16 R28, R188, R194.reuse, R28 ;  /* 0x000000c2bc1c723c */ /* 0x080fec000004181c */
[----:B------:R-:W-:Y:S05]  /*1bf10*/  HMMA.16816.F32.BF16 R32, R132, R194, R32 ;  /* 0x000000c28420723c */ /* 0x000fea0000041820 */
[----:B------:R-:W-:Y:S02]  /*1bf20*/  LOP3.LUT R188, R217, UR5, R250, 0x96, !PT ;  /* 0x00000005d9bc7c12 */ /* 0x000fe4000f8e96fa */
[----:B------:R-:W-:Y:S04]  /*1bf30*/  LOP3.LUT R132, R251, UR9, RZ, 0x3c, !PT ;  /* 0x00000009fb847c12 */ /* 0x000fe8000f8e3cff */
[----:B------:R-:W-:Y:S04]  /*1bf40*/  IMAD.WIDE.U32 R188, R188, -0x326172a9, RZ ;  /* 0xcd9e8d57bcbc7825 */ /* 0x000fe800078e00ff */
[----:B------:R-:W-:Y:S01]  /*1bf50*/  IMAD.WIDE.U32 R132, R132, -0x326172a9, RZ ;  /* 0xcd9e8d5784847825 */ /* 0x000fe200078e00ff */
[-C--:B-1----:R-:W-:Y:S05]  /*1bf60*/  HMMA.16816.F32.BF16 R4, R172, R176.reuse, R4 ;  /* 0x000000b0ac04723c */ /* 0x082fea0000041804 */
[C---:B------:R-:W-:Y:S01]  /*1bf70*/  LOP3.LUT R190, R133.reuse, UR38, R138, 0x96, !PT ;  /* 0x0000002685be7c12 */ /* 0x040fe2000f8e968a */
[C---:B------:R-:W-:Y:S06]  /*1bf80*/  HMMA.16816.F32.BF16 R8, R180.reuse, R176, R8 ;  /* 0x000000b0b408723c */ /* 0x040fec0000041808 */
[-C--:B------:R-:W-:Y:S06]  /*1bf90*/  HMMA.16816.F32.BF16 R12, R180, R178.reuse, R12 ;  /* 0x000000b2b40c723c */ /* 0x080fec000004180c */
[C---:B------:R-:W-:Y:S06]  /*1bfa0*/  HMMA.16816.F32.BF16 R16, R172.reuse, R178, R16 ;  /* 0x000000b2ac10723c */ /* 0x040fec0000041810 */
[-C--:B------:R-:W-:Y:S05]  /*1bfb0*/  HMMA.16816.F32.BF16 R20, R172, R184.reuse, R20 ;  /* 0x000000b8ac14723c */ /* 0x080fea0000041814 */
[----:B------:R-:W-:Y:S01]  /*1bfc0*/  LOP3.LUT R178, R133, UR38, R218, 0x96, !PT ;  /* 0x0000002685b27c12 */ /* 0x000fe2000f8e96da */
[C---:B------:R-:W-:Y:S05]  /*1bfd0*/  HMMA.16816.F32.BF16 R24, R180.reuse, R184, R24 ;  /* 0x000000b8b418723c */ /* 0x040fea0000041818 */
[----:B------:R-:W-:Y:S01]  /*1bfe0*/  FMNMX.FTZ R133, R4, R0, !PT ;  /* 0x0000000004857209 */ /* 0x000fe20007810000 */
[-C--:B------:R-:W-:Y:S05]  /*1bff0*/  HMMA.16816.F32.BF16 R28, R180, R186.reuse, R28 ;  /* 0x000000bab41c723c */ /* 0x080fea000004181c */
[----:B------:R-:W-:Y:S01]  /*1c000*/  LOP3.LUT R184, R215, UR5, R250, 0x96, !PT ;  /* 0x00000005d7b87c12 */ /* 0x000fe2000f8e96fa */
[----:B------:R-:W-:Y:S05]  /*1c010*/  HMMA.16816.F32.BF16 R32, R172, R186, R32 ;  /* 0x000000baac20723c */ /* 0x000fea0000041820 */
[--C-:B------:R-:W-:Y:S01]  /*1c020*/  LOP3.LUT R180, R189, UR37, R132.reuse, 0x96, !PT ;  /* 0x00000025bdb47c12 */ /* 0x100fe2000f8e9684 */
[----:B------:R-:W-:Y:S01]  /*1c030*/  IMAD.WIDE.U32 R184, R184, -0x326172a9, RZ ;  /* 0xcd9e8d57b8b87825 */ /* 0x000fe200078e00ff */
[----:B------:R-:W-:Y:S04]  /*1c040*/  FMNMX.FTZ R134, R5, R133, !PT ;  /* 0x0000008505867209 */ /* 0x000fe80007810000 */
[----:B------:R-:W-:Y:S01]  /*1c050*/  LOP3.LUT R191, R185, UR37, R132, 0x96, !PT ;  /* 0x00000025b9bf7c12 */ /* 0x000fe2000f8e9684 */
[----:B------:R-:W-:Y:S01]  /*1c060*/  IMAD.WIDE.U32 R178, R178, -0x2daee0ad, RZ ;  /* 0xd2511f53b2b27825 */ /* 0x000fe200078e00ff */
[----:B------:R-:W-:Y:S02]  /*1c070*/  FMNMX.FTZ R132, R6, R2, !PT ;  /* 0x0000000206847209 */ /* 0x000fe40007810000 */
[----:B------:R-:W-:Y:S01]  /*1c080*/  FMNMX.FTZ R182, R16, R134, !PT ;  /* 0x0000008610b67209 */ /* 0x000fe20007810000 */
[----:B------:R-:W-:Y:S01]  /*1c090*/  IMAD.WIDE.U32 R180, R180, -0x2daee0ad, RZ ;  /* 0xd2511f53b4b47825 */ /* 0x000fe200078e00ff */
        /* <DEDUP_REMOVED lines=25> */
.L_x_1387:
[----:B-1----:R-:W-:Y:S01]  /*1c230*/  FMNMX.FTZ R138, R28, R186, !PT ;  /* 0x000000ba1c8a7209 */ /* 0x002fe20007810000 */
[----:B------:R-:W-:Y:S01]  /*1c240*/  STL [R1+0x100], R204 ;  /* 0x000100cc01007387 */ /* 0x000fe20000100800 */
[----:B------:R-:W-:Y:S01]  /*1c250*/  FMNMX.FTZ R137, R30, R137, !PT ;  /* 0x000000891e897209 */ /* 0x000fe20007810000 */
[----:B------:R-:W-:Y:S01]  /*1c260*/  IMAD.WIDE.U32 R134, R190, -0x2daee0ad, RZ ;  /* 0xd2511f53be867825 */ /* 0x000fe200078e00ff */
[----:B------:R-:W-:Y:S01]  /*1c270*/  FMNMX.FTZ R138, R29, R138, !PT ;  /* 0x0000008a1d8a7209 */ /* 0x000fe20007810000 */
[----:B------:R-:W-:Y:S01]  /*1c280*/  STL [R1+0xfc], R203 ;  /* 0x0000fccb01007387 */ /* 0x000fe20000100800 */
[----:B------:R-:W-:Y:S01]  /*1c290*/  FMNMX.FTZ R137, R31, R137, !PT ;  /* 0x000000891f897209 */ /* 0x000fe20007810000 */
[----:B------:R-:W-:Y:S01]  /*1c2a0*/  IMAD.WIDE.U32 R132, R191, -0x2daee0ad, RZ ;  /* 0xd2511f53bf847825 */ /* 0x000fe200078e00ff */
[----:B------:R-:W-:Y:S01]  /*1c2b0*/  LOP3.LUT R139, R179, UR36, R216, 0x96, !PT ;  /* 0x00000024b38b7c12 */ /* 0x000fe2000f8e96d8 */
[----:B------:R-:W-:Y:S01]  /*1c2c0*/  STL [R1+0xf8], R200 ;  /* 0x0000f8c801007387 */ /* 0x000fe20000100800 */
[----:B------:R-:W-:Y:S02]  /*1c2d0*/  LOP3.LUT R178, R181, UR34, R178, 0x96, !PT ;  /* 0x00000022b5b27c12 */ /* 0x000fe4000f8e96b2 */
[----:B------:R-:W-:Y:S01]  /*1c2e0*/  LOP3.LUT R134, R133, UR34, R134, 0x96, !PT ;  /* 0x0000002285867c12 */ /* 0x000fe2000f8e9686 */
[----:B------:R-:W-:Y:S01]  /*1c2f0*/  STL [R1+0xf4], R198 ;  /* 0x0000f4c601007387 */ /* 0x000fe20000100800 */
[----:B------:R-:W-:Y:S01]  /*1c300*/  LOP3.LUT R135, R135, UR36, R214, 0x96, !PT ;  /* 0x0000002487877c12 */ /* 0x000fe2000f8e96d6 */
[----:B------:R-:W-:Y:S01]  /*1c310*/  IMAD.WIDE.U32 R186, R139, -0x326172a9, RZ ;  /* 0xcd9e8d578bba7825 */ /* 0x000fe200078e00ff */
[----:B------:R-:W-:Y:S01]  /*1c320*/  LOP3.LUT R211, R211, 0xfffeffff, RZ, 0xc0, !PT ;  /* 0xfffeffffd3d37812 */ /* 0x000fe200078ec0ff */
[----:B------:R-:W-:Y:S02]  /*1c330*/  STL [R1+0xf0], R196 ;  /* 0x0000f0c401007387 */ /* 0x000fe40000100800 */
[----:B------:R-:W-:Y:S01]  /*1c340*/  IMAD.WIDE.U32 R192, R178, -0x326172a9, RZ ;  /* 0xcd9e8d57b2c07825 */ /* 0x000fe200078e00ff */
[----:B------:R-:W-:Y:S01]  /*1c350*/  LOP3.LUT R188, R187, UR35, R188, 0x96, !PT ;  /* 0x00000023bbbc7c12 */ /* 0x000fe2000f8e96bc */
[----:B------:R-:W2:Y:S01]  /*1c360*/  LDL.LU R195, [R1+0x78] ;  /* 0x0000780001c37983 */ /* 0x000ea20000300800 */
[----:B------:R-:W-:Y:S01]  /*1c370*/  @P0 LOP3.LUT R211, R211, 0x10000, RZ, 0xfc, !PT ;  /* 0x00010000d3d30812 */ /* 0x000fe200078efcff */
[----:B------:R-:W-:Y:S01]  /*1c380*/  IMAD.WIDE.U32 R178, R135, -0x326172a9, RZ ;  /* 0xcd9e8d5787b27825 */ /* 0x000fe200078e00ff */
[----:B------:R-:W-:Y:S01]  /*1c390*/  LOP3.LUT R135, R193, UR33, R186, 0x96, !PT ;  /* 0x00000021c1877c12 */ /* 0x000fe2000f8e96ba */
[----:B------:R-:W3:Y:S01]  /*1c3a0*/  LDL.LU R194, [R1+0x7c] ;  /* 0x00007c0001c27983 */ /* 0x000ee20000300800 */
[----:B------:R-:W-:Y:S01]  /*1c3b0*/  LOP3.LUT R211, R211, 0xffefffff, RZ, 0xc0, !PT ;  /* 0xffefffffd3d37812 */ /* 0x000fe200078ec0ff */
[----:B------:R-:W-:Y:S01]  /*1c3c0*/  IMAD.WIDE.U32 R190, R134, -0x326172a9, RZ ;  /* 0xcd9e8d5786be7825 */ /* 0x000fe200078e00ff */
[----:B------:R-:W-:Y:S01]  /*1c3d0*/  LOP3.LUT R184, R179, UR35, R184, 0x96, !PT ;  /* 0x00000023b3b87c12 */ /* 0x000fe2000f8e96b8 */
[----:B------:R-:W1:Y:S02]  /*1c3e0*/  SHFL.BFLY PT, R172, R182, 0x2, 0x1f ;  /* 0x0c401f00b6ac7f89 */ /* 0x000e6400000e0000 */
[----:B------:R-:W-:Y:S01]  /*1c3f0*/  IMAD.WIDE.U32 R186, R135, -0x2daee0ad, RZ ;  /* 0xd2511f5387ba7825 */ /* 0x000fe200078e00ff */
[----:B------:R-:W-:Y:S05]  /*1c400*/  LOP3.LUT R134, R191, UR33, R178, 0x96, !PT ;  /* 0x00000021bf867c12 */ /* 0x000fea000f8e96b2 */
[----:B------:R-:W4:Y:S01]  /*1c410*/  SHFL.BFLY PT, R173, R183, 0x2, 0x1f ;  /* 0x0c401f00b7ad7f89 */ /* 0x000f2200000e0000 */
[----:B------:R-:W-:Y:S07]  /*1c420*/  IMAD.WIDE.U32 R188, R188, -0x2daee0ad, RZ ;  /* 0xd2511f53bcbc7825 */ /* 0x000fee00078e00ff */
[----:B------:R-:W4:Y:S01]  /*1c430*/  SHFL.BFLY PT, R175, R138, 0x2, 0x1f ;  /* 0x0c401f008aaf7f89 */ /* 0x000f2200000e0000 */
[----:B------:R-:W-:Y:S01]  /*1c440*/  IMAD.WIDE.U32 R238, R134, -0x2daee0ad, RZ ;  /* 0xd2511f5386ee7825 */ /* 0x000fe200078e00ff */
[----:B------:R-:W-:Y:S06]  /*1c450*/  LOP3.LUT R178, R189, UR32, R180, 0x96, !PT ;  /* 0x00000020bdb27c12 */ /* 0x000fec000f8e96b4 */
[----:B------:R-:W4:Y:S01]  /*1c460*/  SHFL.BFLY PT, R176, R137, 0x2, 0x1f ;  /* 0x0c401f0089b07f89 */ /* 0x000f2200000e0000 */
[----:B------:R-:W-:Y:S01]  /*1c470*/  LOP3.LUT R174, R187, UR30, R188, 0x96, !PT ;  /* 0x0000001ebbae7c12 */ /* 0x000fe2000f8e96bc */
[----:B------:R-:W-:Y:S04]  /*1c480*/  IMAD.WIDE.U32 R184, R184, -0x2daee0ad, RZ ;  /* 0xd2511f53b8b87825 */ /* 0x000fe800078e00ff */
[----:B------:R-:W-:Y:S01]  /*1c490*/  IMAD.WIDE.U32 R178, R178, -0x326172a9, RZ ;  /* 0xcd9e8d57b2b27825 */ /* 0x000fe200078e00ff */
[----:B------:R-:W-:Y:S02]  /*1c4a0*/  LOP3.LUT R132, R185, UR32, R132, 0x96, !PT ;  /* 0x00000020b9847c12 */ /* 0x000fe4000f8e9684 */
[----:B-1----:R-:W-:Y:S02]  /*1c4b0*/  FMNMX.FTZ R133, R182, R172, !PT ;  /* 0x000000acb6857209 */ /* 0x002fe40007810000 */
[----:B------:R-:W-:Y:S01]  /*1c4c0*/  LOP3.LUT R172, R239, UR30, R184, 0x96, !PT ;  /* 0x0000001eefac7c12 */ /* 0x000fe2000f8e96b8 */
[----:B------:R-:W-:Y:S01]  /*1c4d0*/  IMAD.WIDE.U32 R184, R132, -0x326172a9, RZ ;  /* 0xcd9e8d5784b87825 */ /* 0x000fe200078e00ff */
[----:B----4-:R-:W-:Y:S01]  /*1c4e0*/  FMNMX.FTZ R139, R183, R173, !PT ;  /* 0x000000adb78b7209 */ /* 0x010fe20007810000 */
[----:B------:R-:W1:Y:S01]  /*1c4f0*/  SHFL.BFLY PT, R181, R133, 0x1, 0x1f ;  /* 0x0c201f0085b57f89 */ /* 0x000e6200000e0000 */
[----:B------:R-:W-:Y:S01]  /*1c500*/  LOP3.LUT R182, R179, UR31, R192, 0x96, !PT ;  /* 0x0000001fb3b67c12 */ /* 0x000fe2000f8e96c0 */
[----:B------:R-:W-:Y:S01]  /*1c510*/  IMAD.WIDE.U32 R172, R172, -0x326172a9, RZ ;  /* 0xcd9e8d57acac7825 */ /* 0x000fe200078e00ff */
[----:B------:R-:W-:Y:S05]  /*1c520*/  FMNMX.FTZ R135, R138, R175, !PT ;  /* 0x000000af8a877209 */ /* 0x000fea0007810000 */
[----:B------:R-:W4:Y:S01]  /*1c530*/  SHFL.BFLY PT, R180, R139, 0x1, 0x1f ;  /* 0x0c201f008bb47f89 */ /* 0x000f2200000e0000 */
[----:B------:R-:W-:Y:S01]  /*1c540*/  LOP3.LUT R219, R185, UR31, R190, 0x96, !PT ;  /* 0x0000001fb9db7c12 */ /* 0x000fe2000f8e96be */
[----:B------:R-:W-:Y:S01]  /*1c550*/  IMAD.WIDE.U32 R174, R174, -0x326172a9, RZ ;  /* 0xcd9e8d57aeae7825 */ /* 0x000fe200078e00ff */
[----:B------:R-:W-:Y:S02]  /*1c560*/  FMNMX.FTZ R134, R137, R176, !PT ;  /* 0x000000b089867209 */ /* 0x000fe40007810000 */
[----:B------:R-:W-:Y:S03]  /*1c570*/  LOP3.LUT R132, R172, 0xff, RZ, 0xc0, !PT ;  /* 0x000000ffac847812 */ /* 0x000fe600078ec0ff */
[----:B------:R-:W4:Y:S01]  /*1c580*/  SHFL.BFLY PT, R176, R135, 0x1, 0x1f ;  /* 0x0c201f0087b07f89 */ /* 0x000f2200000e0000 */
[C-C-:B------:R-:W-:Y:S02]  /*1c590*/  LOP3.LUT R179, R175.reuse, UR23, R178.reuse, 0x96, !PT ;  /* 0x00000017afb37c12 */ /* 0x140fe4000f8e96b2 */
[----:B------:R-:W-:Y:S05]  /*1c5a0*/  ISETP.LE.U32.AND P6, PT, R132, UR13, PT ;  /* 0x0000000d84007c0c */ /* 0x000fea000bfc3070 */
[----:B------:R-:W4:Y:S01]  /*1c5b0*/  SHFL.BFLY PT, R177, R134, 0x1, 0x1f ;  /* 0x0c201f0086b17f89 */ /* 0x000f2200000e0000 */
[----:B------:R-:W-:Y:S02]  /*1c5c0*/  LOP3.LUT R178, R175, UR23, R178, 0x96, !PT ;  /* 0x00000017afb27c12 */ /* 0x000fe4000f8e96b2 */
[----:B------:R-:W-:Y:S02]  /*1c5d0*/  LOP3.LUT R242, R174, 0xff, RZ, 0xc0, !PT ;  /* 0x000000ffaef27812 */ /* 0x000fe400078ec0ff */
[----:B------:R-:W-:Y:S02]  /*1c5e0*/  SHF.R.U32.HI R228, RZ, 0x18, R174 ;  /* 0x00000018ffe47819 */ /* 0x000fe400000116ae */
[----:B------:R-:W-:Y:S02]  /*1c5f0*/  LOP3.LUT R183, R179, 0xff, RZ, 0xc0, !PT ;  /* 0x000000ffb3b77812 */ /* 0x000fe400078ec0ff */
[----:B-1----:R-:W-:Y:S02]  /*1c600*/  FMNMX.FTZ R133, R133, R181, !PT ;  /* 0x000000b585857209 */ /* 0x002fe40007810000 */
[----:B------:R-:W-:Y:S02]  /*1c610*/  SHF.R.U32.HI R181, RZ, 0x18, R179 ;  /* 0x00000018ffb57819 */ /* 0x000fe400000116b3 */
[C---:B------:R-:W-:Y:S01]  /*1c620*/  FSETP.NEU.FTZ.AND P2, PT, R133.reuse, -INF , PT ;  /* 0xff8000008500780b */ /* 0x040fe20003f5d000 */
[----:B------:R-:W-:Y:S01]  /*1c630*/  FMUL.FTZ R137, R133, UR4 ;  /* 0x0000000485897c20 */ /* 0x000fe20008410000 */
[----:B----4-:R-:W-:Y:S01]  /*1c640*/  FMNMX.FTZ R132, R139, R180, !PT ;  /* 0x000000b48b847209 */ /* 0x010fe20007810000 */
[----:B------:R-:W-:Y:S01]  /*1c650*/  FADD.FTZ R0, -R133, R0 ;  /* 0x0000000085007221 */ /* 0x000fe20000010100 */
[----:B------:R-:W-:Y:S02]  /*1c660*/  @P6 LOP3.LUT R211, R211, 0x100000, RZ, 0xfc, !PT ;  /* 0x00100000d3d36812 */ /* 0x000fe400078efcff */
[----:B------:R-:W-:Y:S01]  /*1c670*/  FSEL R137, R137, RZ, P2 ;  /* 0x000000ff89897208 */ /* 0x000fe20001000000 */
[----:B------:R-:W-:Y:S01]  /*1c680*/  FMUL.FTZ R0, R0, UR4 ;  /* 0x0000000400007c20 */ /* 0x000fe20008410000 */
[----:B------:R-:W-:Y:S01]  /*1c690*/  FMNMX.FTZ R135, R135, R176, !PT ;  /* 0x000000b087877209 */ /* 0x000fe20007810000 */
[C---:B------:R-:W-:Y:S01]  /*1c6a0*/  FMUL.FTZ R138, R132.reuse, UR4 ;  /* 0x00000004848a7c20 */ /* 0x040fe20008410000 */
[----:B------:R-:W-:Y:S01]  /*1c6b0*/  FSETP.NEU.FTZ.AND P1, PT, R132, -INF , PT ;  /* 0xff8000008400780b */ /* 0x000fe20003f3d000 */
[--C-:B------:R-:W-:Y:S01]  /*1c6c0*/  FFMA.FTZ R139, R4, UR4, -R137.reuse ;  /* 0x00000004048b7c23 */ /* 0x100fe20008010889 */
[----:B------:R-:W-:Y:S01]  /*1c6d0*/  FMNMX.FTZ R134, R134, R177, !PT ;  /* 0x000000b186867209 */ /* 0x000fe20007810000 */
[----:B------:R-:W1:Y:S01]  /*1c6e0*/  MUFU.EX2 R0, R0 ;  /* 0x0000000000007308 */ /* 0x000e620000000800 */
[----:B------:R-:W-:Y:S01]  /*1c6f0*/  FSEL R138, R138, RZ, P1 ;  /* 0x000000ff8a8a7208 */ /* 0x000fe20000800000 */
[--C-:B------:R-:W-:Y:S01]  /*1c700*/  FFMA.FTZ R189, R5, UR4, -R137.reuse ;  /* 0x0000000405bd7c23 */ /* 0x100fe20008010889 */
[C---:B------:R-:W-:Y:S01]  /*1c710*/  FSETP.NEU.FTZ.AND P1, PT, R135.reuse, -INF , PT ;  /* 0xff8000008700780b */ /* 0x040fe20003f3d000 */
[----:B------:R-:W-:Y:S01]  /*1c720*/  FMUL.FTZ R5, R135, UR4 ;  /* 0x0000000487057c20 */ /* 0x000fe20008410000 */
[----:B------:R-:W-:Y:S01]  /*1c730*/  ISETP.LE.U32.AND P2, PT, R181, UR13, PT ;  /* 0x0000000db5007c0c */ /* 0x000fe2000bf43070 */
[--C-:B------:R-:W-:Y:S01]  /*1c740*/  FFMA.FTZ R226, R20, UR4, -R137.reuse ;  /* 0x0000000414e27c23 */ /* 0x100fe20008010889 */
[----:B------:R-:W-:Y:S03]  /*1c750*/  LOP3.LUT R211, R211, 0xffdfffff, RZ, 0xc0, !PT ;  /* 0xffdfffffd3d37812 */ /* 0x000fe600078ec0ff */
[----:B------:R-:W4:Y:S01]  /*1c760*/  MUFU.EX2 R235, R139 ;  /* 0x0000008b00eb7308 */ /* 0x000f220000000800 */
[----:B------:R-:W-:Y:S01]  /*1c770*/  FSEL R5, R5, RZ, P1 ;  /* 0x000000ff05057208 */ /* 0x000fe20000800000 */
[C---:B------:R-:W-:Y:S01]  /*1c780*/  FMUL.FTZ R4, R134.reuse, UR4 ;  /* 0x0000000486047c20 */ /* 0x040fe20008410000 */
[----:B------:R-:W-:Y:S01]  /*1c790*/  FSETP.NEU.FTZ.AND P1, PT, R134, -INF , PT ;  /* 0xff8000008600780b */ /* 0x000fe20003f3d000 */
[----:B------:R-:W-:Y:S01]  /*1c7a0*/  FFMA.FTZ R227, R22, UR4, -R138 ;  /* 0x0000000416e37c23 */ /* 0x000fe2000801088a */
[----:B------:R-:W-:Y:S01]  /*1c7b0*/  FFMA.FTZ R191, R17, UR4, -R137 ;  /* 0x0000000411bf7c23 */ /* 0x000fe20008010889 */
[--C-:B------:R-:W-:Y:S01]  /*1c7c0*/  FFMA.FTZ R232, R24, UR4, -R5.reuse ;  /* 0x0000000418e87c23 */ /* 0x100fe20008010805 */
[----:B------:R-:W-:Y:S01]  /*1c7d0*/  FSEL R4, R4, RZ, P1 ;  /* 0x000000ff04047208 */ /* 0x000fe20000800000 */
[--C-:B------:R-:W-:Y:S01]  /*1c7e0*/  FFMA.FTZ R187, R9, UR4, -R5.reuse ;  /* 0x0000000409bb7c23 */ /* 0x100fe20008010805 */
[--C-:B------:R-:W-:Y:S01]  /*1c7f0*/  FFMA.FTZ R231, R25, UR4, -R5.reuse ;  /* 0x0000000419e77c23 */ /* 0x100fe20008010805 */
[----:B------:R-:W-:Y:S01]  /*1c800*/  @P2 LOP3.LUT R211, R211, 0x200000, RZ, 0xfc, !PT ;  /* 0x00200000d3d32812 */ /* 0x000fe200078efcff */
[--C-:B------:R-:W-:Y:S01]  /*1c810*/  FFMA.FTZ R247, R29, UR4, -R5.reuse ;  /* 0x000000041df77c23 */ /* 0x100fe20008010805 */
[----:B------:R-:W-:Y:S01]  /*1c820*/  ISETP.LE.U32.AND P2, PT, R183, UR13, PT ;  /* 0x0000000db7007c0c */ /* 0x000fe2000bf43070 */
[--C-:B------:R-:W-:Y:S01]  /*1c830*/  FFMA.FTZ R8, R8, UR4, -R5.reuse ;  /* 0x0000000408087c23 */ /* 0x100fe20008010805 */
[----:B------:R-:W-:Y:S01]  /*1c840*/  LOP3.LUT R211, R211, 0xfffdffff, RZ, 0xc0, !PT ;  /* 0xfffdffffd3d37812 */ /* 0x000fe200078ec0ff */
[--C-:B------:R-:W-:Y:S01]  /*1c850*/  FFMA.FTZ R222, R12, UR4, -R5.reuse ;  /* 0x000000040cde7c23 */ /* 0x100fe20008010805 */
[--C-:B------:R-:W-:Y:S01]  /*1c860*/  FFMA.FTZ R221, R13, UR4, -R5.reuse ;  /* 0x000000040ddd7c23 */ /* 0x100fe20008010805 */
[----:B------:R-:W-:Y:S01]  /*1c870*/  FFMA.FTZ R245, R28, UR4, -R5 ;  /* 0x000000041cf57c23 */ /* 0x000fe20008010805 */
[----:B------:R-:W-:Y:S01]  /*1c880*/  SHF.R.U32.HI R5, RZ, 0x18, R172 ;  /* 0x00000018ff057819 */ /* 0x000fe200000116ac */
[----:B------:R-:W-:Y:S01]  /*1c890*/  FADD.FTZ R2, -R132, R2 ;  /* 0x0000000284027221 */ /* 0x000fe20000010100 */
[--C-:B------:R-:W-:Y:S01]  /*1c8a0*/  FFMA.FTZ R218, R16, UR4, -R137.reuse ;  /* 0x0000000410da7c23 */ /* 0x100fe20008010889 */
[--C-:B------:R-:W-:Y:S01]  /*1c8b0*/  FFMA.FTZ R230, R26, UR4, -R4.reuse ;  /* 0x000000041ae67c23 */ /* 0x100fe20008010804 */
[----:B------:R-:W-:Y:S01]  /*1c8c0*/  ISETP.LE.U32.AND P3, PT, R5, UR13, PT ;  /* 0x0000000d05007c0c */ /* 0x000fe2000bf63070 */
[--C-:B------:R-:W-:Y:S01]  /*1c8d0*/  FFMA.FTZ R224, R14, UR4, -R4.reuse ;  /* 0x000000040ee07c23 */ /* 0x100fe20008010804 */
[----:B-1----:R-:W-:Y:S01]  /*1c8e0*/  FMUL.FTZ R16, R0, R148 ;  /* 0x0000009400107220 */ /* 0x002fe20000410000 */
        /* <DEDUP_REMOVED lines=8> */
[----:B------:R-:W-:Y:S01]  /*1c970*/  FFMA.FTZ R248, R31, UR4, -R4 ;  /* 0x000000041ff87c23 */ /* 0x000fe20008010804 */
[C---:B------:R-:W-:Y:S01]  /*1c980*/  FMUL.FTZ R4, R0.reuse, R152 ;  /* 0x0000009800047220 */ /* 0x040fe20000410000 */
[----:B------:R-:W-:Y:S01]  /*1c990*/  @P3 LOP3.LUT R211, R211, 0x20000, RZ, 0xfc, !PT ;  /* 0x00020000d3d33812 */ /* 0x000fe200078efcff */
        /* <DEDUP_REMOVED lines=18> */
[C---:B----4-:R-:W-:Y:S01]  /*1cac0*/  FFMA.FTZ R148, R0.reuse, R233, R235 ;  /* 0x000000e900947223 */ /* 0x050fe200000100eb */
        /* <DEDUP_REMOVED lines=12> */
[----:B------:R-:W-:Y:S01]  /*1cb90*/  FMUL.FTZ R0, R2, UR4 ;  /* 0x0000000402007c20 */ /* 0x000fe20008410000 */
[----:B------:R-:W-:Y:S01]  /*1cba0*/  FADD.FTZ R2, -R135, R3 ;  /* 0x0000000387027221 */ /* 0x000fe20000010100 */
[----:B------:R-:W-:Y:S01]  /*1cbb0*/  FADD.FTZ R3, -R134, R136 ;  /* 0x0000008886037221 */ /* 0x000fe20000010100 */
[--C-:B------:R-:W-:Y:S01]  /*1cbc0*/  FFMA.FTZ R244, R35, UR4, -R138.reuse ;  /* 0x0000000423f47c23 */ /* 0x100fe2000801088a */
[----:B------:R-:W-:Y:S01]  /*1cbd0*/  FFMA.FTZ R137, R6, UR4, -R138 ;  /* 0x0000000406897c23 */ /* 0x000fe2000801088a */
[----:B------:R-:W-:Y:S01]  /*1cbe0*/  LOP3.LUT R6, R178, 0xffff, RZ, 0xc0, !PT ;  /* 0x0000ffffb2067812 */ /* 0x000fe200078ec0ff */
[----:B------:R-:W1:Y:S01]  /*1cbf0*/  MUFU.EX2 R0, R0 ;  /* 0x0000000000007308 */ /* 0x000e620000000800 */
[----:B------:R-:W-:Y:S01]  /*1cc00*/  FMUL.FTZ R2, R2, UR4 ;  /* 0x0000000402027c20 */ /* 0x000fe20008410000 */
[----:B------:R-:W-:Y:S01]  /*1cc10*/  FMUL.FTZ R3, R3, UR4 ;  /* 0x0000000403037c20 */ /* 0x000fe20008410000 */
[----:B------:R-:W-:Y:S01]  /*1cc20*/  SHF.R.U32.HI R6, RZ, 0x8, R6 ;  /* 0x00000008ff067819 */ /* 0x000fe20000011606 */
[----:B------:R-:W-:Y:S04]  /*1cc30*/  IMAD.WIDE.U32 R176, R182, -0x2daee0ad, RZ ;  /* 0xd2511f53b6b07825 */ /* 0x000fe800078e00ff */
[----:B------:R-:W-:Y:S01]  /*1cc40*/  FFMA.FTZ R188, R7, UR4, -R138 ;  /* 0x0000000407bc7c23 */ /* 0x000fe2000801088a */
[----:B------:R-:W-:Y:S01]  /*1cc50*/  LOP3.LUT R7, R178, 0xff, RZ, 0xc0, !PT ;  /* 0x000000ffb2077812 */ /* 0x000fe200078ec0ff */
[----:B------:R-:W4:Y:S01]  /*1cc60*/  MUFU.EX2 R2, R2 ;  /* 0x0000000200027308 */ /* 0x000f220000000800 */
[----:B------:R-:W-:Y:S01]  /*1cc70*/  LOP3.LUT R139, R177, UR26, R186, 0x96, !PT ;  /* 0x0000001ab18b7c12 */ /* 0x000fe2000f8e96ba */
[----:B------:R-:W-:Y:S01]  /*1cc80*/  FFMA.FTZ R220, R19, UR4, -R138 ;  /* 0x0000000413dc7c23 */ /* 0x000fe2000801088a */
[----:B------:R-:W-:Y:S01]  /*1cc90*/  LOP3.LUT R180, R177, UR26, R186, 0x96, !PT ;  /* 0x0000001ab1b47c12 */ /* 0x000fe2000f8e96ba */
[----:B------:R-:W-:Y:S01]  /*1cca0*/  FFMA.FTZ R243, R34, UR4, -R138 ;  /* 0x0000000422f37c23 */ /* 0x000fe2000801088a */
[----:B------:R-:W-:Y:S01]  /*1ccb0*/  PRMT R186, R7, 0x5410, R6 ;  /* 0x0000541007ba7816 */ /* 0x000fe20000000006 */
[----:B------:R-:W-:Y:S01]  /*1ccc0*/  FFMA.FTZ R190, R18, UR4, -R138 ;  /* 0x0000000412be7c23 */ /* 0x000fe2000801088a */
[C---:B------:R-:W-:Y:S03]  /*1ccd0*/  LOP3.LUT R6, R174.reuse, 0xffff, RZ, 0xc0, !PT ;  /* 0x0000ffffae067812 */ /* 0x040fe600078ec0ff */
[----:B------:R-:W-:Y:S01]  /*1cce0*/  MUFU.EX2 R3, R3 ;  /* 0x0000000300037308 */ /* 0x000fe20000000800 */
[----:B------:R-:W-:Y:S01]  /*1ccf0*/  LOP3.LUT R7, R174, 0xff, RZ, 0xc0, !PT ;  /* 0x000000ffae077812 */ /* 0x000fe200078ec0ff */
[C---:B-1----:R-:W-:Y:S01]  /*1cd00*/  FMUL.FTZ R35, R0.reuse, R143 ;  /* 0x0000008f00237220 */ /* 0x042fe20000410000 */
[----:B------:R-:W-:Y:S01]  /*1cd10*/  SHF.R.U32.HI R6, RZ, 0x8, R6 ;  /* 0x00000008ff067819 */ /* 0x000fe20000011606 */
[C---:B------:R-:W-:Y:S01]  /*1cd20*/  FMUL.FTZ R34, R0.reuse, R142 ;  /* 0x0000008e00227220 */ /* 0x040fe20000410000 */
[----:B------:R-:W-:Y:S01]  /*1cd30*/  SHF.R.U32.HI R142, RZ, 0x10, R174 ;  /* 0x00000010ff8e7819 */ /* 0x000fe200000116ae */
[----:B------:R-:W-:Y:S01]  /*1cd40*/  FMUL.FTZ R18, R0, R150 ;  /* 0x0000009600127220 */ /* 0x000fe20000410000 */
[----:B------:R-:W-:Y:S03]  /*1cd50*/  PRMT R182, R7, 0x5410, R6 ;  /* 0x0000541007b67816 */ /* 0x000fe60000000006 */
[----:B------:R1:W1:Y:S01]  /*1cd60*/  MUFU.EX2 R143, R8 ;  /* 0x00000008008f7308 */ /* 0x0002620000000800 */
[----:B------:R-:W-:Y:S01]  /*1cd70*/  LOP3.LUT R142, R142, 0xff, RZ, 0xc0, !PT ;  /* 0x000000ff8e8e7812 */ /* 0x000fe200078ec0ff */
[C---:B----4-:R-:W-:Y:S01]  /*1cd80*/  FMUL.FTZ R9, R2.reuse, R169 ;  /* 0x000000a902097220 */ /* 0x050fe20000410000 */
[C---:B------:R-:W-:Y:S01]  /*1cd90*/  FMUL.FTZ R25, R2.reuse, R161 ;  /* 0x000000a102197220 */ /* 0x040fe20000410000 */
[----:B------:R-:W-:Y:S01]  /*1cda0*/  FMUL.FTZ R29, R2, R157 ;  /* 0x0000009d021d7220 */ /* 0x000fe20000410000 */
[----:B------:R-:W-:Y:S01]  /*1cdb0*/  ISETP.LE.U32.AND P0, PT, R142, UR13, PT ;  /* 0x0000000d8e007c0c */ /* 0x000fe2000bf03070 */
[C---:B------:R-:W-:Y:S01]  /*1cdc0*/  FMUL.FTZ R12, R2.reuse, R164 ;  /* 0x000000a4020c7220 */ /* 0x040fe20000410000 */
[C---:B------:R-:W-:Y:S03]  /*1cdd0*/  FMUL.FTZ R13, R2.reuse, R165 ;  /* 0x000000a5020d7220 */ /* 0x040fe60000410000 */
[----:B------:R4:W4:Y:S01]  /*1cde0*/  MUFU.EX2 R153, R10 ;  /* 0x0000000a00997308 */ /* 0x0009220000000800 */
[C---:B------:R-:W-:Y:S01]  /*1cdf0*/  FMUL.FTZ R24, R2.reuse, R160 ;  /* 0x000000a002187220 */ /* 0x040fe20000410000 */
[C---:B------:R-:W-:Y:S01]  /*1ce00*/  FMUL.FTZ R28, R2.reuse, R156 ;  /* 0x0000009c021c7220 */ /* 0x040fe20000410000 */
        /* <DEDUP_REMOVED lines=14> */
[C---:B------:R-:W-:Y:S01]  /*1cef0*/  FFMA.FTZ R140, R2.reuse, R240, R143 ;  /* 0x000000f0028c7223 */ /* 0x040fe2000001008f */
        /* <DEDUP_REMOVED lines=12> */
[--C-:B------:R-:W-:Y:S01]  /*1cfc0*/  SHF.R.U32.HI R2, RZ, 0x10, R174.reuse ;  /* 0x00000010ff027819 */ /* 0x100fe200000116ae */
[----:B------:R-:W-:Y:S01]  /*1cfd0*/  FMUL.FTZ R6, R0, R154 ;  /* 0x0000009a00067220 */ /* 0x000fe20000410000 */
[----:B------:R-:W-:Y:S01]  /*1cfe0*/  LOP3.LUT R154, R174, 0xffff, RZ, 0xc0, !PT ;  /* 0x0000ffffae9a7812 */ /* 0x000fe200078ec0ff */
[C---:B------:R-:W-:Y:S01]  /*1cff0*/  FMUL.FTZ R14, R3.reuse, R166 ;  /* 0x000000a6030e7220 */ /* 0x040fe20000410000 */
[----:B------:R-:W-:Y:S01]  /*1d000*/  SHF.R.U32.HI R174, RZ, 0x18, R174 ;  /* 0x00000018ffae7819 */ /* 0x000fe200000116ae */
[C---:B------:R-:W-:Y:S01]  /*1d010*/  FMUL.FTZ R26, R3.reuse, R162 ;  /* 0x000000a2031a7220 */ /* 0x040fe20000410000 */
[----:B------:R-:W-:Y:S01]  /*1d020*/  LOP3.LUT R2, R2, 0xff, RZ, 0xc0, !PT ;  /* 0x000000ff02027812 */ /* 0x000fe200078ec0ff */
[C---:B----4-:R-:W-:Y:S01]  /*1d030*/  FMUL.FTZ R10, R3.reuse, R170 ;  /* 0x000000aa030a7220 */ /* 0x050fe20000410000 */
[C---:B------:R-:W-:Y:S01]  /*1d040*/  FMUL.FTZ R11, R3.reuse, R171 ;  /* 0x000000ab030b7220 */ /* 0x040fe20000410000 */
[C---:B------:R-:W-:Y:S01]  /*1d050*/  FMUL.FTZ R15, R3.reuse, R167 ;  /* 0x000000a7030f7220 */ /* 0x040fe20000410000 */
[----:B------:R-:W-:Y:S01]  /*1d060*/  PRMT R167, R2, 0x5410, R174 ;  /* 0x0000541002a77816 */ /* 0x000fe200000000ae */
[C---:B------:R-:W-:Y:S01]  /*1d070*/  FMUL.FTZ R27, R3.reuse, R163 ;  /* 0x000000a3031b7220 */ /* 0x040fe20000410000 */
[----:B------:R-:W-:Y:S01]  /*1d080*/  SHF.R.U32.HI R174, RZ, 0x18, R139 ;  /* 0x00000018ffae7819 */ /* 0x000fe2000001168b */
        /* <DEDUP_REMOVED lines=15> */
[----:B------:R-:W-:Y:S01]  /*1d180*/  LOP3.LUT R138, R173, UR23, R184, 0x96, !PT ;  /* 0x00000017ad8a7c12 */ /* 0x000fe2000f8e96b8 */
[C---:B------:R-:W-:Y:S01]  /*1d190*/  FMUL.FTZ R58, R3.reuse, R58 ;  /* 0x0000003a033a7220 */ /* 0x040fe20000410000 */
[C---:B------:R-:W-:Y:S01]  /*1d1a0*/  FMUL.FTZ R59, R3.reuse, R59 ;  /* 0x0000003b033b7220 */ /* 0x040fe20000410000 */
[C---:B------:R-:W-:Y:S01]  /*1d1b0*/  FMUL.FTZ R62, R3.reuse, R62 ;  /* 0x0000003e033e7220 */ /* 0x040fe20000410000 */
[----:B------:R-:W-:Y:S01]  /*1d1c0*/  LOP3.LUT R144, R138, 0xff, RZ, 0xc0, !PT ;  /* 0x000000ff8a907812 */ /* 0x000fe200078ec0ff */
[C---:B------:R-:W-:Y:S01]  /*1d1d0*/  FMUL.FTZ R63, R3.reuse, R63 ;  /* 0x0000003f033f7220 */ /* 0x040fe20000410000 */
[----:B------:R-:W-:Y:S01]  /*1d1e0*/  SHF.R.U32.HI R145, RZ, 0x18, R138 ;  /* 0x00000018ff917819 */ /* 0x000fe2000001168a */
[C---:B------:R-:W-:Y:S01]  /*1d1f0*/  FMUL.FTZ R74, R3.reuse, R74 ;  /* 0x0000004a034a7220 */ /* 0x040fe20000410000 */
[----:B------:R-:W-:Y:S01]  /*1d200*/  ISETP.LE.U32.AND P5, PT, R144, UR13, PT ;  /* 0x0000000d90007c0c */ /* 0x000fe2000bfa3070 */
[C---:B------:R-:W-:Y:S01]  /*1d210*/  FMUL.FTZ R75, R3.reuse, R75 ;  /* 0x0000004b034b7220 */ /* 0x040fe20000410000 */
[C---:B------:R-:W-:Y:S01]  /*1d220*/  FMUL.FTZ R78, R3.reuse, R78 ;  /* 0x0000004e034e7220 */ /* 0x040fe20000410000 */
[C---:B------:R-:W-:Y:S01]  /*1d230*/  FMUL.FTZ R79, R3.reuse, R79 ;  /* 0x0000004f034f7220 */ /* 0x040fe20000410000 */
[C---:B------:R-:W-:Y:S01]  /*1d240*/  FMUL.FTZ R122, R3.reuse, R122 ;  /* 0x0000007a037a7220 */ /* 0x040fe20000410000 */
[C---:B------:R-:W-:Y:S01]  /*1d250*/  FMUL.FTZ R123, R3.reuse, R123 ;  /* 0x0000007b037b7220 */ /* 0x040fe20000410000 */
[C---:B------:R-:W-:Y:S01]  /*1d260*/  FMUL.FTZ R126, R3.reuse, R126 ;  /* 0x0000007e037e7220 */ /* 0x040fe20000410000 */
[C---:B------:R-:W-:Y:S01]  /*1d270*/  FMUL.FTZ R127, R3.reuse, R127 ;  /* 0x0000007f037f7220 */ /* 0x040fe20000410000 */
[----:B------:R-:W-:Y:S01]  /*1d280*/  FFMA.FTZ R136, R3, R241, R153 ;  /* 0x000000f103887223 */ /* 0x000fe20000010099 */
[--C-:B------:R-:W-:Y:S01]  /*1d290*/  SHF.R.U32.HI R3, RZ, 0x10, R178.reuse ;  /* 0x00000010ff037819 */ /* 0x100fe200000116b2 */
[C---:B------:R-:W-:Y:S01]  /*1d2a0*/  FMUL.FTZ R7, R0.reuse, R155 ;  /* 0x0000009b00077220 */ /* 0x040fe20000410000 */
[----:B------:R-:W-:Y:S01]  /*1d2b0*/  SHF.R.U32.HI R178, RZ, 0x18, R178 ;  /* 0x00000018ffb27819 */ /* 0x000fe200000116b2 */
[C---:B------:R-:W-:Y:S01]  /*1d2c0*/  FMUL.FTZ R19, R0.reuse, R151 ;  /* 0x0000009700137220 */ /* 0x040fe20000410000 */
[----:B------:R-:W-:Y:S01]  /*1d2d0*/  LOP3.LUT R3, R3, 0xff, RZ, 0xc0, !PT ;  /* 0x000000ff03037812 */ /* 0x000fe200078ec0ff */
[C---:B------:R-:W-:Y:S01]  /*1d2e0*/  FMUL.FTZ R22, R0.reuse, R146 ;  /* 0x0000009200167220 */ /* 0x040fe20000410000 */
[----:B------:R-:W-:Y:S01]  /*1d2f0*/  SHF.R.U32.HI R146, RZ, 0x10, R172 ;  /* 0x00000010ff927819 */ /* 0x000fe200000116ac */
[C---:B------:R-:W-:Y:S01]  /*1d300*/  FMUL.FTZ R23, R0.reuse, R147 ;  /* 0x0000009300177220 */ /* 0x040fe20000410000 */
[----:B------:R-:W-:Y:S01]  /*1d310*/  PRMT R178, R3, 0x5410, R178 ;  /* 0x0000541003b27816 */ /* 0x000fe200000000b2 */
[----:B------:R-:W-:Y:S01]  /*1d320*/  FMUL.FTZ R38, R0, R38 ;  /* 0x0000002600267220 */ /* 0x000fe20000410000 */
[----:B------:R-:W-:Y:S01]  /*1d330*/  LOP3.LUT R147, R172, 0xffff, RZ, 0xc0, !PT ;  /* 0x0000ffffac937812 */ /* 0x000fe200078ec0ff */
[----:B------:R-:W-:Y:S01]  /*1d340*/  FMUL.FTZ R39, R0, R39 ;  /* 0x0000002700277220 */ /* 0x000fe20000410000 */
[----:B------:R-:W-:Y:S01]  /*1d350*/  LOP3.LUT R142, R146, 0xff, RZ, 0xc0, !PT ;  /* 0x000000ff928e7812 */ /* 0x000fe200078ec0ff */
[C---:B------:R-:W-:Y:S01]  /*1d360*/  FMUL.FTZ R50, R0.reuse, R50 ;  /* 0x0000003200327220 */ /* 0x040fe20000410000 */
[----:B------:R-:W-:Y:S01]  /*1d370*/  SHF.R.U32.HI R147, RZ, 0x8, R147 ;  /* 0x00000008ff937819 */ /* 0x000fe20000011693 */
[C---:B------:R-:W-:Y:S01]  /*1d380*/  FMUL.FTZ R51, R0.reuse, R51 ;  /* 0x0000003300337220 */ /* 0x040fe20000410000 */
[----:B------:R-:W-:Y:S01]  /*1d390*/  SHF.R.U32.HI R146, RZ, 0x8, R154 ;  /* 0x00000008ff927819 */ /* 0x000fe2000001169a */
        /* <DEDUP_REMOVED lines=9> */
[C---:B--2---:R-:W-:Y:S01]  /*1d430*/  FFMA.FTZ R141, R0.reuse, R236, R137 ;  /* 0x000000ec008d7223 */ /* 0x044fe20000010089 */
        /* <DEDUP_REMOVED lines=12> */
[----:B------:R-:W-:Y:S01]  /*1d500*/  LOP3.LUT R0, R173, UR23, R184, 0x96, !PT ;  /* 0x00000017ad007c12 */ /* 0x000fe2000f8e96b8 */
[----:B------:R2:W4:Y:S01]  /*1d510*/  LDL.S16 R169, [R1+0x54] ;  /* 0x0000540001a97983 */ /* 0x0005220000100600 */
[----:B---3--:R-:W-:Y:S01]  /*1d520*/  IMAD.MOV.U32 R192, RZ, RZ, R194 ;  /* 0x000000ffffc07224 */ /* 0x008fe200078e00c2 */
[----:B------:R-:W-:Y:S01]  /*1d530*/  MUFU.EX2 R229, R229 ;  /* 0x000000e500e57308 */ /* 0x000fe20000000800 */
[C---:B------:R-:W-:Y:S01]  /*1d540*/  LOP3.LUT R2, R0.reuse, 0xffff, RZ, 0xc0, !PT ;  /* 0x0000ffff00027812 */ /* 0x040fe200078ec0ff */
[----:B------:R-:W-:Y:S01]  /*1d550*/  IMAD.MOV.U32 R193, RZ, RZ, R195 ;  /* 0x000000ffffc17224 */ /* 0x000fe200078e00c3 */
[----:B------:R-:W-:Y:S02]  /*1d560*/  LOP3.LUT R3, R0, 0xff, RZ, 0xc0, !PT ;  /* 0x000000ff00037812 */ /* 0x000fe400078ec0ff */
[----:B------:R-:W-:Y:S02]  /*1d570*/  SHF.R.U32.HI R2, RZ, 0x8, R2 ;  /* 0x00000008ff027819 */ /* 0x000fe40000011602 */
[----:B------:R-:W-:Y:S03]  /*1d580*/  IADD3 R194, P1, R192, UR11, RZ ;  /* 0x0000000bc0c27c10 */ /* 0x000fe6000ff3e0ff */
[----:B------:R-:W-:Y:S01]  /*1d590*/  MUFU.EX2 R231, R231 ;  /* 0x000000e700e77308 */ /* 0x000fe20000000800 */
[----:B------:R-:W-:Y:S02]  /*1d5a0*/  PRMT R170, R3, 0x5410, R2 ;  /* 0x0000541003aa7816 */ /* 0x000fe40000000002 */
[--C-:B------:R-:W-:Y:S02]  /*1d5b0*/  SHF.R.U32.HI R3, RZ, 0x10, R0.reuse ;  /* 0x00000010ff037819 */ /* 0x100fe40000011600 */
[----:B------:R-:W-:Y:S02]  /*1d5c0*/  SHF.R.U32.HI R2, RZ, 0x18, R0 ;  /* 0x00000018ff027819 */ /* 0x000fe40000011600 */
[----:B------:R-:W-:Y:S03]  /*1d5d0*/  LOP3.LUT R0, R3, 0xff, RZ, 0xc0, !PT ;  /* 0x000000ff03007812 */ /* 0x000fe600078ec0ff */
[----:B------:R-:W-:Y:S01]  /*1d5e0*/  MUFU.EX2 R234, R234 ;  /* 0x000000ea00ea7308 */ /* 0x000fe20000000800 */
[C---:B------:R-:W-:Y:S02]  /*1d5f0*/  IADD3.X R195, R193.reuse, UR10, RZ, P1, !PT ;  /* 0x0000000ac1c37c10 */ /* 0x040fe40008ffe4ff */
[----:B------:R-:W-:Y:S02]  /*1d600*/  PRMT R168, R0, 0x5410, R2 ;  /* 0x0000541000a87816 */ /* 0x000fe40000000002 */
[----:B------:R-:W-:Y:S02]  /*1d610*/  IADD3 R216, P1, R192, UR41, RZ ;  /* 0x00000029c0d87c10 */ /* 0x000fe4000ff3e0ff */
[C---:B------:R-:W-:Y:S03]  /*1d620*/  LOP3.LUT R0, R172.reuse, 0xffff, RZ, 0xc0, !PT ;  /* 0x0000ffffac007812 */ /* 0x040fe600078ec0ff */
[----:B------:R-:W-:Y:S01]  /*1d630*/  MUFU.EX2 R237, R237 ;  /* 0x000000ed00ed7308 */ /* 0x000fe20000000800 */
[C---:B------:R-:W-:Y:S02]  /*1d640*/  IADD3.X R217, R193.reuse, UR40, RZ, P1, !PT ;  /* 0x00000028c1d97c10 */ /* 0x040fe40008ffe4ff */
[----:B------:R-:W-:Y:S02]  /*1d650*/  LOP3.LUT R2, R172, 0xff, RZ, 0xc0, !PT ;  /* 0x000000ffac027812 */ /* 0x000fe400078ec0ff */
[----:B------:R-:W-:Y:S02]  /*1d660*/  SHF.R.U32.HI R0, RZ, 0x8, R0 ;  /* 0x00000008ff007819 */ /* 0x000fe40000011600 */
[----:B------:R-:W-:Y:S03]  /*1d670*/  IADD3 R214, P1, R192, UR43, RZ ;  /* 0x0000002bc0d67c10 */ /* 0x000fe6000ff3e0ff */
[----:B------:R-:W-:Y:S01]  /*1d680*/  MUFU.EX2 R239, R239 ;  /* 0x000000ef00ef7308 */ /* 0x000fe20000000800 */
[----:B------:R-:W-:Y:S02]  /*1d690*/  PRMT R165, R2, 0x5410, R0 ;  /* 0x0000541002a57816 */ /* 0x000fe40000000000 */
[C---:B------:R-:W-:Y:S02]  /*1d6a0*/  IADD3.X R215, R193.reuse, UR42, RZ, P1, !PT ;  /* 0x0000002ac1d77c10 */ /* 0x040fe40008ffe4ff */
[--C-:B------:R-:W-:Y:S02]  /*1d6b0*/  SHF.R.U32.HI R0, RZ, 0x10, R172.reuse ;  /* 0x00000010ff007819 */ /* 0x100fe400000116ac */
[----:B------:R-:W-:Y:S02]  /*1d6c0*/  IADD3 R2, P1, R192, -0x40, RZ ;  /* 0xffffffc0c0027810 */ /* 0x000fe40007f3e0ff */
[----:B------:R-:W-:Y:S02]  /*1d6d0*/  SHF.R.U32.HI R172, RZ, 0x18, R172 ;  /* 0x00000018ffac7819 */ /* 0x000fe400000116ac */
[----:B------:R-:W-:Y:S01]  /*1d6e0*/  LOP3.LUT R0, R0, 0xff, RZ, 0xc0, !PT ;  /* 0x000000ff00007812 */ /* 0x000fe200078ec0ff */
[----:B------:R1:W-:Y:S03]  /*1d6f0*/  STL [R1+0x7c], R2 ;  /* 0x00007c0201007387 */ /* 0x0003e60000100800 */
[----:B------:R-:W-:Y:S01]  /*1d700*/  PRMT R172, R0, 0x5410, R172 ;  /* 0x0000541000ac7816 */ /* 0x000fe200000000ac */
[----:B------:R2:W3:Y:S01]  /*1d710*/  LDL.S16 R166, [R1+0x50] ;  /* 0x0000500001a67983 */ /* 0x0004e20000100600 */
[----:B------:R-:W-:Y:S02]  /*1d720*/  IADD3.X R0, R193, -0x1, RZ, P1, !PT ;  /* 0xffffffffc1007810 */ /* 0x000fe40000ffe4ff */
[----:B------:R-:W-:Y:S03]  /*1d730*/  ISETP.LE.U32.AND P1, PT, R145, UR13, PT ;  /* 0x0000000d91007c0c */ /* 0x000fe6000bf23070 */
[----:B------:R2:W-:Y:S04]  /*1d740*/  STL [R1+0x78], R0 ;  /* 0x0000780001007387 */ /* 0x0005e80000100800 */
[----:B------:R3:W3:Y:S04]  /*1d750*/  LDL.S16 R162, [R1+0x4c] ;  /* 0x00004c0001a27983 */ /* 0x0006e80000100600 */
[----:B------:R3:W3:Y:S04]  /*1d760*/  LDL.S16 R161, [R1+0x48] ;  /* 0x0000480001a17983 */ /* 0x0006e80000100600 */
[----:B------:R3:W3:Y:S01]  /*1d770*/  LDL.S16 R157, [R1+0x44] ;  /* 0x00004400019d7983 */ /* 0x0006e20000100600 */
[----:B-1----:R-:W1:Y:S03]  /*1d780*/  MUFU.EX2 R2, R187 ;  /* 0x000000bb00027308 */ /* 0x002e660000000800 */
[----:B------:R3:W3:Y:S07]  /*1d790*/  LDL.S16 R155, [R1+0x40] ;  /* 0x00004000019b7983 */ /* 0x0006ee0000100600 */
[----:B--2---:R-:W2:Y:S01]  /*1d7a0*/  MUFU.EX2 R0, R189 ;  /* 0x000000bd00007308 */ /* 0x004ea20000000800 */
[----:B-1----:R-:W-:Y:S01]  /*1d7b0*/  FADD.FTZ R150, R2, R140 ;  /* 0x0000008c02967221 */ /* 0x002fe20000010000 */
[C---:B--2---:R-:W-:Y:S01]  /*1d7c0*/  F2FP.BF16.F32.PACK_AB R3, R0.reuse, R235 ;  /* 0x000000eb0003723e */ /* 0x044fe200000010ff */
[----:B------:R-:W-:Y:S01]  /*1d7d0*/  FADD.FTZ R148, R0, R148 ;  /* 0x0000009400947221 */ /* 0x000fe20000010000 */
[----:B------:R-:W-:Y:S06]  /*1d7e0*/  F2FP.BF16.F32.PACK_AB R189, R239, R237 ;  /* 0x000000edefbd723e */ /* 0x000fec00000010ff */
[----:B------:R-:W1:Y:S02]  /*1d7f0*/  MUFU.EX2 R0, R188 ;  /* 0x000000bc00007308 */ /* 0x000e640000000800 */
[C---:B-1----:R-:W-:Y:S01]  /*1d800*/  F2FP.BF16.F32.PACK_AB R137, R0.reuse, R137 ;  /* 0x000000890089723e */ /* 0x042fe200000010ff */
[----:B------:R-:W-:Y:S01]  /*1d810*/  FADD.FTZ R149, R0, R141 ;  /* 0x0000008d00957221 */ /* 0x000fe20000010000 */
[----:B------:R-:W-:Y:S02]  /*1d820*/  F2FP.BF16.F32.PACK_AB R0, R2, R143 ;  /* 0x0000008f0200723e */ /* 0x000fe400000010ff */
[----:B------:R-:W-:Y:S04]  /*1d830*/  SHF.R.U32.HI R141, RZ, 0x10, R179 ;  /* 0x00000010ff8d7819 */ /* 0x000fe800000116b3 */
[----:B------:R-:W1:Y:S01]  /*1d840*/  MUFU.EX2 R2, R185 ;  /* 0x000000b900027308 */ /* 0x000e620000000800 */
[----:B------:R-:W-:Y:S02]  /*1d850*/  LOP3.LUT R179, R179, 0xffff, RZ, 0xc0, !PT ;  /* 0x0000ffffb3b37812 */ /* 0x000fe400078ec0ff */
[----:B------:R-:W-:Y:S02]  /*1d860*/  LOP3.LUT R141, R141, 0xff, RZ, 0xc0, !PT ;  /* 0x000000ff8d8d7812 */ /* 0x000fe400078ec0ff */
[----:B------:R-:W-:Y:S02]  /*1d870*/  SHF.R.U32.HI R140, RZ, 0x8, R179 ;  /* 0x00000008ff8c7819 */ /* 0x000fe400000116b3 */
[----:B------:R-:W-:Y:S02]  /*1d880*/  ISETP.LE.U32.AND P3, PT, R141, UR13, PT ;  /* 0x0000000d8d007c0c */ /* 0x000fe4000bf63070 */
[----:B------:R-:W-:Y:S02]  /*1d890*/  LOP3.LUT R140, R140, 0xffff, RZ, 0xc0, !PT ;  /* 0x0000ffff8c8c7812 */ /* 0x000fe400078ec0ff */
[----:B------:R-:W-:Y:S02]  /*1d8a0*/  PRMT R152, R0, 0x7632, R152 ;  /* 0x0000763200987816 */ /* 0x000fe40000000098 */
[----:B------:R-:W-:Y:S02]  /*1d8b0*/  ISETP.LE.U32.AND P6, PT, R140, UR13, PT ;  /* 0x0000000d8c007c0c */ /* 0x000fe4000bfc3070 */
[----:B------:R-:W-:Y:S02]  /*1d8c0*/  PRMT R188, R189, 0x7632, R188 ;  /* 0x00007632bdbc7816 */ /* 0x000fe400000000bc */
[C---:B-1----:R-:W-:Y:S01]  /*1d8d0*/  F2FP.BF16.F32.PACK_AB R153, R2.reuse, R153 ;  /* 0x000000990299723e */ /* 0x042fe200000010ff */
[--C-:B------:R-:W-:Y:S01]  /*1d8e0*/  FADD.FTZ R151, R2, R136.reuse ;  /* 0x0000008802977221 */ /* 0x100fe20000010000 */
[----:B------:R-:W-:Y:S02]  /*1d8f0*/  LOP3.LUT R2, R138, 0xffff, RZ, 0xc0, !PT ;  /* 0x0000ffff8a027812 */ /* 0x000fe400078ec0ff */
[----:B------:R-:W-:Y:S02]  /*1d900*/  PRMT R136, R137, 0x7632, R136 ;  /* 0x0000763289887816 */ /* 0x000fe40000000088 */
[----:B------:R-:W-:Y:S02]  /*1d910*/  SHF.R.U32.HI R2, RZ, 0x8, R2 ;  /* 0x00000008ff027819 */ /* 0x000fe40000011602 */
[----:B------:R-:W-:Y:S02]  /*1d920*/  SHF.R.U32.HI R138, RZ, 0x10, R138 ;  /* 0x00000010ff8a7819 */ /* 0x000fe4000001168a */
[----:B------:R-:W-:Y:S02]  /*1d930*/  LOP3.LUT R143, R2, 0xffff, RZ, 0xc0, !PT ;  /* 0x0000ffff028f7812 */ /* 0x000fe400078ec0ff */
[----:B------:R-:W-:Y:S02]  /*1d940*/  PRMT R2, R3, 0x7632, R2 ;  /* 0x0000763203027816 */ /* 0x000fe40000000002 */
[----:B------:R-:W-:Y:S02]  /*1d950*/  ISETP.LE.U32.AND P4, PT, R143, UR13, PT ;  /* 0x0000000d8f007c0c */ /* 0x000fe4000bf83070 */
[----:B------:R-:W-:Y:S02]  /*1d960*/  LOP3.LUT R138, R138, 0xff, RZ, 0xc0, !PT ;  /* 0x000000ff8a8a7812 */ /* 0x000fe400078ec0ff */
[----:B------:R-:W-:Y:S01]  /*1d970*/  PRMT R154, R153, 0x7632, R154 ;  /* 0x00007632999a7816 */ /* 0x000fe2000000009a */
[----:B----4-:R-:W-:Y:S05]  /*1d980*/  @!P2 HFMA2.BF16_V2 R169, -RZ.H0_H0, RZ.H0_H0, -R3.H0_H0 ;  /* 0x200000ffffa9a231 */ /* 0x010fea0000340903 */
[----:B------:R1:W-:Y:S01]  /*1d990*/  @!P2 STL.S16 [R1+0x54], R169 ;  /* 0x000054a90100a387 */ /* 0x0003e20000100600 */
[----:B------:R-:W-:Y:S02]  /*1d9a0*/  LOP3.LUT P2, RZ, R211, 0x200000, RZ, 0xc0, !PT ;  /* 0x00200000d3ff7812 */ /* 0x000fe4000784c0ff */
[----:B------:R-:W-:Y:S02]  /*1d9b0*/  PRMT R160, R169, 0x7610, R160 ;  /* 0x00007610a9a07816 */ /* 0x000fe400000000a0 */
[----:B-1----:R-:W-:Y:S01]  /*1d9c0*/  MUFU.EX2 R169, R220 ;  /* 0x000000dc00a97308 */ /* 0x002fe20000000800 */
[----:B---3--:R-:W-:Y:S05]  /*1d9d0*/  @!P6 HFMA2.BF16_V2 R166, -RZ.H0_H0, RZ.H0_H0, -R2.H0_H0 ;  /* 0x200000ffffa6e231 */ /* 0x008fea0000340902 */
[----:B------:R-:W-:Y:S01]  /*1d9e0*/  @!P6 STL.S16 [R1+0x50], R166 ;  /* 0x000050a60100e387 */ /* 0x000fe20000100600 */
[C---:B------:R-:W-:Y:S02]  /*1d9f0*/  LOP3.LUT P6, RZ, R211.reuse, 0x100000, RZ, 0xc0, !PT ;  /* 0x00100000d3ff7812 */ /* 0x040fe400078cc0ff */
[----:B------:R-:W-:Y:S01]  /*1da00*/  LOP3.LUT R211, R211, 0xfffbffff, RZ, 0xc0, !PT ;  /* 0xfffbffffd3d37812 */ /* 0x000fe200078ec0ff */
[----:B------:R-:W-:Y:S01]  /*1da10*/  @!P3 HFMA2.BF16_V2 R162, -RZ.H0_H0, RZ.H0_H0, -R137.H0_H0 ;  /* 0x200000ffffa2b231 */ /* 0x000fe20000340989 */
[----:B------:R-:W-:Y:S01]  /*1da20*/  PRMT R173, R166, 0x7610, R173 ;  /* 0x00007610a6ad7816 */ /* 0x000fe200000000ad */
[----:B------:R-:W-:Y:S03]  /*1da30*/  @!P2 HFMA2.BF16_V2 R161, -RZ.H0_H0, RZ.H0_H0, -R136.H0_H0 ;  /* 0x200000ffffa1a231 */ /* 0x000fe60000340988 */
[----:B------:R1:W-:Y:S01]  /*1da40*/  @!P3 STL.S16 [R1+0x4c], R162 ;  /* 0x00004ca20100b387 */ /* 0x0003e20000100600 */
[----:B------:R-:W-:Y:S01]  /*1da50*/  ISETP.LE.U32.AND P3, PT, R242, UR13, PT ;  /* 0x0000000df2007c0c */ /* 0x000fe2000bf63070 */
[----:B------:R-:W-:Y:S02]  /*1da60*/  @!P5 HFMA2.BF16_V2 R157, -RZ.H0_H0, RZ.H0_H0, -R0.H0_H0 ;  /* 0x200000ffff9dd231 */ /* 0x000fe40000340900 */
[----:B------:R2:W-:Y:S01]  /*1da70*/  @!P2 STL.S16 [R1+0x48], R161 ;  /* 0x000048a10100a387 */ /* 0x0005e20000100600 */
[----:B------:R-:W-:Y:S01]  /*1da80*/  PRMT R196, R161, 0x7610, R196 ;  /* 0x00007610a1c47816 */ /* 0x000fe200000000c4 */
[----:B------:R-:W-:Y:S02]  /*1da90*/  @!P4 HFMA2.BF16_V2 R155, -RZ.H0_H0, RZ.H0_H0, -R152.H0_H0 ;  /* 0x200000ffff9bc231 */ /* 0x000fe40000340998 */
[----:B------:R-:W-:Y:S01]  /*1daa0*/  @!P5 STL.S16 [R1+0x44], R157 ;  /* 0x0000449d0100d387 */ /* 0x000fe20000100600 */
[----:B------:R-:W-:Y:S02]  /*1dab0*/  PRMT R164, R162, 0x7610, R164 ;  /* 0x00007610a2a47816 */ /* 0x000fe400000000a4 */
[----:B------:R-:W-:Y:S01]  /*1dac0*/  PRMT R241, R157, 0x7610, R241 ;  /* 0x000076109df17816 */ /* 0x000fe200000000f1 */
[----:B------:R3:W-:Y:S01]  /*1dad0*/  @!P4 STL.S16 [R1+0x40], R155 ;  /* 0x0000409b0100c387 */ /* 0x0007e20000100600 */
[----:B------:R-:W-:Y:S02]  /*1dae0*/  ISETP.LE.U32.AND P4, PT, R142, UR13, PT ;  /* 0x0000000d8e007c0c */ /* 0x000fe4000bf83070 */
[----:B------:R-:W-:Y:S01]  /*1daf0*/  PRMT R179, R155, 0x7610, R179 ;  /* 0x000076109bb37816 */ /* 0x000fe200000000b3 */
[----:B------:R4:W4:Y:S01]  /*1db00*/  LDL.S16 R204, [R1+0x5c] ;  /* 0x00005c0001cc7983 */ /* 0x0009220000100600 */
[----:B------:R-:W-:Y:S03]  /*1db10*/  LOP3.LUT R142, R147, 0xffff, RZ, 0xc0, !PT ;  /* 0x0000ffff938e7812 */ /* 0x000fe600078ec0ff */
[----:B------:R4:W4:Y:S01]  /*1db20*/  LDL.S16 R203, [R1+0x58] ;  /* 0x0000580001cb7983 */ /* 0x0009220000100600 */
[----:B------:R-:W-:Y:S03]  /*1db30*/  ISETP.LE.U32.AND P5, PT, R142, UR13, PT ;  /* 0x0000000d8e007c0c */ /* 0x000fe6000bfa3070 */
[----:B------:R4:W4:Y:S01]  /*1db40*/  LDL.S16 R200, [R1+0x6c] ;  /* 0x00006c0001c87983 */ /* 0x0009220000100600 */
[----:B-1----:R-:W-:Y:S02]  /*1db50*/  LOP3.LUT R162, R139, 0xff, RZ, 0xc0, !PT ;  /* 0x000000ff8ba27812 */ /* 0x002fe400078ec0ff */
[----:B------:R-:W-:Y:S01]  /*1db60*/  @P4 LOP3.LUT R211, R211, 0x40000, RZ, 0xfc, !PT ;  /* 0x00040000d3d34812 */ /* 0x000fe200078efcff */
[----:B------:R1:W4:Y:S01]  /*1db70*/  LDL.S16 R198, [R1+0x64] ;  /* 0x0000640001c67983 */ /* 0x0003220000100600 */
[----:B------:R-:W-:Y:S01]  /*1db80*/  ISETP.LE.U32.AND P4, PT, R138, UR13, PT ;  /* 0x0000000d8a007c0c */ /* 0x000fe2000bf83070 */
[----:B--2---:R-:W-:Y:S01]  /*1db90*/  MUFU.EX2 R161, R191 ;  /* 0x000000bf00a17308 */ /* 0x004fe20000000800 */
[----:B------:R-:W-:Y:S02]  /*1dba0*/  LOP3.LUT R138, R139, 0xffff, RZ, 0xc0, !PT ;  /* 0x0000ffff8b8a7812 */ /* 0x000fe400078ec0ff */
[----:B------:R-:W-:Y:S02]  /*1dbb0*/  SHF.R.U32.HI R139, RZ, 0x10, R139 ;  /* 0x00000010ff8b7819 */ /* 0x000fe4000001168b */
[----:B------:R-:W-:Y:S02]  /*1dbc0*/  SHF.R.U32.HI R138, RZ, 0x8, R138 ;  /* 0x00000008ff8a7819 */ /* 0x000fe4000001168a */
[----:B------:R-:W-:Y:S03]  /*1dbd0*/  LOP3.LUT R171, R139, 0xff, RZ, 0xc0, !PT ;  /* 0x000000ff8bab7812 */ /* 0x000fe600078ec0ff */
[----:B---3--:R-:W2:Y:S01]  /*1dbe0*/  MUFU.EX2 R155, R218 ;  /* 0x000000da009b7308 */ /* 0x008ea20000000800 */
[----:B------:R-:W-:Y:S02]  /*1dbf0*/  PRMT R139, R164, 0x7610, R139 ;  /* 0x00007610a48b7816 */ /* 0x000fe4000000008b */
[----:B------:R-:W-:Y:S02]  /*1dc00*/  LOP3.LUT R164, R138, 0xffff, RZ, 0xc0, !PT ;  /* 0x0000ffff8aa47812 */ /* 0x000fe400078ec0ff */
[----:B------:R1:W3:Y:S01]  /*1dc10*/  LDL.S16 R138, [R1+0x68] ;  /* 0x00006800018a7983 */ /* 0x0002e20000100600 */
[----:B------:R-:W-:Y:S02]  /*1dc20*/  LOP3.LUT R211, R211, 0xfff7ffff, RZ, 0xc0, !PT ;  /* 0xfff7ffffd3d37812 */ /* 0x000fe400078ec0ff */
[----:B------:R-:W-:Y:S02]  /*1dc30*/  PRMT R242, R139, 0x7610, R242 ;  /* 0x000076108bf27816 */ /* 0x000fe400000000f2 */
[----:B------:R-:W1:Y:S01]  /*1dc40*/  MUFU.EX2 R157, R190 ;  /* 0x000000be009d7308 */ /* 0x000e620000000800 */
[--C-:B--2---:R-:W-:Y:S01]  /*1dc50*/  FADD.FTZ R147, R155, R148.reuse ;  /* 0x000000949b937221 */ /* 0x104fe20000010000 */
[----:B------:R-:W-:Y:S01]  /*1dc60*/  PRMT R148, R160, 0x7610, R148 ;  /* 0x00007610a0947816 */ /* 0x000fe20000000094 */
[----:B------:R-:W-:Y:S01]  /*1dc70*/  IMAD.WIDE.U32 R218, R219, -0x2daee0ad, RZ ;  /* 0xd2511f53dbda7825 */ /* 0x000fe200078e00ff */
[----:B------:R2:W2:Y:S02]  /*1dc80*/  LDL.S16 R160, [R1+0x60] ;  /* 0x0000600001a07983 */ /* 0x0004a40000100600 */
[C---:B------:R-:W-:Y:S01]  /*1dc90*/  F2FP.BF16.F32.PACK_AB R155, R161.reuse, R155 ;  /* 0x0000009ba19b723e */ /* 0x040fe200000010ff */
[----:B------:R-:W-:Y:S01]  /*1dca0*/  FADD.FTZ R147, R161, R147 ;  /* 0x00000093a1937221 */ /* 0x000fe20000010000 */
[----:B------:R-:W-:Y:S02]  /*1dcb0*/  LOP3.LUT R166, R219, UR26, R238, 0x96, !PT ;  /* 0x0000001adba67c12 */ /* 0x000fe4000f8e96ee */
[----:B------:R-:W-:Y:S01]  /*1dcc0*/  MUFU.EX2 R161, R226 ;  /* 0x000000e200a17308 */ /* 0x000fe20000000800 */
[----:B------:R-:W-:Y:S02]  /*1dcd0*/  PRMT R156, R155, 0x7632, R156 ;  /* 0x000076329b9c7816 */ /* 0x000fe4000000009c */
[----:B------:R-:W-:Y:S04]  /*1dce0*/  LOP3.LUT R142, R166, 0xff, RZ, 0xc0, !PT ;  /* 0x000000ffa68e7812 */ /* 0x000fe800078ec0ff */
[----:B------:R-:W-:Y:S01]  /*1dcf0*/  ISETP.LE.U32.AND P2, PT, R142, UR13, PT ;  /* 0x0000000d8e007c0c */ /* 0x000fe2000bf43070 */
[----:B-1----:R-:W-:Y:S01]  /*1dd00*/  FADD.FTZ R142, R157, R149 ;  /* 0x000000959d8e7221 */ /* 0x002fe20000010000 */
[C---:B------:R-:W-:Y:S03]  /*1dd10*/  F2FP.BF16.F32.PACK_AB R157, R169.reuse, R157 ;  /* 0x0000009da99d723e */ /* 0x040fe600000010ff */
[----:B------:R-:W-:Y:S01]  /*1dd20*/  FADD.FTZ R169, R169, R142 ;  /* 0x0000008ea9a97221 */ /* 0x000fe20000010000 */
[----:B------:R-:W-:Y:S02]  /*1dd30*/  PRMT R158, R157, 0x7632, R158 ;  /* 0x000076329d9e7816 */ /* 0x000fe4000000009e */
[----:B------:R-:W-:Y:S05]  /*1dd40*/  PRMT R142, R137, 0x5410, R136 ;  /* 0x00005410898e7816 */ /* 0x000fea0000000088 */
[----:B------:R-:W-:Y:S02]  /*1dd50*/  @P2 LOP3.LUT R211, R211, 0x80000, RZ, 0xfc, !PT ;  /* 0x00080000d3d32812 */ /* 0x000fe400078efcff */
[----:B------:R-:W-:Y:S01]  /*1dd60*/  ISETP.LE.U32.AND P2, PT, R146, UR13, PT ;  /* 0x0000000d92007c0c */ /* 0x000fe2000bf43070 */
[----:B----4-:R-:W-:Y:S02]  /*1dd70*/  @!P4 HFMA2.BF16_V2 R204, -RZ.H0_H0, RZ.H0_H0, -R153.H0_H0 ;  /* 0x200000ffffccc231 */ /* 0x010fe40000340999 */
[----:B------:R-:W-:Y:S03]  /*1dd80*/  @!P1 HFMA2.BF16_V2 R203, -RZ.H0_H0, RZ.H0_H0, -R154.H0_H0 ;  /* 0x200000ffffcb9231 */ /* 0x000fe6000034099a */
[----:B------:R1:W-:Y:S01]  /*1dd90*/  @!P4 STL.S16 [R1+0x5c], R204 ;  /* 0x00005ccc0100c387 */ /* 0x0003e20000100600 */
[----:B------:R-:W-:Y:S01]  /*1dda0*/  PRMT R240, R204, 0x7610, R240 ;  /* 0x00007610ccf07816 */ /* 0x000fe200000000f0 */
[----:B------:R-:W-:Y:S01]  /*1ddb0*/  @!P3 HFMA2.BF16_V2 R200, -RZ.H0_H0, RZ.H0_H0, -R155.H0_H0 ;  /* 0x200000ffffc8b231 */ /* 0x000fe2000034099b */
[----:B------:R-:W-:Y:S01]  /*1ddc0*/  PRMT R236, R203, 0x7610, R236 ;  /* 0x00007610cbec7816 */ /* 0x000fe200000000ec */
[----:B------:R-:W-:Y:S03]  /*1ddd0*/  @!P0 HFMA2.BF16_V2 R198, -RZ.H0_H0, RZ.H0_H0, -R157.H0_H0 ;  /* 0x200000ffffc68231 */ /* 0x000fe6000034099d */
[----:B------:R-:W-:Y:S02]  /*1dde0*/  PRMT R235, R200, 0x7610, R235 ;  /* 0x00007610c8eb7816 */ /* 0x000fe400000000eb */
[----:B------:R-:W-:Y:S01]  /*1ddf0*/  PRMT R220, R198, 0x7610, R220 ;  /* 0x00007610c6dc7816 */ /* 0x000fe200000000dc */
[----:B---3--:R-:W-:Y:S01]  /*1de00*/  @!P2 HFMA2.BF16_V2 R138, -RZ.H0_H0, RZ.H0_H0, -R156.H0_H0 ;  /* 0x200000ffff8aa231 */ /* 0x008fe2000034099c */
[----:B-1----:R3:W5:Y:S04]  /*1de10*/  LDL.LU R204, [R1+0x100] ;  /* 0x0001000001cc7983 */ /* 0x0027680000300800 */
[----:B------:R-:W-:Y:S01]  /*1de20*/  PRMT R233, R138, 0x7610, R233 ;  /* 0x000076108ae97816 */ /* 0x000fe200000000e9 */
[----:B------:R1:W-:Y:S01]  /*1de30*/  @!P1 STL.S16 [R1+0x58], R203 ;  /* 0x000058cb01009387 */ /* 0x0003e20000100600 */
[----:B------:R-:W-:Y:S11]  /*1de40*/  ISETP.LE.U32.AND P1, PT, R228, UR13, PT ;  /* 0x0000000de4007c0c */ /* 0x000ff6000bf23070 */
[----:B------:R-:W-:Y:S02]  /*1de50*/  @!UPT UIADD3 URZ, URZ, URZ, URZ ;  /* 0x0000003f3f3ff290 */ /* 0x000fe4000fffe03f */
[----:B--2---:R-:W-:Y:S05]  /*1de60*/  @!P1 HFMA2.BF16_V2 R160, -RZ.H0_H0, RZ.H0_H0, -R158.H0_H0 ;  /* 0x200000ffffa09231 */ /* 0x004fea000034099e */
[----:B------:R-:W-:Y:S01]  /*1de70*/  PRMT R149, R160, 0x7610, R149 ;  /* 0x00007610a0957816 */ /* 0x000fe20000000095 */
[----:B-1----:R3:W5:Y:S04]  /*1de80*/  LDL.LU R203, [R1+0xfc] ;  /* 0x0000fc0001cb7983 */ /* 0x0027680000300800 */
[----:B------:R1:W-:Y:S04]  /*1de90*/  @!P3 STL.S16 [R1+0x6c], R200 ;  /* 0x00006cc80100b387 */ /* 0x0003e80000100600 */
[----:B-1----:R3:W5:Y:S04]  /*1dea0*/  LDL.LU R200, [R1+0xf8] ;  /* 0x0000f80001c87983 */ /* 0x0027680000300800 */
[----:B------:R3:W2:Y:S04]  /*1deb0*/  LDL.S16 R139, [R1+0x74] ;  /* 0x00007400018b7983 */ /* 0x0006a80000100600 */
[----:B------:R1:W-:Y:S01]  /*1dec0*/  @!P2 STL.S16 [R1+0x68], R138 ;  /* 0x0000688a0100a387 */ /* 0x0003e20000100600 */
[----:B------:R-:W-:Y:S02]  /*1ded0*/  ISETP.LE.U32.AND P2, PT, R140, UR13, PT ;  /* 0x0000000d8c007c0c */ /* 0x000fe4000bf43070 */
[----:B------:R-:W-:Y:S01]  /*1dee0*/  PRMT R140, R3, 0x5410, R2 ;  /* 0x00005410038c7816 */ /* 0x000fe20000000002 */
[----:B-1----:R3:W4:Y:S04]  /*1def0*/  LDL.S16 R138, [R1+0x70] ;  /* 0x00007000018a7983 */ /* 0x0027280000100600 */
[----:B------:R1:W-:Y:S04]  /*1df00*/  @!P0 STL.S16 [R1+0x64], R198 ;  /* 0x000064c601008387 */ /* 0x0003e80000100600 */
[----:B-1----:R3:W5:Y:S04]  /*1df10*/  LDL.LU R198, [R1+0xf4] ;  /* 0x0000f40001c67983 */ /* 0x0027680000300800 */
[----:B------:R1:W-:Y:S02]  /*1df20*/  @!P1 STL.S16 [R1+0x60], R160 ;  /* 0x000060a001009387 */ /* 0x0003e40000100600 */
[----:B-1----:R1:W3:Y:S02]  /*1df30*/  MUFU.EX2 R160, R222 ;  /* 0x000000de00a07308 */ /* 0x0022e40000000800 */
[----:B-1----:R-:W-:Y:S08]  /*1df40*/  PRMT R222, R173, 0x7610, R222 ;  /* 0x00007610adde7816 */ /* 0x002ff000000000de */
[----:B------:R1:W3:Y:S01]  /*1df50*/  MUFU.EX2 R173, R221 ;  /* 0x000000dd00ad7308 */ /* 0x0002e20000000800 */
[----:B------:R-:W-:Y:S02]  /*1df60*/  @!P2 PRMT R2, R222, 0x5410, RZ ;  /* 0x00005410de02a816 */ /* 0x000fe400000000ff */
[----:B------:R-:W-:Y:S03]  /*1df70*/  ISETP.LE.U32.AND P2, PT, R181, UR13, PT ;  /* 0x0000000db5007c0c */ /* 0x000fe6000bf43070 */
[----:B------:R3:W-:Y:S04]  /*1df80*/  STG.E.U16 desc[UR24][R192.64+0x2], R2 ;  /* 0x00000202c0007986 */ /* 0x0007e8000c101518 */
[----:B------:R-:W-:Y:S01]  /*1df90*/  MUFU.EX2 R222, R246 ;  /* 0x000000f600de7308 */ /* 0x000fe20000000800 */
[----:B-1----:R-:W-:Y:S01]  /*1dfa0*/  PRMT R221, R148, 0x7610, R221 ;  /* 0x0000761094dd7816 */ /* 0x002fe200000000dd */
[----:B---3--:R-:W-:Y:S01]  /*1dfb0*/  FADD.FTZ R148, R160, R150 ;  /* 0x00000096a0947221 */ /* 0x008fe20000010000 */
[C---:B------:R-:W-:Y:S03]  /*1dfc0*/  F2FP.BF16.F32.PACK_AB R160, R173.reuse, R160 ;  /* 0x000000a0ada0723e */ /* 0x040fe600000010ff */
[----:B------:R-:W-:Y:S01]  /*1dfd0*/  @!P2 PRMT R136, R196, 0x5410, RZ ;  /* 0x00005410c488a816 */ /* 0x000fe200000000ff */
[----:B------:R-:W-:Y:S01]  /*1dfe0*/  FADD.FTZ R173, R173, R148 ;  /* 0x00000094adad7221 */ /* 0x000fe20000010000 */
[----:B------:R-:W-:Y:S02]  /*1dff0*/  PRMT R159, R160, 0x7632, R159 ;  /* 0x00007632a09f7816 */ /* 0x000fe4000000009f */
[----:B------:R-:W-:Y:S02]  /*1e000*/  PRMT R150, R0, 0x5410, R152 ;  /* 0x0000541000967816 */ /* 0x000fe40000000098 */
[----:B------:R-:W-:Y:S02]  /*1e010*/  ISETP.LE.U32.AND P2, PT, R144, UR13, PT ;  /* 0x0000000d90007c0c */ /* 0x000fe4000bf43070 */
[----:B------:R-:W-:Y:S01]  /*1e020*/  MUFU.EX2 R144, R223 ;  /* 0x000000df00907308 */ /* 0x000fe20000000800 */
[----:B------:R-:W-:Y:S02]  /*1e030*/  PRMT R2, R157, 0x5410, R158 ;  /* 0x000054109d027816 */ /* 0x000fe4000000009e */
[----:B------:R-:W-:Y:S02]  /*1e040*/  @!P0 PRMT R157, R220, 0x5410, RZ ;  /* 0x00005410dc9d8816 */ /* 0x000fe400000000ff */
[----:B------:R-:W-:Y:S06]  /*1e050*/  LOP3.LUT P0, RZ, R211, 0x10000, RZ, 0xc0, !PT ;  /* 0x00010000d3ff7812 */ /* 0x000fec000780c0ff */
[----:B------:R-:W-:Y:S02]  /*1e060*/  @!P2 PRMT R0, R241, 0x5410, RZ ;  /* 0x00005410f100a816 */ /* 0x000fe400000000ff */
[----:B------:R-:W-:Y:S01]  /*1e070*/  LOP3.LUT P2, RZ, R211, 0x80000, RZ, 0xc0, !PT ;  /* 0x00080000d3ff7812 */ /* 0x000fe2000784c0ff */
[----:B--2---:R-:W-:Y:S05]  /*1e080*/  @!P6 HFMA2.BF16_V2 R139, -RZ.H0_H0, RZ.H0_H0, -R160.H0_H0 ;  /* 0x200000ffff8be231 */ /* 0x004fea00003409a0 */
[----:B------:R-:W-:Y:S01]  /*1e090*/  @!P6 STL.S16 [R1+0x74], R139 ;  /* 0x0000748b0100e387 */ /* 0x000fe20000100600 */
[----:B------:R-:W-:Y:S01]  /*1e0a0*/  PRMT R191, R139, 0x7610, R191 ;  /* 0x000076108bbf7816 */ /* 0x000fe200000000bf */
[----:B----4-:R-:W-:Y:S05]  /*1e0b0*/  @!P5 HFMA2.BF16_V2 R138, -RZ.H0_H0, RZ.H0_H0, -R159.H0_H0 ;  /* 0x200000ffff8ad231 */ /* 0x010fea000034099f */
[----:B------:R1:W-:Y:S01]  /*1e0c0*/  @!P5 STL.S16 [R1+0x70], R138 ;  /* 0x0000708a0100d387 */ /* 0x0003e20000100600 */
[----:B------:R-:W-:Y:S03]  /*1e0d0*/  PRMT R175, R138, 0x7610, R175 ;  /* 0x000076108aaf7816 */ /* 0x000fe600000000af */
[----:B------:R2:W5:Y:S04]  /*1e0e0*/  LDL.LU R196, [R1+0xf0] ;  /* 0x0000f00001c47983 */ /* 0x0005680000300800 */
[----:B------:R2:W3:Y:S01]  /*1e0f0*/  LDL.S16 R148, [R1+0x3c] ;  /* 0x00003c0001947983 */ /* 0x0004e20000100600 */
[----:B-1----:R-:W-:Y:S04]  /*1e100*/  IADD3 R138, P1, R194, UR44, RZ ;  /* 0x0000002cc28a7c10 */ /* 0x002fe8000ff3e0ff */
[----:B------:R-:W-:Y:S02]  /*1e110*/  IADD3.X R139, R195, UR39, RZ, P1, !PT ;  /* 0x00000027c38b7c10 */ /* 0x000fe40008ffe4ff */
[----:B------:R-:W-:Y:S11]  /*1e120*/  ISETP.LE.U32.AND P1, PT, R183, UR13, PT ;  /* 0x0000000db7007c0c */ /* 0x000ff6000bf23070 */
[----:B------:R-:W-:Y:S02]  /*1e130*/  @!UPT UIADD3 URZ, URZ, URZ, URZ ;  /* 0x0000003f3f3ff290 */ /* 0x000fe4000fffe03f */
[----:B------:R-:W-:Y:S02]  /*1e140*/  @!P1 PRMT R3, R221, 0x5410, RZ ;  /* 0x00005410dd039816 */ /* 0x000fe400000000ff */
[----:B------:R-:W-:Y:S03]  /*1e150*/  ISETP.LE.U32.AND P1, PT, R141, UR13, PT ;  /* 0x0000000d8d007c0c */ /* 0x000fe6000bf23070 */
[----:B------:R1:W-:Y:S04]  /*1e160*/  STG.E.U16 desc[UR24][R192.64], R3 ;  /* 0x00000003c0007986 */ /* 0x0003e8000c101518 */
[----:B------:R-:W-:Y:S06]  /*1e170*/  STG.E.U16 desc[UR24][R194.64+0x2], R136 ;  /* 0x00000288c2007986 */ /* 0x000fec000c101518 */
[----:B------:R-:W-:Y:S02]  /*1e180*/  @!P1 PRMT R137, R242, 0x5410, RZ ;  /* 0x00005410f2899816 */ /* 0x000fe400000000ff */
[----:B------:R-:W-:Y:S02]  /*1e190*/  ISETP.LE.U32.AND P1, PT, R143, UR13, PT ;  /* 0x0000000d8f007c0c */ /* 0x000fe4000bf23070 */
[----:B------:R-:W4:Y:S01]  /*1e1a0*/  MUFU.EX2 R143, R224 ;  /* 0x000000e0008f7308 */ /* 0x000f220000000800 */
[----:B------:R-:W-:Y:S04]  /*1e1b0*/  STG.E.U16 desc[UR24][R194.64], R137 ;  /* 0x00000089c2007986 */ /* 0x000fe8000c101518 */
[----:B------:R2:W-:Y:S05]  /*1e1c0*/  STG.E.U16 desc[UR24][R138.64], R0 ;  /* 0x000000008a007986 */ /* 0x0005ea000c101518 */
[----:B------:R-:W-:Y:S01]  /*1e1d0*/  MUFU.EX2 R224, R245 ;  /* 0x000000f500e07308 */ /* 0x000fe20000000800 */
[----:B------:R-:W-:Y:S02]  /*1e1e0*/  @!P1 PRMT R152, R179, 0x5410, RZ ;  /* 0x00005410b3989816 */ /* 0x000fe400000000ff */
[----:B------:R-:W-:Y:S01]  /*1e1f0*/  ISETP.LE.U32.AND P1, PT, R145, UR13, PT ;  /* 0x0000000d91007c0c */ /* 0x000fe2000bf23070 */
[----:B-1----:R-:W-:Y:S01]  /*1e200*/  FADD.FTZ R3, R161, R147 ;  /* 0x00000093a1037221 */ /* 0x002fe20000010000 */
[--C-:B------:R-:W-:Y:S01]  /*1e210*/  HSET2.LE.AND R147, R172, R213.reuse, PT ;  /* 0x000000d5ac937233 */ /* 0x100fe20003803000 */
[----:B------:R-:W-:Y:S01]  /*1e220*/  STG.E.U16 desc[UR24][R216.64], R152 ;  /* 0x00000098d8007986 */ /* 0x000fe2000c101518 */
[----:B----4-:R-:W-:Y:S01]  /*1e230*/  FADD.FTZ R141, R143, R151 ;  /* 0x000000978f8d7221 */ /* 0x010fe20000010000 */
[----:B------:R-:W-:Y:S02]  /*1e240*/  PRMT R151, R153, 0x5410, R154 ;  /* 0x0000541099977816 */ /* 0x000fe4000000009a */
[C---:B------:R-:W-:Y:S01]  /*1e250*/  F2FP.BF16.F32.PACK_AB R143, R144.reuse, R143 ;  /* 0x0000008f908f723e */ /* 0x040fe200000010ff */
[----:B------:R-:W-:Y:S01]  /*1e260*/  FADD.FTZ R179, R144, R141 ;  /* 0x0000008d90b37221 */ /* 0x000fe20000010000 */
[----:B------:R-:W-:Y:S01]  /*1e270*/  PRMT R141, R155, 0x5410, R156 ;  /* 0x000054109b8d7816 */ /* 0x000fe2000000009c */
[----:B------:R-:W1:Y:S01]  /*1e280*/  MUFU.EX2 R144, R225 ;  /* 0x000000e100907308 */ /* 0x000e620000000800 */
[----:B------:R-:W-:Y:S02]  /*1e290*/  @!P4 PRMT R153, R240, 0x5410, RZ ;  /* 0x00005410f099c816 */ /* 0x000fe400000000ff */
[----:B------:R-:W-:Y:S02]  /*1e2a0*/  @!P1 PRMT R154, R236, 0x5410, RZ ;  /* 0x00005410ec9a9816 */ /* 0x000fe400000000ff */
[----:B------:R-:W-:Y:S01]  /*1e2b0*/  ISETP.LE.U32.AND P1, PT, R146, UR13, PT ;  /* 0x0000000d92007c0c */ /* 0x000fe2000bf23070 */
[----:B------:R-:W-:Y:S01]  /*1e2c0*/  STG.E.U16 desc[UR24][R214.64], R153 ;  /* 0x00000099d6007986 */ /* 0x000fe2000c101518 */
[----:B------:R-:W-:Y:S03]  /*1e2d0*/  LOP3.LUT P4, RZ, R211, 0x40000, RZ, 0xc0, !PT ;  /* 0x00040000d3ff7812 */ /* 0x000fe6000788c0ff */
[----:B------:R-:W-:Y:S01]  /*1e2e0*/  MUFU.EX2 R225, R243 ;  /* 0x000000f300e17308 */ /* 0x000fe20000000800 */
[----:B------:R-:W-:Y:S01]  /*1e2f0*/  @!P3 PRMT R155, R235, 0x5410, RZ ;  /* 0x00005410eb9bb816 */ /* 0x000fe200000000ff */
[----:B------:R-:W-:Y:S01]  /*1e300*/  STG.E.U16 desc[UR24][R214.64+0x2], R154 ;  /* 0x0000029ad6007986 */ /* 0x000fe2000c101518 */
[----:B------:R-:W-:Y:S02]  /*1e310*/  LOP3.LUT P3, RZ, R211, 0x20000, RZ, 0xc0, !PT ;  /* 0x00020000d3ff7812 */ /* 0x000fe4000786c0ff */
[----:B------:R-:W-:Y:S01]  /*1e320*/  PRMT R163, R143, 0x7632, R163 ;  /* 0x000076328fa37816 */ /* 0x000fe200000000a3 */
[----:B------:R4:W-:Y:S01]  /*1e330*/  STG.E.U16 desc[UR24][R192.64+0x10], R155 ;  /* 0x0000109bc0007986 */ /* 0x0009e2000c101518 */
[--C-:B--2---:R-:W-:Y:S03]  /*1e340*/  HSET2.LE.AND R139, R167, R213.reuse, PT ;  /* 0x000000d5a78b7233 */ /* 0x104fe60003803000 */
[----:B------:R-:W-:Y:S01]  /*1e350*/  MUFU.EX2 R236, R244 ;  /* 0x000000f400ec7308 */ /* 0x000fe20000000800 */
[--C-:B-1----:R-:W-:Y:S01]  /*1e360*/  FADD.FTZ R223, R144, R3.reuse ;  /* 0x0000000390df7221 */ /* 0x102fe20000010000 */
[----:B------:R-:W-:Y:S02]  /*1e370*/  @!P1 PRMT R156, R233, 0x5410, RZ ;  /* 0x00005410e99c9816 */ /* 0x000fe400000000ff */
[----:B------:R-:W-:Y:S02]  /*1e380*/  ISETP.LE.U32.AND P1, PT, R228, UR13, PT ;  /* 0x0000000de4007c0c */ /* 0x000fe4000bf23070 */
[----:B------:R-:W-:Y:S01]  /*1e390*/  PRMT R3, R143, 0x7610, R3 ;  /* 0x000076108f037816 */ /* 0x000fe20000000003 */
[----:B------:R1:W-:Y:S01]  /*1e3a0*/  STG.E.U16 desc[UR24][R192.64+0x12], R156 ;  /* 0x0000129cc0007986 */ /* 0x0003e2000c101518 */
[----:B------:R-:W-:Y:S02]  /*1e3b0*/  F2FP.BF16.F32.PACK_AB R161, R144, R161 ;  /* 0x000000a190a1723e */ /* 0x000fe400000010ff */
[----:B------:R-:W-:Y:S01]  /*1e3c0*/  MUFU.EX2 R240, R247 ;  /* 0x000000f700f07308 */ /* 0x000fe20000000800 */
[----:B------:R-:W-:Y:S01]  /*1e3d0*/  LOP3.LUT R139, R139, R2, RZ, 0xc0, !PT ;  /* 0x000000028b8b7212 */ /* 0x000fe200078ec0ff */
[----:B------:R-:W-:Y:S01]  /*1e3e0*/  STG.E.U16 desc[UR24][R194.64+0x10], R157 ;  /* 0x0000109dc2007986 */ /* 0x000fe2000c101518 */
[--C-:B------:R-:W-:Y:S02]  /*1e3f0*/  HSET2.LE.AND R146, R165, R213.reuse, PT ;  /* 0x000000d5a5927233 */ /* 0x100fe40003803000 */
[--C-:B------:R-:W-:Y:S02]  /*1e400*/  HSET2.LE.AND R138, R182, R213.reuse, PT ;  /* 0x000000d5b68a7233 */ /* 0x100fe40003803000 */
[--C-:B------:R-:W-:Y:S03]  /*1e410*/  HSET2.LE.AND R136, R186, R213.reuse, PT ;  /* 0x000000d5ba887233 */ /* 0x100fe60003803000 */
[----:B------:R-:W2:Y:S01]  /*1e420*/  MUFU.EX2 R2, R227 ;  /* 0x000000e300027308 */ /* 0x000ea20000000800 */
[----:B------:R-:W-:Y:S02]  /*1e430*/  @!P1 PRMT R158, R149, 0x5410, RZ ;  /* 0x00005410959e9816 */ /* 0x000fe400000000ff */
[----:B------:R-:W-:Y:S02]  /*1e440*/  PRMT R149, R160, 0x5410, R159 ;  /* 0x00005410a0957816 */ /* 0x000fe4000000009f */
[----:B------:R-:W-:Y:S01]  /*1e450*/  @!P6 PRMT R160, R191, 0x5410, RZ ;  /* 0x00005410bfa0e816 */ /* 0x000fe200000000ff */
[----:B------:R-:W-:Y:S01]  /*1e460*/  STG.E.U16 desc[UR24][R194.64+0x12], R158 ;  /* 0x0000129ec2007986 */ /* 0x000fe2000c101518 */
[----:B------:R-:W-:Y:S03]  /*1e470*/  @!P5 PRMT R159, R175, 0x5410, RZ ;  /* 0x00005410af9fd816 */ /* 0x000fe600000000ff */
[----:B----4-:R-:W4:Y:S01]  /*1e480*/  MUFU.EX2 R155, R230 ;  /* 0x000000e6009b7308 */ /* 0x010f220000000800 */
[----:B------:R-:W-:Y:S01]  /*1e490*/  ISETP.LE.U32.AND P5, PT, R162, UR13, PT ;  /* 0x0000000da2007c0c */ /* 0x000fe2000bfa3070 */
[----:B------:R1:W4:Y:S01]  /*1e4a0*/  LDL.S16 R191, [R1+0x38] ;  /* 0x0000380001bf7983 */ /* 0x0003220000100600 */
[----:B------:R-:W-:Y:S02]  /*1e4b0*/  ISETP.LE.U32.AND P6, PT, R164, UR13, PT ;  /* 0x0000000da4007c0c */ /* 0x000fe4000bfc3070 */
[C---:B------:R-:W-:Y:S01]  /*1e4c0*/  PRMT R162, R161.reuse, 0x7632, R162 ;  /* 0x00007632a1a27816 */ /* 0x040fe200000000a2 */
[----:B------:R-:W-:Y:S01]  /*1e4d0*/  STG.E.U16 desc[UR24][R216.64+0xe], R160 ;  /* 0x00000ea0d8007986 */ /* 0x000fe2000c101518 */
[----:B------:R-:W-:Y:S02]  /*1e4e0*/  LOP3.LUT R136, R136, R140, RZ, 0xc0, !PT ;  /* 0x0000008c88887212 */ /* 0x000fe400078ec0ff */
[----:B------:R-:W-:Y:S01]  /*1e4f0*/  PRMT R165, R161, 0x5410, R162 ;  /* 0x00005410a1a57816 */ /* 0x000fe200000000a2 */
[----:B--2---:R-:W-:Y:S01]  /*1e500*/  FADD.FTZ R221, R2, R169 ;  /* 0x000000a902dd7221 */ /* 0x004fe20000010000 */
[----:B------:R-:W-:Y:S01]  /*1e510*/  F2FP.BF16.F32.PACK_AB R153, R229, R2 ;  /* 0x00000002e599723e */ /* 0x000fe200000010ff */
[----:B------:R-:W-:Y:S01]  /*1e520*/  STG.E.U16 desc[UR24][R216.64+0x10], R159 ;  /* 0x0000109fd8007986 */ /* 0x000fe2000c101518 */
[----:B------:R-:W-:Y:S02]  /*1e530*/  LOP3.LUT R138, R138, R141, RZ, 0xc0, !PT ;  /* 0x0000008d8a8a7212 */ /* 0x000fe400078ec0ff */
[--C-:B------:R-:W-:Y:S02]  /*1e540*/  HSET2.LE.AND R144, R170, R213.reuse, PT ;  /* 0x000000d5aa907233 */ /* 0x100fe40003803000 */
[----:B------:R-:W-:Y:S02]  /*1e550*/  HSET2.LE.AND R145, R168, R213, PT ;  /* 0x000000d5a8917233 */ /* 0x000fe40003803000 */
[----:B------:R-:W-:Y:S02]  /*1e560*/  LOP3.LUT R146, R146, R149, RZ, 0xc0, !PT ;  /* 0x0000009592927212 */ /* 0x000fe400078ec0ff */
[----:B------:R-:W-:Y:S02]  /*1e570*/  LOP3.LUT R144, R144, R150, RZ, 0xc0, !PT ;  /* 0x0000009690907212 */ /* 0x000fe400078ec0ff */
[----:B------:R-:W-:Y:S02]  /*1e580*/  LOP3.LUT R145, R145, R151, RZ, 0xc0, !PT ;  /* 0x0000009791917212 */ /* 0x000fe400078ec0ff */
[----:B------:R-:W-:Y:S02]  /*1e590*/  LOP3.LUT R0, R166, 0xffff, RZ, 0xc0, !PT ;  /* 0x0000ffffa6007812 */ /* 0x000fe400078ec0ff */
[----:B------:R-:W-:Y:S02]  /*1e5a0*/  PRMT R154, R153, 0x7632, R154 ;  /* 0x00007632999a7816 */ /* 0x000fe4000000009a */
[----:B------:R-:W-:Y:S02]  /*1e5b0*/  SHF.R.U32.HI R0, RZ, 0x8, R0 ;  /* 0x00000008ff007819 */ /* 0x000fe40000011600 */
[----:B------:R-:W-:Y:S02]  /*1e5c0*/  SHF.R.U32.HI R168, RZ, 0x10, R176 ;  /* 0x00000010ffa87819 */ /* 0x000fe400000116b0 */
[----:B------:R-:W-:Y:S02]  /*1e5d0*/  LOP3.LUT R0, R0, 0xffff, RZ, 0xc0, !PT ;  /* 0x0000ffff00007812 */ /* 0x000fe400078ec0ff */
[----:B-1----:R-:W-:Y:S02]  /*1e5e0*/  LOP3.LUT R156, R219, UR26, R238, 0x96, !PT ;  /* 0x0000001adb9c7c12 */ /* 0x002fe4000f8e96ee */
[----:B------:R-:W-:Y:S02]  /*1e5f0*/  ISETP.LE.U32.AND P1, PT, R0, UR13, PT ;  /* 0x0000000d00007c0c */ /* 0x000fe4000bf23070 */
[----:B------:R-:W-:Y:S02]  /*1e600*/  SHF.R.U32.HI R0, RZ, 0x18, R166 ;  /* 0x00000018ff007819 */ /* 0x000fe400000116a6 */
[----:B------:R-:W-:Y:S04]  /*1e610*/  F2FP.BF16.F32.PACK_AB R187, R236, R225 ;  /* 0x000000e1ecbb723e */ /* 0x000fe800000010ff */
[----:B------:R-:W-:Y:S01]  /*1e620*/  PRMT R186, R187, 0x7632, R186 ;  /* 0x00007632bbba7816 */ /* 0x000fe200000000ba */
[----:B---3--:R-:W-:Y:S05]  /*1e630*/  @!P4 HFMA2.BF16_V2 R148, -RZ.H0_H0, RZ.H0_H0, -R3.H0_H0 ;  /* 0x200000ffff94c231 */ /* 0x008fea0000340903 */
[----:B------:R1:W-:Y:S01]  /*1e640*/  @!P4 STL.S16 [R1+0x3c], R148 ;  /* 0x00003c940100c387 */ /* 0x0003e20000100600 */
[----:B------:R-:W-:Y:S03]  /*1e650*/  PRMT R137, R148, 0x7610, R137 ;  /* 0x0000761094897816 */ /* 0x000fe60000000089 */
[----:B------:R2:W3:Y:S04]  /*1e660*/  LDL.S16 R183, [R1+0x34] ;  /* 0x0000340001b77983 */ /* 0x0004e80000100600 */
[----:B------:R2:W2:Y:S04]  /*1e670*/  LDL.S16 R181, [R1+0x24] ;  /* 0x0000240001b57983 */ /* 0x0004a80000100600 */
[----:B------:R2:W2:Y:S01]  /*1e680*/  LDL.S16 R175, [R1+0x30] ;  /* 0x0000300001af7983 */ /* 0x0004a20000100600 */
[----:B-1----:R-:W-:Y:S02]  /*1e690*/  PRMT R148, R3, 0x5410, R163 ;  /* 0x0000541003947816 */ /* 0x002fe400000000a3 */
[----:B------:R-:W-:Y:S02]  /*1e6a0*/  @!P4 PRMT R3, R137, 0x5410, RZ ;  /* 0x000054108903c816 */ /* 0x000fe400000000ff */
[----:B------:R-:W-:Y:S02]  /*1e6b0*/  HSET2.LE.AND R137, R178, R213, PT ;  /* 0x000000d5b2897233 */ /* 0x000fe40003803000 */
[----:B------:R-:W-:Y:S01]  /*1e6c0*/  LOP3.LUT R147, R147, R148, RZ, 0xc0, !PT ;  /* 0x0000009493937212 */ /* 0x000fe200078ec0ff */
[----:B------:R1:W-:Y:S02]  /*1e6d0*/  STG.E.U16 desc[UR24][R214.64+0x10], R3 ;  /* 0x00001003d6007986 */ /* 0x0003e4000c101518 */
[----:B------:R-:W-:Y:S02]  /*1e6e0*/  LOP3.LUT R137, R137, R142, RZ, 0xc0, !PT ;  /* 0x0000008e89897212 */ /* 0x000fe400078ec0ff */
[----:B------:R-:W1:Y:S08]  /*1e6f0*/  LDSM.16.MT88.4 R140, [R197+0xa000] ;  /* 0x00a00000c58c783b */ /* 0x000e700000004200 */
[----:B------:R-:W4:Y:S01]  /*1e700*/  LDSM.16.MT88.4 R148, [R199+0xa000] ;  /* 0x00a00000c794783b */ /* 0x000f220000004200 */
[----:B-1----:R-:W-:Y:S01]  /*1e710*/  PRMT R3, R189, 0x5410, R188 ;  /* 0x00005410bd037816 */ /* 0x002fe200000000bc */
[-C--:B------:R-:W-:Y:S06]  /*1e720*/  HMMA.16816.F32.BF16 R4, R136, R140.reuse, R4 ;  /* 0x0000008c8804723c */ /* 0x080fec0000041804 */
[C---:B------:R-:W-:Y:S06]  /*1e730*/  HMMA.16816.F32.BF16 R8, R144.reuse, R140, R8 ;  /* 0x0000008c9008723c */ /* 0x040fec0000041808 */
[-C--:B------:R-:W-:Y:S06]  /*1e740*/  HMMA.16816.F32.BF16 R12, R144, R142.reuse, R12 ;  /* 0x0000008e900c723c */ /* 0x080fec000004180c */
[C---:B------:R-:W-:Y:S06]  /*1e750*/  HMMA.16816.F32.BF16 R16, R136.reuse, R142, R16 ;  /* 0x0000008e8810723c */ /* 0x040fec0000041810 */
[-C--:B----4-:R-:W-:Y:S06]  /*1e760*/  HMMA.16816.F32.BF16 R20, R136, R148.reuse, R20 ;  /* 0x000000948814723c */ /* 0x090fec0000041814 */
[C---:B------:R-:W-:Y:S06]  /*1e770*/  HMMA.16816.F32.BF16 R24, R144.reuse, R148, R24 ;  /* 0x000000949018723c */ /* 0x040fec0000041818 */
[-C--:B------:R-:W-:Y:S05]  /*1e780*/  HMMA.16816.F32.BF16 R28, R144, R150.reuse, R28 ;  /* 0x00000096901c723c */ /* 0x080fea000004181c */
[----:B------:R-:W-:Y:S01]  /*1e790*/  @!P3 HFMA2.BF16_V2 R191, -RZ.H0_H0, RZ.H0_H0, -R163.H0_H0 ;  /* 0x200000ffffbfb231 */ /* 0x000fe200003409a3 */
[C---:B------:R-:W-:Y:S01]  /*1e7a0*/  HMMA.16816.F32.BF16 R32, R136.reuse, R150, R32 ;  /* 0x000000968820723c */ /* 0x040fe20000041820 */
[----:B------:R-:W-:Y:S04]  /*1e7b0*/  LDSM.16.MT88.4 R148, [R201+0xa000] ;  /* 0x00a00000c994783b */ /* 0x000fe80000004200 */
[----:B------:R-:W-:Y:S04]  /*1e7c0*/  PRMT R141, R191, 0x7610, R141 ;  /* 0x00007610bf8d7816 */ /* 0x000fe8000000008d */
[----:B------:R1:W-:Y:S02]  /*1e7d0*/  @!P3 STL.S16 [R1+0x38], R191 ;  /* 0x000038bf0100b387 */ /* 0x0003e40000100600 */
[----:B------:R-:W-:Y:S02]  /*1e7e0*/  @!P3 PRMT R163, R141, 0x5410, RZ ;  /* 0x000054108da3b816 */ /* 0x000fe400000000ff */
[----:B------:R-:W-:Y:S02]  /*1e7f0*/  ISETP.LE.U32.AND P3, PT, R0, UR13, PT ;  /* 0x0000000d00007c0c */ /* 0x000fe4000bf63070 */
[----:B------:R-:W-:Y:S01]  /*1e800*/  LOP3.LUT R0, R176, 0xff, RZ, 0xc0, !PT ;  /* 0x000000ffb0007812 */ /* 0x000fe200078ec0ff */
[----:B------:R-:W-:Y:S03]  /*1e810*/  STG.E.U16 desc[UR24][R214.64+0x12], R163 ;  /* 0x000012a3d6007986 */ /* 0x000fe6000c101518 */
[----:B------:R-:W-:Y:S02]  /*1e820*/  ISETP.LE.U32.AND P4, PT, R0, UR13, PT ;  /* 0x0000000d00007c0c */ /* 0x000fe4000bf83070 */
[----:B------:R-:W-:Y:S04]  /*1e830*/  SHF.R.U32.HI R0, RZ, 0x10, R176 ;  /* 0x00000010ff007819 */ /* 0x000fe800000116b0 */
[----:B------:R-:W-:Y:S01]  /*1e840*/  LOP3.LUT R0, R0, 0xff, RZ, 0xc0, !PT ;  /* 0x000000ff00007812 */ /* 0x000fe200078ec0ff */
[----:B-1----:R-:W-:Y:S01]  /*1e850*/  FADD.FTZ R191, R155, R179 ;  /* 0x000000b39bbf7221 */ /* 0x002fe20000010000 */
[----:B---3--:R-:W-:Y:S02]  /*1e860*/  @!P5 HFMA2.BF16_V2 R183, -RZ.H0_H0, RZ.H0_H0, -R161.H0_H0 ;  /* 0x200000ffffb7d231 */ /* 0x008fe400003409a1 */
[----:B--2---:R-:W-:Y:S03]  /*1e870*/  @!P6 HFMA2.BF16_V2 R181, -RZ.H0_H0, RZ.H0_H0, -R162.H0_H0 ;  /* 0x200000ffffb5e231 */ /* 0x004fe600003409a2 */
[----:B------:R-:W-:Y:S01]  /*1e880*/  @!P5 STL.S16 [R1+0x34], R183 ;  /* 0x000034b70100d387 */ /* 0x000fe20000100600 */
[----:B------:R-:W-:Y:S03]  /*1e890*/  PRMT R140, R183, 0x7610, R140 ;  /* 0x00007610b78c7816 */ /* 0x000fe6000000008c */
[----:B------:R2:W3:Y:S01]  /*1e8a0*/  LDL.S16 R167, [R1+0x20] ;  /* 0x0000200001a77983 */ /* 0x0004e20000100600 */
[----:B------:R-:W-:Y:S02]  /*1e8b0*/  PRMT R164, R181, 0x7610, R164 ;  /* 0x00007610b5a47816 */ /* 0x000fe400000000a4 */
[----:B------:R-:W-:Y:S01]  /*1e8c0*/  @!P5 PRMT R161, R140, 0x5410, RZ ;  /* 0x000054108ca1d816 */ /* 0x000fe200000000ff */
[----:B------:R-:W-:Y:S01]  /*1e8d0*/  @!P6 STL.S16 [R1+0x24], R181 ;  /* 0x000024b50100e387 */ /* 0x000fe20000100600 */
[----:B------:R-:W-:Y:S02]  /*1e8e0*/  @!P6 PRMT R162, R164, 0x5410, RZ ;  /* 0x00005410a4a2e816 */ /* 0x000fe400000000ff */
[----:B------:R-:W-:Y:S01]  /*1e8f0*/  ISETP.LE.U32.AND P6, PT, R171, UR13, PT ;  /* 0x0000000dab007c0c */ /* 0x000fe2000bfc3070 */
[----:B------:R-:W1:Y:S01]  /*1e900*/  LDSM.16.MT88.4 R140, [R202+0xa000] ;  /* 0x00a00000ca8c783b */ /* 0x000e620000004200 */
[----:B------:R-:W-:Y:S02]  /*1e910*/  ISETP.LE.U32.AND P5, PT, R0, UR13, PT ;  /* 0x0000000d00007c0c */ /* 0x000fe4000bfa3070 */
[----:B------:R-:W-:Y:S02]  /*1e920*/  PRMT R164, R153, 0x5410, R154 ;  /* 0x0000541099a47816 */ /* 0x000fe4000000009a */
[----:B------:R-:W-:Y:S02]  /*1e930*/  SHF.R.U32.HI R0, RZ, 0x10, R166 ;  /* 0x00000010ff007819 */ /* 0x000fe400000116a6 */
[----:B------:R-:W-:Y:S01]  /*1e940*/  SHF.R.U32.HI R166, RZ, 0x18, R176 ;  /* 0x00000018ffa67819 */ /* 0x000fe200000116b0 */
[----:B------:R-:W-:Y:S01]  /*1e950*/  STG.E.U16 desc[UR24][R192.64+0x20], R161 ;  /* 0x000020a1c0007986 */ /* 0x000fe2000c101518 */
[----:B------:R-:W-:Y:S03]  /*1e960*/  LOP3.LUT R0, R0, 0xff, RZ, 0xc0, !PT ;  /* 0x000000ff00007812 */ /* 0x000fe600078ec0ff */
[----:B------:R-:W-:Y:S01]  /*1e970*/  @!P6 HFMA2.BF16_V2 R175, -RZ.H0_H0, RZ.H0_H0, -R153.H0_H0 ;  /* 0x200000ffffafe231 */ /* 0x000fe20000340999 */
[----:B------:R-:W-:Y:S04]  /*1e980*/  STG.E.U16 desc[UR24][R192.64+0x22], R162 ;  /* 0x000022a2c0007986 */ /* 0x000fe8000c101518 */
[----:B------:R4:W-:Y:S01]  /*1e990*/  @!P6 STL.S16 [R1+0x30], R175 ;  /* 0x000030af0100e387 */ /* 0x0009e20000100600 */
[----:B------:R-:W-:Y:S03]  /*1e9a0*/  PRMT R2, R175, 0x7610, R2 ;  /* 0x00007610af027816 */ /* 0x000fe60000000002 */
[----:B------:R2:W2:Y:S01]  /*1e9b0*/  LDL.S16 R178, [R1+0x1c] ;  /* 0x00001c0001b27983 */ /* 0x0004a20000100600 */
[----:B------:R-:W-:Y:S02]  /*1e9c0*/  @!P6 PRMT R153, R2, 0x5410, RZ ;  /* 0x000054100299e816 */ /* 0x000fe400000000ff */
[----:B------:R-:W4:Y:S01]  /*1e9d0*/  MUFU.EX2 R2, R232 ;  /* 0x000000e800027308 */ /* 0x000f220000000800 */
[----:B------:R2:W2:Y:S01]  /*1e9e0*/  LDL.S16 R172, [R1+0x18] ;  /* 0x0000180001ac7983 */ /* 0x0004a20000100600 */
[----:B------:R-:W-:Y:S02]  /*1e9f0*/  ISETP.LE.U32.AND P6, PT, R174, UR13, PT ;  /* 0x0000000dae007c0c */ /* 0x000fe4000bfc3070 */
[----:B------:R-:W-:Y:S01]  /*1ea00*/  LOP3.LUT R174, R176, 0xff, RZ, 0xc0, !PT ;  /* 0x000000ffb0ae7812 */ /* 0x000fe200078ec0ff */
[----:B------:R-:W-:Y:S01]  /*1ea10*/  STG.E.U16 desc[UR24][R194.64+0x20], R153 ;  /* 0x00002099c2007986 */ /* 0x000fe2000c101518 */
[-C--:B-1----:R-:W-:Y:S03]  /*1ea20*/  HMMA.16816.F32.BF16 R36, R136, R140.reuse, R36 ;  /* 0x0000008c8824723c */ /* 0x082fe60000041824 */
[----:B----4-:R-:W-:Y:S01]  /*1ea30*/  FADD.FTZ R220, R2, R173 ;  /* 0x000000ad02dc7221 */ /* 0x010fe20000010000 */
[----:B------:R-:W-:Y:S02]  /*1ea40*/  F2FP.BF16.F32.PACK_AB R2, R231, R2 ;  /* 0x00000002e702723e */ /* 0x000fe400000010ff */
[C---:B------:R-:W-:Y:S05]  /*1ea50*/  HMMA.16816.F32.BF16 R40, R144.reuse, R140, R40 ;  /* 0x0000008c9028723c */ /* 0x040fea0000041828 */
[----:B------:R-:W-:Y:S01]  /*1ea60*/  PRMT R152, R2, 0x7632, R152 ;  /* 0x0000763202987816 */ /* 0x000fe20000000098 */
[-C--:B------:R-:W-:Y:S05]  /*1ea70*/  HMMA.16816.F32.BF16 R44, R144, R142.reuse, R44 ;  /* 0x0000008e902c723c */ /* 0x080fea000004182c */
[----:B------:R-:W-:Y:S01]  /*1ea80*/  SHF.R.U32.HI R175, RZ, 0x18, R176 ;  /* 0x00000018ffaf7819 */ /* 0x000fe200000116b0 */
[C---:B------:R-:W-:Y:S06]  /*1ea90*/  HMMA.16816.F32.BF16 R48, R136.reuse, R142, R48 ;  /* 0x0000008e8830723c */ /* 0x040fec0000041830 */
[-C--:B------:R-:W-:Y:S06]  /*1eaa0*/  HMMA.16816.F32.BF16 R52, R136, R148.reuse, R52 ;  /* 0x000000948834723c */ /* 0x080fec0000041834 */
[C---:B------:R-:W-:Y:S06]  /*1eab0*/  HMMA.16816.F32.BF16 R56, R144.reuse, R148, R56 ;  /* 0x000000949038723c */ /* 0x040fec0000041838 */
[-C--:B------:R-:W-:Y:S05]  /*1eac0*/  HMMA.16816.F32.BF16 R60, R144, R150.reuse, R60 ;  /* 0x00000096903c723c */ /* 0x080fea000004183c */
[C---:B------:R-:W-:Y:S01]  /*1ead0*/  LOP3.LUT R149, R218.reuse, 0xff, RZ, 0xc0, !PT ;  /* 0x000000ffda957812 */ /* 0x040fe200078ec0ff */
[C---:B------:R-:W-:Y:S07]  /*1eae0*/  HMMA.16816.F32.BF16 R64, R136.reuse, R150, R64 ;  /* 0x000000968840723c */ /* 0x040fee0000041840 */
[----:B------:R-:W-:Y:S04]  /*1eaf0*/  SHF.R.U32.HI R150, RZ, 0x18, R218 ;  /* 0x00000018ff967819 */ /* 0x000fe800000116da */
[----:B------:R-:W-:Y:S01]  /*1eb00*/  LOP3.LUT R151, R218, 0xff, RZ, 0xc0, !PT ;  /* 0x000000ffda977812 */ /* 0x000fe200078ec0ff */
[----:B---3--:R-:W-:Y:S05]  /*1eb10*/  @!P6 HFMA2.BF16_V2 R167, -RZ.H0_H0, RZ.H0_H0, -R154.H0_H0 ;  /* 0x200000ffffa7e231 */ /* 0x008fea000034099a */
[----:B------:R1:W-:Y:S01]  /*1eb20*/  @!P6 STL.S16 [R1+0x20], R167 ;  /* 0x000020a70100e387 */ /* 0x0003e20000100600 */
[----:B------:R-:W-:Y:S03]  /*1eb30*/  PRMT R140, R167, 0x7610, R140 ;  /* 0x00007610a78c7816 */ /* 0x000fe6000000008c */
[----:B------:R3:W4:Y:S01]  /*1eb40*/  LDL.S16 R171, [R1+0x28] ;  /* 0x0000280001ab7983 */ /* 0x0007220000100600 */
[----:B------:R-:W-:Y:S02]  /*1eb50*/  @!P6 PRMT R154, R140, 0x5410, RZ ;  /* 0x000054108c9ae816 */ /* 0x000fe400000000ff */
[----:B------:R-:W-:Y:S01]  /*1eb60*/  ISETP.LE.U32.AND P6, PT, R0, UR13, PT ;  /* 0x0000000d00007c0c */ /* 0x000fe2000bfc3070 */
[----:B------:R-:W3:Y:S01]  /*1eb70*/  LDSM.16.MT88.4 R140, [R197+0xb000] ;  /* 0x00b00000c58c783b */ /* 0x000ee20000004200 */
[----:B------:R-:W-:Y:S04]  /*1eb80*/  LOP3.LUT R0, R176, 0xffff, RZ, 0xc0, !PT ;  /* 0x0000ffffb0007812 */ /* 0x000fe800078ec0ff */
[----:B------:R-:W-:Y:S02]  /*1eb90*/  SHF.R.U32.HI R148, RZ, 0x8, R0 ;  /* 0x00000008ff947819 */ /* 0x000fe40000011600 */
[----:B------:R-:W-:Y:S01]  /*1eba0*/  F2FP.BF16.F32.PACK_AB R0, R234, R155 ;  /* 0x0000009bea00723e */ /* 0x000fe200000010ff */
[----:B------:R-:W-:Y:S01]  /*1ebb0*/  STG.E.U16 desc[UR24][R194.64+0x22], R154 ;  /* 0x0000229ac2007986 */ /* 0x000fe2000c101518 */
[----:B------:R-:W-:Y:S02]  /*1ebc0*/  PRMT R155, R2, 0x5410, R152 ;  /* 0x00005410029b7816 */ /* 0x000fe40000000098 */
[----:B------:R-:W-:Y:S02]  /*1ebd0*/  PRMT R190, R0, 0x7632, R190 ;  /* 0x0000763200be7816 */ /* 0x000fe400000000be */
[----:B------:R-:W-:Y:S01]  /*1ebe0*/  LOP3.LUT R148, R148, 0xffff, RZ, 0xc0, !PT ;  /* 0x0000ffff94947812 */ /* 0x000fe200078ec0ff */
[----:B--2---:R-:W-:Y:S01]  /*1ebf0*/  @!P2 HFMA2.BF16_V2 R178, -RZ.H0_H0, RZ.H0_H0, -R2.H0_H0 ;  /* 0x200000ffffb2a231 */ /* 0x004fe20000340902 */
[----:B-1----:R-:W-:Y:S01]  /*1ec00*/  LOP3.LUT R167, R176, 0xffff, RZ, 0xc0, !PT ;  /* 0x0000ffffb0a77812 */ /* 0x002fe200078ec0ff */
[----:B------:R-:W-:Y:S03]  /*1ec10*/  @!P1 HFMA2.BF16_V2 R172, -RZ.H0_H0, RZ.H0_H0, -R152.H0_H0 ;  /* 0x200000ffffac9231 */ /* 0x000fe60000340998 */
[----:B------:R-:W-:Y:S01]  /*1ec20*/  @!P2 STL.S16 [R1+0x1c], R178 ;  /* 0x00001cb20100a387 */ /* 0x000fe20000100600 */
[----:B------:R-:W-:Y:S03]  /*1ec30*/  PRMT R170, R178, 0x7610, R170 ;  /* 0x00007610b2aa7816 */ /* 0x000fe600000000aa */
[----:B------:R-:W-:Y:S01]  /*1ec40*/  @!P1 STL.S16 [R1+0x18], R172 ;  /* 0x000018ac01009387 */ /* 0x000fe20000100600 */
[----:B------:R-:W-:Y:S02]  /*1ec50*/  PRMT R169, R172, 0x7610, R169 ;  /* 0x00007610aca97816 */ /* 0x000fe400000000a9 */
[----:B------:R-:W-:Y:S02]  /*1ec60*/  @!P2 PRMT R2, R170, 0x5410, RZ ;  /* 0x00005410aa02a816 */ /* 0x000fe400000000ff */
[----:B------:R2:W2:Y:S01]  /*1ec70*/  LDL.S16 R170, [R1+0x14] ;  /* 0x0000140001aa7983 */ /* 0x0004a20000100600 */
[----:B------:R-:W-:Y:S02]  /*1ec80*/  @!P1 PRMT R152, R169, 0x5410, RZ ;  /* 0x00005410a9989816 */ /* 0x000fe400000000ff */
[----:B------:R-:W-:Y:S01]  /*1ec90*/  ISETP.LE.U32.AND P2, PT, R148, UR13, PT ;  /* 0x0000000d94007c0c */ /* 0x000fe2000bf43070 */
[----:B------:R1:W2:Y:S01]  /*1eca0*/  LDL.S16 R169, [R1+0x2c] ;  /* 0x00002c0001a97983 */ /* 0x0002a20000100600 */
[----:B------:R-:W-:Y:S02]  /*1ecb0*/  SHF.R.U32.HI R148, RZ, 0x8, R167 ;  /* 0x00000008ff947819 */ /* 0x000fe400000116a7 */
[----:B------:R-:W-:Y:S01]  /*1ecc0*/  ISETP.LE.U32.AND P1, PT, R166, UR13, PT ;  /* 0x0000000da6007c0c */ /* 0x000fe2000bf23070 */
[----:B------:R1:W-:Y:S01]  /*1ecd0*/  STG.E.U16 desc[UR24][R216.64+0x1e], R2 ;  /* 0x00001e02d8007986 */ /* 0x0003e2000c101518 */
[----:B------:R-:W-:Y:S01]  /*1ece0*/  PRMT R174, R174, 0x5410, R148 ;  /* 0x00005410aeae7816 */ /* 0x000fe20000000094 */
[-C--:B---3--:R-:W-:Y:S02]  /*1ecf0*/  HMMA.16816.F32.BF16 R68, R136, R140.reuse, R68 ;  /* 0x0000008c8844723c */ /* 0x088fe40000041844 */
[----:B------:R-:W-:Y:S01]  /*1ed00*/  STG.E.U16 desc[UR24][R216.64+0x20], R152 ;  /* 0x00002098d8007986 */ /* 0x000fe2000c101518 */
[----:B------:R-:W-:Y:S02]  /*1ed10*/  SHF.R.U32.HI R148, RZ, 0x10, R218 ;  /* 0x00000010ff947819 */ /* 0x000fe400000116da */
[----:B------:R-:W-:Y:S01]  /*1ed20*/  PRMT R166, R0, 0x5410, R190 ;  /* 0x0000541000a67816 */ /* 0x000fe200000000be */
[C---:B------:R-:W-:Y:S05]  /*1ed30*/  HMMA.16816.F32.BF16 R72, R144.reuse, R140, R72 ;  /* 0x0000008c9048723c */ /* 0x040fea0000041848 */
[----:B------:R-:W-:Y:S01]  /*1ed40*/  LOP3.LUT R148, R148, 0xff, RZ, 0xc0, !PT ;  /* 0x000000ff94947812 */ /* 0x000fe200078ec0ff */
[-C--:B------:R-:W-:Y:S05]  /*1ed50*/  HMMA.16816.F32.BF16 R76, R144, R142.reuse, R76 ;  /* 0x0000008e904c723c */ /* 0x080fea000004184c */
[----:B------:R-:W-:Y:S01]  /*1ed60*/  PRMT R179, R148, 0x5410, R150 ;  /* 0x0000541094b37816 */ /* 0x000fe20000000096 */
[C---:B------:R-:W-:Y:S05]  /*1ed70*/  HMMA.16816.F32.BF16 R80, R136.reuse, R142, R80 ;  /* 0x0000008e8850723c */ /* 0x040fea0000041850 */
[----:B------:R-:W-:Y:S02]  /*1ed80*/  LOP3.LUT R148, R218, 0xffff, RZ, 0xc0, !PT ;  /* 0x0000ffffda947812 */ /* 0x000fe400078ec0ff */
[----:B------:R-:W-:Y:S04]  /*1ed90*/  LOP3.LUT R142, R180, 0xff, RZ, 0xc0, !PT ;  /* 0x000000ffb48e7812 */ /* 0x000fe800078ec0ff */
[----:B------:R-:W-:Y:S02]  /*1eda0*/  SHF.R.U32.HI R148, RZ, 0x8, R148 ;  /* 0x00000008ff947819 */ /* 0x000fe40000011694 */
[----:B-1----:R-:W-:Y:S02]  /*1edb0*/  F2FP.BF16.F32.PACK_AB R2, R240, R224 ;  /* 0x000000e0f002723e */ /* 0x002fe400000010ff */
[----:B------:R-:W-:Y:S02]  /*1edc0*/  LOP3.LUT R140, R148, 0xffff, RZ, 0xc0, !PT ;  /* 0x0000ffff948c7812 */ /* 0x000fe400078ec0ff */
[----:B------:R-:W-:Y:S02]  /*1edd0*/  PRMT R185, R2, 0x7632, R185 ;  /* 0x0000763202b97816 */ /* 0x000fe400000000b9 */
[--C-:B------:R-:W-:Y:S02]  /*1ede0*/  HSET2.LE.AND R174, R174, R213.reuse, PT ;  /* 0x000000d5aeae7233 */ /* 0x100fe40003803000 */
[--C-:B------:R-:W-:Y:S03]  /*1edf0*/  HSET2.LE.AND R179, R179, R213.reuse, PT ;  /* 0x000000d5b3b37233 */ /* 0x100fe60003803000 */
[----:B------:R-:W-:Y:S02]  /*1ee00*/  LOP3.LUT R174, R174, R3, RZ, 0xc0, !PT ;  /* 0x00000003aeae7212 */ /* 0x000fe400078ec0ff */
[----:B------:R-:W-:Y:S01]  /*1ee10*/  PRMT R3, R187, 0x5410, R186 ;  /* 0x00005410bb037816 */ /* 0x000fe200000000ba */
[----:B----4-:R-:W-:Y:S05]  /*1ee20*/  @!P6 HFMA2.BF16_V2 R171, -RZ.H0_H0, RZ.H0_H0, -R0.H0_H0 ;  /* 0x200000ffffabe231 */ /* 0x010fea0000340900 */
[----:B------:R-:W-:Y:S01]  /*1ee30*/  @!P6 STL.S16 [R1+0x28], R171 ;  /* 0x000028ab0100e387 */ /* 0x000fe20000100600 */
[----:B------:R-:W-:Y:S04]  /*1ee40*/  PRMT R157, R171, 0x7610, R157 ;  /* 0x00007610ab9d7816 */ /* 0x000fe8000000009d */
[----:B------:R-:W-:Y:S02]  /*1ee50*/  @!P6 PRMT R0, R157, 0x5410, RZ ;  /* 0x000054109d00e816 */ /* 0x000fe400000000ff */
[----:B------:R-:W-:Y:S02]  /*1ee60*/  ISETP.LE.U32.AND P6, PT, R149, UR13, PT ;  /* 0x0000000d95007c0c */ /* 0x000fe4000bfc3070 */
[----:B------:R-:W-:Y:S01]  /*1ee70*/  LOP3.LUT R149, R218, 0xffff, RZ, 0xc0, !PT ;  /* 0x0000ffffda957812 */ /* 0x000fe200078ec0ff */
[----:B------:R-:W-:Y:S01]  /*1ee80*/  STG.E.U16 desc[UR24][R214.64+0x20], R0 ;  /* 0x00002000d6007986 */ /* 0x000fe2000c101518 */
[----:B------:R-:W-:Y:S01]  /*1ee90*/  LOP3.LUT R157, R168, 0xff, RZ, 0xc0, !PT ;  /* 0x000000ffa89d7812 */ /* 0x000fe200078ec0ff */
[----:B------:R-:W1:Y:S01]  /*1eea0*/  MUFU.EX2 R219, R248 ;  /* 0x000000f800db7308 */ /* 0x000e620000000800 */
[----:B------:R-:W-:Y:S02]  /*1eeb0*/  SHF.R.U32.HI R149, RZ, 0x8, R149 ;  /* 0x00000008ff957819 */ /* 0x000fe40000011695 */
[----:B------:R-:W-:Y:S02]  /*1eec0*/  PRMT R175, R157, 0x5410, R175 ;  /* 0x000054109daf7816 */ /* 0x000fe400000000af */
[----:B------:R-:W-:Y:S02]  /*1eed0*/  PRMT R178, R151, 0x5410, R149 ;  /* 0x0000541097b27816 */ /* 0x000fe40000000095 */
[----:B------:R-:W3:Y:S01]  /*1eee0*/  LDSM.16.MT88.4 R148, [R199+0xb000] ;  /* 0x00b00000c794783b */ /* 0x000ee20000004200 */
[--C-:B------:R-:W-:Y:S02]  /*1eef0*/  HSET2.LE.AND R175, R175, R213.reuse, PT ;  /* 0x000000d5afaf7233 */ /* 0x100fe40003803000 */
[----:B------:R-:W-:Y:S03]  /*1ef00*/  HSET2.LE.AND R178, R178, R213, PT ;  /* 0x000000d5b2b27233 */ /* 0x000fe60003803000 */
[----:B------:R-:W-:Y:S01]  /*1ef10*/  LOP3.LUT R175, R175, R3, RZ, 0xc0, !PT ;  /* 0x00000003afaf7212 */ /* 0x000fe200078ec0ff */
[----:B--2---:R-:W-:Y:S01]  /*1ef20*/  @!P3 HFMA2.BF16_V2 R170, -RZ.H0_H0, RZ.H0_H0, -R190.H0_H0 ;  /* 0x200000ffffaab231 */ /* 0x004fe200003409be */
[----:B-1----:R-:W-:Y:S01]  /*1ef30*/  F2FP.BF16.F32.PACK_AB R184, R219, R222 ;  /* 0x000000dedbb8723e */ /* 0x002fe200000010ff */
[----:B------:R-:W-:Y:S03]  /*1ef40*/  @!P4 HFMA2.BF16_V2 R169, -RZ.H0_H0, RZ.H0_H0, -R189.H0_H0 ;  /* 0x200000ffffa9c231 */ /* 0x000fe600003409bd */
[----:B------:R-:W-:Y:S01]  /*1ef50*/  @!P3 STL.S16 [R1+0x14], R170 ;  /* 0x000014aa0100b387 */ /* 0x000fe20000100600 */
[----:B------:R-:W-:Y:S02]  /*1ef60*/  PRMT R157, R170, 0x7610, R157 ;  /* 0x00007610aa9d7816 */ /* 0x000fe4000000009d */
[----:B------:R-:W-:Y:S01]  /*1ef70*/  PRMT R3, R184, 0x7632, R3 ;  /* 0x00007632b8037816 */ /* 0x000fe20000000003 */
[----:B------:R-:W-:Y:S01]  /*1ef80*/  @!P4 STL.S16 [R1+0x2c], R169 ;  /* 0x00002ca90100c387 */ /* 0x000fe20000100600 */
[----:B------:R-:W-:Y:S02]  /*1ef90*/  @!P3 PRMT R190, R157, 0x5410, RZ ;  /* 0x000054109dbeb816 */ /* 0x000fe400000000ff */
[----:B------:R-:W-:Y:S01]  /*1efa0*/  ISETP.LE.U32.AND P3, PT, R140, UR13, PT ;  /* 0x0000000d8c007c0c */ /* 0x000fe2000bf63070 */
[----:B------:R2:W4:Y:S01]  /*1efb0*/  LDL.S16 R232, [R1+0x10] ;  /* 0x0000100001e87983 */ /* 0x0005220000100600 */
[----:B------:R-:W-:Y:S02]  /*1efc0*/  SHF.R.U32.HI R140, RZ, 0x10, R218 ;  /* 0x00000010ff8c7819 */ /* 0x000fe400000116da */
[----:B------:R-:W-:Y:S01]  /*1efd0*/  PRMT R141, R169, 0x7610, R141 ;  /* 0x00007610a98d7816 */ /* 0x000fe2000000008d */
[----:B------:R2:W2:Y:S01]  /*1efe0*/  LDL.S16 R230, [R1+0xc] ;  /* 0x00000c0001e67983 */ /* 0x0004a20000100600 */
[----:B------:R-:W-:Y:S02]  /*1eff0*/  LOP3.LUT R140, R140, 0xff, RZ, 0xc0, !PT ;  /* 0x000000ff8c8c7812 */ /* 0x000fe400078ec0ff */
[----:B------:R-:W-:Y:S01]  /*1f000*/  @!P4 PRMT R189, R141, 0x5410, RZ ;  /* 0x000054108dbdc816 */ /* 0x000fe200000000ff */
[----:B------:R1:W2:Y:S01]  /*1f010*/  LDL.S16 R228, [R1+0x8] ;  /* 0x0000080001e47983 */ /* 0x0002a20000100600 */
[----:B------:R-:W-:Y:S02]  /*1f020*/  LOP3.LUT R141, R180, 0xffff, RZ, 0xc0, !PT ;  /* 0x0000ffffb48d7812 */ /* 0x000fe400078ec0ff */
[----:B------:R-:W-:Y:S01]  /*1f030*/  ISETP.LE.U32.AND P4, PT, R140, UR13, PT ;  /* 0x0000000d8c007c0c */ /* 0x000fe2000bf83070 */
[----:B------:R1:W2:Y:S01]  /*1f040*/  LDL.S16 R227, [R1+0x4] ;  /* 0x0000040001e37983 */ /* 0x0002a20000100600 */
[--C-:B------:R-:W-:Y:S02]  /*1f050*/  SHF.R.U32.HI R140, RZ, 0x10, R180.reuse ;  /* 0x00000010ff8c7819 */ /* 0x100fe400000116b4 */
[----:B------:R-:W-:Y:S01]  /*1f060*/  SHF.R.U32.HI R143, RZ, 0x8, R141 ;  /* 0x00000008ff8f7819 */ /* 0x000fe2000001168d */
[----:B------:R1:W2:Y:S01]  /*1f070*/  LDL.S16 R226, [R1] ;  /* 0x0000000001e27983 */ /* 0x0002a20000100600 */
[-C--:B---3--:R-:W-:Y:S03]  /*1f080*/  HMMA.16816.F32.BF16 R84, R136, R148.reuse, R84 ;  /* 0x000000948854723c */ /* 0x088fe60000041854 */
[----:B------:R-:W-:Y:S01]  /*1f090*/  SHF.R.U32.HI R157, RZ, 0x18, R180 ;  /* 0x00000018ff9d7819 */ /* 0x000fe200000116b4 */
[----:B------:R-:W-:Y:S01]  /*1f0a0*/  STG.E.U16 desc[UR24][R214.64+0x22], R190 ;  /* 0x000022bed6007986 */ /* 0x000fe2000c101518 */
[----:B------:R-:W-:Y:S01]  /*1f0b0*/  LOP3.LUT R141, R140, 0xff, RZ, 0xc0, !PT ;  /* 0x000000ff8c8d7812 */ /* 0x000fe200078ec0ff */
[C---:B------:R-:W-:Y:S02]  /*1f0c0*/  HMMA.16816.F32.BF16 R88, R144.reuse, R148, R88 ;  /* 0x000000949058723c */ /* 0x040fe40000041858 */
[----:B------:R-:W-:Y:S03]  /*1f0d0*/  LDSM.16.MT88.4 R180, [R202+0xa800] ;  /* 0x00a80000cab4783b */ /* 0x000fe60000004200 */
[C---:B------:R-:W-:Y:S01]  /*1f0e0*/  LOP3.LUT R140, R156.reuse, 0xffff, RZ, 0xc0, !PT ;  /* 0x0000ffff9c8c7812 */ /* 0x040fe200078ec0ff */
[-C--:B------:R-:W-:Y:S04]  /*1f0f0*/  HMMA.16816.F32.BF16 R92, R144, R150.reuse, R92 ;  /* 0x00000096905c723c */ /* 0x080fe8000004185c */
[----:B------:R-:W-:Y:S01]  /*1f100*/  STG.E.U16 desc[UR24][R192.64+0x30], R189 ;  /* 0x000030bdc0007986 */ /* 0x000fe2000c101518 */
[----:B------:R-:W-:Y:S01]  /*1f110*/  PRMT R157, R141, 0x5410, R157 ;  /* 0x000054108d9d7816 */ /* 0x000fe2000000009d */
[C---:B------:R-:W-:Y:S02]  /*1f120*/  HMMA.16816.F32.BF16 R96, R136.reuse, R150, R96 ;  /* 0x000000968860723c */ /* 0x040fe40000041860 */
[----:B------:R-:W-:Y:S03]  /*1f130*/  LDSM.16.MT88.4 R148, [R201+0xb000] ;  /* 0x00b00000c994783b */ /* 0x000fe60000004200 */
[----:B------:R-:W-:Y:S01]  /*1f140*/  LOP3.LUT R141, R156, 0xff, RZ, 0xc0, !PT ;  /* 0x000000ff9c8d7812 */ /* 0x000fe200078ec0ff */
[----:B------:R-:W-:Y:S01]  /*1f150*/  @!P4 HFMA2.BF16_V2 R252, -RZ.H0_H0, RZ.H0_H0, -R184.H0_H0 ;  /* 0x200000fffffcc231 */ /* 0x000fe200003409b8 */
[----:B------:R-:W-:Y:S04]  /*1f160*/  SHF.R.U32.HI R140, RZ, 0x8, R140 ;  /* 0x00000008ff8c7819 */ /* 0x000fe8000001168c */
[----:B------:R-:W-:Y:S02]  /*1f170*/  PRMT R176, R141, 0x5410, R140 ;  /* 0x000054108db07816 */ /* 0x000fe4000000008c */
[--C-:B------:R-:W-:Y:S02]  /*1f180*/  SHF.R.U32.HI R140, RZ, 0x10, R156.reuse ;  /* 0x00000010ff8c7819 */ /* 0x100fe4000001169c */
[----:B------:R-:W-:Y:S02]  /*1f190*/  PRMT R142, R142, 0x5410, R143 ;  /* 0x000054108e8e7816 */ /* 0x000fe4000000008f */
[----:B------:R-:W-:Y:S02]  /*1f1a0*/  SHF.R.U32.HI R156, RZ, 0x18, R156 ;  /* 0x00000018ff9c7819 */ /* 0x000fe4000001169c */
[----:B------:R-:W-:Y:S02]  /*1f1b0*/  LOP3.LUT R140, R140, 0xff, RZ, 0xc0, !PT ;  /* 0x000000ff8c8c7812 */ /* 0x000fe400078ec0ff */
[--C-:B------:R-:W-:Y:S02]  /*1f1c0*/  HSET2.LE.AND R172, R142, R213.reuse, PT ;  /* 0x000000d58eac7233 */ /* 0x100fe40003803000 */
[----:B------:R-:W-:Y:S02]  /*1f1d0*/  PRMT R177, R140, 0x5410, R156 ;  /* 0x000054108cb17816 */ /* 0x000fe4000000009c */
[----:B------:R-:W3:Y:S01]  /*1f1e0*/  LDSM.16.MT88.4 R140, [R202+0xb000] ;  /* 0x00b00000ca8c783b */ /* 0x000ee20000004200 */
[--C-:B------:R-:W-:Y:S02]  /*1f1f0*/  HSET2.LE.AND R173, R157, R213.reuse, PT ;  /* 0x000000d59dad7233 */ /* 0x100fe40003803000 */
[----:B------:R-:W-:Y:S02]  /*1f200*/  LOP3.LUT R172, R172, R165, RZ, 0xc0, !PT ;  /* 0x000000a5acac7212 */ /* 0x000fe400078ec0ff */
[----:B------:R-:W-:Y:S02]  /*1f210*/  PRMT R0, R184, 0x5410, R3 ;  /* 0x00005410b8007816 */ /* 0x000fe40000000003 */
[----:B------:R-:W-:Y:S01]  /*1f220*/  @!P4 PRMT R184, R252, 0x5410, RZ ;  /* 0x00005410fcb8c816 */ /* 0x000fe200000000ff */
[----:B------:R-:W1:Y:S01]  /*1f230*/  LDSM.16.MT88.4 R156, [R197+0xa800] ;  /* 0x00a80000c59c783b */ /* 0x000e620000004200 */
[----:B------:R-:W-:Y:S02]  /*1f240*/  LOP3.LUT R173, R173, R164, RZ, 0xc0, !PT ;  /* 0x000000a4adad7212 */ /* 0x000fe400078ec0ff */
[----:B------:R-:W-:Y:S02]  /*1f250*/  LOP3.LUT R179, R179, R0, RZ, 0xc0, !PT ;  /* 0x00000000b3b37212 */ /* 0x000fe400078ec0ff */
[--C-:B------:R-:W-:Y:S02]  /*1f260*/  HSET2.LE.AND R176, R176, R213.reuse, PT ;  /* 0x000000d5b0b07233 */ /* 0x100fe40003803000 */
[----:B------:R-:W-:Y:S02]  /*1f270*/  HSET2.LE.AND R177, R177, R213, PT ;  /* 0x000000d5b1b17233 */ /* 0x000fe40003803000 */
[----:B------:R-:W-:Y:S02]  /*1f280*/  SHF.R.U32.HI R218, RZ, 0x18, R218 ;  /* 0x00000018ffda7819 */ /* 0x000fe400000116da */
[----:B------:R-:W-:Y:S02]  /*1f290*/  LOP3.LUT R176, R176, R155, RZ, 0xc0, !PT ;  /* 0x0000009bb0b07212 */ /* 0x000fe400078ec0ff */
[----:B------:R-:W-:Y:S01]  /*1f2a0*/  LOP3.LUT R177, R177, R166, RZ, 0xc0, !PT ;  /* 0x000000a6b1b17212 */ /* 0x000fe200078ec0ff */
[-C--:B---3--:R-:W-:Y:S06]  /*1f2b0*/  HMMA.16816.F32.BF16 R100, R136, R140.reuse, R100 ;  /* 0x0000008c8864723c */ /* 0x088fec0000041864 */
[C---:B------:R-:W-:Y:S06]  /*1f2c0*/  HMMA.16816.F32.BF16 R104, R144.reuse, R140, R104 ;  /* 0x0000008c9068723c */ /* 0x040fec0000041868 */
[-C--:B------:R-:W-:Y:S06]  /*1f2d0*/  HMMA.16816.F32.BF16 R108, R144, R142.reuse, R108 ;  /* 0x0000008e906c723c */ /* 0x080fec000004186c */
[C---:B------:R-:W-:Y:S01]  /*1f2e0*/  HMMA.16816.F32.BF16 R112, R136.reuse, R142, R112 ;  /* 0x0000008e8870723c */ /* 0x040fe20000041870 */
[----:B------:R-:W3:Y:S05]  /*1f2f0*/  LDSM.16.MT88.4 R140, [R199+0xa800] ;  /* 0x00a80000c78c783b */ /* 0x000eea0000004200 */
[-C--:B------:R-:W-:Y:S06]  /*1f300*/  HMMA.16816.F32.BF16 R116, R136, R148.reuse, R116 ;  /* 0x000000948874723c */ /* 0x080fec0000041874 */
[C---:B------:R-:W-:Y:S06]  /*1f310*/  HMMA.16816.F32.BF16 R120, R144.reuse, R148, R120 ;  /* 0x000000949078723c */ /* 0x040fec0000041878 */
[-C--:B------:R-:W-:Y:S05]  /*1f320*/  HMMA.16816.F32.BF16 R124, R144, R150.reuse, R124 ;  /* 0x00000096907c723c */ /* 0x080fea000004187c */
[----:B------:R-:W-:Y:S01]  /*1f330*/  PRMT R148, R2, 0x5410, R185 ;  /* 0x0000541002947816 */ /* 0x000fe200000000b9 */
[----:B------:R-:W-:Y:S05]  /*1f340*/  HMMA.16816.F32.BF16 R128, R136, R150, R128 ;  /* 0x000000968880723c */ /* 0x000fea0000041880 */
[----:B------:R-:W-:Y:S01]  /*1f350*/  LOP3.LUT R178, R178, R148, RZ, 0xc0, !PT ;  /* 0x00000094b2b27212 */ /* 0x000fe200078ec0ff */
[-C--:B-1----:R-:W-:Y:S01]  /*1f360*/  HMMA.16816.F32.BF16 R152, R172, R156.reuse, R4 ;  /* 0x0000009cac98723c */ /* 0x082fe20000041804 */
[----:B------:R-:W1:Y:S04]  /*1f370*/  LDSM.16.MT88.4 R4, [R201+0xa800] ;  /* 0x00a80000c904783b */ /* 0x000e680000004200 */
[----:B------:R-:W-:Y:S01]  /*1f380*/  IMAD.MOV.U32 R136, RZ, RZ, R134 ;  /* 0x000000ffff887224 */ /* 0x000fe200078e0086 */
[C---:B------:R-:W-:Y:S03]  /*1f390*/  HMMA.16816.F32.BF16 R168, R176.reuse, R156, R8 ;  /* 0x0000009cb0a8723c */ /* 0x040fe60000041808 */
[----:B------:R-:W1:Y:S03]  /*1f3a0*/  LDSM.16.MT88.4 R8, [R197+0xb800] ;  /* 0x00b80000c508783b */ /* 0x000e660000004200 */
[-C--:B------:R-:W-:Y:S05]  /*1f3b0*/  HMMA.16816.F32.BF16 R164, R176, R158.reuse, R12 ;  /* 0x0000009eb0a4723c */ /* 0x080fea000004180c */
[----:B------:R-:W1:Y:S01]  /*1f3c0*/  LDSM.16.MT88.4 R12, [R199+0xb800] ;  /* 0x00b80000c70c783b */ /* 0x000e620000004200 */
[C---:B------:R-:W-:Y:S06]  /*1f3d0*/  HMMA.16816.F32.BF16 R148, R172.reuse, R158, R16 ;  /* 0x0000009eac94723c */ /* 0x040fec0000041810 */
[-C--:B---3--:R-:W-:Y:S01]  /*1f3e0*/  HMMA.16816.F32.BF16 R144, R172, R140.reuse, R20 ;  /* 0x0000008cac90723c */ /* 0x088fe20000041814 */
[----:B------:R-:W3:Y:S05]  /*1f3f0*/  LDSM.16.MT88.4 R16, [R202+0xb800] ;  /* 0x00b80000ca10783b */ /* 0x000eea0000004200 */
[C---:B------:R-:W-:Y:S03]  /*1f400*/  HMMA.16816.F32.BF16 R160, R176.reuse, R140, R24 ;  /* 0x0000008cb0a0723c */ /* 0x040fe60000041818 */
[----:B------:R-:W2:Y:S03]  /*1f410*/  LDSM.16.MT88.4 R20, [R201+0xb800] ;  /* 0x00b80000c914783b */ /* 0x000ea60000004200 */
        /* <DEDUP_REMOVED lines=18> */
[-C--:B---3--:R-:W-:Y:S06]  /*1f540*/  HMMA.16816.F32.BF16 R100, R172, R16.reuse, R100 ;  /* 0x00000010ac64723c */ /* 0x088fec0000041864 */
[C---:B------:R-:W-:Y:S05]  /*1f550*/  HMMA.16816.F32.BF16 R104, R176.reuse, R16, R104 ;  /* 0x00000010b068723c */ /* 0x040fea0000041868 */
[----:B----4-:R-:W-:Y:S01]  /*1f560*/  @!P2 HFMA2.BF16_V2 R232, -RZ.H0_H0, RZ.H0_H0, -R188.H0_H0 ;  /* 0x200000ffffe8a231 */ /* 0x010fe200003409bc */
[-C--:B------:R-:W-:Y:S04]  /*1f570*/  HMMA.16816.F32.BF16 R108, R176, R18.reuse, R108 ;  /* 0x00000012b06c723c */ /* 0x080fe8000004186c */
[----:B------:R-:W-:Y:S01]  /*1f580*/  @!P2 STL.S16 [R1+0x10], R232 ;  /* 0x000010e80100a387 */ /* 0x000fe20000100600 */
[----:B------:R-:W-:Y:S01]  /*1f590*/  PRMT R7, R232, 0x7610, R7 ;  /* 0x00007610e8077816 */ /* 0x000fe20000000007 */
[----:B--2---:R-:W-:Y:S01]  /*1f5a0*/  @!P5 HFMA2.BF16_V2 R230, -RZ.H0_H0, RZ.H0_H0, -R187.H0_H0 ;  /* 0x200000ffffe6d231 */ /* 0x004fe200003409bb */
[C---:B------:R-:W-:Y:S04]  /*1f5b0*/  HMMA.16816.F32.BF16 R112, R172.reuse, R18, R112 ;  /* 0x00000012ac70723c */ /* 0x040fe80000041870 */
[----:B------:R-:W-:Y:S01]  /*1f5c0*/  @!P5 STL.S16 [R1+0xc], R230 ;  /* 0x00000ce60100d387 */ /* 0x000fe20000100600 */
[----:B------:R-:W-:Y:S01]  /*1f5d0*/  @!P2 PRMT R188, R7, 0x5410, RZ ;  /* 0x0000541007bca816 */ /* 0x000fe200000000ff */
[----:B------:R-:W-:Y:S01]  /*1f5e0*/  @!P1 HFMA2.BF16_V2 R228, -RZ.H0_H0, RZ.H0_H0, -R186.H0_H0 ;  /* 0x200000ffffe49231 */ /* 0x000fe200003409ba */
[----:B------:R-:W-:Y:S01]  /*1f5f0*/  ISETP.LE.U32.AND P2, PT, R218, UR13, PT ;  /* 0x0000000dda007c0c */ /* 0x000fe2000bf43070 */
[----:B------:R-:W-:Y:S01]  /*1f600*/  @!P6 HFMA2.BF16_V2 R227, -RZ.H0_H0, RZ.H0_H0, -R2.H0_H0 ;  /* 0x200000ffffe3e231 */ /* 0x000fe20000340902 */
[-C--:B------:R-:W-:Y:S01]  /*1f610*/  HMMA.16816.F32.BF16 R116, R172, R20.reuse, R116 ;  /* 0x00000014ac74723c */ /* 0x080fe20000041874 */
[----:B------:R-:W-:Y:S02]  /*1f620*/  STG.E.U16 desc[UR24][R192.64+0x32], R188 ;  /* 0x000032bcc0007986 */ /* 0x000fe4000c101518 */
[----:B------:R-:W-:Y:S01]  /*1f630*/  @!P3 HFMA2.BF16_V2 R226, -RZ.H0_H0, RZ.H0_H0, -R185.H0_H0 ;  /* 0x200000ffffe2b231 */ /* 0x000fe200003409b9 */
[----:B------:R-:W-:Y:S01]  /*1f640*/  PRMT R6, R230, 0x7610, R6 ;  /* 0x00007610e6067816 */ /* 0x000fe20000000006 */
[----:B------:R-:W-:Y:S01]  /*1f650*/  @!P1 STL.S16 [R1+0x8], R228 ;  /* 0x000008e401009387 */ /* 0x000fe20000100600 */
[----:B------:R-:W-:Y:S01]  /*1f660*/  PRMT R5, R228, 0x7610, R5 ;  /* 0x00007610e4057816 */ /* 0x000fe20000000005 */
[C---:B------:R-:W-:Y:S02]  /*1f670*/  HMMA.16816.F32.BF16 R120, R176.reuse, R20, R120 ;  /* 0x00000014b078723c */ /* 0x040fe40000041878 */
[----:B------:R-:W-:Y:S02]  /*1f680*/  @!P6 STL.S16 [R1+0x4], R227 ;  /* 0x000004e30100e387 */ /* 0x000fe40000100600 */
[----:B------:R-:W-:Y:S01]  /*1f690*/  @!P5 PRMT R187, R6, 0x5410, RZ ;  /* 0x0000541006bbd816 */ /* 0x000fe200000000ff */
[----:B------:R-:W-:Y:S01]  /*1f6a0*/  @!P2 HFMA2.BF16_V2 R249, -RZ.H0_H0, RZ.H0_H0, -R3.H0_H0 ;  /* 0x200000fffff9a231 */ /* 0x000fe20000340903 */
[----:B------:R-:W-:Y:S01]  /*1f6b0*/  @!P3 STL.S16 [R1], R226 ;  /* 0x000000e20100b387 */ /* 0x000fe20000100600 */
[----:B------:R-:W-:Y:S01]  /*1f6c0*/  @!P1 PRMT R186, R5, 0x5410, RZ ;  /* 0x0000541005ba9816 */ /* 0x000fe200000000ff */
[----:B------:R-:W-:Y:S01]  /*1f6d0*/  FADD.FTZ R5, R237, R223 ;  /* 0x000000dfed057221 */ /* 0x000fe20000010000 */
[-C--:B------:R-:W-:Y:S01]  /*1f6e0*/  HMMA.16816.F32.BF16 R124, R176, R22.reuse, R124 ;  /* 0x00000016b07c723c */ /* 0x080fe2000004187c */
[----:B------:R-:W-:Y:S01]  /*1f6f0*/  STG.E.U16 desc[UR24][R194.64+0x30], R187 ;  /* 0x000030bbc2007986 */ /* 0x000fe2000c101518 */
[----:B------:R-:W-:Y:S01]  /*1f700*/  ISETP.LT.AND P1, PT, RZ, UR27, PT ;  /* 0x0000001bff007c0c */ /* 0x000fe2000bf21270 */
[----:B------:R-:W-:Y:S01]  /*1f710*/  UIADD3 UR27, UR27, -0x1, URZ ;  /* 0xffffffff1b1b7890 */ /* 0x000fe2000fffe03f */
[----:B------:R-:W-:Y:S01]  /*1f720*/  PRMT R4, R227, 0x7610, R4 ;  /* 0x00007610e3047816 */ /* 0x000fe20000000004 */
[----:B------:R-:W-:Y:S01]  /*1f730*/  STG.E.U16 desc[UR24][R194.64+0x32], R186 ;  /* 0x000032bac2007986 */ /* 0x000fe2000c101518 */
[----:B------:R-:W-:Y:S01]  /*1f740*/  PRMT R0, R226, 0x7610, R0 ;  /* 0x00007610e2007816 */ /* 0x000fe20000000000 */
[----:B------:R-:W-:Y:S04]  /*1f750*/  HMMA.16816.F32.BF16 R128, R172, R22, R128 ;  /* 0x00000016ac80723c */ /* 0x000fe80000041880 */
[----:B------:R-:W-:Y:S01]  /*1f760*/  @!P6 PRMT R2, R4, 0x5410, RZ ;  /* 0x000054100402e816 */ /* 0x000fe200000000ff */
[----:B------:R-:W-:Y:S01]  /*1f770*/  FADD.FTZ R233, R239, R5 ;  /* 0x00000005efe97221 */ /* 0x000fe20000010000 */
[----:B------:R-:W-:Y:S01]  /*1f780*/  @!P3 PRMT R185, R0, 0x5410, RZ ;  /* 0x0000541000b9b816 */ /* 0x000fe200000000ff */
[----:B------:R-:W-:Y:S01]  /*1f790*/  FADD.FTZ R0, R231, R220 ;  /* 0x000000dce7007221 */ /* 0x000fe20000010000 */
[----:B------:R-:W-:Y:S01]  /*1f7a0*/  @!P2 PRMT R3, R249, 0x5410, RZ ;  /* 0x00005410f903a816 */ /* 0x000fe200000000ff */
[----:B------:R1:W-:Y:S04]  /*1f7b0*/  STG.E.U16 desc[UR24][R216.64+0x2e], R2 ;  /* 0x00002e02d8007986 */ /* 0x0003e8000c101518 */
[----:B------:R-:W-:Y:S04]  /*1f7c0*/  STG.E.U16 desc[UR24][R216.64+0x30], R185 ;  /* 0x000030b9d8007986 */ /* 0x000fe8000c101518 */
[----:B------:R2:W-:Y:S04]  /*1f7d0*/  STG.E.U16 desc[UR24][R214.64+0x32], R3 ;  /* 0x00003203d6007986 */ /* 0x0005e8000c101518 */
[----:B------:R3:W-:Y:S01]  /*1f7e0*/  STG.E.U16 desc[UR24][R214.64+0x30], R184 ;  /* 0x000030b8d6007986 */ /* 0x0007e2000c101518 */
[----:B-1----:R-:W-:Y:S04]  /*1f7f0*/  FADD.FTZ R2, R229, R221 ;  /* 0x000000dde5027221 */ /* 0x002fe80000010000 */
[----:B------:R-:W-:Y:S01]  /*1f800*/  FADD.FTZ R4, R225, R2 ;  /* 0x00000002e1047221 */ /* 0x000fe20000010000 */
[----:B------:R-:W-:Y:S01]  /*1f810*/  FADD.FTZ R2, R224, R0 ;  /* 0x00000000e0027221 */ /* 0x000fe20000010000 */
[----:B--2---:R-:W-:Y:S03]  /*1f820*/  FADD.FTZ R3, R234, R191 ;  /* 0x000000bfea037221 */ /* 0x004fe60000010000 */
[----:B------:R-:W-:Y:S01]  /*1f830*/  FADD.FTZ R240, R240, R2 ;  /* 0x00000002f0f07221 */ /* 0x000fe20000010000 */
[----:B------:R-:W-:Y:S02]  /*1f840*/  IMAD.MOV.U32 R2, RZ, RZ, R132 ;  /* 0x000000ffff027224 */ /* 0x000fe400078e0084 */
[----:B------:R-:W-:Y:S01]  /*1f850*/  FADD.FTZ R236, R236, R4 ;  /* 0x00000004ecec7221 */ /* 0x000fe20000010000 */
[----:B------:R-:W-:Y:S01]  /*1f860*/  FADD.FTZ R0, R222, R3 ;  /* 0x00000003de007221 */ /* 0x000fe20000010000 */
[----:B------:R-:W-:Y:S03]  /*1f870*/  IMAD.MOV.U32 R3, RZ, RZ, R135 ;  /* 0x000000ffff037224 */ /* 0x000fe600078e0087 */
[----:B------:R-:W-:Y:S01]  /*1f880*/  FADD.FTZ R241, R219, R0 ;  /* 0x00000000dbf17221 */ /* 0x000fe20000010000 */
[----:B------:R-:W-:Y:S01]  /*1f890*/  IMAD.MOV.U32 R0, RZ, RZ, R133 ;  /* 0x000000ffff007224 */ /* 0x000fe200078e0085 */
[----:B---3--:R-:W-:Y:S06]  /*1f8a0*/  @P1 BRA `(.L_x_1386) ;  /* 0xffffffbc00541947 */ /* 0x008fec000383ffff */
.L_x_1385:
[----:B------:R-:W1:Y:S01]  /*1f8b0*/  SHFL.BFLY PT, R0, R233, 0x2, 0x1f ;  /* 0x0c401f00e9007f89 */ /* 0x000e6200000e0000 */
[----:B------:R-:W2:Y:S01]  /*1f8c0*/  S2UR UR6, SR_CgaCtaId ;  /* 0x00000000000679c3 */ /* 0x000ea20000008800 */
[----:B------:R-:W-:Y:S01]  /*1f8d0*/  UISETP.NE.AND UP0, UPT, UR20, -0x1, UPT ;  /* 0xffffffff1400788c */ /* 0x000fe2000bf05270 */
[----:B------:R-:W-:Y:S01]  /*1f8e0*/  IMAD.MOV.U32 R174, RZ, RZ, 0x20 ;  /* 0x00000020ffae7424 */ /* 0x000fe200078e00ff */
[----:B------:R-:W3:Y:S01]  /*1f8f0*/  SHFL.BFLY PT, R2, R236, 0x2, 0x1f ;  /* 0x0c401f00ec027f89 */ /* 0x000ee200000e0000 */
[----:B------:R-:W-:-:S03]  /*1f900*/  IMAD.MOV.U32 R136, RZ, RZ, 0x40 ;  /* 0x00000040ff887424 */ /* 0x000fc600078e00ff */
[----:B------:R-:W4:Y:S04]  /*1f910*/  SHFL.BFLY PT, R3, R240, 0x2, 0x1f ;  /* 0x0c401f00f0037f89 */ /* 0x000f2800000e0000 */
[----:B------:R-:W4:Y:S01]  /*1f920*/  SHFL.BFLY PT, R4, R241, 0x2, 0x1f ;  /* 0x0c401f00f1047f89 */ /* 0x000f2200000e0000 */
[----:B------:R-:W-:Y:S02]  /*1f930*/  @UP0 ULDC.64 UR4, c[0x0][0x298] ;  /* 0x0000a60000040ab9 */ /* 0x000fe40000000a00 */
[----:B------:R-:W-:Y:S01]  /*1f940*/  @UP0 UIMAD.WIDE.U32 UR8, UR20, UR4, URZ ;  /* 0x00000004140802a5 */ /* 0x000fe2000f8e003f */
[----:B------:R-:W4:Y:S02]  /*1f950*/  S2R R9, SR_TID.X ;  /* 0x0000000000097919 */ /* 0x000f240000002100 */
[----:B------:R-:W-:Y:S01]  /*1f960*/  UMOV UR4, 0x400 ;  /* 0x0000040000047882 */ /* 0x000fe20000000000 */
[----:B------:R-:W-:-:S03]  /*1f970*/  @UP0 UIMAD UR7, UR20, UR5, UR9 ;  /* 0x00000005140702a4 */ /* 0x000fc6000f8e0209 */
[----:B------:R-:W-:Y:S01]  /*1f980*/  ULDC UR5, c[0x0][0x38c] ;  /* 0x0000e30000057ab9 */ /* 0x000fe20000000800 */
[----:B-1----:R-:W-:Y:S01]  /*1f990*/  FADD.FTZ R233, R0, R233 ;  /* 0x000000e900e97221 */ /* 0x002fe20000010000 */
[----:B--2---:R-:W-:Y:S01]  /*1f9a0*/  ULEA UR4, UR6, UR4, 0x18 ;  /* 0x0000000406047291 */ /* 0x004fe2000f8ec03f */
[----:B---3--:R-:W-:-:S03]  /*1f9b0*/  FADD.FTZ R236, R2, R236 ;  /* 0x000000ec02ec7221 */ /* 0x008fc60000010000 */
[----:B------:R-:W1:Y:S01]  /*1f9c0*/  SHFL.BFLY PT, R6, R233, 0x1, 0x1f ;  /* 0x0c201f00e9067f89 */ /* 0x000e6200000e0000 */
[----:B----4-:R-:W-:-:S03]  /*1f9d0*/  FADD.FTZ R240, R3, R240 ;  /* 0x000000f003f07221 */ /* 0x010fc60000010000 */
[----:B------:R-:W2:Y:S01]  /*1f9e0*/  SHFL.BFLY PT, R2, R236, 0x1, 0x1f ;  /* 0x0c201f00ec027f89 */ /* 0x000ea200000e0000 */
[----:B------:R-:W-:-:S03]  /*1f9f0*/  FADD.FTZ R241, R4, R241 ;  /* 0x000000f104f17221 */ /* 0x000fc60000010000 */
[----:B------:R-:W3:Y:S01]  /*1fa00*/  SHFL.BFLY PT, R0, R240, 0x1, 0x1f ;  /* 0x0c201f00f0007f89 */ /* 0x000ee200000e0000 */
[----:B------:R-:W-:-:S03]  /*1fa10*/  IMAD.MOV.U32 R4, RZ, RZ, 0x3f800000 ;  /* 0x3f800000ff047424 */ /* 0x000fc600078e00ff */
[----:B------:R-:W4:Y:S01]  /*1fa20*/  SHFL.BFLY PT, R5, R241, 0x1, 0x1f ;  /* 0x0c201f00f1057f89 */ /* 0x000f2200000e0000 */
[----:B------:R-:W-:-:S04]  /*1fa30*/  SHF.R.S32.HI R137, RZ, 0x1f, R9 ;  /* 0x0000001fff897819 */ /* 0x000fc80000011409 */
[-C--:B------:R-:W-:Y:S01]  /*1fa40*/  LEA.HI R10, R137, R9.reuse, RZ, 0x5 ;  /* 0x00000009890a7211 */ /* 0x080fe200078f28ff */
[----:B-1----:R-:W-:Y:S01]  /*1fa50*/  FADD.FTZ R233, R233, R6 ;  /* 0x00000006e9e97221 */ /* 0x002fe20000010000 */
[----:B------:R-:W-:Y:S02]  /*1fa60*/  LEA.HI R6, R137, R9, RZ, 0x2 ;  /* 0x0000000989067211 */ /* 0x000fe400078f10ff */
[----:B------:R-:W-:Y:S01]  /*1fa70*/  SHF.R.S32.HI R8, RZ, 0x5, R10 ;  /* 0x00000005ff087819 */ /* 0x000fe2000001140a */
[----:B--2---:R-:W-:Y:S01]  /*1fa80*/  FADD.FTZ R236, R236, R2 ;  /* 0x00000002ecec7221 */ /* 0x004fe20000010000 */
[----:B------:R-:W-:Y:S02]  /*1fa90*/  FSETP.NE.FTZ.AND P0, PT, R233, RZ, PT ;  /* 0x000000ffe900720b */ /* 0x000fe40003f15000 */
[----:B------:R-:W-:Y:S01]  /*1faa0*/  SHF.R.S32.HI R2, RZ, 0x2, R6 ;  /* 0x00000002ff027819 */ /* 0x000fe20000011406 */
[----:B---3--:R-:W-:Y:S01]  /*1fab0*/  FADD.FTZ R172, R240, R0 ;  /* 0x00000000f0ac7221 */ /* 0x008fe20000010000 */
[----:B------:R-:W-:-:S02]  /*1fac0*/  SHF.R.S32.HI R3, RZ, 0x1f, R6 ;  /* 0x0000001fff037819 */ /* 0x000fc40000011406 */
[----:B------:R-:W-:Y:S01]  /*1fad0*/  P2R R175, PR, RZ, 0x1 ;  /* 0x00000001ffaf7803 */ /* 0x000fe20000000000 */
[----:B----4-:R-:W-:Y:S01]  /*1fae0*/  FADD.FTZ R173, R241, R5 ;  /* 0x00000005f1ad7221 */ /* 0x010fe20000010000 */
[----:B------:R-:W-:Y:S01]  /*1faf0*/  LEA.HI R0, R3, R2, RZ, 0x3 ;  /* 0x0000000203007211 */ /* 0x000fe200078f18ff */
[----:B------:R-:W-:Y:S01]  /*1fb00*/  IMAD.MOV.U32 R3, RZ, RZ, 0x3f800000 ;  /* 0x3f800000ff037424 */ /* 0x000fe200078e00ff */
[----:B------:R-:W-:Y:S02]  /*1fb10*/  FSETP.NE.FTZ.AND P5, PT, R236, RZ, PT ;  /* 0x000000ffec00720b */ /* 0x000fe40003fb5000 */
[----:B------:R-:W-:Y:S01]  /*1fb20*/  FSETP.NE.FTZ.AND P6, PT, R172, RZ, PT ;  /* 0x000000ffac00720b */ /* 0x000fe20003fd5000 */
[----:B------:R-:W1:Y:S01]  /*1fb30*/  @P0 MUFU.RCP R4, R233 ;  /* 0x000000e900040308 */ /* 0x000e620000001000 */
[----:B------:R-:W-:Y:S02]  /*1fb40*/  FSETP.NE.FTZ.AND P0, PT, R173, RZ, PT ;  /* 0x000000ffad00720b */ /* 0x000fe40003f15000 */
[----:B------:R-:W-:-:S02]  /*1fb50*/  LOP3.LUT R0, R0, 0xfffffff8, RZ, 0xc0, !PT ;  /* 0xfffffff800007812 */ /* 0x000fc400078ec0ff */
[----:B------:R-:W-:Y:S02]  /*1fb60*/  LOP3.LUT R5, R6, 0x3ffffffc, RZ, 0xc0, !PT ;  /* 0x3ffffffc06057812 */ /* 0x000fe400078ec0ff */
[----:B------:R-:W-:Y:S01]  /*1fb70*/  P2R R177, PR, RZ, 0x20 ;  /* 0x00000020ffb17803 */ /* 0x000fe20000000000 */
[----:B------:R-:W-:Y:S02]  /*1fb80*/  IMAD.IADD R0, R2, 0x1, -R0 ;  /* 0x0000000102007824 */ /* 0x000fe400078e0a00 */
[----:B------:R-:W-:Y:S01]  /*1fb90*/  IMAD.IADD R6, R9, 0x1, -R5 ;  /* 0x0000000109067824 */ /* 0x000fe200078e0a05 */
[----:B------:R-:W2:Y:S01]  /*1fba0*/  @P5 MUFU.RCP R3, R236 ;  /* 0x000000ec00035308 */ /* 0x000ea20000001000 */
[----:B------:R-:W-:Y:S01]  /*1fbb0*/  IMAD.MOV.U32 R2, RZ, RZ, 0x3f800000 ;  /* 0x3f800000ff027424 */ /* 0x000fe200078e00ff */
[C---:B------:R-:W-:Y:S01]  /*1fbc0*/  R2P PR, R0.reuse, 0x6 ;  /* 0x0000000600007804 */ /* 0x040fe20000000000 */
[----:B------:R-:W-:Y:S02]  /*1fbd0*/  IMAD.MOV.U32 R5, RZ, RZ, 0x3f800000 ;  /* 0x3f800000ff057424 */ /* 0x000fe400078e00ff */
[----:B------:R-:W-:-:S02]  /*1fbe0*/  IMAD.SHL.U32 R7, R0, 0x40, RZ ;  /* 0x0000004000077824 */ /* 0x000fc400078e00ff */
[----:B-1----:R-:W-:Y:S01]  /*1fbf0*/  FMUL.FTZ R4, R4, UR5 ;  /* 0x0000000504047c20 */ /* 0x002fe20008410000 */
[----:B------:R-:W-:Y:S01]  /*1fc00*/  IMAD R8, R8, 0x200, R6 ;  /* 0x0000020008087824 */ /* 0x000fe200078e0206 */
[----:B------:R-:W1:Y:S01]  /*1fc10*/  @P6 MUFU.RCP R2, R172 ;  /* 0x000000ac00026308 */ /* 0x000e620000001000 */
[----:B------:R-:W-:Y:S02]  /*1fc20*/  SEL R174, R174, 0xffffffe0, !P1 ;  /* 0xffffffe0aeae7807 */ /* 0x000fe40004800000 */
[----:B------:R-:W-:Y:S02]  /*1fc30*/  LOP3.LUT R6, R7, 0x1c0, RZ, 0xc0, !PT ;  /* 0x000001c007067812 */ /* 0x000fe400078ec0ff */
[----:B------:R-:W-:Y:S02]  /*1fc40*/  PLOP3.LUT P1, PT, PT, PT, UP0, 0x80, 0x0 ;  /* 0x000000000000781c */ /* 0x000fe40003f2f008 */
[----:B------:R-:W-:Y:S01]  /*1fc50*/  LEA.HI R6, R6, R6, RZ, 0x1d ;  /* 0x0000000606067211 */ /* 0x000fe200078fe8ff */
[----:B------:R-:W3:Y:S01]  /*1fc60*/  @P0 MUFU.RCP R5, R173 ;  /* 0x000000ad00050308 */ /* 0x000ee20000001000 */
[----:B------:R-:W-:Y:S01]  /*1fc70*/  LOP3.LUT R7, R0, 0x1, RZ, 0xc0, !PT ;  /* 0x0000000100077812 */ /* 0x000fe200078ec0ff */
[----:B--2---:R-:W-:Y:S01]  /*1fc80*/  FMUL.FTZ R3, R3, UR5 ;  /* 0x0000000503037c20 */ /* 0x004fe20008410000 */
[----:B------:R-:W-:Y:S01]  /*1fc90*/  SEL R136, R136, 0xffffffc0, !P2 ;  /* 0xffffffc088887807 */ /* 0x000fe20005000000 */
[----:B------:R-:W-:Y:S01]  /*1fca0*/  IMAD.U32 R6, R8, 0x2, R6 ;  /* 0x0000000208067824 */ /* 0x000fe200078e0006 */
[----:B------:R-:W-:Y:S01]  /*1fcb0*/  ISETP.NE.U32.AND P3, PT, R7, 0x1, PT ;  /* 0x000000010700780c */ /* 0x000fe20003f65070 */
[----:B-1----:R-:W-:-:S03]  /*1fcc0*/  FMUL.FTZ R2, R2, UR5 ;  /* 0x0000000502027c20 */ /* 0x002fc60008410000 */
[----:B------:R-:W-:Y:S01]  /*1fcd0*/  LEA R28, R6, UR4, 0x1 ;  /* 0x00000004061c7c11 */ /* 0x000fe2000f8e08ff */
[----:B---3--:R-:W-:Y:S01]  /*1fce0*/  FMUL.FTZ R0, R5, UR5 ;  /* 0x0000000505007c20 */ /* 0x008fe20008410000 */
[----:B------:R-:W-:Y:S07]  /*1fcf0*/  @P1 BRA `(.L_x_1389) ;  /* 0x00000000001c1947 */ /* 0x000fee0003800000 */
[----:B------:R-:W1:Y:S01]  /*1fd00*/  S2UR UR7, SR_CTAID.Y ;  /* 0x00000000000779c3 */ /* 0x000e620000002600 */
[----:B------:R-:W-:Y:S01]  /*1fd10*/  ULDC.64 UR4, c[0x0][0x290] ;  /* 0x0000a40000047ab9 */ /* 0x000fe20000000a00 */
[----:B-1----:R-:W-:Y:S02]  /*1fd20*/  USHF.R.S32.HI UR6, URZ, 0x1f, UR7 ;  /* 0x0000001f3f067899 */ /* 0x002fe40008011407 */
[----:B------:R-:W-:Y:S02]  /*1fd30*/  UIMAD.WIDE.U32 UR8, UR7, UR4, URZ ;  /* 0x00000004070872a5 */ /* 0x000fe4000f8e003f */
[----:B------:R-:W-:-:S04]  /*1fd40*/  UIMAD UR6, UR6, UR4, URZ ;  /* 0x00000004060672a4 */ /* 0x000fc8000f8e023f */
[----:B------:R-:W-:-:S04]  /*1fd50*/  UIMAD UR5, UR7, UR5, UR6 ;  /* 0x00000005070572a4 */ /* 0x000fc8000f8e0206 */
[----:B------:R-:W-:-:S12]  /*1fd60*/  UIADD3 UR7, UR9, UR5, URZ ;  /* 0x0000000509077290 */ /* 0x000fd8000fffe03f */
.L_x_1389:
[----:B------:R-:W-:Y:S01]  /*1fd70*/  ULDC.U8 UR4, c[0x0][0x3d8] ;  /* 0x0000f60000047ab9 */ /* 0x000fe20000000000 */
[----:B------:R-:W-:Y:S01]  /*1fd80*/  ULDC.U8 UR6, c[0x0][0x3d9] ;  /* 0x0000f64000067ab9 */ /* 0x000fe20000000000 */
[----:B------:R-:W-:Y:S01]  /*1fd90*/  ISETP.NE.AND P1, PT, RZ, UR4, PT ;  /* 0x00000004ff007c0c */ /* 0x000fe2000bf25270 */
[C---:B------:R-:W-:Y:S01]  /*1fda0*/  VIADD R32, R28.reuse, 0xfffffff0 ;  /* 0xfffffff01c207836 */ /* 0x040fe20000000000 */
[----:B------:R-:W-:Y:S01]  /*1fdb0*/  PLOP3.LUT P4, PT, PT, PT, PT, 0x8, 0x0 ;  /* 0x000000000000781c */ /* 0x000fe20003f8e170 */
[----:B------:R-:W-:Y:S01]  /*1fdc0*/  @P3 VIADD R32, R28, 0x10 ;  /* 0x000000101c203836 */ /* 0x000fe20000000000 */
[----:B------:R-:W-:Y:S02]  /*1fdd0*/  ISETP.NE.OR P2, PT, RZ, UR6, !P1 ;  /* 0x00000006ff007c0c */ /* 0x000fe4000cf45670 */
[----:B-----5:R-:W-:-:S11]  /*1fde0*/  CS2R R138, SRZ ;  /* 0x00000000008a7805 */ /* 0x020fd6000001ff00 */
[----:B------:R-:W-:Y:S05]  /*1fdf0*/  @P2 BRA `(.L_x_1390) ;  /* 0x0000000000202947 */ /* 0x000fea0003800000 */
        /* <DEDUP_REMOVED lines=8> */
.L_x_1390:
[----:B------:R-:W-:Y:S01]  /*1fe80*/  LOP3.LUT R10, R10, 0xffffffe0, RZ, 0xc0, !PT ;  /* 0xffffffe00a0a7812 */ /* 0x000fe200078ec0ff */
[C---:B------:R-:W-:Y:S01]  /*1fe90*/  FMUL.FTZ R5, R4.reuse, R153 ;  /* 0x0000009904057220 */ /* 0x040fe20000410000 */
[C---:B------:R-:W-:Y:S01]  /*1fea0*/  FMUL.FTZ R7, R4.reuse, R141 ;  /* 0x0000008d04077220 */ /* 0x040fe20000410000 */
[----:B------:R-:W-:Y:S01]  /*1feb0*/  FMUL.FTZ R18, R4, R37 ;  /* 0x0000002504127220 */ /* 0x000fe20000410000 */
[----:B------:R-:W-:Y:S01]  /*1fec0*/  IADD3 R176, -R10, R9, RZ ;  /* 0x000000090ab07210 */ /* 0x000fe20007ffe1ff */
        /* <DEDUP_REMOVED lines=35> */
[----:B------:R-:W-:Y:S01]  /*20100*/  LEA.HI R137, R137, R9, RZ, 0x3 ;  /* 0x0000000989897211 */ /* 0x000fe200078f18ff */
        /* <DEDUP_REMOVED lines=91> */
[----:B------:R-:W1:Y:S01]  /*206c0*/  S2UR UR4, SR_CTAID.X ;  /* 0x00000000000479c3 */ /* 0x000e620000002500 */
[----:B------:R-:W-:Y:S01]  /*206d0*/  F2FP.BF16.F32.PACK_AB R4, R4, R154 ;  /* 0x0000009a0404723e */ /* 0x000fe200000010ff */
[----:B------:R-:W-:Y:S01]  /*206e0*/  BSSY B0, `(.L_x_1391) ;  /* 0x0000101000007945 */ /* 0x000fe20003800000 */
[----:B------:R-:W-:Y:S01]  /*206f0*/  ISETP.NE.AND P3, PT, RZ, UR6, PT ;  /* 0x00000006ff007c0c */ /* 0x000fe2000bf65270 */
        /* <DEDUP_REMOVED lines=15> */
[----:B------:R4:W-:Y:S01]  /*207f0*/  STS [R28+0x2000], R3 ;  /* 0x002000031c007388 */ /* 0x0009e20000000800 */
[----:B------:R-:W-:Y:S01]  /*20800*/  @!P3 PLOP3.LUT P2, PT, P1, PT, PT, 0x80, 0x0 ;  /* 0x000000000000b81c */ /* 0x000fe20000f4f070 */
[----:B-1----:R-:W-:Y:S01]  /*20810*/  UIMAD UR6, UR4, -0x80, UR22 ;  /* 0xffffff80040678a4 */ /* 0x002fe2000f8e0216 */
[----:B------:R-:W-:Y:S01]  /*20820*/  F2FP.BF16.F32.PACK_AB R7, R7, R140 ;  /* 0x0000008c0707723e */ /* 0x000fe200000010ff */
[----:B------:R-:W-:Y:S01]  /*20830*/  STS [R32+0x2000], R12 ;  /* 0x0020000c20007388 */ /* 0x000fe20000000800 */
[----:B------:R-:W-:-:S02]  /*20840*/  F2FP.BF16.F32.PACK_AB R8, R8, R160 ;  /* 0x000000a00808723e */ /* 0x000fc400000010ff */
[----:B------:R-:W-:Y:S01]  /*20850*/  F2FP.BF16.F32.PACK_AB R14, R14, R162 ;  /* 0x000000a20e0e723e */ /* 0x000fe200000010ff */
[----:B------:R-:W-:Y:S01]  /*20860*/  STS [R32+0x2400], R11 ;  /* 0x0024000b20007388 */ /* 0x000fe20000000800 */
[----:B------:R-:W-:Y:S02]  /*20870*/  F2FP.BF16.F32.PACK_AB R20, R20, R156 ;  /* 0x0000009c1414723e */ /* 0x000fe400000010ff */
[----:B------:R-:W-:Y:S02]  /*20880*/  F2FP.BF16.F32.PACK_AB R19, R19, R158 ;  /* 0x0000009e1313723e */ /* 0x000fe400000010ff */
[----:B------:R-:W-:Y:S02]  /*20890*/  F2FP.BF16.F32.PACK_AB R18, R18, R16 ;  /* 0x000000101212723e */ /* 0x000fe400000010ff */
[----:B------:R-:W-:Y:S02]  /*208a0*/  F2FP.BF16.F32.PACK_AB R17, R17, R15 ;  /* 0x0000000f1111723e */ /* 0x000fe400000010ff */
[----:B--2---:R-:W-:-:S02]  /*208b0*/  IADD3 R0, R28, R174, RZ ;  /* 0x000000ae1c007210 */ /* 0x004fc40007ffe0ff */
[----:B------:R-:W-:Y:S02]  /*208c0*/  F2FP.BF16.F32.PACK_AB R16, R27, R33 ;  /* 0x000000211b10723e */ /* 0x000fe400000010ff */
[----:B---3--:R-:W-:Y:S01]  /*208d0*/  IADD3 R13, R174, R32, RZ ;  /* 0x00000020ae0d7210 */ /* 0x008fe20007ffe0ff */
[----:B------:R1:W-:Y:S01]  /*208e0*/  STS [R0], R10 ;  /* 0x0000000a00007388 */ /* 0x0003e20000000800 */
[----:B------:R-:W-:Y:S02]  /*208f0*/  F2FP.BF16.F32.PACK_AB R15, R51, R50 ;  /* 0x00000032330f723e */ /* 0x000fe400000010ff */
[----:B----4-:R-:W-:Y:S01]  /*20900*/  IADD3 R3, R28, R136, RZ ;  /* 0x000000881c037210 */ /* 0x010fe20007ffe0ff */
[----:B------:R-:W-:Y:S01]  /*20910*/  STS [R0+0x400], R9 ;  /* 0x0004000900007388 */ /* 0x000fe20000000800 */
[----:B------:R-:W-:Y:S02]  /*20920*/  IADD3 R5, R136, R32, RZ ;  /* 0x0000002088057210 */ /* 0x000fe40007ffe0ff */
[----:B------:R-:W-:Y:S01]  /*20930*/  F2FP.BF16.F32.PACK_AB R21, R21, R40 ;  /* 0x000000281515723e */ /* 0x000fe200000010ff */
[----:B------:R2:W-:Y:S01]  /*20940*/  STS [R13+0x400], R6 ;  /* 0x000400060d007388 */ /* 0x0005e20000000800 */
[----:B------:R-:W-:-:S02]  /*20950*/  F2FP.BF16.F32.PACK_AB R22, R22, R42 ;  /* 0x0000002a1616723e */ /* 0x000fc400000010ff */
[----:B------:R-:W-:Y:S01]  /*20960*/  F2FP.BF16.F32.PACK_AB R43, R45, R44 ;  /* 0x0000002c2d2b723e */ /* 0x000fe200000010ff */
[----:B------:R-:W-:Y:S01]  /*20970*/  STS [R13], R7 ;  /* 0x000000070d007388 */ /* 0x000fe20000000800 */
[----:B------:R-:W-:Y:S02]  /*20980*/  F2FP.BF16.F32.PACK_AB R42, R47, R46 ;  /* 0x0000002e2f2a723e */ /* 0x000fe400000010ff */
[----:B------:R-:W-:Y:S01]  /*20990*/  F2FP.BF16.F32.PACK_AB R41, R37, R141 ;  /* 0x0000008d2529723e */ /* 0x000fe200000010ff */
[----:B------:R3:W-:Y:S01]  /*209a0*/  STS [R0+0x2000], R8 ;  /* 0x0020000800007388 */ /* 0x0007e20000000800 */
[----:B------:R-:W-:Y:S02]  /*209b0*/  F2FP.BF16.F32.PACK_AB R40, R23, R54 ;  /* 0x000000361728723e */ /* 0x000fe400000010ff */
[----:B------:R-:W-:Y:S01]  /*209c0*/  IADD3 R2, R0, R136, RZ ;  /* 0x0000008800027210 */ /* 0x000fe20007ffe0ff */
[----:B------:R4:W-:Y:S01]  /*209d0*/  STS [R0+0x2400], R14 ;  /* 0x0024000e00007388 */ /* 0x0009e20000000800 */
[----:B------:R-:W-:-:S02]  /*209e0*/  F2FP.BF16.F32.PACK_AB R37, R145, R153 ;  /* 0x000000999125723e */ /* 0x000fc400000010ff */
[----:B------:R-:W-:Y:S01]  /*209f0*/  F2FP.BF16.F32.PACK_AB R36, R36, R26 ;  /* 0x0000001a2424723e */ /* 0x000fe200000010ff */
[----:B------:R-:W-:Y:S01]  /*20a00*/  STS [R13+0x2000], R20 ;  /* 0x002000140d007388 */ /* 0x000fe20000000800 */
[----:B------:R-:W-:Y:S01]  /*20a10*/  IADD3 R4, R13, R136, RZ ;  /* 0x000000880d047210 */ /* 0x000fe20007ffe0ff */
[----:B-1----:R-:W1:Y:S01]  /*20a20*/  @P3 LDC.64 R10, c[0x0][0x2c0] ;  /* 0x0000b000ff0a3b82 */ /* 0x002e620000000a00 */
[----:B------:R-:W-:Y:S01]  /*20a30*/  F2FP.BF16.F32.PACK_AB R39, R39, R56 ;  /* 0x000000382727723e */ /* 0x000fe200000010ff */
[----:B------:R-:W-:Y:S01]  /*20a40*/  STS [R13+0x2400], R19 ;  /* 0x002400130d007388 */ /* 0x000fe20000000800 */
[----:B------:R-:W-:Y:S02]  /*20a50*/  F2FP.BF16.F32.PACK_AB R38, R38, R58 ;  /* 0x0000003a2626723e */ /* 0x000fe400000010ff */
[----:B------:R-:W-:Y:S01]  /*20a60*/  F2FP.BF16.F32.PACK_AB R35, R35, R60 ;  /* 0x0000003c2323723e */ /* 0x000fe200000010ff */
[----:B------:R-:W-:Y:S01]  /*20a70*/  STS [R3], R18 ;  /* 0x0000001203007388 */ /* 0x000fe20000000800 */
[----:B------:R-:W-:Y:S01]  /*20a80*/  F2FP.BF16.F32.PACK_AB R34, R34, R62 ;  /* 0x0000003e2222723e */ /* 0x000fe200000010ff */
[----:B--2---:R-:W2:Y:S01]  /*20a90*/  @!P3 LDC R6, c[0x0][0x2c4] ;  /* 0x0000b100ff06bb82 */ /* 0x004ea20000000800 */
[----:B------:R-:W-:Y:S01]  /*20aa0*/  F2FP.BF16.F32.PACK_AB R33, R69, R68 ;  /* 0x000000444521723e */ /* 0x000fe200000010ff */
[----:B------:R5:W-:Y:S01]  /*20ab0*/  STS [R3+0x400], R17 ;  /* 0x0004001103007388 */ /* 0x000be20000000800 */
[----:B------:R-:W-:-:S02]  /*20ac0*/  F2FP.BF16.F32.PACK_AB R31, R31, R70 ;  /* 0x000000461f1f723e */ /* 0x000fc400000010ff */
[----:B------:R-:W-:Y:S01]  /*20ad0*/  F2FP.BF16.F32.PACK_AB R27, R81, R80 ;  /* 0x00000050511b723e */ /* 0x000fe200000010ff */
[----:B------:R5:W-:Y:S01]  /*20ae0*/  STS [R5], R16 ;  /* 0x0000001005007388 */ /* 0x000be20000000800 */
[----:B------:R-:W-:Y:S01]  /*20af0*/  F2FP.BF16.F32.PACK_AB R26, R83, R82 ;  /* 0x00000052531a723e */ /* 0x000fe200000010ff */
[----:B------:R-:W5:Y:S01]  /*20b00*/  @!P3 LDC R9, c[0x0][0x270] ;  /* 0x00009c00ff09bb82 */ /* 0x000f620000000800 */
[----:B------:R-:W-:Y:S01]  /*20b10*/  F2FP.BF16.F32.PACK_AB R30, R30, R72 ;  /* 0x000000481e1e723e */ /* 0x000fe200000010ff */
[----:B------:R-:W-:Y:S01]  /*20b20*/  STS [R5+0x400], R15 ;  /* 0x0004000f05007388 */ /* 0x000fe20000000800 */
[----:B------:R-:W-:Y:S02]  /*20b30*/  F2FP.BF16.F32.PACK_AB R29, R29, R74 ;  /* 0x0000004a1d1d723e */ /* 0x000fe400000010ff */
[----:B------:R-:W-:Y:S01]  /*20b40*/  F2FP.BF16.F32.PACK_AB R25, R25, R76 ;  /* 0x0000004c1919723e */ /* 0x000fe200000010ff */
[----:B------:R-:W1:Y:S01]  /*20b50*/  S2R R12, SR_CTAID.Y ;  /* 0x00000000000c7919 */ /* 0x000e620000002600 */
[----:B------:R-:W-:Y:S01]  /*20b60*/  F2FP.BF16.F32.PACK_AB R24, R24, R78 ;  /* 0x0000004e1818723e */ /* 0x000fe200000010ff */
[----:B---3--:R-:W3:Y:S01]  /*20b70*/  @P3 LDC R8, c[0x0][0x2c0] ;  /* 0x0000b000ff083b82 */ /* 0x008ee20000000800 */
[----:B------:R-:W-:Y:S01]  /*20b80*/  F2FP.BF16.F32.PACK_AB R23, R85, R84 ;  /* 0x000000545517723e */ /* 0x000fe200000010ff */
[----:B------:R-:W-:Y:S01]  /*20b90*/  STS [R3+0x2000], R21 ;  /* 0x0020001503007388 */ /* 0x000fe20000000800 */
[----:B------:R-:W-:-:S02]  /*20ba0*/  F2FP.BF16.F32.PACK_AB R49, R49, R86 ;  /* 0x000000563131723e */ /* 0x000fc400000010ff */
[----:B------:R-:W-:Y:S01]  /*20bb0*/  F2FP.BF16.F32.PACK_AB R46, R97, R96 ;  /* 0x00000060612e723e */ /* 0x000fe200000010ff */
[----:B------:R-:W-:Y:S01]  /*20bc0*/  STS [R3+0x2400], R22 ;  /* 0x0024001603007388 */ /* 0x000fe20000000800 */
[----:B------:R-:W-:Y:S01]  /*20bd0*/  F2FP.BF16.F32.PACK_AB R45, R99, R98 ;  /* 0x00000062632d723e */ /* 0x000fe200000010ff */
[----:B--2---:R-:W5:Y:S01]  /*20be0*/  @P2 LDC R6, c[0x0][0x2e4] ;  /* 0x0000b900ff062b82 */ /* 0x004f620000000800 */
[----:B------:R-:W-:Y:S01]  /*20bf0*/  F2FP.BF16.F32.PACK_AB R48, R48, R88 ;  /* 0x000000583030723e */ /* 0x000fe200000010ff */
[----:B------:R-:W-:Y:S01]  /*20c00*/  STS [R5+0x2000], R43 ;  /* 0x0020002b05007388 */ /* 0x000fe20000000800 */
[----:B------:R-:W-:Y:S02]  /*20c10*/  F2FP.BF16.F32.PACK_AB R47, R91, R90 ;  /* 0x0000005a5b2f723e */ /* 0x000fe400000010ff */
[----:B------:R-:W-:Y:S01]  /*20c20*/  F2FP.BF16.F32.PACK_AB R44, R93, R92 ;  /* 0x0000005c5d2c723e */ /* 0x000fe200000010ff */
[----:B------:R-:W-:Y:S01]  /*20c30*/  STS [R5+0x2400], R42 ;  /* 0x0024002a05007388 */ /* 0x000fe20000000800 */
[----:B------:R-:W-:Y:S01]  /*20c40*/  F2FP.BF16.F32.PACK_AB R55, R55, R94 ;  /* 0x0000005e3737723e */ /* 0x000fe200000010ff */
[----:B----4-:R-:W2:Y:S01]  /*20c50*/  @P6 LDC R14, c[0x0][0x2e8] ;  /* 0x0000ba00ff0e6b82 */ /* 0x010ea20000000800 */
        /* <DEDUP_REMOVED lines=12> */
[----:B------:R-:W-:Y:S01]  /*20d20*/  @P3 MOV R7, 0x1 ;  /* 0x0000000100073802 */ /* 0x000fe20000000f00 */
[----:B------:R-:W-:Y:S01]  /*20d30*/  STS [R2+0x2000], R39 ;  /* 0x0020002702007388 */ /* 0x000fe20000000800 */
[----:B------:R-:W-:Y:S01]  /*20d40*/  F2FP.BF16.F32.PACK_AB R58, R117, R116 ;  /* 0x00000074753a723e */ /* 0x000fe200000010ff */
[----:B-----5:R-:W-:Y:S01]  /*20d50*/  @!P3 IMAD R7, R6, R9, RZ ;  /* 0x000000090607b224 */ /* 0x020fe200078e02ff */
[----:B------:R-:W-:Y:S01]  /*20d60*/  F2FP.BF16.F32.PACK_AB R57, R119, R118 ;  /* 0x000000767739723e */ /* 0x000fe200000010ff */
[----:B------:R-:W-:Y:S01]  /*20d70*/  STS [R2+0x2400], R38 ;  /* 0x0024002602007388 */ /* 0x000fe20000000800 */
[----:B------:R-:W-:Y:S01]  /*20d80*/  F2FP.BF16.F32.PACK_AB R56, R129, R128 ;  /* 0x000000808138723e */ /* 0x000fe200000010ff */
[----:B-1----:R-:W-:Y:S01]  /*20d90*/  IMAD R7, R12, R7, RZ ;  /* 0x000000070c077224 */ /* 0x002fe200078e02ff */
[----:B------:R-:W-:Y:S01]  /*20da0*/  F2FP.BF16.F32.PACK_AB R62, R131, R130 ;  /* 0x00000082833e723e */ /* 0x000fe200000010ff */
[----:B------:R-:W-:Y:S01]  /*20db0*/  STS [R4+0x2000], R35 ;  /* 0x0020002304007388 */ /* 0x000fe20000000800 */
[----:B------:R-:W-:Y:S01]  /*20dc0*/  F2FP.BF16.F32.PACK_AB R64, R64, R120 ;  /* 0x000000784040723e */ /* 0x000fe200000010ff */
[----:B------:R-:W1:Y:S01]  /*20dd0*/  @P5 LDC R9, c[0x0][0x2e8] ;  /* 0x0000ba00ff095b82 */ /* 0x000e620000000800 */
[----:B------:R-:W-:Y:S01]  /*20de0*/  F2FP.BF16.F32.PACK_AB R63, R63, R122 ;  /* 0x0000007a3f3f723e */ /* 0x000fe200000010ff */
[----:B------:R-:W-:Y:S01]  /*20df0*/  STS [R4+0x2400], R34 ;  /* 0x0024002204007388 */ /* 0x000fe20000000800 */
[----:B------:R-:W-:-:S02]  /*20e00*/  F2FP.BF16.F32.PACK_AB R66, R66, R124 ;  /* 0x0000007c4242723e */ /* 0x000fc400000010ff */
[----:B------:R-:W-:Y:S01]  /*20e10*/  F2FP.BF16.F32.PACK_AB R65, R65, R126 ;  /* 0x0000007e4141723e */ /* 0x000fe200000010ff */
[----:B------:R-:W-:Y:S01]  /*20e20*/  STS [R28+0x4000], R33 ;  /* 0x004000211c007388 */ /* 0x000fe20000000800 */
[----:B------:R-:W-:Y:S02]  /*20e30*/  ISETP.NE.AND P1, PT, R175, RZ, PT ;  /* 0x000000ffaf00720c */ /* 0x000fe40003f25270 */
[----:B------:R-:W-:Y:S01]  /*20e40*/  @!P3 MOV R8, 0x1 ;  /* 0x000000010008b802 */ /* 0x000fe20000000f00 */
[----:B------:R-:W-:Y:S01]  /*20e50*/  STS [R28+0x4400], R31 ;  /* 0x0044001f1c007388 */ /* 0x000fe20000000800 */
[----:B------:R-:W-:Y:S02]  /*20e60*/  LEA.HI.SX32 R12, R137, 0x10, 0x1d ;  /* 0x00000010890c7811 */ /* 0x000fe400078feaff */
[----:B------:R-:W-:Y:S01]  /*20e70*/  MOV R17, 0x7f800000 ;  /* 0x7f80000000117802 */ /* 0x000fe20000000f00 */
[----:B------:R-:W-:Y:S01]  /*20e80*/  STS [R32+0x4000], R27 ;  /* 0x0040001b20007388 */ /* 0x000fe20000000800 */
[----:B------:R-:W-:-:S02]  /*20e90*/  MOV R16, 0x7f800000 ;  /* 0x7f80000000107802 */ /* 0x000fc40000000f00 */
[----:B------:R-:W-:Y:S01]  /*20ea0*/  MOV R18, 0x7f800000 ;  /* 0x7f80000000127802 */ /* 0x000fe20000000f00 */
        /* <DEDUP_REMOVED lines=9> */
[----:B----4-:R-:W4:Y:S03]  /*20f40*/  S2R R28, SR_CTAID.Z ;  /* 0x00000000001c7919 */ /* 0x010f260000002700 */
        /* <DEDUP_REMOVED lines=8> */
[----:B-----5:R-:W-:Y:S01]  /*20fd0*/  @P3 IMAD R0, R11, R10, RZ ;  /* 0x0000000a0b003224 */ /* 0x020fe200078e02ff */
[----:B------:R-:W-:Y:S01]  /*20fe0*/  @!P3 MOV R0, R6 ;  /* 0x000000060000b202 */ /* 0x000fe20000000f00 */
[----:B------:R-:W5:Y:S01]  /*20ff0*/  @P1 LDC R10, c[0x0][0x2e8] ;  /* 0x0000ba00ff0a1b82 */ /* 0x000f620000000800 */
[----:B------:R-:W-:Y:S01]  /*21000*/  STS [R3+0x6000], R52 ;  /* 0x0060003403007388 */ /* 0x000fe20000000800 */
[----:B------:R-:W2:Y:S03]  /*21010*/  @P1 MUFU.LG2 R6, R233 ;  /* 0x000000e900061308 */ /* 0x000ea60000000c00 */
[----:B------:R-:W-:Y:S03]  /*21020*/  STS [R3+0x6400], R61 ;  /* 0x0064003d03007388 */ /* 0x000fe60000000800 */
[----:B---3--:R-:W3:Y:S01]  /*21030*/  @P0 LDC R13, c[0x0][0x2e8] ;  /* 0x0000ba00ff0d0b82 */ /* 0x008ee20000000800 */
        /* <DEDUP_REMOVED lines=8> */
[----:B-1----:R-:W1:Y:S03]  /*210c0*/  @P5 MUFU.LG2 R5, R236 ;  /* 0x000000ec00055308 */ /* 0x002e660000000c00 */
[----:B------:R-:W-:Y:S04]  /*210d0*/  STS [R4+0x6000], R66 ;  /* 0x0060004204007388 */ /* 0x000fe80000000800 */
[----:B------:R2:W-:Y:S01]  /*210e0*/  STS [R4+0x6400], R65 ;  /* 0x0064004104007388 */ /* 0x0005e20000000800 */
[----:B------:R-:W-:Y:S06]  /*210f0*/  BAR.SYNC.DEFER_BLOCKING 0x0 ;  /* 0x0000000000007b1d */ /* 0x000fec0000010000 */
[----:B------:R-:W5:Y:S01]  /*21100*/  S2R R15, SR_TID.X ;  /* 0x00000000000f7919 */ /* 0x000f620000002100 */
[----:B----4-:R-:W-:-:S02]  /*21110*/  SEL R2, R7, RZ, !P4 ;  /* 0x000000ff07027207 */ /* 0x010fc40006000000 */
[----:B------:R-:W-:Y:S02]  /*21120*/  SHF.R.S32.HI R7, RZ, 0x3, R137 ;  /* 0x00000003ff077819 */ /* 0x000fe40000011489 */
[----:B------:R-:W-:Y:S01]  /*21130*/  ISETP.GE.AND P4, PT, R12, UR6, PT ;  /* 0x000000060c007c0c */ /* 0x000fe2000bf86270 */
[----:B------:R-:W-:Y:S01]  /*21140*/  IMAD R2, R28, R0, R2 ;  /* 0x000000001c027224 */ /* 0x000fe200078e0202 */
[----:B------:R-:W-:Y:S01]  /*21150*/  ISETP.GE.AND P5, PT, R7, UR6, PT ;  /* 0x0000000607007c0c */ /* 0x000fe2000bfa6270 */
[----:B------:R-:W-:Y:S01]  /*21160*/  IMAD R0, R8, UR4, RZ ;  /* 0x0000000408007c24 */ /* 0x000fe2000f8e02ff */
[----:B--2---:R-:W2:Y:S01]  /*21170*/  @P6 MUFU.LG2 R4, R172 ;  /* 0x000000ac00046308 */ /* 0x004ea20000000c00 */
[----:B------:R4:W3:Y:S03]  /*21180*/  LDS.128 R24, [R212+0x3800] ;  /* 0x00380000d4187984 */ /* 0x0008e60000000c00 */
[----:B------:R-:W-:-:S04]  /*21190*/  SHF.L.U32 R0, R0, 0x7, RZ ;  /* 0x0000000700007819 */ /* 0x000fc800000006ff */
[----:B------:R-:W-:Y:S01]  /*211a0*/  IADD3 R11, P2, P1, R0, R138, R2 ;  /* 0x0000008a000b7210 */ /* 0x000fe2000795e002 */
[----:B------:R-:W4:Y:S01]  /*211b0*/  @P0 MUFU.LG2 R12, R173 ;  /* 0x000000ad000c0308 */ /* 0x000f220000000c00 */
[----:B------:R-:W-:Y:S02]  /*211c0*/  SHF.R.S32.HI R3, RZ, 0x1f, R0 ;  /* 0x0000001fff037819 */ /* 0x000fe40000011400 */
[----:B------:R-:W-:Y:S02]  /*211d0*/  SHF.R.S32.HI R2, RZ, 0x1f, R2 ;  /* 0x0000001fff027819 */ /* 0x000fe40000011402 */
[----:B------:R-:W-:Y:S02]  /*211e0*/  LEA.HI.SX32 R0, R137, 0x20, 0x1d ;  /* 0x0000002089007811 */ /* 0x000fe400078feaff */
[----:B------:R-:W-:Y:S02]  /*211f0*/  IADD3.X R7, R3, R139, R2, P2, P1 ;  /* 0x0000008b03077210 */ /* 0x000fe400017e2402 */
[----:B------:R-:W-:-:S02]  /*21200*/  ISETP.NE.AND P2, PT, R175, RZ, PT ;  /* 0x000000ffaf00720c */ /* 0x000fc40003f45270 */
[----:B------:R-:W-:Y:S02]  /*21210*/  ISETP.NE.AND P1, PT, R177, RZ, PT ;  /* 0x000000ffb100720c */ /* 0x000fe40003f25270 */
[----:B------:R-:W-:Y:S02]  /*21220*/  LEA.HI.SX32 R3, R137, 0x30, 0x1d ;  /* 0x0000003089037811 */ /* 0x000fe400078feaff */
[----:B-----5:R-:W-:Y:S02]  /*21230*/  SHF.R.S32.HI R23, RZ, 0x1f, R15 ;  /* 0x0000001fff177819 */ /* 0x020fe4000001140f */
[----:B------:R-:W-:Y:S02]  /*21240*/  ISETP.GE.AND P3, PT, R0, UR6, PT ;  /* 0x0000000600007c0c */ /* 0x000fe4000bf66270 */
[----:B------:R-:W-:-:S03]  /*21250*/  LEA.HI R23, R23, R15, RZ, 0x3 ;  /* 0x0000000f17177211 */ /* 0x000fc600078f18ff */
[----:B------:R-:W-:Y:S02]  /*21260*/  @P2 FMUL.FTZ R2, R6, 0.69314718246459960938 ;  /* 0x3f31721806022820 */ /* 0x000fe40000410000 */
[----:B-1----:R-:W-:Y:S02]  /*21270*/  @P1 FMUL.FTZ R0, R5, 0.69314718246459960938 ;  /* 0x3f31721805001820 */ /* 0x002fe40000410000 */
[----:B------:R-:W-:Y:S01]  /*21280*/  @P2 FFMA.FTZ R17, R133, R10, R2 ;  /* 0x0000000a85112223 */ /* 0x000fe20000010002 */
[----:B------:R-:W-:Y:S01]  /*21290*/  ISETP.GE.AND P2, PT, R3, UR6, PT ;  /* 0x0000000603007c0c */ /* 0x000fe2000bf46270 */
[----:B--2---:R-:W-:Y:S01]  /*212a0*/  @P6 FMUL.FTZ R3, R4, 0.69314718246459960938 ;  /* 0x3f31721804036820 */ /* 0x004fe20000410000 */
[----:B------:R-:W-:Y:S01]  /*212b0*/  @P1 FFMA.FTZ R18, R132, R9, R0 ;  /* 0x0000000984121223 */ /* 0x000fe20000010000 */
[----:B------:R-:W-:Y:S02]  /*212c0*/  LEA.HI.SX32 R2, R137, 0x40, 0x1d ;  /* 0x0000004089027811 */ /* 0x000fe400078feaff */
[----:B------:R-:W-:Y:S01]  /*212d0*/  @P6 FFMA.FTZ R16, R135, R14, R3 ;  /* 0x0000000e87106223 */ /* 0x000fe20000010003 */
[----:B------:R-:W-:-:S02]  /*212e0*/  LOP3.LUT P6, RZ, R176, 0x3, RZ, 0xc0, !PT ;  /* 0x00000003b0ff7812 */ /* 0x000fc400078cc0ff */
[----:B------:R-:W-:Y:S02]  /*212f0*/  LOP3.LUT R0, R23, 0xfffffff8, RZ, 0xc0, !PT ;  /* 0xfffffff817007812 */ /* 0x000fe400078ec0ff */
[----:B------:R-:W-:Y:S01]  /*21300*/  ISETP.GE.AND P1, PT, R2, UR6, PT ;  /* 0x0000000602007c0c */ /* 0x000fe2000bf26270 */
[----:B----4-:R-:W-:Y:S01]  /*21310*/  @P0 FMUL.FTZ R2, R12, 0.69314718246459960938 ;  /* 0x3f3172180c020820 */ /* 0x010fe20000410000 */
[----:B------:R-:W-:Y:S02]  /*21320*/  IADD3 R0, -R0, R15, RZ ;  /* 0x0000000f00007210 */ /* 0x000fe40007ffe1ff */
[----:B------:R-:W-:Y:S01]  /*21330*/  MOV R15, 0x7f800000 ;  /* 0x7f800000000f7802 */ /* 0x000fe20000000f00 */
[----:B---3--:R-:W-:Y:S01]  /*21340*/  @P0 FFMA.FTZ R15, R134, R13, R2 ;  /* 0x0000000d860f0223 */ /* 0x008fe20000010002 */
[----:B------:R-:W-:-:S03]  /*21350*/  SHF.L.U32 R21, R0, 0x3, RZ ;  /* 0x0000000300157819 */ /* 0x000fc600000006ff */
[----:B------:R-:W-:Y:S05]  /*21360*/  @P6 BRA `(.L_x_1392) ;  /* 0x0000000000e06947 */ /* 0x000fea0003800000 */
[----:B------:R-:W1:Y:S01]  /*21370*/  S2R R4, SR_TID.X ;  /* 0x0000000000047919 */ /* 0x000e620000002100 */
[----:B------:R-:W-:Y:S02]  /*21380*/  P2R R22, PR, RZ, 0x4 ;  /* 0x00000004ff167803 */ /* 0x000fe40000000000 */
[----:B------:R-:W-:Y:S02]  /*21390*/  P2R R20, PR, RZ, 0x2 ;  /* 0x00000002ff147803 */ /* 0x000fe40000000000 */
[----:B------:R-:W-:Y:S02]  /*213a0*/  P2R R19, PR, RZ, 0x8 ;  /* 0x00000008ff137803 */ /* 0x000fe40000000000 */
[----:B-1----:R-:W-:-:S04]  /*213b0*/  SHF.R.S32.HI R2, RZ, 0x1f, R4 ;  /* 0x0000001fff027819 */ /* 0x002fc80000011404 */
[----:B------:R-:W-:-:S04]  /*213c0*/  LEA.HI R2, R2, R4, RZ, 0x5 ;  /* 0x0000000402027211 */ /* 0x000fc800078f28ff */
[----:B------:R-:W-:Y:S02]  /*213d0*/  LOP3.LUT R0, R2, 0xffffffe0, RZ, 0xc0, !PT ;  /* 0xffffffe002007812 */ /* 0x000fe400078ec0ff */
[--C-:B------:R-:W-:Y:S02]  /*213e0*/  SHF.R.S32.HI R3, RZ, 0x5, R2.reuse ;  /* 0x00000005ff037819 */ /* 0x100fe40000011402 */
[----:B------:R-:W-:Y:S01]  /*213f0*/  SHF.R.S32.HI R2, RZ, 0x1f, R2 ;  /* 0x0000001fff027819 */ /* 0x000fe20000011402 */
[----:B------:R-:W-:-:S03]  /*21400*/  IMAD.IADD R0, R4, 0x1, -R0 ;  /* 0x0000000104007824 */ /* 0x000fc600078e0a00 */
[----:B------:R-:W-:Y:S02]  /*21410*/  LEA.HI R2, R2, R3, RZ, 0x2 ;  /* 0x0000000302027211 */ /* 0x000fe400078f10ff */
        /* <DEDUP_REMOVED lines=14> */
[C---:B------:R-:W-:Y:S02]  /*21500*/  @!P2 IADD3 R4, P0, R3.reuse, R11, RZ ;  /* 0x0000000b0304a210 */ /* 0x040fe40007f1e0ff */
[----:B------:R-:W-:Y:S02]  /*21510*/  ISETP.GE.AND P6, PT, R0, UR12, PT ;  /* 0x0000000c00007c0c */ /* 0x000fe4000bfc6270 */
[----:B------:R-:W-:Y:S02]  /*21520*/  @!P2 LEA.HI.X.SX32 R6, R3, R7, 0x1, P0 ;  /* 0x000000070306a211 */ /* 0x000fe400000f0eff */
[----:B------:R-:W-:-:S04]  /*21530*/  @!P1 IADD3 R5, P0, R2, R11, RZ ;  /* 0x0000000b02059210 */ /* 0x000fc80007f1e0ff */
[----:B------:R-:W-:Y:S01]  /*21540*/  @!P1 LEA.HI.X.SX32 R13, R2, R7, 0x1, P0 ;  /* 0x00000007020d9211 */ /* 0x000fe200000f0eff */
[----:B------:R-:W-:-:S04]  /*21550*/  @!P3 IMAD R2, R10, R8, RZ ;  /* 0x000000080a02b224 */ /* 0x000fc800078e02ff */
[----:B------:R-:W-:Y:S01]  /*21560*/  @!P6 IMAD R0, R0, R8, RZ ;  /* 0x000000080000e224 */ /* 0x000fe200078e02ff */
[----:B------:R-:W-:-:S04]  /*21570*/  @!P3 IADD3 R12, P0, R2, R11, RZ ;  /* 0x0000000b020cb210 */ /* 0x000fc80007f1e0ff */
[----:B------:R-:W-:Y:S02]  /*21580*/  @!P3 LEA.HI.X.SX32 R14, R2, R7, 0x1, P0 ;  /* 0x00000007020eb211 */ /* 0x000fe400000f0eff */
[----:B------:R-:W1:Y:S01]  /*21590*/  @!P2 LDC.64 R2, c[0x0][0x2b0] ;  /* 0x0000ac00ff02ab82 */ /* 0x000e620000000a00 */
        /* <DEDUP_REMOVED lines=21> */
.L_x_1392:
[----:B------:R-:W-:Y:S05]  /*216f0*/  BSYNC B0 ;  /* 0x0000000000007941 */ /* 0x000fea0003800000 */
.L_x_1391:
[----:B------:R1:W5:Y:S01]  /*21700*/  LDL R29, [R1+0xb8] ;  /* 0x0000b800011d7983 */ /* 0x0003620000100800 */
[----:B--2---:R-:W-:Y:S01]  /*21710*/  SHF.R.S32.HI R6, RZ, 0x1f, R28 ;  /* 0x0000001fff067819 */ /* 0x004fe2000001141c */
[----:B------:R-:W-:Y:S01]  /*21720*/  ULDC.64 UR4, c[0x0][0x2a0] ;  /* 0x0000a80000047ab9 */ /* 0x000fe20000000a00 */
[----:B------:R-:W-:Y:S01]  /*21730*/  SHF.R.S32.HI R0, RZ, 0x1f, R21 ;  /* 0x0000001fff007819 */ /* 0x000fe20000011415 */
[----:B------:R1:W2:Y:S01]  /*21740*/  LDS.128 R16, [R212] ;  /* 0x00000000d4107984 */ /* 0x0002a20000000c00 */
[----:B------:R-:W-:Y:S01]  /*21750*/  IADD3 R4, P0, R21, UR8, RZ ;  /* 0x0000000815047c10 */ /* 0x000fe2000ff1e0ff */
[----:B------:R-:W-:Y:S01]  /*21760*/  BSSY B0, `(.L_x_1393) ;  /* 0x000001d000007945 */ /* 0x000fe20003800000 */
[----:B------:R-:W-:Y:S01]  /*21770*/  LEA.HI.SX32 R3, R137, 0x50, 0x1d ;  /* 0x0000005089037811 */ /* 0x000fe200078feaff */
[----:B------:R1:W3:Y:S01]  /*21780*/  LDS.128 R12, [R212+0x4000] ;  /* 0x00400000d40c7984 */ /* 0x0002e20000000c00 */
[----:B------:R-:W-:Y:S02]  /*21790*/  SHF.R.S32.HI R2, RZ, 0x3, R23 ;  /* 0x00000003ff027819 */ /* 0x000fe40000011417 */
[----:B------:R-:W-:Y:S01]  /*217a0*/  IADD3.X R5, R0, UR7, RZ, P0, !PT ;  /* 0x0000000700057c10 */ /* 0x000fe200087fe4ff */
[----:B------:R-:W-:Y:S01]  /*217b0*/  IMAD R0, R6, UR4, RZ ;  /* 0x0000000406007c24 */ /* 0x000fe2000f8e02ff */
[----:B------:R-:W-:Y:S01]  /*217c0*/  ISETP.GE.AND P0, PT, R3, UR6, PT ;  /* 0x0000000603007c0c */ /* 0x000fe2000bf06270 */
[----:B------:R-:W-:Y:S01]  /*217d0*/  IMAD.U32 R6, RZ, RZ, UR21 ;  /* 0x00000015ff067e24 */ /* 0x000fe2000f8e00ff */
[----:B------:R-:W-:Y:S01]  /*217e0*/  SHF.R.S32.HI R3, RZ, 0x1f, R2 ;  /* 0x0000001fff037819 */ /* 0x000fe20000011402 */
[C---:B------:R-:W-:Y:S01]  /*217f0*/  IMAD R0, R28.reuse, UR5, R0 ;  /* 0x000000051c007c24 */ /* 0x040fe2000f8e0200 */
[----:B------:R-:W-:Y:S01]  /*21800*/  LEA.HI.SX32 R20, R137, 0x60, 0x1d ;  /* 0x0000006089147811 */ /* 0x000fe200078feaff */
[----:B------:R-:W-:-:S04]  /*21810*/  IMAD.WIDE.U32 R10, R28, UR4, R4 ;  /* 0x000000041c0a7c25 */ /* 0x000fc8000f8e0004 */
[----:B------:R-:W-:-:S04]  /*21820*/  IMAD.WIDE R6, R6, 0x80, R2 ;  /* 0x0000008006067825 */ /* 0x000fc800078e0202 */
[----:B------:R-:W-:Y:S01]  /*21830*/  IMAD.IADD R9, R11, 0x1, R0 ;  /* 0x000000010b097824 */ /* 0x000fe200078e0200 */
        /* <DEDUP_REMOVED lines=14> */
[----:B---3--:R4:W-:Y:S02]  /*21920*/  @!P5 STG.E.128 desc[UR24][R2.64+0x80], R12 ;  /* 0x0000800c0200d986 */ /* 0x0089e4000c101d18 */
.L_x_1394:
[----:B------:R-:W-:Y:S05]  /*21930*/  BSYNC B0 ;  /* 0x0000000000007941 */ /* 0x000fea0003800000 */
.L_x_1393:
[----:B--2-4-:R2:W4:Y:S01]  /*21940*/  LDS.128 R16, [R212+0x800] ;  /* 0x00080000d4107984 */ /* 0x0145220000000c00 */
[----:B------:R-:W-:Y:S01]  /*21950*/  BSSY B0, `(.L_x_1395) ;  /* 0x0000016000007945 */ /* 0x000fe20003800000 */
[----:B------:R-:W-:Y:S02]  /*21960*/  ISETP.GE.AND P5, PT, R20, UR6, PT ;  /* 0x0000000614007c0c */ /* 0x000fe4000bfa6270 */
[----:B---3--:R2:W3:Y:S01]  /*21970*/  LDS.128 R12, [R212+0x4800] ;  /* 0x00480000d40c7984 */ /* 0x0084e20000000c00 */
[----:B------:R-:W-:Y:S01]  /*21980*/  LEA.HI.SX32 R20, R137, 0x70, 0x1d ;  /* 0x0000007089147811 */ /* 0x000fe200078feaff */
        /* <DEDUP_REMOVED lines=16> */
[----:B----4-:R4:W-:Y:S04]  /*21a90*/  @!P6 STG.E.128 desc[UR24][R2.64], R16 ;  /* 0x000000100200e986 */ /* 0x0109e8000c101d18 */
[----:B---3--:R4:W-:Y:S02]  /*21aa0*/  @!P4 STG.E.128 desc[UR24][R2.64+0x80], R12 ;  /* 0x0000800c0200c986 */ /* 0x0089e4000c101d18 */
.L_x_1396:
[----:B------:R-:W-:Y:S05]  /*21ab0*/  BSYNC B0 ;  /* 0x0000000000007941 */ /* 0x000fea0003800000 */
.L_x_1395:
[----:B----4-:R4:W1:Y:S01]  /*21ac0*/  LDS.128 R16, [R212+0x1000] ;  /* 0x00100000d4107984 */ /* 0x0108620000000c00 */
        /* <DEDUP_REMOVED lines=20> */
[----:B---3--:R1:W-:Y:S02]  /*21c10*/  @!P3 STG.E.128 desc[UR24][R2.64+0x80], R12 ;  /* 0x0000800c0200b986 */ /* 0x0083e4000c101d18 */
.L_x_1398:
[----:B------:R-:W-:Y:S05]  /*21c20*/  BSYNC B0 ;  /* 0x0000000000007941 */ /* 0x000fea0003800000 */
.L_x_1397:
        /* <DEDUP_REMOVED lines=21> */
.L_x_1400:
[----:B------:R-:W-:Y:S05]  /*21d80*/  BSYNC B0 ;  /* 0x0000000000007941 */ /* 0x000fea0003800000 */
.L_x_1399:
        /* <DEDUP_REMOVED lines=21> */
.L_x_1402:
[----:B------:R-:W-:Y:S05]  /*21ee0*/  BSYNC B0 ;  /* 0x0000000000007941 */ /* 0x000fea0003800000 */
.L_x_1401:
        /* <DEDUP_REMOVED lines=21> */
.L_x_1404:
[----:B------:R-:W-:Y:S05]  /*22040*/  BSYNC B0 ;  /* 0x0000000000007941 */ /* 0x000fea0003800000 */
.L_x_1403:
        /* <DEDUP_REMOVED lines=21> */
.L_x_1406:
[----:B------:R-:W-:Y:S05]  /*221a0*/  BSYNC B0 ;  /* 0x0000000000007941 */ /* 0x000fea0003800000 */
.L_x_1405:
[----:B-1234-:R-:W1:Y:S01]  /*221b0*/  LDS.128 R212, [R212+0x7800] ;  /* 0x00780000d4d47984 */ /* 0x01ee620000000c00 */
        /* <DEDUP_REMOVED lines=20> */
.L_x_1341:
[----:B------:R-:W-:Y:S01]  /*22300*/  UISETP.NE.AND UP2, UPT, UR20, -0x1, UPT ;  /* 0xffffffff1400788c */ /* 0x000fe2000bf45270 */
[----:B------:R-:W-:Y:S01]  /*22310*/  LEA.HI R8, R13, R104, RZ, 0x3 ;  /* 0x000000680d087211 */ /* 0x000fe200078f18ff */
[----:B------:R-:W-:Y:S01]  /*22320*/  ULDC.U8 UR8, c[0x0][0x3d8] ;  /* 0x0000f60000087ab9 */ /* 0x000fe20000000000 */
[----:B------:R-:W-:Y:S01]  /*22330*/  ULDC.U8 UR9, c[0x0][0x3d9] ;  /* 0x0000f64000097ab9 */ /* 0x000fe20000000000 */
[----:B------:R-:W-:Y:S01]  /*22340*/  UISETP.NE.AND UP3, UPT, UR8, URZ, UPT ;  /* 0x0000003f0800728c */ /* 0x000fe2000bf65270 */
[----:B------:R-:W-:Y:S01]  /*22350*/  LOP3.LUT R0, R8, 0xfffffff8, RZ, 0xc0, !PT ;  /* 0xfffffff808007812 */ /* 0x000fe200078ec0ff */
[----:B------:R-:W-:Y:S02]  /*22360*/  UISETP.NE.AND UP1, UPT, UR9, URZ, UPT ;  /* 0x0000003f0900728c */ /* 0x000fe4000bf25270 */
[----:B------:R-:W-:Y:S02]  /*22370*/  UISETP.EQ.AND UP3, UPT, UR9, URZ, UP3 ;  /* 0x0000003f0900728c */ /* 0x000fe40009f62270 */
[----:B------:R-:W-:Y:S01]  /*22380*/  IMAD.IADD R0, R104, 0x1, -R0 ;  /* 0x0000000168007824 */ /* 0x000fe200078e0a00 */
[----:B------:R-:W-:Y:S01]  /*22390*/  @UP2 ULDC.64 UR6, c[0x0][0x298] ;  /* 0x0000a60000062ab9 */ /* 0x000fe20000000a00 */
[----:B------:R-:W-:Y:S01]  /*223a0*/  UISETP.NE.OR UP0, UPT, UR20, -0x1, !UP3 ;  /* 0xffffffff1400788c */ /* 0x000fe2000df05670 */
[----:B------:R-:W-:Y:S01]  /*223b0*/  PLOP3.LUT P0, PT, PT, PT, UP1, 0x80, 0x0 ;  /* 0x000000000000781c */ /* 0x000fe20003f0f018 */
[----:B------:R-:W-:Y:S01]  /*223c0*/  @UP2 UIMAD.WIDE.U32 UR10, UR20, UR6, URZ ;  /* 0x00000006140a22a5 */ /* 0x000fe2000f8e003f */
[----:B------:R-:W-:Y:S01]  /*223d0*/  IMAD.SHL.U32 R14, R0, 0x8, RZ ;  /* 0x00000008000e7824 */ /* 0x000fe200078e00ff */
[----:B------:R-:W-:-:S02]  /*223e0*/  UIADD3 UR22, -UR19, UR22, URZ ;  /* 0x0000001613167290 */ /* 0x000fc4000fffe13f */
[----:B------:R-:W-:Y:S02]  /*223f0*/  @UP2 UIMAD UR5, UR20, UR7, UR11 ;  /* 0x00000007140522a4 */ /* 0x000fe4000f8e020b */
[----:B------:R-:W-:Y:S01]  /*22400*/  @!UP2 USHF.R.S32.HI UR11, URZ, 0x1f, UR15 ;  /* 0x0000001f3f0ba899 */ /* 0x000fe2000801140f */
[----:B------:R-:W-:Y:S01]  /*22410*/  @!UP2 ULDC.64 UR6, c[0x0][0x290] ;  /* 0x0000a4000006aab9 */ /* 0x000fe20000000a00 */
[----:B------:R-:W-:Y:S02]  /*22420*/  @!UP3 UMOV UR26, URZ ;  /* 0x0000003f001abc82 */ /* 0x000fe40008000000 */
[----:B------:R-:W-:Y:S02]  /*22430*/  @!UP2 UIMAD UR9, UR11, UR6, URZ ;  /* 0x000000060b09a2a4 */ /* 0x000fe4000f8e023f */
[----:B------:R-:W-:Y:S02]  /*22440*/  @!UP2 UIMAD.WIDE.U32 UR12, UR15, UR6, URZ ;  /* 0x000000060f0ca2a5 */ /* 0x000fe4000f8e003f */
[----:B------:R-:W-:Y:S01]  /*22450*/  @!UP2 UIMAD UR9, UR15, UR7, UR9 ;  /* 0x000000070f09a2a4 */ /* 0x000fe2000f8e0209 */
[----:B------:R-:W-:-:S02]  /*22460*/  @!UP3 UMOV UR27, URZ ;  /* 0x0000003f001bbc82 */ /* 0x000fc40008000000 */
[----:B------:R-:W-:Y:S01]  /*22470*/  @UP1 ULDC.64 UR6, c[0x0][0x2c0] ;  /* 0x0000b00000061ab9 */ /* 0x000fe20000000a00 */
[----:B------:R-:W-:Y:S01]  /*22480*/  @UP1 ULDC UR16, c[0x0][0x2c0] ;  /* 0x0000b00000101ab9 */ /* 0x000fe20000000800 */
[----:B------:R-:W-:Y:S01]  /*22490*/  @UP1 UIMAD UR11, UR7, UR6, URZ ;  /* 0x00000006070b12a4 */ /* 0x000fe2000f8e023f */
[----:B------:R-:W-:Y:S02]  /*224a0*/  @UP1 UMOV UR14, 0x1 ;  /* 0x00000001000e1882 */ /* 0x000fe40000000000 */
[----:B------:R-:W-:Y:S01]  /*224b0*/  @UP3 ULDC UR6, c[0x0][0x2c4] ;  /* 0x0000b10000063ab9 */ /* 0x000fe20000000800 */
[----:B------:R-:W-:Y:S02]  /*224c0*/  @!UP2 UIADD3 UR5, UR13, UR9, URZ ;  /* 0x000000090d05a290 */ /* 0x000fe4000fffe03f */
[----:B------:R-:W-:Y:S01]  /*224d0*/  @!UP0 UIMAD UR20, UR15, UR6, URZ ;  /* 0x000000060f1482a4 */ /* 0x000fe2000f8e023f */
[----:B------:R-:W-:-:S03]  /*224e0*/  @!UP2 UMOV UR10, UR12 ;  /* 0x0000000c000aac82 */ /* 0x000fc60008000000 */
[----:B------:R-:W-:-:S03]  /*224f0*/  @UP3 USHF.R.S32.HI UR6, URZ, 0x1f, UR20 ;  /* 0x0000001f3f063899 */ /* 0x000fc60008011414 */
[----:B------:R-:W-:-:S04]  /*22500*/  @UP3 UMOV UR26, UR20 ;  /* 0x00000014001a3c82 */ /* 0x000fc80008000000 */
[----:B------:R-:W-:Y:S01]  /*22510*/  @UP3 UMOV UR27, UR6 ;  /* 0x00000006001b3c82 */ /* 0x000fe20008000000 */
[----:B------:R-:W-:Y:S05]  /*22520*/  @P0 BRA `(.L_x_1407) ;  /* 0x0000000000180947 */ /* 0x000fea0003800000 */
[----:B------:R-:W-:Y:S01]  /*22530*/  UISETP.NE.AND UP0, UPT, UR8, URZ, UPT ;  /* 0x0000003f0800728c */ /* 0x000fe2000bf05270 */
[----:B------:R-:W-:Y:S01]  /*22540*/  ULDC UR11, c[0x0][0x2c4] ;  /* 0x0000b100000b7ab9 */ /* 0x000fe20000000800 */
[----:B------:R-:W-:Y:S01]  /*22550*/  ULDC UR14, c[0x0][0x270] ;  /* 0x00009c00000e7ab9 */ /* 0x000fe20000000800 */
[----:B------:R-:W-:-:S08]  /*22560*/  UMOV UR16, 0x1 ;  /* 0x0000000100107882 */ /* 0x000fd00000000000 */
[----:B------:R-:W-:Y:S02]  /*22570*/  @UP0 ULDC UR11, c[0x0][0x2e4] ;  /* 0x0000b900000b0ab9 */ /* 0x000fe40000000800 */
[----:B------:R-:W-:-:S12]  /*22580*/  UIMAD UR14, UR11, UR14, URZ ;  /* 0x0000000e0b0e72a4 */ /* 0x000fd8000f8e023f */
.L_x_1407:
[C---:B------:R-:W-:Y:S01]  /*22590*/  IADD3 R2, P0, R14.reuse, UR10, RZ ;  /* 0x0000000a0e027c10 */ /* 0x040fe2000ff1e0ff */
[----:B------:R-:W-:Y:S01]  /*225a0*/  USHF.R.S32.HI UR8, URZ, 0x1f, UR4 ;  /* 0x0000001f3f087899 */ /* 0x000fe20008011404 */
[----:B------:R-:W-:Y:S01]  /*225b0*/  SHF.R.S32.HI R8, RZ, 0x3, R8 ;  /* 0x00000003ff087819 */ /* 0x000fe20000011408 */
[----:B------:R-:W-:Y:S01]  /*225c0*/  ULDC.64 UR6, c[0x0][0x2a0] ;  /* 0x0000a80000067ab9 */ /* 0x000fe20000000a00 */
[----:B------:R-:W-:Y:S01]  /*225d0*/  LEA.HI.X.SX32 R3, R14, UR5, 0x1, P0 ;  /* 0x000000050e037c11 */ /* 0x000fe200080f0eff */
[----:B------:R-:W-:Y:S01]  /*225e0*/  UIMAD UR5, UR15, UR14, URZ ;  /* 0x0000000e0f0572a4 */ /* 0x000fe2000f8e023f */
[----:B------:R-:W-:Y:S01]  /*225f0*/  ISETP.GE.AND P4, PT, R8, UR22, PT ;  /* 0x0000001608007c0c */ /* 0x000fe2000bf86270 */
[----:B------:R-:W-:Y:S01]  /*22600*/  IMAD.U32 R12, RZ, RZ, UR6 ;  /* 0x00000006ff0c7e24 */ /* 0x000fe2000f8e00ff */
[----:B------:R-:W-:Y:S01]  /*22610*/  UIMAD UR8, UR8, UR6, URZ ;  /* 0x00000006080872a4 */ /* 0x000fe2000f8e023f */
[----:B------:R-:W-:Y:S01]  /*22620*/  SHF.R.S32.HI R9, RZ, 0x1f, R8 ;  /* 0x0000001fff097819 */ /* 0x000fe20000011408 */
[----:B------:R-:W-:Y:S01]  /*22630*/  USEL UR5, UR5, URZ, !UP3 ;  /* 0x0000003f05057287 */ /* 0x000fe2000d800000 */
[----:B------:R-:W-:Y:S01]  /*22640*/  IMAD.WIDE.U32 R12, R12, UR4, R2 ;  /* 0x000000040c0c7c25 */ /* 0x000fe2000f8e0002 */
[----:B------:R-:W-:Y:S01]  /*22650*/  UIMAD UR6, UR19, UR16, URZ ;  /* 0x00000010130672a4 */ /* 0x000fe2000f8e023f */
[C---:B------:R-:W-:Y:S01]  /*22660*/  IADD3 R20, R8.reuse, 0x30, RZ ;  /* 0x0000003008147810 */ /* 0x040fe20007ffe0ff */
[----:B------:R-:W-:Y:S01]  /*22670*/  UIMAD UR11, UR4, UR11, UR5 ;  /* 0x0000000b040b72a4 */ /* 0x000fe2000f8e0205 */
[C---:B------:R-:W-:Y:S01]  /*22680*/  VIADD R17, R8.reuse, 0x10 ;  /* 0x0000001008117836 */ /* 0x040fe20000000000 */
[----:B------:R-:W-:Y:S01]  /*22690*/  UIMAD UR7, UR4, UR7, UR8 ;  /* 0x00000007040772a4 */ /* 0x000fe2000f8e0208 */
[----:B------:R-:W-:Y:S01]  /*226a0*/  VIADD R18, R8, 0x20 ;  /* 0x0000002008127836 */ /* 0x000fe20000000000 */
[----:B------:R-:W-:Y:S01]  /*226b0*/  USHF.R.S32.HI UR4, URZ, 0x1f, UR6 ;  /* 0x0000001f3f047899 */ /* 0x000fe20008011406 */
[----:B------:R-:W-:Y:S01]  /*226c0*/  IMAD.U32 R6, RZ, RZ, UR21 ;  /* 0x00000015ff067e24 */ /* 0x000fe2000f8e00ff */
[----:B------:R-:W-:Y:S01]  /*226d0*/  USHF.R.S32.HI UR5, URZ, 0x1f, UR11 ;  /* 0x0000001f3f057899 */ /* 0x000fe2000801140b */
[----:B------:R-:W-:Y:S01]  /*226e0*/  BSSY B0, `(.L_x_1408) ;  /* 0x000001a000007945 */ /* 0x000fe20003800000 */
[----:B------:R-:W-:Y:S01]  /*226f0*/  UIADD3 UR6, UP1, UP0, UR6, UR26, UR11 ;  /* 0x0000001a06067290 */ /* 0x000fe2000f83e00b */
[----:B------:R-:W-:Y:S01]  /*22700*/  IADD3 R11, R13, UR7, RZ ;  /* 0x000000070d0b7c10 */ /* 0x000fe2000fffe0ff */
[----:B------:R-:W-:Y:S01]  /*22710*/  IMAD.WIDE R6, R6, 0x80, R8 ;  /* 0x0000008006067825 */ /* 0x000fe200078e0208 */
[----:B------:R-:W-:Y:S01]  /*22720*/  ISETP.NE.AND P1, PT, R0, RZ, PT ;  /* 0x000000ff0000720c */ /* 0x000fe20003f25270 */
[----:B------:R-:W-:Y:S01]  /*22730*/  UIADD3.X UR26, UR4, UR27, UR5, UP1, UP0 ;  /* 0x0000001b041a7290 */ /* 0x000fe20008fe0405 */
[----:B------:R-:W-:Y:S01]  /*22740*/  ISETP.GE.AND P0, PT, R17, UR22, PT ;  /* 0x0000001611007c0c */ /* 0x000fe2000bf06270 */
[----:B------:R-:W-:Y:S01]  /*22750*/  VIADD R22, R8, 0x40 ;  /* 0x0000004008167836 */ /* 0x000fe20000000000 */
[----:B------:R-:W-:Y:S01]  /*22760*/  ISETP.GE.AND P3, PT, R18, UR22, PT ;  /* 0x0000001612007c0c */ /* 0x000fe2000bf66270 */
[----:B------:R-:W-:Y:S01]  /*22770*/  VIADD R15, R14, 0x40 ;  /* 0x000000400e0f7836 */ /* 0x000fe20000000000 */
[----:B------:R-:W-:Y:S01]  /*22780*/  ISETP.GE.AND P2, PT, R20, UR22, PT ;  /* 0x0000001614007c0c */ /* 0x000fe2000bf46270 */
[----:B------:R-:W-:-:S12]  /*22790*/  @P4 BRA `(.L_x_1409) ;  /* 0x0000000000384947 */ /* 0x000fd80003800000 */
        /* <DEDUP_REMOVED lines=14> */
.L_x_1409:
[----:B------:R-:W-:Y:S05]  /*22880*/  BSYNC B0 ;  /* 0x0000000000007941 */ /* 0x000fea0003800000 */
.L_x_1408:
        /* <DEDUP_REMOVED lines=21> */
.L_x_1411:
[----:B------:R-:W-:Y:S05]  /*229e0*/  BSYNC B0 ;  /* 0x0000000000007941 */ /* 0x000fea0003800000 */
.L_x_1410:
        /* <DEDUP_REMOVED lines=21> */
.L_x_1413:
[----:B------:R-:W-:Y:S05]  /*22b40*/  BSYNC B0 ;  /* 0x0000000000007941 */ /* 0x000fea0003800000 */
.L_x_1412:
        /* <DEDUP_REMOVED lines=21> */
.L_x_1415:
[----:B------:R-:W-:Y:S05]  /*22ca0*/  BSYNC B0 ;  /* 0x0000000000007941 */ /* 0x000fea0003800000 */
.L_x_1414:
        /* <DEDUP_REMOVED lines=20> */
.L_x_1417:
[----:B------:R-:W-:Y:S05]  /*22df0*/  BSYNC B0 ;  /* 0x0000000000007941 */ /* 0x000fea0003800000 */
.L_x_1416:
        /* <DEDUP_REMOVED lines=20> */
.L_x_1419:
[----:B------:R-:W-:Y:S05]  /*22f40*/  BSYNC B0 ;  /* 0x0000000000007941 */ /* 0x000fea0003800000 */
.L_x_1418:
        /* <DEDUP_REMOVED lines=20> */
.L_x_1421:
[----:B------:R-:W-:Y:S05]  /*23090*/  BSYNC B0 ;  /* 0x0000000000007941 */ /* 0x000fea0003800000 */
.L_x_1420:
        /* <DEDUP_REMOVED lines=20> */
.L_x_1423:
[----:B------:R-:W-:Y:S05]  /*231e0*/  BSYNC B0 ;  /* 0x0000000000007941 */ /* 0x000fea0003800000 */
.L_x_1422:
        /* <DEDUP_REMOVED lines=10> */
.L_x_1425:
[----:B------:R-:W-:Y:S05]  /*23290*/  BSYNC B0 ;  /* 0x0000000000007941 */ /* 0x000fea0003800000 */
.L_x_1424:
        /* <DEDUP_REMOVED lines=15> */
.L_x_1427:
[----:B------:R-:W-:Y:S05]  /*23390*/  BSYNC B0 ;  /* 0x0000000000007941 */ /* 0x000fea0003800000 */
.L_x_1426:
        /* <DEDUP_REMOVED lines=10> */
.L_x_1429:
[----:B------:R-:W-:Y:S05]  /*23440*/  BSYNC B0 ;  /* 0x0000000000007941 */ /* 0x000fea0003800000 */
.L_x_1428:
        /* <DEDUP_REMOVED lines=10> */
.L_x_1431:
[----:B------:R-:W-:Y:S05]  /*234f0*/  BSYNC B0 ;  /* 0x0000000000007941 */ /* 0x000fea0003800000 */
.L_x_1430:
        /* <DEDUP_REMOVED lines=10> */
.L_x_1433:
[----:B------:R-:W-:Y:S05]  /*235a0*/  BSYNC B0 ;  /* 0x0000000000007941 */ /* 0x000fea0003800000 */
.L_x_1432:
        /* <DEDUP_REMOVED lines=10> */
.L_x_1435:
[----:B------:R-:W-:Y:S05]  /*23650*/  BSYNC B0 ;  /* 0x0000000000007941 */ /* 0x000fea0003800000 */
.L_x_1434:
        /* <DEDUP_REMOVED lines=10> */
.L_x_1437:
[----:B------:R-:W-:Y:S05]  /*23700*/  BSYNC B0 ;  /* 0x0000000000007941 */ /* 0x000fea0003800000 */
.L_x_1436:
        /* <DEDUP_REMOVED lines=10> */
.L_x_1438:
        /* <DEDUP_REMOVED lines=13> */
.L_x_1759:


//--------------------- .text._ZN5flash16flash_fwd_kernelI23Flash_fwd_kernel_traitsILi128ELi128ELi32ELi4ELb0ELb0EN7cutlass10bfloat16_tE19Flash_kernel_traitsILi128ELi128ELi32ELi4ES3_EELb0ELb1ELb0ELb0ELb0ELb0ELb1ELb0EEEvNS_16Flash_fwd_paramsE --------------------------
	.section	.text._ZN5flash16flash_fwd_kernelI23Flash_fwd_kernel_traitsILi128ELi128ELi32ELi4ELb0ELb0EN7cutlass10bfloat16_tE19Flash_kernel_traitsILi128ELi128ELi32ELi4ES3_EELb0ELb1ELb0ELb0ELb0ELb0ELb1ELb0EEEvNS_16Flash_fwd_paramsE,"ax",@progbits
	.align	128
        .global         _ZN5flash16flash_fwd_kernelI23Flash_fwd_kernel_traitsILi128ELi128ELi32ELi4ELb0ELb0EN7cutlass10bfloat16_tE19Flash_kernel_traitsILi128ELi128ELi32ELi4ES3_EELb0ELb1ELb0ELb0ELb0ELb0ELb1ELb0EEEvNS_16Flash_fwd_paramsE
        .type           _ZN5flash16flash_fwd_kernelI23Flash_fwd_kernel_traitsILi128ELi128ELi32ELi4ELb0ELb0EN7cutlass10bfloat16_tE19Flash_kernel_traitsILi128ELi128ELi32ELi4ES3_EELb0ELb1ELb0ELb0ELb0ELb0ELb1ELb0EEEvNS_16Flash_fwd_paramsE,@function
        .size           _ZN5flash16flash_fwd_kernelI23Flash_fwd_kernel_traitsILi128ELi128ELi32ELi4ELb0ELb0EN7cutlass10bfloat16_tE19Flash_kernel_traitsILi128ELi128ELi32ELi4ES3_EELb0ELb1ELb0ELb0ELb0ELb0ELb1ELb0EEEvNS_16Flash_fwd_paramsE,(.L_x_1760 - _ZN5flash16flash_fwd_kernelI23Flash_fwd_kernel_traitsILi128ELi128ELi32ELi4ELb0ELb0EN7cutlass10bfloat16_tE19Flash_kernel_traitsILi128ELi128ELi32ELi4ES3_EELb0ELb1ELb0ELb0ELb0ELb0ELb1ELb0EEEvNS_16Flash_fwd_paramsE)
        .other          _ZN5flash16flash_fwd_kernelI23Flash_fwd_kernel_traitsILi128ELi128ELi32ELi4ELb0ELb0EN7cutlass10bfloat16_tE19Flash_kernel_traitsILi128ELi128ELi32ELi4ES3_EELb0ELb1ELb0ELb0ELb0ELb0ELb1ELb0EEEvNS_16Flash_fwd_paramsE,@"STO_CUDA_ENTRY STV_DEFAULT"
_ZN5flash16flash_fwd_kernelI23Flash_fwd_kernel_traitsILi128ELi128ELi32ELi4ELb0ELb0EN7cutlass10bfloat16_tE19Flash_kernel_traitsILi128ELi128ELi32ELi4ES3_EELb0ELb1ELb0ELb0ELb0ELb0ELb1ELb0EEEvNS_16Flash_fwd_paramsE:
.text._ZN5flash16flash_fwd_kernelI23Flash_fwd_kernel_traitsILi128ELi128ELi32ELi4ELb0ELb0EN7cutlass10bfloat16_tE19Flash_kernel_traitsILi128ELi128ELi32ELi4ES3_EELb0ELb1ELb0ELb0ELb0ELb0ELb1ELb0EEEvNS_16Flash_fwd_paramsE:
        /* <DEDUP_REMOVED lines=54> */
.L_x_1439:
[----:B------:R-:W-:-:S05]  /*0360*/  ULDC UR7, c[0x0][0x2c8] ;  /* 0x0000b20000077ab9 */ /* 0x000fca0000000800 */
.L_x_1440:
        /* <DEDUP_REMOVED lines=105> */
.L_x_1442:
        /* <DEDUP_REMOVED lines=9> */
[----:B------:R-:W-:Y:S01]  /*0a90*/  LOP3.LUT R224, R9, R224, RZ, 0x3c, !PT ;  /* 0x000000e009e07212 */ /* 0x000fe200078e3cff */
[----:B------:R-:W-:Y:S01]  /*0aa0*/  USHF.R.S32.HI UR25, URZ, 0x1f, UR24 ;  /* 0x0000001f3f197899 */ /* 0x000fe20008011418 */
[----:B------:R-:W-:Y:S01]  /*0ab0*/  SHF.R.S32.HI R2, RZ, 0x1f, R3 ;  /* 0x0000001fff027819 */ /* 0x000fe20000011403 */
[----:B------:R-:W-:Y:S01]  /*0ac0*/  @UP0 UIADD3 UR13, UR29, UR13, URZ ;  /* 0x0000000d1d0d0290 */ /* 0x000fe2000fffe03f */
[----:B------:R-:W-:Y:S01]  /*0ad0*/  @!P5 VIADD R183, R183, 0x1 ;  /* 0x00000001b7b7d836 */ /* 0x000fe20000000000 */
        /* <DEDUP_REMOVED lines=18> */
.L_x_1443:
[----:B------:R-:W-:Y:S01]  /*0c00*/  IMAD R11, R17, UR8, RZ ;  /* 0x00000008110b7c24 */ /* 0x000fe2000f8e02ff */
[----:B------:R-:W-:Y:S01]  /*0c10*/  LOP3.LUT R8, R9, 0xfffffff8, RZ, 0xc0, !PT ;  /* 0xfffffff809087812 */ /* 0x000fe200078ec0ff */
[C---:B------:R-:W-:Y:S01]  /*0c20*/  IMAD.WIDE.U32 R12, R16.reuse, UR8, R184 ;  /* 0x00000008100c7c25 */ /* 0x040fe2000f8e00b8 */
[----:B------:R-:W-:Y:S01]  /*0c30*/  ULDC.64 UR4, c[0x0][0x258] ;  /* 0x0000960000047ab9 */ /* 0x000fe20000000a00 */
[----:B------:R-:W-:Y:S01]  /*0c40*/  MOV R6, 0x10 ;  /* 0x0000001000067802 */ /* 0x000fe20000000f00 */
[----:B------:R-:W-:Y:S01]  /*0c50*/  UIMAD UR25, UR25, UR4, URZ ;  /* 0x00000004191972a4 */ /* 0x000fe2000f8e023f */
[----:B------:R-:W-:Y:S01]  /*0c60*/  IMAD R2, R16, UR9, R11 ;  /* 0x0000000910027c24 */ /* 0x000fe2000f8e020b */
[----:B------:R-:W-:Y:S01]  /*0c70*/  IADD3 R226, P1, R12, UR30, RZ ;  /* 0x0000001e0ce27c10 */ /* 0x000fe2000ff3e0ff */
[----:B------:R-:W-:Y:S01]  /*0c80*/  @P6 VIADD R183, R183, 0x1 ;  /* 0x00000001b7b76836 */ /* 0x000fe20000000000 */
[C---:B------:R-:W-:Y:S01]  /*0c90*/  ISETP.GE.AND P6, PT, R16.reuse, UR14, PT ;  /* 0x0000000e10007c0c */ /* 0x040fe2000bfc6270 */
[----:B------:R-:W-:Y:S01]  /*0ca0*/  IMAD.IADD R8, R3, 0x1, -R8 ;  /* 0x0000000103087824 */ /* 0x000fe200078e0a08 */
[----:B------:R-:W-:Y:S01]  /*0cb0*/  IADD3.X R227, R13, UR27, R2, P1, !PT ;  /* 0x0000001b0de37c10 */ /* 0x000fe20008ffe402 */
[----:B------:R-:W1:Y:S01]  /*0cc0*/  S2UR UR27, SR_CgaCtaId ;  /* 0x00000000001b79c3 */ /* 0x000e620000008800 */
[----:B------:R-:W-:Y:S01]  /*0cd0*/  IMAD.WIDE.U32 R12, R16, UR6, R184 ;  /* 0x00000006100c7c25 */ /* 0x000fe2000f8e00b8 */
[----:B------:R-:W-:Y:S01]  /*0ce0*/  @!P2 IADD3 R183, -R183, RZ, RZ ;  /* 0x000000ffb7b7a210 */ /* 0x000fe20007ffe1ff */
[----:B------:R-:W-:Y:S01]  /*0cf0*/  UIMAD UR5, UR24, UR5, UR25 ;  /* 0x00000005180572a4 */ /* 0x000fe2000f8e0219 */
[----:B------:R-:W-:Y:S01]  /*0d00*/  @!P5 LOP3.LUT R183, RZ, R0, RZ, 0x33, !PT ;  /* 0x00000000ffb7d212 */ /* 0x000fe200078e33ff */
[----:B------:R-:W-:Y:S01]  /*0d10*/  IMAD R3, R17, UR6, RZ ;  /* 0x0000000611037c24 */ /* 0x000fe2000f8e02ff */
[----:B------:R-:W-:Y:S01]  /*0d20*/  IADD3 R4, P1, R184, UR26, RZ ;  /* 0x0000001ab8047c10 */ /* 0x000fe2000ff3e0ff */
[----:B------:R-:W-:Y:S01]  /*0d30*/  IMAD.SHL.U32 R5, R5, 0x8, RZ ;  /* 0x0000000805057824 */ /* 0x000fe200078e00ff */
[----:B------:R-:W-:Y:S01]  /*0d40*/  IADD3 R180, P2, R12, UR28, RZ ;  /* 0x0000001c0cb47c10 */ /* 0x000fe2000ff5e0ff */
[C---:B------:R-:W-:Y:S01]  /*0d50*/  IMAD R2, R16.reuse, UR7, R3 ;  /* 0x0000000710027c24 */ /* 0x040fe2000f8e0203 */
[----:B------:R-:W-:Y:S01]  /*0d60*/  MOV R12, UR4 ;  /* 0x00000004000c7c02 */ /* 0x000fe20008000f00 */
[----:B------:R-:W-:Y:S01]  /*0d70*/  VIADD R11, R16, 0x10 ;  /* 0x00000010100b7836 */ /* 0x000fe20000000000 */
[----:B------:R-:W-:Y:S01]  /*0d80*/  LOP3.LUT R224, R224, 0xfffffe00, R5, 0xf8, !PT ;  /* 0xfffffe00e0e07812 */ /* 0x000fe200078ef805 */
[----:B------:R-:W-:Y:S01]  /*0d90*/  UMOV UR4, 0x400 ;  /* 0x0000040000047882 */ /* 0x000fe20000000000 */
[----:B------:R-:W-:Y:S01]  /*0da0*/  IADD3.X R5, R185, UR10, RZ, P1, !PT ;  /* 0x0000000ab9057c10 */ /* 0x000fe20008ffe4ff */
[----:B------:R-:W-:Y:S01]  /*0db0*/  ULDC.64 UR10, c[0x0][0x268] ;  /* 0x00009a00000a7ab9 */ /* 0x000fe20000000a00 */
[----:B------:R-:W-:Y:S01]  /*0dc0*/  SHF.R.S32.HI R0, RZ, 0x1f, R183 ;  /* 0x0000001fff007819 */ /* 0x000fe200000114b7 */
[----:B------:R-:W-:Y:S01]  /*0dd0*/  IMAD.MOV.U32 R3, RZ, RZ, 0x20 ;  /* 0x00000020ff037424 */ /* 0x000fe200078e00ff */
[----:B------:R-:W-:Y:S01]  /*0de0*/  IADD3.X R181, R13, UR13, R2, P2, !PT ;  /* 0x0000000d0db57c10 */ /* 0x000fe200097fe402 */
[----:B------:R-:W-:Y:S01]  /*0df0*/  ULDC.64 UR12, c[0x0][0x260] ;  /* 0x00009800000c7ab9 */ /* 0x000fe20000000a00 */
[----:B------:R-:W-:Y:S01]  /*0e00*/  ISETP.GE.AND P5, PT, R11, UR14, PT ;  /* 0x0000000e0b007c0c */ /* 0x000fe2000bfa6270 */
[----:B------:R-:W-:Y:S01]  /*0e10*/  IMAD.WIDE.U32 R12, R12, UR24, R4 ;  /* 0x000000180c0c7c25 */ /* 0x000fe2000f8e0004 */
[----:B------:R-:W-:Y:S01]  /*0e20*/  BSSY B0, `(.L_x_1444) ;  /* 0x000002a000007945 */ /* 0x000fe20003800000 */
[----:B------:R-:W-:Y:S01]  /*0e30*/  IADD3 R22, R16, 0x50, RZ ;  /* 0x0000005010167810 */ /* 0x000fe20007ffe0ff */
[----:B-1----:R-:W-:Y:S01]  /*0e40*/  ULEA UR4, UR27, UR4, 0x18 ;  /* 0x000000041b047291 */ /* 0x002fe2000f8ec03f */
[----:B------:R-:W-:Y:S01]  /*0e50*/  IMAD R2, R0, UR12, RZ ;  /* 0x0000000c00027c24 */ /* 0x000fe2000f8e02ff */
[----:B------:R-:W-:Y:S01]  /*0e60*/  R2P PR, R8, 0x6 ;  /* 0x0000000608007804 */ /* 0x000fe20000000000 */
[----:B------:R-:W-:Y:S01]  /*0e70*/  IMAD R0, R0, UR10, RZ ;  /* 0x0000000a00007c24 */ /* 0x000fe2000f8e02ff */
[----:B------:R-:W-:Y:S01]  /*0e80*/  IADD3 R15, R13, UR5, RZ ;  /* 0x000000050d0f7c10 */ /* 0x000fe2000fffe0ff */
[----:B------:R-:W-:Y:S01]  /*0e90*/  IMAD.WIDE.U32 R226, R183, UR12, R226 ;  /* 0x0000000cb7e27c25 */ /* 0x000fe2000f8e00e2 */
[----:B------:R-:W-:-:S03]  /*0ea0*/  LEA R224, R224, UR4, 0x1 ;  /* 0x00000004e0e07c11 */ /* 0x000fc6000f8e08ff */
[C---:B------:R-:W-:Y:S01]  /*0eb0*/  IMAD R229, R183.reuse, UR13, R2 ;  /* 0x0000000db7e57c24 */ /* 0x040fe2000f8e0202 */
[----:B------:R-:W-:Y:S01]  /*0ec0*/  SEL R2, R6, 0xfffffff0, !P1 ;  /* 0xfffffff006027807 */ /* 0x000fe20004800000 */
[----:B------:R-:W-:-:S04]  /*0ed0*/  IMAD.WIDE.U32 R180, R183, UR10, R180 ;  /* 0x0000000ab7b47c25 */ /* 0x000fc8000f8e00b4 */
[----:B------:R-:W-:Y:S01]  /*0ee0*/  IMAD R183, R183, UR11, R0 ;  /* 0x0000000bb7b77c24 */ /* 0x000fe2000f8e0200 */
[----:B------:R-:W-:Y:S01]  /*0ef0*/  SEL R0, R3, 0xffffffe0, !P2 ;  /* 0xffffffe003007807 */ /* 0x000fe20005000000 */
[----:B------:R-:W-:Y:S01]  /*0f00*/  VIADD R225, R184, 0x40 ;  /* 0x00000040b8e17836 */ /* 0x000fe20000000000 */
        /* <DEDUP_REMOVED lines=27> */
.L_x_1445:
[----:B------:R-:W-:Y:S05]  /*10c0*/  BSYNC B0 ;  /* 0x0000000000007941 */ /* 0x000fea0003800000 */
.L_x_1444:
        /* <DEDUP_REMOVED lines=33> */
.L_x_1447:
[----:B------:R-:W-:Y:S05]  /*12e0*/  BSYNC B0 ;  /* 0x0000000000007941 */ /* 0x000fea0003800000 */
.L_x_1446:
        /* <DEDUP_REMOVED lines=34> */
.L_x_1449:
[----:B------:R-:W-:Y:S05]  /*1510*/  BSYNC B0 ;  /* 0x0000000000007941 */ /* 0x000fea0003800000 */
.L_x_1448:
        /* <DEDUP_REMOVED lines=33> */
.L_x_1451:
[----:B------:R-:W-:Y:S05]  /*1730*/  BSYNC B0 ;  /* 0x0000000000007941 */ /* 0x000fea0003800000 */
.L_x_1450:
        /* <DEDUP_REMOVED lines=32> */
.L_x_1453:
[----:B------:R-:W-:Y:S05]  /*1940*/  BSYNC B0 ;  /* 0x0000000000007941 */ /* 0x000fea0003800000 */
.L_x_1452:
[----:B------:R-:W-:Y:S01]  /*1950*/  ISETP.GE.AND P0, PT, R11, UR5, PT ;  /* 0x000000050b007c0c */ /* 0x000fe2000bf06270 */
[----:B------:R-:W-:Y:S01]  /*1960*/  BSSY B0, `(.L_x_1454) ;  /* 0x0000021000007945 */ /* 0x000fe20003800000 */
[----:B------:R-:W-:-:S04]  /*1970*/  LEA.HI R11, R21, R116, RZ, 0x5 ;  /* 0x00000074150b7211 */ /* 0x000fc800078f28ff */
[----:B------:R-:W-:Y:S01]  /*1980*/  LOP3.LUT R21, R11, 0xffffffe0, RZ, 0xc0, !PT ;  /* 0xffffffe00b157812 */ /* 0x000fe200078ec0ff */
        /* <DEDUP_REMOVED lines=30> */
.L_x_1455:
[----:B------:R-:W-:Y:S05]  /*1b70*/  BSYNC B0 ;  /* 0x0000000000007941 */ /* 0x000fea0003800000 */
.L_x_1454:
        /* <DEDUP_REMOVED lines=31> */
.L_x_1457:
[----:B------:R-:W-:Y:S05]  /*1d70*/  BSYNC B0 ;  /* 0x0000000000007941 */ /* 0x000fea0003800000 */
.L_x_1456:
        /* <DEDUP_REMOVED lines=31> */
.L_x_1459:
[----:B------:R-:W-:Y:S05]  /*1f70*/  BSYNC B0 ;  /* 0x0000000000007941 */ /* 0x000fea0003800000 */
.L_x_1458:
[----:B------:R-:W-:Y:S01]  /*1f80*/  USHF.L.U32 UR26, UR8, 0x5, URZ ;  /* 0x00000005081a7899 */ /* 0x000fe2000800063f */
[----:B------:R-:W-:Y:S01]  /*1f90*/  ISETP.GE.AND P1, PT, R16, UR5, PT ;  /* 0x0000000510007c0c */ /* 0x000fe2000bf26270 */
[----:B------:R-:W-:Y:S01]  /*1fa0*/  USHF.L.U64.HI UR25, UR8, 0x5, UR9 ;  /* 0x0000000508197899 */ /* 0x000fe20008010209 */
[----:B------:R-:W-:Y:S01]  /*1fb0*/  IMAD.SHL.U32 R218, R7, 0x40, RZ ;  /* 0x0000004007da7824 */ /* 0x000fe200078e00ff */
[----:B------:R-:W-:Y:S01]  /*1fc0*/  USHF.R.S32.HI UR27, URZ, 0x1f, UR12 ;  /* 0x0000001f3f1b7899 */ /* 0x000fe2000801140c */
[----:B------:R-:W-:Y:S01]  /*1fd0*/  SHF.R.S32.HI R13, RZ, 0x4, R10 ;  /* 0x00000004ff0d7819 */ /* 0x000fe2000001140a */
[----:B------:R-:W-:Y:S01]  /*1fe0*/  UIMAD UR10, UR25, UR12, URZ ;  /* 0x0000000c190a72a4 */ /* 0x000fe2000f8e023f */
[----:B------:R-:W-:Y:S01]  /*1ff0*/  IMAD.IADD R229, R227, 0x1, R229 ;  /* 0x00000001e3e57824 */ /* 0x000fe200078e02e5 */
[----:B------:R-:W-:Y:S01]  /*2000*/  LOP3.LUT R218, R218, 0x1c0, RZ, 0xc0, !PT ;  /* 0x000001c0dada7812 */ /* 0x000fe200078ec0ff */
[----:B------:R-:W-:Y:S01]  /*2010*/  IMAD.U32 R113, RZ, RZ, UR26 ;  /* 0x0000001aff717e24 */ /* 0x000fe2000f8e00ff */
[----:B-1234-:R-:W-:Y:S01]  /*2020*/  LEA.HI R4, R10, R13, RZ, 0x1 ;  /* 0x0000000d0a047211 */ /* 0x01efe200078f08ff */
[----:B------:R-:W-:Y:S01]  /*2030*/  IMAD.MOV.U32 R228, RZ, RZ, R226 ;  /* 0x000000ffffe47224 */ /* 0x000fe200078e00e2 */
[----:B------:R-:W-:Y:S01]  /*2040*/  UIMAD UR10, UR27, UR26, UR10 ;  /* 0x0000001a1b0a72a4 */ /* 0x000fe2000f8e020a */
[C---:B------:R-:W-:Y:S01]  /*2050*/  IMAD.SHL.U32 R5, R16.reuse, 0x8, RZ ;  /* 0x0000000810057824 */ /* 0x040fe200078e00ff */
[----:B------:R-:W-:Y:S01]  /*2060*/  ISETP.GE.AND P5, PT, R16, UR5, PT ;  /* 0x0000000510007c0c */ /* 0x000fe2000bfa6270 */
[----:B------:R-:W-:Y:S01]  /*2070*/  IMAD.IADD R21, R116, 0x1, -R21 ;  /* 0x0000000174157824 */ /* 0x000fe200078e0a15 */
[----:B------:R-:W-:Y:S01]  /*2080*/  LOP3.LUT R4, R4, 0xfffffffe, RZ, 0xc0, !PT ;  /* 0xfffffffe04047812 */ /* 0x000fe200078ec0ff */
[----:B------:R-:W-:Y:S01]  /*2090*/  IMAD.WIDE.U32 R16, R113, UR12, R228 ;  /* 0x0000000c71107c25 */ /* 0x000fe2000f8e00e4 */
[----:B------:R-:W-:Y:S01]  /*20a0*/  LOP3.LUT R5, R218, 0x8, R5, 0xf8, !PT ;  /* 0x00000008da057812 */ /* 0x000fe200078ef805 */
[----:B------:R-:W-:Y:S01]  /*20b0*/  BSSY B0, `(.L_x_1460) ;  /* 0x000001c000007945 */ /* 0x000fe20003800000 */
[----:B------:R-:W-:Y:S01]  /*20c0*/  SHF.R.S32.HI R12, RZ, 0x1f, R21 ;  /* 0x0000001fff0c7819 */ /* 0x000fe20000011415 */
[----:B------:R-:W-:Y:S01]  /*20d0*/  VIADD R10, R17, UR10 ;  /* 0x0000000a110a7c36 */ /* 0x000fe20008000000 */
[----:B------:R-:W-:Y:S01]  /*20e0*/  SHF.R.U32.HI R218, RZ, 0x3, R218 ;  /* 0x00000003ffda7819 */ /* 0x000fe200000116da */
[----:B------:R-:W-:Y:S01]  /*20f0*/  IMAD.IADD R13, R13, 0x1, -R4 ;  /* 0x000000010d0d7824 */ /* 0x000fe200078e0a04 */
[----:B------:R-:W-:-:S02]  /*2100*/  LEA.HI R12, R12, R21, RZ, 0x2 ;  /* 0x000000150c0c7211 */ /* 0x000fc400078f10ff */
[----:B------:R-:W-:Y:S01]  /*2110*/  LOP3.LUT R218, R5, R218, RZ, 0x3c, !PT ;  /* 0x000000da05da7212 */ /* 0x000fe200078e3cff */
        /* <DEDUP_REMOVED lines=21> */
.L_x_1461:
[----:B------:R-:W-:Y:S05]  /*2270*/  BSYNC B0 ;  /* 0x0000000000007941 */ /* 0x000fea0003800000 */
.L_x_1460:
        /* <DEDUP_REMOVED lines=27> */
.L_x_1463:
[----:B------:R-:W-:Y:S05]  /*2430*/  BSYNC B0 ;  /* 0x0000000000007941 */ /* 0x000fea0003800000 */
.L_x_1462:
[----:B------:R-:W0:Y:S01]  /*2440*/  LDGDEPBAR ;  /* 0x00000000000079af */ /* 0x000e220000000000 */
[----:B------:R-:W-:Y:S01]  /*2450*/  IMAD.SHL.U32 R112, R8, 0x40, RZ ;  /* 0x0000004008707824 */ /* 0x000fe200078e00ff */
[----:B-1234-:R-:W-:Y:S01]  /*2460*/  LEA R4, R14, UR19, 0x4 ;  /* 0x000000130e047c11 */ /* 0x01efe2000f8e20ff */
[----:B------:R-:W-:Y:S01]  /*2470*/  IMAD.SHL.U32 R11, R13, 0x8, RZ ;  /* 0x000000080d0b7824 */ /* 0x000fe200078e00ff */
[----:B------:R-:W-:Y:S01]  /*2480*/  SHF.R.S32.HI R5, RZ, 0x2, R12 ;  /* 0x00000002ff057819 */ /* 0x000fe2000001140c */
[----:B------:R-:W-:Y:S01]  /*2490*/  USHF.L.U64.HI UR19, UR6, 0x5, UR7 ;  /* 0x0000000506137899 */ /* 0x000fe20008010207 */
[----:B------:R-:W-:Y:S01]  /*24a0*/  LOP3.LUT R112, R112, 0x1c0, RZ, 0xc0, !PT ;  /* 0x000001c070707812 */ /* 0x000fe200078ec0ff */
[----:B------:R-:W-:Y:S01]  /*24b0*/  IMAD.SHL.U32 R115, R9, 0x40, RZ ;  /* 0x0000004009737824 */ /* 0x000fe200078e00ff */
[----:B------:R-:W-:Y:S01]  /*24c0*/  IADD3 R4, R4, 0x1, R5 ;  /* 0x0000000104047810 */ /* 0x000fe20007ffe005 */
[----:B------:R-:W-:Y:S01]  /*24d0*/  IMAD.U32 R5, RZ, RZ, UR23 ;  /* 0x00000017ff057e24 */ /* 0x000fe2000f8e00ff */
[----:B------:R-:W-:Y:S01]  /*24e0*/  LOP3.LUT R9, R112, 0x8, R11, 0xf8, !PT ;  /* 0x0000000870097812 */ /* 0x000fe200078ef80b */
[----:B------:R-:W-:Y:S01]  /*24f0*/  USHF.L.U32 UR23, UR6, 0x5, URZ ;  /* 0x0000000506177899 */ /* 0x000fe2000800063f */
[----:B------:R-:W-:Y:S01]  /*2500*/  MOV R11, UR12 ;  /* 0x0000000c000b7c02 */ /* 0x000fe20008000f00 */
[----:B------:R-:W-:Y:S01]  /*2510*/  UIMAD UR10, UR19, UR12, URZ ;  /* 0x0000000c130a72a4 */ /* 0x000fe2000f8e023f */
[----:B------:R-:W-:Y:S01]  /*2520*/  MOV R182, R180 ;  /* 0x000000b400b67202 */ /* 0x000fe20000000f00 */
[----:B------:R-:W-:Y:S01]  /*2530*/  IMAD.IADD R183, R181, 0x1, R183 ;  /* 0x00000001b5b77824 */ /* 0x000fe200078e02b7 */
[----:B------:R-:W-:Y:S01]  /*2540*/  SHF.R.U32.HI R112, RZ, 0x3, R112 ;  /* 0x00000003ff707819 */ /* 0x000fe20000011670 */
[----:B------:R-:W-:Y:S01]  /*2550*/  UIMAD UR10, UR27, UR23, UR10 ;  /* 0x000000171b0a72a4 */ /* 0x000fe2000f8e020a */
[----:B------:R-:W-:Y:S01]  /*2560*/  LOP3.LUT R115, R115, 0xfffffe00, RZ, 0xc0, !PT ;  /* 0xfffffe0073737812 */ /* 0x000fe200078ec0ff */
[----:B------:R-:W-:Y:S01]  /*2570*/  IMAD.WIDE.U32 R10, R11, UR23, R182 ;  /* 0x000000170b0a7c25 */ /* 0x000fe2000f8e00b6 */
[----:B------:R-:W-:Y:S01]  /*2580*/  IADD3 R4, R4, UR22, -R5 ;  /* 0x0000001604047c10 */ /* 0x000fe2000fffe805 */
[----:B------:R-:W-:Y:S01]  /*2590*/  BSSY B0, `(.L_x_1464) ;  /* 0x0000020000007945 */ /* 0x000fe20003800000 */
[----:B------:R-:W-:Y:S01]  /*25a0*/  LOP3.LUT R112, R9, R112, RZ, 0x3c, !PT ;  /* 0x0000007009707212 */ /* 0x000fe200078e3cff */
[----:B------:R-:W-:Y:S01]  /*25b0*/  IMAD R219, R14, 0x400, R115 ;  /* 0x000004000edb7824 */ /* 0x000fe200078e0273 */
[----:B------:R-:W-:-:S04]  /*25c0*/  DEPBAR.LE SB0, 0x0 ;  /* 0x000080000000791a */ /* 0x000fc80000000000 */
[----:B------:R-:W-:Y:S01]  /*25d0*/  BAR.SYNC.DEFER_BLOCKING 0x0 ;  /* 0x0000000000007b1d */ /* 0x000fe20000010000 */
[----:B------:R-:W-:Y:S01]  /*25e0*/  VIADD R8, R11, UR10 ;  /* 0x0000000a0b087c36 */ /* 0x000fe20008000000 */
[----:B------:R-:W-:Y:S01]  /*25f0*/  LEA R218, R13, R218, 0x9 ;  /* 0x000000da0dda7211 */ /* 0x000fe200078e48ff */
[----:B------:R-:W-:Y:S02]  /*2600*/  VIADD R114, R4, UR18 ;  /* 0x0000001204727c36 */ /* 0x000fe40008000000 */
        /* <DEDUP_REMOVED lines=24> */
.L_x_1465:
[----:B------:R-:W-:Y:S05]  /*2790*/  BSYNC B0 ;  /* 0x0000000000007941 */ /* 0x000fea0003800000 */
.L_x_1464:
[----:B------:R4:W-:Y:S01]  /*27a0*/  @P0 STS.128 [R224+0xa800], RZ ;  /* 0x00a800ffe0000388 */ /* 0x0009e20000000c00 */
[----:B------:R-:W-:Y:S01]  /*27b0*/  R2P PR, R7, 0x6 ;  /* 0x0000000607007804 */ /* 0x000fe20000000000 */
[----:B------:R-:W-:Y:S01]  /*27c0*/  USHF.L.U64.HI UR18, UR6, 0x4, UR7 ;  /* 0x0000000406127899 */ /* 0x000fe20008010207 */
[----:B------:R-:W-:Y:S01]  /*27d0*/  BSSY B0, `(.L_x_1466) ;  /* 0x000001e000007945 */ /* 0x000fe20003800000 */
[----:B------:R4:W-:Y:S01]  /*27e0*/  @P0 STS.128 [R224+0xb800], RZ ;  /* 0x00b800ffe0000388 */ /* 0x0009e20000000c00 */
[----:B------:R-:W-:Y:S01]  /*27f0*/  USHF.L.U32 UR27, UR6, 0x4, URZ ;  /* 0x00000004061b7899 */ /* 0x000fe2000800063f */
[----:B------:R-:W-:Y:S02]  /*2800*/  LEA R219, R219, UR4, 0x1 ;  /* 0x00000004dbdb7c11 */ /* 0x000fe4000f8e08ff */
[----:B------:R-:W-:Y:S02]  /*2810*/  LEA R218, R218, UR4, 0x1 ;  /* 0x00000004dada7c11 */ /* 0x000fe4000f8e08ff */
[----:B------:R-:W-:-:S02]  /*2820*/  SEL R3, R3, 0xffffffe0, !P2 ;  /* 0xffffffe003037807 */ /* 0x000fc40005000000 */
[----:B--23--:R-:W-:Y:S01]  /*2830*/  SEL R5, R6, 0xfffffff0, !P1 ;  /* 0xfffffff006057807 */ /* 0x00cfe20004800000 */
[----:B------:R-:W-:Y:S06]  /*2840*/  @P0 BRA `(.L_x_1467) ;  /* 0x0000000000580947 */ /* 0x000fec0003800000 */
[----:B------:R-:W-:Y:S01]  /*2850*/  ULDC UR5, c[0x0][0x2d0] ;  /* 0x0000b40000057ab9 */ /* 0x000fe20000000800 */
[----:B------:R-:W-:Y:S02]  /*2860*/  IADD3 R10, P2, R10, UR27, RZ ;  /* 0x0000001b0a0a7c10 */ /* 0x000fe4000ff5e0ff */
[----:B------:R-:W-:Y:S02]  /*2870*/  ISETP.GE.AND P1, PT, R184, UR5, PT ;  /* 0x00000005b8007c0c */ /* 0x000fe4000bf26270 */
[----:B------:R-:W-:Y:S02]  /*2880*/  ISETP.GE.AND P0, PT, R225, UR5, PT ;  /* 0x00000005e1007c0c */ /* 0x000fe4000bf06270 */
[----:B------:R-:W-:-:S09]  /*2890*/  IADD3.X R9, R8, UR18, RZ, P2, !PT ;  /* 0x0000001208097c10 */ /* 0x000fd200097fe4ff */
        /* <DEDUP_REMOVED lines=17> */
.L_x_1467:
[----:B------:R-:W-:Y:S05]  /*29b0*/  BSYNC B0 ;  /* 0x0000000000007941 */ /* 0x000fea0003800000 */
.L_x_1466:
[----:B------:R-:W-:Y:S01]  /*29c0*/  LDSM.16.M88.4 R36, [R219] ;  /* 0x00000000db24783b */ /* 0x000fe20000000200 */
[----:B------:R-:W-:Y:S01]  /*29d0*/  VIADD R4, R218, 0x8000 ;  /* 0x00008000da047836 */ /* 0x000fe20000000000 */
[----:B------:R-:W-:Y:S01]  /*29e0*/  ULDC UR28, c[0x0][0x39c] ;  /* 0x0000e700001c7ab9 */ /* 0x000fe20000000800 */
[C---:B------:R-:W-:Y:S01]  /*29f0*/  IMAD R117, R5.reuse, 0x2, R218 ;  /* 0x0000000205757824 */ /* 0x040fe200078e02da */
[----:B------:R-:W5:Y:S01]  /*2a00*/  LDSM.16.M88.4 R56, [R218+0x8000] ;  /* 0x00800000da38783b */ /* 0x000f620000000200 */
[----:B------:R-:W-:Y:S01]  /*2a10*/  IMAD R216, R5, 0x2, R4 ;  /* 0x0000000205d87824 */ /* 0x000fe200078e0204 */
[----:B------:R-:W-:Y:S01]  /*2a20*/  VIMNMX R171, R114, UR22, PT ;  /* 0x0000001672ab7c48 */ /* 0x000fe2000bfe0100 */
[--C-:B------:R-:W-:Y:S01]  /*2a30*/  IMAD R217, R2, 0x2, R219.reuse ;  /* 0x0000000202d97824 */ /* 0x100fe200078e02db */
[----:B------:R-:W1:Y:S01]  /*2a40*/  LDSM.16.M88.4 R8, [R219+0x2000] ;  /* 0x00200000db08783b */ /* 0x000e620000000200 */
[C---:B------:R-:W-:Y:S01]  /*2a50*/  IMAD R211, R3.reuse, 0x2, R218 ;  /* 0x0000000203d37824 */ /* 0x040fe200078e02da */
[----:B------:R-:W-:Y:S01]  /*2a60*/  UISETP.GE.AND UP0, UPT, UR17, 0x2, UPT ;  /* 0x000000021100788c */ /* 0x000fe2000bf06270 */
[----:B------:R-:W-:Y:S01]  /*2a70*/  IMAD R215, R0, 0x2, R219 ;  /* 0x0000000200d77824 */ /* 0x000fe200078e02db */
[----:B--23--:R-:W2:Y:S01]  /*2a80*/  LDSM.16.M88.4 R4, [R218+0x8800] ;  /* 0x00880000da04783b */ /* 0x00cea20000000200 */
[----:B------:R-:W-:Y:S01]  /*2a90*/  IMAD R213, R3, 0x2, R216 ;  /* 0x0000000203d57824 */ /* 0x000fe200078e02d8 */
[----:B------:R-:W-:Y:S01]  /*2aa0*/  LOP3.LUT R212, R112, R115, RZ, 0xfc, !PT ;  /* 0x0000007370d47212 */ /* 0x000fe200078efcff */
[----:B------:R-:W-:Y:S01]  /*2ab0*/  IMAD R214, R0, 0x2, R217 ;  /* 0x0000000200d67824 */ /* 0x000fe200078e02d9 */
[----:B------:R-:W-:Y:S01]  /*2ac0*/  LDSM.16.M88.4 R88, [R217] ;  /* 0x00000000d958783b */ /* 0x000fe20000000200 */
[----:B------:R-:W-:-:S02]  /*2ad0*/  IMAD.SHL.U32 R164, R116, 0x2, RZ ;  /* 0x0000000274a47824 */ /* 0x000fc400078e00ff */
[----:B------:R-:W-:Y:S01]  /*2ae0*/  IMAD.U32 R3, RZ, RZ, UR12 ;  /* 0x0000000cff037e24 */ /* 0x000fe2000f8e00ff */
[----:B------:R-:W3:Y:S02]  /*2af0*/  LDSM.16.M88.4 R40, [R117+0x8000] ;  /* 0x008000007528783b */ /* 0x000ee40000000200 */
[----:B------:R-:W-:Y:S02]  /*2b00*/  LOP3.LUT R164, R164, 0x6, RZ, 0xc0, !PT ;  /* 0x00000006a4a47812 */ /* 0x000fe400078ec0ff */
[----:B------:R-:W4:Y:S04]  /*2b10*/  LDSM.16.M88.4 R92, [R217+0x2000] ;  /* 0x00200000d95c783b */ /* 0x000f280000000200 */
[----:B------:R-:W4:Y:S04]  /*2b20*/  LDSM.16.M88.4 R20, [R117+0x8800] ;  /* 0x008800007514783b */ /* 0x000f280000000200 */
[----:B------:R-:W-:Y:S04]  /*2b30*/  LDSM.16.M88.4 R28, [R211+0x8000] ;  /* 0x00800000d31c783b */ /* 0x000fe80000000200 */
[----:B------:R-:W4:Y:S04]  /*2b40*/  LDSM.16.M88.4 R16, [R215] ;  /* 0x00000000d710783b */ /* 0x000f280000000200 */
[----:B------:R-:W4:Y:S01]  /*2b50*/  LDSM.16.M88.4 R12, [R215+0x2000] ;  /* 0x00200000d70c783b */ /* 0x000f220000000200 */
[-C--:B-----5:R-:W-:Y:S03]  /*2b60*/  HMMA.16816.F32.BF16 R24, R36, R56.reuse, RZ ;  /* 0x000000382418723c */ /* 0x0a0fe600000418ff */
[----:B------:R-:W5:Y:S04]  /*2b70*/  LDSM.16.M88.4 R100, [R211+0x8800] ;  /* 0x00880000d364783b */ /* 0x000f680000000200 */
[----:B------:R-:W-:Y:S01]  /*2b80*/  LDSM.16.M88.4 R60, [R213] ;  /* 0x00000000d53c783b */ /* 0x000fe20000000200 */
[----:B-1----:R-:W-:Y:S03]  /*2b90*/  HMMA.16816.F32.BF16 R32, R8, R56, RZ ;  /* 0x000000380820723c */ /* 0x002fe600000418ff */
[----:B------:R-:W1:Y:S03]  /*2ba0*/  LDSM.16.M88.4 R84, [R214] ;  /* 0x00000000d654783b */ /* 0x000e660000000200 */
[-C--:B------:R-:W-:Y:S01]  /*2bb0*/  HMMA.16816.F32.BF16 R44, R36, R58.reuse, RZ ;  /* 0x0000003a242c723c */ /* 0x080fe200000418ff */
[----:B------:R-:W1:Y:S04]  /*2bc0*/  LDSM.16.M88.4 R80, [R214+0x2000] ;  /* 0x00200000d650783b */ /* 0x000e680000000200 */
[----:B------:R-:W1:Y:S01]  /*2bd0*/  LDSM.16.M88.4 R76, [R213+0x800] ;  /* 0x00080000d54c783b */ /* 0x000e620000000200 */
[C---:B------:R-:W-:Y:S03]  /*2be0*/  HMMA.16816.F32.BF16 R56, R8.reuse, R58, RZ ;  /* 0x0000003a0838723c */ /* 0x040fe600000418ff */
[----:B------:R-:W-:Y:S03]  /*2bf0*/  LDSM.16.M88.4 R108, [R218+0x9000] ;  /* 0x00900000da6c783b */ /* 0x000fe60000000200 */
[-C--:B--2---:R-:W-:Y:S01]  /*2c00*/  HMMA.16816.F32.BF16 R96, R8, R4.reuse, RZ ;  /* 0x000000040860723c */ /* 0x084fe200000418ff */
[----:B------:R-:W2:Y:S04]  /*2c10*/  LDSM.16.M88.4 R68, [R219+0x4000] ;  /* 0x00400000db44783b */ /* 0x000ea80000000200 */
[----:B------:R-:W2:Y:S01]  /*2c20*/  LDSM.16.M88.4 R64, [R219+0x6000] ;  /* 0x00600000db40783b */ /* 0x000ea20000000200 */
[----:B------:R-:W-:Y:S03]  /*2c30*/  HMMA.16816.F32.BF16 R72, R36, R4, RZ ;  /* 0x000000042448723c */ /* 0x000fe600000418ff */
[----:B------:R-:W-:Y:S03]  /*2c40*/  LDSM.16.M88.4 R104, [R117+0x9000] ;  /* 0x009000007568783b */ /* 0x000fe60000000200 */
[-C--:B---3--:R-:W-:Y:S01]  /*2c50*/  HMMA.16816.F32.BF16 R24, R88, R40.reuse, R24 ;  /* 0x000000285818723c */ /* 0x088fe20000041818 */
[----:B------:R-:W-:Y:S04]  /*2c60*/  LDSM.16.M88.4 R52, [R217+0x4000] ;  /* 0x00400000d934783b */ /* 0x000fe80000000200 */
[----:B------:R-:W-:Y:S01]  /*2c70*/  LDSM.16.M88.4 R48, [R217+0x6000] ;  /* 0x00600000d930783b */ /* 0x000fe20000000200 */
[----:B----4-:R-:W-:Y:S03]  /*2c80*/  HMMA.16816.F32.BF16 R32, R92, R40, R32 ;  /* 0x000000285c20723c */ /* 0x010fe60000041820 */
[----:B------:R-:W0:Y:S03]  /*2c90*/  LDGDEPBAR ;  /* 0x00000000000079af */ /* 0x000e260000000000 */
[-C--:B------:R-:W-:Y:S06]  /*2ca0*/  HMMA.16816.F32.BF16 R44, R88, R42.reuse, R44 ;  /* 0x0000002a582c723c */ /* 0x080fec000004182c */
[----:B------:R-:W-:Y:S01]  /*2cb0*/  HMMA.16816.F32.BF16 R56, R92, R42, R56 ;  /* 0x0000002a5c38723c */ /* 0x000fe20000041838 */
[----:B------:R-:W-:Y:S05]  /*2cc0*/  LDSM.16.M88.4 R40, [R215+0x4000] ;  /* 0x00400000d728783b */ /* 0x000fea0000000200 */
[-C--:B------:R-:W-:Y:S06]  /*2cd0*/  HMMA.16816.F32.BF16 R8, R8, R6.reuse, RZ ;  /* 0x000000060808723c */ /* 0x080fec00000418ff */
[----:B------:R-:W-:Y:S01]  /*2ce0*/  HMMA.16816.F32.BF16 R4, R36, R6, RZ ;  /* 0x000000062404723c */ /* 0x000fe200000418ff */
[----:B------:R-:W-:Y:S05]  /*2cf0*/  LDSM.16.M88.4 R36, [R211+0x9000] ;  /* 0x00900000d324783b */ /* 0x000fea0000000200 */
[-C--:B------:R-:W-:Y:S06]  /*2d00*/  HMMA.16816.F32.BF16 R96, R92, R20.reuse, R96 ;  /* 0x000000145c60723c */ /* 0x080fec0000041860 */
[----:B------:R-:W-:Y:S06]  /*2d10*/  HMMA.16816.F32.BF16 R72, R88, R20, R72 ;  /* 0x000000145848723c */ /* 0x000fec0000041848 */
[-C--:B------:R-:W-:Y:S06]  /*2d20*/  HMMA.16816.F32.BF16 R24, R16, R28.reuse, R24 ;  /* 0x0000001c1018723c */ /* 0x080fec0000041818 */
[----:B------:R-:W-:Y:S06]  /*2d30*/  HMMA.16816.F32.BF16 R32, R12, R28, R32 ;  /* 0x0000001c0c20723c */ /* 0x000fec0000041820 */
[-C--:B------:R-:W-:Y:S06]  /*2d40*/  HMMA.16816.F32.BF16 R44, R16, R30.reuse, R44 ;  /* 0x0000001e102c723c */ /* 0x080fec000004182c */
[----:B------:R-:W-:Y:S01]  /*2d50*/  HMMA.16816.F32.BF16 R56, R12, R30, R56 ;  /* 0x0000001e0c38723c */ /* 0x000fe20000041838 */
[----:B------:R-:W-:Y:S05]  /*2d60*/  LDSM.16.M88.4 R28, [R213+0x1000] ;  /* 0x00100000d51c783b */ /* 0x000fea0000000200 */
[-C--:B------:R-:W-:Y:S01]  /*2d70*/  HMMA.16816.F32.BF16 R88, R88, R22.reuse, R4 ;  /* 0x000000165858723c */ /* 0x080fe20000041804 */
[----:B------:R-:W-:Y:S05]  /*2d80*/  LDSM.16.M88.4 R4, [R214+0x6000] ;  /* 0x00600000d604783b */ /* 0x000fea0000000200 */
[----:B------:R-:W-:Y:S01]  /*2d90*/  HMMA.16816.F32.BF16 R92, R92, R22, R8 ;  /* 0x000000165c5c723c */ /* 0x000fe20000041808 */
[----:B------:R-:W-:Y:S04]  /*2da0*/  LDSM.16.M88.4 R8, [R215+0x6000] ;  /* 0x00600000d708783b */ /* 0x000fe80000000200 */
[----:B------:R-:W-:Y:S01]  /*2db0*/  LDSM.16.M88.4 R20, [R214+0x4000] ;  /* 0x00400000d614783b */ /* 0x000fe20000000200 */
[-C--:B-----5:R-:W-:Y:S06]  /*2dc0*/  HMMA.16816.F32.BF16 R72, R16, R100.reuse, R72 ;  /* 0x000000641048723c */ /* 0x0a0fec0000041848 */
[----:B------:R-:W-:Y:S06]  /*2dd0*/  HMMA.16816.F32.BF16 R96, R12, R100, R96 ;  /* 0x000000640c60723c */ /* 0x000fec0000041860 */
[-C--:B-1----:R-:W-:Y:S06]  /*2de0*/  HMMA.16816.F32.BF16 R24, R84, R60.reuse, R24 ;  /* 0x0000003c5418723c */ /* 0x082fec0000041818 */
[----:B------:R-:W-:Y:S06]  /*2df0*/  HMMA.16816.F32.BF16 R32, R80, R60, R32 ;  /* 0x0000003c5020723c */ /* 0x000fec0000041820 */
[-C--:B------:R-:W-:Y:S06]  /*2e00*/  HMMA.16816.F32.BF16 R44, R84, R62.reuse, R44 ;  /* 0x0000003e542c723c */ /* 0x080fec000004182c */
[----:B------:R-:W-:Y:S01]  /*2e10*/  HMMA.16816.F32.BF16 R56, R80, R62, R56 ;  /* 0x0000003e5038723c */ /* 0x000fe20000041838 */
[----:B------:R-:W1:Y:S05]  /*2e20*/  LDSM.16.M88.4 R60, [R218+0x9800] ;  /* 0x00980000da3c783b */ /* 0x000e6a0000000200 */
[-C--:B------:R-:W-:Y:S01]  /*2e30*/  HMMA.16816.F32.BF16 R88, R16, R102.reuse, R88 ;  /* 0x000000661058723c */ /* 0x080fe20000041858 */
[----:B------:R-:W3:Y:S05]  /*2e40*/  LDSM.16.M88.4 R16, [R117+0x9800] ;  /* 0x009800007510783b */ /* 0x000eea0000000200 */
[----:B------:R-:W-:Y:S01]  /*2e50*/  HMMA.16816.F32.BF16 R92, R12, R102, R92 ;  /* 0x000000660c5c723c */ /* 0x000fe2000004185c */
[----:B------:R-:W-:Y:S05]  /*2e60*/  LDSM.16.M88.4 R12, [R213+0x1800] ;  /* 0x00180000d50c783b */ /* 0x000fea0000000200 */
[-C--:B------:R-:W-:Y:S06]  /*2e70*/  HMMA.16816.F32.BF16 R72, R84, R76.reuse, R72 ;  /* 0x0000004c5448723c */ /* 0x080fec0000041848 */
[----:B------:R-:W-:Y:S06]  /*2e80*/  HMMA.16816.F32.BF16 R96, R80, R76, R96 ;  /* 0x0000004c5060723c */ /* 0x000fec0000041860 */
[-C--:B--2---:R-:W-:Y:S06]  /*2e90*/  HMMA.16816.F32.BF16 R24, R68, R108.reuse, R24 ;  /* 0x0000006c4418723c */ /* 0x084fec0000041818 */
[----:B------:R-:W-:Y:S06]  /*2ea0*/  HMMA.16816.F32.BF16 R32, R64, R108, R32 ;  /* 0x0000006c4020723c */ /* 0x000fec0000041820 */
[----:B------:R-:W-:Y:S06]  /*2eb0*/  HMMA.16816.F32.BF16 R44, R68, R110, R44 ;  /* 0x0000006e442c723c */ /* 0x000fec000004182c */
[----:B------:R-:W-:Y:S01]  /*2ec0*/  HMMA.16816.F32.BF16 R88, R84, R78, R88 ;  /* 0x0000004e5458723c */ /* 0x000fe20000041858 */
[----:B------:R-:W2:Y:S01]  /*2ed0*/  LDSM.16.M88.4 R84, [R211+0x9800] ;  /* 0x00980000d354783b */ /* 0x000ea20000000200 */
[----:B------:R-:W-:-:S04]  /*2ee0*/  DEPBAR.LE SB0, 0x0 ;  /* 0x000080000000791a */ /* 0x000fc80000000000 */
[----:B------:R-:W-:Y:S06]  /*2ef0*/  HMMA.16816.F32.BF16 R56, R64, R110, R56 ;  /* 0x0000006e4038723c */ /* 0x000fec0000041838 */
[----:B------:R-:W-:Y:S06]  /*2f00*/  HMMA.16816.F32.BF16 R92, R80, R78, R92 ;  /* 0x0000004e505c723c */ /* 0x000fec000004185c */
[-C--:B-1----:R-:W-:Y:S06]  /*2f10*/  HMMA.16816.F32.BF16 R72, R68, R60.reuse, R72 ;  /* 0x0000003c4448723c */ /* 0x082fec0000041848 */
[----:B------:R-:W-:Y:S06]  /*2f20*/  HMMA.16816.F32.BF16 R96, R64, R60, R96 ;  /* 0x0000003c4060723c */ /* 0x000fec0000041860 */
[-C--:B------:R-:W-:Y:S06]  /*2f30*/  HMMA.16816.F32.BF16 R24, R52, R104.reuse, R24 ;  /* 0x000000683418723c */ /* 0x080fec0000041818 */
[----:B------:R-:W-:Y:S06]  /*2f40*/  HMMA.16816.F32.BF16 R32, R48, R104, R32 ;  /* 0x000000683020723c */ /* 0x000fec0000041820 */
[----:B------:R-:W-:Y:S06]  /*2f50*/  HMMA.16816.F32.BF16 R44, R52, R106, R44 ;  /* 0x0000006a342c723c */ /* 0x000fec000004182c */
[----:B------:R-:W-:Y:S06]  /*2f60*/  HMMA.16816.F32.BF16 R88, R68, R62, R88 ;  /* 0x0000003e4458723c */ /* 0x000fec0000041858 */
[----:B------:R-:W-:Y:S06]  /*2f70*/  HMMA.16816.F32.BF16 R56, R48, R106, R56 ;  /* 0x0000006a3038723c */ /* 0x000fec0000041838 */
[----:B------:R-:W-:Y:S06]  /*2f80*/  HMMA.16816.F32.BF16 R92, R64, R62, R92 ;  /* 0x0000003e405c723c */ /* 0x000fec000004185c */
[-C--:B---3--:R-:W-:Y:S06]  /*2f90*/  HMMA.16816.F32.BF16 R72, R52, R16.reuse, R72 ;  /* 0x000000103448723c */ /* 0x088fec0000041848 */
[----:B------:R-:W-:Y:S06]  /*2fa0*/  HMMA.16816.F32.BF16 R96, R48, R16, R96 ;  /* 0x000000103060723c */ /* 0x000fec0000041860 */
[-C--:B------:R-:W-:Y:S06]  /*2fb0*/  HMMA.16816.F32.BF16 R24, R40, R36.reuse, R24 ;  /* 0x000000242818723c */ /* 0x080fec0000041818 */
[----:B------:R-:W-:Y:S06]  /*2fc0*/  HMMA.16816.F32.BF16 R32, R8, R36, R32 ;  /* 0x000000240820723c */ /* 0x000fec0000041820 */
[----:B------:R-:W-:Y:S06]  /*2fd0*/  HMMA.16816.F32.BF16 R44, R40, R38, R44 ;  /* 0x00000026282c723c */ /* 0x000fec000004182c */
[----:B------:R-:W-:Y:S06]  /*2fe0*/  HMMA.16816.F32.BF16 R88, R52, R18, R88 ;  /* 0x000000123458723c */ /* 0x000fec0000041858 */
[----:B------:R-:W-:Y:S06]  /*2ff0*/  HMMA.16816.F32.BF16 R56, R8, R38, R56 ;  /* 0x000000260838723c */ /* 0x000fec0000041838 */
[----:B------:R-:W-:Y:S06]  /*3000*/  HMMA.16816.F32.BF16 R92, R48, R18, R92 ;  /* 0x00000012305c723c */ /* 0x000fec000004185c */
[-C--:B--2---:R-:W-:Y:S06]  /*3010*/  HMMA.16816.F32.BF16 R72, R40, R84.reuse, R72 ;  /* 0x000000542848723c */ /* 0x084fec0000041848 */
[----:B------:R-:W-:Y:S06]  /*3020*/  HMMA.16816.F32.BF16 R96, R8, R84, R96 ;  /* 0x000000540860723c */ /* 0x000fec0000041860 */
[-C--:B------:R-:W-:Y:S06]  /*3030*/  HMMA.16816.F32.BF16 R24, R20, R28.reuse, R24 ;  /* 0x0000001c1418723c */ /* 0x080fec0000041818 */
[----:B------:R-:W-:Y:S06]  /*3040*/  HMMA.16816.F32.BF16 R32, R4, R28, R32 ;  /* 0x0000001c0420723c */ /* 0x000fec0000041820 */
[----:B------:R-:W-:Y:S06]  /*3050*/  HMMA.16816.F32.BF16 R44, R20, R30, R44 ;  /* 0x0000001e142c723c */ /* 0x000fec000004182c */
[----:B------:R-:W-:Y:S06]  /*3060*/  HMMA.16816.F32.BF16 R88, R40, R86, R88 ;  /* 0x000000562858723c */ /* 0x000fec0000041858 */
[----:B------:R-:W-:Y:S01]  /*3070*/  HMMA.16816.F32.BF16 R56, R4, R30, R56 ;  /* 0x0000001e0438723c */ /* 0x000fe20000041838 */
[----:B------:R-:W-:Y:S01]  /*3080*/  FMUL.FTZ R28, R25, UR28 ;  /* 0x0000001c191c7c20 */ /* 0x000fe20008410000 */
[----:B------:R-:W-:Y:S01]  /*3090*/  FMUL.FTZ R27, R27, UR28 ;  /* 0x0000001c1b1b7c20 */ /* 0x000fe20008410000 */
[----:B------:R-:W-:Y:S01]  /*30a0*/  FMUL.FTZ R25, R26, UR28 ;  /* 0x0000001c1a197c20 */ /* 0x000fe20008410000 */
[----:B------:R-:W-:-:S02]  /*30b0*/  IMAD R40, R3, 0x20, R164 ;  /* 0x0000002003287824 */ /* 0x000fc400078e02a4 */
[----:B------:R-:W-:Y:S01]  /*30c0*/  FMUL.FTZ R24, R24, UR28 ;  /* 0x0000001c18187c20 */ /* 0x000fe20008410000 */
[----:B------:R-:W-:Y:S01]  /*30d0*/  HMMA.16816.F32.BF16 R92, R8, R86, R92 ;  /* 0x00000056085c723c */ /* 0x000fe2000004185c */
[----:B------:R-:W-:Y:S01]  /*30e0*/  FMUL.FTZ R29, R33, UR28 ;  /* 0x0000001c211d7c20 */ /* 0x000fe20008410000 */
[----:B------:R-:W-:Y:S01]  /*30f0*/  FMUL.FTZ R16, R35, UR28 ;  /* 0x0000001c23107c20 */ /* 0x000fe20008410000 */
[----:B------:R-:W1:Y:S01]  /*3100*/  MUFU.TANH R28, R28 ;  /* 0x0000001c001c7308 */ /* 0x000e620000002400 */
[----:B------:R-:W-:Y:S01]  /*3110*/  FMUL.FTZ R26, R32, UR28 ;  /* 0x0000001c201a7c20 */ /* 0x000fe20008410000 */
[----:B------:R-:W-:Y:S01]  /*3120*/  IMAD.U32 R3, RZ, RZ, UR22 ;  /* 0x00000016ff037e24 */ /* 0x000fe2000f8e00ff */
[-C--:B------:R-:W-:Y:S01]  /*3130*/  HMMA.16816.F32.BF16 R72, R20, R12.reuse, R72 ;  /* 0x0000000c1448723c */ /* 0x080fe20000041848 */
[----:B------:R-:W-:Y:S01]  /*3140*/  FMUL.FTZ R31, R44, UR28 ;  /* 0x0000001c2c1f7c20 */ /* 0x000fe20008410000 */
[----:B------:R-:W-:Y:S01]  /*3150*/  FMUL.FTZ R30, R45, UR28 ;  /* 0x0000001c2d1e7c20 */ /* 0x000fe20008410000 */
[----:B------:R-:W-:Y:S01]  /*3160*/  FMUL.FTZ R33, R47, UR28 ;  /* 0x0000001c2f217c20 */ /* 0x000fe20008410000 */
[----:B------:R-:W-:Y:S01]  /*3170*/  FMUL.FTZ R32, R46, UR28 ;  /* 0x0000001c2e207c20 */ /* 0x000fe20008410000 */
[----:B------:R-:W2:Y:S01]  /*3180*/  MUFU.TANH R27, R27 ;  /* 0x0000001b001b7308 */ /* 0x000ea20000002400 */
[----:B------:R-:W-:Y:S01]  /*3190*/  HMMA.16816.F32.BF16 R96, R4, R12, R96 ;  /* 0x0000000c0460723c */ /* 0x000fe20000041860 */
[--C-:B------:R-:W-:Y:S01]  /*31a0*/  VIADDMNMX R170, R114, 0x8, R3.reuse, PT ;  /* 0x0000000872aa7846 */ /* 0x100fe20003800103 */
[----:B------:R-:W-:Y:S01]  /*31b0*/  VIADD R8, R40, 0x8 ;  /* 0x0000000828087836 */ /* 0x000fe20000000000 */
[--C-:B------:R-:W-:Y:S01]  /*31c0*/  VIADDMNMX R169, R114, 0x40, R3.reuse, PT ;  /* 0x0000004072a97846 */ /* 0x100fe20003800103 */
[----:B------:R-:W-:Y:S01]  /*31d0*/  FMUL.FTZ R17, R34, UR28 ;  /* 0x0000001c22117c20 */ /* 0x000fe20008410000 */
[----:B------:R-:W-:Y:S01]  /*31e0*/  VIADDMNMX R3, R114, 0x48, R3, PT ;  /* 0x0000004872037846 */ /* 0x000fe20003800103 */
[-C--:B------:R-:W-:Y:S01]  /*31f0*/  HMMA.16816.F32.BF16 R88, R20, R14.reuse, R88 ;  /* 0x0000000e1458723c */ /* 0x080fe20000041858 */
[----:B------:R-:W3:Y:S01]  /*3200*/  MUFU.TANH R29, R29 ;  /* 0x0000001d001d7308 */ /* 0x000ee20000002400 */
[----:B------:R-:W-:Y:S01]  /*3210*/  FMUL.FTZ R35, R56, UR28 ;  /* 0x0000001c38237c20 */ /* 0x000fe20008410000 */
[----:B------:R-:W-:Y:S01]  /*3220*/  FMUL.FTZ R36, R58, UR28 ;  /* 0x0000001c3a247c20 */ /* 0x000fe20008410000 */
[----:B------:R-:W-:Y:S01]  /*3230*/  FMUL.FTZ R12, R59, UR28 ;  /* 0x0000001c3b0c7c20 */ /* 0x000fe20008410000 */
[----:B------:R-:W-:Y:S01]  /*3240*/  FMUL.FTZ R34, R57, UR28 ;  /* 0x0000001c39227c20 */ /* 0x000fe20008410000 */
[----:B------:R-:W-:Y:S01]  /*3250*/  HMMA.16816.F32.BF16 R92, R4, R14, R92 ;  /* 0x0000000e045c723c */ /* 0x000fe2000004185c */
[----:B------:R-:W-:Y:S01]  /*3260*/  VIADD R22, R40, 0x1 ;  /* 0x0000000128167836 */ /* 0x000fe20000000000 */
[----:B------:R-:W-:Y:S01]  /*3270*/  ISETP.GE.AND P0, PT, R8, R171, PT ;  /* 0x000000ab0800720c */ /* 0x000fe20003f06270 */
[----:B------:R-:W4:Y:S01]  /*3280*/  MUFU.TANH R16, R16 ;  /* 0x0000001000107308 */ /* 0x000f220000002400 */
[----:B------:R-:W-:Y:S01]  /*3290*/  VIADD R10, R40, 0x9 ;  /* 0x00000009280a7836 */ /* 0x000fe20000000000 */
[----:B------:R-:W-:Y:S01]  /*32a0*/  ISETP.GE.AND P2, PT, R8, R169, PT ;  /* 0x000000a90800720c */ /* 0x000fe20003f46270 */
[----:B------:R-:W-:Y:S01]  /*32b0*/  FMUL.FTZ R13, R73, UR28 ;  /* 0x0000001c490d7c20 */ /* 0x000fe20008410000 */
[----:B------:R-:W-:Y:S01]  /*32c0*/  FMUL.FTZ R74, R74, UR28 ;  /* 0x0000001c4a4a7c20 */ /* 0x000fe20008410000 */
[----:B------:R-:W-:Y:S01]  /*32d0*/  FMUL.FTZ R37, R72, UR28 ;  /* 0x0000001c48257c20 */ /* 0x000fe20008410000 */
[----:B------:R-:W-:Y:S01]  /*32e0*/  ISETP.GE.AND P6, PT, R22, R171, PT ;  /* 0x000000ab1600720c */ /* 0x000fe20003fc6270 */
[----:B------:R-:W-:Y:S01]  /*32f0*/  VIADD R6, R40, 0x11 ;  /* 0x0000001128067836 */ /* 0x000fe20000000000 */
[----:B------:R-:W5:Y:S01]  /*3300*/  MUFU.TANH R31, R31 ;  /* 0x0000001f001f7308 */ /* 0x000f620000002400 */
[----:B------:R-:W-:Y:S01]  /*3310*/  FMUL.FTZ R9, R98, UR28 ;  /* 0x0000001c62097c20 */ /* 0x000fe20008410000 */
[----:B------:R-:W-:Y:S01]  /*3320*/  FMUL.FTZ R96, R96, UR28 ;  /* 0x0000001c60607c20 */ /* 0x000fe20008410000 */
[----:B------:R-:W-:Y:S01]  /*3330*/  FMUL.FTZ R18, R97, UR28 ;  /* 0x0000001c61127c20 */ /* 0x000fe20008410000 */
[CC--:B------:R-:W-:Y:S01]  /*3340*/  ISETP.GE.AND P5, PT, R22.reuse, R170.reuse, PT ;  /* 0x000000aa1600720c */ /* 0x0c0fe20003fa6270 */
[----:B------:R-:W-:Y:S01]  /*3350*/  FMUL.FTZ R99, R99, UR28 ;  /* 0x0000001c63637c20 */ /* 0x000fe20008410000 */
[----:B------:R-:W-:Y:S01]  /*3360*/  ISETP.GE.AND P3, PT, R22, R169, PT ;  /* 0x000000a91600720c */ /* 0x000fe20003f66270 */
[----:B------:R-:W-:Y:S01]  /*3370*/  FMUL.FTZ R11, R88, UR28 ;  /* 0x0000001c580b7c20 */ /* 0x000fe20008410000 */
[----:B------:R-:W5:Y:S01]  /*3380*/  MUFU.TANH R30, R30 ;  /* 0x0000001e001e7308 */ /* 0x000f620000002400 */
[----:B------:R-:W-:Y:S01]  /*3390*/  ISETP.GE.AND P1, PT, R22, R3, PT ;  /* 0x000000031600720c */ /* 0x000fe20003f26270 */
[----:B------:R-:W-:Y:S01]  /*33a0*/  FMUL.FTZ R75, R75, UR28 ;  /* 0x0000001c4b4b7c20 */ /* 0x000fe20008410000 */
[----:B-1----:R-:W-:Y:S01]  /*33b0*/  FSEL R38, R28, -INF , !P6 ;  /* 0xff8000001c267808 */ /* 0x002fe20007000000 */
[----:B------:R-:W-:Y:S01]  /*33c0*/  VIADD R4, R40, 0x18 ;  /* 0x0000001828047836 */ /* 0x000fe20000000000 */
[----:B--2---:R-:W-:Y:S01]  /*33d0*/  FSEL R27, R27, -INF , !P5 ;  /* 0xff8000001b1b7808 */ /* 0x004fe20006800000 */
[----:B------:R-:W-:Y:S01]  /*33e0*/  FMUL.FTZ R90, R90, UR28 ;  /* 0x0000001c5a5a7c20 */ /* 0x000fe20008410000 */
[----:B---3--:R-:W-:Y:S01]  /*33f0*/  FSEL R42, R29, -INF , !P3 ;  /* 0xff8000001d2a7808 */ /* 0x008fe20005800000 */
[----:B------:R-:W1:Y:S01]  /*3400*/  MUFU.TANH R33, R33 ;  /* 0x0000002100217308 */ /* 0x000e620000002400 */
[----:B----4-:R-:W-:Y:S01]  /*3410*/  FSEL R23, R16, -INF , !P1 ;  /* 0xff80000010177808 */ /* 0x010fe20004800000 */
[----:B------:R-:W-:Y:S01]  /*3420*/  FMUL.FTZ R16, R92, UR28 ;  /* 0x0000001c5c107c20 */ /* 0x000fe20008410000 */
[----:B-----5:R-:W-:Y:S01]  /*3430*/  FSEL R28, R31, -INF , !P0 ;  /* 0xff8000001f1c7808 */ /* 0x020fe20004000000 */
[----:B------:R-:W-:Y:S01]  /*3440*/  FMUL.FTZ R94, R94, UR28 ;  /* 0x0000001c5e5e7c20 */ /* 0x000fe20008410000 */
[C---:B------:R-:W-:Y:S01]  /*3450*/  ISETP.GE.AND P5, PT, R10.reuse, R171, PT ;  /* 0x000000ab0a00720c */ /* 0x040fe20003fa6270 */
[----:B------:R-:W-:Y:S01]  /*3460*/  FMUL.FTZ R14, R93, UR28 ;  /* 0x0000001c5d0e7c20 */ /* 0x000fe20008410000 */
[CC--:B------:R-:W-:Y:S01]  /*3470*/  ISETP.GE.AND P3, PT, R10.reuse, R170.reuse, PT ;  /* 0x000000aa0a00720c */ /* 0x0c0fe20003f66270 */
[----:B------:R-:W2:Y:S01]  /*3480*/  MUFU.TANH R35, R35 ;  /* 0x0000002300237308 */ /* 0x000ea20000002400 */
[C---:B------:R-:W-:Y:S01]  /*3490*/  ISETP.GE.AND P1, PT, R10.reuse, R169, PT ;  /* 0x000000a90a00720c */ /* 0x040fe20003f26270 */
[----:B------:R-:W-:Y:S01]  /*34a0*/  FMUL.FTZ R89, R89, UR28 ;  /* 0x0000001c59597c20 */ /* 0x000fe20008410000 */
[-C--:B------:R-:W-:Y:S01]  /*34b0*/  ISETP.GE.AND P0, PT, R10, R3.reuse, PT ;  /* 0x000000030a00720c */ /* 0x080fe20003f06270 */
[----:B------:R-:W-:Y:S01]  /*34c0*/  VIADD R10, R40, 0x10 ;  /* 0x00000010280a7836 */ /* 0x000fe20000000000 */
[C---:B------:R-:W-:Y:S01]  /*34d0*/  ISETP.GE.AND P6, PT, R8.reuse, R3, PT ;  /* 0x000000030800720c */ /* 0x040fe20003fc6270 */
[----:B------:R-:W-:Y:S01]  /*34e0*/  FMUL.FTZ R91, R91, UR28 ;  /* 0x0000001c5b5b7c20 */ /* 0x000fe20008410000 */
[----:B------:R-:W-:Y:S01]  /*34f0*/  ISETP.GE.AND P4, PT, R8, R170, PT ;  /* 0x000000aa0800720c */ /* 0x000fe20003f86270 */
[----:B------:R-:W3:Y:S01]  /*3500*/  MUFU.TANH R36, R36 ;  /* 0x0000002400247308 */ /* 0x000ee20000002400 */
[----:B------:R-:W-:-:S02]  /*3510*/  FSEL R30, R30, -INF , !P5 ;  /* 0xff8000001e1e7808 */ /* 0x000fc40006800000 */
[----:B-1----:R-:W-:Y:S02]  /*3520*/  FSEL R19, R33, -INF , !P3 ;  /* 0xff80000021137808 */ /* 0x002fe40005800000 */
[----:B------:R-:W-:Y:S02]  /*3530*/  ISETP.GE.AND P5, PT, R10, R3, PT ;  /* 0x000000030a00720c */ /* 0x000fe40003fa6270 */
[----:B------:R-:W-:Y:S01]  /*3540*/  ISETP.GE.AND P3, PT, R6, R171, PT ;  /* 0x000000ab0600720c */ /* 0x000fe20003f66270 */
[----:B------:R-:W1:Y:S01]  /*3550*/  MUFU.TANH R32, R32 ;  /* 0x0000002000207308 */ /* 0x000e620000002400 */
[----:B--2---:R-:W-:Y:S02]  /*3560*/  FSEL R44, R35, -INF , !P2 ;  /* 0xff800000232c7808 */ /* 0x004fe40005000000 */
[----:B------:R-:W-:-:S05]  /*3570*/  ISETP.GE.AND P2, PT, R10, R170, PT ;  /* 0x000000aa0a00720c */ /* 0x000fca0003f46270 */
[----:B------:R-:W2:Y:S01]  /*3580*/  MUFU.TANH R12, R12 ;  /* 0x0000000c000c7308 */ /* 0x000ea20000002400 */
[----:B---3--:R-:W-:Y:S02]  /*3590*/  FSEL R29, R36, -INF , !P6 ;  /* 0xff800000241d7808 */ /* 0x008fe40007000000 */
[----:B------:R-:W-:-:S05]  /*35a0*/  ISETP.GE.AND P6, PT, R10, R169, PT ;  /* 0x000000a90a00720c */ /* 0x000fca0003fc6270 */
[----:B------:R-:W3:Y:S01]  /*35b0*/  MUFU.TANH R13, R13 ;  /* 0x0000000d000d7308 */ /* 0x000ee20000002400 */
[----:B-1----:R-:W-:Y:S02]  /*35c0*/  FSEL R21, R32, -INF , !P4 ;  /* 0xff80000020157808 */ /* 0x002fe40006000000 */
[----:B------:R-:W-:-:S05]  /*35d0*/  ISETP.GE.AND P4, PT, R10, R171, PT ;  /* 0x000000ab0a00720c */ /* 0x000fca0003f86270 */
        /* <DEDUP_REMOVED lines=13> */
[----:B---3--:R-:W-:Y:S01]  /*36b0*/  FSEL R15, R9, -INF , !P5 ;  /* 0xff800000090f7808 */ /* 0x008fe20006800000 */
[----:B------:R-:W-:Y:S01]  /*36c0*/  FMUL.FTZ R9, R95, UR28 ;  /* 0x0000001c5f097c20 */ /* 0x000fe20008410000 */
        /* <DEDUP_REMOVED lines=9> */
[----:B------:R-:W-:-:S05]  /*3760*/  PLOP3.LUT P0, PT, PT, PT, UP0, 0x80, 0x0 ;  /* 0x000000000000781c */ /* 0x000fca0003f0f008 */
        /* <DEDUP_REMOVED lines=11> */
[C---:B------:R-:W-:Y:S01]  /*3820*/  ISETP.GE.AND P2, PT, R40.reuse, R3, PT ;  /* 0x000000032800720c */ /* 0x040fe20003f46270 */
[----:B------:R-:W-:-:S04]  /*3830*/  VIADD R40, R40, 0x19 ;  /* 0x0000001928287836 */ /* 0x000fc80000000000 */
        /* <DEDUP_REMOVED lines=10> */
[----:B--2---:R-:W-:Y:S01]  /*38e0*/  FSEL R11, R4, -INF , !P3 ;  /* 0xff800000040b7808 */ /* 0x004fe20005800000 */
[----:B------:R-:W-:Y:S01]  /*38f0*/  BAR.SYNC.DEFER_BLOCKING 0x0 ;  /* 0x0000000000007b1d */ /* 0x000fe20000010000 */
[----:B------:R-:W-:-:S05]  /*3900*/  ISETP.GE.AND P3, PT, R40, R169, PT ;  /* 0x000000a92800720c */ /* 0x000fca0003f66270 */
[----:B------:R-:W2:Y:S01]  /*3910*/  MUFU.TANH R222, R89 ;  /* 0x0000005900de7308 */ /* 0x000ea20000002400 */
[----:B---3--:R-:W-:-:S07]  /*3920*/  FSEL R26, R26, -INF , !P4 ;  /* 0xff8000001a1a7808 */ /* 0x008fce0006000000 */
[----:B------:R-:W3:Y:S01]  /*3930*/  MUFU.TANH R230, R91 ;  /* 0x0000005b00e67308 */ /* 0x000ee20000002400 */
[----:B-1----:R-:W-:-:S07]  /*3940*/  FSEL R35, R17, -INF , !P2 ;  /* 0xff80000011237808 */ /* 0x002fce0005000000 */
[----:B------:R-:W1:Y:S01]  /*3950*/  MUFU.TANH R14, R14 ;  /* 0x0000000e000e7308 */ /* 0x000e620000002400 */
[----:B--2---:R-:W-:-:S07]  /*3960*/  FSEL R222, R222, -INF , !P6 ;  /* 0xff800000dede7808 */ /* 0x004fce0007000000 */
[----:B------:R-:W2:Y:S01]  /*3970*/  MUFU.TANH R9, R9 ;  /* 0x0000000900097308 */ /* 0x000ea20000002400 */
[----:B---3--:R-:W-:Y:S02]  /*3980*/  FSEL R230, R230, -INF , !P5 ;  /* 0xff800000e6e67808 */ /* 0x008fe40006800000 */
[----:B-1----:R-:W-:Y:S02]  /*3990*/  FSEL R14, R14, -INF , !P3 ;  /* 0xff8000000e0e7808 */ /* 0x002fe40005800000 */
[----:B--2---:R-:W-:Y:S01]  /*39a0*/  FSEL R9, R9, -INF , !P1 ;  /* 0xff80000009097808 */ /* 0x004fe20004800000 */
        /* <DEDUP_REMOVED lines=46> */
.L_x_1470:
[----:B------:R-:W-:Y:S05]  /*3c90*/  BSYNC B0 ;  /* 0x0000000000007941 */ /* 0x000fea0003800000 */
.L_x_1469:
[----:B------:R-:W0:Y:S02]  /*3ca0*/  LDGDEPBAR ;  /* 0x00000000000079af */ /* 0x000e240000000000 */
.L_x_1468:
        /* <DEDUP_REMOVED lines=22> */
[----:B------:R-:W-:Y:S01]  /*3e10*/  LEA R212, R212, UR4, 0x1 ;  /* 0x00000004d4d47c11 */ /* 0x000fe2000f8e08ff */
[----:B------:R-:W2:Y:S01]  /*3e20*/  SHFL.BFLY PT, R6, R17, 0x2, 0x1f ;  /* 0x0c401f0011067f89 */ /* 0x000ea200000e0000 */
[----:B------:R-:W-:Y:S02]  /*3e30*/  FMNMX.FTZ R12, R222, R7, !PT ;  /* 0x00000007de0c7209 */ /* 0x000fe40007810000 */
[-C--:B------:R-:W-:Y:S01]  /*3e40*/  LEA R210, R2, R212.reuse, 0x1 ;  /* 0x000000d402d27211 */ /* 0x080fe200078e08ff */
[----:B------:R-:W-:Y:S01]  /*3e50*/  LDSM.16.MT88.4 R148, [R212+0xa000] ;  /* 0x00a00000d494783b */ /* 0x000fe20000004200 */
[----:B------:R-:W-:-:S02]  /*3e60*/  LEA R209, R0, R212, 0x1 ;  /* 0x000000d400d17211 */ /* 0x000fc400078e08ff */
[----:B------:R-:W-:Y:S01]  /*3e70*/  LEA R208, R0, R210, 0x1 ;  /* 0x000000d200d07211 */ /* 0x000fe200078e08ff */
[----:B------:R-:W3:Y:S01]  /*3e80*/  SHFL.BFLY PT, R7, R12, 0x2, 0x1f ;  /* 0x0c401f000c077f89 */ /* 0x000ee200000e0000 */
[----:B-1----:R-:W-:-:S03]  /*3e90*/  FMNMX.FTZ R5, R4, R5, !PT ;  /* 0x0000000504057209 */ /* 0x002fc60007810000 */
[----:B------:R-:W-:Y:S01]  /*3ea0*/  LDSM.16.MT88.4 R132, [R210+0xa000] ;  /* 0x00a00000d284783b */ /* 0x000fe20000004200 */
[----:B------:R-:W-:-:S03]  /*3eb0*/  FMNMX.FTZ R4, R25, R27, !PT ;  /* 0x0000001b19047209 */ /* 0x000fc60007810000 */
[----:B------:R-:W1:Y:S01]  /*3ec0*/  SHFL.BFLY PT, R166, R5, 0x1, 0x1f ;  /* 0x0c201f0005a67f89 */ /* 0x000e6200000e0000 */
[----:B------:R-:W-:-:S03]  /*3ed0*/  FMNMX.FTZ R4, R21, R4, !PT ;  /* 0x0000000415047209 */ /* 0x000fc60007810000 */
[----:B------:R-:W-:Y:S01]  /*3ee0*/  LDSM.16.MT88.4 R48, [R209+0xa000] ;  /* 0x00a00000d130783b */ /* 0x000fe20000004200 */
[----:B------:R-:W-:Y:S02]  /*3ef0*/  FMNMX.FTZ R4, R19, R4, !PT ;  /* 0x0000000413047209 */ /* 0x000fe40007810000 */
[----:B--2---:R-:W-:Y:S01]  /*3f00*/  FMNMX.FTZ R6, R17, R6, !PT ;  /* 0x0000000611067209 */ /* 0x004fe20007810000 */
[----:B------:R-:W-:Y:S01]  /*3f10*/  LDSM.16.MT88.4 R64, [R208+0xa000] ;  /* 0x00a00000d040783b */ /* 0x000fe20000004200 */
[----:B------:R-:W-:-:S03]  /*3f20*/  FMNMX.FTZ R4, R221, R4, !PT ;  /* 0x00000004dd047209 */ /* 0x000fc60007810000 */
[----:B------:R-:W2:Y:S01]  /*3f30*/  SHFL.BFLY PT, R165, R6, 0x1, 0x1f ;  /* 0x0c201f0006a57f89 */ /* 0x000ea200000e0000 */
[----:B------:R-:W-:Y:S02]  /*3f40*/  FMNMX.FTZ R4, R237, R4, !PT ;  /* 0x00000004ed047209 */ /* 0x000fe40007810000 */
[----:B---3--:R-:W-:Y:S01]  /*3f50*/  FMNMX.FTZ R7, R12, R7, !PT ;  /* 0x000000070c077209 */ /* 0x008fe20007810000 */
[----:B------:R-:W-:Y:S01]  /*3f60*/  LDSM.16.MT88.4 R80, [R212+0xb000] ;  /* 0x00b00000d450783b */ /* 0x000fe20000004200 */
[----:B------:R-:W-:-:S03]  /*3f70*/  FMNMX.FTZ R167, R223, R4, !PT ;  /* 0x00000004dfa77209 */ /* 0x000fc60007810000 */
[----:B------:R-:W3:Y:S01]  /*3f80*/  SHFL.BFLY PT, R168, R7, 0x1, 0x1f ;  /* 0x0c201f0007a87f89 */ /* 0x000ee200000e0000 */
[----:B------:R-:W-:Y:S02]  /*3f90*/  FMNMX.FTZ R167, R230, R167, !PT ;  /* 0x000000a7e6a77209 */ /* 0x000fe40007810000 */
[----:B-1----:R-:W-:Y:S01]  /*3fa0*/  FMNMX.FTZ R166, R5, R166, !PT ;  /* 0x000000a605a67209 */ /* 0x002fe20007810000 */
[----:B------:R-:W-:Y:S03]  /*3fb0*/  LDSM.16.MT88.4 R96, [R210+0xb000] ;  /* 0x00b00000d260783b */ /* 0x000fe60000004200 */
[C---:B------:R-:W-:Y:S01]  /*3fc0*/  FSETP.NEU.FTZ.AND P1, PT, R166.reuse, -INF , PT ;  /* 0xff800000a600780b */ /* 0x040fe20003f3d000 */
[----:B------:R-:W1:Y:S01]  /*3fd0*/  SHFL.BFLY PT, R4, R167, 0x2, 0x1f ;  /* 0x0c401f00a7047f89 */ /* 0x000e6200000e0000 */
[----:B------:R-:W-:-:S03]  /*3fe0*/  FMUL.FTZ R17, R166, UR10 ;  /* 0x0000000aa6117c20 */ /* 0x000fc60008410000 */
[----:B------:R-:W-:Y:S02]  /*3ff0*/  LDSM.16.MT88.4 R112, [R209+0xb000] ;  /* 0x00b00000d170783b */ /* 0x000fe40000004200 */
[----:B------:R-:W-:Y:S02]  /*4000*/  FSEL R17, R17, RZ, P1 ;  /* 0x000000ff11117208 */ /* 0x000fe40000800000 */
[----:B--2---:R-:W-:Y:S01]  /*4010*/  FMNMX.FTZ R165, R6, R165, !PT ;  /* 0x000000a506a57209 */ /* 0x004fe20007810000 */
[----:B------:R-:W-:Y:S02]  /*4020*/  LDSM.16.MT88.4 R172, [R212+0xa800] ;  /* 0x00a80000d4ac783b */ /* 0x000fe40000004200 */
[--C-:B------:R-:W-:Y:S01]  /*4030*/  FFMA.FTZ R197, R26, UR10, -R17.reuse ;  /* 0x0000000a1ac57c23 */ /* 0x100fe20008010811 */
[C---:B------:R-:W-:Y:S01]  /*4040*/  FSETP.NEU.FTZ.AND P1, PT, R165.reuse, -INF , PT ;  /* 0xff800000a500780b */ /* 0x040fe20003f3d000 */
[----:B------:R-:W-:Y:S01]  /*4050*/  FMUL.FTZ R12, R165, UR10 ;  /* 0x0000000aa50c7c20 */ /* 0x000fe20008410000 */
[--C-:B------:R-:W-:Y:S01]  /*4060*/  FFMA.FTZ R192, R42, UR10, -R17.reuse ;  /* 0x0000000a2ac07c23 */ /* 0x100fe20008010811 */
[----:B---3--:R-:W-:Y:S01]  /*4070*/  FMNMX.FTZ R168, R7, R168, !PT ;  /* 0x000000a807a87209 */ /* 0x008fe20007810000 */
[--C-:B------:R-:W-:Y:S01]  /*4080*/  FFMA.FTZ R189, R44, UR10, -R17.reuse ;  /* 0x0000000a2cbd7c23 */ /* 0x100fe20008010811 */
[--C-:B------:R-:W-:Y:S01]  /*4090*/  FFMA.FTZ R186, R34, UR10, -R17.reuse ;  /* 0x0000000a22ba7c23 */ /* 0x100fe20008010811 */
[----:B------:R-:W-:Y:S01]  /*40a0*/  FSEL R12, R12, RZ, P1 ;  /* 0x000000ff0c0c7208 */ /* 0x000fe20000800000 */
[----:B------:R-:W-:Y:S01]  /*40b0*/  MUFU.EX2 R197, R197 ;  /* 0x000000c500c57308 */ /* 0x000fe20000000800 */
[C---:B------:R-:W-:Y:S01]  /*40c0*/  FMUL.FTZ R235, R168.reuse, UR10 ;  /* 0x0000000aa8eb7c20 */ /* 0x040fe20008410000 */
[----:B------:R-:W-:Y:S01]  /*40d0*/  FSETP.NEU.FTZ.AND P2, PT, R168, -INF , PT ;  /* 0xff800000a800780b */ /* 0x000fe20003f5d000 */
[----:B------:R-:W-:Y:S01]  /*40e0*/  FFMA.FTZ R200, R20, UR10, -R17 ;  /* 0x0000000a14c87c23 */ /* 0x000fe20008010811 */
[--C-:B------:R-:W-:Y:S01]  /*40f0*/  FFMA.FTZ R188, R35, UR10, -R12.reuse ;  /* 0x0000000a23bc7c23 */ /* 0x100fe2000801080c */
[----:B-1----:R-:W-:Y:S01]  /*4100*/  FMNMX.FTZ R167, R167, R4, !PT ;  /* 0x00000004a7a77209 */ /* 0x002fe20007810000 */
[--C-:B------:R-:W-:Y:S01]  /*4110*/  FFMA.FTZ R193, R23, UR10, -R12.reuse ;  /* 0x0000000a17c17c23 */ /* 0x100fe2000801080c */
[----:B------:R-:W-:Y:S01]  /*4120*/  FSEL R235, R235, RZ, P2 ;  /* 0x000000ffebeb7208 */ /* 0x000fe20001000000 */
[--C-:B------:R-:W-:Y:S01]  /*4130*/  FFMA.FTZ R191, R29, UR10, -R12.reuse ;  /* 0x0000000a1dbf7c23 */ /* 0x100fe2000801080c */
[--C-:B------:R-:W-:Y:S01]  /*4140*/  FFMA.FTZ R31, R31, UR10, -R12.reuse ;  /* 0x0000000a1f1f7c23 */ /* 0x100fe2000801080c */
[----:B------:R-:W1:Y:S01]  /*4150*/  SHFL.BFLY PT, R4, R167, 0x1, 0x1f ;  /* 0x0c201f00a7047f89 */ /* 0x000e6200000e0000 */
        /* <DEDUP_REMOVED lines=9> */
[----:B------:R-:W-:Y:S01]  /*41f0*/  FFMA.FTZ R233, R14, UR10, -R17 ;  /* 0x0000000a0ee97c23 */ /* 0x000fe20008010811 */
[--C-:B------:R-:W-:Y:S01]  /*4200*/  FFMA.FTZ R204, R15, UR10, -R12.reuse ;  /* 0x0000000a0fcc7c23 */ /* 0x100fe2000801080c */
[--C-:B------:R-:W-:Y:S01]  /*4210*/  FFMA.FTZ R205, R13, UR10, -R12.reuse ;  /* 0x0000000a0dcd7c23 */ /* 0x100fe2000801080c */
[--C-:B------:R-:W-:Y:S01]  /*4220*/  FFMA.FTZ R206, R11, UR10, -R12.reuse ;  /* 0x0000000a0bce7c23 */ /* 0x100fe2000801080c */
[----:B------:R-:W-:Y:S01]  /*4230*/  FFMA.FTZ R231, R9, UR10, -R12 ;  /* 0x0000000a09e77c23 */ /* 0x000fe2000801080c */
[--C-:B------:R-:W-:Y:S01]  /*4240*/  FFMA.FTZ R207, R10, UR10, -R235.reuse ;  /* 0x0000000a0acf7c23 */ /* 0x100fe200080108eb */
[--C-:B------:R-:W-:Y:S01]  /*4250*/  FFMA.FTZ R220, R8, UR10, -R235.reuse ;  /* 0x0000000a08dc7c23 */ /* 0x100fe200080108eb */
[----:B------:R-:W-:Y:S01]  /*4260*/  MUFU.EX2 R189, R189 ;  /* 0x000000bd00bd7308 */ /* 0x000fe20000000800 */
[----:B------:R-:W-:Y:S01]  /*4270*/  LDSM.16.MT88.4 R32, [R210+0xa800] ;  /* 0x00a80000d220783b */ /* 0x000fe20000004200 */
[----:B------:R-:W-:Y:S01]  /*4280*/  FFMA.FTZ R235, R222, UR10, -R235 ;  /* 0x0000000adeeb7c23 */ /* 0x000fe200080108eb */
[----:B--2---:R-:W-:Y:S01]  /*4290*/  F2FP.BF16.F32.PACK_AB R124, R192, R197 ;  /* 0x000000c5c07c723e */ /* 0x004fe200000010ff */
[----:B------:R-:W-:Y:S01]  /*42a0*/  FADD.FTZ R192, R197, R192 ;  /* 0x000000c0c5c07221 */ /* 0x000fe20000010000 */
[----:B------:R-:W-:Y:S01]  /*42b0*/  LDSM.16.MT88.4 R12, [R209+0xb800] ;  /* 0x00b80000d10c783b */ /* 0x000fe20000004200 */
[----:B-1----:R-:W-:-:S02]  /*42c0*/  FMNMX.FTZ R167, R167, R4, !PT ;  /* 0x00000004a7a77209 */ /* 0x002fc40007810000 */
[----:B------:R-:W1:Y:S01]  /*42d0*/  MUFU.EX2 R186, R186 ;  /* 0x000000ba00ba7308 */ /* 0x000e620000000800 */
[----:B------:R-:W2:Y:S01]  /*42e0*/  LDSM.16.MT88.4 R4, [R208+0xb000] ;  /* 0x00b00000d004783b */ /* 0x000ea20000004200 */
[C---:B------:R-:W-:Y:S01]  /*42f0*/  FSETP.NEU.FTZ.AND P1, PT, R167.reuse, -INF , PT ;  /* 0xff800000a700780b */ /* 0x040fe20003f3d000 */
[----:B------:R-:W-:Y:S02]  /*4300*/  FMUL.FTZ R232, R167, UR10 ;  /* 0x0000000aa7e87c20 */ /* 0x000fe40008410000 */
[----:B------:R-:W-:Y:S03]  /*4310*/  LDSM.16.MT88.4 R8, [R208+0xb800] ;  /* 0x00b80000d008783b */ /* 0x000fe60000004200 */
[----:B------:R-:W-:Y:S01]  /*4320*/  MUFU.EX2 R188, R188 ;  /* 0x000000bc00bc7308 */ /* 0x000fe20000000800 */
[----:B------:R-:W-:-:S05]  /*4330*/  FSEL R232, R232, RZ, P1 ;  /* 0x000000ffe8e87208 */ /* 0x000fca0000800000 */
[--C-:B------:R-:W-:Y:S01]  /*4340*/  FFMA.FTZ R199, R25, UR10, -R232.reuse ;  /* 0x0000000a19c77c23 */ /* 0x100fe200080108e8 */
[--C-:B------:R-:W-:Y:S01]  /*4350*/  FFMA.FTZ R196, R27, UR10, -R232.reuse ;  /* 0x0000000a1bc47c23 */ /* 0x100fe200080108e8 */
[--C-:B------:R-:W-:Y:S01]  /*4360*/  FFMA.FTZ R195, R21, UR10, -R232.reuse ;  /* 0x0000000a15c37c23 */ /* 0x100fe200080108e8 */
[--C-:B------:R-:W-:Y:S01]  /*4370*/  FFMA.FTZ R2, R19, UR10, -R232.reuse ;  /* 0x0000000a13027c23 */ /* 0x100fe200080108e8 */
[----:B------:R-:W3:Y:S01]  /*4380*/  MUFU.EX2 R193, R193 ;  /* 0x000000c100c17308 */ /* 0x000ee20000000800 */
[----:B------:R-:W-:Y:S01]  /*4390*/  LDSM.16.MT88.4 R24, [R208+0xa800] ;  /* 0x00a80000d018783b */ /* 0x000fe20000004200 */
[----:B-1----:R-:W-:Y:S01]  /*43a0*/  F2FP.BF16.F32.PACK_AB R126, R186, R189 ;  /* 0x000000bdba7e723e */ /* 0x002fe200000010ff */
[--C-:B------:R-:W-:Y:S01]  /*43b0*/  FFMA.FTZ R221, R221, UR10, -R232.reuse ;  /* 0x0000000adddd7c23 */ /* 0x100fe200080108e8 */
[--C-:B------:R-:W-:Y:S01]  /*43c0*/  FFMA.FTZ R222, R237, UR10, -R232.reuse ;  /* 0x0000000aedde7c23 */ /* 0x100fe200080108e8 */
[----:B------:R-:W-:Y:S01]  /*43d0*/  LDSM.16.MT88.4 R20, [R212+0xb800] ;  /* 0x00b80000d414783b */ /* 0x000fe20000004200 */
[--C-:B------:R-:W-:Y:S01]  /*43e0*/  FFMA.FTZ R223, R223, UR10, -R232.reuse ;  /* 0x0000000adfdf7c23 */ /* 0x100fe200080108e8 */
[----:B------:R-:W-:Y:S01]  /*43f0*/  FFMA.FTZ R230, R230, UR10, -R232 ;  /* 0x0000000ae6e67c23 */ /* 0x000fe200080108e8 */
[----:B------:R-:W-:Y:S01]  /*4400*/  MUFU.EX2 R191, R191 ;  /* 0x000000bf00bf7308 */ /* 0x000fe20000000800 */
[----:B------:R-:W-:Y:S01]  /*4410*/  LDSM.16.MT88.4 R16, [R210+0xb800] ;  /* 0x00b80000d210783b */ /* 0x000fe20000004200 */
[----:B------:R-:W-:-:S04]  /*4420*/  FADD.FTZ R189, R189, R192 ;  /* 0x000000c0bdbd7221 */ /* 0x000fc80000010000 */
[----:B------:R-:W-:Y:S02]  /*4430*/  FADD.FTZ R189, R186, R189 ;  /* 0x000000bdbabd7221 */ /* 0x000fe40000010000 */
[----:B------:R1:W4:Y:S01]  /*4440*/  MUFU.EX2 R0, R31 ;  /* 0x0000001f00007308 */ /* 0x0003220000000800 */
[----:B---3--:R-:W-:Y:S01]  /*4450*/  F2FP.BF16.F32.PACK_AB R125, R193, R188 ;  /* 0x000000bcc17d723e */ /* 0x008fe200000010ff */
[----:B------:R-:W-:-:S06]  /*4460*/  FADD.FTZ R188, R188, R193 ;  /* 0x000000c1bcbc7221 */ /* 0x000fcc0000010000 */
[----:B------:R-:W3:Y:S08]  /*4470*/  MUFU.EX2 R201, R201 ;  /* 0x000000c900c97308 */ /* 0x000ef00000000800 */
[----:B------:R-:W-:Y:S01]  /*4480*/  MUFU.EX2 R190, R190 ;  /* 0x000000be00be7308 */ /* 0x000fe20000000800 */
[----:B-1----:R-:W1:Y:S01]  /*4490*/  LDSM.16.MT88.4 R28, [R209+0xa800] ;  /* 0x00a80000d11c783b */ /* 0x002e620000004200 */
[----:B----4-:R-:W-:Y:S01]  /*44a0*/  F2FP.BF16.F32.PACK_AB R127, R0, R191 ;  /* 0x000000bf007f723e */ /* 0x010fe200000010ff */
[----:B------:R-:W-:-:S04]  /*44b0*/  FADD.FTZ R191, R191, R188 ;  /* 0x000000bcbfbf7221 */ /* 0x000fc80000010000 */
[----:B------:R-:W-:Y:S01]  /*44c0*/  FADD.FTZ R191, R0, R191 ;  /* 0x000000bf00bf7221 */ /* 0x000fe20000010000 */
[----:B------:R-:W4:Y:S01]  /*44d0*/  MUFU.EX2 R187, R187 ;  /* 0x000000bb00bb7308 */ /* 0x000f220000000800 */
[----:B---3--:R-:W-:Y:S01]  /*44e0*/  F2FP.BF16.F32.PACK_AB R128, R201, R194 ;  /* 0x000000c2c980723e */ /* 0x008fe200000010ff */
[----:B------:R-:W-:Y:S01]  /*44f0*/  HMMA.16816.F32.BF16 R156, R124, R148, RZ ;  /* 0x000000947c9c723c */ /* 0x000fe200000418ff */
[----:B------:R-:W-:-:S05]  /*4500*/  FADD.FTZ R201, R194, R201 ;  /* 0x000000c9c2c97221 */ /* 0x000fca0000010000 */
[----:B------:R-:W-:Y:S01]  /*4510*/  MUFU.EX2 R199, R199 ;  /* 0x000000c700c77308 */ /* 0x000fe20000000800 */
[C---:B------:R-:W-:Y:S06]  /*4520*/  HMMA.16816.F32.BF16 R140, R124.reuse, R132, RZ ;  /* 0x000000847c8c723c */ /* 0x040fec00000418ff */
[----:B------:R-:W-:Y:S01]  /*4530*/  HMMA.16816.F32.BF16 R40, R124, R48, RZ ;  /* 0x000000307c28723c */ /* 0x000fe200000418ff */
[----:B------:R-:W3:Y:S01]  /*4540*/  MUFU.EX2 R196, R196 ;  /* 0x000000c400c47308 */ /* 0x000ee20000000800 */
[----:B----4-:R-:W-:Y:S01]  /*4550*/  F2FP.BF16.F32.PACK_AB R130, R187, R190 ;  /* 0x000000bebb82723e */ /* 0x010fe200000010ff */
[----:B------:R-:W-:-:S03]  /*4560*/  FADD.FTZ R190, R190, R201 ;  /* 0x000000c9bebe7221 */ /* 0x000fc60000010000 */
[C---:B------:R-:W-:Y:S01]  /*4570*/  HMMA.16816.F32.BF16 R56, R124.reuse, R64, RZ ;  /* 0x000000407c38723c */ /* 0x040fe200000418ff */
[----:B------:R-:W-:Y:S02]  /*4580*/  FADD.FTZ R187, R187, R190 ;  /* 0x000000bebbbb7221 */ /* 0x000fe40000010000 */
[----:B------:R-:W-:Y:S03]  /*4590*/  MUFU.EX2 R195, R195 ;  /* 0x000000c300c37308 */ /* 0x000fe60000000800 */
[C---:B------:R-:W-:Y:S05]  /*45a0*/  HMMA.16816.F32.BF16 R72, R124.reuse, R80, RZ ;  /* 0x000000507c48723c */ /* 0x040fea00000418ff */
[----:B------:R-:W4:Y:S01]  /*45b0*/  MUFU.EX2 R2, R2 ;  /* 0x0000000200027308 */ /* 0x000f220000000800 */
[----:B---3--:R-:W-:Y:S01]  /*45c0*/  F2FP.BF16.F32.PACK_AB R129, R196, R199 ;  /* 0x000000c7c481723e */ /* 0x008fe200000010ff */
[----:B------:R-:W-:Y:S01]  /*45d0*/  HMMA.16816.F32.BF16 R88, R124, R96, RZ ;  /* 0x000000607c58723c */ /* 0x000fe200000418ff */
[----:B------:R-:W-:-:S05]  /*45e0*/  FADD.FTZ R196, R199, R196 ;  /* 0x000000c4c7c47221 */ /* 0x000fca0000010000 */
[----:B------:R-:W-:Y:S01]  /*45f0*/  MUFU.EX2 R198, R198 ;  /* 0x000000c600c67308 */ /* 0x000fe20000000800 */
[C---:B------:R-:W-:Y:S06]  /*4600*/  HMMA.16816.F32.BF16 R104, R124.reuse, R112, RZ ;  /* 0x000000707c68723c */ /* 0x040fec00000418ff */
[----:B------:R-:W-:Y:S01]  /*4610*/  HMMA.16816.F32.BF16 R152, R124, R150, RZ ;  /* 0x000000967c98723c */ /* 0x000fe200000418ff */
[----:B------:R-:W-:Y:S01]  /*4620*/  MUFU.EX2 R200, R200 ;  /* 0x000000c800c87308 */ /* 0x000fe20000000800 */
[----:B----4-:R-:W-:Y:S01]  /*4630*/  F2FP.BF16.F32.PACK_AB R131, R2, R195 ;  /* 0x000000c30283723e */ /* 0x010fe200000010ff */
[----:B------:R-:W-:-:S03]  /*4640*/  FADD.FTZ R195, R195, R196 ;  /* 0x000000c4c3c37221 */ /* 0x000fc60000010000 */
[C---:B------:R-:W-:Y:S01]  /*4650*/  HMMA.16816.F32.BF16 R136, R124.reuse, R134, RZ ;  /* 0x000000867c88723c */ /* 0x040fe200000418ff */
[----:B------:R-:W-:Y:S02]  /*4660*/  FADD.FTZ R2, R2, R195 ;  /* 0x000000c302027221 */ /* 0x000fe40000010000 */
[----:B------:R-:W3:Y:S03]  /*4670*/  MUFU.EX2 R203, R203 ;  /* 0x000000cb00cb7308 */ /* 0x000ee60000000800 */
[C---:B------:R-:W-:Y:S05]  /*4680*/  HMMA.16816.F32.BF16 R44, R124.reuse, R50, RZ ;  /* 0x000000327c2c723c */ /* 0x040fea00000418ff */
[----:B------:R-:W-:Y:S01]  /*4690*/  MUFU.EX2 R204, R204 ;  /* 0x000000cc00cc7308 */ /* 0x000fe20000000800 */
[C---:B------:R-:W-:Y:S06]  /*46a0*/  HMMA.16816.F32.BF16 R60, R124.reuse, R66, RZ ;  /* 0x000000427c3c723c */ /* 0x040fec00000418ff */
[----:B------:R-:W-:Y:S01]  /*46b0*/  HMMA.16816.F32.BF16 R76, R124, R82, RZ ;  /* 0x000000527c4c723c */ /* 0x000fe200000418ff */
[----:B------:R-:W4:Y:S01]  /*46c0*/  MUFU.EX2 R205, R205 ;  /* 0x000000cd00cd7308 */ /* 0x000f220000000800 */
[----:B---3--:R-:W-:Y:S01]  /*46d0*/  F2FP.BF16.F32.PACK_AB R176, R203, R200 ;  /* 0x000000c8cbb0723e */ /* 0x008fe200000010ff */
[----:B------:R-:W-:-:S03]  /*46e0*/  FADD.FTZ R200, R200, R189 ;  /* 0x000000bdc8c87221 */ /* 0x000fc60000010000 */
[C---:B------:R-:W-:Y:S01]  /*46f0*/  HMMA.16816.F32.BF16 R92, R124.reuse, R98, RZ ;  /* 0x000000627c5c723c */ /* 0x040fe200000418ff */
[----:B------:R-:W-:Y:S02]  /*4700*/  FADD.FTZ R203, R203, R200 ;  /* 0x000000c8cbcb7221 */ /* 0x000fe40000010000 */
[----:B------:R-:W-:Y:S03]  /*4710*/  MUFU.EX2 R207, R207 ;  /* 0x000000cf00cf7308 */ /* 0x000fe60000000800 */
[----:B------:R-:W-:Y:S05]  /*4720*/  HMMA.16816.F32.BF16 R108, R124, R114, RZ ;  /* 0x000000727c6c723c */ /* 0x000fea00000418ff */
[----:B------:R-:W-:Y:S01]  /*4730*/  MUFU.EX2 R221, R221 ;  /* 0x000000dd00dd7308 */ /* 0x000fe20000000800 */
[----:B------:R-:W-:Y:S01]  /*4740*/  HMMA.16816.F32.BF16 R160, R128, R148, RZ ;  /* 0x0000009480a0723c */ /* 0x000fe200000418ff */
[----:B----4-:R-:W-:Y:S01]  /*4750*/  F2FP.BF16.F32.PACK_AB R177, R205, R204 ;  /* 0x000000cccdb1723e */ /* 0x010fe200000010ff */
[----:B------:R-:W-:-:S04]  /*4760*/  FADD.FTZ R204, R204, R191 ;  /* 0x000000bfcccc7221 */ /* 0x000fc80000010000 */
[----:B------:R-:W-:Y:S01]  /*4770*/  HMMA.16816.F32.BF16 R144, R128, R132, RZ ;  /* 0x000000848090723c */ /* 0x000fe200000418ff */
[----:B------:R-:W-:Y:S01]  /*4780*/  MUFU.EX2 R222, R222 ;  /* 0x000000de00de7308 */ /* 0x000fe20000000800 */
[----:B------:R-:W-:-:S04]  /*4790*/  FADD.FTZ R205, R205, R204 ;  /* 0x000000cccdcd7221 */ /* 0x000fc80000010000 */
[C---:B------:R-:W-:Y:S03]  /*47a0*/  HMMA.16816.F32.BF16 R36, R128.reuse, R48, RZ ;  /* 0x000000308024723c */ /* 0x040fe600000418ff */
[----:B------:R-:W-:Y:S03]  /*47b0*/  MUFU.EX2 R202, R202 ;  /* 0x000000ca00ca7308 */ /* 0x000fe60000000800 */
[C---:B------:R-:W-:Y:S05]  /*47c0*/  HMMA.16816.F32.BF16 R52, R128.reuse, R64, RZ ;  /* 0x000000408034723c */ /* 0x040fea00000418ff */
[----:B------:R-:W3:Y:S01]  /*47d0*/  MUFU.EX2 R233, R233 ;  /* 0x000000e900e97308 */ /* 0x000ee20000000800 */
[C---:B------:R-:W-:Y:S06]  /*47e0*/  HMMA.16816.F32.BF16 R68, R128.reuse, R80, RZ ;  /* 0x000000508044723c */ /* 0x040fec00000418ff */
[C---:B------:R-:W-:Y:S01]  /*47f0*/  HMMA.16816.F32.BF16 R84, R128.reuse, R96, RZ ;  /* 0x000000608054723c */ /* 0x040fe200000418ff */
[----:B------:R-:W-:Y:S05]  /*4800*/  MUFU.EX2 R206, R206 ;  /* 0x000000ce00ce7308 */ /* 0x000fea0000000800 */
[----:B------:R-:W-:Y:S03]  /*4810*/  HMMA.16816.F32.BF16 R100, R128, R112, RZ ;  /* 0x000000708064723c */ /* 0x000fe600000418ff */
[----:B------:R-:W4:Y:S01]  /*4820*/  MUFU.EX2 R231, R231 ;  /* 0x000000e700e77308 */ /* 0x000f220000000800 */
[C---:B---3--:R-:W-:Y:S01]  /*4830*/  F2FP.BF16.F32.PACK_AB R178, R233.reuse, R202 ;  /* 0x000000cae9b2723e */ /* 0x048fe200000010ff */
[----:B------:R-:W-:Y:S01]  /*4840*/  FADD.FTZ R202, R202, R203 ;  /* 0x000000cbcaca7221 */ /* 0x000fe20000010000 */
[----:B--2---:R-:W-:Y:S03]  /*4850*/  HMMA.16816.F32.BF16 R120, R124, R4, RZ ;  /* 0x000000047c78723c */ /* 0x004fe600000418ff */
[----:B------:R-:W-:-:S02]  /*4860*/  FADD.FTZ R233, R233, R202 ;  /* 0x000000cae9e97221 */ /* 0x000fc40000010000 */
[----:B------:R-:W-:Y:S01]  /*4870*/  MUFU.EX2 R220, R220 ;  /* 0x000000dc00dc7308 */ /* 0x000fe20000000800 */
[C---:B------:R-:W-:Y:S06]  /*4880*/  HMMA.16816.F32.BF16 R148, R128.reuse, R150, RZ ;  /* 0x000000968094723c */ /* 0x040fec00000418ff */
[----:B------:R-:W-:Y:S01]  /*4890*/  HMMA.16816.F32.BF16 R132, R128, R134, RZ ;  /* 0x000000868084723c */ /* 0x000fe200000418ff */
[----:B------:R-:W2:Y:S01]  /*48a0*/  MUFU.EX2 R235, R235 ;  /* 0x000000eb00eb7308 */ /* 0x000ea20000000800 */
[----:B----4-:R-:W-:Y:S01]  /*48b0*/  F2FP.BF16.F32.PACK_AB R179, R231, R206 ;  /* 0x000000cee7b3723e */ /* 0x010fe200000010ff */
[----:B------:R-:W-:-:S03]  /*48c0*/  FADD.FTZ R206, R206, R205 ;  /* 0x000000cdcece7221 */ /* 0x000fc60000010000 */
[C---:B------:R-:W-:Y:S01]  /*48d0*/  HMMA.16816.F32.BF16 R48, R128.reuse, R50, RZ ;  /* 0x000000328030723c */ /* 0x040fe200000418ff */
[----:B------:R-:W-:Y:S02]  /*48e0*/  FADD.FTZ R231, R231, R206 ;  /* 0x000000cee7e77221 */ /* 0x000fe40000010000 */
[----:B------:R-:W-:Y:S03]  /*48f0*/  MUFU.EX2 R223, R223 ;  /* 0x000000df00df7308 */ /* 0x000fe60000000800 */
[C---:B------:R-:W-:Y:S05]  /*4900*/  HMMA.16816.F32.BF16 R64, R128.reuse, R66, RZ ;  /* 0x000000428040723c */ /* 0x040fea00000418ff */
[----:B------:R-:W3:Y:S01]  /*4910*/  MUFU.EX2 R230, R230 ;  /* 0x000000e600e67308 */ /* 0x000ee20000000800 */
        /* <DEDUP_REMOVED lines=12> */
[C---:B------:R-:W-:Y:S01]  /*49e0*/  HMMA.16816.F32.BF16 R156, R176.reuse, R172, R156 ;  /* 0x000000acb09c723c */ /* 0x040fe2000004189c */
[----:B--2---:R-:W-:Y:S01]  /*49f0*/  F2FP.BF16.F32.PACK_AB R6, R235, R220 ;  /* 0x000000dceb06723e */ /* 0x004fe200000010ff */
[----:B------:R-:W-:Y:S01]  /*4a00*/  FADD.FTZ R220, R220, R207 ;  /* 0x000000cfdcdc7221 */ /* 0x000fe20000010000 */
[C---:B---3--:R-:W-:Y:S01]  /*4a10*/  F2FP.BF16.F32.PACK_AB R7, R230.reuse, R223 ;  /* 0x000000dfe607723e */ /* 0x048fe200000010ff */
[----:B------:R-:W-:Y:S02]  /*4a20*/  FADD.FTZ R223, R223, R222 ;  /* 0x000000dedfdf7221 */ /* 0x000fe40000010000 */
[----:B------:R-:W-:Y:S01]  /*4a30*/  HMMA.16816.F32.BF16 R140, R176, R32, R140 ;  /* 0x00000020b08c723c */ /* 0x000fe2000004188c */
[----:B------:R-:W-:Y:S01]  /*4a40*/  FADD.FTZ R235, R235, R220 ;  /* 0x000000dcebeb7221 */ /* 0x000fe20000010000 */
[----:B------:R-:W-:-:S04]  /*4a50*/  FADD.FTZ R230, R230, R223 ;  /* 0x000000dfe6e67221 */ /* 0x000fc80000010000 */
        /* <DEDUP_REMOVED lines=32> */
[----:B------:R-:W-:Y:S01]  /*4c60*/  ULDC UR4, c[0x0][0x2d0] ;  /* 0x0000b40000047ab9 */ /* 0x000fe20000000800 */
[----:B------:R-:W-:-:S04]  /*4c70*/  DEPBAR.LE SB0, 0x0 ;  /* 0x000080000000791a */ /* 0x000fc80000000000 */
[----:B------:R-:W-:Y:S01]  /*4c80*/  BAR.SYNC.DEFER_BLOCKING 0x0 ;  /* 0x0000000000007b1d */ /* 0x000fe20000010000 */
[----:B------:R-:W-:Y:S01]  /*4c90*/  ISETP.GE.AND P3, PT, R184, UR4, PT ;  /* 0x00000004b8007c0c */ /* 0x000fe2000bf66270 */
[----:B------:R-:W-:Y:S01]  /*4ca0*/  UIADD3 UR12, UR17, -0x2, URZ ;  /* 0xfffffffe110c7890 */ /* 0x000fe2000fffe03f */
[----:B------:R-:W-:Y:S01]  /*4cb0*/  ISETP.GE.AND P2, PT, R225, UR4, PT ;  /* 0x00000004e1007c0c */ /* 0x000fe2000bf46270 */
[----:B------:R-:W-:Y:S02]  /*4cc0*/  UISETP.GE.AND UP0, UPT, UR17, 0x3, UPT ;  /* 0x000000031100788c */ /* 0x000fe4000bf06270 */
[----:B------:R-:W-:Y:S02]  /*4cd0*/  USHF.R.S32.HI UR5, URZ, 0x1f, UR12 ;  /* 0x0000001f3f057899 */ /* 0x000fe4000801140c */
[----:B------:R-:W-:Y:S01]  /*4ce0*/  UIMAD UR4, UR19, UR12, URZ ;  /* 0x0000000c130472a4 */ /* 0x000fe2000f8e023f */
[----:B------:R-:W-:-:S03]  /*4cf0*/  IMAD.U32 R13, RZ, RZ, UR12 ;  /* 0x0000000cff0d7e24 */ /* 0x000fc6000f8e00ff */
[----:B------:R-:W-:Y:S01]  /*4d00*/  UIMAD UR4, UR5, UR23, UR4 ;  /* 0x00000017050472a4 */ /* 0x000fe2000f8e0204 */
[----:B------:R-:W-:Y:S01]  /*4d10*/  IMAD.WIDE.U32 R12, R13, UR23, R182 ;  /* 0x000000170d0c7c25 */ /* 0x000fe2000f8e00b6 */
[----:B------:R-:W1:Y:S04]  /*4d20*/  @!P3 LDC.64 R10, c[0x0][0x220] ;  /* 0x00008800ff0abb82 */ /* 0x000e680000000a00 */
[----:B------:R-:W-:Y:S01]  /*4d30*/  VIADD R2, R13, UR4 ;  /* 0x000000040d027c36 */ /* 0x000fe20008000000 */
[----:B------:R-:W-:-:S03]  /*4d40*/  IADD3 R0, P0, R12, UR27, RZ ;  /* 0x0000001b0c007c10 */ /* 0x000fc6000ff1e0ff */
[----:B------:R-:W2:Y:S01]  /*4d50*/  @!P2 LDC.64 R8, c[0x0][0x220] ;  /* 0x00008800ff08ab82 */ /* 0x000ea20000000a00 */
[----:B------:R-:W-:Y:S07]  /*4d60*/  @P3 STS.128 [R224+0xa000], RZ ;  /* 0x00a000ffe0003388 */ /* 0x000fee0000000c00 */
[----:B------:R-:W3:Y:S08]  /*4d70*/  @!P3 LDC.64 R6, c[0x0][0x220] ;  /* 0x00008800ff06bb82 */ /* 0x000ef00000000a00 */
[----:B------:R-:W4:Y:S01]  /*4d80*/  @!P2 LDC.64 R4, c[0x0][0x220] ;  /* 0x00008800ff04ab82 */ /* 0x000f220000000a00 */
[----:B-1----:R-:W-:-:S04]  /*4d90*/  @!P3 LEA R10, P5, R12, R10, 0x1 ;  /* 0x0000000a0c0ab211 */ /* 0x002fc800078a08ff */
[C-C-:B------:R-:W-:Y:S02]  /*4da0*/  @!P3 LEA.HI.X R11, R12.reuse, R11, R2.reuse, 0x1, P5 ;  /* 0x0000000b0c0bb211 */ /* 0x140fe400028f0c02 */
[----:B--2---:R-:W-:Y:S02]  /*4db0*/  @!P2 LEA R14, P1, R12, R8, 0x1 ;  /* 0x000000080c0ea211 */ /* 0x004fe400078208ff */
[----:B------:R-:W-:Y:S01]  /*4dc0*/  IADD3.X R8, R2, UR18, RZ, P0, !PT ;  /* 0x0000001202087c10 */ /* 0x000fe200087fe4ff */
[----:B------:R-:W-:Y:S01]  /*4dd0*/  @!PT LDS RZ, [RZ] ;  /* 0x00000000fffff984 */ /* 0x000fe20000000800 */
[----:B------:R-:W-:Y:S01]  /*4de0*/  @!PT LDS RZ, [RZ] ;  /* 0x00000000fffff984 */ /* 0x000fe20000000800 */
[----:B------:R-:W-:Y:S01]  /*4df0*/  @!PT LDS RZ, [RZ] ;  /* 0x00000000fffff984 */ /* 0x000fe20000000800 */
[----:B------:R1:W-:Y:S01]  /*4e00*/  @!P3 LDGSTS.E.BYPASS.LTC128B.128 [R224+0xa000], desc[UR20][R10.64] ;  /* 0x0a0000000ae0bfae */ /* 0x0003e2000b901d54 */
[----:B------:R-:W-:-:S03]  /*4e10*/  @!P2 LEA.HI.X R15, R12, R9, R2, 0x1, P1 ;  /* 0x000000090c0fa211 */ /* 0x000fc600008f0c02 */
[----:B------:R-:W-:Y:S01]  /*4e20*/  @P2 STS.128 [R224+0xb000], RZ ;  /* 0x00b000ffe0002388 */ /* 0x000fe20000000c00 */
[----:B---3--:R-:W-:-:S03]  /*4e30*/  @!P3 LEA R16, P4, R0, R6, 0x1 ;  /* 0x000000060010b211 */ /* 0x008fc600078808ff */
[----:B------:R-:W-:Y:S01]  /*4e40*/  @!PT LDS RZ, [RZ] ;  /* 0x00000000fffff984 */ /* 0x000fe20000000800 */
[----:B------:R-:W-:Y:S01]  /*4e50*/  @!PT LDS RZ, [RZ] ;  /* 0x00000000fffff984 */ /* 0x000fe20000000800 */
[----:B------:R-:W-:Y:S01]  /*4e60*/  @!PT LDS RZ, [RZ] ;  /* 0x00000000fffff984 */ /* 0x000fe20000000800 */
[----:B------:R-:W-:Y:S01]  /*4e70*/  @!P2 LDGSTS.E.BYPASS.LTC128B.128 [R224+0xb000], desc[UR20][R14.64+0x80] ;  /* 0x0b0000800ee0afae */ /* 0x000fe2000b901d54 */
[----:B------:R-:W-:-:S03]  /*4e80*/  @!P3 LEA.HI.X R17, R0, R7, R8, 0x1, P4 ;  /* 0x000000070011b211 */ /* 0x000fc600020f0c08 */
[----:B------:R-:W-:Y:S01]  /*4e90*/  @P3 STS.128 [R224+0xa800], RZ ;  /* 0x00a800ffe0003388 */ /* 0x000fe20000000c00 */
[----:B----4-:R-:W-:-:S03]  /*4ea0*/  @!P2 LEA R24, P0, R0, R4, 0x1 ;  /* 0x000000040018a211 */ /* 0x010fc600078008ff */
        /* <DEDUP_REMOVED lines=10> */
[----:B------:R-:W-:Y:S04]  /*4f50*/  LDSM.16.M88.4 R192, [R219] ;  /* 0x00000000dbc0783b */ /* 0x000fe80000000200 */
[----:B------:R-:W2:Y:S04]  /*4f60*/  LDSM.16.M88.4 R172, [R218+0x8000] ;  /* 0x00800000daac783b */ /* 0x000ea80000000200 */
[----:B------:R-:W4:Y:S04]  /*4f70*/  LDSM.16.M88.4 R196, [R219+0x2000] ;  /* 0x00200000dbc4783b */ /* 0x000f280000000200 */
[----:B------:R-:W5:Y:S04]  /*4f80*/  LDSM.16.M88.4 R20, [R218+0x8800] ;  /* 0x00880000da14783b */ /* 0x000f680000000200 */
[----:B-1----:R-:W-:Y:S04]  /*4f90*/  LDSM.16.M88.4 R8, [R217] ;  /* 0x00000000d908783b */ /* 0x002fe80000000200 */
[----:B------:R-:W1:Y:S04]  /*4fa0*/  LDSM.16.M88.4 R236, [R216] ;  /* 0x00000000d8ec783b */ /* 0x000e680000000200 */
[----:B------:R-:W1:Y:S04]  /*4fb0*/  LDSM.16.M88.4 R4, [R217+0x2000] ;  /* 0x00200000d904783b */ /* 0x000e680000000200 */
[----:B------:R-:W1:Y:S04]  /*4fc0*/  LDSM.16.M88.4 R220, [R216+0x800] ;  /* 0x00080000d8dc783b */ /* 0x000e680000000200 */
[----:B------:R-:W-:Y:S04]  /*4fd0*/  LDSM.16.M88.4 R204, [R215+0x2000] ;  /* 0x00200000d7cc783b */ /* 0x000fe80000000200 */
[----:B------:R-:W1:Y:S04]  /*4fe0*/  LDSM.16.M88.4 R240, [R211+0x8000] ;  /* 0x00800000d3f0783b */ /* 0x000e680000000200 */
[----:B------:R-:W1:Y:S01]  /*4ff0*/  LDSM.16.M88.4 R184, [R215] ;  /* 0x00000000d7b8783b */ /* 0x000e620000000200 */
[-C--:B--2---:R-:W-:Y:S03]  /*5000*/  HMMA.16816.F32.BF16 R16, R192, R172.reuse, RZ ;  /* 0x000000acc010723c */ /* 0x084fe600000418ff */
[----:B------:R-:W-:Y:S04]  /*5010*/  LDSM.16.M88.4 R28, [R213] ;  /* 0x00000000d51c783b */ /* 0x000fe80000000200 */
[----:B------:R-:W-:Y:S01]  /*5020*/  LDSM.16.M88.4 R188, [R211+0x8800] ;  /* 0x00880000d3bc783b */ /* 0x000fe20000000200 */
[C---:B----4-:R-:W-:Y:S03]  /*5030*/  HMMA.16816.F32.BF16 R12, R196.reuse, R172, RZ ;  /* 0x000000acc40c723c */ /* 0x050fe600000418ff */
[----:B---3--:R-:W-:Y:S03]  /*5040*/  LDSM.16.M88.4 R24, [R213+0x800] ;  /* 0x00080000d518783b */ /* 0x008fe60000000200 */
[-C--:B------:R-:W-:Y:S01]  /*5050*/  HMMA.16816.F32.BF16 R176, R196, R174.reuse, RZ ;  /* 0x000000aec4b0723c */ /* 0x080fe200000418ff */
[----:B------:R-:W0:Y:S05]  /*5060*/  LDGDEPBAR ;  /* 0x00000000000079af */ /* 0x000e2a0000000000 */
[----:B------:R-:W-:Y:S06]  /*5070*/  HMMA.16816.F32.BF16 R172, R192, R174, RZ ;  /* 0x000000aec0ac723c */ /* 0x000fec00000418ff */
[C---:B-----5:R-:W-:Y:S06]  /*5080*/  HMMA.16816.F32.BF16 R200, R196.reuse, R20, RZ ;  /* 0x00000014c4c8723c */ /* 0x060fec00000418ff */
[----:B------:R-:W-:Y:S06]  /*5090*/  HMMA.16816.F32.BF16 R196, R196, R22, RZ ;  /* 0x00000016c4c4723c */ /* 0x000fec00000418ff */
[----:B------:R-:W-:Y:S06]  /*50a0*/  HMMA.16816.F32.BF16 R32, R192, R20, RZ ;  /* 0x00000014c020723c */ /* 0x000fec00000418ff */
[-C--:B-1----:R-:W-:Y:S06]  /*50b0*/  HMMA.16816.F32.BF16 R16, R8, R236.reuse, R16 ;  /* 0x000000ec0810723c */ /* 0x082fec0000041810 */
[C---:B------:R-:W-:Y:S06]  /*50c0*/  HMMA.16816.F32.BF16 R12, R4.reuse, R236, R12 ;  /* 0x000000ec040c723c */ /* 0x040fec000004180c */
[----:B------:R-:W-:Y:S06]  /*50d0*/  HMMA.16816.F32.BF16 R176, R4, R238, R176 ;  /* 0x000000ee04b0723c */ /* 0x000fec00000418b0 */
[----:B------:R-:W-:Y:S01]  /*50e0*/  HMMA.16816.F32.BF16 R192, R192, R22, RZ ;  /* 0x00000016c0c0723c */ /* 0x000fe200000418ff */
[----:B------:R-:W1:Y:S05]  /*50f0*/  LDSM.16.M88.4 R20, [R214+0x2000] ;  /* 0x00200000d614783b */ /* 0x000e6a0000000200 */
[----:B------:R-:W-:Y:S01]  /*5100*/  HMMA.16816.F32.BF16 R172, R8, R238, R172 ;  /* 0x000000ee08ac723c */ /* 0x000fe200000418ac */
[----:B------:R-:W-:Y:S05]  /*5110*/  LDSM.16.M88.4 R236, [R219+0x4000] ;  /* 0x00400000dbec783b */ /* 0x000fea0000000200 */
[C---:B------:R-:W-:Y:S06]  /*5120*/  HMMA.16816.F32.BF16 R200, R4.reuse, R220, R200 ;  /* 0x000000dc04c8723c */ /* 0x040fec00000418c8 */
[----:B------:R-:W-:Y:S01]  /*5130*/  HMMA.16816.F32.BF16 R196, R4, R222, R196 ;  /* 0x000000de04c4723c */ /* 0x000fe200000418c4 */
[----:B------:R-:W2:Y:S05]  /*5140*/  LDSM.16.M88.4 R4, [R214] ;  /* 0x00000000d604783b */ /* 0x000eaa0000000200 */
[-C--:B------:R-:W-:Y:S06]  /*5150*/  HMMA.16816.F32.BF16 R12, R204, R240.reuse, R12 ;  /* 0x000000f0cc0c723c */ /* 0x080fec000004180c */
[----:B------:R-:W-:Y:S06]  /*5160*/  HMMA.16816.F32.BF16 R16, R184, R240, R16 ;  /* 0x000000f0b810723c */ /* 0x000fec0000041810 */
[----:B------:R-:W-:Y:S06]  /*5170*/  HMMA.16816.F32.BF16 R176, R204, R242, R176 ;  /* 0x000000f2ccb0723c */ /* 0x000fec00000418b0 */
[C---:B------:R-:W-:Y:S06]  /*5180*/  HMMA.16816.F32.BF16 R32, R8.reuse, R220, R32 ;  /* 0x000000dc0820723c */ /* 0x040fec0000041820 */
[----:B------:R-:W-:Y:S01]  /*5190*/  HMMA.16816.F32.BF16 R192, R8, R222, R192 ;  /* 0x000000de08c0723c */ /* 0x000fe200000418c0 */
[----:B------:R-:W3:Y:S04]  /*51a0*/  LDSM.16.M88.4 R8, [R218+0x9000] ;  /* 0x00900000da08783b */ /* 0x000ee80000000200 */
[----:B------:R-:W4:Y:S01]  /*51b0*/  LDSM.16.M88.4 R220, [R219+0x6000] ;  /* 0x00600000dbdc783b */ /* 0x000f220000000200 */
[----:B------:R-:W-:Y:S03]  /*51c0*/  HMMA.16816.F32.BF16 R172, R184, R242, R172 ;  /* 0x000000f2b8ac723c */ /* 0x000fe600000418ac */
[----:B------:R-:W-:Y:S03]  /*51d0*/  LDSM.16.M88.4 R240, [R216+0x1000] ;  /* 0x00100000d8f0783b */ /* 0x000fe60000000200 */
[-C--:B-1----:R-:W-:Y:S06]  /*51e0*/  HMMA.16816.F32.BF16 R12, R20, R28.reuse, R12 ;  /* 0x0000001c140c723c */ /* 0x082fec000004180c */
[----:B--2---:R-:W-:Y:S06]  /*51f0*/  HMMA.16816.F32.BF16 R16, R4, R28, R16 ;  /* 0x0000001c0410723c */ /* 0x004fec0000041810 */
[----:B------:R-:W-:Y:S06]  /*5200*/  HMMA.16816.F32.BF16 R176, R20, R30, R176 ;  /* 0x0000001e14b0723c */ /* 0x000fec00000418b0 */
[C---:B------:R-:W-:Y:S06]  /*5210*/  HMMA.16816.F32.BF16 R32, R184.reuse, R188, R32 ;  /* 0x000000bcb820723c */ /* 0x040fec0000041820 */
[----:B------:R-:W-:Y:S01]  /*5220*/  HMMA.16816.F32.BF16 R192, R184, R190, R192 ;  /* 0x000000beb8c0723c */ /* 0x000fe200000418c0 */
[----:B------:R-:W-:Y:S05]  /*5230*/  LDSM.16.M88.4 R184, [R217+0x6000] ;  /* 0x00600000d9b8783b */ /* 0x000fea0000000200 */
[----:B------:R-:W-:Y:S01]  /*5240*/  HMMA.16816.F32.BF16 R172, R4, R30, R172 ;  /* 0x0000001e04ac723c */ /* 0x000fe200000418ac */
[----:B------:R-:W-:Y:S05]  /*5250*/  LDSM.16.M88.4 R28, [R215+0x4000] ;  /* 0x00400000d71c783b */ /* 0x000fea0000000200 */
[C---:B------:R-:W-:Y:S06]  /*5260*/  HMMA.16816.F32.BF16 R200, R204.reuse, R188, R200 ;  /* 0x000000bcccc8723c */ /* 0x040fec00000418c8 */
[----:B------:R-:W-:Y:S01]  /*5270*/  HMMA.16816.F32.BF16 R196, R204, R190, R196 ;  /* 0x000000beccc4723c */ /* 0x000fe200000418c4 */
[----:B------:R-:W1:Y:S04]  /*5280*/  LDSM.16.M88.4 R188, [R217+0x4000] ;  /* 0x00400000d9bc783b */ /* 0x000e680000000200 */
[----:B------:R-:W2:Y:S01]  /*5290*/  LDSM.16.M88.4 R204, [R218+0x9800] ;  /* 0x00980000dacc783b */ /* 0x000ea20000000200 */
[-C--:B---3--:R-:W-:Y:S06]  /*52a0*/  HMMA.16816.F32.BF16 R16, R236, R8.reuse, R16 ;  /* 0x00000008ec10723c */ /* 0x088fec0000041810 */
[C---:B----4-:R-:W-:Y:S06]  /*52b0*/  HMMA.16816.F32.BF16 R12, R220.reuse, R8, R12 ;  /* 0x00000008dc0c723c */ /* 0x050fec000004180c */
        /* <DEDUP_REMOVED lines=8> */
[----:B------:R-:W3:Y:S04]  /*5340*/  LDSM.16.M88.4 R20, [R211+0x9000] ;  /* 0x00900000d314783b */ /* 0x000ee80000000200 */
[----:B------:R-:W4:Y:S01]  /*5350*/  LDSM.16.M88.4 R24, [R215+0x6000] ;  /* 0x00600000d718783b */ /* 0x000f220000000200 */
[-C--:B-1----:R-:W-:Y:S06]  /*5360*/  HMMA.16816.F32.BF16 R16, R188, R240.reuse, R16 ;  /* 0x000000f0bc10723c */ /* 0x082fec0000041810 */
[C---:B------:R-:W-:Y:S06]  /*5370*/  HMMA.16816.F32.BF16 R12, R184.reuse, R240, R12 ;  /* 0x000000f0b80c723c */ /* 0x040fec000004180c */
[----:B------:R-:W-:Y:S06]  /*5380*/  HMMA.16816.F32.BF16 R176, R184, R242, R176 ;  /* 0x000000f2b8b0723c */ /* 0x000fec00000418b0 */
[C---:B--2---:R-:W-:Y:S06]  /*5390*/  HMMA.16816.F32.BF16 R32, R236.reuse, R204, R32 ;  /* 0x000000ccec20723c */ /* 0x044fec0000041820 */
[----:B------:R-:W-:Y:S01]  /*53a0*/  HMMA.16816.F32.BF16 R192, R236, R206, R192 ;  /* 0x000000ceecc0723c */ /* 0x000fe200000418c0 */
[----:B------:R-:W1:Y:S05]  /*53b0*/  LDSM.16.M88.4 R236, [R216+0x1800] ;  /* 0x00180000d8ec783b */ /* 0x000e6a0000000200 */
[----:B------:R-:W-:Y:S01]  /*53c0*/  HMMA.16816.F32.BF16 R240, R188, R242, R172 ;  /* 0x000000f2bcf0723c */ /* 0x000fe200000418ac */
[----:B------:R-:W2:Y:S05]  /*53d0*/  LDSM.16.M88.4 R172, [R214+0x6000] ;  /* 0x00600000d6ac783b */ /* 0x000eaa0000000200 */
[-C--:B---3--:R-:W-:Y:S06]  /*53e0*/  HMMA.16816.F32.BF16 R16, R28, R20.reuse, R16 ;  /* 0x000000141c10723c */ /* 0x088fec0000041810 */
[C---:B----4-:R-:W-:Y:S06]  /*53f0*/  HMMA.16816.F32.BF16 R12, R24.reuse, R20, R12 ;  /* 0x00000014180c723c */ /* 0x050fec000004180c */
[-C--:B------:R-:W-:Y:S06]  /*5400*/  HMMA.16816.F32.BF16 R176, R24, R22.reuse, R176 ;  /* 0x0000001618b0723c */ /* 0x080fec00000418b0 */
[----:B------:R-:W-:Y:S01]  /*5410*/  HMMA.16816.F32.BF16 R240, R28, R22, R240 ;  /* 0x000000161cf0723c */ /* 0x000fe200000418f0 */
[----:B------:R-:W3:Y:S05]  /*5420*/  LDSM.16.M88.4 R20, [R211+0x9800] ;  /* 0x00980000d314783b */ /* 0x000eea0000000200 */
[C---:B------:R-:W-:Y:S06]  /*5430*/  HMMA.16816.F32.BF16 R196, R220.reuse, R206, R196 ;  /* 0x000000cedcc4723c */ /* 0x040fec00000418c4 */
[----:B------:R-:W-:Y:S06]  /*5440*/  HMMA.16816.F32.BF16 R200, R220, R204, R200 ;  /* 0x000000ccdcc8723c */ /* 0x000fec00000418c8 */
[----:B-1----:R-:W-:Y:S06]  /*5450*/  HMMA.16816.F32.BF16 R32, R188, R236, R32 ;  /* 0x000000ecbc20723c */ /* 0x002fec0000041820 */
[-C--:B------:R-:W-:Y:S06]  /*5460*/  HMMA.16816.F32.BF16 R16, R8, R4.reuse, R16 ;  /* 0x000000040810723c */ /* 0x080fec0000041810 */
[----:B--2---:R-:W-:Y:S06]  /*5470*/  HMMA.16816.F32.BF16 R12, R172, R4, R12 ;  /* 0x00000004ac0c723c */ /* 0x004fec000004180c */
[-C--:B------:R-:W-:Y:S06]  /*5480*/  HMMA.16816.F32.BF16 R240, R8, R6.reuse, R240 ;  /* 0x0000000608f0723c */ /* 0x080fec00000418f0 */
[----:B------:R-:W-:Y:S01]  /*5490*/  HMMA.16816.F32.BF16 R176, R172, R6, R176 ;  /* 0x00000006acb0723c */ /* 0x000fe200000418b0 */
[----:B------:R-:W1:Y:S01]  /*54a0*/  LDSM.16.M88.4 R4, [R213+0x1800] ;  /* 0x00180000d504783b */ /* 0x000e620000000200 */
[----:B------:R-:W-:-:S04]  /*54b0*/  DEPBAR.LE SB0, 0x0 ;  /* 0x000080000000791a */ /* 0x000fc80000000000 */
[C---:B------:R-:W-:Y:S01]  /*54c0*/  HMMA.16816.F32.BF16 R196, R184.reuse, R238, R196 ;  /* 0x000000eeb8c4723c */ /* 0x040fe200000418c4 */
[----:B------:R-:W-:Y:S01]  /*54d0*/  FMUL.FTZ R0, R16, UR28 ;  /* 0x0000001c10007c20 */ /* 0x000fe20008410000 */
[----:B------:R-:W-:Y:S01]  /*54e0*/  FMUL.FTZ R16, R17, UR28 ;  /* 0x0000001c11107c20 */ /* 0x000fe20008410000 */
[----:B------:R-:W-:Y:S01]  /*54f0*/  FMUL.FTZ R17, R19, UR28 ;  /* 0x0000001c13117c20 */ /* 0x000fe20008410000 */
[----:B------:R-:W-:Y:S02]  /*5500*/  FMUL.FTZ R2, R18, UR28 ;  /* 0x0000001c12027c20 */ /* 0x000fe40008410000 */
[----:B------:R-:W-:Y:S01]  /*5510*/  HMMA.16816.F32.BF16 R200, R184, R236, R200 ;  /* 0x000000ecb8c8723c */ /* 0x000fe200000418c8 */
        /* <DEDUP_REMOVED lines=9> */
[----:B------:R-:W4:Y:S01]  /*55b0*/  MUFU.TANH R17, R17 ;  /* 0x0000001100117308 */ /* 0x000f220000002400 */
[----:B------:R-:W-:Y:S01]  /*55c0*/  FMUL.FTZ R15, R243, UR28 ;  /* 0x0000001cf30f7c20 */ /* 0x000fe20008410000 */
[----:B---3--:R-:W-:Y:S01]  /*55d0*/  HMMA.16816.F32.BF16 R32, R28, R20, R32 ;  /* 0x000000141c20723c */ /* 0x008fe20000041820 */
[----:B------:R-:W-:-:S05]  /*55e0*/  FMUL.FTZ R176, R176, UR28 ;  /* 0x0000001cb0b07c20 */ /* 0x000fca0008410000 */
[C---:B------:R-:W-:Y:S01]  /*55f0*/  HMMA.16816.F32.BF16 R196, R24.reuse, R22, R196 ;  /* 0x0000001618c4723c */ /* 0x040fe200000418c4 */
[----:B------:R-:W3:Y:S05]  /*5600*/  MUFU.TANH R18, R18 ;  /* 0x0000001200127308 */ /* 0x000eea0000002400 */
[----:B------:R-:W-:Y:S03]  /*5610*/  HMMA.16816.F32.BF16 R200, R24, R20, R200 ;  /* 0x0000001418c8723c */ /* 0x000fe600000418c8 */
[----:B------:R-:W5:Y:S03]  /*5620*/  MUFU.TANH R19, R19 ;  /* 0x0000001300137308 */ /* 0x000f660000002400 */
[----:B------:R-:W-:Y:S01]  /*5630*/  HMMA.16816.F32.BF16 R192, R28, R22, R192 ;  /* 0x000000161cc0723c */ /* 0x000fe200000418c0 */
[----:B------:R-:W-:Y:S01]  /*5640*/  FMUL.FTZ R21, R178, UR28 ;  /* 0x0000001cb2157c20 */ /* 0x000fe20008410000 */
[----:B------:R-:W-:Y:S01]  /*5650*/  FMUL.FTZ R20, R177, UR28 ;  /* 0x0000001cb1147c20 */ /* 0x000fe20008410000 */
[----:B------:R-:W-:-:S02]  /*5660*/  FMUL.FTZ R177, R179, UR28 ;  /* 0x0000001cb3b17c20 */ /* 0x000fc40008410000 */
[----:B------:R-:W5:Y:S01]  /*5670*/  MUFU.TANH R204, R204 ;  /* 0x000000cc00cc7308 */ /* 0x000f620000002400 */
[----:B-1----:R-:W-:Y:S01]  /*5680*/  HMMA.16816.F32.BF16 R32, R8, R4, R32 ;  /* 0x000000040820723c */ /* 0x002fe20000041820 */
[----:B------:R-:W-:-:S04]  /*5690*/  IMAD.U32 R29, RZ, RZ, UR12 ;  /* 0x0000000cff1d7e24 */ /* 0x000fc8000f8e00ff */
[----:B------:R-:W-:Y:S01]  /*56a0*/  IMAD R164, R29, 0x20, R164 ;  /* 0x000000201da47824 */ /* 0x000fe200078e02a4 */
[----:B------:R-:W-:Y:S01]  /*56b0*/  HMMA.16816.F32.BF16 R196, R172, R6, R196 ;  /* 0x00000006acc4723c */ /* 0x000fe200000418c4 */
[----:B------:R-:W1:Y:S02]  /*56c0*/  MUFU.TANH R205, R205 ;  /* 0x000000cd00cd7308 */ /* 0x000e640000002400 */
[----:B------:R-:W-:-:S03]  /*56d0*/  VIADD R28, R164, 0x1 ;  /* 0x00000001a41c7836 */ /* 0x000fc60000000000 */
[----:B------:R-:W-:Y:S02]  /*56e0*/  HMMA.16816.F32.BF16 R200, R172, R4, R200 ;  /* 0x00000004acc8723c */ /* 0x000fe400000418c8 */
[C---:B------:R-:W-:Y:S01]  /*56f0*/  ISETP.GE.AND P4, PT, R28.reuse, R171, PT ;  /* 0x000000ab1c00720c */ /* 0x040fe20003f86270 */
[----:B------:R-:W1:Y:S01]  /*5700*/  MUFU.TANH R176, R176 ;  /* 0x000000b000b07308 */ /* 0x000e620000002400 */
[C---:B------:R-:W-:Y:S02]  /*5710*/  ISETP.GE.AND P1, PT, R28.reuse, R170, PT ;  /* 0x000000aa1c00720c */ /* 0x040fe40003f26270 */
[----:B------:R-:W-:Y:S01]  /*5720*/  HMMA.16816.F32.BF16 R192, R8, R6, R192 ;  /* 0x0000000608c0723c */ /* 0x000fe200000418c0 */
[----:B------:R-:W-:Y:S02]  /*5730*/  ISETP.GE.AND P0, PT, R28, R169, PT ;  /* 0x000000a91c00720c */ /* 0x000fe40003f06270 */
[----:B--2---:R-:W-:Y:S02]  /*5740*/  FSEL R24, R16, -INF , !P4 ;  /* 0xff80000010187808 */ /* 0x004fe40006000000 */
[----:B------:R-:W2:Y:S01]  /*5750*/  MUFU.TANH R21, R21 ;  /* 0x0000001500157308 */ /* 0x000ea20000002400 */
[----:B------:R-:W-:Y:S01]  /*5760*/  FMUL.FTZ R32, R32, UR28 ;  /* 0x0000001c20207c20 */ /* 0x000fe20008410000 */
[----:B------:R-:W-:-:S02]  /*5770*/  VIADD R10, R164, 0x8 ;  /* 0x00000008a40a7836 */ /* 0x000fc40000000000 */
[----:B------:R-:W-:Y:S01]  /*5780*/  FMUL.FTZ R35, R35, UR28 ;  /* 0x0000001c23237c20 */ /* 0x000fe20008410000 */
[----:B----4-:R-:W-:Y:S01]  /*5790*/  FSEL R16, R17, -INF , !P1 ;  /* 0xff80000011107808 */ /* 0x010fe20004800000 */
[----:B------:R-:W-:Y:S01]  /*57a0*/  VIADD R8, R164, 0x9 ;  /* 0x00000009a4087836 */ /* 0x000fe20000000000 */
[----:B------:R-:W-:Y:S01]  /*57b0*/  ISETP.GE.AND P6, PT, R28, R3, PT ;  /* 0x000000031c00720c */ /* 0x000fe20003fc6270 */
[----:B------:R-:W-:Y:S01]  /*57c0*/  FMUL.FTZ R196, R196, UR28 ;  /* 0x0000001cc4c47c20 */ /* 0x000fe20008410000 */
[----:B------:R-:W4:Y:S01]  /*57d0*/  MUFU.TANH R14, R14 ;  /* 0x0000000e000e7308 */ /* 0x000f220000002400 */
[C---:B------:R-:W-:Y:S01]  /*57e0*/  ISETP.GE.AND P5, PT, R10.reuse, R171, PT ;  /* 0x000000ab0a00720c */ /* 0x040fe20003fa6270 */
[----:B------:R-:W-:Y:S01]  /*57f0*/  FMUL.FTZ R4, R33, UR28 ;  /* 0x0000001c21047c20 */ /* 0x000fe20008410000 */
[-C--:B------:R-:W-:Y:S01]  /*5800*/  ISETP.GE.AND P4, PT, R10, R170.reuse, PT ;  /* 0x000000aa0a00720c */ /* 0x080fe20003f86270 */
[----:B------:R-:W-:Y:S01]  /*5810*/  FMUL.FTZ R5, R34, UR28 ;  /* 0x0000001c22057c20 */ /* 0x000fe20008410000 */
[----:B------:R-:W-:Y:S01]  /*5820*/  ISETP.GE.AND P1, PT, R10, R169, PT ;  /* 0x000000a90a00720c */ /* 0x000fe20003f26270 */
[----:B------:R-:W-:Y:S01]  /*5830*/  FMUL.FTZ R200, R200, UR28 ;  /* 0x0000001cc8c87c20 */ /* 0x000fe20008410000 */
[----:B---3--:R-:W-:Y:S01]  /*5840*/  FSEL R22, R18, -INF , !P0 ;  /* 0xff80000012167808 */ /* 0x008fe20004000000 */
[----:B------:R-:W3:Y:S01]  /*5850*/  MUFU.TANH R15, R15 ;  /* 0x0000000f000f7308 */ /* 0x000ee20000002400 */
[----:B------:R-:W-:Y:S01]  /*5860*/  ISETP.GE.AND P0, PT, R10, R3, PT ;  /* 0x000000030a00720c */ /* 0x000fe20003f06270 */
[----:B------:R-:W-:Y:S01]  /*5870*/  FMUL.FTZ R202, R202, UR28 ;  /* 0x0000001ccaca7c20 */ /* 0x000fe20008410000 */
[----:B-----5:R-:W-:Y:S01]  /*5880*/  FSEL R19, R19, -INF , !P6 ;  /* 0xff80000013137808 */ /* 0x020fe20007000000 */
[----:B------:R-:W-:Y:S01]  /*5890*/  VIADD R28, R164, 0x11 ;  /* 0x00000011a41c7836 */ /* 0x000fe20000000000 */
[----:B------:R-:W-:Y:S01]  /*58a0*/  FSEL R26, R204, -INF , !P5 ;  /* 0xff800000cc1a7808 */ /* 0x000fe20006800000 */
[----:B------:R-:W-:Y:S01]  /*58b0*/  FMUL.FTZ R194, R194, UR28 ;  /* 0x0000001cc2c27c20 */ /* 0x000fe20008410000 */
[----:B-1----:R-:W-:Y:S01]  /*58c0*/  FSEL R10, R205, -INF , !P4 ;  /* 0xff800000cd0a7808 */ /* 0x002fe20006000000 */
[----:B------:R-:W1:Y:S01]  /*58d0*/  MUFU.TANH R20, R20 ;  /* 0x0000001400147308 */ /* 0x000e620000002400 */
[----:B------:R-:W-:Y:S01]  /*58e0*/  FSEL R176, R176, -INF , !P1 ;  /* 0xff800000b0b07808 */ /* 0x000fe20004800000 */
[----:B------:R-:W-:Y:S01]  /*58f0*/  FMUL.FTZ R203, R203, UR28 ;  /* 0x0000001ccbcb7c20 */ /* 0x000fe20008410000 */
[----:B------:R-:W-:Y:S01]  /*5900*/  ISETP.GE.AND P6, PT, R8, R171, PT ;  /* 0x000000ab0800720c */ /* 0x000fe20003fc6270 */
[----:B------:R-:W-:Y:S01]  /*5910*/  FMUL.FTZ R192, R192, UR28 ;  /* 0x0000001cc0c07c20 */ /* 0x000fe20008410000 */
[CC--:B------:R-:W-:Y:S01]  /*5920*/  ISETP.GE.AND P5, PT, R8.reuse, R170.reuse, PT ;  /* 0x000000aa0800720c */ /* 0x0c0fe20003fa6270 */
[----:B------:R-:W-:Y:S01]  /*5930*/  FMUL.FTZ R201, R201, UR28 ;  /* 0x0000001cc9c97c20 */ /* 0x000fe20008410000 */
[C---:B------:R-:W-:Y:S01]  /*5940*/  ISETP.GE.AND P4, PT, R8.reuse, R169, PT ;  /* 0x000000a90800720c */ /* 0x040fe20003f86270 */
[----:B------:R-:W5:Y:S01]  /*5950*/  MUFU.TANH R206, R32 ;  /* 0x0000002000ce7308 */ /* 0x000f620000002400 */
[----:B------:R-:W-:Y:S01]  /*5960*/  ISETP.GE.AND P1, PT, R8, R3, PT ;  /* 0x000000030800720c */ /* 0x000fe20003f26270 */
[----:B------:R-:W-:Y:S01]  /*5970*/  VIADD R8, R164, 0x10 ;  /* 0x00000010a4087836 */ /* 0x000fe20000000000 */
[----:B--2---:R-:W-:Y:S01]  /*5980*/  FSEL R21, R21, -INF , !P0 ;  /* 0xff80000015157808 */ /* 0x004fe20004000000 */
[----:B------:R-:W-:Y:S01]  /*5990*/  FMUL.FTZ R198, R198, UR28 ;  /* 0x0000001cc6c67c20 */ /* 0x000fe20008410000 */
[----:B----4-:R-:W-:Y:S01]  /*59a0*/  FSEL R14, R14, -INF , !P6 ;  /* 0xff8000000e0e7808 */ /* 0x010fe20007000000 */
[----:B------:R-:W-:Y:S01]  /*59b0*/  FMUL.FTZ R193, R193, UR28 ;  /* 0x0000001cc1c17c20 */ /* 0x000fe20008410000 */
[----:B------:R-:W-:Y:S01]  /*59c0*/  ISETP.GE.AND P0, PT, R8, R171, PT ;  /* 0x000000ab0800720c */ /* 0x000fe20003f06270 */
[----:B------:R-:W2:Y:S01]  /*59d0*/  MUFU.TANH R189, R35 ;  /* 0x0000002300bd7308 */ /* 0x000ea20000002400 */
[----:B---3--:R-:W-:Y:S01]  /*59e0*/  FSEL R18, R15, -INF , !P5 ;  /* 0xff8000000f127808 */ /* 0x008fe20006800000 */
[----:B------:R-:W-:Y:S01]  /*59f0*/  FMUL.FTZ R195, R195, UR28 ;  /* 0x0000001cc3c37c20 */ /* 0x000fe20008410000 */
[----:B-1----:R-:W-:Y:S01]  /*5a00*/  FSEL R20, R20, -INF , !P4 ;  /* 0xff80000014147808 */ /* 0x002fe20006000000 */
[----:B------:R-:W-:Y:S01]  /*5a10*/  FMUL.FTZ R197, R197, UR28 ;  /* 0x0000001cc5c57c20 */ /* 0x000fe20008410000 */
[C---:B------:R-:W-:Y:S01]  /*5a20*/  ISETP.GE.AND P6, PT, R8.reuse, R170, PT ;  /* 0x000000aa0800720c */ /* 0x040fe20003fc6270 */
[----:B------:R-:W-:Y:S01]  /*5a30*/  FMUL.FTZ R199, R199, UR28 ;  /* 0x0000001cc7c77c20 */ /* 0x000fe20008410000 */
[C---:B------:R-:W-:Y:S01]  /*5a40*/  ISETP.GE.AND P5, PT, R8.reuse, R169, PT ;  /* 0x000000a90800720c */ /* 0x040fe20003fa6270 */
[----:B------:R-:W1:Y:S01]  /*5a50*/  MUFU.TANH R177, R177 ;  /* 0x000000b100b17308 */ /* 0x000e620000002400 */
[----:B------:R-:W-:Y:S01]  /*5a60*/  ISETP.GE.AND P4, PT, R8, R3, PT ;  /* 0x000000030800720c */ /* 0x000fe20003f86270 */
[----:B------:R-:W-:Y:S01]  /*5a70*/  VIADD R8, R164, 0x18 ;  /* 0x00000018a4087836 */ /* 0x000fe20000000000 */
[----:B-----5:R-:W-:-:S02]  /*5a80*/  FSEL R206, R206, -INF , !P0 ;  /* 0xff800000cece7808 */ /* 0x020fc40004000000 */
[----:B------:R-:W-:-:S03]  /*5a90*/  ISETP.GE.AND P0, PT, R28, R170, PT ;  /* 0x000000aa1c00720c */ /* 0x000fc60003f06270 */
[----:B------:R-:W3:Y:S01]  /*5aa0*/  MUFU.TANH R236, R196 ;  /* 0x000000c400ec7308 */ /* 0x000ee20000002400 */
[----:B--2---:R-:W-:Y:S02]  /*5ab0*/  FSEL R189, R189, -INF , !P0 ;  /* 0xff800000bdbd7808 */ /* 0x004fe40004000000 */
[----:B------:R-:W-:-:S05]  /*5ac0*/  ISETP.GE.AND P0, PT, R8, R169, PT ;  /* 0x000000a90800720c */ /* 0x000fca0003f06270 */
[----:B------:R-:W2:Y:S01]  /*5ad0*/  MUFU.TANH R13, R13 ;  /* 0x0000000d000d7308 */ /* 0x000ea20000002400 */
[----:B-1----:R-:W-:Y:S02]  /*5ae0*/  FSEL R11, R177, -INF , !P1 ;  /* 0xff800000b10b7808 */ /* 0x002fe40004800000 */
[----:B------:R-:W-:-:S05]  /*5af0*/  ISETP.GE.AND P1, PT, R28, R171, PT ;  /* 0x000000ab1c00720c */ /* 0x000fca0003f26270 */
[----:B------:R-:W-:Y:S01]  /*5b00*/  MUFU.TANH R4, R4 ;  /* 0x0000000400047308 */ /* 0x000fe20000002400 */
[----:B---3--:R-:W-:Y:S02]  /*5b10*/  FSEL R236, R236, -INF , !P0 ;  /* 0xff800000ecec7808 */ /* 0x008fe40004000000 */
[----:B------:R-:W-:-:S05]  /*5b20*/  ISETP.GE.AND P0, PT, R164, R3, PT ;  /* 0x00000003a400720c */ /* 0x000fca0003f06270 */
[----:B------:R-:W1:Y:S01]  /*5b30*/  MUFU.TANH R240, R200 ;  /* 0x000000c800f07308 */ /* 0x000e620000002400 */
[----:B--2---:R-:W-:Y:S02]  /*5b40*/  FSEL R13, R13, -INF , !P0 ;  /* 0xff8000000d0d7808 */ /* 0x004fe40004000000 */
[----:B------:R-:W-:-:S05]  /*5b50*/  PLOP3.LUT P0, PT, PT, PT, UP0, 0x80, 0x0 ;  /* 0x000000000000781c */ /* 0x000fca0003f0f008 */
[----:B------:R-:W2:Y:S08]  /*5b60*/  MUFU.TANH R207, R202 ;  /* 0x000000ca00cf7308 */ /* 0x000eb00000002400 */
[----:B------:R-:W3:Y:S01]  /*5b70*/  MUFU.TANH R5, R5 ;  /* 0x0000000500057308 */ /* 0x000ee20000002400 */
[----:B-1----:R-:W-:Y:S02]  /*5b80*/  FSEL R240, R240, -INF , !P5 ;  /* 0xff800000f0f07808 */ /* 0x002fe40006800000 */
[----:B------:R-:W-:-:S05]  /*5b90*/  ISETP.GE.AND P5, PT, R28, R3, PT ;  /* 0x000000031c00720c */ /* 0x000fca0003fa6270 */
[----:B------:R-:W1:Y:S01]  /*5ba0*/  MUFU.TANH R221, R203 ;  /* 0x000000cb00dd7308 */ /* 0x000e620000002400 */
[----:B--2---:R-:W-:Y:S02]  /*5bb0*/  FSEL R207, R207, -INF , !P4 ;  /* 0xff800000cfcf7808 */ /* 0x004fe40006000000 */
[----:B------:R-:W-:Y:S02]  /*5bc0*/  FSEL R202, R4, -INF , !P1 ;  /* 0xff80000004ca7808 */ /* 0x000fe40004800000 */
[C---:B------:R-:W-:Y:S02]  /*5bd0*/  ISETP.GE.AND P4, PT, R8.reuse, R171, PT ;  /* 0x000000ab0800720c */ /* 0x040fe40003f86270 */
[----:B------:R-:W-:Y:S01]  /*5be0*/  ISETP.GE.AND P1, PT, R8, R170, PT ;  /* 0x000000aa0800720c */ /* 0x000fe20003f26270 */
        /* <DEDUP_REMOVED lines=11> */
[C---:B------:R-:W-:Y:S01]  /*5ca0*/  ISETP.GE.AND P1, PT, R164.reuse, R169, PT ;  /* 0x000000a9a400720c */ /* 0x040fe20003f26270 */
[----:B------:R-:W-:-:S04]  /*5cb0*/  VIADD R164, R164, 0x19 ;  /* 0x00000019a4a47836 */ /* 0x000fc80000000000 */
        /* <DEDUP_REMOVED lines=23> */
[----:B------:R-:W-:Y:S01]  /*5e30*/  UIADD3 UR5, UR17, -0x3, URZ ;  /* 0xfffffffd11057890 */ /* 0x000fe2000fffe03f */
[----:B------:R-:W1:Y:S01]  /*5e40*/  @!P3 LDC.64 R8, c[0x0][0x218] ;  /* 0x00008600ff08bb82 */ /* 0x000e620000000a00 */
[----:B------:R2:W-:Y:S01]  /*5e50*/  @P3 STS.128 [R224+0x8000], RZ ;  /* 0x008000ffe0003388 */ /* 0x0005e20000000c00 */
[----:B------:R-:W-:Y:S01]  /*5e60*/  BSSY B0, `(.L_x_1473) ;  /* 0x000002c000007945 */ /* 0x000fe20003800000 */
[----:B------:R-:W-:Y:S02]  /*5e70*/  USHF.R.S32.HI UR4, URZ, 0x1f, UR5 ;  /* 0x0000001f3f047899 */ /* 0x000fe40008011405 */
[----:B------:R-:W-:Y:S02]  /*5e80*/  UIMAD.WIDE.U32 UR30, UR5, UR8, URZ ;  /* 0x00000008051e72a5 */ /* 0x000fe4000f8e003f */
[----:B------:R-:W-:Y:S01]  /*5e90*/  UIMAD UR4, UR4, UR8, URZ ;  /* 0x00000008040472a4 */ /* 0x000fe2000f8e023f */
[----:B------:R-:W3:Y:S03]  /*5ea0*/  @!P2 LDC.64 R6, c[0x0][0x218] ;  /* 0x00008600ff06ab82 */ /* 0x000ee60000000a00 */
[----:B------:R-:W-:Y:S01]  /*5eb0*/  UIMAD UR4, UR5, UR9, UR4 ;  /* 0x00000009050472a4 */ /* 0x000fe2000f8e0204 */
[----:B------:R-:W-:-:S02]  /*5ec0*/  IMAD.U32 R23, RZ, RZ, UR30 ;  /* 0x0000001eff177e24 */ /* 0x000fc4000f8e00ff */
[----:B------:R-:W-:Y:S01]  /*5ed0*/  IMAD.U32 R2, RZ, RZ, UR30 ;  /* 0x0000001eff027e24 */ /* 0x000fe2000f8e00ff */
[----:B------:R-:W-:Y:S01]  /*5ee0*/  UIADD3 UR4, UR31, UR4, URZ ;  /* 0x000000041f047290 */ /* 0x000fe2000fffe03f */
[----:B------:R-:W4:Y:S01]  /*5ef0*/  @!P3 LDC.64 R4, c[0x0][0x218] ;  /* 0x00008600ff04bb82 */ /* 0x000f220000000a00 */
[----:B------:R-:W-:-:S04]  /*5f00*/  LEA R23, P1, R23, R226, 0x5 ;  /* 0x000000e217177211 */ /* 0x000fc800078228ff */
[----:B------:R-:W-:Y:S01]  /*5f10*/  IMAD.U32 R15, RZ, RZ, UR4 ;  /* 0x00000004ff0f7e24 */ /* 0x000fe2000f8e00ff */
[C---:B------:R-:W-:Y:S02]  /*5f20*/  IADD3 R17, P5, R23.reuse, UR24, RZ ;  /* 0x0000001817117c10 */ /* 0x040fe4000ffbe0ff */
[----:B-1----:R-:W-:Y:S02]  /*5f30*/  @!P3 LEA R8, P6, R23, R8, 0x1 ;  /* 0x000000081708b211 */ /* 0x002fe400078c08ff */
[----:B------:R-:W-:-:S04]  /*5f40*/  LEA.HI.X R2, R2, R229, R15, 0x5, P1 ;  /* 0x000000e502027211 */ /* 0x000fc800008f2c0f */
        /* <DEDUP_REMOVED lines=8> */
[C---:B----4-:R-:W-:Y:S02]  /*5fd0*/  @!P3 LEA R30, P4, R17.reuse, R4, 0x1 ;  /* 0x00000004111eb211 */ /* 0x050fe400078808ff */
        /* <DEDUP_REMOVED lines=20> */
.L_x_1474:
[----:B------:R-:W-:Y:S05]  /*6120*/  BSYNC B0 ;  /* 0x0000000000007941 */ /* 0x000fea0003800000 */
.L_x_1473:
[----:B------:R-:W0:Y:S02]  /*6130*/  LDGDEPBAR ;  /* 0x00000000000079af */ /* 0x000e240000000000 */
.L_x_1472:
[----:B--2---:R-:W-:Y:S01]  /*6140*/  FMNMX.FTZ R9, R168, R0, !PT ;  /* 0x00000000a8097209 */ /* 0x004fe20007810000 */
[----:B------:R-:W-:Y:S01]  /*6150*/  LDSM.16.MT88.4 R32, [R212+0xa000] ;  /* 0x00a00000d420783b */ /* 0x000fe20000004200 */
[----:B-1----:R-:W-:Y:S02]  /*6160*/  FMNMX.FTZ R6, R165, R13, !PT ;  /* 0x0000000da5067209 */ /* 0x002fe40007810000 */
        /* <DEDUP_REMOVED lines=30> */
[----:B------:R-:W2:Y:S01]  /*6350*/  SHFL.BFLY PT, R5, R6, 0x2, 0x1f ;  /* 0x0c401f0006057f89 */ /* 0x000ea200000e0000 */
[----:B------:R-:W-:-:S03]  /*6360*/  FMNMX.FTZ R4, R193, R4, !PT ;  /* 0x00000004c1047209 */ /* 0x000fc60007810000 */
[----:B------:R-:W3:Y:S01]  /*6370*/  SHFL.BFLY PT, R7, R8, 0x2, 0x1f ;  /* 0x0c401f0008077f89 */ /* 0x000ee200000e0000 */
[----:B-1----:R-:W-:-:S03]  /*6380*/  FMNMX.FTZ R15, R2, R15, !PT ;  /* 0x0000000f020f7209 */ /* 0x002fc60007810000 */
[----:B------:R-:W1:Y:S04]  /*6390*/  SHFL.BFLY PT, R9, R4, 0x2, 0x1f ;  /* 0x0c401f0004097f89 */ /* 0x000e6800000e0000 */
[----:B------:R-:W4:Y:S01]  /*63a0*/  SHFL.BFLY PT, R2, R15, 0x1, 0x1f ;  /* 0x0c201f000f027f89 */ /* 0x000f2200000e0000 */
[----:B--2---:R-:W-:Y:S02]  /*63b0*/  FMNMX.FTZ R5, R6, R5, !PT ;  /* 0x0000000506057209 */ /* 0x004fe40007810000 */
[----:B---3--:R-:W-:-:S03]  /*63c0*/  FMNMX.FTZ R7, R8, R7, !PT ;  /* 0x0000000708077209 */ /* 0x008fc60007810000 */
[----:B------:R-:W2:Y:S01]  /*63d0*/  SHFL.BFLY PT, R232, R5, 0x1, 0x1f ;  /* 0x0c201f0005e87f89 */ /* 0x000ea200000e0000 */
[----:B-1----:R-:W-:-:S03]  /*63e0*/  FMNMX.FTZ R9, R4, R9, !PT ;  /* 0x0000000904097209 */ /* 0x002fc60007810000 */
[----:B------:R-:W1:Y:S01]  /*63f0*/  SHFL.BFLY PT, R234, R7, 0x1, 0x1f ;  /* 0x0c201f0007ea7f89 */ /* 0x000e6200000e0000 */
[----:B----4-:R-:W-:-:S03]  /*6400*/  FMNMX.FTZ R2, R15, R2, !PT ;  /* 0x000000020f027209 */ /* 0x010fc60007810000 */
[----:B------:R-:W3:Y:S01]  /*6410*/  SHFL.BFLY PT, R4, R9, 0x1, 0x1f ;  /* 0x0c201f0009047f89 */ /* 0x000ee200000e0000 */
[C---:B------:R-:W-:Y:S01]  /*6420*/  FSETP.NEU.FTZ.AND P6, PT, R2.reuse, -INF , PT ;  /* 0xff8000000200780b */ /* 0x040fe20003fdd000 */
[----:B------:R-:W-:-:S03]  /*6430*/  FMUL.FTZ R199, R2, UR10 ;  /* 0x0000000a02c77c20 */ /* 0x000fc60008410000 */
[----:B------:R-:W-:Y:S02]  /*6440*/  FSEL R17, R2, RZ, P6 ;  /* 0x000000ff02117208 */ /* 0x000fe40003000000 */
[----:B------:R-:W-:-:S03]  /*6450*/  FSEL R199, R199, RZ, P6 ;  /* 0x000000ffc7c77208 */ /* 0x000fc60003000000 */
[----:B------:R-:W-:Y:S02]  /*6460*/  FADD.FTZ R17, R168, -R17 ;  /* 0x80000011a8117221 */ /* 0x000fe40000010000 */
[--C-:B------:R-:W-:Y:S01]  /*6470*/  FFMA.FTZ R188, R0, UR10, -R199.reuse ;  /* 0x0000000a00bc7c23 */ /* 0x100fe200080108c7 */
[--C-:B------:R-:W-:Y:S01]  /*6480*/  FFMA.FTZ R187, R24, UR10, -R199.reuse ;  /* 0x0000000a18bb7c23 */ /* 0x100fe200080108c7 */
[----:B--2---:R-:W-:Y:S01]  /*6490*/  FMNMX.FTZ R232, R5, R232, !PT ;  /* 0x000000e805e87209 */ /* 0x004fe20007810000 */
[----:B------:R-:W-:Y:S01]  /*64a0*/  FMUL.FTZ R17, R17, UR10 ;  /* 0x0000000a11117c20 */ /* 0x000fe20008410000 */
[--C-:B------:R-:W-:Y:S01]  /*64b0*/  FFMA.FTZ R186, R26, UR10, -R199.reuse ;  /* 0x0000000a1aba7c23 */ /* 0x100fe200080108c7 */
[----:B------:R-:W-:Y:S01]  /*64c0*/  FFMA.FTZ R185, R14, UR10, -R199 ;  /* 0x0000000a0eb97c23 */ /* 0x000fe200080108c7 */
[C---:B------:R-:W-:Y:S01]  /*64d0*/  FSETP.NEU.FTZ.AND P1, PT, R232.reuse, -INF , PT ;  /* 0xff800000e800780b */ /* 0x040fe20003f3d000 */
[C---:B------:R-:W-:Y:S01]  /*64e0*/  FMUL.FTZ R220, R232.reuse, UR10 ;  /* 0x0000000ae8dc7c20 */ /* 0x040fe20008410000 */
[----:B-1----:R-:W-:Y:S01]  /*64f0*/  FMNMX.FTZ R234, R7, R234, !PT ;  /* 0x000000ea07ea7209 */ /* 0x002fe20007810000 */
[----:B------:R-:W1:Y:S01]  /*6500*/  MUFU.EX2 R200, R17 ;  /* 0x0000001100c87308 */ /* 0x000e620000000800 */
[----:B---3--:R-:W-:Y:S01]  /*6510*/  FMNMX.FTZ R0, R9, R4, !PT ;  /* 0x0000000409007209 */ /* 0x008fe20007810000 */
[----:B------:R-:W-:Y:S01]  /*6520*/  LDSM.16.MT88.4 R24, [R209+0xa000] ;  /* 0x00a00000d118783b */ /* 0x000fe20000004200 */
[----:B------:R-:W-:Y:S01]  /*6530*/  FSEL R4, R232, RZ, P1 ;  /* 0x000000ffe8047208 */ /* 0x000fe20000800000 */
[C---:B------:R-:W-:Y:S01]  /*6540*/  FMUL.FTZ R223, R234.reuse, UR10 ;  /* 0x0000000aeadf7c20 */ /* 0x040fe20008410000 */
[----:B------:R-:W-:Y:S01]  /*6550*/  FSETP.NEU.FTZ.AND P4, PT, R234, -INF , PT ;  /* 0xff800000ea00780b */ /* 0x000fe20003f9d000 */
[C---:B------:R-:W-:Y:S01]  /*6560*/  FMUL.FTZ R197, R0.reuse, UR10 ;  /* 0x0000000a00c57c20 */ /* 0x040fe20008410000 */
[----:B------:R-:W-:Y:S01]  /*6570*/  FSETP.NEU.FTZ.AND P5, PT, R0, -INF , PT ;  /* 0xff8000000000780b */ /* 0x000fe20003fbd000 */
[----:B------:R-:W-:Y:S01]  /*6580*/  FADD.FTZ R4, R165, -R4 ;  /* 0x80000004a5047221 */ /* 0x000fe20000010000 */
[----:B------:R-:W-:Y:S01]  /*6590*/  FSEL R5, R234, RZ, P4 ;  /* 0x000000ffea057208 */ /* 0x000fe20002000000 */
[----:B------:R-:W-:Y:S01]  /*65a0*/  MUFU.EX2 R188, R188 ;  /* 0x000000bc00bc7308 */ /* 0x000fe20000000800 */
[----:B------:R-:W-:Y:S01]  /*65b0*/  FSEL R197, R197, RZ, P5 ;  /* 0x000000ffc5c57208 */ /* 0x000fe20002800000 */
[----:B------:R-:W-:Y:S01]  /*65c0*/  FMUL.FTZ R191, R4, UR10 ;  /* 0x0000000a04bf7c20 */ /* 0x000fe20008410000 */
[----:B------:R-:W-:Y:S01]  /*65d0*/  FSEL R4, R0, RZ, P5 ;  /* 0x000000ff00047208 */ /* 0x000fe20002800000 */
[----:B------:R-:W-:Y:S01]  /*65e0*/  FADD.FTZ R192, R166, -R5 ;  /* 0x80000005a6c07221 */ /* 0x000fe20000010000 */
[----:B------:R-:W-:Y:S01]  /*65f0*/  FSEL R223, R223, RZ, P4 ;  /* 0x000000ffdfdf7208 */ /* 0x000fe20002000000 */
[--C-:B------:R-:W-:Y:S01]  /*6600*/  FFMA.FTZ R5, R16, UR10, -R197.reuse ;  /* 0x0000000a10057c23 */ /* 0x100fe200080108c5 */
[----:B------:R-:W-:Y:S01]  /*6610*/  FSEL R220, R220, RZ, P1 ;  /* 0x000000ffdcdc7208 */ /* 0x000fe20000800000 */
[----:B------:R-:W-:Y:S01]  /*6620*/  FADD.FTZ R16, R167, -R4 ;  /* 0x80000004a7107221 */ /* 0x000fe20000010000 */
[----:B------:R-:W-:Y:S01]  /*6630*/  FFMA.FTZ R179, R28, UR10, -R197 ;  /* 0x0000000a1cb37c23 */ /* 0x000fe200080108c5 */
[--C-:B------:R-:W-:Y:S01]  /*6640*/  FFMA.FTZ R178, R176, UR10, -R223.reuse ;  /* 0x0000000ab0b27c23 */ /* 0x100fe200080108df */
[--C-:B------:R-:W-:Y:S01]  /*6650*/  FFMA.FTZ R184, R12, UR10, -R223.reuse ;  /* 0x0000000a0cb87c23 */ /* 0x100fe200080108df */
[----:B------:R-:W-:Y:S01]  /*6660*/  FMUL.FTZ R16, R16, UR10 ;  /* 0x0000000a10107c20 */ /* 0x000fe20008410000 */
[--C-:B------:R-:W-:Y:S01]  /*6670*/  FFMA.FTZ R177, R22, UR10, -R223.reuse ;  /* 0x0000000a16b17c23 */ /* 0x100fe200080108df */
[----:B------:R-:W-:Y:S01]  /*6680*/  FFMA.FTZ R175, R20, UR10, -R223 ;  /* 0x0000000a14af7c23 */ /* 0x000fe200080108df */
[--C-:B------:R-:W-:Y:S01]  /*6690*/  FFMA.FTZ R176, R13, UR10, -R220.reuse ;  /* 0x0000000a0db07c23 */ /* 0x100fe200080108dc */
[--C-:B------:R-:W-:Y:S01]  /*66a0*/  FFMA.FTZ R174, R19, UR10, -R220.reuse ;  /* 0x0000000a13ae7c23 */ /* 0x100fe200080108dc */
[--C-:B------:R-:W-:Y:S01]  /*66b0*/  FFMA.FTZ R173, R21, UR10, -R220.reuse ;  /* 0x0000000a15ad7c23 */ /* 0x100fe200080108dc */
[--C-:B------:R-:W-:Y:S01]  /*66c0*/  FFMA.FTZ R190, R11, UR10, -R220.reuse ;  /* 0x0000000a0bbe7c23 */ /* 0x100fe200080108dc */
[----:B------:R2:W-:Y:S01]  /*66d0*/  MUFU.EX2 R168, R5 ;  /* 0x0000000500a87308 */ /* 0x0005e20000000800 */
[--C-:B------:R-:W-:Y:S01]  /*66e0*/  FFMA.FTZ R196, R10, UR10, -R197.reuse ;  /* 0x0000000a0ac47c23 */ /* 0x100fe200080108c5 */
[----:B------:R-:W-:Y:S01]  /*66f0*/  FFMA.FTZ R195, R18, UR10, -R197 ;  /* 0x0000000a12c37c23 */ /* 0x000fe200080108c5 */
[----:B------:R-:W3:Y:S01]  /*6700*/  LDSM.16.MT88.4 R28, [R210+0xa000] ;  /* 0x00a00000d21c783b */ /* 0x000ee20000004200 */
[----:B------:R-:W-:Y:S01]  /*6710*/  FMUL.FTZ R192, R192, UR10 ;  /* 0x0000000ac0c07c20 */ /* 0x000fe20008410000 */
[-C--:B-1----:R-:W-:Y:S01]  /*6720*/  FMUL.FTZ R160, R160, R200.reuse ;  /* 0x000000c8a0a07220 */ /* 0x082fe20000410000 */
[-C--:B------:R-:W-:Y:S01]  /*6730*/  FMUL.FTZ R161, R161, R200.reuse ;  /* 0x000000c8a1a17220 */ /* 0x080fe20000410000 */
[----:B------:R-:W1:Y:S01]  /*6740*/  LDSM.16.MT88.4 R20, [R208+0xa000] ;  /* 0x00a00000d014783b */ /* 0x000e620000004200 */
[----:B------:R4:W5:Y:S01]  /*6750*/  MUFU.EX2 R201, R16 ;  /* 0x0000001000c97308 */ /* 0x0009620000000800 */
[-C--:B------:R-:W-:Y:S01]  /*6760*/  FMUL.FTZ R148, R148, R200.reuse ;  /* 0x000000c894947220 */ /* 0x080fe20000410000 */
[-C--:B------:R-:W-:Y:S01]  /*6770*/  FMUL.FTZ R149, R149, R200.reuse ;  /* 0x000000c895957220 */ /* 0x080fe20000410000 */
[----:B------:R-:W1:Y:S01]  /*6780*/  LDSM.16.MT88.4 R12, [R212+0xb000] ;  /* 0x00b00000d40c783b */ /* 0x000e620000004200 */
[-C--:B------:R-:W-:Y:S01]  /*6790*/  FMUL.FTZ R144, R144, R200.reuse ;  /* 0x000000c890907220 */ /* 0x080fe20000410000 */
[-C--:B------:R-:W-:Y:S01]  /*67a0*/  FMUL.FTZ R145, R145, R200.reuse ;  /* 0x000000c891917220 */ /* 0x080fe20000410000 */
[-C--:B------:R-:W-:Y:S01]  /*67b0*/  FMUL.FTZ R132, R132, R200.reuse ;  /* 0x000000c884847220 */ /* 0x080fe20000410000 */
[----:B------:R-:W1:Y:S01]  /*67c0*/  LDSM.16.MT88.4 R8, [R210+0xb000] ;  /* 0x00b00000d208783b */ /* 0x000e620000004200 */
[----:B------:R-:W-:Y:S01]  /*67d0*/  MUFU.EX2 R184, R184 ;  /* 0x000000b800b87308 */ /* 0x000fe20000000800 */
[-C--:B------:R-:W-:Y:S01]  /*67e0*/  FMUL.FTZ R133, R133, R200.reuse ;  /* 0x000000c885857220 */ /* 0x080fe20000410000 */
[-C--:B------:R-:W-:Y:S01]  /*67f0*/  FMUL.FTZ R36, R36, R200.reuse ;  /* 0x000000c824247220 */ /* 0x080fe20000410000 */
[----:B--2---:R-:W2:Y:S01]  /*6800*/  LDSM.16.MT88.4 R4, [R209+0xb000] ;  /* 0x00b00000d104783b */ /* 0x004ea20000004200 */
[-C--:B------:R-:W-:Y:S01]  /*6810*/  FMUL.FTZ R37, R37, R200.reuse ;  /* 0x000000c825257220 */ /* 0x080fe20000410000 */
[-C--:B------:R-:W-:Y:S01]  /*6820*/  FMUL.FTZ R48, R48, R200.reuse ;  /* 0x000000c830307220 */ /* 0x080fe20000410000 */
[-C--:B------:R-:W-:Y:S01]  /*6830*/  FMUL.FTZ R49, R49, R200.reuse ;  /* 0x000000c831317220 */ /* 0x080fe20000410000 */
[-C--:B------:R-:W-:Y:S01]  /*6840*/  FMUL.FTZ R52, R52, R200.reuse ;  /* 0x000000c834347220 */ /* 0x080fe20000410000 */
[----:B------:R-:W3:Y:S01]  /*6850*/  MUFU.EX2 R177, R177 ;  /* 0x000000b100b17308 */ /* 0x000ee20000000800 */
[----:B----4-:R-:W4:Y:S01]  /*6860*/  LDSM.16.MT88.4 R16, [R208+0xb000] ;  /* 0x00b00000d010783b */ /* 0x010f220000004200 */
[-C--:B-----5:R-:W-:Y:S01]  /*6870*/  FMUL.FTZ R162, R162, R201.reuse ;  /* 0x000000c9a2a27220 */ /* 0x0a0fe20000410000 */
        /* <DEDUP_REMOVED lines=27> */
[----:B------:R-:W-:Y:S01]  /*6a30*/  FMUL.FTZ R81, R81, R200 ;  /* 0x000000c851517220 */ /* 0x000fe20000410000 */
        /* <DEDUP_REMOVED lines=14> */
[----:B------:R-:W-:Y:S01]  /*6b20*/  FMUL.FTZ R101, R101, R200 ;  /* 0x000000c865657220 */ /* 0x000fe20000410000 */
[-C--:B------:R-:W-:Y:S01]  /*6b30*/  FMUL.FTZ R102, R102, R201.reuse ;  /* 0x000000c966667220 */ /* 0x080fe20000410000 */
[-C--:B------:R-:W-:Y:S01]  /*6b40*/  FMUL.FTZ R103, R103, R201.reuse ;  /* 0x000000c967677220 */ /* 0x080fe20000410000 */
        /* <DEDUP_REMOVED lines=12> */
[----:B------:R-:W-:Y:S01]  /*6c10*/  FMUL.FTZ R129, R129, R200 ;  /* 0x000000c881817220 */ /* 0x000fe20000410000 */
[-C--:B------:R-:W-:Y:S01]  /*6c20*/  FMUL.FTZ R130, R130, R201.reuse ;  /* 0x000000c982827220 */ /* 0x080fe20000410000 */
[----:B------:R-:W-:Y:S01]  /*6c30*/  FMUL.FTZ R131, R131, R201 ;  /* 0x000000c983837220 */ /* 0x000fe20000410000 */
[--C-:B------:R-:W-:Y:S01]  /*6c40*/  FFMA.FTZ R237, R240, UR10, -R223.reuse ;  /* 0x0000000af0ed7c23 */ /* 0x100fe200080108df */
[----:B------:R-:W1:Y:S01]  /*6c50*/  MUFU.EX2 R191, R191 ;  /* 0x000000bf00bf7308 */ /* 0x000e620000000800 */
[----:B-----5:R-:W-:Y:S01]  /*6c60*/  F2FP.BF16.F32.PACK_AB R167, R190, R173 ;  /* 0x000000adbea7723e */ /* 0x020fe200000010ff */
[--C-:B------:R-:W-:Y:S01]  /*6c70*/  FFMA.FTZ R238, R238, UR10, -R223.reuse ;  /* 0x0000000aeeee7c23 */ /* 0x100fe200080108df */
[--C-:B------:R-:W-:Y:S01]  /*6c80*/  FFMA.FTZ R236, R236, UR10, -R223.reuse ;  /* 0x0000000aecec7c23 */ /* 0x100fe200080108df */
[----:B------:R-:W-:Y:S01]  /*6c90*/  FFMA.FTZ R223, R222, UR10, -R223 ;  /* 0x0000000adedf7c23 */ /* 0x000fe200080108df */
[--C-:B------:R-:W-:Y:S01]  /*6ca0*/  FFMA.FTZ R207, R207, UR10, -R220.reuse ;  /* 0x0000000acfcf7c23 */ /* 0x100fe200080108dc */
[--C-:B------:R-:W-:Y:S01]  /*6cb0*/  FFMA.FTZ R222, R221, UR10, -R220.reuse ;  /* 0x0000000addde7c23 */ /* 0x100fe200080108dc */
[--C-:B------:R-:W-:Y:S01]  /*6cc0*/  FFMA.FTZ R205, R205, UR10, -R220.reuse ;  /* 0x0000000acdcd7c23 */ /* 0x100fe200080108dc */
[----:B------:R-:W5:Y:S01]  /*6cd0*/  MUFU.EX2 R187, R187 ;  /* 0x000000bb00bb7308 */ /* 0x000f620000000800 */
        /* <DEDUP_REMOVED lines=70> */
[----:B------:R-:W-:Y:S01]  /*7140*/  FFMA.FTZ R220, R203, UR10, -R220 ;  /* 0x0000000acbdc7c23 */ /* 0x000fe200080108dc */
[----:B------:R-:W-:Y:S01]  /*7150*/  MUFU.EX2 R237, R237 ;  /* 0x000000ed00ed7308 */ /* 0x000fe20000000800 */
[--C-:B------:R-:W-:Y:S01]  /*7160*/  FFMA.FTZ R203, R206, UR10, -R199.reuse ;  /* 0x0000000acecb7c23 */ /* 0x100fe200080108c7 */
[----:B------:R-:W-:Y:S01]  /*7170*/  FFMA.FTZ R202, R202, UR10, -R199 ;  /* 0x0000000acaca7c23 */ /* 0x000fe200080108c7 */
[--C-:B------:R-:W-:Y:S01]  /*7180*/  FFMA.FTZ R172, R172, UR10, -R197.reuse ;  /* 0x0000000aacac7c23 */ /* 0x100fe200080108c5 */
[C---:B------:R-:W-:Y:S01]  /*7190*/  HMMA.16816.F32.BF16 R152, R164.reuse, R34, R152 ;  /* 0x00000022a498723c */ /* 0x040fe20000041898 */
[----:B------:R-:W-:Y:S01]  /*71a0*/  FFMA.FTZ R189, R189, UR10, -R197 ;  /* 0x0000000abdbd7c23 */ /* 0x000fe200080108c5 */
[--C-:B------:R-:W-:Y:S01]  /*71b0*/  FFMA.FTZ R204, R204, UR10, -R199.reuse ;  /* 0x0000000acccc7c23 */ /* 0x100fe200080108c7 */
[----:B------:R-:W-:Y:S01]  /*71c0*/  FFMA.FTZ R199, R198, UR10, -R199 ;  /* 0x0000000ac6c77c23 */ /* 0x000fe200080108c7 */
[----:B------:R-:W3:Y:S01]  /*71d0*/  MUFU.EX2 R238, R238 ;  /* 0x000000ee00ee7308 */ /* 0x000ee20000000800 */
[--C-:B------:R-:W-:Y:S01]  /*71e0*/  FFMA.FTZ R194, R194, UR10, -R197.reuse ;  /* 0x0000000ac2c27c23 */ /* 0x100fe200080108c5 */
[----:B------:R-:W-:Y:S01]  /*71f0*/  HMMA.16816.F32.BF16 R140, R164, R28, R140 ;  /* 0x0000001ca48c723c */ /* 0x000fe2000004188c */
[----:B------:R-:W-:Y:S01]  /*7200*/  FFMA.FTZ R193, R193, UR10, -R197 ;  /* 0x0000000ac1c17c23 */ /* 0x000fe200080108c5 */
[----:B------:R-:W-:Y:S01]  /*7210*/  FFMA.FTZ R184, R233, R192, R184 ;  /* 0x000000c0e9b87223 */ /* 0x000fe200000100b8 */
[----:B------:R-:W-:-:S03]  /*7220*/  FFMA.FTZ R191, R231, R191, R176 ;  /* 0x000000bfe7bf7223 */ /* 0x000fc600000100b0 */
        /* <DEDUP_REMOVED lines=10> */
[----:B------:R-:W-:-:S04]  /*72d0*/  FADD.FTZ R190, R190, R173 ;  /* 0x000000adbebe7221 */ /* 0x000fc80000010000 */
[----:B------:R-:W-:Y:S01]  /*72e0*/  MUFU.EX2 R207, R207 ;  /* 0x000000cf00cf7308 */ /* 0x000fe20000000800 */
[C---:B------:R-:W-:Y:S06]  /*72f0*/  HMMA.16816.F32.BF16 R56, R164.reuse, R20, R56 ;  /* 0x00000014a438723c */ /* 0x040fec0000041838 */
[C---:B------:R-:W-:Y:S01]  /*7300*/  HMMA.16816.F32.BF16 R60, R164.reuse, R22, R60 ;  /* 0x00000016a43c723c */ /* 0x040fe2000004183c */
[----:B------:R-:W3:Y:S05]  /*7310*/  MUFU.EX2 R222, R222 ;  /* 0x000000de00de7308 */ /* 0x000eea0000000800 */
[C---:B------:R-:W-:Y:S03]  /*7320*/  HMMA.16816.F32.BF16 R72, R164.reuse, R12, R72 ;  /* 0x0000000ca448723c */ /* 0x040fe60000041848 */
[----:B------:R-:W-:Y:S03]  /*7330*/  MUFU.EX2 R205, R205 ;  /* 0x000000cd00cd7308 */ /* 0x000fe60000000800 */
[C---:B------:R-:W-:Y:S05]  /*7340*/  HMMA.16816.F32.BF16 R76, R164.reuse, R14, R76 ;  /* 0x0000000ea44c723c */ /* 0x040fea000004184c */
[----:B------:R-:W3:Y:S01]  /*7350*/  MUFU.EX2 R220, R220 ;  /* 0x000000dc00dc7308 */ /* 0x000ee20000000800 */
[C---:B------:R-:W-:Y:S06]  /*7360*/  HMMA.16816.F32.BF16 R88, R164.reuse, R8, R88 ;  /* 0x00000008a458723c */ /* 0x040fec0000041858 */
[C---:B------:R-:W-:Y:S01]  /*7370*/  HMMA.16816.F32.BF16 R92, R164.reuse, R10, R92 ;  /* 0x0000000aa45c723c */ /* 0x040fe2000004185c */
[----:B------:R-:W-:Y:S05]  /*7380*/  MUFU.EX2 R203, R203 ;  /* 0x000000cb00cb7308 */ /* 0x000fea0000000800 */
[C---:B--2---:R-:W-:Y:S03]  /*7390*/  HMMA.16816.F32.BF16 R104, R164.reuse, R4, R104 ;  /* 0x00000004a468723c */ /* 0x044fe60000041868 */
[----:B------:R-:W2:Y:S03]  /*73a0*/  MUFU.EX2 R202, R202 ;  /* 0x000000ca00ca7308 */ /* 0x000ea60000000800 */
[C---:B------:R-:W-:Y:S05]  /*73b0*/  HMMA.16816.F32.BF16 R108, R164.reuse, R6, R108 ;  /* 0x00000006a46c723c */ /* 0x040fea000004186c */
[----:B------:R-:W-:Y:S01]  /*73c0*/  MUFU.EX2 R172, R172 ;  /* 0x000000ac00ac7308 */ /* 0x000fe20000000800 */
[C---:B----4-:R-:W-:Y:S06]  /*73d0*/  HMMA.16816.F32.BF16 R120, R164.reuse, R16, R120 ;  /* 0x00000010a478723c */ /* 0x050fec0000041878 */
[----:B------:R-:W-:Y:S01]  /*73e0*/  HMMA.16816.F32.BF16 R124, R164, R18, R124 ;  /* 0x00000012a47c723c */ /* 0x000fe2000004187c */
[----:B------:R-:W4:Y:S06]  /*73f0*/  MUFU.EX2 R189, R189 ;  /* 0x000000bd00bd7308 */ /* 0x000f2c0000000800 */
[----:B-----5:R-:W-:Y:S01]  /*7400*/  F2FP.BF16.F32.PACK_AB R164, R187, R188 ;  /* 0x000000bcbba4723e */ /* 0x020fe200000010ff */
[----:B------:R-:W-:Y:S01]  /*7410*/  FFMA.FTZ R188, R235, R200, R188 ;  /* 0x000000c8ebbc7223 */ /* 0x000fe200000100bc */
[----:B-1----:R-:W-:Y:S01]  /*7420*/  F2FP.BF16.F32.PACK_AB R165, R168, R179 ;  /* 0x000000b3a8a5723e */ /* 0x002fe200000010ff */
[----:B------:R-:W-:Y:S01]  /*7430*/  FFMA.FTZ R179, R230, R201, R179 ;  /* 0x000000c9e6b37223 */ /* 0x000fe200000100b3 */
[----:B------:R-:W-:Y:S01]  /*7440*/  F2FP.BF16.F32.PACK_AB R166, R185, R186 ;  /* 0x000000bab9a6723e */ /* 0x000fe200000010ff */
[----:B------:R-:W-:Y:S01]  /*7450*/  MUFU.EX2 R204, R204 ;  /* 0x000000cc00cc7308 */ /* 0x000fe20000000800 */
[----:B---3--:R-:W-:Y:S01]  /*7460*/  F2FP.BF16.F32.PACK_AB R167, R195, R196 ;  /* 0x000000c4c3a7723e */ /* 0x008fe200000010ff */
[----:B------:R-:W-:Y:S01]  /*7470*/  FADD.FTZ R187, R187, R188 ;  /* 0x000000bcbbbb7221 */ /* 0x000fe20000010000 */
[----:B------:R-:W-:Y:S01]  /*7480*/  FADD.FTZ R179, R168, R179 ;  /* 0x000000b3a8b37221 */ /* 0x000fe20000010000 */
[----:B------:R-:W-:-:S02]  /*7490*/  MOV R168, R2 ;  /* 0x0000000200a87202 */ /* 0x000fc40000000f00 */
[----:B------:R-:W-:Y:S01]  /*74a0*/  FADD.FTZ R186, R186, R187 ;  /* 0x000000bbbaba7221 */ /* 0x000fe20000010000 */
[----:B------:R-:W-:Y:S01]  /*74b0*/  FADD.FTZ R196, R196, R179 ;  /* 0x000000b3c4c47221 */ /* 0x000fe20000010000 */
[----:B------:R-:W-:Y:S01]  /*74c0*/  HMMA.16816.F32.BF16 R160, R164, R32, R160 ;  /* 0x00000020a4a0723c */ /* 0x000fe200000418a0 */
[----:B------:R-:W1:Y:S01]  /*74d0*/  MUFU.EX2 R199, R199 ;  /* 0x000000c700c77308 */ /* 0x000e620000000800 */
        /* <DEDUP_REMOVED lines=11> */
[----:B------:R-:W5:Y:S05]  /*7590*/  LDSM.16.MT88.4 R24, [R212+0xa800] ;  /* 0x00a80000d418783b */ /* 0x000f6a0000004200 */
[C---:B------:R-:W-:Y:S06]  /*75a0*/  HMMA.16816.F32.BF16 R52, R164.reuse, R20, R52 ;  /* 0x00000014a434723c */ /* 0x040fec0000041834 */
[C---:B------:R-:W-:Y:S01]  /*75b0*/  HMMA.16816.F32.BF16 R64, R164.reuse, R22, R64 ;  /* 0x00000016a440723c */ /* 0x040fe20000041840 */
[----:B------:R-:W2:Y:S05]  /*75c0*/  LDSM.16.MT88.4 R20, [R208+0xa800] ;  /* 0x00a80000d014783b */ /* 0x000eaa0000004200 */
        /* <DEDUP_REMOVED lines=11> */
[----:B------:R-:W4:Y:S06]  /*7680*/  LDSM.16.MT88.4 R16, [R212+0xb800] ;  /* 0x00b80000d410783b */ /* 0x000f2c0000004200 */
        /* <DEDUP_REMOVED lines=10> */
[----:B-----5:R-:W-:Y:S01]  /*7730*/  HMMA.16816.F32.BF16 R156, R164, R24, R156 ;  /* 0x00000018a49c723c */ /* 0x020fe2000004189c */
[----:B------:R-:W-:Y:S01]  /*7740*/  FADD.FTZ R233, R223, R236 ;  /* 0x000000ecdfe97221 */ /* 0x000fe20000010000 */
[----:B------:R-:W-:-:S04]  /*7750*/  FADD.FTZ R231, R220, R205 ;  /* 0x000000cddce77221 */ /* 0x000fc80000010000 */
[C---:B------:R-:W-:Y:S06]  /*7760*/  HMMA.16816.F32.BF16 R152, R164.reuse, R26, R152 ;  /* 0x0000001aa498723c */ /* 0x040fec0000041898 */
[C---:B------:R-:W-:Y:S06]  /*7770*/  HMMA.16816.F32.BF16 R140, R164.reuse, R32, R140 ;  /* 0x00000020a48c723c */ /* 0x040fec000004188c */
[C---:B------:R-:W-:Y:S06]  /*7780*/  HMMA.16816.F32.BF16 R136, R164.reuse, R34, R136 ;  /* 0x00000022a488723c */ /* 0x040fec0000041888 */
[C---:B------:R-:W-:Y:S06]  /*7790*/  HMMA.16816.F32.BF16 R40, R164.reuse, R28, R40 ;  /* 0x0000001ca428723c */ /* 0x040fec0000041828 */
[C---:B------:R-:W-:Y:S06]  /*77a0*/  HMMA.16816.F32.BF16 R44, R164.reuse, R30, R44 ;  /* 0x0000001ea42c723c */ /* 0x040fec000004182c */
[C---:B--2---:R-:W-:Y:S06]  /*77b0*/  HMMA.16816.F32.BF16 R56, R164.reuse, R20, R56 ;  /* 0x00000014a438723c */ /* 0x044fec0000041838 */
        /* <DEDUP_REMOVED lines=13> */
[----:B-1----:R-:W-:Y:S01]  /*7890*/  F2FP.BF16.F32.PACK_AB R166, R199, R204 ;  /* 0x000000ccc7a6723e */ /* 0x002fe200000010ff */
        /* <DEDUP_REMOVED lines=37> */
[----:B------:R-:W-:Y:S02]  /*7af0*/  MOV R15, UR30 ;  /* 0x0000001e000f7c02 */ /* 0x000fe40008000f00 */
[----:B------:R-:W-:Y:S01]  /*7b00*/  MOV R12, UR30 ;  /* 0x0000001e000c7c02 */ /* 0x000fe20008000f00 */
[----:B------:R-:W-:Y:S01]  /*7b10*/  UIADD3 UR4, UR31, UR4, URZ ;  /* 0x000000041f047290 */ /* 0x000fe2000fffe03f */
[----:B------:R-:W-:Y:S02]  /*7b20*/  LEA R15, P1, R15, R180, 0x5 ;  /* 0x000000b40f0f7211 */ /* 0x000fe400078228ff */
[----:B------:R-:W3:Y:S02]  /*7b30*/  @!P3 LDC.64 R6, c[0x0][0x220] ;  /* 0x00008800ff06bb82 */ /* 0x000ee40000000a00 */
[----:B------:R-:W-:-:S02]  /*7b40*/  IADD3 R14, P0, R15, UR27, RZ ;  /* 0x0000001b0f0e7c10 */ /* 0x000fc4000ff1e0ff */
[----:B------:R-:W-:Y:S02]  /*7b50*/  MOV R13, UR4 ;  /* 0x00000004000d7c02 */ /* 0x000fe40008000f00 */
[C---:B-1----:R-:W-:Y:S02]  /*7b60*/  @!P3 LEA R10, P5, R15.reuse, R10, 0x1 ;  /* 0x0000000a0f0ab211 */ /* 0x042fe400078a08ff */
[----:B------:R-:W1:Y:S01]  /*7b70*/  @!P2 LDC.64 R4, c[0x0][0x220] ;  /* 0x00008800ff04ab82 */ /* 0x000e620000000a00 */
[----:B------:R-:W-:Y:S01]  /*7b80*/  LEA.HI.X R12, R12, R183, R13, 0x5, P1 ;  /* 0x000000b70c0c7211 */ /* 0x000fe200008f2c0d */
[----:B------:R-:W-:Y:S03]  /*7b90*/  @P3 STS.128 [R224+0xa000], RZ ;  /* 0x00a000ffe0003388 */ /* 0x000fe60000000c00 */
[C---:B------:R-:W-:Y:S02]  /*7ba0*/  @!P3 LEA.HI.X R11, R15.reuse, R11, R12, 0x1, P5 ;  /* 0x0000000b0f0bb211 */ /* 0x040fe400028f0c0c */
[----:B--2---:R-:W-:-:S03]  /*7bb0*/  @!P2 LEA R8, P1, R15, R8, 0x1 ;  /* 0x000000080f08a211 */ /* 0x004fc600078208ff */
[----:B------:R-:W-:Y:S01]  /*7bc0*/  @!PT LDS RZ, [RZ] ;  /* 0x00000000fffff984 */ /* 0x000fe20000000800 */
[----:B------:R-:W-:Y:S01]  /*7bd0*/  @!PT LDS RZ, [RZ] ;  /* 0x00000000fffff984 */ /* 0x000fe20000000800 */
[----:B------:R-:W-:Y:S01]  /*7be0*/  @!PT LDS RZ, [RZ] ;  /* 0x00000000fffff984 */ /* 0x000fe20000000800 */
[----:B------:R-:W-:Y:S01]  /*7bf0*/  @!P3 LDGSTS.E.BYPASS.LTC128B.128 [R224+0xa000], desc[UR20][R10.64] ;  /* 0x0a0000000ae0bfae */ /* 0x000fe2000b901d54 */
[----:B------:R-:W-:-:S03]  /*7c00*/  @!P2 LEA.HI.X R9, R15, R9, R12, 0x1, P1 ;  /* 0x000000090f09a211 */ /* 0x000fc600008f0c0c */
[----:B------:R-:W-:Y:S01]  /*7c10*/  @P2 STS.128 [R224+0xb000], RZ ;  /* 0x00b000ffe0002388 */ /* 0x000fe20000000c00 */
[----:B---3--:R-:W-:Y:S02]  /*7c20*/  @!P3 LEA R20, P4, R14, R6, 0x1 ;  /* 0x000000060e14b211 */ /* 0x008fe400078808ff */
[----:B------:R-:W-:Y:S01]  /*7c30*/  IADD3.X R6, R12, UR18, RZ, P0, !PT ;  /* 0x000000120c067c10 */ /* 0x000fe200087fe4ff */
[----:B------:R-:W-:Y:S01]  /*7c40*/  @!PT LDS RZ, [RZ] ;  /* 0x00000000fffff984 */ /* 0x000fe20000000800 */
[----:B------:R-:W-:Y:S01]  /*7c50*/  @!PT LDS RZ, [RZ] ;  /* 0x00000000fffff984 */ /* 0x000fe20000000800 */
[----:B------:R-:W-:Y:S01]  /*7c60*/  @!PT LDS RZ, [RZ] ;  /* 0x00000000fffff984 */ /* 0x000fe20000000800 */
[----:B------:R-:W-:Y:S03]  /*7c70*/  @!P2 LDGSTS.E.BYPASS.LTC128B.128 [R224+0xb000], desc[UR20][R8.64+0x80] ;  /* 0x0b00008008e0afae */ /* 0x000fe6000b901d54 */
[C---:B------:R-:W-:Y:S01]  /*7c80*/  @!P3 LEA.HI.X R21, R14.reuse, R7, R6, 0x1, P4 ;  /* 0x000000070e15b211 */ /* 0x040fe200020f0c06 */
[----:B------:R-:W-:Y:S01]  /*7c90*/  @P3 STS.128 [R224+0xa800], RZ ;  /* 0x00a800ffe0003388 */ /* 0x000fe20000000c00 */
[----:B-1----:R-:W-:-:S03]  /*7ca0*/  @!P2 LEA R28, P0, R14, R4, 0x1 ;  /* 0x000000040e1ca211 */ /* 0x002fc600078008ff */
[----:B------:R-:W-:Y:S01]  /*7cb0*/  @!PT LDS RZ, [RZ] ;  /* 0x00000000fffff984 */ /* 0x000fe20000000800 */
[----:B------:R-:W-:Y:S01]  /*7cc0*/  @!PT LDS RZ, [RZ] ;  /* 0x00000000fffff984 */ /* 0x000fe20000000800 */
[----:B------:R-:W-:Y:S01]  /*7cd0*/  @!PT LDS RZ, [RZ] ;  /* 0x00000000fffff984 */ /* 0x000fe20000000800 */
[----:B------:R1:W-:Y:S01]  /*7ce0*/  @!P3 LDGSTS.E.BYPASS.LTC128B.128 [R224+0xa800], desc[UR20][R20.64] ;  /* 0x0a80000014e0bfae */ /* 0x0003e2000b901d54 */
[----:B------:R-:W-:Y:S02]  /*7cf0*/  @!P2 LEA.HI.X R29, R14, R5, R6, 0x1, P0 ;  /* 0x000000050e1da211 */ /* 0x000fe400000f0c06 */
[----:B------:R-:W-:Y:S01]  /*7d00*/  PLOP3.LUT P0, PT, PT, PT, UP0, 0x80, 0x0 ;  /* 0x000000000000781c */ /* 0x000fe20003f0f008 */
[----:B------:R-:W-:Y:S04]  /*7d10*/  @P2 STS.128 [R224+0xb800], RZ ;  /* 0x00b800ffe0002388 */ /* 0x000fe80000000c00 */
[----:B------:R-:W-:Y:S01]  /*7d20*/  @!PT LDS RZ, [RZ] ;  /* 0x00000000fffff984 */ /* 0x000fe20000000800 */
[----:B------:R-:W-:Y:S01]  /*7d30*/  @!PT LDS RZ, [RZ] ;  /* 0x00000000fffff984 */ /* 0x000fe20000000800 */
[----:B------:R-:W-:Y:S01]  /*7d40*/  @!PT LDS RZ, [RZ] ;  /* 0x00000000fffff984 */ /* 0x000fe20000000800 */
[----:B------:R2:W-:Y:S04]  /*7d50*/  @!P2 LDGSTS.E.BYPASS.LTC128B.128 [R224+0xb800], desc[UR20][R28.64+0x80] ;  /* 0x0b8000801ce0afae */ /* 0x0005e8000b901d54 */
[----:B------:R-:W-:Y:S04]  /*7d60*/  LDSM.16.M88.4 R192, [R219] ;  /* 0x00000000dbc0783b */ /* 0x000fe80000000200 */
[----:B------:R-:W3:Y:S04]  /*7d70*/  LDSM.16.M88.4 R24, [R218+0x8000] ;  /* 0x00800000da18783b */ /* 0x000ee80000000200 */
[----:B------:R-:W-:Y:S04]  /*7d80*/  LDSM.16.M88.4 R16, [R217] ;  /* 0x00000000d910783b */ /* 0x000fe80000000200 */
[----:B------:R-:W-:Y:S04]  /*7d90*/  LDSM.16.M88.4 R220, [R216] ;  /* 0x00000000d8dc783b */ /* 0x000fe80000000200 */
[----:B------:R-:W4:Y:S04]  /*7da0*/  LDSM.16.M88.4 R196, [R219+0x2000] ;  /* 0x00200000dbc4783b */ /* 0x000f280000000200 */
[----:B------:R-:W5:Y:S04]  /*7db0*/  LDSM.16.M88.4 R12, [R218+0x8800] ;  /* 0x00880000da0c783b */ /* 0x000f680000000200 */
[----:B------:R-:W-:Y:S04]  /*7dc0*/  LDSM.16.M88.4 R188, [R211+0x8000] ;  /* 0x00800000d3bc783b */ /* 0x000fe80000000200 */
[----:B------:R-:W5:Y:S04]  /*7dd0*/  LDSM.16.M88.4 R184, [R215] ;  /* 0x00000000d7b8783b */ /* 0x000f680000000200 */
[----:B------:R-:W5:Y:S04]  /*7de0*/  LDSM.16.M88.4 R164, [R217+0x2000] ;  /* 0x00200000d9a4783b */ /* 0x000f680000000200 */
[----:B-1----:R-:W1:Y:S04]  /*7df0*/  LDSM.16.M88.4 R20, [R216+0x800] ;  /* 0x00080000d814783b */ /* 0x002e680000000200 */
[----:B------:R-:W-:Y:S01]  /*7e00*/  LDSM.16.M88.4 R32, [R213] ;  /* 0x00000000d520783b */ /* 0x000fe20000000200 */
[-C--:B---3--:R-:W-:Y:S03]  /*7e10*/  HMMA.16816.F32.BF16 R4, R192, R24.reuse, RZ ;  /* 0x00000018c004723c */ /* 0x088fe600000418ff */
[----:B------:R-:W-:Y:S04]  /*7e20*/  LDSM.16.M88.4 R176, [R215+0x2000] ;  /* 0x00200000d7b0783b */ /* 0x000fe80000000200 */
[----:B------:R-:W-:Y:S04]  /*7e30*/  LDSM.16.M88.4 R204, [R211+0x8800] ;  /* 0x00880000d3cc783b */ /* 0x000fe80000000200 */
[----:B------:R-:W-:Y:S01]  /*7e40*/  LDSM.16.M88.4 R236, [R219+0x4000] ;  /* 0x00400000dbec783b */ /* 0x000fe20000000200 */
[C---:B----4-:R-:W-:Y:S03]  /*7e50*/  HMMA.16816.F32.BF16 R8, R196.reuse, R24, RZ ;  /* 0x00000018c408723c */ /* 0x050fe600000418ff */
[----:B------:R-:W-:Y:S04]  /*7e60*/  LDSM.16.M88.4 R240, [R211+0x9000] ;  /* 0x00900000d3f0783b */ /* 0x000fe80000000200 */
[----:B------:R-:W0:Y:S01]  /*7e70*/  LDGDEPBAR ;  /* 0x00000000000079af */ /* 0x000e220000000000 */
[----:B--2---:R-:W-:Y:S06]  /*7e80*/  HMMA.16816.F32.BF16 R28, R196, R26, RZ ;  /* 0x0000001ac41c723c */ /* 0x004fec00000418ff */
[----:B------:R-:W-:Y:S06]  /*7e90*/  HMMA.16816.F32.BF16 R4, R16, R220, R4 ;  /* 0x000000dc1004723c */ /* 0x000fec0000041804 */
[----:B------:R-:W-:Y:S06]  /*7ea0*/  HMMA.16816.F32.BF16 R24, R192, R26, RZ ;  /* 0x0000001ac018723c */ /* 0x000fec00000418ff */
[-C--:B-----5:R-:W-:Y:S06]  /*7eb0*/  HMMA.16816.F32.BF16 R200, R196, R12.reuse, RZ ;  /* 0x0000000cc4c8723c */ /* 0x0a0fec00000418ff */
[----:B------:R-:W-:Y:S06]  /*7ec0*/  HMMA.16816.F32.BF16 R172, R192, R12, RZ ;  /* 0x0000000cc0ac723c */ /* 0x000fec00000418ff */
[-C--:B------:R-:W-:Y:S06]  /*7ed0*/  HMMA.16816.F32.BF16 R196, R196, R14.reuse, RZ ;  /* 0x0000000ec4c4723c */ /* 0x080fec00000418ff */
[----:B------:R-:W-:Y:S01]  /*7ee0*/  HMMA.16816.F32.BF16 R192, R192, R14, RZ ;  /* 0x0000000ec0c0723c */ /* 0x000fe200000418ff */
[----:B------:R-:W2:Y:S05]  /*7ef0*/  LDSM.16.M88.4 R12, [R214] ;  /* 0x00000000d60c783b */ /* 0x000eaa0000000200 */
[----:B------:R-:W-:Y:S06]  /*7f00*/  HMMA.16816.F32.BF16 R4, R184, R188, R4 ;  /* 0x000000bcb804723c */ /* 0x000fec0000041804 */
[C---:B------:R-:W-:Y:S06]  /*7f10*/  HMMA.16816.F32.BF16 R8, R164.reuse, R220, R8 ;  /* 0x000000dca408723c */ /* 0x040fec0000041808 */
[-C--:B------:R-:W-:Y:S06]  /*7f20*/  HMMA.16816.F32.BF16 R28, R164, R222.reuse, R28 ;  /* 0x000000dea41c723c */ /* 0x080fec000004181c */
[----:B------:R-:W-:Y:S01]  /*7f30*/  HMMA.16816.F32.BF16 R24, R16, R222, R24 ;  /* 0x000000de1018723c */ /* 0x000fe20000041818 */
[----:B------:R-:W-:Y:S05]  /*7f40*/  LDSM.16.M88.4 R220, [R219+0x6000] ;  /* 0x00600000dbdc783b */ /* 0x000fea0000000200 */
[C---:B-1----:R-:W-:Y:S06]  /*7f50*/  HMMA.16816.F32.BF16 R200, R164.reuse, R20, R200 ;  /* 0x00000014a4c8723c */ /* 0x042fec00000418c8 */
[----:B------:R-:W-:Y:S01]  /*7f60*/  HMMA.16816.F32.BF16 R196, R164, R22, R196 ;  /* 0x00000016a4c4723c */ /* 0x000fe200000418c4 */
[----:B------:R-:W-:Y:S05]  /*7f70*/  LDSM.16.M88.4 R164, [R214+0x2000] ;  /* 0x00200000d6a4783b */ /* 0x000fea0000000200 */
[C---:B------:R-:W-:Y:S06]  /*7f80*/  HMMA.16816.F32.BF16 R172, R16.reuse, R20, R172 ;  /* 0x0000001410ac723c */ /* 0x040fec00000418ac */
[----:B------:R-:W-:Y:S01]  /*7f90*/  HMMA.16816.F32.BF16 R192, R16, R22, R192 ;  /* 0x0000001610c0723c */ /* 0x000fe200000418c0 */
[----:B------:R-:W1:Y:S04]  /*7fa0*/  LDSM.16.M88.4 R16, [R218+0x9000] ;  /* 0x00900000da10783b */ /* 0x000e680000000200 */
[----:B------:R-:W3:Y:S01]  /*7fb0*/  LDSM.16.M88.4 R20, [R213+0x800] ;  /* 0x00080000d514783b */ /* 0x000ee20000000200 */
[----:B--2---:R-:W-:Y:S06]  /*7fc0*/  HMMA.16816.F32.BF16 R4, R12, R32, R4 ;  /* 0x000000200c04723c */ /* 0x004fec0000041804 */
[C---:B------:R-:W-:Y:S06]  /*7fd0*/  HMMA.16816.F32.BF16 R8, R176.reuse, R188, R8 ;  /* 0x000000bcb008723c */ /* 0x040fec0000041808 */
[-C--:B------:R-:W-:Y:S06]  /*7fe0*/  HMMA.16816.F32.BF16 R28, R176, R190.reuse, R28 ;  /* 0x000000beb01c723c */ /* 0x080fec000004181c */
[----:B------:R-:W-:Y:S01]  /*7ff0*/  HMMA.16816.F32.BF16 R24, R184, R190, R24 ;  /* 0x000000beb818723c */ /* 0x000fe20000041818 */
[----:B------:R-:W-:Y:S05]  /*8000*/  LDSM.16.M88.4 R188, [R217+0x4000] ;  /* 0x00400000d9bc783b */ /* 0x000fea0000000200 */
[C---:B------:R-:W-:Y:S06]  /*8010*/  HMMA.16816.F32.BF16 R200, R176.reuse, R204, R200 ;  /* 0x000000ccb0c8723c */ /* 0x040fec00000418c8 */
[----:B------:R-:W-:Y:S01]  /*8020*/  HMMA.16816.F32.BF16 R196, R176, R206, R196 ;  /* 0x000000ceb0c4723c */ /* 0x000fe200000418c4 */
[----:B------:R-:W2:Y:S05]  /*8030*/  LDSM.16.M88.4 R176, [R216+0x1000] ;  /* 0x00100000d8b0783b */ /* 0x000eaa0000000200 */
[----:B-1----:R-:W-:Y:S06]  /*8040*/  HMMA.16816.F32.BF16 R4, R236, R16, R4 ;  /* 0x00000010ec04723c */ /* 0x002fec0000041804 */
[C---:B------:R-:W-:Y:S06]  /*8050*/  HMMA.16816.F32.BF16 R8, R164.reuse, R32, R8 ;  /* 0x00000020a408723c */ /* 0x040fec0000041808 */
[-C--:B------:R-:W-:Y:S06]  /*8060*/  HMMA.16816.F32.BF16 R28, R164, R34.reuse, R28 ;  /* 0x00000022a41c723c */ /* 0x080fec000004181c */
[----:B------:R-:W-:Y:S01]  /*8070*/  HMMA.16816.F32.BF16 R24, R12, R34, R24 ;  /* 0x000000220c18723c */ /* 0x000fe20000041818 */
[----:B------:R-:W-:Y:S05]  /*8080*/  LDSM.16.M88.4 R32, [R215+0x6000] ;  /* 0x00600000d720783b */ /* 0x000fea0000000200 */
[C---:B------:R-:W-:Y:S06]  /*8090*/  HMMA.16816.F32.BF16 R172, R184.reuse, R204, R172 ;  /* 0x000000ccb8ac723c */ /* 0x040fec00000418ac */
[----:B------:R-:W-:Y:S01]  /*80a0*/  HMMA.16816.F32.BF16 R192, R184, R206, R192 ;  /* 0x000000ceb8c0723c */ /* 0x000fe200000418c0 */
[----:B------:R-:W-:Y:S04]  /*80b0*/  LDSM.16.M88.4 R184, [R217+0x6000] ;  /* 0x00600000d9b8783b */ /* 0x000fe80000000200 */
[----:B------:R-:W-:Y:S01]  /*80c0*/  LDSM.16.M88.4 R204, [R218+0x9800] ;  /* 0x00980000dacc783b */ /* 0x000fe20000000200 */
[C---:B---3--:R-:W-:Y:S06]  /*80d0*/  HMMA.16816.F32.BF16 R200, R164.reuse, R20, R200 ;  /* 0x00000014a4c8723c */ /* 0x048fec00000418c8 */
[----:B------:R-:W-:Y:S01]  /*80e0*/  HMMA.16816.F32.BF16 R196, R164, R22, R196 ;  /* 0x00000016a4c4723c */ /* 0x000fe200000418c4 */
[----:B------:R-:W1:Y:S05]  /*80f0*/  LDSM.16.M88.4 R164, [R215+0x4000] ;  /* 0x00400000d7a4783b */ /* 0x000e6a0000000200 */
[----:B--2---:R-:W-:Y:S06]  /*8100*/  HMMA.16816.F32.BF16 R4, R188, R176, R4 ;  /* 0x000000b0bc04723c */ /* 0x004fec0000041804 */
[C---:B------:R-:W-:Y:S06]  /*8110*/  HMMA.16816.F32.BF16 R8, R220.reuse, R16, R8 ;  /* 0x00000010dc08723c */ /* 0x040fec0000041808 */
[-C--:B------:R-:W-:Y:S06]  /*8120*/  HMMA.16816.F32.BF16 R28, R220, R18.reuse, R28 ;  /* 0x00000012dc1c723c */ /* 0x080fec000004181c */
[----:B------:R-:W-:Y:S01]  /*8130*/  HMMA.16816.F32.BF16 R24, R236, R18, R24 ;  /* 0x00000012ec18723c */ /* 0x000fe20000041818 */
[----:B------:R-:W-:Y:S05]  /*8140*/  LDSM.16.M88.4 R16, [R214+0x6000] ;  /* 0x00600000d610783b */ /* 0x000fea0000000200 */
[C---:B------:R-:W-:Y:S06]  /*8150*/  HMMA.16816.F32.BF16 R172, R12.reuse, R20, R172 ;  /* 0x000000140cac723c */ /* 0x040fec00000418ac */
[----:B------:R-:W-:Y:S01]  /*8160*/  HMMA.16816.F32.BF16 R192, R12, R22, R192 ;  /* 0x000000160cc0723c */ /* 0x000fe200000418c0 */
[----:B------:R-:W-:Y:S04]  /*8170*/  LDSM.16.M88.4 R12, [R213+0x1000] ;  /* 0x00100000d50c783b */ /* 0x000fe80000000200 */
[----:B------:R-:W2:Y:S01]  /*8180*/  LDSM.16.M88.4 R20, [R214+0x4000] ;  /* 0x00400000d614783b */ /* 0x000ea20000000200 */
[----:B-1----:R-:W-:Y:S06]  /*8190*/  HMMA.16816.F32.BF16 R4, R164, R240, R4 ;  /* 0x000000f0a404723c */ /* 0x002fec0000041804 */
[C---:B------:R-:W-:Y:S06]  /*81a0*/  HMMA.16816.F32.BF16 R8, R184.reuse, R176, R8 ;  /* 0x000000b0b808723c */ /* 0x040fec0000041808 */
[-C--:B------:R-:W-:Y:S06]  /*81b0*/  HMMA.16816.F32.BF16 R28, R184, R178.reuse, R28 ;  /* 0x000000b2b81c723c */ /* 0x080fec000004181c */
[----:B------:R-:W-:Y:S01]  /*81c0*/  HMMA.16816.F32.BF16 R24, R188, R178, R24 ;  /* 0x000000b2bc18723c */ /* 0x000fe20000041818 */
[----:B------:R-:W1:Y:S05]  /*81d0*/  LDSM.16.M88.4 R176, [R216+0x1800] ;  /* 0x00180000d8b0783b */ /* 0x000e6a0000000200 */
[C---:B------:R-:W-:Y:S06]  /*81e0*/  HMMA.16816.F32.BF16 R172, R236.reuse, R204, R172 ;  /* 0x000000ccecac723c */ /* 0x040fec00000418ac */
[----:B------:R-:W-:Y:S01]  /*81f0*/  HMMA.16816.F32.BF16 R192, R236, R206, R192 ;  /* 0x000000ceecc0723c */ /* 0x000fe200000418c0 */
[----:B------:R-:W3:Y:S05]  /*8200*/  LDSM.16.M88.4 R236, [R211+0x9800] ;  /* 0x00980000d3ec783b */ /* 0x000eea0000000200 */
[----:B------:R-:W-:Y:S06]  /*8210*/  HMMA.16816.F32.BF16 R200, R220, R204, R200 ;  /* 0x000000ccdcc8723c */ /* 0x000fec00000418c8 */
[----:B--2---:R-:W-:Y:S06]  /*8220*/  HMMA.16816.F32.BF16 R4, R20, R12, R4 ;  /* 0x0000000c1404723c */ /* 0x004fec0000041804 */
[----:B------:R-:W-:Y:S06]  /*8230*/  HMMA.16816.F32.BF16 R196, R220, R206, R196 ;  /* 0x000000cedcc4723c */ /* 0x000fec00000418c4 */
[----:B------:R-:W-:Y:S06]  /*8240*/  HMMA.16816.F32.BF16 R8, R32, R240, R8 ;  /* 0x000000f02008723c */ /* 0x000fec0000041808 */
[C---:B-1----:R-:W-:Y:S06]  /*8250*/  HMMA.16816.F32.BF16 R172, R188.reuse, R176, R172 ;  /* 0x000000b0bcac723c */ /* 0x042fec00000418ac */
[----:B------:R-:W-:Y:S01]  /*8260*/  HMMA.16816.F32.BF16 R192, R188, R178, R192 ;  /* 0x000000b2bcc0723c */ /* 0x000fe200000418c0 */
[----:B------:R-:W-:Y:S01]  /*8270*/  FMUL.FTZ R4, R4, UR28 ;  /* 0x0000001c04047c20 */ /* 0x000fe20008410000 */
[----:B------:R-:W-:Y:S01]  /*8280*/  FMUL.FTZ R5, R5, UR28 ;  /* 0x0000001c05057c20 */ /* 0x000fe20008410000 */
[----:B------:R-:W-:Y:S01]  /*8290*/  FMUL.FTZ R168, R6, UR28 ;  /* 0x0000001c06a87c20 */ /* 0x000fe20008410000 */
[----:B------:R-:W-:-:S02]  /*82a0*/  FMUL.FTZ R204, R7, UR28 ;  /* 0x0000001c07cc7c20 */ /* 0x000fc40008410000 */
[C---:B------:R-:W-:Y:S03]  /*82b0*/  HMMA.16816.F32.BF16 R200, R184.reuse, R176, R200 ;  /* 0x000000b0b8c8723c */ /* 0x040fe600000418c8 */
[----:B------:R-:W1:Y:S03]  /*82c0*/  MUFU.TANH R168, R168 ;  /* 0x000000a800a87308 */ /* 0x000e660000002400 */
[----:B------:R-:W-:Y:S05]  /*82d0*/  HMMA.16816.F32.BF16 R196, R184, R178, R196 ;  /* 0x000000b2b8c4723c */ /* 0x000fea00000418c4 */
[----:B------:R-:W2:Y:S01]  /*82e0*/  MUFU.TANH R204, R204 ;  /* 0x000000cc00cc7308 */ /* 0x000ea20000002400 */
[----:B------:R-:W-:Y:S06]  /*82f0*/  HMMA.16816.F32.BF16 R8, R16, R12, R8 ;  /* 0x0000000c1008723c */ /* 0x000fec0000041808 */
[-C--:B------:R-:W-:Y:S01]  /*8300*/  HMMA.16816.F32.BF16 R24, R164, R242.reuse, R24 ;  /* 0x000000f2a418723c */ /* 0x080fe20000041818 */
[----:B------:R-:W4:Y:S05]  /*8310*/  MUFU.TANH R12, R4 ;  /* 0x00000004000c7308 */ /* 0x000f2a0000002400 */
[----:B------:R-:W-:Y:S03]  /*8320*/  HMMA.16816.F32.BF16 R28, R32, R242, R28 ;  /* 0x000000f2201c723c */ /* 0x000fe6000004181c */
[----:B------:R5:W1:Y:S03]  /*8330*/  MUFU.TANH R13, R5 ;  /* 0x00000005000d7308 */ /* 0x000a660000002400 */
[C---:B---3--:R-:W-:Y:S06]  /*8340*/  HMMA.16816.F32.BF16 R172, R164.reuse, R236, R172 ;  /* 0x000000eca4ac723c */ /* 0x048fec00000418ac */
[----:B------:R-:W-:Y:S01]  /*8350*/  HMMA.16816.F32.BF16 R192, R164, R238, R192 ;  /* 0x000000eea4c0723c */ /* 0x000fe200000418c0 */
[----:B------:R-:W-:Y:S01]  /*8360*/  FMUL.FTZ R10, R10, UR28 ;  /* 0x0000001c0a0a7c20 */ /* 0x000fe20008410000 */
[----:B------:R-:W-:Y:S01]  /*8370*/  FMUL.FTZ R11, R11, UR28 ;  /* 0x0000001c0b0b7c20 */ /* 0x000fe20008410000 */
[----:B------:R-:W-:Y:S01]  /*8380*/  FMUL.FTZ R8, R8, UR28 ;  /* 0x0000001c08087c20 */ /* 0x000fe20008410000 */
[----:B------:R-:W-:-:S02]  /*8390*/  FMUL.FTZ R9, R9, UR28 ;  /* 0x0000001c09097c20 */ /* 0x000fc40008410000 */
[----:B------:R-:W-:Y:S01]  /*83a0*/  HMMA.16816.F32.BF16 R200, R32, R236, R200 ;  /* 0x000000ec20c8723c */ /* 0x000fe200000418c8 */
[----:B------:R3:W1:Y:S01]  /*83b0*/  MUFU.TANH R240, R8 ;  /* 0x0000000800f07308 */ /* 0x0006620000002400 */
[----:B-----5:R-:W5:Y:S01]  /*83c0*/  LDSM.16.M88.4 R4, [R213+0x1800] ;  /* 0x00180000d504783b */ /* 0x020f620000000200 */
[----:B------:R-:W-:-:S04]  /*83d0*/  DEPBAR.LE SB0, 0x0 ;  /* 0x000080000000791a */ /* 0x000fc80000000000 */
[----:B------:R-:W-:Y:S02]  /*83e0*/  HMMA.16816.F32.BF16 R196, R32, R238, R196 ;  /* 0x000000ee20c4723c */ /* 0x000fe400000418c4 */
[----:B------:R3:W1:Y:S04]  /*83f0*/  MUFU.TANH R176, R9 ;  /* 0x0000000900b07308 */ /* 0x0006680000002400 */
[-C--:B------:R-:W-:Y:S04]  /*8400*/  HMMA.16816.F32.BF16 R24, R20, R14.reuse, R24 ;  /* 0x0000000e1418723c */ /* 0x080fe80000041818 */
[----:B------:R-:W1:Y:S02]  /*8410*/  MUFU.TANH R10, R10 ;  /* 0x0000000a000a7308 */ /* 0x000e640000002400 */
[----:B------:R-:W-:Y:S06]  /*8420*/  HMMA.16816.F32.BF16 R28, R16, R14, R28 ;  /* 0x0000000e101c723c */ /* 0x000fec000004181c */
[----:B------:R-:W1:-:S12]  /*8430*/  MUFU.TANH R11, R11 ;  /* 0x0000000b000b7308 */ /* 0x000e580000002400 */
[----:B------:R-:W-:Y:S01]  /*8440*/  FMUL.FTZ R14, R24, UR28 ;  /* 0x0000001c180e7c20 */ /* 0x000fe20008410000 */
[----:B------:R-:W-:Y:S01]  /*8450*/  FMUL.FTZ R15, R25, UR28 ;  /* 0x0000001c190f7c20 */ /* 0x000fe20008410000 */
[----:B------:R-:W-:Y:S01]  /*8460*/  FMUL.FTZ R24, R26, UR28 ;  /* 0x0000001c1a187c20 */ /* 0x000fe20008410000 */
[----:B------:R-:W-:Y:S01]  /*8470*/  FMUL.FTZ R25, R27, UR28 ;  /* 0x0000001c1b197c20 */ /* 0x000fe20008410000 */
[C---:B-----5:R-:W-:Y:S02]  /*8480*/  HMMA.16816.F32.BF16 R172, R20.reuse, R4, R172 ;  /* 0x0000000414ac723c */ /* 0x060fe400000418ac */
[----:B------:R-:W-:Y:S01]  /*8490*/  FMUL.FTZ R26, R28, UR28 ;  /* 0x0000001c1c1a7c20 */ /* 0x000fe20008410000 */
[----:B------:R-:W-:Y:S01]  /*84a0*/  FMUL.FTZ R27, R29, UR28 ;  /* 0x0000001c1d1b7c20 */ /* 0x000fe20008410000 */
[----:B------:R-:W-:Y:S01]  /*84b0*/  FMUL.FTZ R28, R30, UR28 ;  /* 0x0000001c1e1c7c20 */ /* 0x000fe20008410000 */
[----:B------:R-:W-:Y:S01]  /*84c0*/  FMUL.FTZ R29, R31, UR28 ;  /* 0x0000001c1f1d7c20 */ /* 0x000fe20008410000 */
[----:B------:R-:W1:Y:S01]  /*84d0*/  MUFU.TANH R14, R14 ;  /* 0x0000000e000e7308 */ /* 0x000e620000002400 */
[----:B------:R-:W-:Y:S06]  /*84e0*/  HMMA.16816.F32.BF16 R192, R20, R6, R192 ;  /* 0x0000000614c0723c */ /* 0x000fec00000418c0 */
[C---:B------:R-:W-:Y:S01]  /*84f0*/  HMMA.16816.F32.BF16 R200, R16.reuse, R4, R200 ;  /* 0x0000000410c8723c */ /* 0x040fe200000418c8 */
[----:B------:R-:W1:Y:S05]  /*8500*/  MUFU.TANH R15, R15 ;  /* 0x0000000f000f7308 */ /* 0x000e6a0000002400 */
[----:B------:R-:W-:Y:S03]  /*8510*/  HMMA.16816.F32.BF16 R196, R16, R6, R196 ;  /* 0x0000000610c4723c */ /* 0x000fe600000418c4 */
[----:B------:R-:W1:Y:S02]  /*8520*/  MUFU.TANH R24, R24 ;  /* 0x0000001800187308 */ /* 0x000e640000002400 */
[----:B------:R-:W-:Y:S01]  /*8530*/  FMUL.FTZ R30, R174, UR28 ;  /* 0x0000001cae1e7c20 */ /* 0x000fe20008410000 */
[----:B------:R-:W-:Y:S01]  /*8540*/  FMUL.FTZ R31, R175, UR28 ;  /* 0x0000001caf1f7c20 */ /* 0x000fe20008410000 */
[----:B------:R-:W-:Y:S01]  /*8550*/  FMUL.FTZ R172, R172, UR28 ;  /* 0x0000001cacac7c20 */ /* 0x000fe20008410000 */
[----:B------:R-:W-:-:S03]  /*8560*/  FMUL.FTZ R173, R173, UR28 ;  /* 0x0000001cadad7c20 */ /* 0x000fc60008410000 */
[----:B------:R-:W1:Y:S01]  /*8570*/  MUFU.TANH R25, R25 ;  /* 0x0000001900197308 */ /* 0x000e620000002400 */
[----:B------:R-:W-:Y:S01]  /*8580*/  FMUL.FTZ R18, R194, UR28 ;  /* 0x0000001cc2127c20 */ /* 0x000fe20008410000 */
[----:B------:R-:W-:Y:S01]  /*8590*/  FMUL.FTZ R16, R195, UR28 ;  /* 0x0000001cc3107c20 */ /* 0x000fe20008410000 */
[----:B------:R-:W-:Y:S01]  /*85a0*/  FMUL.FTZ R192, R192, UR28 ;  /* 0x0000001cc0c07c20 */ /* 0x000fe20008410000 */
[----:B------:R-:W-:-:S03]  /*85b0*/  FMUL.FTZ R193, R193, UR28 ;  /* 0x0000001cc1c17c20 */ /* 0x000fc60008410000 */
[----:B------:R-:W-:Y:S01]  /*85c0*/  FMUL.FTZ R200, R200, UR28 ;  /* 0x0000001cc8c87c20 */ /* 0x000fe20008410000 */
[----:B------:R-:W-:Y:S01]  /*85d0*/  FMUL.FTZ R201, R201, UR28 ;  /* 0x0000001cc9c97c20 */ /* 0x000fe20008410000 */
[----:B------:R-:W-:Y:S01]  /*85e0*/  FMUL.FTZ R202, R202, UR28 ;  /* 0x0000001ccaca7c20 */ /* 0x000fe20008410000 */
[----:B------:R-:W-:Y:S01]  /*85f0*/  FMUL.FTZ R203, R203, UR28 ;  /* 0x0000001ccbcb7c20 */ /* 0x000fe20008410000 */
[----:B------:R-:W1:Y:S02]  /*8600*/  MUFU.TANH R26, R26 ;  /* 0x0000001a001a7308 */ /* 0x000e640000002400 */
[----:B------:R-:W-:Y:S01]  /*8610*/  FMUL.FTZ R196, R196, UR28 ;  /* 0x0000001cc4c47c20 */ /* 0x000fe20008410000 */
[----:B------:R-:W-:Y:S01]  /*8620*/  FMUL.FTZ R197, R197, UR28 ;  /* 0x0000001cc5c57c20 */ /* 0x000fe20008410000 */
[----:B------:R-:W-:Y:S01]  /*8630*/  FMUL.FTZ R198, R198, UR28 ;  /* 0x0000001cc6c67c20 */ /* 0x000fe20008410000 */
[----:B------:R-:W-:-:S03]  /*8640*/  FMUL.FTZ R199, R199, UR28 ;  /* 0x0000001cc7c77c20 */ /* 0x000fc60008410000 */
[----:B------:R-:W1:Y:S08]  /*8650*/  MUFU.TANH R27, R27 ;  /* 0x0000001b001b7308 */ /* 0x000e700000002400 */
[----:B------:R-:W1:Y:S08]  /*8660*/  MUFU.TANH R28, R28 ;  /* 0x0000001c001c7308 */ /* 0x000e700000002400 */
[----:B------:R-:W1:Y:S08]  /*8670*/  MUFU.TANH R29, R29 ;  /* 0x0000001d001d7308 */ /* 0x000e700000002400 */
[----:B------:R3:W1:Y:S08]  /*8680*/  MUFU.TANH R223, R172 ;  /* 0x000000ac00df7308 */ /* 0x0006700000002400 */
[----:B------:R3:W1:Y:S08]  /*8690*/  MUFU.TANH R221, R173 ;  /* 0x000000ad00dd7308 */ /* 0x0006700000002400 */
[----:B------:R-:W1:Y:S08]  /*86a0*/  MUFU.TANH R30, R30 ;  /* 0x0000001e001e7308 */ /* 0x000e700000002400 */
[----:B------:R-:W1:Y:S08]  /*86b0*/  MUFU.TANH R31, R31 ;  /* 0x0000001f001f7308 */ /* 0x000e700000002400 */
[----:B------:R3:W1:Y:S08]  /*86c0*/  MUFU.TANH R251, R200 ;  /* 0x000000c800fb7308 */ /* 0x0006700000002400 */
[----:B------:R3:W1:Y:S08]  /*86d0*/  MUFU.TANH R249, R201 ;  /* 0x000000c900f97308 */ /* 0x0006700000002400 */
[----:B------:R3:W1:Y:S08]  /*86e0*/  MUFU.TANH R243, R202 ;  /* 0x000000ca00f37308 */ /* 0x0006700000002400 */
[----:B------:R3:W1:Y:S08]  /*86f0*/  MUFU.TANH R241, R203 ;  /* 0x000000cb00f17308 */ /* 0x0006700000002400 */
[----:B------:R3:W1:Y:S08]  /*8700*/  MUFU.TANH R207, R192 ;  /* 0x000000c000cf7308 */ /* 0x0006700000002400 */
[----:B------:R3:W1:Y:S08]  /*8710*/  MUFU.TANH R205, R193 ;  /* 0x000000c100cd7308 */ /* 0x0006700000002400 */
[----:B------:R-:W1:Y:S08]  /*8720*/  MUFU.TANH R18, R18 ;  /* 0x0000001200127308 */ /* 0x000e700000002400 */
[----:B------:R-:W1:Y:S08]  /*8730*/  MUFU.TANH R16, R16 ;  /* 0x0000001000107308 */ /* 0x000e700000002400 */
[----:B------:R3:W1:Y:S08]  /*8740*/  MUFU.TANH R247, R196 ;  /* 0x000000c400f77308 */ /* 0x0006700000002400 */
[----:B------:R3:W1:Y:S08]  /*8750*/  MUFU.TANH R245, R197 ;  /* 0x000000c500f57308 */ /* 0x0006700000002400 */
[----:B------:R3:W1:Y:S08]  /*8760*/  MUFU.TANH R239, R198 ;  /* 0x000000c600ef7308 */ /* 0x0006700000002400 */
[----:B------:R3:W1:Y:S01]  /*8770*/  MUFU.TANH R237, R199 ;  /* 0x000000c700ed7308 */ /* 0x0006620000002400 */
[----:B------:R-:W-:Y:S06]  /*8780*/  BAR.SYNC.DEFER_BLOCKING 0x0 ;  /* 0x0000000000007b1d */ /* 0x000fec0000010000 */
[----:B--2-4-:R-:W-:Y:S05]  /*8790*/  @!P0 BRA `(.L_x_1475) ;  /* 0x0000000000c48947 */ /* 0x014fea0003800000 */
[----:B------:R-:W-:Y:S01]  /*87a0*/  UIADD3 UR5, UR17, -0x4, URZ ;  /* 0xfffffffc11057890 */ /* 0x000fe2000fffe03f */
[----:B---3--:R-:W2:Y:S01]  /*87b0*/  @!P3 LDC.64 R8, c[0x0][0x218] ;  /* 0x00008600ff08bb82 */ /* 0x008ea20000000a00 */
[----:B------:R3:W-:Y:S01]  /*87c0*/  @P3 STS.128 [R224+0x8000], RZ ;  /* 0x008000ffe0003388 */ /* 0x0007e20000000c00 */
[----:B------:R-:W-:Y:S01]  /*87d0*/  BSSY B0, `(.L_x_1476) ;  /* 0x000002c000007945 */ /* 0x000fe20003800000 */
[----:B------:R-:W-:Y:S02]  /*87e0*/  USHF.R.S32.HI UR4, URZ, 0x1f, UR5 ;  /* 0x0000001f3f047899 */ /* 0x000fe40008011405 */
[----:B------:R-:W-:Y:S02]  /*87f0*/  UIMAD.WIDE.U32 UR30, UR5, UR8, URZ ;  /* 0x00000008051e72a5 */ /* 0x000fe4000f8e003f */
[----:B------:R-:W-:Y:S01]  /*8800*/  UIMAD UR4, UR4, UR8, URZ ;  /* 0x00000008040472a4 */ /* 0x000fe2000f8e023f */
[----:B------:R-:W4:Y:S03]  /*8810*/  @!P2 LDC.64 R6, c[0x0][0x218] ;  /* 0x00008600ff06ab82 */ /* 0x000f260000000a00 */
[----:B------:R-:W-:Y:S01]  /*8820*/  UIMAD UR4, UR5, UR9, UR4 ;  /* 0x00000009050472a4 */ /* 0x000fe2000f8e0204 */
[----:B------:R-:W-:-:S02]  /*8830*/  IMAD.U32 R21, RZ, RZ, UR30 ;  /* 0x0000001eff157e24 */ /* 0x000fc4000f8e00ff */
[----:B------:R-:W-:Y:S01]  /*8840*/  IMAD.U32 R19, RZ, RZ, UR30 ;  /* 0x0000001eff137e24 */ /* 0x000fe2000f8e00ff */
[----:B------:R-:W-:Y:S01]  /*8850*/  UIADD3 UR4, UR31, UR4, URZ ;  /* 0x000000041f047290 */ /* 0x000fe2000fffe03f */
[----:B------:R-:W5:Y:S01]  /*8860*/  @!P3 LDC.64 R4, c[0x0][0x218] ;  /* 0x00008600ff04bb82 */ /* 0x000f620000000a00 */
[----:B------:R-:W-:-:S04]  /*8870*/  LEA R21, P1, R21, R226, 0x5 ;  /* 0x000000e215157211 */ /* 0x000fc800078228ff */
[----:B------:R-:W-:Y:S01]  /*8880*/  IMAD.U32 R17, RZ, RZ, UR4 ;  /* 0x00000004ff117e24 */ /* 0x000fe2000f8e00ff */
[C---:B------:R-:W-:Y:S02]  /*8890*/  IADD3 R20, P5, R21.reuse, UR24, RZ ;  /* 0x0000001815147c10 */ /* 0x040fe4000ffbe0ff */
[----:B--2---:R-:W-:Y:S02]  /*88a0*/  @!P3 LEA R8, P6, R21, R8, 0x1 ;  /* 0x000000081508b211 */ /* 0x004fe400078c08ff */
[----:B------:R-:W-:-:S04]  /*88b0*/  LEA.HI.X R22, R19, R229, R17, 0x5, P1 ;  /* 0x000000e513167211 */ /* 0x000fc800008f2c11 */
[----:B------:R-:W-:Y:S02]  /*88c0*/  IADD3.X R17, R22, UR13, RZ, P5, !PT ;  /* 0x0000000d16117c10 */ /* 0x000fe4000affe4ff */
[C---:B----4-:R-:W-:Y:S02]  /*88d0*/  @!P2 LEA R6, P1, R21.reuse, R6, 0x1 ;  /* 0x000000061506a211 */ /* 0x050fe400078208ff */
[C-C-:B------:R-:W-:Y:S02]  /*88e0*/  @!P3 LEA.HI.X R9, R21.reuse, R9, R22.reuse, 0x1, P6 ;  /* 0x000000091509b211 */ /* 0x140fe400030f0c16 */
[----:B------:R-:W-:-:S03]  /*88f0*/  @!P2 LEA.HI.X R7, R21, R7, R22, 0x1, P1 ;  /* 0x000000071507a211 */ /* 0x000fc600008f0c16 */
        /* <DEDUP_REMOVED lines=25> */
.L_x_1477:
[----:B------:R-:W-:Y:S05]  /*8a90*/  BSYNC B0 ;  /* 0x0000000000007941 */ /* 0x000fea0003800000 */
.L_x_1476:
[----:B------:R-:W0:Y:S02]  /*8aa0*/  LDGDEPBAR ;  /* 0x00000000000079af */ /* 0x000e240000000000 */
.L_x_1475:
[----:B--23--:R-:W2:Y:S01]  /*8ab0*/  S2R R5, SR_TID.X ;  /* 0x0000000000057919 */ /* 0x00cea20000002100 */
[----:B------:R-:W-:Y:S02]  /*8ac0*/  MOV R164, UR12 ;  /* 0x0000000c00a47c02 */ /* 0x000fe40008000f00 */
[----:B--2---:R-:W-:-:S04]  /*8ad0*/  SHF.L.U32 R5, R5, 0x1, RZ ;  /* 0x0000000105057819 */ /* 0x004fc800000006ff */
[----:B------:R-:W-:-:S04]  /*8ae0*/  LOP3.LUT R5, R5, 0x6, RZ, 0xc0, !PT ;  /* 0x0000000605057812 */ /* 0x000fc800078ec0ff */
[----:B------:R-:W-:-:S04]  /*8af0*/  LEA R164, R164, R5, 0x5 ;  /* 0x00000005a4a47211 */ /* 0x000fc800078e28ff */
[C---:B------:R-:W-:Y:S02]  /*8b00*/  IADD3 R34, R164.reuse, 0x1, RZ ;  /* 0x00000001a4227810 */ /* 0x040fe40007ffe0ff */
[----:B------:R-:W-:Y:S02]  /*8b10*/  IADD3 R22, R164, 0x9, RZ ;  /* 0x00000009a4167810 */ /* 0x000fe40007ffe0ff */
[-C--:B------:R-:W-:Y:S02]  /*8b20*/  ISETP.GE.AND P4, PT, R34, R171.reuse, PT ;  /* 0x000000ab2200720c */ /* 0x080fe40003f86270 */
[-C--:B------:R-:W-:Y:S02]  /*8b30*/  ISETP.GE.AND P6, PT, R164, R171.reuse, PT ;  /* 0x000000aba400720c */ /* 0x080fe40003fc6270 */
[----:B-1----:R-:W-:Y:S02]  /*8b40*/  FSEL R23, R13, -INF , !P4 ;  /* 0xff8000000d177808 */ /* 0x002fe40006000000 */
[----:B------:R-:W-:-:S02]  /*8b50*/  ISETP.GE.AND P4, PT, R22, R171, PT ;  /* 0x000000ab1600720c */ /* 0x000fc40003f86270 */
[C---:B------:R-:W-:Y:S02]  /*8b60*/  IADD3 R8, R164.reuse, 0x11, RZ ;  /* 0x00000011a4087810 */ /* 0x040fe40007ffe0ff */
[----:B------:R-:W-:Y:S02]  /*8b70*/  FSEL R17, R15, -INF , !P4 ;  /* 0xff8000000f117808 */ /* 0x000fe40006000000 */
[----:B------:R-:W-:Y:S02]  /*8b80*/  IADD3 R32, R164, 0x8, RZ ;  /* 0x00000008a4207810 */ /* 0x000fe40007ffe0ff */
[----:B------:R-:W-:Y:S02]  /*8b90*/  FSEL R33, R12, -INF , !P6 ;  /* 0xff8000000c217808 */ /* 0x000fe40007000000 */
[----:B------:R-:W-:Y:S02]  /*8ba0*/  ISETP.GE.AND P4, PT, R8, R171, PT ;  /* 0x000000ab0800720c */ /* 0x000fe40003f86270 */
[----:B------:R-:W-:-:S02]  /*8bb0*/  IADD3 R6, R164, 0x19, RZ ;  /* 0x00000019a4067810 */ /* 0x000fc40007ffe0ff */
[----:B------:R-:W-:Y:S02]  /*8bc0*/  ISETP.GE.AND P6, PT, R32, R171, PT ;  /* 0x000000ab2000720c */ /* 0x000fe40003fc6270 */
[----:B------:R-:W-:Y:S02]  /*8bd0*/  FSEL R221, R221, -INF , !P4 ;  /* 0xff800000dddd7808 */ /* 0x000fe40006000000 */
[----:B------:R-:W-:Y:S02]  /*8be0*/  FMNMX.FTZ R12, R2, R33, !PT ;  /* 0x00000021020c7209 */ /* 0x000fe40007810000 */
[----:B------:R-:W-:Y:S02]  /*8bf0*/  ISETP.GE.AND P4, PT, R6, R171, PT ;  /* 0x000000ab0600720c */ /* 0x000fe40003f86270 */
[----:B------:R-:W-:Y:S02]  /*8c00*/  IADD3 R20, R164, 0x10, RZ ;  /* 0x00000010a4147810 */ /* 0x000fe40007ffe0ff */
[----:B------:R-:W-:-:S02]  /*8c10*/  FSEL R19, R14, -INF , !P6 ;  /* 0xff8000000e137808 */ /* 0x000fc40007000000 */
[----:B------:R-:W-:Y:S02]  /*8c20*/  FMNMX.FTZ R12, R23, R12, !PT ;  /* 0x0000000c170c7209 */ /* 0x000fe40007810000 */
[----:B------:R-:W-:Y:S02]  /*8c30*/  FSEL R205, R205, -INF , !P4 ;  /* 0xff800000cdcd7808 */ /* 0x000fe40006000000 */
[----:B------:R-:W-:Y:S02]  /*8c40*/  ISETP.GE.AND P4, PT, R32, R170, PT ;  /* 0x000000aa2000720c */ /* 0x000fe40003f86270 */
[----:B------:R-:W-:Y:S02]  /*8c50*/  ISETP.GE.AND P6, PT, R20, R171, PT ;  /* 0x000000ab1400720c */ /* 0x000fe40003fc6270 */
[----:B------:R-:W-:Y:S02]  /*8c60*/  FMNMX.FTZ R12, R19, R12, !PT ;  /* 0x0000000c130c7209 */ /* 0x000fe40007810000 */
[----:B------:R-:W-:-:S02]  /*8c70*/  IADD3 R4, R164, 0x18, RZ ;  /* 0x00000018a4047810 */ /* 0x000fc40007ffe0ff */
[----:B------:R-:W-:Y:S02]  /*8c80*/  FSEL R7, R24, -INF , !P4 ;  /* 0xff80000018077808 */ /* 0x000fe40006000000 */
[----:B------:R-:W-:Y:S02]  /*8c90*/  ISETP.GE.AND P4, PT, R164, R3, PT ;  /* 0x00000003a400720c */ /* 0x000fe40003f86270 */
[----:B------:R-:W-:Y:S02]  /*8ca0*/  FSEL R223, R223, -INF , !P6 ;  /* 0xff800000dfdf7808 */ /* 0x000fe40007000000 */
[----:B------:R-:W-:Y:S02]  /*8cb0*/  FMNMX.FTZ R12, R17, R12, !PT ;  /* 0x0000000c110c7209 */ /* 0x000fe40007810000 */
[----:B------:R-:W-:Y:S02]  /*8cc0*/  ISETP.GE.AND P6, PT, R4, R171, PT ;  /* 0x000000ab0400720c */ /* 0x000fe40003fc6270 */
[----:B------:R-:W-:-:S02]  /*8cd0*/  FSEL R13, R10, -INF , !P4 ;  /* 0xff8000000a0d7808 */ /* 0x000fc40006000000 */
[----:B------:R-:W-:Y:S02]  /*8ce0*/  ISETP.GE.AND P5, PT, R164, R170, PT ;  /* 0x000000aaa400720c */ /* 0x000fe40003fa6270 */
[----:B------:R-:W-:Y:S02]  /*8cf0*/  FMNMX.FTZ R10, R223, R12, !PT ;  /* 0x0000000cdf0a7209 */ /* 0x000fe40007810000 */
[----:B------:R-:W-:Y:S02]  /*8d00*/  FSEL R207, R207, -INF , !P6 ;  /* 0xff800000cfcf7808 */ /* 0x000fe40007000000 */
[----:B------:R-:W-:Y:S02]  /*8d10*/  ISETP.GE.AND P6, PT, R22, R170, PT ;  /* 0x000000aa1600720c */ /* 0x000fe40003fc6270 */
[----:B------:R-:W-:Y:S02]  /*8d20*/  FSEL R15, R168, -INF , !P5 ;  /* 0xff800000a80f7808 */ /* 0x000fe40006800000 */
[----:B------:R-:W-:-:S02]  /*8d30*/  FMNMX.FTZ R10, R221, R10, !PT ;  /* 0x0000000add0a7209 */ /* 0x000fc40007810000 */
[-C--:B------:R-:W-:Y:S02]  /*8d40*/  ISETP.GE.AND P5, PT, R34, R170.reuse, PT ;  /* 0x000000aa2200720c */ /* 0x080fe40003fa6270 */
[----:B------:R-:W-:Y:S02]  /*8d50*/  FSEL R5, R25, -INF , !P6 ;  /* 0xff80000019057808 */ /* 0x000fe40007000000 */
[----:B------:R-:W-:Y:S02]  /*8d60*/  ISETP.GE.AND P6, PT, R8, R170, PT ;  /* 0x000000aa0800720c */ /* 0x000fe40003fc6270 */
[----:B------:R-:W-:Y:S02]  /*8d70*/  ISETP.GE.AND P1, PT, R164, R169, PT ;  /* 0x000000a9a400720c */ /* 0x000fe40003f26270 */
[----:B------:R-:W-:Y:S02]  /*8d80*/  FMNMX.FTZ R10, R207, R10, !PT ;  /* 0x0000000acf0a7209 */ /* 0x000fe40007810000 */
[----:B------:R-:W-:-:S02]  /*8d90*/  FSEL R9, R204, -INF , !P5 ;  /* 0xff800000cc097808 */ /* 0x000fc40006800000 */
[----:B------:R-:W-:Y:S02]  /*8da0*/  FMNMX.FTZ R14, R0, R15, !PT ;  /* 0x0000000f000e7209 */ /* 0x000fe40007810000 */
[----:B------:R-:W-:Y:S02]  /*8db0*/  FSEL R201, R31, -INF , !P6 ;  /* 0xff8000001fc97808 */ /* 0x000fe40007000000 */
[----:B------:R-:W-:Y:S02]  /*8dc0*/  FSEL R31, R240, -INF , !P1 ;  /* 0xff800000f01f7808 */ /* 0x000fe40004800000 */
[----:B------:R-:W-:Y:S02]  /*8dd0*/  FMNMX.FTZ R10, R205, R10, !PT ;  /* 0x0000000acd0a7209 */ /* 0x000fe40007810000 */
[----:B------:R-:W-:Y:S02]  /*8de0*/  ISETP.GE.AND P1, PT, R34, R169, PT ;  /* 0x000000a92200720c */ /* 0x000fe40003f26270 */
[----:B------:R-:W-:Y:S01]  /*8df0*/  FMNMX.FTZ R14, R9, R14, !PT ;  /* 0x0000000e090e7209 */ /* 0x000fe20007810000 */
[----:B------:R-:W1:Y:S01]  /*8e00*/  SHFL.BFLY PT, R165, R10, 0x2, 0x1f ;  /* 0x0c401f000aa57f89 */ /* 0x000e6200000e0000 */
[----:B------:R-:W-:-:S02]  /*8e10*/  ISETP.GE.AND P5, PT, R20, R170, PT ;  /* 0x000000aa1400720c */ /* 0x000fc40003fa6270 */
[----:B------:R-:W-:Y:S02]  /*8e20*/  FSEL R25, R176, -INF , !P1 ;  /* 0xff800000b0197808 */ /* 0x000fe40004800000 */
[----:B------:R-:W-:Y:S02]  /*8e30*/  FMNMX.FTZ R14, R7, R14, !PT ;  /* 0x0000000e070e7209 */ /* 0x000fe40007810000 */
[----:B------:R-:W-:Y:S02]  /*8e40*/  ISETP.GE.AND P1, PT, R22, R169, PT ;  /* 0x000000a91600720c */ /* 0x000fe40003f26270 */
[----:B------:R-:W-:Y:S02]  /*8e50*/  FSEL R203, R30, -INF , !P5 ;  /* 0xff8000001ecb7808 */ /* 0x000fe40006800000 */
[----:B------:R-:W-:Y:S02]  /*8e60*/  FMNMX.FTZ R14, R5, R14, !PT ;  /* 0x0000000e050e7209 */ /* 0x000fe40007810000 */
[----:B------:R-:W-:-:S02]  /*8e70*/  FSEL R27, R27, -INF , !P1 ;  /* 0xff8000001b1b7808 */ /* 0x000fc40004800000 */
[----:B------:R-:W-:Y:S02]  /*8e80*/  ISETP.GE.AND P1, PT, R8, R169, PT ;  /* 0x000000a90800720c */ /* 0x000fe40003f26270 */
[----:B------:R-:W-:Y:S02]  /*8e90*/  ISETP.GE.AND P5, PT, R4, R170, PT ;  /* 0x000000aa0400720c */ /* 0x000fe40003fa6270 */
[----:B------:R-:W-:Y:S02]  /*8ea0*/  FMNMX.FTZ R14, R203, R14, !PT ;  /* 0x0000000ecb0e7209 */ /* 0x000fe40007810000 */
[----:B------:R-:W-:Y:S02]  /*8eb0*/  FSEL R249, R249, -INF , !P1 ;  /* 0xff800000f9f97808 */ /* 0x000fe40004800000 */
[----:B------:R-:W-:Y:S02]  /*8ec0*/  ISETP.GE.AND P1, PT, R8, R3, PT ;  /* 0x000000030800720c */ /* 0x000fe40003f26270 */
        /* <DEDUP_REMOVED lines=16> */
[----:B------:R-:W-:Y:S02]  /*8fd0*/  FMNMX.FTZ R12, R25, R12, !PT ;  /* 0x0000000c190c7209 */ /* 0x000fe40007810000 */
[----:B-1----:R-:W-:Y:S02]  /*8fe0*/  FMNMX.FTZ R10, R10, R165, !PT ;  /* 0x000000a50a0a7209 */ /* 0x002fe40007810000 */
[----:B------:R-:W-:Y:S01]  /*8ff0*/  ISETP.GE.AND P4, PT, R20, R3, PT ;  /* 0x000000031400720c */ /* 0x000fe20003f86270 */
[----:B------:R-:W1:Y:S01]  /*9000*/  SHFL.BFLY PT, R165, R8, 0x2, 0x1f ;  /* 0x0c401f0008a57f89 */ /* 0x000e6200000e0000 */
[----:B------:R-:W-:-:S02]  /*9010*/  FSEL R29, R29, -INF , !P5 ;  /* 0xff8000001d1d7808 */ /* 0x000fc40006800000 */
[----:B------:R-:W-:Y:S01]  /*9020*/  FMNMX.FTZ R14, R21, R14, !PT ;  /* 0x0000000e150e7209 */ /* 0x000fe20007810000 */
[----:B------:R-:W2:Y:S01]  /*9030*/  SHFL.BFLY PT, R173, R10, 0x1, 0x1f ;  /* 0x0c201f000aad7f89 */ /* 0x000ea200000e0000 */
[----:B------:R-:W-:Y:S02]  /*9040*/  ISETP.GE.AND P6, PT, R20, R169, PT ;  /* 0x000000a91400720c */ /* 0x000fe40003fc6270 */
[----:B------:R-:W-:Y:S02]  /*9050*/  FMNMX.FTZ R12, R35, R12, !PT ;  /* 0x0000000c230c7209 */ /* 0x000fe40007810000 */
[----:B------:R-:W-:Y:S02]  /*9060*/  FSEL R243, R243, -INF , !P4 ;  /* 0xff800000f3f37808 */ /* 0x000fe40006000000 */
[----:B------:R-:W-:Y:S02]  /*9070*/  FMNMX.FTZ R14, R29, R14, !PT ;  /* 0x0000000e1d0e7209 */ /* 0x000fe40007810000 */
[----:B------:R-:W-:-:S02]  /*9080*/  FSEL R251, R251, -INF , !P6 ;  /* 0xff800000fbfb7808 */ /* 0x000fc40007000000 */
[----:B------:R-:W-:Y:S02]  /*9090*/  FMNMX.FTZ R12, R27, R12, !PT ;  /* 0x0000000c1b0c7209 */ /* 0x000fe40007810000 */
[C---:B------:R-:W-:Y:S02]  /*90a0*/  ISETP.GE.AND P4, PT, R4.reuse, R3, PT ;  /* 0x000000030400720c */ /* 0x040fe40003f86270 */
[----:B------:R-:W-:Y:S02]  /*90b0*/  FSEL R241, R241, -INF , !P1 ;  /* 0xff800000f1f17808 */ /* 0x000fe40004800000 */
[----:B------:R-:W-:Y:S02]  /*90c0*/  FMNMX.FTZ R14, R243, R14, !PT ;  /* 0x0000000ef30e7209 */ /* 0x000fe40007810000 */
[----:B------:R-:W-:Y:S02]  /*90d0*/  ISETP.GE.AND P6, PT, R4, R169, PT ;  /* 0x000000a90400720c */ /* 0x000fe40003fc6270 */
[----:B------:R-:W-:-:S02]  /*90e0*/  FMNMX.FTZ R12, R251, R12, !PT ;  /* 0x0000000cfb0c7209 */ /* 0x000fc40007810000 */
[C---:B------:R-:W-:Y:S02]  /*90f0*/  ISETP.GE.AND P1, PT, R6.reuse, R3, PT ;  /* 0x000000030600720c */ /* 0x040fe40003f26270 */
[----:B------:R-:W-:Y:S02]  /*9100*/  FSEL R239, R239, -INF , !P4 ;  /* 0xff800000efef7808 */ /* 0x000fe40006000000 */
[----:B------:R-:W-:Y:S02]  /*9110*/  FMNMX.FTZ R14, R241, R14, !PT ;  /* 0x0000000ef10e7209 */ /* 0x000fe40007810000 */
[----:B------:R-:W-:Y:S02]  /*9120*/  FSEL R247, R247, -INF , !P6 ;  /* 0xff800000f7f77808 */ /* 0x000fe40007000000 */
[----:B------:R-:W-:Y:S02]  /*9130*/  ISETP.GE.AND P6, PT, R6, R169, PT ;  /* 0x000000a90600720c */ /* 0x000fe40003fc6270 */
[----:B------:R-:W-:-:S02]  /*9140*/  FMNMX.FTZ R12, R249, R12, !PT ;  /* 0x0000000cf90c7209 */ /* 0x000fc40007810000 */
[----:B------:R-:W-:Y:S02]  /*9150*/  FSEL R237, R237, -INF , !P1 ;  /* 0xff800000eded7808 */ /* 0x000fe40004800000 */
[----:B------:R-:W-:Y:S02]  /*9160*/  FMNMX.FTZ R4, R239, R14, !PT ;  /* 0x0000000eef047209 */ /* 0x000fe40007810000 */
[----:B------:R-:W-:Y:S02]  /*9170*/  FSEL R245, R245, -INF , !P6 ;  /* 0xff800000f5f57808 */ /* 0x000fe40007000000 */
[----:B------:R-:W-:Y:S02]  /*9180*/  FMNMX.FTZ R12, R247, R12, !PT ;  /* 0x0000000cf70c7209 */ /* 0x000fe40007810000 */
[----:B------:R-:W-:Y:S02]  /*9190*/  FMNMX.FTZ R4, R237, R4, !PT ;  /* 0x00000004ed047209 */ /* 0x000fe40007810000 */
[----:B------:R-:W-:-:S02]  /*91a0*/  FMNMX.FTZ R12, R245, R12, !PT ;  /* 0x0000000cf50c7209 */ /* 0x000fc40007810000 */
[----:B-1----:R-:W-:Y:S01]  /*91b0*/  FMNMX.FTZ R165, R8, R165, !PT ;  /* 0x000000a508a57209 */ /* 0x002fe20007810000 */
[----:B------:R-:W1:Y:S01]  /*91c0*/  SHFL.BFLY PT, R175, R4, 0x2, 0x1f ;  /* 0x0c401f0004af7f89 */ /* 0x000e6200000e0000 */
[----:B--2---:R-:W-:-:S03]  /*91d0*/  FMNMX.FTZ R168, R10, R173, !PT ;  /* 0x000000ad0aa87209 */ /* 0x004fc60007810000 */
[----:B------:R-:W2:Y:S01]  /*91e0*/  SHFL.BFLY PT, R167, R12, 0x2, 0x1f ;  /* 0x0c401f000ca77f89 */ /* 0x000ea200000e0000 */
[C---:B------:R-:W-:Y:S01]  /*91f0*/  FSETP.NEU.FTZ.AND P6, PT, R168.reuse, -INF , PT ;  /* 0xff800000a800780b */ /* 0x040fe20003fdd000 */
[----:B------:R-:W-:Y:S02]  /*9200*/  FMUL.FTZ R196, R168, UR10 ;  /* 0x0000000aa8c47c20 */ /* 0x000fe40008410000 */
[----:B------:R-:W3:Y:S03]  /*9210*/  SHFL.BFLY PT, R6, R165, 0x1, 0x1f ;  /* 0x0c201f00a5067f89 */ /* 0x000ee600000e0000 */
[----:B------:R-:W-:-:S05]  /*9220*/  FSEL R196, R196, RZ, P6 ;  /* 0x000000ffc4c47208 */ /* 0x000fca0003000000 */
[--C-:B------:R-:W-:Y:S01]  /*9230*/  FFMA.FTZ R187, R17, UR10, -R196.reuse ;  /* 0x0000000a11bb7c23 */ /* 0x100fe200080108c4 */
[----:B------:R-:W-:Y:S01]  /*9240*/  FSEL R17, R168, RZ, P6 ;  /* 0x000000ffa8117208 */ /* 0x000fe20003000000 */
[--C-:B------:R-:W-:Y:S01]  /*9250*/  FFMA.FTZ R190, R33, UR10, -R196.reuse ;  /* 0x0000000a21be7c23 */ /* 0x100fe200080108c4 */
[--C-:B------:R-:W-:Y:S01]  /*9260*/  FFMA.FTZ R189, R23, UR10, -R196.reuse ;  /* 0x0000000a17bd7c23 */ /* 0x100fe200080108c4 */
[--C-:B------:R-:W-:Y:S01]  /*9270*/  FFMA.FTZ R188, R19, UR10, -R196.reuse ;  /* 0x0000000a13bc7c23 */ /* 0x100fe200080108c4 */
[--C-:B------:R-:W-:Y:S01]  /*9280*/  FFMA.FTZ R221, R221, UR10, -R196.reuse ;  /* 0x0000000adddd7c23 */ /* 0x100fe200080108c4 */
[----:B------:R-:W-:Y:S01]  /*9290*/  FADD.FTZ R17, R2, -R17 ;  /* 0x8000001102117221 */ /* 0x000fe20000010000 */
[----:B------:R-:W-:Y:S01]  /*92a0*/  MUFU.EX2 R187, R187 ;  /* 0x000000bb00bb7308 */ /* 0x000fe20000000800 */
[----:B-1----:R-:W-:Y:S01]  /*92b0*/  FMNMX.FTZ R4, R4, R175, !PT ;  /* 0x000000af04047209 */ /* 0x002fe20007810000 */
[----:B------:R-:W-:Y:S01]  /*92c0*/  FFMA.FTZ R207, R207, UR10, -R196 ;  /* 0x0000000acfcf7c23 */ /* 0x000fe200080108c4 */
[----:B------:R-:W-:Y:S01]  /*92d0*/  FMUL.FTZ R17, R17, UR10 ;  /* 0x0000000a11117c20 */ /* 0x000fe20008410000 */
[----:B--2---:R-:W-:-:S04]  /*92e0*/  FMNMX.FTZ R12, R12, R167, !PT ;  /* 0x000000a70c0c7209 */ /* 0x004fc80007810000 */
[----:B------:R-:W1:Y:S01]  /*92f0*/  MUFU.EX2 R198, R17 ;  /* 0x0000001100c67308 */ /* 0x000e620000000800 */
[----:B---3--:R-:W-:Y:S01]  /*9300*/  FMNMX.FTZ R167, R165, R6, !PT ;  /* 0x00000006a5a77209 */ /* 0x008fe20007810000 */
[----:B------:R-:W2:Y:S03]  /*9310*/  SHFL.BFLY PT, R173, R12, 0x1, 0x1f ;  /* 0x0c201f000cad7f89 */ /* 0x000ea600000e0000 */
[C---:B------:R-:W-:Y:S01]  /*9320*/  FSETP.NEU.FTZ.AND P5, PT, R167.reuse, -INF , PT ;  /* 0xff800000a700780b */ /* 0x040fe20003fbd000 */
[----:B------:R-:W3:Y:S01]  /*9330*/  SHFL.BFLY PT, R165, R4, 0x1, 0x1f ;  /* 0x0c201f0004a57f89 */ /* 0x000ee200000e0000 */
[----:B------:R-:W-:Y:S01]  /*9340*/  FMUL.FTZ R194, R167, UR10 ;  /* 0x0000000aa7c27c20 */ /* 0x000fe20008410000 */
[----:B------:R-:W-:Y:S04]  /*9350*/  MUFU.EX2 R190, R190 ;  /* 0x000000be00be7308 */ /* 0x000fe80000000800 */
[----:B------:R-:W-:-:S04]  /*9360*/  FSEL R194, R194, RZ, P5 ;  /* 0x000000ffc2c27208 */ /* 0x000fc80002800000 */
[----:B------:R-:W-:Y:S01]  /*9370*/  MUFU.EX2 R189, R189 ;  /* 0x000000bd00bd7308 */ /* 0x000fe20000000800 */
[--C-:B------:R-:W-:Y:S01]  /*9380*/  FFMA.FTZ R185, R15, UR10, -R194.reuse ;  /* 0x0000000a0fb97c23 */ /* 0x100fe200080108c2 */
[----:B------:R-:W-:Y:S01]  /*9390*/  FFMA.FTZ R195, R7, UR10, -R194 ;  /* 0x0000000a07c37c23 */ /* 0x000fe200080108c2 */
[-C--:B-1----:R-:W-:Y:S01]  /*93a0*/  FMUL.FTZ R160, R160, R198.reuse ;  /* 0x000000c6a0a07220 */ /* 0x082fe20000410000 */
[-C--:B------:R-:W-:Y:S01]  /*93b0*/  FMUL.FTZ R161, R161, R198.reuse ;  /* 0x000000c6a1a17220 */ /* 0x080fe20000410000 */
[-C--:B------:R-:W-:Y:S01]  /*93c0*/  FMUL.FTZ R148, R148, R198.reuse ;  /* 0x000000c694947220 */ /* 0x080fe20000410000 */
[-C--:B------:R-:W-:Y:S01]  /*93d0*/  FMUL.FTZ R149, R149, R198.reuse ;  /* 0x000000c695957220 */ /* 0x080fe20000410000 */
[-C--:B------:R-:W-:Y:S01]  /*93e0*/  FMUL.FTZ R144, R144, R198.reuse ;  /* 0x000000c690907220 */ /* 0x080fe20000410000 */
[----:B------:R-:W-:Y:S01]  /*93f0*/  MUFU.EX2 R188, R188 ;  /* 0x000000bc00bc7308 */ /* 0x000fe20000000800 */
[-C--:B------:R-:W-:Y:S01]  /*9400*/  FMUL.FTZ R145, R145, R198.reuse ;  /* 0x000000c691917220 */ /* 0x080fe20000410000 */
[----:B--2---:R-:W-:Y:S01]  /*9410*/  FMNMX.FTZ R166, R12, R173, !PT ;  /* 0x000000ad0ca67209 */ /* 0x004fe20007810000 */
[-C--:B------:R-:W-:Y:S01]  /*9420*/  FMUL.FTZ R132, R132, R198.reuse ;  /* 0x000000c684847220 */ /* 0x080fe20000410000 */
[-C--:B------:R-:W-:Y:S01]  /*9430*/  FMUL.FTZ R133, R133, R198.reuse ;  /* 0x000000c685857220 */ /* 0x080fe20000410000 */
[-C--:B------:R-:W-:Y:S01]  /*9440*/  FMUL.FTZ R36, R36, R198.reuse ;  /* 0x000000c624247220 */ /* 0x080fe20000410000 */
[----:B---3--:R-:W-:Y:S01]  /*9450*/  FMNMX.FTZ R165, R4, R165, !PT ;  /* 0x000000a504a57209 */ /* 0x008fe20007810000 */
[C---:B------:R-:W-:Y:S01]  /*9460*/  FMUL.FTZ R204, R166.reuse, UR10 ;  /* 0x0000000aa6cc7c20 */ /* 0x040fe20008410000 */
[----:B------:R-:W-:Y:S01]  /*9470*/  FSETP.NEU.FTZ.AND P4, PT, R166, -INF , PT ;  /* 0xff800000a600780b */ /* 0x000fe20003f9d000 */
[----:B------:R-:W-:Y:S01]  /*9480*/  MUFU.EX2 R185, R185 ;  /* 0x000000b900b97308 */ /* 0x000fe20000000800 */
[C---:B------:R-:W-:Y:S01]  /*9490*/  FSETP.NEU.FTZ.AND P1, PT, R165.reuse, -INF , PT ;  /* 0xff800000a500780b */ /* 0x040fe20003f3d000 */
[----:B------:R-:W-:Y:S01]  /*94a0*/  FMUL.FTZ R202, R165, UR10 ;  /* 0x0000000aa5ca7c20 */ /* 0x000fe20008410000 */
[----:B------:R-:W-:Y:S01]  /*94b0*/  FSEL R204, R204, RZ, P4 ;  /* 0x000000ffcccc7208 */ /* 0x000fe20002000000 */
[-C--:B------:R-:W-:Y:S01]  /*94c0*/  FMUL.FTZ R37, R37, R198.reuse ;  /* 0x000000c625257220 */ /* 0x080fe20000410000 */
[----:B------:R-:W-:Y:S01]  /*94d0*/  FSEL R193, R166, RZ, P4 ;  /* 0x000000ffa6c17208 */ /* 0x000fe20002000000 */
[-C--:B------:R-:W-:Y:S01]  /*94e0*/  FMUL.FTZ R48, R48, R198.reuse ;  /* 0x000000c630307220 */ /* 0x080fe20000410000 */
[----:B------:R-:W-:Y:S01]  /*94f0*/  FSEL R202, R202, RZ, P1 ;  /* 0x000000ffcaca7208 */ /* 0x000fe20000800000 */
[--C-:B------:R-:W-:Y:S01]  /*9500*/  FFMA.FTZ R186, R31, UR10, -R204.reuse ;  /* 0x0000000a1fba7c23 */ /* 0x100fe200080108cc */
[--C-:B------:R-:W-:Y:S01]  /*9510*/  FFMA.FTZ R179, R25, UR10, -R204.reuse ;  /* 0x0000000a19b37c23 */ /* 0x100fe200080108cc */
[--C-:B------:R-:W-:Y:S01]  /*9520*/  FFMA.FTZ R184, R35, UR10, -R204.reuse ;  /* 0x0000000a23b87c23 */ /* 0x100fe200080108cc */
[----:B------:R-:W-:Y:S01]  /*9530*/  FFMA.FTZ R177, R27, UR10, -R204 ;  /* 0x0000000a1bb17c23 */ /* 0x000fe200080108cc */
[--C-:B------:R-:W-:Y:S01]  /*9540*/  FFMA.FTZ R176, R11, UR10, -R202.reuse ;  /* 0x0000000a0bb07c23 */ /* 0x100fe200080108ca */
[----:B------:R-:W-:Y:S01]  /*9550*/  FSEL R11, R165, RZ, P1 ;  /* 0x000000ffa50b7208 */ /* 0x000fe20000800000 */
[--C-:B------:R-:W-:Y:S01]  /*9560*/  FFMA.FTZ R178, R13, UR10, -R202.reuse ;  /* 0x0000000a0db27c23 */ /* 0x100fe200080108ca */
[--C-:B------:R-:W-:Y:S01]  /*9570*/  FFMA.FTZ R164, R21, UR10, -R202.reuse ;  /* 0x0000000a15a47c23 */ /* 0x100fe200080108ca */
[----:B------:R-:W-:Y:S01]  /*9580*/  FFMA.FTZ R191, R29, UR10, -R202 ;  /* 0x0000000a1dbf7c23 */ /* 0x000fe200080108ca */
[----:B------:R-:W1:Y:S01]  /*9590*/  LDSM.16.MT88.4 R32, [R212+0xa000] ;  /* 0x00a00000d420783b */ /* 0x000e620000004200 */
[----:B------:R-:W-:Y:S01]  /*95a0*/  FADD.FTZ R4, R232, -R11 ;  /* 0x8000000be8047221 */ /* 0x000fe20000010000 */
[----:B------:R-:W-:Y:S01]  /*95b0*/  FSEL R11, R167, RZ, P5 ;  /* 0x000000ffa70b7208 */ /* 0x000fe20002800000 */
[----:B------:R-:W-:Y:S01]  /*95c0*/  FADD.FTZ R193, R234, -R193 ;  /* 0x800000c1eac17221 */ /* 0x000fe20000010000 */
[----:B------:R-:W2:Y:S01]  /*95d0*/  LDSM.16.MT88.4 R28, [R210+0xa000] ;  /* 0x00a00000d21c783b */ /* 0x000ea20000004200 */
[----:B------:R-:W-:Y:S01]  /*95e0*/  FMUL.FTZ R192, R4, UR10 ;  /* 0x0000000a04c07c20 */ /* 0x000fe20008410000 */
[--C-:B------:R-:W-:Y:S01]  /*95f0*/  FFMA.FTZ R4, R9, UR10, -R194.reuse ;  /* 0x0000000a09047c23 */ /* 0x100fe200080108c2 */
[----:B------:R-:W-:Y:S01]  /*9600*/  FADD.FTZ R16, R0, -R11 ;  /* 0x8000000b00107221 */ /* 0x000fe20000010000 */
[----:B------:R-:W-:Y:S01]  /*9610*/  FFMA.FTZ R0, R5, UR10, -R194 ;  /* 0x0000000a05007c23 */ /* 0x000fe200080108c2 */
[----:B------:R-:W3:Y:S01]  /*9620*/  LDSM.16.MT88.4 R24, [R209+0xa000] ;  /* 0x00a00000d118783b */ /* 0x000ee20000004200 */
[----:B------:R4:W-:Y:S01]  /*9630*/  MUFU.EX2 R2, R4 ;  /* 0x0000000400027308 */ /* 0x0009e20000000800 */
[----:B------:R-:W-:Y:S01]  /*9640*/  FMUL.FTZ R16, R16, UR10 ;  /* 0x0000000a10107c20 */ /* 0x000fe20008410000 */
[----:B------:R-:W-:Y:S01]  /*9650*/  FMUL.FTZ R193, R193, UR10 ;  /* 0x0000000ac1c17c20 */ /* 0x000fe20008410000 */
[----:B------:R-:W5:Y:S01]  /*9660*/  LDSM.16.MT88.4 R20, [R208+0xa000] ;  /* 0x00a00000d014783b */ /* 0x000f620000004200 */
[-C--:B------:R-:W-:Y:S01]  /*9670*/  FMUL.FTZ R49, R49, R198.reuse ;  /* 0x000000c631317220 */ /* 0x080fe20000410000 */
[-C--:B------:R-:W-:Y:S01]  /*9680*/  FMUL.FTZ R52, R52, R198.reuse ;  /* 0x000000c634347220 */ /* 0x080fe20000410000 */
[-C--:B------:R-:W-:Y:S01]  /*9690*/  FMUL.FTZ R53, R53, R198.reuse ;  /* 0x000000c635357220 */ /* 0x080fe20000410000 */
[----:B------:R-:W5:Y:S01]  /*96a0*/  LDSM.16.MT88.4 R12, [R212+0xb000] ;  /* 0x00b00000d40c783b */ /* 0x000f620000004200 */
[----:B------:R1:W1:Y:S01]  /*96b0*/  MUFU.EX2 R200, R16 ;  /* 0x0000001000c87308 */ /* 0x0002620000000800 */
[-C--:B------:R-:W-:Y:S01]  /*96c0*/  FMUL.FTZ R64, R64, R198.reuse ;  /* 0x000000c640407220 */ /* 0x080fe20000410000 */
[-C--:B------:R-:W-:Y:S01]  /*96d0*/  FMUL.FTZ R65, R65, R198.reuse ;  /* 0x000000c641417220 */ /* 0x080fe20000410000 */
[----:B------:R-:W5:Y:S01]  /*96e0*/  LDSM.16.MT88.4 R8, [R210+0xb000] ;  /* 0x00b00000d208783b */ /* 0x000f620000004200 */
[-C--:B------:R-:W-:Y:S01]  /*96f0*/  FMUL.FTZ R68, R68, R198.reuse ;  /* 0x000000c644447220 */ /* 0x080fe20000410000 */
[-C--:B------:R-:W-:Y:S01]  /*9700*/  FMUL.FTZ R69, R69, R198.reuse ;  /* 0x000000c645457220 */ /* 0x080fe20000410000 */
[-C--:B------:R-:W-:Y:S01]  /*9710*/  FMUL.FTZ R80, R80, R198.reuse ;  /* 0x000000c650507220 */ /* 0x080fe20000410000 */
[-C--:B------:R-:W-:Y:S01]  /*9720*/  FMUL.FTZ R81, R81, R198.reuse ;  /* 0x000000c651517220 */ /* 0x080fe20000410000 */
[----:B------:R-:W-:Y:S01]  /*9730*/  MUFU.EX2 R186, R186 ;  /* 0x000000ba00ba7308 */ /* 0x000fe20000000800 */
[----:B----4-:R-:W4:Y:S01]  /*9740*/  LDSM.16.MT88.4 R4, [R209+0xb000] ;  /* 0x00b00000d104783b */ /* 0x010f220000004200 */
[-C--:B------:R-:W-:Y:S01]  /*9750*/  FMUL.FTZ R84, R84, R198.reuse ;  /* 0x000000c654547220 */ /* 0x080fe20000410000 */
[-C--:B------:R-:W-:Y:S01]  /*9760*/  FMUL.FTZ R85, R85, R198.reuse ;  /* 0x000000c655557220 */ /* 0x080fe20000410000 */
[-C--:B------:R-:W-:Y:S01]  /*9770*/  FMUL.FTZ R96, R96, R198.reuse ;  /* 0x000000c660607220 */ /* 0x080fe20000410000 */
[-C--:B------:R-:W-:Y:S01]  /*9780*/  FMUL.FTZ R97, R97, R198.reuse ;  /* 0x000000c661617220 */ /* 0x080fe20000410000 */
[-C--:B------:R-:W-:Y:S01]  /*9790*/  FMUL.FTZ R100, R100, R198.reuse ;  /* 0x000000c664647220 */ /* 0x080fe20000410000 */
[----:B------:R-:W-:Y:S01]  /*97a0*/  FMUL.FTZ R101, R101, R198 ;  /* 0x000000c665657220 */ /* 0x000fe20000410000 */
[----:B------:R-:W2:Y:S01]  /*97b0*/  MUFU.EX2 R179, R179 ;  /* 0x000000b300b37308 */ /* 0x000ea20000000800 */
[----:B-1----:R-:W1:Y:S01]  /*97c0*/  LDSM.16.MT88.4 R16, [R208+0xb000] ;  /* 0x00b00000d010783b */ /* 0x002e620000004200 */
        /* <DEDUP_REMOVED lines=14> */
[----:B------:R-:W3:Y:S01]  /*98b0*/  MUFU.EX2 R177, R177 ;  /* 0x000000b100b17308 */ /* 0x000ee20000000800 */
[----:B--2---:R-:W-:Y:S01]  /*98c0*/  F2FP.BF16.F32.PACK_AB R172, R179, R186 ;  /* 0x000000bab3ac723e */ /* 0x004fe200000010ff */
        /* <DEDUP_REMOVED lines=14> */
[----:B------:R-:W2:Y:S01]  /*99b0*/  MUFU.EX2 R176, R176 ;  /* 0x000000b000b07308 */ /* 0x000ea20000000800 */
[----:B---3--:R-:W-:Y:S01]  /*99c0*/  F2FP.BF16.F32.PACK_AB R174, R177, R184 ;  /* 0x000000b8b1ae723e */ /* 0x008fe200000010ff */
        /* <DEDUP_REMOVED lines=13> */
[--C-:B------:R-:W-:Y:S01]  /*9aa0*/  FFMA.FTZ R206, R251, UR10, -R204.reuse ;  /* 0x0000000afbce7c23 */ /* 0x100fe200080108cc */
[----:B------:R-:W3:Y:S01]  /*9ab0*/  MUFU.EX2 R191, R191 ;  /* 0x000000bf00bf7308 */ /* 0x000ee20000000800 */
[----:B--2---:R-:W-:Y:S01]  /*9ac0*/  F2FP.BF16.F32.PACK_AB R173, R176, R178 ;  /* 0x000000b2b0ad723e */ /* 0x004fe200000010ff */
[--C-:B------:R-:W-:Y:S01]  /*9ad0*/  FFMA.FTZ R249, R249, UR10, -R204.reuse ;  /* 0x0000000af9f97c23 */ /* 0x100fe200080108cc */
[--C-:B------:R-:W-:Y:S01]  /*9ae0*/  FFMA.FTZ R220, R247, UR10, -R204.reuse ;  /* 0x0000000af7dc7c23 */ /* 0x100fe200080108cc */
[----:B------:R-:W-:Y:S01]  /*9af0*/  FFMA.FTZ R245, R245, UR10, -R204 ;  /* 0x0000000af5f57c23 */ /* 0x000fe200080108cc */
[--C-:B------:R-:W-:Y:S01]  /*9b00*/  FFMA.FTZ R204, R243, UR10, -R202.reuse ;  /* 0x0000000af3cc7c23 */ /* 0x100fe200080108ca */
[--C-:B------:R-:W-:Y:S01]  /*9b10*/  FFMA.FTZ R222, R239, UR10, -R202.reuse ;  /* 0x0000000aefde7c23 */ /* 0x100fe200080108ca */
[--C-:B------:R-:W-:Y:S01]  /*9b20*/  FFMA.FTZ R237, R237, UR10, -R202.reuse ;  /* 0x0000000aeded7c23 */ /* 0x100fe200080108ca */
[----:B------:R-:W2:Y:S01]  /*9b30*/  MUFU.EX2 R193, R193 ;  /* 0x000000c100c17308 */ /* 0x000ea20000000800 */
[----:B------:R-:W-:Y:S01]  /*9b40*/  FFMA.FTZ R241, R241, UR10, -R202 ;  /* 0x0000000af1f17c23 */ /* 0x000fe200080108ca */
[----:B------:R-:W-:Y:S01]  /*9b50*/  FFMA.FTZ R202, R223, UR10, -R196 ;  /* 0x0000000adfca7c23 */ /* 0x000fe200080108c4 */
[--C-:B------:R-:W-:Y:S01]  /*9b60*/  FFMA.FTZ R203, R203, UR10, -R194.reuse ;  /* 0x0000000acbcb7c23 */ /* 0x100fe200080108c2 */
[--C-:B------:R-:W-:Y:S01]  /*9b70*/  FFMA.FTZ R232, R201, UR10, -R194.reuse ;  /* 0x0000000ac9e87c23 */ /* 0x100fe200080108c2 */
[----:B------:R-:W-:Y:S01]  /*9b80*/  FFMA.FTZ R199, R199, UR10, -R194 ;  /* 0x0000000ac7c77c23 */ /* 0x000fe200080108c2 */
[----:B------:R-:W-:Y:S01]  /*9b90*/  FFMA.FTZ R196, R205, UR10, -R196 ;  /* 0x0000000acdc47c23 */ /* 0x000fe200080108c4 */
[----:B------:R-:W-:Y:S01]  /*9ba0*/  FFMA.FTZ R194, R197, UR10, -R194 ;  /* 0x0000000ac5c27c23 */ /* 0x000fe200080108c2 */
[----:B------:R-:W5:Y:S01]  /*9bb0*/  MUFU.EX2 R192, R192 ;  /* 0x000000c000c07308 */ /* 0x000f620000000800 */
[----:B---3--:R-:W-:-:S07]  /*9bc0*/  F2FP.BF16.F32.PACK_AB R175, R191, R164 ;  /* 0x000000a4bfaf723e */ /* 0x008fce00000010ff */
        /* <DEDUP_REMOVED lines=8> */
[----:B------:R-:W2:Y:S01]  /*9c50*/  MUFU.EX2 R0, R0 ;  /* 0x0000000000007308 */ /* 0x000ea20000000800 */
[-C--:B-----5:R-:W-:Y:S01]  /*9c60*/  FMUL.FTZ R158, R158, R192.reuse ;  /* 0x000000c09e9e7220 */ /* 0x0a0fe20000410000 */
        /* <DEDUP_REMOVED lines=56> */
[----:B------:R-:W-:Y:S01]  /*9ff0*/  HMMA.16816.F32.BF16 R156, R172, R32, R156 ;  /* 0x00000020ac9c723c */ /* 0x000fe2000004189c */
[----:B------:R-:W-:Y:S01]  /*a000*/  MUFU.EX2 R206, R206 ;  /* 0x000000ce00ce7308 */ /* 0x000fe20000000800 */
[----:B------:R-:W-:Y:S01]  /*a010*/  FFMA.FTZ R186, R233, R193, R186 ;  /* 0x000000c1e9ba7223 */ /* 0x000fe200000100ba */
[----:B------:R-:W-:-:S03]  /*a020*/  FFMA.FTZ R231, R231, R192, R178 ;  /* 0x000000c0e7e77223 */ /* 0x000fc600000100b2 */
[C---:B------:R-:W-:Y:S01]  /*a030*/  HMMA.16816.F32.BF16 R152, R172.reuse, R34, R152 ;  /* 0x00000022ac98723c */ /* 0x040fe20000041898 */
[----:B------:R-:W-:Y:S01]  /*a040*/  FADD.FTZ R179, R179, R186 ;  /* 0x000000bab3b37221 */ /* 0x000fe20000010000 */
[----:B------:R-:W-:Y:S01]  /*a050*/  FADD.FTZ R231, R176, R231 ;  /* 0x000000e7b0e77221 */ /* 0x000fe20000010000 */
[----:B------:R-:W3:Y:S02]  /*a060*/  MUFU.EX2 R249, R249 ;  /* 0x000000f900f97308 */ /* 0x000ee40000000800 */
[----:B------:R-:W-:Y:S01]  /*a070*/  FADD.FTZ R184, R184, R179 ;  /* 0x000000b3b8b87221 */ /* 0x000fe20000010000 */
[C---:B------:R-:W-:Y:S01]  /*a080*/  HMMA.16816.F32.BF16 R140, R172.reuse, R28, R140 ;  /* 0x0000001cac8c723c */ /* 0x040fe2000004188c */
[----:B------:R-:W-:Y:S02]  /*a090*/  FADD.FTZ R164, R164, R231 ;  /* 0x000000e7a4a47221 */ /* 0x000fe40000010000 */
[----:B------:R-:W-:Y:S02]  /*a0a0*/  FADD.FTZ R177, R177, R184 ;  /* 0x000000b8b1b17221 */ /* 0x000fe40000010000 */
[----:B------:R-:W-:Y:S01]  /*a0b0*/  MUFU.EX2 R220, R220 ;  /* 0x000000dc00dc7308 */ /* 0x000fe20000000800 */
[----:B------:R-:W-:Y:S01]  /*a0c0*/  HMMA.16816.F32.BF16 R136, R172, R30, R136 ;  /* 0x0000001eac88723c */ /* 0x000fe20000041888 */
[----:B------:R-:W-:-:S05]  /*a0d0*/  FADD.FTZ R191, R191, R164 ;  /* 0x000000a4bfbf7221 */ /* 0x000fca0000010000 */
        /* <DEDUP_REMOVED lines=9> */
[C---:B------:R-:W-:Y:S03]  /*a170*/  HMMA.16816.F32.BF16 R76, R172.reuse, R14, R76 ;  /* 0x0000000eac4c723c */ /* 0x040fe6000004184c */
[----:B------:R-:W5:Y:S03]  /*a180*/  MUFU.EX2 R237, R237 ;  /* 0x000000ed00ed7308 */ /* 0x000f660000000800 */
[C---:B------:R-:W-:Y:S05]  /*a190*/  HMMA.16816.F32.BF16 R88, R172.reuse, R8, R88 ;  /* 0x00000008ac58723c */ /* 0x040fea0000041858 */
[----:B------:R-:W-:Y:S01]  /*a1a0*/  MUFU.EX2 R202, R202 ;  /* 0x000000ca00ca7308 */ /* 0x000fe20000000800 */
[C---:B------:R-:W-:Y:S06]  /*a1b0*/  HMMA.16816.F32.BF16 R92, R172.reuse, R10, R92 ;  /* 0x0000000aac5c723c */ /* 0x040fec000004185c */
[C---:B----4-:R-:W-:Y:S01]  /*a1c0*/  HMMA.16816.F32.BF16 R104, R172.reuse, R4, R104 ;  /* 0x00000004ac68723c */ /* 0x050fe20000041868 */
[----:B------:R-:W4:Y:S05]  /*a1d0*/  MUFU.EX2 R221, R221 ;  /* 0x000000dd00dd7308 */ /* 0x000f2a0000000800 */
[C---:B------:R-:W-:Y:S03]  /*a1e0*/  HMMA.16816.F32.BF16 R108, R172.reuse, R6, R108 ;  /* 0x00000006ac6c723c */ /* 0x040fe6000004186c */
[----:B------:R-:W-:Y:S03]  /*a1f0*/  MUFU.EX2 R203, R203 ;  /* 0x000000cb00cb7308 */ /* 0x000fe60000000800 */
[C---:B-1----:R-:W-:Y:S05]  /*a200*/  HMMA.16816.F32.BF16 R120, R172.reuse, R16, R120 ;  /* 0x00000010ac78723c */ /* 0x042fea0000041878 */
[----:B------:R-:W1:Y:S01]  /*a210*/  MUFU.EX2 R232, R232 ;  /* 0x000000e800e87308 */ /* 0x000e620000000800 */
[----:B------:R-:W-:Y:S07]  /*a220*/  HMMA.16816.F32.BF16 R124, R172, R18, R124 ;  /* 0x00000012ac7c723c */ /* 0x000fee000004187c */
[----:B------:R-:W-:Y:S01]  /*a230*/  F2FP.BF16.F32.PACK_AB R172, R189, R190 ;  /* 0x000000bebdac723e */ /* 0x000fe200000010ff */
[----:B------:R-:W-:Y:S01]  /*a240*/  FFMA.FTZ R190, R235, R198, R190 ;  /* 0x000000c6ebbe7223 */ /* 0x000fe200000100be */
[----:B------:R-:W-:Y:S01]  /*a250*/  F2FP.BF16.F32.PACK_AB R173, R2, R185 ;  /* 0x000000b902ad723e */ /* 0x000fe200000010ff */
[----:B------:R-:W-:Y:S01]  /*a260*/  FFMA.FTZ R185, R230, R200, R185 ;  /* 0x000000c8e6b97223 */ /* 0x000fe200000100b9 */
[----:B------:R-:W-:Y:S01]  /*a270*/  F2FP.BF16.F32.PACK_AB R174, R187, R188 ;  /* 0x000000bcbbae723e */ /* 0x000fe200000010ff */
[----:B------:R-:W-:Y:S01]  /*a280*/  MUFU.EX2 R207, R207 ;  /* 0x000000cf00cf7308 */ /* 0x000fe20000000800 */
[----:B--2---:R-:W-:Y:S01]  /*a290*/  F2FP.BF16.F32.PACK_AB R175, R0, R195 ;  /* 0x000000c300af723e */ /* 0x004fe200000010ff */
        /* <DEDUP_REMOVED lines=12> */
[----:B------:R-:W2:Y:S01]  /*a360*/  MUFU.EX2 R194, R194 ;  /* 0x000000c200c27308 */ /* 0x000ea20000000800 */
[C---:B------:R-:W-:Y:S01]  /*a370*/  HMMA.16816.F32.BF16 R132, R172.reuse, R30, R132 ;  /* 0x0000001eac84723c */ /* 0x040fe20000041884 */
[----:B------:R-:W-:Y:S05]  /*a380*/  LDSM.16.MT88.4 R28, [R209+0xa800] ;  /* 0x00a80000d11c783b */ /* 0x000fea0000004200 */
[C---:B------:R-:W-:Y:S06]  /*a390*/  HMMA.16816.F32.BF16 R36, R172.reuse, R24, R36 ;  /* 0x00000018ac24723c */ /* 0x040fec0000041824 */
[C---:B------:R-:W-:Y:S01]  /*a3a0*/  HMMA.16816.F32.BF16 R48, R172.reuse, R26, R48 ;  /* 0x0000001aac30723c */ /* 0x040fe20000041830 */
[----:B------:R-:W4:Y:S05]  /*a3b0*/  LDSM.16.MT88.4 R24, [R212+0xa800] ;  /* 0x00a80000d418783b */ /* 0x000f2a0000004200 */
[C---:B------:R-:W-:Y:S06]  /*a3c0*/  HMMA.16816.F32.BF16 R52, R172.reuse, R20, R52 ;  /* 0x00000014ac34723c */ /* 0x040fec0000041834 */
[C---:B------:R-:W-:Y:S01]  /*a3d0*/  HMMA.16816.F32.BF16 R64, R172.reuse, R22, R64 ;  /* 0x00000016ac40723c */ /* 0x040fe20000041840 */
[----:B------:R-:W1:Y:S05]  /*a3e0*/  LDSM.16.MT88.4 R20, [R208+0xa800] ;  /* 0x00a80000d014783b */ /* 0x000e6a0000004200 */
        /* <DEDUP_REMOVED lines=12> */
[----:B---3--:R-:W-:Y:S01]  /*a4b0*/  F2FP.BF16.F32.PACK_AB R172, R249, R206 ;  /* 0x000000cef9ac723e */ /* 0x008fe200000010ff */
[----:B------:R-:W-:Y:S01]  /*a4c0*/  FADD.FTZ R206, R206, R177 ;  /* 0x000000b1cece7221 */ /* 0x000fe20000010000 */
[----:B-----5:R-:W-:-:S02]  /*a4d0*/  F2FP.BF16.F32.PACK_AB R174, R245, R220 ;  /* 0x000000dcf5ae723e */ /* 0x020fc400000010ff */
[----:B------:R-:W-:Y:S01]  /*a4e0*/  F2FP.BF16.F32.PACK_AB R173, R239, R204 ;  /* 0x000000ccefad723e */ /* 0x000fe200000010ff */
[----:B------:R-:W-:Y:S01]  /*a4f0*/  FADD.FTZ R204, R204, R191 ;  /* 0x000000bfcccc7221 */ /* 0x000fe20000010000 */
[----:B------:R-:W-:Y:S01]  /*a500*/  F2FP.BF16.F32.PACK_AB R175, R237, R222 ;  /* 0x000000deedaf723e */ /* 0x000fe200000010ff */
[----:B------:R-:W-:Y:S02]  /*a510*/  FADD.FTZ R249, R249, R206 ;  /* 0x000000cef9f97221 */ /* 0x000fe40000010000 */
[----:B------:R-:W-:Y:S02]  /*a520*/  FADD.FTZ R239, R239, R204 ;  /* 0x000000ccefef7221 */ /* 0x000fe40000010000 */
[----:B------:R-:W-:Y:S02]  /*a530*/  FADD.FTZ R220, R220, R249 ;  /* 0x000000f9dcdc7221 */ /* 0x000fe40000010000 */
[----:B----4-:R-:W-:Y:S01]  /*a540*/  HMMA.16816.F32.BF16 R156, R172, R24, R156 ;  /* 0x00000018ac9c723c */ /* 0x010fe2000004189c */
        /* <DEDUP_REMOVED lines=8> */
[C---:B-1----:R-:W-:Y:S06]  /*a5d0*/  HMMA.16816.F32.BF16 R56, R172.reuse, R20, R56 ;  /* 0x00000014ac38723c */ /* 0x042fec0000041838 */
        /* <DEDUP_REMOVED lines=56> */
[----:B-1----:R-:W-:Y:S02]  /*a960*/  @!P3 LEA R10, P5, R12, R10, 0x1 ;  /* 0x0000000a0c0ab211 */ /* 0x002fe400078a08ff */
        /* <DEDUP_REMOVED lines=33> */
[----:B------:R-:W4:Y:S04]  /*ab80*/  LDSM.16.M88.4 R200, [R219+0x2000] ;  /* 0x00200000dbc8783b */ /* 0x000f280000000200 */
[----:B------:R-:W-:Y:S04]  /*ab90*/  LDSM.16.M88.4 R16, [R217] ;  /* 0x00000000d910783b */ /* 0x000fe80000000200 */
[----:B------:R-:W5:Y:S04]  /*aba0*/  LDSM.16.M88.4 R236, [R216] ;  /* 0x00000000d8ec783b */ /* 0x000f680000000200 */
[----:B------:R-:W5:Y:S04]  /*abb0*/  LDSM.16.M88.4 R12, [R218+0x8800] ;  /* 0x00880000da0c783b */ /* 0x000f680000000200 */
[----:B------:R-:W5:Y:S04]  /*abc0*/  LDSM.16.M88.4 R172, [R217+0x2000] ;  /* 0x00200000d9ac783b */ /* 0x000f680000000200 */
[----:B------:R-:W-:Y:S04]  /*abd0*/  LDSM.16.M88.4 R192, [R211+0x8000] ;  /* 0x00800000d3c0783b */ /* 0x000fe80000000200 */
[----:B------:R-:W5:Y:S04]  /*abe0*/  LDSM.16.M88.4 R188, [R215] ;  /* 0x00000000d7bc783b */ /* 0x000f680000000200 */
[----:B-1----:R-:W1:Y:S04]  /*abf0*/  LDSM.16.M88.4 R20, [R216+0x800] ;  /* 0x00080000d814783b */ /* 0x002e680000000200 */
[----:B------:R-:W1:Y:S01]  /*ac00*/  LDSM.16.M88.4 R184, [R215+0x2000] ;  /* 0x00200000d7b8783b */ /* 0x000e620000000200 */
[-C--:B---3--:R-:W-:Y:S03]  /*ac10*/  HMMA.16816.F32.BF16 R4, R196, R24.reuse, RZ ;  /* 0x00000018c404723c */ /* 0x088fe600000418ff */
[----:B------:R-:W-:Y:S04]  /*ac20*/  LDSM.16.M88.4 R32, [R213] ;  /* 0x00000000d520783b */ /* 0x000fe80000000200 */
[----:B------:R-:W-:Y:S01]  /*ac30*/  LDSM.16.M88.4 R220, [R211+0x8800] ;  /* 0x00880000d3dc783b */ /* 0x000fe20000000200 */
[C---:B----4-:R-:W-:Y:S03]  /*ac40*/  HMMA.16816.F32.BF16 R8, R200.reuse, R24, RZ ;  /* 0x00000018c808723c */ /* 0x050fe600000418ff */
[----:B------:R-:W-:Y:S03]  /*ac50*/  LDSM.16.M88.4 R240, [R219+0x4000] ;  /* 0x00400000dbf0783b */ /* 0x000fe60000000200 */
[-C--:B--2---:R-:W-:Y:S01]  /*ac60*/  HMMA.16816.F32.BF16 R28, R200, R26.reuse, RZ ;  /* 0x0000001ac81c723c */ /* 0x084fe200000418ff */
[----:B------:R-:W-:Y:S04]  /*ac70*/  LDSM.16.M88.4 R244, [R211+0x9000] ;  /* 0x00900000d3f4783b */ /* 0x000fe80000000200 */
[----:B------:R-:W0:Y:S01]  /*ac80*/  LDGDEPBAR ;  /* 0x00000000000079af */ /* 0x000e220000000000 */
[----:B------:R-:W-:Y:S06]  /*ac90*/  HMMA.16816.F32.BF16 R24, R196, R26, RZ ;  /* 0x0000001ac418723c */ /* 0x000fec00000418ff */
[----:B-----5:R-:W-:Y:S06]  /*aca0*/  HMMA.16816.F32.BF16 R4, R16, R236, R4 ;  /* 0x000000ec1004723c */ /* 0x020fec0000041804 */
[C---:B------:R-:W-:Y:S06]  /*acb0*/  HMMA.16816.F32.BF16 R204, R200.reuse, R12, RZ ;  /* 0x0000000cc8cc723c */ /* 0x040fec00000418ff */
[----:B------:R-:W-:Y:S06]  /*acc0*/  HMMA.16816.F32.BF16 R200, R200, R14, RZ ;  /* 0x0000000ec8c8723c */ /* 0x000fec00000418ff */
[C---:B------:R-:W-:Y:S06]  /*acd0*/  HMMA.16816.F32.BF16 R176, R196.reuse, R12, RZ ;  /* 0x0000000cc4b0723c */ /* 0x040fec00000418ff */
[----:B------:R-:W-:Y:S01]  /*ace0*/  HMMA.16816.F32.BF16 R196, R196, R14, RZ ;  /* 0x0000000ec4c4723c */ /* 0x000fe200000418ff */
[----:B------:R-:W2:Y:S05]  /*acf0*/  LDSM.16.M88.4 R12, [R214] ;  /* 0x00000000d60c783b */ /* 0x000eaa0000000200 */
[C---:B------:R-:W-:Y:S06]  /*ad00*/  HMMA.16816.F32.BF16 R8, R172.reuse, R236, R8 ;  /* 0x000000ecac08723c */ /* 0x040fec0000041808 */
[-C--:B------:R-:W-:Y:S06]  /*ad10*/  HMMA.16816.F32.BF16 R28, R172, R238.reuse, R28 ;  /* 0x000000eeac1c723c */ /* 0x080fec000004181c */
[----:B------:R-:W-:Y:S01]  /*ad20*/  HMMA.16816.F32.BF16 R24, R16, R238, R24 ;  /* 0x000000ee1018723c */ /* 0x000fe20000041818 */
[----:B------:R-:W-:Y:S05]  /*ad30*/  LDSM.16.M88.4 R236, [R219+0x6000] ;  /* 0x00600000dbec783b */ /* 0x000fea0000000200 */
[----:B------:R-:W-:Y:S06]  /*ad40*/  HMMA.16816.F32.BF16 R4, R188, R192, R4 ;  /* 0x000000c0bc04723c */ /* 0x000fec0000041804 */
[C---:B-1----:R-:W-:Y:S06]  /*ad50*/  HMMA.16816.F32.BF16 R204, R172.reuse, R20, R204 ;  /* 0x00000014accc723c */ /* 0x042fec00000418cc */
[----:B------:R-:W-:Y:S01]  /*ad60*/  HMMA.16816.F32.BF16 R200, R172, R22, R200 ;  /* 0x00000016acc8723c */ /* 0x000fe200000418c8 */
[----:B------:R-:W1:Y:S05]  /*ad70*/  LDSM.16.M88.4 R172, [R214+0x2000] ;  /* 0x00200000d6ac783b */ /* 0x000e6a0000000200 */
[C---:B------:R-:W-:Y:S06]  /*ad80*/  HMMA.16816.F32.BF16 R176, R16.reuse, R20, R176 ;  /* 0x0000001410b0723c */ /* 0x040fec00000418b0 */
[----:B------:R-:W-:Y:S01]  /*ad90*/  HMMA.16816.F32.BF16 R196, R16, R22, R196 ;  /* 0x0000001610c4723c */ /* 0x000fe200000418c4 */
[----:B------:R-:W3:Y:S04]  /*ada0*/  LDSM.16.M88.4 R16, [R218+0x9000] ;  /* 0x00900000da10783b */ /* 0x000ee80000000200 */
[----:B------:R-:W4:Y:S01]  /*adb0*/  LDSM.16.M88.4 R20, [R213+0x800] ;  /* 0x00080000d514783b */ /* 0x000f220000000200 */
[C---:B------:R-:W-:Y:S06]  /*adc0*/  HMMA.16816.F32.BF16 R8, R184.reuse, R192, R8 ;  /* 0x000000c0b808723c */ /* 0x040fec0000041808 */
[----:B------:R-:W-:Y:S06]  /*add0*/  HMMA.16816.F32.BF16 R28, R184, R194, R28 ;  /* 0x000000c2b81c723c */ /* 0x000fec000004181c */
[----:B--2---:R-:W-:Y:S06]  /*ade0*/  HMMA.16816.F32.BF16 R4, R12, R32, R4 ;  /* 0x000000200c04723c */ /* 0x004fec0000041804 */
[----:B------:R-:W-:Y:S01]  /*adf0*/  HMMA.16816.F32.BF16 R24, R188, R194, R24 ;  /* 0x000000c2bc18723c */ /* 0x000fe20000041818 */
[----:B------:R-:W-:Y:S05]  /*ae00*/  LDSM.16.M88.4 R192, [R217+0x4000] ;  /* 0x00400000d9c0783b */ /* 0x000fea0000000200 */
[C---:B------:R-:W-:Y:S06]  /*ae10*/  HMMA.16816.F32.BF16 R204, R184.reuse, R220, R204 ;  /* 0x000000dcb8cc723c */ /* 0x040fec00000418cc */
[----:B------:R-:W-:Y:S01]  /*ae20*/  HMMA.16816.F32.BF16 R200, R184, R222, R200 ;  /* 0x000000deb8c8723c */ /* 0x000fe200000418c8 */
[----:B------:R-:W2:Y:S05]  /*ae30*/  LDSM.16.M88.4 R184, [R216+0x1000] ;  /* 0x00100000d8b8783b */ /* 0x000eaa0000000200 */
[C---:B-1----:R-:W-:Y:S06]  /*ae40*/  HMMA.16816.F32.BF16 R8, R172.reuse, R32, R8 ;  /* 0x00000020ac08723c */ /* 0x042fec0000041808 */
[----:B------:R-:W-:Y:S06]  /*ae50*/  HMMA.16816.F32.BF16 R28, R172, R34, R28 ;  /* 0x00000022ac1c723c */ /* 0x000fec000004181c */
[----:B---3--:R-:W-:Y:S06]  /*ae60*/  HMMA.16816.F32.BF16 R4, R240, R16, R4 ;  /* 0x00000010f004723c */ /* 0x008fec0000041804 */
[----:B------:R-:W-:Y:S01]  /*ae70*/  HMMA.16816.F32.BF16 R24, R12, R34, R24 ;  /* 0x000000220c18723c */ /* 0x000fe20000041818 */
[----:B------:R-:W-:Y:S05]  /*ae80*/  LDSM.16.M88.4 R32, [R215+0x6000] ;  /* 0x00600000d720783b */ /* 0x000fea0000000200 */
[C---:B------:R-:W-:Y:S06]  /*ae90*/  HMMA.16816.F32.BF16 R176, R188.reuse, R220, R176 ;  /* 0x000000dcbcb0723c */ /* 0x040fec00000418b0 */
[----:B------:R-:W-:Y:S01]  /*aea0*/  HMMA.16816.F32.BF16 R196, R188, R222, R196 ;  /* 0x000000debcc4723c */ /* 0x000fe200000418c4 */
[----:B------:R-:W1:Y:S04]  /*aeb0*/  LDSM.16.M88.4 R188, [R217+0x6000] ;  /* 0x00600000d9bc783b */ /* 0x000e680000000200 */
[----:B------:R-:W-:Y:S01]  /*aec0*/  LDSM.16.M88.4 R220, [R218+0x9800] ;  /* 0x00980000dadc783b */ /* 0x000fe20000000200 */
[C---:B----4-:R-:W-:Y:S06]  /*aed0*/  HMMA.16816.F32.BF16 R204, R172.reuse, R20, R204 ;  /* 0x00000014accc723c */ /* 0x050fec00000418cc */
[----:B------:R-:W-:Y:S01]  /*aee0*/  HMMA.16816.F32.BF16 R200, R172, R22, R200 ;  /* 0x00000016acc8723c */ /* 0x000fe200000418c8 */
[----:B------:R-:W3:Y:S05]  /*aef0*/  LDSM.16.M88.4 R172, [R215+0x4000] ;  /* 0x00400000d7ac783b */ /* 0x000eea0000000200 */
[----:B------:R-:W-:Y:S06]  /*af00*/  HMMA.16816.F32.BF16 R8, R236, R16, R8 ;  /* 0x00000010ec08723c */ /* 0x000fec0000041808 */
[----:B--2---:R-:W-:Y:S06]  /*af10*/  HMMA.16816.F32.BF16 R4, R192, R184, R4 ;  /* 0x000000b8c004723c */ /* 0x004fec0000041804 */
        /* <DEDUP_REMOVED lines=8> */
[----:B---3--:R-:W-:Y:S06]  /*afa0*/  HMMA.16816.F32.BF16 R4, R172, R244, R4 ;  /* 0x000000f4ac04723c */ /* 0x008fec0000041804 */
[-C--:B------:R-:W-:Y:S06]  /*afb0*/  HMMA.16816.F32.BF16 R28, R188, R186.reuse, R28 ;  /* 0x000000babc1c723c */ /* 0x080fec000004181c */
[----:B------:R-:W-:Y:S01]  /*afc0*/  HMMA.16816.F32.BF16 R24, R192, R186, R24 ;  /* 0x000000bac018723c */ /* 0x000fe20000041818 */
[----:B------:R-:W1:Y:S05]  /*afd0*/  LDSM.16.M88.4 R184, [R216+0x1800] ;  /* 0x00180000d8b8783b */ /* 0x000e6a0000000200 */
[----:B------:R-:W-:Y:S06]  /*afe0*/  HMMA.16816.F32.BF16 R204, R236, R220, R204 ;  /* 0x000000dceccc723c */ /* 0x000fec00000418cc */
[C---:B------:R-:W-:Y:S06]  /*aff0*/  HMMA.16816.F32.BF16 R196, R240.reuse, R222, R196 ;  /* 0x000000def0c4723c */ /* 0x040fec00000418c4 */
[----:B------:R-:W-:Y:S01]  /*b000*/  HMMA.16816.F32.BF16 R176, R240, R220, R176 ;  /* 0x000000dcf0b0723c */ /* 0x000fe200000418b0 */
[----:B------:R-:W3:Y:S05]  /*b010*/  LDSM.16.M88.4 R240, [R211+0x9800] ;  /* 0x00980000d3f0783b */ /* 0x000eea0000000200 */
[----:B------:R-:W-:Y:S06]  /*b020*/  HMMA.16816.F32.BF16 R200, R236, R222, R200 ;  /* 0x000000deecc8723c */ /* 0x000fec00000418c8 */
[----:B------:R-:W-:Y:S06]  /*b030*/  HMMA.16816.F32.BF16 R8, R32, R244, R8 ;  /* 0x000000f42008723c */ /* 0x000fec0000041808 */
[----:B--2---:R-:W-:Y:S06]  /*b040*/  HMMA.16816.F32.BF16 R4, R20, R12, R4 ;  /* 0x0000000c1404723c */ /* 0x004fec0000041804 */
[----:B-1----:R-:W-:Y:S06]  /*b050*/  HMMA.16816.F32.BF16 R204, R188, R184, R204 ;  /* 0x000000b8bccc723c */ /* 0x002fec00000418cc */
[C---:B------:R-:W-:Y:S06]  /*b060*/  HMMA.16816.F32.BF16 R196, R192.reuse, R186, R196 ;  /* 0x000000bac0c4723c */ /* 0x040fec00000418c4 */
[----:B------:R-:W-:Y:S06]  /*b070*/  HMMA.16816.F32.BF16 R176, R192, R184, R176 ;  /* 0x000000b8c0b0723c */ /* 0x000fec00000418b0 */
[----:B------:R-:W-:Y:S01]  /*b080*/  HMMA.16816.F32.BF16 R200, R188, R186, R200 ;  /* 0x000000babcc8723c */ /* 0x000fe200000418c8 */
[----:B------:R-:W-:Y:S01]  /*b090*/  FMUL.FTZ R0, R4, UR28 ;  /* 0x0000001c04007c20 */ /* 0x000fe20008410000 */
[----:B------:R-:W-:-:S04]  /*b0a0*/  FMUL.FTZ R2, R5, UR28 ;  /* 0x0000001c05027c20 */ /* 0x000fc80008410000 */
[----:B------:R-:W-:Y:S01]  /*b0b0*/  HMMA.16816.F32.BF16 R8, R16, R12, R8 ;  /* 0x0000000c1008723c */ /* 0x000fe20000041808 */
[----:B------:R-:W1:Y:S05]  /*b0c0*/  MUFU.TANH R0, R0 ;  /* 0x0000000000007308 */ /* 0x000e6a0000002400 */
[----:B------:R-:W-:Y:S01]  /*b0d0*/  HMMA.16816.F32.BF16 R24, R172, R246, R24 ;  /* 0x000000f6ac18723c */ /* 0x000fe20000041818 */
[----:B------:R-:W-:Y:S01]  /*b0e0*/  FMUL.FTZ R12, R6, UR28 ;  /* 0x0000001c060c7c20 */ /* 0x000fe20008410000 */
[----:B------:R-:W-:Y:S01]  /*b0f0*/  FMUL.FTZ R13, R7, UR28 ;  /* 0x0000001c070d7c20 */ /* 0x000fe20008410000 */
[----:B------:R-:W2:Y:S01]  /*b100*/  MUFU.TANH R2, R2 ;  /* 0x0000000200027308 */ /* 0x000ea20000002400 */
[----:B------:R-:W4:Y:S01]  /*b110*/  LDSM.16.M88.4 R4, [R213+0x1800] ;  /* 0x00180000d504783b */ /* 0x000f220000000200 */
[----:B------:R-:W-:-:S04]  /*b120*/  DEPBAR.LE SB0, 0x0 ;  /* 0x000080000000791a */ /* 0x000fc80000000000 */
[C---:B------:R-:W-:Y:S02]  /*b130*/  HMMA.16816.F32.BF16 R28, R32.reuse, R246, R28 ;  /* 0x000000f6201c723c */ /* 0x040fe4000004181c */
[----:B------:R-:W1:Y:S04]  /*b140*/  MUFU.TANH R12, R12 ;  /* 0x0000000c000c7308 */ /* 0x000e680000002400 */
[----:B---3--:R-:W-:Y:S03]  /*b150*/  HMMA.16816.F32.BF16 R204, R32, R240, R204 ;  /* 0x000000f020cc723c */ /* 0x008fe600000418cc */
[----:B------:R-:W-:Y:S01]  /*b160*/  FMUL.FTZ R10, R10, UR28 ;  /* 0x0000001c0a0a7c20 */ /* 0x000fe20008410000 */
[----:B------:R-:W-:Y:S01]  /*b170*/  FMUL.FTZ R11, R11, UR28 ;  /* 0x0000001c0b0b7c20 */ /* 0x000fe20008410000 */
[----:B------:R-:W-:Y:S01]  /*b180*/  FMUL.FTZ R8, R8, UR28 ;  /* 0x0000001c08087c20 */ /* 0x000fe20008410000 */
[C---:B------:R-:W-:Y:S01]  /*b190*/  HMMA.16816.F32.BF16 R196, R172.reuse, R242, R196 ;  /* 0x000000f2acc4723c */ /* 0x040fe200000418c4 */
[----:B------:R-:W-:Y:S01]  /*b1a0*/  FMUL.FTZ R9, R9, UR28 ;  /* 0x0000001c09097c20 */ /* 0x000fe20008410000 */
[----:B------:R-:W3:Y:S04]  /*b1b0*/  MUFU.TANH R13, R13 ;  /* 0x0000000d000d7308 */ /* 0x000ee80000002400 */
[----:B------:R-:W-:Y:S04]  /*b1c0*/  HMMA.16816.F32.BF16 R176, R172, R240, R176 ;  /* 0x000000f0acb0723c */ /* 0x000fe800000418b0 */
[----:B------:R1:W1:Y:S02]  /*b1d0*/  MUFU.TANH R164, R8 ;  /* 0x0000000800a47308 */ /* 0x0002640000002400 */
[----:B------:R-:W-:Y:S06]  /*b1e0*/  HMMA.16816.F32.BF16 R200, R32, R242, R200 ;  /* 0x000000f220c8723c */ /* 0x000fec00000418c8 */
[-C--:B------:R-:W-:Y:S01]  /*b1f0*/  HMMA.16816.F32.BF16 R24, R20, R14.reuse, R24 ;  /* 0x0000000e1418723c */ /* 0x080fe20000041818 */
[----:B------:R1:W1:Y:S05]  /*b200*/  MUFU.TANH R184, R9 ;  /* 0x0000000900b87308 */ /* 0x00026a0000002400 */
[C---:B------:R-:W-:Y:S03]  /*b210*/  HMMA.16816.F32.BF16 R28, R16.reuse, R14, R28 ;  /* 0x0000000e101c723c */ /* 0x040fe6000004181c */
[----:B------:R-:W1:Y:S03]  /*b220*/  MUFU.TANH R10, R10 ;  /* 0x0000000a000a7308 */ /* 0x000e660000002400 */
[----:B----4-:R-:W-:Y:S05]  /*b230*/  HMMA.16816.F32.BF16 R204, R16, R4, R204 ;  /* 0x0000000410cc723c */ /* 0x010fea00000418cc */
[----:B------:R-:W4:Y:S01]  /*b240*/  MUFU.TANH R11, R11 ;  /* 0x0000000b000b7308 */ /* 0x000f220000002400 */
[C---:B------:R-:W-:Y:S06]  /*b250*/  HMMA.16816.F32.BF16 R196, R20.reuse, R6, R196 ;  /* 0x0000000614c4723c */ /* 0x040fec00000418c4 */
[----:B------:R-:W-:Y:S01]  /*b260*/  HMMA.16816.F32.BF16 R176, R20, R4, R176 ;  /* 0x0000000414b0723c */ /* 0x000fe200000418b0 */
[----:B------:R-:W-:Y:S01]  /*b270*/  FMUL.FTZ R14, R24, UR28 ;  /* 0x0000001c180e7c20 */ /* 0x000fe20008410000 */
[----:B------:R-:W-:Y:S01]  /*b280*/  FMUL.FTZ R15, R25, UR28 ;  /* 0x0000001c190f7c20 */ /* 0x000fe20008410000 */
[----:B------:R-:W-:Y:S01]  /*b290*/  FMUL.FTZ R24, R26, UR28 ;  /* 0x0000001c1a187c20 */ /* 0x000fe20008410000 */
[----:B------:R-:W-:-:S02]  /*b2a0*/  FMUL.FTZ R25, R27, UR28 ;  /* 0x0000001c1b197c20 */ /* 0x000fc40008410000 */
        /* <DEDUP_REMOVED lines=27> */
[----:B------:R-:W1:Y:S08]  /*b460*/  MUFU.TANH R28, R28 ;  /* 0x0000001c001c7308 */ /* 0x000e700000002400 */
[----:B------:R-:W1:Y:S08]  /*b470*/  MUFU.TANH R29, R29 ;  /* 0x0000001d001d7308 */ /* 0x000e700000002400 */
[----:B------:R1:W1:Y:S08]  /*b480*/  MUFU.TANH R220, R176 ;  /* 0x000000b000dc7308 */ /* 0x0002700000002400 */
[----:B------:R-:W1:Y:S08]  /*b490*/  MUFU.TANH R31, R31 ;  /* 0x0000001f001f7308 */ /* 0x000e700000002400 */
[----:B------:R-:W1:Y:S08]  /*b4a0*/  MUFU.TANH R30, R30 ;  /* 0x0000001e001e7308 */ /* 0x000e700000002400 */
[----:B------:R-:W1:Y:S08]  /*b4b0*/  MUFU.TANH R32, R32 ;  /* 0x0000002000207308 */ /* 0x000e700000002400 */
[----:B------:R-:W1:Y:S08]  /*b4c0*/  MUFU.TANH R248, R248 ;  /* 0x000000f800f87308 */ /* 0x000e700000002400 */
[----:B------:R1:W1:Y:S08]  /*b4d0*/  MUFU.TANH R246, R205 ;  /* 0x000000cd00f67308 */ /* 0x0002700000002400 */
[----:B------:R1:W1:Y:S08]  /*b4e0*/  MUFU.TANH R240, R206 ;  /* 0x000000ce00f07308 */ /* 0x0002700000002400 */
        /* <DEDUP_REMOVED lines=8> */
[----:B------:R1:W1:Y:S01]  /*b570*/  MUFU.TANH R222, R203 ;  /* 0x000000cb00de7308 */ /* 0x0002620000002400 */
[----:B------:R-:W-:Y:S06]  /*b580*/  BAR.SYNC.DEFER_BLOCKING 0x0 ;  /* 0x0000000000007b1d */ /* 0x000fec0000010000 */
[----:B--234-:R-:W-:Y:S05]  /*b590*/  @!P0 BRA `(.L_x_1478) ;  /* 0x0000000000c48947 */ /* 0x01cfea0003800000 */
[----:B------:R-:W-:Y:S01]  /*b5a0*/  UIADD3 UR5, UR17, -0x5, URZ ;  /* 0xfffffffb11057890 */ /* 0x000fe2000fffe03f */
[----:B-1----:R-:W1:Y:S01]  /*b5b0*/  @!P3 LDC.64 R8, c[0x0][0x218] ;  /* 0x00008600ff08bb82 */ /* 0x002e620000000a00 */
        /* <DEDUP_REMOVED lines=24> */
[----:B----4-:R-:W-:Y:S02]  /*b740*/  @!P3 LEA R22, P4, R19, R4, 0x1 ;  /* 0x000000041316b211 */ /* 0x010fe400078808ff */
        /* <DEDUP_REMOVED lines=20> */
.L_x_1480:
[----:B------:R-:W-:Y:S05]  /*b890*/  BSYNC B0 ;  /* 0x0000000000007941 */ /* 0x000fea0003800000 */
.L_x_1479:
[----:B------:R-:W0:Y:S02]  /*b8a0*/  LDGDEPBAR ;  /* 0x00000000000079af */ /* 0x000e240000000000 */
.L_x_1478:
[----:B------:R-:W3:Y:S01]  /*b8b0*/  S2R R5, SR_TID.X ;  /* 0x0000000000057919 */ /* 0x000ee20000002100 */
[----:B------:R-:W-:Y:S02]  /*b8c0*/  MOV R4, UR12 ;  /* 0x0000000c00047c02 */ /* 0x000fe40008000f00 */
[----:B---3--:R-:W-:-:S04]  /*b8d0*/  SHF.L.U32 R5, R5, 0x1, RZ ;  /* 0x0000000105057819 */ /* 0x008fc800000006ff */
[----:B------:R-:W-:-:S04]  /*b8e0*/  LOP3.LUT R5, R5, 0x6, RZ, 0xc0, !PT ;  /* 0x0000000605057812 */ /* 0x000fc800078ec0ff */
[----:B------:R-:W-:-:S04]  /*b8f0*/  LEA R4, R4, R5, 0x5 ;  /* 0x0000000504047211 */ /* 0x000fc800078e28ff */
[C---:B------:R-:W-:Y:S02]  /*b900*/  IADD3 R178, R4.reuse, 0x1, RZ ;  /* 0x0000000104b27810 */ /* 0x040fe40007ffe0ff */
[CC--:B------:R-:W-:Y:S02]  /*b910*/  ISETP.GE.AND P6, PT, R4.reuse, R171.reuse, PT ;  /* 0x000000ab0400720c */ /* 0x0c0fe40003fc6270 */
[----:B--2---:R-:W-:Y:S02]  /*b920*/  IADD3 R22, R4, 0x8, RZ ;  /* 0x0000000804167810 */ /* 0x004fe40007ffe0ff */
[----:B------:R-:W-:Y:S02]  /*b930*/  ISETP.GE.AND P4, PT, R178, R171, PT ;  /* 0x000000abb200720c */ /* 0x000fe40003f86270 */
[----:B-1----:R-:W-:Y:S02]  /*b940*/  IADD3 R176, R4, 0x9, RZ ;  /* 0x0000000904b07810 */ /* 0x002fe40007ffe0ff */
[----:B------:R-:W-:-:S02]  /*b950*/  FSEL R20, R0, -INF , !P6 ;  /* 0xff80000000147808 */ /* 0x000fc40007000000 */
[-C--:B------:R-:W-:Y:S02]  /*b960*/  ISETP.GE.AND P6, PT, R22, R171.reuse, PT ;  /* 0x000000ab1600720c */ /* 0x080fe40003fc6270 */
[----:B------:R-:W-:Y:S02]  /*b970*/  FSEL R0, R2, -INF , !P4 ;  /* 0xff80000002007808 */ /* 0x000fe40006000000 */
[----:B------:R-:W-:Y:S02]  /*b980*/  ISETP.GE.AND P4, PT, R176, R171, PT ;  /* 0x000000abb000720c */ /* 0x000fe40003f86270 */
[----:B------:R-:W-:Y:S02]  /*b990*/  IADD3 R172, R4, 0x11, RZ ;  /* 0x0000001104ac7810 */ /* 0x000fe40007ffe0ff */
[----:B------:R-:W-:Y:S02]  /*b9a0*/  FMNMX.FTZ R5, R168, R20, !PT ;  /* 0x00000014a8057209 */ /* 0x000fe40007810000 */
[----:B------:R-:W-:-:S02]  /*b9b0*/  IADD3 R174, R4, 0x10, RZ ;  /* 0x0000001004ae7810 */ /* 0x000fc40007ffe0ff */
[----:B------:R-:W-:Y:S02]  /*b9c0*/  FSEL R18, R14, -INF , !P6 ;  /* 0xff8000000e127808 */ /* 0x000fe40007000000 */
[----:B------:R-:W-:Y:S02]  /*b9d0*/  FSEL R14, R15, -INF , !P4 ;  /* 0xff8000000f0e7808 */ /* 0x000fe40006000000 */
[----:B------:R-:W-:Y:S02]  /*b9e0*/  ISETP.GE.AND P4, PT, R172, R171, PT ;  /* 0x000000abac00720c */ /* 0x000fe40003f86270 */
[----:B------:R-:W-:Y:S02]  /*b9f0*/  IADD3 R34, R4, 0x19, RZ ;  /* 0x0000001904227810 */ /* 0x000fe40007ffe0ff */
[----:B------:R-:W-:Y:S02]  /*ba00*/  FMNMX.FTZ R5, R0, R5, !PT ;  /* 0x0000000500057209 */ /* 0x000fe40007810000 */
[----:B------:R-:W-:-:S02]  /*ba10*/  ISETP.GE.AND P5, PT, R4, R170, PT ;  /* 0x000000aa0400720c */ /* 0x000fc40003fa6270 */
[-C--:B------:R-:W-:Y:S02]  /*ba20*/  ISETP.GE.AND P6, PT, R174, R171.reuse, PT ;  /* 0x000000abae00720c */ /* 0x080fe40003fc6270 */
[----:B------:R-:W-:Y:S02]  /*ba30*/  IADD3 R2, R4, 0x18, RZ ;  /* 0x0000001804027810 */ /* 0x000fe40007ffe0ff */
[----:B------:R-:W-:Y:S02]  /*ba40*/  FSEL R206, R31, -INF , !P4 ;  /* 0xff8000001fce7808 */ /* 0x000fe40006000000 */
[----:B------:R-:W-:Y:S02]  /*ba50*/  ISETP.GE.AND P4, PT, R34, R171, PT ;  /* 0x000000ab2200720c */ /* 0x000fe40003f86270 */
[----:B------:R-:W-:Y:S02]  /*ba60*/  FMNMX.FTZ R5, R18, R5, !PT ;  /* 0x0000000512057209 */ /* 0x000fe40007810000 */
[----:B------:R-:W-:-:S02]  /*ba70*/  FSEL R220, R220, -INF , !P6 ;  /* 0xff800000dcdc7808 */ /* 0x000fc40007000000 */
[----:B------:R-:W-:Y:S02]  /*ba80*/  FSEL R12, R12, -INF , !P5 ;  /* 0xff8000000c0c7808 */ /* 0x000fe40006800000 */
[----:B------:R-:W-:Y:S02]  /*ba90*/  ISETP.GE.AND P6, PT, R2, R171, PT ;  /* 0x000000ab0200720c */ /* 0x000fe40003fc6270 */
[-C--:B------:R-:W-:Y:S02]  /*baa0*/  ISETP.GE.AND P5, PT, R178, R170.reuse, PT ;  /* 0x000000aab200720c */ /* 0x080fe40003fa6270 */
[----:B------:R-:W-:Y:S02]  /*bab0*/  FSEL R202, R16, -INF , !P4 ;  /* 0xff80000010ca7808 */ /* 0x000fe40006000000 */
[----:B------:R-:W-:Y:S02]  /*bac0*/  FMNMX.FTZ R5, R14, R5, !PT ;  /* 0x000000050e057209 */ /* 0x000fe40007810000 */
[----:B------:R-:W-:-:S02]  /*bad0*/  ISETP.GE.AND P4, PT, R22, R170, PT ;  /* 0x000000aa1600720c */ /* 0x000fc40003f86270 */
[----:B------:R-:W-:Y:S02]  /*bae0*/  FSEL R204, R204, -INF , !P6 ;  /* 0xff800000cccc7808 */ /* 0x000fe40007000000 */
[----:B------:R-:W-:Y:S02]  /*baf0*/  FSEL R8, R13, -INF , !P5 ;  /* 0xff8000000d087808 */ /* 0x000fe40006800000 */
[-C--:B------:R-:W-:Y:S02]  /*bb00*/  ISETP.GE.AND P6, PT, R176, R170.reuse, PT ;  /* 0x000000aab000720c */ /* 0x080fe40003fc6270 */
[----:B------:R-:W-:Y:S02]  /*bb10*/  ISETP.GE.AND P5, PT, R174, R170, PT ;  /* 0x000000aaae00720c */ /* 0x000fe40003fa6270 */
[----:B------:R-:W-:Y:S02]  /*bb20*/  FMNMX.FTZ R5, R220, R5, !PT ;  /* 0x00000005dc057209 */ /* 0x000fe40007810000 */
[----:B------:R-:W-:-:S02]  /*bb30*/  FSEL R6, R24, -INF , !P4 ;  /* 0xff80000018067808 */ /* 0x000fc40006000000 */
[C---:B------:R-:W-:Y:S02]  /*bb40*/  ISETP.GE.AND P1, PT, R4.reuse, R169, PT ;  /* 0x000000a90400720c */ /* 0x040fe40003f26270 */
[----:B------:R-:W-:Y:S02]  /*bb50*/  ISETP.GE.AND P4, PT, R4, R3, PT ;  /* 0x000000030400720c */ /* 0x000fe40003f86270 */
[----:B------:R-:W-:Y:S02]  /*bb60*/  FSEL R4, R25, -INF , !P6 ;  /* 0xff80000019047808 */ /* 0x000fe40007000000 */
[----:B------:R-:W-:Y:S02]  /*bb70*/  FSEL R200, R30, -INF , !P5 ;  /* 0xff8000001ec87808 */ /* 0x000fe40006800000 */
[-C--:B------:R-:W-:Y:S02]  /*bb80*/  ISETP.GE.AND P6, PT, R172, R170.reuse, PT ;  /* 0x000000aaac00720c */ /* 0x080fe40003fc6270 */
[----:B------:R-:W-:-:S02]  /*bb90*/  ISETP.GE.AND P5, PT, R2, R170, PT ;  /* 0x000000aa0200720c */ /* 0x000fc40003fa6270 */
[----:B------:R-:W-:Y:S02]  /*bba0*/  FMNMX.FTZ R5, R206, R5, !PT ;  /* 0x00000005ce057209 */ /* 0x000fe40007810000 */
[----:B------:R-:W-:Y:S02]  /*bbb0*/  FSEL R198, R32, -INF , !P6 ;  /* 0xff80000020c67808 */ /* 0x000fe40007000000 */
[----:B------:R-:W-:Y:S02]  /*bbc0*/  FSEL R196, R196, -INF , !P5 ;  /* 0xff800000c4c47808 */ /* 0x000fe40006800000 */
[----:B------:R-:W-:Y:S02]  /*bbd0*/  FMNMX.FTZ R5, R204, R5, !PT ;  /* 0x00000005cc057209 */ /* 0x000fe40007810000 */
[----:B------:R-:W-:Y:S02]  /*bbe0*/  ISETP.GE.AND P6, PT, R34, R170, PT ;  /* 0x000000aa2200720c */ /* 0x000fe40003fc6270 */
[----:B------:R-:W-:-:S02]  /*bbf0*/  ISETP.GE.AND P5, PT, R178, R3, PT ;  /* 0x00000003b200720c */ /* 0x000fc40003fa6270 */
[----:B------:R-:W-:Y:S02]  /*bc00*/  FSEL R164, R164, -INF , !P1 ;  /* 0xff800000a4a47808 */ /* 0x000fe40004800000 */
[----:B------:R-:W-:Y:S02]  /*bc10*/  FSEL R10, R10, -INF , !P4 ;  /* 0xff8000000a0a7808 */ /* 0x000fe40006000000 */
[----:B------:R-:W-:Y:S02]  /*bc20*/  ISETP.GE.AND P1, PT, R178, R169, PT ;  /* 0x000000a9b200720c */ /* 0x000fe40003f26270 */
[----:B------:R-:W-:Y:S02]  /*bc30*/  FMNMX.FTZ R5, R202, R5, !PT ;  /* 0x00000005ca057209 */ /* 0x000fe40007810000 */
[----:B------:R-:W-:Y:S02]  /*bc40*/  FSEL R194, R194, -INF , !P6 ;  /* 0xff800000c2c27808 */ /* 0x000fe40007000000 */
[----:B------:R-:W-:Y:S01]  /*bc50*/  FSEL R16, R11, -INF , !P5 ;  /* 0xff8000000b107808 */ /* 0x000fe20006800000 */
[----:B------:R-:W1:Y:S01]  /*bc60*/  SHFL.BFLY PT, R32, R5, 0x2, 0x1f ;  /* 0x0c401f0005207f89 */ /* 0x000e6200000e0000 */
[----:B------:R-:W-:-:S02]  /*bc70*/  ISETP.GE.AND P6, PT, R22, R169, PT ;  /* 0x000000a91600720c */ /* 0x000fc40003fc6270 */
[----:B------:R-:W-:Y:S02]  /*bc80*/  ISETP.GE.AND P4, PT, R22, R3, PT ;  /* 0x000000031600720c */ /* 0x000fe40003f86270 */
[----:B------:R-:W-:Y:S02]  /*bc90*/  FMNMX.FTZ R11, R165, R10, !PT ;  /* 0x0000000aa50b7209 */ /* 0x000fe40007810000 */
[----:B------:R-:W-:Y:S02]  /*bca0*/  FSEL R22, R184, -INF , !P1 ;  /* 0xff800000b8167808 */ /* 0x000fe40004800000 */
[C---:B------:R-:W-:Y:S02]  /*bcb0*/  ISETP.GE.AND P1, PT, R176.reuse, R169, PT ;  /* 0x000000a9b000720c */ /* 0x040fe40003f26270 */
[----:B------:R-:W-:Y:S02]  /*bcc0*/  ISETP.GE.AND P5, PT, R176, R3, PT ;  /* 0x00000003b000720c */ /* 0x000fe40003fa6270 */
[----:B------:R-:W-:-:S02]  /*bcd0*/  FSEL R28, R28, -INF , !P4 ;  /* 0xff8000001c1c7808 */ /* 0x000fc40006000000 */
[----:B------:R-:W-:Y:S02]  /*bce0*/  FMNMX.FTZ R11, R16, R11, !PT ;  /* 0x0000000b100b7209 */ /* 0x000fe40007810000 */
[----:B------:R-:W-:Y:S02]  /*bcf0*/  FMNMX.FTZ R9, R167, R12, !PT ;  /* 0x0000000ca7097209 */ /* 0x000fe40007810000 */
[----:B------:R-:W-:Y:S02]  /*bd00*/  FSEL R24, R27, -INF , !P1 ;  /* 0xff8000001b187808 */ /* 0x000fe40004800000 */
[----:B------:R-:W-:Y:S02]  /*bd10*/  FMNMX.FTZ R7, R166, R164, !PT ;  /* 0x000000a4a6077209 */ /* 0x000fe40007810000 */
[----:B------:R-:W-:Y:S02]  /*bd20*/  ISETP.GE.AND P1, PT, R172, R169, PT ;  /* 0x000000a9ac00720c */ /* 0x000fe40003f26270 */
[----:B------:R-:W-:-:S02]  /*bd30*/  ISETP.GE.AND P4, PT, R174, R3, PT ;  /* 0x00000003ae00720c */ /* 0x000fc40003f86270 */
[----:B------:R-:W-:Y:S02]  /*bd40*/  FSEL R30, R29, -INF , !P5 ;  /* 0xff8000001d1e7808 */ /* 0x000fe40006800000 */
[----:B------:R-:W-:Y:S02]  /*bd50*/  FMNMX.FTZ R11, R28, R11, !PT ;  /* 0x0000000b1c0b7209 */ /* 0x000fe40007810000 */
[----:B------:R-:W-:Y:S02]  /*bd60*/  FMNMX.FTZ R9, R8, R9, !PT ;  /* 0x0000000908097209 */ /* 0x000fe40007810000 */
[----:B------:R-:W-:Y:S02]  /*bd70*/  FSEL R26, R26, -INF , !P6 ;  /* 0xff8000001a1a7808 */ /* 0x000fe40007000000 */
[----:B------:R-:W-:Y:S02]  /*bd80*/  FMNMX.FTZ R7, R22, R7, !PT ;  /* 0x0000000716077209 */ /* 0x000fe40007810000 */
[----:B------:R-:W-:-:S02]  /*bd90*/  FSEL R246, R246, -INF , !P1 ;  /* 0xff800000f6f67808 */ /* 0x000fc40004800000 */
[----:B------:R-:W-:Y:S02]  /*bda0*/  ISETP.GE.AND P1, PT, R172, R3, PT ;  /* 0x00000003ac00720c */ /* 0x000fe40003f26270 */
[----:B------:R-:W-:Y:S02]  /*bdb0*/  FSEL R240, R240, -INF , !P4 ;  /* 0xff800000f0f07808 */ /* 0x000fe40006000000 */
[----:B------:R-:W-:Y:S02]  /*bdc0*/  FMNMX.FTZ R11, R30, R11, !PT ;  /* 0x0000000b1e0b7209 */ /* 0x000fe40007810000 */
[----:B------:R-:W-:Y:S02]  /*bdd0*/  FMNMX.FTZ R9, R6, R9, !PT ;  /* 0x0000000906097209 */ /* 0x000fe40007810000 */
[----:B------:R-:W-:Y:S02]  /*bde0*/  ISETP.GE.AND P6, PT, R174, R169, PT ;  /* 0x000000a9ae00720c */ /* 0x000fe40003fc6270 */
[----:B------:R-:W-:-:S02]  /*bdf0*/  FMNMX.FTZ R7, R26, R7, !PT ;  /* 0x000000071a077209 */ /* 0x000fc40007810000 */
[----:B------:R-:W-:Y:S02]  /*be00*/  ISETP.GE.AND P4, PT, R2, R3, PT ;  /* 0x000000030200720c */ /* 0x000fe40003f86270 */
[----:B------:R-:W-:Y:S02]  /*be10*/  FSEL R238, R238, -INF , !P1 ;  /* 0xff800000eeee7808 */ /* 0x000fe40004800000 */
[----:B------:R-:W-:Y:S02]  /*be20*/  FMNMX.FTZ R11, R240, R11, !PT ;  /* 0x0000000bf00b7209 */ /* 0x000fe40007810000 */
[----:B------:R-:W-:Y:S02]  /*be30*/  FMNMX.FTZ R9, R4, R9, !PT ;  /* 0x0000000904097209 */ /* 0x000fe40007810000 */
[----:B------:R-:W-:Y:S02]  /*be40*/  FSEL R248, R248, -INF , !P6 ;  /* 0xff800000f8f87808 */ /* 0x000fe40007000000 */
[----:B------:R-:W-:-:S02]  /*be50*/  FMNMX.FTZ R7, R24, R7, !PT ;  /* 0x0000000718077209 */ /* 0x000fc40007810000 */
[----:B------:R-:W-:Y:S02]  /*be60*/  ISETP.GE.AND P1, PT, R34, R3, PT ;  /* 0x000000032200720c */ /* 0x000fe40003f26270 */
[----:B------:R-:W-:Y:S02]  /*be70*/  FSEL R236, R236, -INF , !P4 ;  /* 0xff800000ecec7808 */ /* 0x000fe40006000000 */
[----:B------:R-:W-:Y:S02]  /*be80*/  FMNMX.FTZ R11, R238, R11, !PT ;  /* 0x0000000bee0b7209 */ /* 0x000fe40007810000 */
[----:B------:R-:W-:Y:S02]  /*be90*/  ISETP.GE.AND P6, PT, R2, R169, PT ;  /* 0x000000a90200720c */ /* 0x000fe40003fc6270 */
[----:B------:R-:W-:Y:S02]  /*bea0*/  FMNMX.FTZ R9, R200, R9, !PT ;  /* 0x00000009c8097209 */ /* 0x000fe40007810000 */
[----:B------:R-:W-:-:S02]  /*beb0*/  FMNMX.FTZ R7, R248, R7, !PT ;  /* 0x00000007f8077209 */ /* 0x000fc40007810000 */
[----:B------:R-:W-:Y:S02]  /*bec0*/  FSEL R222, R222, -INF , !P1 ;  /* 0xff800000dede7808 */ /* 0x000fe40004800000 */
[----:B------:R-:W-:Y:S02]  /*bed0*/  FMNMX.FTZ R11, R236, R11, !PT ;  /* 0x0000000bec0b7209 */ /* 0x000fe40007810000 */
[----:B------:R-:W-:Y:S02]  /*bee0*/  FSEL R244, R244, -INF , !P6 ;  /* 0xff800000f4f47808 */ /* 0x000fe40007000000 */
[----:B------:R-:W-:Y:S02]  /*bef0*/  FMNMX.FTZ R13, R198, R9, !PT ;  /* 0x00000009c60d7209 */ /* 0x000fe40007810000 */
[----:B------:R-:W-:Y:S02]  /*bf00*/  ISETP.GE.AND P6, PT, R34, R169, PT ;  /* 0x000000a92200720c */ /* 0x000fe40003fc6270 */
[----:B------:R-:W-:-:S02]  /*bf10*/  FMNMX.FTZ R9, R246, R7, !PT ;  /* 0x00000007f6097209 */ /* 0x000fc40007810000 */
[----:B-1----:R-:W-:Y:S02]  /*bf20*/  FMNMX.FTZ R5, R5, R32, !PT ;  /* 0x0000002005057209 */ /* 0x002fe40007810000 */
[----:B------:R-:W-:Y:S02]  /*bf30*/  FMNMX.FTZ R11, R222, R11, !PT ;  /* 0x0000000bde0b7209 */ /* 0x000fe40007810000 */
[----:B------:R-:W-:Y:S01]  /*bf40*/  FSEL R242, R242, -INF , !P6 ;  /* 0xff800000f2f27808 */ /* 0x000fe20007000000 */
[----:B------:R-:W1:Y:S01]  /*bf50*/  SHFL.BFLY PT, R174, R5, 0x1, 0x1f ;  /* 0x0c201f0005ae7f89 */ /* 0x000e6200000e0000 */
[----:B------:R-:W-:Y:S02]  /*bf60*/  FMNMX.FTZ R9, R244, R9, !PT ;  /* 0x00000009f4097209 */ /* 0x000fe40007810000 */
[----:B------:R-:W-:Y:S01]  /*bf70*/  FMNMX.FTZ R7, R196, R13, !PT ;  /* 0x0000000dc4077209 */ /* 0x000fe20007810000 */
[----:B------:R-:W2:Y:S01]  /*bf80*/  SHFL.BFLY PT, R34, R11, 0x2, 0x1f ;  /* 0x0c401f000b227f89 */ /* 0x000ea200000e0000 */
[----:B------:R-:W-:-:S02]  /*bf90*/  FMNMX.FTZ R9, R242, R9, !PT ;  /* 0x00000009f2097209 */ /* 0x000fc40007810000 */
[----:B------:R-:W-:-:S03]  /*bfa0*/  FMNMX.FTZ R7, R194, R7, !PT ;  /* 0x00000007c2077209 */ /* 0x000fc60007810000 */
[----:B------:R-:W3:Y:S04]  /*bfb0*/  SHFL.BFLY PT, R172, R9, 0x2, 0x1f ;  /* 0x0c401f0009ac7f89 */ /* 0x000ee800000e0000 */
[----:B------:R-:W4:Y:S01]  /*bfc0*/  SHFL.BFLY PT, R32, R7, 0x2, 0x1f ;  /* 0x0c401f0007207f89 */ /* 0x000f2200000e0000 */
[----:B-1----:R-:W-:Y:S02]  /*bfd0*/  FMNMX.FTZ R2, R5, R174, !PT ;  /* 0x000000ae05027209 */ /* 0x002fe40007810000 */
[----:B--2---:R-:W-:-:S03]  /*bfe0*/  FMNMX.FTZ R5, R11, R34, !PT ;  /* 0x000000220b057209 */ /* 0x004fc60007810000 */
[C---:B------:R-:W-:Y:S01]  /*bff0*/  FMUL.FTZ R195, R2.reuse, UR10 ;  /* 0x0000000a02c37c20 */ /* 0x040fe20008410000 */
[----:B------:R-:W-:Y:S01]  /*c000*/  FSETP.NEU.FTZ.AND P6, PT, R2, -INF , PT ;  /* 0xff8000000200780b */ /* 0x000fe20003fdd000 */
[----:B------:R-:W1:Y:S01]  /*c010*/  SHFL.BFLY PT, R232, R5, 0x1, 0x1f ;  /* 0x0c201f0005e87f89 */ /* 0x000e6200000e0000 */
[----:B---3--:R-:W-:Y:S02]  /*c020*/  FMNMX.FTZ R172, R9, R172, !PT ;  /* 0x000000ac09ac7209 */ /* 0x008fe40007810000 */
[----:B------:R-:W-:Y:S02]  /*c030*/  FSEL R195, R195, RZ, P6 ;  /* 0x000000ffc3c37208 */ /* 0x000fe40003000000 */
[----:B----4-:R-:W-:Y:S02]  /*c040*/  FMNMX.FTZ R32, R7, R32, !PT ;  /* 0x0000002007207209 */ /* 0x010fe40007810000 */
[----:B------:R-:W2:Y:S01]  /*c050*/  SHFL.BFLY PT, R7, R172, 0x1, 0x1f ;  /* 0x0c201f00ac077f89 */ /* 0x000ea200000e0000 */
[--C-:B------:R-:W-:Y:S01]  /*c060*/  FFMA.FTZ R186, R0, UR10, -R195.reuse ;  /* 0x0000000a00ba7c23 */ /* 0x100fe200080108c3 */
[----:B------:R-:W-:Y:S01]  /*c070*/  FSEL R17, R2, RZ, P6 ;  /* 0x000000ff02117208 */ /* 0x000fe20003000000 */
[--C-:B------:R-:W-:Y:S01]  /*c080*/  FFMA.FTZ R188, R20, UR10, -R195.reuse ;  /* 0x0000000a14bc7c23 */ /* 0x100fe200080108c3 */
[----:B------:R-:W3:Y:S01]  /*c090*/  SHFL.BFLY PT, R9, R32, 0x1, 0x1f ;  /* 0x0c201f0020097f89 */ /* 0x000ee200000e0000 */
[--C-:B------:R-:W-:Y:S01]  /*c0a0*/  FFMA.FTZ R185, R18, UR10, -R195.reuse ;  /* 0x0000000a12b97c23 */ /* 0x100fe200080108c3 */
[----:B------:R-:W-:Y:S01]  /*c0b0*/  FFMA.FTZ R184, R14, UR10, -R195 ;  /* 0x0000000a0eb87c23 */ /* 0x000fe200080108c3 */
[----:B------:R-:W-:Y:S01]  /*c0c0*/  FADD.FTZ R17, R168, -R17 ;  /* 0x80000011a8117221 */ /* 0x000fe20000010000 */
[----:B------:R-:W-:Y:S01]  /*c0d0*/  MUFU.EX2 R186, R186 ;  /* 0x000000ba00ba7308 */ /* 0x000fe20000000800 */
[--C-:B------:R-:W-:Y:S01]  /*c0e0*/  FFMA.FTZ R206, R206, UR10, -R195.reuse ;  /* 0x0000000acece7c23 */ /* 0x100fe200080108c3 */
[----:B------:R-:W-:Y:S01]  /*c0f0*/  FFMA.FTZ R204, R204, UR10, -R195 ;  /* 0x0000000acccc7c23 */ /* 0x000fe200080108c3 */
[----:B------:R-:W-:-:S05]  /*c100*/  FMUL.FTZ R17, R17, UR10 ;  /* 0x0000000a11117c20 */ /* 0x000fca0008410000 */
[----:B------:R-:W4:Y:S01]  /*c110*/  MUFU.EX2 R197, R17 ;  /* 0x0000001100c57308 */ /* 0x000f220000000800 */
[----:B-1----:R-:W-:-:S04]  /*c120*/  FMNMX.FTZ R232, R5, R232, !PT ;  /* 0x000000e805e87209 */ /* 0x002fc80007810000 */
[C---:B------:R-:W-:Y:S01]  /*c130*/  FSETP.NEU.FTZ.AND P1, PT, R232.reuse, -INF , PT ;  /* 0xff800000e800780b */ /* 0x040fe20003f3d000 */
[----:B------:R-:W-:Y:S01]  /*c140*/  FMUL.FTZ R201, R232, UR10 ;  /* 0x0000000ae8c97c20 */ /* 0x000fe20008410000 */
[----:B--2---:R-:W-:Y:S01]  /*c150*/  FMNMX.FTZ R234, R172, R7, !PT ;  /* 0x00000007acea7209 */ /* 0x004fe20007810000 */
[----:B------:R-:W-:Y:S03]  /*c160*/  MUFU.EX2 R188, R188 ;  /* 0x000000bc00bc7308 */ /* 0x000fe60000000800 */
        /* <DEDUP_REMOVED lines=12> */
[----:B------:R-:W-:Y:S01]  /*c230*/  FADD.FTZ R190, R166, -R5 ;  /* 0x80000005a6be7221 */ /* 0x000fe20000010000 */
[----:B------:R-:W-:Y:S01]  /*c240*/  FSEL R193, R193, RZ, P5 ;  /* 0x000000ffc1c17208 */ /* 0x000fe20002800000 */
[----:B------:R-:W-:Y:S01]  /*c250*/  FADD.FTZ R5, R165, -R10 ;  /* 0x8000000aa5057221 */ /* 0x000fe20000010000 */
[----:B------:R-:W-:Y:S01]  /*c260*/  FSEL R203, R203, RZ, P4 ;  /* 0x000000ffcbcb7208 */ /* 0x000fe20002000000 */
[----:B------:R-:W-:Y:S01]  /*c270*/  FADD.FTZ R16, R167, -R16 ;  /* 0x80000010a7107221 */ /* 0x000fe20000010000 */
[----:B------:R-:W-:Y:S01]  /*c280*/  FFMA.FTZ R187, R30, UR10, -R201 ;  /* 0x0000000a1ebb7c23 */ /* 0x000fe200080108c9 */
[----:B------:R-:W-:Y:S01]  /*c290*/  FMUL.FTZ R189, R5, UR10 ;  /* 0x0000000a05bd7c20 */ /* 0x000fe20008410000 */
[--C-:B------:R-:W-:Y:S01]  /*c2a0*/  FFMA.FTZ R5, R8, UR10, -R193.reuse ;  /* 0x0000000a08057c23 */ /* 0x100fe200080108c1 */
[----:B------:R-:W-:Y:S01]  /*c2b0*/  FMUL.FTZ R16, R16, UR10 ;  /* 0x0000000a10107c20 */ /* 0x000fe20008410000 */
[----:B------:R-:W-:Y:S01]  /*c2c0*/  FFMA.FTZ R179, R12, UR10, -R193 ;  /* 0x0000000a0cb37c23 */ /* 0x000fe200080108c1 */
[--C-:B------:R-:W-:Y:S01]  /*c2d0*/  FFMA.FTZ R177, R22, UR10, -R203.reuse ;  /* 0x0000000a16b17c23 */ /* 0x100fe200080108cb */
[--C-:B------:R-:W-:Y:S01]  /*c2e0*/  FFMA.FTZ R176, R26, UR10, -R203.reuse ;  /* 0x0000000a1ab07c23 */ /* 0x100fe200080108cb */
[----:B------:R-:W-:Y:S01]  /*c2f0*/  FFMA.FTZ R175, R24, UR10, -R203 ;  /* 0x0000000a18af7c23 */ /* 0x000fe200080108cb */
[----:B------:R-:W-:Y:S01]  /*c300*/  MUFU.EX2 R168, R5 ;  /* 0x0000000500a87308 */ /* 0x000fe20000000800 */
[--C-:B------:R-:W-:Y:S01]  /*c310*/  FFMA.FTZ R192, R6, UR10, -R193.reuse ;  /* 0x0000000a06c07c23 */ /* 0x100fe200080108c1 */
[----:B------:R-:W-:Y:S01]  /*c320*/  FFMA.FTZ R191, R4, UR10, -R193 ;  /* 0x0000000a04bf7c23 */ /* 0x000fe200080108c1 */
[----:B------:R-:W1:Y:S01]  /*c330*/  LDSM.16.MT88.4 R32, [R212+0xa000] ;  /* 0x00a00000d420783b */ /* 0x000e620000004200 */
[--C-:B------:R-:W-:Y:S01]  /*c340*/  FFMA.FTZ R178, R164, UR10, -R203.reuse ;  /* 0x0000000aa4b27c23 */ /* 0x100fe200080108cb */
[----:B------:R-:W-:Y:S01]  /*c350*/  FMUL.FTZ R190, R190, UR10 ;  /* 0x0000000abebe7c20 */ /* 0x000fe20008410000 */
[-C--:B----4-:R-:W-:Y:S01]  /*c360*/  FMUL.FTZ R160, R160, R197.reuse ;  /* 0x000000c5a0a07220 */ /* 0x090fe20000410000 */
[----:B------:R-:W2:Y:S01]  /*c370*/  LDSM.16.MT88.4 R28, [R210+0xa000] ;  /* 0x00a00000d21c783b */ /* 0x000ea20000004200 */
[----:B------:R-:W3:Y:S01]  /*c380*/  MUFU.EX2 R199, R16 ;  /* 0x0000001000c77308 */ /* 0x000ee20000000800 */
[-C--:B------:R-:W-:Y:S01]  /*c390*/  FMUL.FTZ R161, R161, R197.reuse ;  /* 0x000000c5a1a17220 */ /* 0x080fe20000410000 */
[-C--:B------:R-:W-:Y:S01]  /*c3a0*/  FMUL.FTZ R148, R148, R197.reuse ;  /* 0x000000c594947220 */ /* 0x080fe20000410000 */
[----:B------:R-:W4:Y:S01]  /*c3b0*/  LDSM.16.MT88.4 R24, [R209+0xa000] ;  /* 0x00a00000d118783b */ /* 0x000f220000004200 */
[-C--:B------:R-:W-:Y:S01]  /*c3c0*/  FMUL.FTZ R149, R149, R197.reuse ;  /* 0x000000c595957220 */ /* 0x080fe20000410000 */
[-C--:B------:R-:W-:Y:S01]  /*c3d0*/  FMUL.FTZ R144, R144, R197.reuse ;  /* 0x000000c590907220 */ /* 0x080fe20000410000 */
[-C--:B------:R-:W-:Y:S01]  /*c3e0*/  FMUL.FTZ R145, R145, R197.reuse ;  /* 0x000000c591917220 */ /* 0x080fe20000410000 */
[----:B------:R-:W5:Y:S01]  /*c3f0*/  LDSM.16.MT88.4 R20, [R208+0xa000] ;  /* 0x00a00000d014783b */ /* 0x000f620000004200 */
[----:B------:R-:W-:Y:S01]  /*c400*/  MUFU.EX2 R178, R178 ;  /* 0x000000b200b27308 */ /* 0x000fe20000000800 */
[-C--:B------:R-:W-:Y:S01]  /*c410*/  FMUL.FTZ R132, R132, R197.reuse ;  /* 0x000000c584847220 */ /* 0x080fe20000410000 */
[-C--:B------:R-:W-:Y:S01]  /*c420*/  FMUL.FTZ R133, R133, R197.reuse ;  /* 0x000000c585857220 */ /* 0x080fe20000410000 */
[----:B------:R-:W5:Y:S01]  /*c430*/  LDSM.16.MT88.4 R12, [R212+0xb000] ;  /* 0x00b00000d40c783b */ /* 0x000f620000004200 */
[-C--:B------:R-:W-:Y:S01]  /*c440*/  FMUL.FTZ R36, R36, R197.reuse ;  /* 0x000000c524247220 */ /* 0x080fe20000410000 */
[-C--:B------:R-:W-:Y:S01]  /*c450*/  FMUL.FTZ R37, R37, R197.reuse ;  /* 0x000000c525257220 */ /* 0x080fe20000410000 */
[----:B------:R-:W-:Y:S01]  /*c460*/  FMUL.FTZ R48, R48, R197 ;  /* 0x000000c530307220 */ /* 0x000fe20000410000 */
[----:B------:R-:W5:Y:S01]  /*c470*/  LDSM.16.MT88.4 R8, [R210+0xb000] ;  /* 0x00b00000d208783b */ /* 0x000f620000004200 */
[----:B------:R-:W1:Y:S01]  /*c480*/  MUFU.EX2 R177, R177 ;  /* 0x000000b100b17308 */ /* 0x000e620000000800 */
[-C--:B---3--:R-:W-:Y:S01]  /*c490*/  FMUL.FTZ R162, R162, R199.reuse ;  /* 0x000000c7a2a27220 */ /* 0x088fe20000410000 */
[-C--:B------:R-:W-:Y:S01]  /*c4a0*/  FMUL.FTZ R163, R163, R199.reuse ;  /* 0x000000c7a3a37220 */ /* 0x080fe20000410000 */
[----:B------:R-:W3:Y:S01]  /*c4b0*/  LDSM.16.MT88.4 R4, [R209+0xb000] ;  /* 0x00b00000d104783b */ /* 0x000ee20000004200 */
[-C--:B------:R-:W-:Y:S01]  /*c4c0*/  FMUL.FTZ R150, R150, R199.reuse ;  /* 0x000000c796967220 */ /* 0x080fe20000410000 */
[-C--:B------:R-:W-:Y:S01]  /*c4d0*/  FMUL.FTZ R151, R151, R199.reuse ;  /* 0x000000c797977220 */ /* 0x080fe20000410000 */
[-C--:B------:R-:W-:Y:S01]  /*c4e0*/  FMUL.FTZ R146, R146, R199.reuse ;  /* 0x000000c792927220 */ /* 0x080fe20000410000 */
[----:B------:R-:W3:Y:S01]  /*c4f0*/  LDSM.16.MT88.4 R16, [R208+0xb000] ;  /* 0x00b00000d010783b */ /* 0x000ee20000004200 */
[----:B------:R-:W-:Y:S01]  /*c500*/  MUFU.EX2 R176, R176 ;  /* 0x000000b000b07308 */ /* 0x000fe20000000800 */
[-C--:B------:R-:W-:Y:S01]  /*c510*/  FMUL.FTZ R147, R147, R199.reuse ;  /* 0x000000c793937220 */ /* 0x080fe20000410000 */
[-C--:B------:R-:W-:Y:S01]  /*c520*/  FMUL.FTZ R134, R134, R199.reuse ;  /* 0x000000c786867220 */ /* 0x080fe20000410000 */
[-C--:B------:R-:W-:Y:S01]  /*c530*/  FMUL.FTZ R135, R135, R199.reuse ;  /* 0x000000c787877220 */ /* 0x080fe20000410000 */
[-C--:B------:R-:W-:Y:S01]  /*c540*/  FMUL.FTZ R38, R38, R199.reuse ;  /* 0x000000c726267220 */ /* 0x080fe20000410000 */
[----:B------:R-:W-:Y:S01]  /*c550*/  FMUL.FTZ R39, R39, R199 ;  /* 0x000000c727277220 */ /* 0x000fe20000410000 */
[----:B------:R-:W-:Y:S01]  /*c560*/  FMUL.FTZ R49, R49, R197 ;  /* 0x000000c531317220 */ /* 0x000fe20000410000 */
[-C--:B------:R-:W-:Y:S01]  /*c570*/  FMUL.FTZ R50, R50, R199.reuse ;  /* 0x000000c732327220 */ /* 0x080fe20000410000 */
[----:B------:R-:W2:Y:S01]  /*c580*/  MUFU.EX2 R175, R175 ;  /* 0x000000af00af7308 */ /* 0x000ea20000000800 */
[----:B-1----:R-:W-:Y:S01]  /*c590*/  F2FP.BF16.F32.PACK_AB R164, R177, R178 ;  /* 0x000000b2b1a4723e */ /* 0x002fe200000010ff */
        /* <DEDUP_REMOVED lines=14> */
[----:B------:R-:W1:Y:S01]  /*c680*/  MUFU.EX2 R173, R173 ;  /* 0x000000ad00ad7308 */ /* 0x000e620000000800 */
        /* <DEDUP_REMOVED lines=23> */
[----:B------:R-:W1:Y:S01]  /*c800*/  MUFU.EX2 R190, R190 ;  /* 0x000000be00be7308 */ /* 0x000e620000000800 */
        /* <DEDUP_REMOVED lines=11> */
[--C-:B------:R-:W-:Y:S01]  /*c8c0*/  FFMA.FTZ R205, R248, UR10, -R203.reuse ;  /* 0x0000000af8cd7c23 */ /* 0x100fe200080108cb */
[--C-:B------:R-:W-:Y:S01]  /*c8d0*/  FFMA.FTZ R246, R246, UR10, -R203.reuse ;  /* 0x0000000af6f67c23 */ /* 0x100fe200080108cb */
[--C-:B------:R-:W-:Y:S01]  /*c8e0*/  FFMA.FTZ R207, R244, UR10, -R203.reuse ;  /* 0x0000000af4cf7c23 */ /* 0x100fe200080108cb */
[----:B------:R-:W-:Y:S01]  /*c8f0*/  FFMA.FTZ R242, R242, UR10, -R203 ;  /* 0x0000000af2f27c23 */ /* 0x000fe200080108cb */
        /* <DEDUP_REMOVED lines=70> */
[--C-:B------:R-:W-:Y:S01]  /*cd60*/  FFMA.FTZ R203, R240, UR10, -R201.reuse ;  /* 0x0000000af0cb7c23 */ /* 0x100fe200080108c9 */
[--C-:B------:R-:W-:Y:S01]  /*cd70*/  FFMA.FTZ R221, R236, UR10, -R201.reuse ;  /* 0x0000000aecdd7c23 */ /* 0x100fe200080108c9 */
[--C-:B------:R-:W-:Y:S01]  /*cd80*/  FFMA.FTZ R222, R222, UR10, -R201.reuse ;  /* 0x0000000adede7c23 */ /* 0x100fe200080108c9 */
[----:B------:R-:W-:Y:S01]  /*cd90*/  FFMA.FTZ R238, R238, UR10, -R201 ;  /* 0x0000000aeeee7c23 */ /* 0x000fe200080108c9 */
[----:B------:R-:W-:Y:S01]  /*cda0*/  MUFU.EX2 R205, R205 ;  /* 0x000000cd00cd7308 */ /* 0x000fe20000000800 */
[C---:B------:R-:W-:Y:S01]  /*cdb0*/  HMMA.16816.F32.BF16 R152, R164.reuse, R34, R152 ;  /* 0x00000022a498723c */ /* 0x040fe20000041898 */
[----:B------:R-:W-:Y:S01]  /*cdc0*/  FFMA.FTZ R201, R220, UR10, -R195 ;  /* 0x0000000adcc97c23 */ /* 0x000fe200080108c3 */
[--C-:B------:R-:W-:Y:S01]  /*cdd0*/  FFMA.FTZ R200, R200, UR10, -R193.reuse ;  /* 0x0000000ac8c87c23 */ /* 0x100fe200080108c1 */
[--C-:B------:R-:W-:Y:S01]  /*cde0*/  FFMA.FTZ R223, R198, UR10, -R193.reuse ;  /* 0x0000000ac6df7c23 */ /* 0x100fe200080108c1 */
[----:B------:R-:W-:Y:S01]  /*cdf0*/  FFMA.FTZ R196, R196, UR10, -R193 ;  /* 0x0000000ac4c47c23 */ /* 0x000fe200080108c1 */
[----:B------:R-:W-:Y:S01]  /*ce00*/  FFMA.FTZ R195, R202, UR10, -R195 ;  /* 0x0000000acac37c23 */ /* 0x000fe200080108c3 */
[C---:B------:R-:W-:Y:S01]  /*ce10*/  HMMA.16816.F32.BF16 R140, R164.reuse, R28, R140 ;  /* 0x0000001ca48c723c */ /* 0x040fe2000004188c */
[----:B------:R-:W4:Y:S01]  /*ce20*/  MUFU.EX2 R246, R246 ;  /* 0x000000f600f67308 */ /* 0x000f220000000800 */
[----:B------:R-:W-:Y:S01]  /*ce30*/  FFMA.FTZ R193, R194, UR10, -R193 ;  /* 0x0000000ac2c17c23 */ /* 0x000fe200080108c1 */
[----:B------:R-:W-:Y:S01]  /*ce40*/  FFMA.FTZ R197, R235, R197, R188 ;  /* 0x000000c5ebc57223 */ /* 0x000fe200000100bc */
[----:B------:R-:W-:Y:S01]  /*ce50*/  FFMA.FTZ R178, R233, R190, R178 ;  /* 0x000000bee9b27223 */ /* 0x000fe200000100b2 */
[----:B------:R-:W-:Y:S01]  /*ce60*/  FFMA.FTZ R174, R231, R189, R174 ;  /* 0x000000bde7ae7223 */ /* 0x000fe200000100ae */
[----:B------:R-:W-:Y:S02]  /*ce70*/  HMMA.16816.F32.BF16 R136, R164, R30, R136 ;  /* 0x0000001ea488723c */ /* 0x000fe40000041888 */
[----:B------:R-:W-:Y:S01]  /*ce80*/  FADD.FTZ R177, R177, R178 ;  /* 0x000000b2b1b17221 */ /* 0x000fe20000010000 */
[----:B------:R-:W-:Y:S01]  /*ce90*/  MUFU.EX2 R207, R207 ;  /* 0x000000cf00cf7308 */ /* 0x000fe20000000800 */
[----:B------:R-:W-:-:S02]  /*cea0*/  FADD.FTZ R173, R173, R174 ;  /* 0x000000aeadad7221 */ /* 0x000fc40000010000 */
[----:B------:R-:W-:Y:S01]  /*ceb0*/  HMMA.16816.F32.BF16 R40, R164, R24, R40 ;  /* 0x00000018a428723c */ /* 0x000fe20000041828 */
[----:B------:R-:W-:Y:S01]  /*cec0*/  FADD.FTZ R176, R176, R177 ;  /* 0x000000b1b0b07221 */ /* 0x000fe20000010000 */
[----:B------:R-:W-:-:S03]  /*ced0*/  FADD.FTZ R172, R172, R173 ;  /* 0x000000adacac7221 */ /* 0x000fc60000010000 */
[----:B------:R-:W4:Y:S01]  /*cee0*/  MUFU.EX2 R242, R242 ;  /* 0x000000f200f27308 */ /* 0x000f220000000800 */
[----:B------:R-:W-:Y:S01]  /*cef0*/  HMMA.16816.F32.BF16 R44, R164, R26, R44 ;  /* 0x0000001aa42c723c */ /* 0x000fe2000004182c */
[----:B------:R-:W-:Y:S01]  /*cf00*/  FADD.FTZ R176, R175, R176 ;  /* 0x000000b0afb07221 */ /* 0x000fe20000010000 */
[----:B------:R-:W-:-:S04]  /*cf10*/  FADD.FTZ R172, R187, R172 ;  /* 0x000000acbbac7221 */ /* 0x000fc80000010000 */
[C---:B-----5:R-:W-:Y:S01]  /*cf20*/  HMMA.16816.F32.BF16 R56, R164.reuse, R20, R56 ;  /* 0x00000014a438723c */ /* 0x060fe20000041838 */
[----:B------:R-:W-:Y:S05]  /*cf30*/  MUFU.EX2 R203, R203 ;  /* 0x000000cb00cb7308 */ /* 0x000fea0000000800 */
[C---:B------:R-:W-:Y:S03]  /*cf40*/  HMMA.16816.F32.BF16 R60, R164.reuse, R22, R60 ;  /* 0x00000016a43c723c */ /* 0x040fe6000004183c */
[----:B------:R-:W5:Y:S03]  /*cf50*/  MUFU.EX2 R236, R238 ;  /* 0x000000ee00ec7308 */ /* 0x000f660000000800 */
[C---:B------:R-:W-:Y:S05]  /*cf60*/  HMMA.16816.F32.BF16 R72, R164.reuse, R12, R72 ;  /* 0x0000000ca448723c */ /* 0x040fea0000041848 */
[----:B------:R-:W-:Y:S01]  /*cf70*/  MUFU.EX2 R221, R221 ;  /* 0x000000dd00dd7308 */ /* 0x000fe20000000800 */
[C---:B------:R-:W-:Y:S06]  /*cf80*/  HMMA.16816.F32.BF16 R76, R164.reuse, R14, R76 ;  /* 0x0000000ea44c723c */ /* 0x040fec000004184c */
[C---:B------:R-:W-:Y:S01]  /*cf90*/  HMMA.16816.F32.BF16 R88, R164.reuse, R8, R88 ;  /* 0x00000008a458723c */ /* 0x040fe20000041858 */
[----:B------:R-:W5:Y:S05]  /*cfa0*/  MUFU.EX2 R222, R222 ;  /* 0x000000de00de7308 */ /* 0x000f6a0000000800 */
[C---:B------:R-:W-:Y:S03]  /*cfb0*/  HMMA.16816.F32.BF16 R92, R164.reuse, R10, R92 ;  /* 0x0000000aa45c723c */ /* 0x040fe6000004185c */
[----:B------:R-:W-:Y:S03]  /*cfc0*/  MUFU.EX2 R201, R201 ;  /* 0x000000c900c97308 */ /* 0x000fe60000000800 */
[C---:B---3--:R-:W-:Y:S05]  /*cfd0*/  HMMA.16816.F32.BF16 R104, R164.reuse, R4, R104 ;  /* 0x00000004a468723c */ /* 0x048fea0000041868 */
[----:B------:R-:W3:Y:S01]  /*cfe0*/  MUFU.EX2 R206, R206 ;  /* 0x000000ce00ce7308 */ /* 0x000ee20000000800 */
[C---:B------:R-:W-:Y:S06]  /*cff0*/  HMMA.16816.F32.BF16 R108, R164.reuse, R6, R108 ;  /* 0x00000006a46c723c */ /* 0x040fec000004186c */
[C---:B------:R-:W-:Y:S01]  /*d000*/  HMMA.16816.F32.BF16 R120, R164.reuse, R16, R120 ;  /* 0x00000010a478723c */ /* 0x040fe20000041878 */
[----:B------:R-:W-:Y:S05]  /*d010*/  MUFU.EX2 R200, R200 ;  /* 0x000000c800c87308 */ /* 0x000fea0000000800 */
[----:B------:R-:W-:Y:S03]  /*d020*/  HMMA.16816.F32.BF16 R124, R164, R18, R124 ;  /* 0x00000012a47c723c */ /* 0x000fe6000004187c */
[----:B------:R-:W3:Y:S04]  /*d030*/  MUFU.EX2 R223, R223 ;  /* 0x000000df00df7308 */ /* 0x000ee80000000800 */
[C---:B------:R-:W-:Y:S01]  /*d040*/  F2FP.BF16.F32.PACK_AB R164, R186.reuse, R188 ;  /* 0x000000bcbaa4723e */ /* 0x040fe200000010ff */
[----:B------:R-:W-:Y:S01]  /*d050*/  FADD.FTZ R186, R186, R197 ;  /* 0x000000c5baba7221 */ /* 0x000fe20000010000 */
[----:B-1----:R-:W-:Y:S01]  /*d060*/  F2FP.BF16.F32.PACK_AB R165, R168, R179 ;  /* 0x000000b3a8a5723e */ /* 0x002fe200000010ff */
[----:B------:R-:W-:Y:S01]  /*d070*/  FFMA.FTZ R179, R230, R199, R179 ;  /* 0x000000c7e6b37223 */ /* 0x000fe200000100b3 */
[----:B------:R-:W-:Y:S01]  /*d080*/  F2FP.BF16.F32.PACK_AB R166, R184, R185 ;  /* 0x000000b9b8a6723e */ /* 0x000fe200000010ff */
[----:B------:R-:W-:Y:S01]  /*d090*/  MUFU.EX2 R204, R204 ;  /* 0x000000cc00cc7308 */ /* 0x000fe20000000800 */
[----:B--2---:R-:W-:Y:S01]  /*d0a0*/  F2FP.BF16.F32.PACK_AB R167, R191, R192 ;  /* 0x000000c0bfa7723e */ /* 0x004fe200000010ff */
[----:B------:R-:W-:Y:S01]  /*d0b0*/  FADD.FTZ R179, R168, R179 ;  /* 0x000000b3a8b37221 */ /* 0x000fe20000010000 */
[----:B------:R-:W-:Y:S01]  /*d0c0*/  FADD.FTZ R185, R185, R186 ;  /* 0x000000bab9b97221 */ /* 0x000fe20000010000 */
[----:B------:R-:W-:-:S02]  /*d0d0*/  MOV R168, R2 ;  /* 0x0000000200a87202 */ /* 0x000fc40000000f00 */
[----:B------:R-:W-:Y:S01]  /*d0e0*/  FADD.FTZ R192, R192, R179 ;  /* 0x000000b3c0c07221 */ /* 0x000fe20000010000 */
[----:B------:R-:W-:Y:S01]  /*d0f0*/  FADD.FTZ R184, R184, R185 ;  /* 0x000000b9b8b87221 */ /* 0x000fe20000010000 */
[----:B------:R-:W-:Y:S01]  /*d100*/  HMMA.16816.F32.BF16 R160, R164, R32, R160 ;  /* 0x00000020a4a0723c */ /* 0x000fe200000418a0 */
[----:B------:R-:W1:Y:S01]  /*d110*/  MUFU.EX2 R195, R195 ;  /* 0x000000c300c37308 */ /* 0x000e620000000800 */
[----:B------:R-:W-:-:S04]  /*d120*/  FADD.FTZ R191, R191, R192 ;  /* 0x000000c0bfbf7221 */ /* 0x000fc80000010000 */
        /* <DEDUP_REMOVED lines=9> */
[----:B------:R-:W3:Y:S05]  /*d1c0*/  LDSM.16.MT88.4 R24, [R212+0xa800] ;  /* 0x00a80000d418783b */ /* 0x000eea0000004200 */
        /* <DEDUP_REMOVED lines=15> */
[----:B----4-:R-:W-:Y:S01]  /*d2c0*/  F2FP.BF16.F32.PACK_AB R164, R246, R205 ;  /* 0x000000cdf6a4723e */ /* 0x010fe200000010ff */
[----:B------:R-:W-:Y:S01]  /*d2d0*/  FADD.FTZ R205, R205, R176 ;  /* 0x000000b0cdcd7221 */ /* 0x000fe20000010000 */
[----:B------:R-:W-:-:S02]  /*d2e0*/  F2FP.BF16.F32.PACK_AB R166, R242, R207 ;  /* 0x000000cff2a6723e */ /* 0x000fc400000010ff */
[----:B-----5:R-:W-:Y:S01]  /*d2f0*/  F2FP.BF16.F32.PACK_AB R165, R236, R203 ;  /* 0x000000cbeca5723e */ /* 0x020fe200000010ff */
[----:B------:R-:W-:Y:S01]  /*d300*/  FADD.FTZ R203, R203, R172 ;  /* 0x000000accbcb7221 */ /* 0x000fe20000010000 */
[----:B------:R-:W-:Y:S01]  /*d310*/  F2FP.BF16.F32.PACK_AB R167, R222, R221 ;  /* 0x000000dddea7723e */ /* 0x000fe200000010ff */
        /* <DEDUP_REMOVED lines=64> */
[----:B------:R-:W-:Y:S02]  /*d720*/  IMAD.U32 R16, RZ, RZ, UR30 ;  /* 0x0000001eff107e24 */ /* 0x000fe4000f8e00ff */
[----:B------:R-:W-:Y:S01]  /*d730*/  IMAD.U32 R17, RZ, RZ, UR31 ;  /* 0x0000001fff117e24 */ /* 0x000fe2000f8e00ff */
[----:B------:R-:W-:Y:S02]  /*d740*/  UIADD3 UR4, UR31, UR4, URZ ;  /* 0x000000041f047290 */ /* 0x000fe4000fffe03f */
[----:B------:R-:W-:Y:S01]  /*d750*/  LEA R14, P1, R16, R180, 0x5 ;  /* 0x000000b4100e7211 */ /* 0x000fe200078228ff */
[----:B------:R-:W3:Y:S03]  /*d760*/  @!P3 LDC.64 R6, c[0x0][0x220] ;  /* 0x00008800ff06bb82 */ /* 0x000ee60000000a00 */
[----:B------:R-:W-:Y:S01]  /*d770*/  IMAD.U32 R13, RZ, RZ, UR4 ;  /* 0x00000004ff0d7e24 */ /* 0x000fe2000f8e00ff */
[----:B------:R-:W-:-:S02]  /*d780*/  IADD3 R12, P0, R14, UR27, RZ ;  /* 0x0000001b0e0c7c10 */ /* 0x000fc4000ff1e0ff */
        /* <DEDUP_REMOVED lines=12> */
[C---:B---3--:R-:W-:Y:S02]  /*d850*/  @!P3 LEA R20, P4, R12.reuse, R6, 0x1 ;  /* 0x000000060c14b211 */ /* 0x048fe400078808ff */
        /* <DEDUP_REMOVED lines=95> */
[C---:B------:R-:W-:Y:S06]  /*de50*/  HMMA.16816.F32.BF16 R200, R220.reuse, R204, R200 ;  /* 0x000000ccdcc8723c */ /* 0x040fec00000418c8 */
[----:B------:R-:W-:Y:S06]  /*de60*/  HMMA.16816.F32.BF16 R196, R220, R206, R196 ;  /* 0x000000cedcc4723c */ /* 0x000fec00000418c4 */
[C---:B-1----:R-:W-:Y:S06]  /*de70*/  HMMA.16816.F32.BF16 R172, R188.reuse, R176, R172 ;  /* 0x000000b0bcac723c */ /* 0x042fec00000418ac */
[----:B------:R-:W-:Y:S01]  /*de80*/  HMMA.16816.F32.BF16 R192, R188, R178, R192 ;  /* 0x000000b2bcc0723c */ /* 0x000fe200000418c0 */
[----:B------:R-:W-:Y:S01]  /*de90*/  FMUL.FTZ R4, R4, UR28 ;  /* 0x0000001c04047c20 */ /* 0x000fe20008410000 */
[----:B------:R-:W-:Y:S01]  /*dea0*/  FMUL.FTZ R5, R5, UR28 ;  /* 0x0000001c05057c20 */ /* 0x000fe20008410000 */
[----:B------:R-:W-:Y:S01]  /*deb0*/  FMUL.FTZ R168, R6, UR28 ;  /* 0x0000001c06a87c20 */ /* 0x000fe20008410000 */
[----:B------:R-:W-:-:S02]  /*dec0*/  FMUL.FTZ R240, R7, UR28 ;  /* 0x0000001c07f07c20 */ /* 0x000fc40008410000 */
[----:B------:R-:W-:Y:S01]  /*ded0*/  HMMA.16816.F32.BF16 R8, R16, R12, R8 ;  /* 0x0000000c1008723c */ /* 0x000fe20000041808 */
[----:B------:R-:W-:Y:S05]  /*dee0*/  MUFU.TANH R12, R4 ;  /* 0x00000004000c7308 */ /* 0x000fea0000002400 */
[C---:B------:R-:W-:Y:S03]  /*def0*/  HMMA.16816.F32.BF16 R24, R164.reuse, R242, R24 ;  /* 0x000000f2a418723c */ /* 0x040fe60000041818 */
[----:B------:R1:W-:Y:S03]  /*df00*/  MUFU.TANH R13, R5 ;  /* 0x00000005000d7308 */ /* 0x0003e60000002400 */
[C---:B---3--:R-:W-:Y:S05]  /*df10*/  HMMA.16816.F32.BF16 R172, R164.reuse, R236, R172 ;  /* 0x000000eca4ac723c */ /* 0x048fea00000418ac */
[----:B------:R-:W-:Y:S01]  /*df20*/  MUFU.TANH R168, R168 ;  /* 0x000000a800a87308 */ /* 0x000fe20000002400 */
[----:B------:R-:W-:Y:S06]  /*df30*/  HMMA.16816.F32.BF16 R192, R164, R238, R192 ;  /* 0x000000eea4c0723c */ /* 0x000fec00000418c0 */
[----:B------:R-:W-:Y:S01]  /*df40*/  HMMA.16816.F32.BF16 R200, R184, R176, R200 ;  /* 0x000000b0b8c8723c */ /* 0x000fe200000418c8 */
[----:B------:R-:W-:Y:S01]  /*df50*/  FMUL.FTZ R8, R8, UR28 ;  /* 0x0000001c08087c20 */ /* 0x000fe20008410000 */
[----:B-1----:R-:W1:Y:S01]  /*df60*/  LDSM.16.M88.4 R4, [R213+0x1800] ;  /* 0x00180000d504783b */ /* 0x002e620000000200 */
[----:B------:R-:W-:Y:S01]  /*df70*/  FMUL.FTZ R10, R10, UR28 ;  /* 0x0000001c0a0a7c20 */ /* 0x000fe20008410000 */
[----:B------:R-:W-:Y:S01]  /*df80*/  FMUL.FTZ R11, R11, UR28 ;  /* 0x0000001c0b0b7c20 */ /* 0x000fe20008410000 */
[----:B------:R-:W-:Y:S01]  /*df90*/  FMUL.FTZ R9, R9, UR28 ;  /* 0x0000001c09097c20 */ /* 0x000fe20008410000 */
[----:B------:R-:W-:Y:S01]  /*dfa0*/  HMMA.16816.F32.BF16 R28, R32, R242, R28 ;  /* 0x000000f2201c723c */ /* 0x000fe2000004181c */
[----:B------:R-:W2:Y:S01]  /*dfb0*/  MUFU.TANH R8, R8 ;  /* 0x0000000800087308 */ /* 0x000ea20000002400 */
[----:B------:R-:W-:-:S04]  /*dfc0*/  DEPBAR.LE SB0, 0x0 ;  /* 0x000080000000791a */ /* 0x000fc80000000000 */
[----:B------:R-:W-:Y:S03]  /*dfd0*/  HMMA.16816.F32.BF16 R196, R184, R178, R196 ;  /* 0x000000b2b8c4723c */ /* 0x000fe600000418c4 */
[----:B------:R-:W3:Y:S03]  /*dfe0*/  MUFU.TANH R10, R10 ;  /* 0x0000000a000a7308 */ /* 0x000ee60000002400 */
[----:B------:R-:W-:Y:S05]  /*dff0*/  HMMA.16816.F32.BF16 R24, R20, R14, R24 ;  /* 0x0000000e1418723c */ /* 0x000fea0000041818 */
[----:B------:R-:W4:Y:S01]  /*e000*/  MUFU.TANH R240, R240 ;  /* 0x000000f000f07308 */ /* 0x000f220000002400 */
[----:B------:R-:W-:Y:S06]  /*e010*/  HMMA.16816.F32.BF16 R200, R32, R236, R200 ;  /* 0x000000ec20c8723c */ /* 0x000fec00000418c8 */
[----:B------:R-:W-:Y:S01]  /*e020*/  HMMA.16816.F32.BF16 R28, R16, R14, R28 ;  /* 0x0000000e101c723c */ /* 0x000fe2000004181c */
[----:B------:R-:W5:Y:S05]  /*e030*/  MUFU.TANH R11, R11 ;  /* 0x0000000b000b7308 */ /* 0x000f6a0000002400 */
[----:B------:R-:W-:Y:S03]  /*e040*/  HMMA.16816.F32.BF16 R196, R32, R238, R196 ;  /* 0x000000ee20c4723c */ /* 0x000fe600000418c4 */
[----:B------:R-:W-:Y:S03]  /*e050*/  MUFU.TANH R9, R9 ;  /* 0x0000000900097308 */ /* 0x000fe60000002400 */
[----:B-1----:R-:W-:Y:S01]  /*e060*/  HMMA.16816.F32.BF16 R172, R20, R4, R172 ;  /* 0x0000000414ac723c */ /* 0x002fe200000418ac */
[----:B------:R-:W-:Y:S01]  /*e070*/  FMUL.FTZ R14, R24, UR28 ;  /* 0x0000001c180e7c20 */ /* 0x000fe20008410000 */
[----:B------:R-:W-:Y:S01]  /*e080*/  FMUL.FTZ R15, R25, UR28 ;  /* 0x0000001c190f7c20 */ /* 0x000fe20008410000 */
[----:B------:R-:W-:Y:S01]  /*e090*/  FMUL.FTZ R24, R26, UR28 ;  /* 0x0000001c1a187c20 */ /* 0x000fe20008410000 */
[----:B------:R-:W-:-:S02]  /*e0a0*/  FMUL.FTZ R27, R27, UR28 ;  /* 0x0000001c1b1b7c20 */ /* 0x000fc40008410000 */
[----:B------:R-:W-:Y:S01]  /*e0b0*/  HMMA.16816.F32.BF16 R192, R20, R6, R192 ;  /* 0x0000000614c0723c */ /* 0x000fe200000418c0 */
[----:B------:R-:W1:Y:S01]  /*e0c0*/  S2R R22, SR_TID.X ;  /* 0x0000000000167919 */ /* 0x000e620000002100 */
[----:B------:R-:W5:Y:S04]  /*e0d0*/  MUFU.TANH R14, R14 ;  /* 0x0000000e000e7308 */ /* 0x000f680000002400 */
[C---:B------:R-:W-:Y:S01]  /*e0e0*/  HMMA.16816.F32.BF16 R200, R16.reuse, R4, R200 ;  /* 0x0000000410c8723c */ /* 0x040fe200000418c8 */
[----:B------:R-:W-:Y:S01]  /*e0f0*/  FMUL.FTZ R21, R30, UR28 ;  /* 0x0000001c1e157c20 */ /* 0x000fe20008410000 */
[----:B------:R-:W-:Y:S02]  /*e100*/  IMAD.U32 R30, RZ, RZ, UR12 ;  /* 0x0000000cff1e7e24 */ /* 0x000fe4000f8e00ff */
[----:B------:R-:W-:Y:S01]  /*e110*/  FMUL.FTZ R25, R28, UR28 ;  /* 0x0000001c1c197c20 */ /* 0x000fe20008410000 */
[----:B------:R-:W5:Y:S01]  /*e120*/  MUFU.TANH R24, R24 ;  /* 0x0000001800187308 */ /* 0x000f620000002400 */
[----:B------:R-:W-:Y:S01]  /*e130*/  FMUL.FTZ R26, R29, UR28 ;  /* 0x0000001c1d1a7c20 */ /* 0x000fe20008410000 */
[----:B------:R-:W-:Y:S01]  /*e140*/  HMMA.16816.F32.BF16 R196, R16, R6, R196 ;  /* 0x0000000610c4723c */ /* 0x000fe200000418c4 */
[----:B------:R-:W-:-:S05]  /*e150*/  FMUL.FTZ R20, R31, UR28 ;  /* 0x0000001c1f147c20 */ /* 0x000fca0008410000 */
[----:B------:R-:W5:Y:S01]  /*e160*/  MUFU.TANH R25, R25 ;  /* 0x0000001900197308 */ /* 0x000f620000002400 */
[----:B------:R-:W-:Y:S01]  /*e170*/  FMUL.FTZ R172, R172, UR28 ;  /* 0x0000001cacac7c20 */ /* 0x000fe20008410000 */
[----:B------:R-:W-:Y:S01]  /*e180*/  FMUL.FTZ R175, R175, UR28 ;  /* 0x0000001cafaf7c20 */ /* 0x000fe20008410000 */
[----:B------:R-:W-:Y:S02]  /*e190*/  FMUL.FTZ R174, R174, UR28 ;  /* 0x0000001caeae7c20 */ /* 0x000fe40008410000 */
[----:B------:R-:W-:Y:S01]  /*e1a0*/  FMUL.FTZ R176, R193, UR28 ;  /* 0x0000001cc1b07c20 */ /* 0x000fe20008410000 */
[----:B------:R-:W-:Y:S02]  /*e1b0*/  FMUL.FTZ R178, R192, UR28 ;  /* 0x0000001cc0b27c20 */ /* 0x000fe40008410000 */
[----:B------:R-:W5:Y:S01]  /*e1c0*/  MUFU.TANH R26, R26 ;  /* 0x0000001a001a7308 */ /* 0x000f620000002400 */
[----:B------:R-:W-:Y:S01]  /*e1d0*/  FMUL.FTZ R193, R195, UR28 ;  /* 0x0000001cc3c17c20 */ /* 0x000fe20008410000 */
[----:B------:R-:W-:Y:S01]  /*e1e0*/  FMUL.FTZ R191, R194, UR28 ;  /* 0x0000001cc2bf7c20 */ /* 0x000fe20008410000 */
[----:B------:R-:W-:Y:S01]  /*e1f0*/  FMUL.FTZ R200, R200, UR28 ;  /* 0x0000001cc8c87c20 */ /* 0x000fe20008410000 */
[----:B------:R-:W-:Y:S01]  /*e200*/  FMUL.FTZ R201, R201, UR28 ;  /* 0x0000001cc9c97c20 */ /* 0x000fe20008410000 */
[----:B------:R-:W-:Y:S01]  /*e210*/  FMUL.FTZ R205, R203, UR28 ;  /* 0x0000001ccbcd7c20 */ /* 0x000fe20008410000 */
[----:B-1----:R-:W-:-:S02]  /*e220*/  IMAD.SHL.U32 R22, R22, 0x2, RZ ;  /* 0x0000000216167824 */ /* 0x002fc400078e00ff */
[----:B------:R-:W-:Y:S01]  /*e230*/  MUFU.TANH R176, R176 ;  /* 0x000000b000b07308 */ /* 0x000fe20000002400 */
[----:B------:R-:W-:Y:S01]  /*e240*/  FMUL.FTZ R202, R202, UR28 ;  /* 0x0000001ccaca7c20 */ /* 0x000fe20008410000 */
[----:B------:R-:W-:Y:S01]  /*e250*/  FMUL.FTZ R197, R197, UR28 ;  /* 0x0000001cc5c57c20 */ /* 0x000fe20008410000 */
[----:B------:R-:W-:Y:S01]  /*e260*/  FMUL.FTZ R196, R196, UR28 ;  /* 0x0000001cc4c47c20 */ /* 0x000fe20008410000 */
[----:B------:R-:W-:Y:S01]  /*e270*/  LOP3.LUT R23, R22, 0x6, RZ, 0xc0, !PT ;  /* 0x0000000616177812 */ /* 0x000fe200078ec0ff */
[----:B------:R-:W-:Y:S01]  /*e280*/  FMUL.FTZ R179, R199, UR28 ;  /* 0x0000001cc7b37c20 */ /* 0x000fe20008410000 */
[----:B------:R-:W-:Y:S02]  /*e290*/  FMUL.FTZ R198, R198, UR28 ;  /* 0x0000001cc6c67c20 */ /* 0x000fe40008410000 */
[----:B------:R-:W-:Y:S01]  /*e2a0*/  MUFU.TANH R220, R200 ;  /* 0x000000c800dc7308 */ /* 0x000fe20000002400 */
[----:B------:R-:W-:-:S04]  /*e2b0*/  IMAD R30, R30, 0x20, R23 ;  /* 0x000000201e1e7824 */ /* 0x000fc800078e0217 */
[C---:B------:R-:W-:Y:S01]  /*e2c0*/  VIADD R4, R30.reuse, 0x1 ;  /* 0x000000011e047836 */ /* 0x040fe20000000000 */
[C---:B------:R-:W-:Y:S01]  /*e2d0*/  ISETP.GE.AND P1, PT, R30.reuse, R169, PT ;  /* 0x000000a91e00720c */ /* 0x040fe20003f26270 */
[C---:B------:R-:W-:Y:S01]  /*e2e0*/  VIADD R6, R30.reuse, 0x8 ;  /* 0x000000081e067836 */ /* 0x040fe20000000000 */
[-C--:B------:R-:W-:Y:S01]  /*e2f0*/  ISETP.GE.AND P4, PT, R30, R171.reuse, PT ;  /* 0x000000ab1e00720c */ /* 0x080fe20003f86270 */
[----:B------:R1:W-:Y:S01]  /*e300*/  MUFU.TANH R223, R27 ;  /* 0x0000001b00df7308 */ /* 0x0003e20000002400 */
[----:B--2---:R-:W-:Y:S01]  /*e310*/  FSEL R16, R8, -INF , !P1 ;  /* 0xff80000008107808 */ /* 0x004fe20004800000 */
[C---:B------:R-:W-:Y:S01]  /*e320*/  VIADD R8, R30.reuse, 0x10 ;  /* 0x000000101e087836 */ /* 0x040fe20000000000 */
[-C--:B------:R-:W-:Y:S02]  /*e330*/  ISETP.GE.AND P5, PT, R30, R170.reuse, PT ;  /* 0x000000aa1e00720c */ /* 0x080fe40003fa6270 */
[----:B------:R-:W-:Y:S02]  /*e340*/  ISETP.GE.AND P0, PT, R4, R171, PT ;  /* 0x000000ab0400720c */ /* 0x000fe40003f06270 */
[----:B------:R-:W-:Y:S01]  /*e350*/  ISETP.GE.AND P1, PT, R30, R3, PT ;  /* 0x000000031e00720c */ /* 0x000fe20003f26270 */
[----:B------:R-:W2:Y:S01]  /*e360*/  MUFU.TANH R21, R21 ;  /* 0x0000001500157308 */ /* 0x000ea20000002400 */
[----:B------:R-:W-:-:S02]  /*e370*/  ISETP.GE.AND P6, PT, R4, R170, PT ;  /* 0x000000aa0400720c */ /* 0x000fc40003fc6270 */
[----:B------:R-:W-:Y:S02]  /*e380*/  FSEL R12, R12, -INF , !P4 ;  /* 0xff8000000c0c7808 */ /* 0x000fe40006000000 */
[----:B------:R-:W-:Y:S02]  /*e390*/  FSEL R23, R168, -INF , !P5 ;  /* 0xff800000a8177808 */ /* 0x000fe40006800000 */
[----:B---3--:R-:W-:Y:S01]  /*e3a0*/  FSEL R17, R10, -INF , !P1 ;  /* 0xff8000000a117808 */ /* 0x008fe20004800000 */
[----:B------:R-:W-:Y:S01]  /*e3b0*/  MUFU.TANH R206, R197 ;  /* 0x000000c500ce7308 */ /* 0x000fe20000002400 */
[----:B------:R-:W-:Y:S01]  /*e3c0*/  FSEL R18, R13, -INF , !P0 ;  /* 0xff8000000d127808 */ /* 0x000fe20004000000 */
[----:B-1----:R-:W-:Y:S01]  /*e3d0*/  FMUL.FTZ R27, R173, UR28 ;  /* 0x0000001cad1b7c20 */ /* 0x002fe20008410000 */
[C---:B------:R-:W-:Y:S02]  /*e3e0*/  ISETP.GE.AND P4, PT, R4.reuse, R169, PT ;  /* 0x000000a90400720c */ /* 0x040fe40003f86270 */
[----:B------:R-:W-:Y:S01]  /*e3f0*/  ISETP.GE.AND P5, PT, R4, R3, PT ;  /* 0x000000030400720c */ /* 0x000fe20003fa6270 */
[----:B------:R-:W-:Y:S01]  /*e400*/  VIADD R4, R30, 0x9 ;  /* 0x000000091e047836 */ /* 0x000fe20000000000 */
[----:B------:R-:W-:Y:S01]  /*e410*/  ISETP.GE.AND P1, PT, R6, R171, PT ;  /* 0x000000ab0600720c */ /* 0x000fe20003f26270 */
[----:B------:R-:W1:Y:S01]  /*e420*/  MUFU.TANH R15, R15 ;  /* 0x0000000f000f7308 */ /* 0x000e620000002400 */
[----:B----4-:R-:W-:-:S02]  /*e430*/  FSEL R13, R240, -INF , !P6 ;  /* 0xff800000f00d7808 */ /* 0x010fc40007000000 */
[C---:B------:R-:W-:Y:S02]  /*e440*/  ISETP.GE.AND P0, PT, R6.reuse, R170, PT ;  /* 0x000000aa0600720c */ /* 0x040fe40003f06270 */
[----:B------:R-:W-:Y:S02]  /*e450*/  ISETP.GE.AND P6, PT, R6, R169, PT ;  /* 0x000000a90600720c */ /* 0x000fe40003fc6270 */
[----:B-----5:R-:W-:Y:S01]  /*e460*/  FSEL R19, R11, -INF , !P5 ;  /* 0xff8000000b137808 */ /* 0x020fe20006800000 */
[----:B------:R-:W3:Y:S01]  /*e470*/  MUFU.TANH R204, R172 ;  /* 0x000000ac00cc7308 */ /* 0x000ee20000002400 */
[----:B------:R-:W-:Y:S02]  /*e480*/  FSEL R28, R14, -INF , !P1 ;  /* 0xff8000000e1c7808 */ /* 0x000fe40004800000 */
[----:B------:R-:W-:Y:S02]  /*e490*/  FSEL R10, R9, -INF , !P4 ;  /* 0xff800000090a7808 */ /* 0x000fe40006000000 */
[----:B------:R-:W-:-:S02]  /*e4a0*/  FSEL R11, R24, -INF , !P0 ;  /* 0xff800000180b7808 */ /* 0x000fc40004000000 */
[----:B------:R-:W-:Y:S01]  /*e4b0*/  FSEL R14, R25, -INF , !P6 ;  /* 0xff800000190e7808 */ /* 0x000fe20007000000 */
[----:B------:R-:W4:Y:S01]  /*e4c0*/  MUFU.TANH R178, R178 ;  /* 0x000000b200b27308 */ /* 0x000f220000002400 */
[----:B------:R-:W-:Y:S01]  /*e4d0*/  ISETP.GE.AND P4, PT, R6, R3, PT ;  /* 0x000000030600720c */ /* 0x000fe20003f86270 */
[----:B------:R-:W-:Y:S01]  /*e4e0*/  VIADD R6, R30, 0x11 ;  /* 0x000000111e067836 */ /* 0x000fe20000000000 */
[C---:B------:R-:W-:Y:S02]  /*e4f0*/  ISETP.GE.AND P5, PT, R4.reuse, R171, PT ;  /* 0x000000ab0400720c */ /* 0x040fe40003fa6270 */
[C---:B------:R-:W-:Y:S02]  /*e500*/  ISETP.GE.AND P1, PT, R4.reuse, R170, PT ;  /* 0x000000aa0400720c */ /* 0x040fe40003f26270 */
[C---:B------:R-:W-:Y:S01]  /*e510*/  ISETP.GE.AND P0, PT, R4.reuse, R169, PT ;  /* 0x000000a90400720c */ /* 0x040fe20003f06270 */
[----:B------:R-:W5:Y:S01]  /*e520*/  MUFU.TANH R20, R20 ;  /* 0x0000001400147308 */ /* 0x000f620000002400 */
[----:B------:R-:W-:Y:S01]  /*e530*/  ISETP.GE.AND P6, PT, R4, R3, PT ;  /* 0x000000030400720c */ /* 0x000fe20003fc6270 */
[----:B------:R-:W-:Y:S01]  /*e540*/  VIADD R4, R30, 0x18 ;  /* 0x000000181e047836 */ /* 0x000fe20000000000 */
[----:B------:R-:W-:Y:S01]  /*e550*/  FSEL R26, R26, -INF , !P0 ;  /* 0xff8000001a1a7808 */ /* 0x000fe20004000000 */
[----:B------:R-:W-:Y:S01]  /*e560*/  VIADD R30, R30, 0x19 ;  /* 0x000000191e1e7836 */ /* 0x000fe20000000000 */
[----:B--2---:R-:W-:-:S02]  /*e570*/  FSEL R21, R21, -INF , !P4 ;  /* 0xff80000015157808 */ /* 0x004fc40006000000 */
[----:B------:R-:W-:Y:S01]  /*e580*/  FSEL R223, R223, -INF , !P1 ;  /* 0xff800000dfdf7808 */ /* 0x000fe20004800000 */
[----:B------:R-:W2:Y:S01]  /*e590*/  MUFU.TANH R27, R27 ;  /* 0x0000001b001b7308 */ /* 0x000ea20000002400 */
[-C--:B------:R-:W-:Y:S02]  /*e5a0*/  ISETP.GE.AND P0, PT, R30, R171.reuse, PT ;  /* 0x000000ab1e00720c */ /* 0x080fe40003f06270 */
[----:B------:R-:W-:Y:S02]  /*e5b0*/  ISETP.GE.AND P4, PT, R8, R171, PT ;  /* 0x000000ab0800720c */ /* 0x000fe40003f86270 */
[----:B------:R-:W-:Y:S02]  /*e5c0*/  FSEL R176, R176, -INF , !P0 ;  /* 0xff800000b0b07808 */ /* 0x000fe40004000000 */
[----:B------:R-:W-:Y:S01]  /*e5d0*/  ISETP.GE.AND P0, PT, R8, R169, PT ;  /* 0x000000a90800720c */ /* 0x000fe20003f06270 */
[----:B------:R-:W2:Y:S01]  /*e5e0*/  MUFU.TANH R192, R175 ;  /* 0x000000af00c07308 */ /* 0x000ea20000002400 */
[----:B------:R-:W-:-:S02]  /*e5f0*/  ISETP.GE.AND P1, PT, R4, R171, PT ;  /* 0x000000ab0400720c */ /* 0x000fc40003f26270 */
[----:B------:R-:W-:Y:S02]  /*e600*/  FSEL R220, R220, -INF , !P0 ;  /* 0xff800000dcdc7808 */ /* 0x000fe40004000000 */
[----:B------:R-:W-:Y:S02]  /*e610*/  ISETP.GE.AND P0, PT, R30, R169, PT ;  /* 0x000000a91e00720c */ /* 0x000fe40003f06270 */
[----:B-1----:R-:W-:Y:S01]  /*e620*/  FSEL R24, R15, -INF , !P5 ;  /* 0xff8000000f187808 */ /* 0x002fe20006800000 */
[----:B------:R-:W1:Y:S01]  /*e630*/  MUFU.TANH R193, R193 ;  /* 0x000000c100c17308 */ /* 0x000e620000002400 */
[----:B------:R-:W-:Y:S02]  /*e640*/  FSEL R206, R206, -INF , !P0 ;  /* 0xff800000cece7808 */ /* 0x000fe40004000000 */
[----:B---3--:R-:W-:Y:S02]  /*e650*/  FSEL R204, R204, -INF , !P4 ;  /* 0xff800000cccc7808 */ /* 0x008fe40006000000 */
[----:B----4-:R-:W-:-:S02]  /*e660*/  FSEL R178, R178, -INF , !P1 ;  /* 0xff800000b2b27808 */ /* 0x010fc40004800000 */
[----:B------:R-:W-:Y:S01]  /*e670*/  PLOP3.LUT P0, PT, PT, PT, UP0, 0x80, 0x0 ;  /* 0x000000000000781c */ /* 0x000fe20003f0f008 */
[----:B------:R-:W3:Y:S01]  /*e680*/  MUFU.TANH R22, R174 ;  /* 0x000000ae00167308 */ /* 0x000ee20000002400 */
[C---:B------:R-:W-:Y:S02]  /*e690*/  ISETP.GE.AND P5, PT, R6.reuse, R171, PT ;  /* 0x000000ab0600720c */ /* 0x040fe40003fa6270 */
[-C--:B------:R-:W-:Y:S02]  /*e6a0*/  ISETP.GE.AND P4, PT, R6, R170.reuse, PT ;  /* 0x000000aa0600720c */ /* 0x080fe40003f86270 */
[----:B------:R-:W-:Y:S02]  /*e6b0*/  ISETP.GE.AND P1, PT, R30, R170, PT ;  /* 0x000000aa1e00720c */ /* 0x000fe40003f26270 */
[----:B-----5:R-:W-:Y:S01]  /*e6c0*/  FSEL R15, R20, -INF , !P6 ;  /* 0xff800000140f7808 */ /* 0x020fe20007000000 */
[----:B------:R-:W4:Y:S01]  /*e6d0*/  MUFU.TANH R191, R191 ;  /* 0x000000bf00bf7308 */ /* 0x000f220000002400 */
[----:B--2---:R-:W-:-:S02]  /*e6e0*/  FSEL R238, R27, -INF , !P5 ;  /* 0xff8000001bee7808 */ /* 0x004fc40006800000 */
[----:B------:R-:W-:Y:S02]  /*e6f0*/  FSEL R192, R192, -INF , !P4 ;  /* 0xff800000c0c07808 */ /* 0x000fe40006000000 */
[----:B-1----:R-:W-:Y:S02]  /*e700*/  FSEL R193, R193, -INF , !P1 ;  /* 0xff800000c1c17808 */ /* 0x002fe40004800000 */
[-C--:B------:R-:W-:Y:S01]  /*e710*/  ISETP.GE.AND P6, PT, R8, R170.reuse, PT ;  /* 0x000000aa0800720c */ /* 0x080fe20003fc6270 */
[----:B------:R-:W1:Y:S01]  /*e720*/  MUFU.TANH R236, R201 ;  /* 0x000000c900ec7308 */ /* 0x000e620000002400 */
[----:B------:R-:W-:Y:S02]  /*e730*/  ISETP.GE.AND P5, PT, R4, R170, PT ;  /* 0x000000aa0400720c */ /* 0x000fe40003fa6270 */
[-C--:B------:R-:W-:Y:S02]  /*e740*/  ISETP.GE.AND P4, PT, R6, R169.reuse, PT ;  /* 0x000000a90600720c */ /* 0x080fe40003f86270 */
[----:B------:R-:W-:-:S02]  /*e750*/  ISETP.GE.AND P1, PT, R4, R169, PT ;  /* 0x000000a90400720c */ /* 0x000fc40003f26270 */
[----:B---3--:R-:W-:Y:S01]  /*e760*/  FSEL R197, R22, -INF , !P6 ;  /* 0xff80000016c57808 */ /* 0x008fe20007000000 */
[----:B------:R-:W2:Y:S01]  /*e770*/  MUFU.TANH R222, R196 ;  /* 0x000000c400de7308 */ /* 0x000ea20000002400 */
[----:B----4-:R-:W-:Y:S02]  /*e780*/  FSEL R191, R191, -INF , !P5 ;  /* 0xff800000bfbf7808 */ /* 0x010fe40006800000 */
[-C--:B------:R-:W-:Y:S01]  /*e790*/  ISETP.GE.AND P6, PT, R8, R3.reuse, PT ;  /* 0x000000030800720c */ /* 0x080fe20003fc6270 */
[----:B------:R-:W-:Y:S01]  /*e7a0*/  BAR.SYNC.DEFER_BLOCKING 0x0 ;  /* 0x0000000000007b1d */ /* 0x000fe20000010000 */
[----:B------:R-:W-:Y:S02]  /*e7b0*/  ISETP.GE.AND P5, PT, R6, R3, PT ;  /* 0x000000030600720c */ /* 0x000fe40003fa6270 */
[----:B-1----:R-:W-:-:S03]  /*e7c0*/  FSEL R236, R236, -INF , !P4 ;  /* 0xff800000ecec7808 */ /* 0x002fc60006000000 */
[----:B------:R-:W1:Y:S01]  /*e7d0*/  MUFU.TANH R207, R202 ;  /* 0x000000ca00cf7308 */ /* 0x000e620000002400 */
[----:B------:R-:W-:Y:S02]  /*e7e0*/  ISETP.GE.AND P4, PT, R4, R3, PT ;  /* 0x000000030400720c */ /* 0x000fe40003f86270 */
[----:B--2---:R-:W-:-:S05]  /*e7f0*/  FSEL R222, R222, -INF , !P1 ;  /* 0xff800000dede7808 */ /* 0x004fca0004800000 */
[----:B------:R-:W2:Y:S01]  /*e800*/  MUFU.TANH R205, R205 ;  /* 0x000000cd00cd7308 */ /* 0x000ea20000002400 */
[----:B------:R-:W-:-:S07]  /*e810*/  ISETP.GE.AND P1, PT, R30, R3, PT ;  /* 0x000000031e00720c */ /* 0x000fce0003f26270 */
[----:B------:R-:W3:Y:S01]  /*e820*/  MUFU.TANH R203, R198 ;  /* 0x000000c600cb7308 */ /* 0x000ee20000002400 */
[----:B-1----:R-:W-:-:S07]  /*e830*/  FSEL R207, R207, -INF , !P6 ;  /* 0xff800000cfcf7808 */ /* 0x002fce0007000000 */
[----:B------:R-:W1:Y:S01]  /*e840*/  MUFU.TANH R179, R179 ;  /* 0x000000b300b37308 */ /* 0x000e620000002400 */
[----:B--2---:R-:W-:Y:S02]  /*e850*/  FSEL R205, R205, -INF , !P5 ;  /* 0xff800000cdcd7808 */ /* 0x004fe40006800000 */
[----:B---3--:R-:W-:Y:S02]  /*e860*/  FSEL R203, R203, -INF , !P4 ;  /* 0xff800000cbcb7808 */ /* 0x008fe40006000000 */
[----:B-1----:R-:W-:Y:S01]  /*e870*/  FSEL R179, R179, -INF , !P1 ;  /* 0xff800000b3b37808 */ /* 0x002fe20004800000 */
        /* <DEDUP_REMOVED lines=19> */
[----:B------:R-:W-:Y:S02]  /*e9b0*/  IADD3.X R3, R20, UR13, RZ, P5, !PT ;  /* 0x0000000d14037c10 */ /* 0x000fe4000affe4ff */
[C---:B---3--:R-:W-:Y:S02]  /*e9c0*/  @!P2 LEA R6, P1, R25.reuse, R6, 0x1 ;  /* 0x000000061906a211 */ /* 0x048fe400078208ff */
[C-C-:B------:R-:W-:Y:S02]  /*e9d0*/  @!P3 LEA.HI.X R9, R25.reuse, R9, R20.reuse, 0x1, P6 ;  /* 0x000000091909b211 */ /* 0x140fe400030f0c14 */
        /* <DEDUP_REMOVED lines=26> */
.L_x_1483:
[----:B------:R-:W-:Y:S05]  /*eb80*/  BSYNC B0 ;  /* 0x0000000000007941 */ /* 0x000fea0003800000 */
.L_x_1482:
[----:B------:R-:W0:Y:S02]  /*eb90*/  LDGDEPBAR ;  /* 0x00000000000079af */ /* 0x000e240000000000 */
.L_x_1481:
[----:B-12---:R-:W-:Y:S01]  /*eba0*/  FMNMX.FTZ R5, R2, R12, !PT ;  /* 0x0000000c02057209 */ /* 0x006fe20007810000 */
[----:B------:R-:W-:Y:S01]  /*ebb0*/  LDSM.16.MT88.4 R32, [R212+0xa000] ;  /* 0x00a00000d420783b */ /* 0x000fe20000004200 */
[----:B------:R-:W-:Y:S01]  /*ebc0*/  FMNMX.FTZ R4, R0, R23, !PT ;  /* 0x0000001700047209 */ /* 0x000fe20007810000 */
[----:B------:R-:W-:Y:S01]  /*ebd0*/  @UP0 UIADD3 UR17, UR17, -0x6, URZ ;  /* 0xfffffffa11110890 */ /* 0x000fe2000fffe03f */
        /* <DEDUP_REMOVED lines=30> */
[----:B-1----:R-:W-:Y:S01]  /*edc0*/  FMNMX.FTZ R7, R6, R7, !PT ;  /* 0x0000000706077209 */ /* 0x002fe20007810000 */
[----:B------:R-:W1:Y:S01]  /*edd0*/  SHFL.BFLY PT, R3, R8, 0x2, 0x1f ;  /* 0x0c401f0008037f89 */ /* 0x000e6200000e0000 */
[----:B------:R-:W-:-:S03]  /*ede0*/  FMNMX.FTZ R5, R179, R4, !PT ;  /* 0x00000004b3057209 */ /* 0x000fc60007810000 */
[----:B------:R-:W2:Y:S04]  /*edf0*/  SHFL.BFLY PT, R6, R9, 0x2, 0x1f ;  /* 0x0c401f0009067f89 */ /* 0x000ea800000e0000 */
[----:B------:R-:W3:Y:S04]  /*ee00*/  SHFL.BFLY PT, R4, R5, 0x2, 0x1f ;  /* 0x0c401f0005047f89 */ /* 0x000ee800000e0000 */
[----:B------:R-:W4:Y:S01]  /*ee10*/  SHFL.BFLY PT, R168, R7, 0x1, 0x1f ;  /* 0x0c201f0007a87f89 */ /* 0x000f2200000e0000 */
[----:B-1----:R-:W-:Y:S02]  /*ee20*/  FMNMX.FTZ R3, R8, R3, !PT ;  /* 0x0000000308037209 */ /* 0x002fe40007810000 */
[----:B--2---:R-:W-:-:S03]  /*ee30*/  FMNMX.FTZ R6, R9, R6, !PT ;  /* 0x0000000609067209 */ /* 0x004fc60007810000 */
[----:B------:R-:W1:Y:S01]  /*ee40*/  SHFL.BFLY PT, R166, R3, 0x1, 0x1f ;  /* 0x0c201f0003a67f89 */ /* 0x000e6200000e0000 */
[----:B---3--:R-:W-:-:S03]  /*ee50*/  FMNMX.FTZ R4, R5, R4, !PT ;  /* 0x0000000405047209 */ /* 0x008fc60007810000 */
[----:B------:R-:W2:Y:S01]  /*ee60*/  SHFL.BFLY PT, R167, R6, 0x1, 0x1f ;  /* 0x0c201f0006a77f89 */ /* 0x000ea200000e0000 */
[----:B----4-:R-:W-:-:S03]  /*ee70*/  FMNMX.FTZ R168, R7, R168, !PT ;  /* 0x000000a807a87209 */ /* 0x010fc60007810000 */
[----:B------:R-:W3:Y:S01]  /*ee80*/  SHFL.BFLY PT, R165, R4, 0x1, 0x1f ;  /* 0x0c201f0004a57f89 */ /* 0x000ee200000e0000 */
[C---:B------:R-:W-:Y:S01]  /*ee90*/  FSETP.NEU.FTZ.AND P4, PT, R168.reuse, -INF , PT ;  /* 0xff800000a800780b */ /* 0x040fe20003f9d000 */
[----:B------:R-:W-:-:S05]  /*eea0*/  FMUL.FTZ R177, R168, UR10 ;  /* 0x0000000aa8b17c20 */ /* 0x000fca0008410000 */
[----:B------:R-:W-:-:S05]  /*eeb0*/  FSEL R177, R177, RZ, P4 ;  /* 0x000000ffb1b17208 */ /* 0x000fca0002000000 */
[--C-:B------:R-:W-:Y:S01]  /*eec0*/  FFMA.FTZ R190, R12, UR10, -R177.reuse ;  /* 0x0000000a0cbe7c23 */ /* 0x100fe200080108b1 */
[--C-:B------:R-:W-:Y:S01]  /*eed0*/  FFMA.FTZ R189, R18, UR10, -R177.reuse ;  /* 0x0000000a12bd7c23 */ /* 0x100fe200080108b1 */
[----:B-1----:R-:W-:Y:S01]  /*eee0*/  FMNMX.FTZ R166, R3, R166, !PT ;  /* 0x000000a603a67209 */ /* 0x002fe20007810000 */
[--C-:B------:R-:W-:Y:S01]  /*eef0*/  FFMA.FTZ R188, R28, UR10, -R177.reuse ;  /* 0x0000000a1cbc7c23 */ /* 0x100fe200080108b1 */
[--C-:B------:R-:W-:Y:S01]  /*ef00*/  FFMA.FTZ R187, R24, UR10, -R177.reuse ;  /* 0x0000000a18bb7c23 */ /* 0x100fe200080108b1 */
[----:B------:R-:W1:Y:S01]  /*ef10*/  LDSM.16.MT88.4 R28, [R210+0xa000] ;  /* 0x00a00000d21c783b */ /* 0x000e620000004200 */
[C---:B------:R-:W-:Y:S01]  /*ef20*/  FSETP.NEU.FTZ.AND P2, PT, R166.reuse, -INF , PT ;  /* 0xff800000a600780b */ /* 0x040fe20003f5d000 */
[----:B------:R-:W-:Y:S01]  /*ef30*/  FMUL.FTZ R221, R166, UR10 ;  /* 0x0000000aa6dd7c20 */ /* 0x000fe20008410000 */
[----:B--2---:R-:W-:Y:S01]  /*ef40*/  FMNMX.FTZ R167, R6, R167, !PT ;  /* 0x000000a706a77209 */ /* 0x004fe20007810000 */
[----:B------:R-:W-:Y:S01]  /*ef50*/  MUFU.EX2 R190, R190 ;  /* 0x000000be00be7308 */ /* 0x000fe20000000800 */
[----:B---3--:R-:W-:Y:S01]  /*ef60*/  FMNMX.FTZ R165, R4, R165, !PT ;  /* 0x000000a504a57209 */ /* 0x008fe20007810000 */
[----:B------:R-:W-:Y:S01]  /*ef70*/  FFMA.FTZ R204, R204, UR10, -R177 ;  /* 0x0000000acccc7c23 */ /* 0x000fe200080108b1 */
[----:B------:R-:W-:Y:S01]  /*ef80*/  FSEL R5, R166, RZ, P2 ;  /* 0x000000ffa6057208 */ /* 0x000fe20001000000 */
[----:B------:R-:W-:Y:S01]  /*ef90*/  FMUL.FTZ R198, R167, UR10 ;  /* 0x0000000aa7c67c20 */ /* 0x000fe20008410000 */
[C---:B------:R-:W-:Y:S01]  /*efa0*/  FSETP.NEU.FTZ.AND P1, PT, R165.reuse, -INF , PT ;  /* 0xff800000a500780b */ /* 0x040fe20003f3d000 */
[----:B------:R-:W-:Y:S01]  /*efb0*/  FMUL.FTZ R202, R165, UR10 ;  /* 0x0000000aa5ca7c20 */ /* 0x000fe20008410000 */
        /* <DEDUP_REMOVED lines=11> */
[----:B------:R-:W-:Y:S01]  /*f070*/  FMUL.FTZ R195, R4, UR10 ;  /* 0x0000000a04c37c20 */ /* 0x000fe20008410000 */
[----:B------:R-:W-:Y:S01]  /*f080*/  FSEL R202, R202, RZ, P1 ;  /* 0x000000ffcaca7208 */ /* 0x000fe20000800000 */
[----:B------:R-:W-:Y:S01]  /*f090*/  FFMA.FTZ R4, R13, UR10, -R198 ;  /* 0x0000000a0d047c23 */ /* 0x000fe200080108c6 */
[----:B------:R-:W-:Y:S01]  /*f0a0*/  FADD.FTZ R200, R2, -R5 ;  /* 0x8000000502c87221 */ /* 0x000fe20000010000 */
[----:B------:R-:W-:Y:S01]  /*f0b0*/  FADD.FTZ R201, R0, -R201 ;  /* 0x800000c900c97221 */ /* 0x000fe20000010000 */
        /* <DEDUP_REMOVED lines=8> */
[----:B------:R2:W-:Y:S01]  /*f140*/  MUFU.EX2 R2, R4 ;  /* 0x0000000400027308 */ /* 0x0005e20000000800 */
[--C-:B------:R-:W-:Y:S01]  /*f150*/  FFMA.FTZ R0, R11, UR10, -R198.reuse ;  /* 0x0000000a0b007c23 */ /* 0x100fe200080108c6 */
[----:B------:R-:W3:Y:S01]  /*f160*/  LDSM.16.MT88.4 R24, [R209+0xa000] ;  /* 0x00a00000d118783b */ /* 0x000ee20000004200 */
[----:B------:R-:W-:Y:S01]  /*f170*/  FFMA.FTZ R199, R223, UR10, -R198 ;  /* 0x0000000adfc77c23 */ /* 0x000fe200080108c6 */
[----:B------:R-:W-:Y:S01]  /*f180*/  FMUL.FTZ R200, R200, UR10 ;  /* 0x0000000ac8c87c20 */ /* 0x000fe20008410000 */
[----:B------:R-:W-:Y:S01]  /*f190*/  FMUL.FTZ R201, R201, UR10 ;  /* 0x0000000ac9c97c20 */ /* 0x000fe20008410000 */
[----:B------:R-:W4:Y:S01]  /*f1a0*/  LDSM.16.MT88.4 R20, [R208+0xa000] ;  /* 0x00a00000d014783b */ /* 0x000f220000004200 */
[--C-:B------:R-:W-:Y:S01]  /*f1b0*/  FFMA.FTZ R220, R220, UR10, -R221.reuse ;  /* 0x0000000adcdc7c23 */ /* 0x100fe200080108dd */
[----:B------:R-:W-:Y:S01]  /*f1c0*/  MUFU.EX2 R186, R186 ;  /* 0x000000ba00ba7308 */ /* 0x000fe20000000800 */
[--C-:B------:R-:W-:Y:S01]  /*f1d0*/  FFMA.FTZ R237, R236, UR10, -R221.reuse ;  /* 0x0000000aeced7c23 */ /* 0x100fe200080108dd */
[----:B------:R-:W5:Y:S01]  /*f1e0*/  LDSM.16.MT88.4 R16, [R212+0xb000] ;  /* 0x00b00000d410783b */ /* 0x000f620000004200 */
[--C-:B------:R-:W-:Y:S01]  /*f1f0*/  FFMA.FTZ R222, R222, UR10, -R221.reuse ;  /* 0x0000000adede7c23 */ /* 0x100fe200080108dd */
[----:B------:R-:W-:Y:S01]  /*f200*/  FFMA.FTZ R221, R206, UR10, -R221 ;  /* 0x0000000acedd7c23 */ /* 0x000fe200080108dd */
[--C-:B------:R-:W-:Y:S01]  /*f210*/  FFMA.FTZ R223, R238, UR10, -R177.reuse ;  /* 0x0000000aeedf7c23 */ /* 0x100fe200080108b1 */
[----:B------:R-:W5:Y:S01]  /*f220*/  LDSM.16.MT88.4 R12, [R210+0xb000] ;  /* 0x00b00000d20c783b */ /* 0x000f620000004200 */
[----:B------:R-:W-:Y:S01]  /*f230*/  FFMA.FTZ R206, R207, UR10, -R202 ;  /* 0x0000000acfce7c23 */ /* 0x000fe200080108ca */
[----:B------:R-:W1:Y:S01]  /*f240*/  MUFU.EX2 R171, R171 ;  /* 0x000000ab00ab7308 */ /* 0x000e620000000800 */
[--C-:B------:R-:W-:Y:S01]  /*f250*/  FFMA.FTZ R197, R197, UR10, -R198.reuse ;  /* 0x0000000ac5c57c23 */ /* 0x100fe200080108c6 */
[----:B------:R-:W5:Y:S01]  /*f260*/  LDSM.16.MT88.4 R8, [R209+0xb000] ;  /* 0x00b00000d108783b */ /* 0x000f620000004200 */
[--C-:B------:R-:W-:Y:S01]  /*f270*/  FFMA.FTZ R192, R192, UR10, -R198.reuse ;  /* 0x0000000ac0c07c23 */ /* 0x100fe200080108c6 */
[--C-:B------:R-:W-:Y:S01]  /*f280*/  FFMA.FTZ R191, R191, UR10, -R198.reuse ;  /* 0x0000000abfbf7c23 */ /* 0x100fe200080108c6 */
[----:B------:R-:W-:Y:S01]  /*f290*/  FFMA.FTZ R232, R176, UR10, -R177 ;  /* 0x0000000ab0e87c23 */ /* 0x000fe200080108b1 */
[----:B--2---:R-:W2:Y:S01]  /*f2a0*/  LDSM.16.MT88.4 R4, [R208+0xb000] ;  /* 0x00b00000d004783b */ /* 0x004ea20000004200 */
[----:B------:R-:W-:Y:S01]  /*f2b0*/  FFMA.FTZ R198, R193, UR10, -R198 ;  /* 0x0000000ac1c67c23 */ /* 0x000fe200080108c6 */
[----:B------:R-:W-:Y:S08]  /*f2c0*/  MUFU.EX2 R184, R184 ;  /* 0x000000b800b87308 */ /* 0x000ff00000000800 */
[----:B------:R-:W3:Y:S01]  /*f2d0*/  MUFU.EX2 R169, R169 ;  /* 0x000000a900a97308 */ /* 0x000ee20000000800 */
[----:B-1----:R-:W-:-:S07]  /*f2e0*/  F2FP.BF16.F32.PACK_AB R172, R171, R186 ;  /* 0x000000baabac723e */ /* 0x002fce00000010ff */
[----:B------:R-:W-:Y:S08]  /*f2f0*/  MUFU.EX2 R170, R170 ;  /* 0x000000aa00aa7308 */ /* 0x000ff00000000800 */
[----:B------:R-:W1:Y:S01]  /*f300*/  MUFU.EX2 R164, R164 ;  /* 0x000000a400a47308 */ /* 0x000e620000000800 */
[----:B---3--:R-:W-:-:S07]  /*f310*/  F2FP.BF16.F32.PACK_AB R174, R169, R184 ;  /* 0x000000b8a9ae723e */ /* 0x008fce00000010ff */
[----:B------:R-:W-:Y:S08]  /*f320*/  MUFU.EX2 R3, R3 ;  /* 0x0000000300037308 */ /* 0x000ff00000000800 */
[----:B------:R-:W3:Y:S01]  /*f330*/  MUFU.EX2 R194, R194 ;  /* 0x000000c200c27308 */ /* 0x000ee20000000800 */
[----:B-1----:R-:W-:-:S07]  /*f340*/  F2FP.BF16.F32.PACK_AB R173, R164, R170 ;  /* 0x000000aaa4ad723e */ /* 0x002fce00000010ff */
[----:B------:R-:W1:Y:S08]  /*f350*/  MUFU.EX2 R196, R196 ;  /* 0x000000c400c47308 */ /* 0x000e700000000800 */
        /* <DEDUP_REMOVED lines=76> */
[-C--:B---3--:R-:W-:Y:S01]  /*f820*/  FMUL.FTZ R70, R70, R201.reuse ;  /* 0x000000c946467220 */ /* 0x088fe20000410000 */
        /* <DEDUP_REMOVED lines=73> */
[----:B------:R1:W-:Y:S01]  /*fcc0*/  MUFU.EX2 R207, R221 ;  /* 0x000000dd00cf7308 */ /* 0x0003e20000000800 */
[----:B------:R-:W-:Y:S01]  /*fcd0*/  HMMA.16816.F32.BF16 R108, R172, R10, R108 ;  /* 0x0000000aac6c723c */ /* 0x000fe2000004186c */
[----:B------:R-:W-:Y:S01]  /*fce0*/  FFMA.FTZ R186, R233, R196, R186 ;  /* 0x000000c4e9ba7223 */ /* 0x000fe200000100ba */
[----:B------:R-:W-:-:S03]  /*fcf0*/  FFMA.FTZ R195, R231, R195, R170 ;  /* 0x000000c3e7c37223 */ /* 0x000fc600000100aa */
[----:B------:R-:W-:Y:S01]  /*fd00*/  FADD.FTZ R171, R171, R186 ;  /* 0x000000baabab7221 */ /* 0x000fe20000010000 */
[----:B--2---:R-:W-:Y:S01]  /*fd10*/  HMMA.16816.F32.BF16 R120, R172, R4, R120 ;  /* 0x00000004ac78723c */ /* 0x004fe20000041878 */
[----:B------:R-:W-:Y:S01]  /*fd20*/  MUFU.EX2 R204, R204 ;  /* 0x000000cc00cc7308 */ /* 0x000fe20000000800 */
[----:B------:R-:W-:Y:S01]  /*fd30*/  FADD.FTZ R164, R164, R195 ;  /* 0x000000c3a4a47221 */ /* 0x000fe20000010000 */
[----:B------:R-:W-:-:S03]  /*fd40*/  FADD.FTZ R184, R184, R171 ;  /* 0x000000abb8b87221 */ /* 0x000fc60000010000 */
[----:B------:R-:W-:Y:S01]  /*fd50*/  HMMA.16816.F32.BF16 R124, R172, R6, R124 ;  /* 0x00000006ac7c723c */ /* 0x000fe2000004187c */
[----:B------:R-:W-:Y:S01]  /*fd60*/  FADD.FTZ R3, R3, R164 ;  /* 0x000000a403037221 */ /* 0x000fe20000010000 */
[----:B------:R-:W-:Y:S01]  /*fd70*/  FADD.FTZ R169, R169, R184 ;  /* 0x000000b8a9a97221 */ /* 0x000fe20000010000 */
[----:B------:R-:W-:Y:S01]  /*fd80*/  MUFU.EX2 R223, R223 ;  /* 0x000000df00df7308 */ /* 0x000fe20000000800 */
[----:B-1----:R-:W-:Y:S01]  /*fd90*/  FFMA.FTZ R221, R178, UR10, -R177 ;  /* 0x0000000ab2dd7c23 */ /* 0x002fe200080108b1 */
[----:B------:R-:W-:Y:S02]  /*fda0*/  FADD.FTZ R3, R194, R3 ;  /* 0x00000003c2037221 */ /* 0x000fe40000010000 */
[----:B------:R-:W-:Y:S01]  /*fdb0*/  F2FP.BF16.F32.PACK_AB R172, R189, R190 ;  /* 0x000000bebdac723e */ /* 0x000fe200000010ff */
[----:B------:R-:W-:Y:S01]  /*fdc0*/  FFMA.FTZ R190, R235, R200, R190 ;  /* 0x000000c8ebbe7223 */ /* 0x000fe200000100be */
[----:B------:R-:W-:Y:S01]  /*fdd0*/  F2FP.BF16.F32.PACK_AB R173, R2, R185 ;  /* 0x000000b902ad723e */ /* 0x000fe200000010ff */
[----:B------:R-:W-:Y:S01]  /*fde0*/  FFMA.FTZ R185, R230, R201, R185 ;  /* 0x000000c9e6b97223 */ /* 0x000fe200000100b9 */
        /* <DEDUP_REMOVED lines=8> */
[----:B------:R-:W1:Y:S01]  /*fe70*/  MUFU.EX2 R237, R237 ;  /* 0x000000ed00ed7308 */ /* 0x000e620000000800 */
[----:B------:R-:W-:Y:S01]  /*fe80*/  FADD.FTZ R187, R187, R188 ;  /* 0x000000bcbbbb7221 */ /* 0x000fe20000010000 */
[----:B------:R-:W-:-:S03]  /*fe90*/  FADD.FTZ R0, R199, R0 ;  /* 0x00000000c7007221 */ /* 0x000fc60000010000 */
[C---:B------:R-:W-:Y:S01]  /*fea0*/  HMMA.16816.F32.BF16 R160, R172.reuse, R32, R160 ;  /* 0x00000020aca0723c */ /* 0x040fe200000418a0 */
[--C-:B------:R-:W-:Y:S01]  /*feb0*/  FFMA.FTZ R16, R205, UR10, -R202.reuse ;  /* 0x0000000acd107c23 */ /* 0x100fe200080108ca */
[--C-:B------:R-:W-:Y:S01]  /*fec0*/  FFMA.FTZ R205, R203, UR10, -R202.reuse ;  /* 0x0000000acbcd7c23 */ /* 0x100fe200080108ca */
[----:B------:R-:W-:Y:S01]  /*fed0*/  FFMA.FTZ R202, R179, UR10, -R202 ;  /* 0x0000000ab3ca7c23 */ /* 0x000fe200080108ca */
[----:B------:R-:W-:Y:S02]  /*fee0*/  MUFU.EX2 R206, R206 ;  /* 0x000000ce00ce7308 */ /* 0x000fe40000000800 */
[C---:B------:R-:W-:Y:S01]  /*fef0*/  HMMA.16816.F32.BF16 R148, R172.reuse, R34, R148 ;  /* 0x00000022ac94723c */ /* 0x040fe20000041894 */
[----:B------:R-:W2:Y:S05]  /*ff00*/  LDSM.16.MT88.4 R32, [R212+0xa800] ;  /* 0x00a80000d420783b */ /* 0x000eaa0000004200 */
[----:B------:R-:W-:Y:S01]  /*ff10*/  HMMA.16816.F32.BF16 R144, R172, R28, R144 ;  /* 0x0000001cac90723c */ /* 0x000fe20000041890 */
[----:B------:R-:W3:Y:S01]  /*ff20*/  MUFU.EX2 R203, R16 ;  /* 0x0000001000cb7308 */ /* 0x000ee20000000800 */
[----:B-1----:R-:W-:Y:S01]  /*ff30*/  F2FP.BF16.F32.PACK_AB R176, R237, R220 ;  /* 0x000000dcedb0723e */ /* 0x002fe200000010ff */
[----:B------:R-:W-:-:S03]  /*ff40*/  FADD.FTZ R220, R220, R169 ;  /* 0x000000a9dcdc7221 */ /* 0x000fc60000010000 */
[C---:B------:R-:W-:Y:S01]  /*ff50*/  HMMA.16816.F32.BF16 R132, R172.reuse, R30, R132 ;  /* 0x0000001eac84723c */ /* 0x040fe20000041884 */
[----:B------:R-:W-:Y:S01]  /*ff60*/  LDSM.16.MT88.4 R28, [R209+0xa800] ;  /* 0x00a80000d11c783b */ /* 0x000fe20000004200 */
[----:B------:R-:W-:Y:S01]  /*ff70*/  FADD.FTZ R237, R237, R220 ;  /* 0x000000dceded7221 */ /* 0x000fe20000010000 */
[----:B------:R-:W-:Y:S03]  /*ff80*/  MUFU.EX2 R197, R197 ;  /* 0x000000c500c57308 */ /* 0x000fe60000000800 */
[C---:B------:R-:W-:Y:S05]  /*ff90*/  HMMA.16816.F32.BF16 R36, R172.reuse, R24, R36 ;  /* 0x00000018ac24723c */ /* 0x040fea0000041824 */
[----:B------:R-:W-:Y:S01]  /*ffa0*/  MUFU.EX2 R192, R192 ;  /* 0x000000c000c07308 */ /* 0x000fe20000000800 */
[----:B------:R-:W-:Y:S01]  /*ffb0*/  HMMA.16816.F32.BF16 R48, R172, R26, R48 ;  /* 0x0000001aac30723c */ /* 0x000fe20000041830 */
[----:B------:R-:W1:Y:S01]  /*ffc0*/  LDSM.16.MT88.4 R24, [R210+0xa800] ;  /* 0x00a80000d218783b */ /* 0x000e620000004200 */
[----:B---3--:R-:W-:Y:S01]  /*ffd0*/  F2FP.BF16.F32.PACK_AB R177, R203, R206 ;  /* 0x000000cecbb1723e */ /* 0x008fe200000010ff */
[----:B------:R-:W-:-:S03]  /*ffe0*/  FADD.FTZ R206, R206, R3 ;  /* 0x00000003cece7221 */ /* 0x000fc60000010000 */
[----:B------:R-:W-:Y:S01]  /*fff0*/  HMMA.16816.F32.BF16 R52, R172, R20, R52 ;  /* 0x00000014ac34723c */ /* 0x000fe20000041834 */
[----:B------:R-:W3:Y:S01]  /*10000*/  MUFU.EX2 R222, R222 ;  /* 0x000000de00de7308 */ /* 0x000ee20000000800 */
[----:B------:R-:W-:-:S04]  /*10010*/  FADD.FTZ R206, R203, R206 ;  /* 0x000000cecbce7221 */ /* 0x000fc80000010000 */
[C---:B------:R-:W-:Y:S01]  /*10020*/  HMMA.16816.F32.BF16 R64, R172.reuse, R22, R64 ;  /* 0x00000016ac40723c */ /* 0x040fe20000041840 */
[----:B------:R-:W4:Y:S02]  /*10030*/  LDSM.16.MT88.4 R20, [R208+0xa800] ;  /* 0x00a80000d014783b */ /* 0x000f240000004200 */
[----:B------:R-:W-:Y:S03]  /*10040*/  MUFU.EX2 R205, R205 ;  /* 0x000000cd00cd7308 */ /* 0x000fe60000000800 */
[C---:B------:R-:W-:Y:S01]  /*10050*/  HMMA.16816.F32.BF16 R80, R172.reuse, R18, R80 ;  /* 0x00000012ac50723c */ /* 0x040fe20000041850 */
[----:B------:R-:W5:Y:S04]  /*10060*/  LDSM.16.MT88.4 R16, [R212+0xb800] ;  /* 0x00b80000d410783b */ /* 0x000f680000004200 */
[----:B------:R-:W2:Y:S01]  /*10070*/  MUFU.EX2 R202, R202 ;  /* 0x000000ca00ca7308 */ /* 0x000ea20000000800 */
[----:B------:R-:W-:Y:S01]  /*10080*/  HMMA.16816.F32.BF16 R84, R172, R12, R84 ;  /* 0x0000000cac54723c */ /* 0x000fe20000041854 */
[----:B---3--:R-:W-:Y:S01]  /*10090*/  F2FP.BF16.F32.PACK_AB R178, R207, R222 ;  /* 0x000000decfb2723e */ /* 0x008fe200000010ff */
[----:B------:R-:W-:-:S04]  /*100a0*/  FADD.FTZ R222, R222, R237 ;  /* 0x000000eddede7221 */ /* 0x000fc80000010000 */
[----:B------:R-:W-:Y:S01]  /*100b0*/  HMMA.16816.F32.BF16 R96, R172, R14, R96 ;  /* 0x0000000eac60723c */ /* 0x000fe20000041860 */
[----:B------:R-:W3:Y:S01]  /*100c0*/  LDSM.16.MT88.4 R12, [R210+0xb800] ;  /* 0x00b80000d20c783b */ /* 0x000ee20000004200 */
[----:B------:R-:W-:Y:S01]  /*100d0*/  MUFU.EX2 R221, R221 ;  /* 0x000000dd00dd7308 */ /* 0x000fe20000000800 */
[----:B------:R-:W-:-:S03]  /*100e0*/  FADD.FTZ R233, R207, R222 ;  /* 0x000000decfe97221 */ /* 0x000fc60000010000 */
[C---:B------:R-:W-:Y:S04]  /*100f0*/  HMMA.16816.F32.BF16 R100, R172.reuse, R8, R100 ;  /* 0x00000008ac64723c */ /* 0x040fe80000041864 */
[----:B------:R-:W1:Y:S01]  /*10100*/  MUFU.EX2 R232, R232 ;  /* 0x000000e800e87308 */ /* 0x000e620000000800 */
[----:B--2---:R-:W-:Y:S01]  /*10110*/  F2FP.BF16.F32.PACK_AB R179, R202, R205 ;  /* 0x000000cdcab3723e */ /* 0x004fe200000010ff */
[----:B------:R-:W-:Y:S01]  /*10120*/  HMMA.16816.F32.BF16 R112, R172, R10, R112 ;  /* 0x0000000aac70723c */ /* 0x000fe20000041870 */
[----:B------:R-:W2:Y:S01]  /*10130*/  LDSM.16.MT88.4 R8, [R209+0xb800] ;  /* 0x00b80000d108783b */ /* 0x000ea20000004200 */
[----:B------:R-:W-:-:S04]  /*10140*/  FADD.FTZ R205, R205, R206 ;  /* 0x000000cecdcd7221 */ /* 0x000fc80000010000 */
[----:B------:R-:W-:Y:S01]  /*10150*/  HMMA.16816.F32.BF16 R116, R172, R4, R116 ;  /* 0x00000004ac74723c */ /* 0x000fe20000041874 */
[----:B------:R-:W-:Y:S01]  /*10160*/  MUFU.EX2 R191, R191 ;  /* 0x000000bf00bf7308 */ /* 0x000fe20000000800 */
[----:B------:R-:W-:-:S04]  /*10170*/  FADD.FTZ R231, R202, R205 ;  /* 0x000000cdcae77221 */ /* 0x000fc80000010000 */
[----:B------:R-:W-:Y:S01]  /*10180*/  HMMA.16816.F32.BF16 R128, R172, R6, R128 ;  /* 0x00000006ac80723c */ /* 0x000fe20000041880 */
[----:B------:R-:W2:Y:S02]  /*10190*/  LDSM.16.MT88.4 R4, [R208+0xb800] ;  /* 0x00b80000d004783b */ /* 0x000ea40000004200 */
[----:B------:R-:W4:Y:S03]  /*101a0*/  MUFU.EX2 R198, R198 ;  /* 0x000000c600c67308 */ /* 0x000f260000000800 */
[C---:B------:R-:W-:Y:S01]  /*101b0*/  HMMA.16816.F32.BF16 R156, R176.reuse, R32, R156 ;  /* 0x00000020b09c723c */ /* 0x040fe2000004189c */
[----:B------:R-:W-:Y:S01]  /*101c0*/  F2FP.BF16.F32.PACK_AB R172, R223, R204 ;  /* 0x000000ccdfac723e */ /* 0x000fe200000010ff */
[----:B------:R-:W-:Y:S01]  /*101d0*/  FADD.FTZ R204, R204, R187 ;  /* 0x000000bbcccc7221 */ /* 0x000fe20000010000 */
[----:B------:R-:W-:Y:S01]  /*101e0*/  F2FP.BF16.F32.PACK_AB R173, R192, R197 ;  /* 0x000000c5c0ad723e */ /* 0x000fe200000010ff */
[----:B------:R-:W-:Y:S01]  /*101f0*/  FADD.FTZ R197, R197, R0 ;  /* 0x00000000c5c57221 */ /* 0x000fe20000010000 */
[----:B-1----:R-:W-:Y:S01]  /*10200*/  F2FP.BF16.F32.PACK_AB R174, R232, R221 ;  /* 0x000000dde8ae723e */ /* 0x002fe200000010ff */
[----:B------:R-:W-:Y:S01]  /*10210*/  FADD.FTZ R204, R223, R204 ;  /* 0x000000ccdfcc7221 */ /* 0x000fe20000010000 */
[----:B------:R-:W-:Y:S01]  /*10220*/  HMMA.16816.F32.BF16 R152, R176, R34, R152 ;  /* 0x00000022b098723c */ /* 0x000fe20000041898 */
[----:B------:R-:W-:-:S02]  /*10230*/  FADD.FTZ R192, R192, R197 ;  /* 0x000000c5c0c07221 */ /* 0x000fc40000010000 */
[----:B------:R-:W-:-:S03]  /*10240*/  FADD.FTZ R221, R221, R204 ;  /* 0x000000ccdddd7221 */ /* 0x000fc60000010000 */
[----:B------:R-:W-:Y:S01]  /*10250*/  HMMA.16816.F32.BF16 R140, R176, R24, R140 ;  /* 0x00000018b08c723c */ /* 0x000fe2000004188c */
[----:B----4-:R-:W-:Y:S01]  /*10260*/  F2FP.BF16.F32.PACK_AB R175, R198, R191 ;  /* 0x000000bfc6af723e */ /* 0x010fe200000010ff */
[----:B------:R-:W-:Y:S01]  /*10270*/  FADD.FTZ R191, R191, R192 ;  /* 0x000000c0bfbf7221 */ /* 0x000fe20000010000 */
[----:B------:R-:W-:-:S03]  /*10280*/  FADD.FTZ R235, R232, R221 ;  /* 0x000000dde8eb7221 */ /* 0x000fc60000010000 */
[----:B------:R-:W-:Y:S01]  /*10290*/  HMMA.16816.F32.BF16 R136, R176, R26, R136 ;  /* 0x0000001ab088723c */ /* 0x000fe20000041888 */
[----:B------:R-:W-:-:S05]  /*102a0*/  FADD.FTZ R230, R198, R191 ;  /* 0x000000bfc6e67221 */ /* 0x000fca0000010000 */
[C---:B------:R-:W-:Y:S06]  /*102b0*/  HMMA.16816.F32.BF16 R40, R176.reuse, R28, R40 ;  /* 0x0000001cb028723c */ /* 0x040fec0000041828 */
[C---:B------:R-:W-:Y:S06]  /*102c0*/  HMMA.16816.F32.BF16 R44, R176.reuse, R30, R44 ;  /* 0x0000001eb02c723c */ /* 0x040fec000004182c */
[C---:B------:R-:W-:Y:S06]  /*102d0*/  HMMA.16816.F32.BF16 R56, R176.reuse, R20, R56 ;  /* 0x00000014b038723c */ /* 0x040fec0000041838 */
[C---:B------:R-:W-:Y:S06]  /*102e0*/  HMMA.16816.F32.BF16 R60, R176.reuse, R22, R60 ;  /* 0x00000016b03c723c */ /* 0x040fec000004183c */
[C---:B-----5:R-:W-:Y:S06]  /*102f0*/  HMMA.16816.F32.BF16 R72, R176.reuse, R16, R72 ;  /* 0x00000010b048723c */ /* 0x060fec0000041848 */
[C---:B------:R-:W-:Y:S06]  /*10300*/  HMMA.16816.F32.BF16 R76, R176.reuse, R18, R76 ;  /* 0x00000012b04c723c */ /* 0x040fec000004184c */
[C---:B---3--:R-:W-:Y:S06]  /*10310*/  HMMA.16816.F32.BF16 R88, R176.reuse, R12, R88 ;  /* 0x0000000cb058723c */ /* 0x048fec0000041858 */
[C---:B------:R-:W-:Y:S06]  /*10320*/  HMMA.16816.F32.BF16 R92, R176.reuse, R14, R92 ;  /* 0x0000000eb05c723c */ /* 0x040fec000004185c */
[C---:B--2---:R-:W-:Y:S06]  /*10330*/  HMMA.16816.F32.BF16 R104, R176.reuse, R8, R104 ;  /* 0x00000008b068723c */ /* 0x044fec0000041868 */
        /* <DEDUP_REMOVED lines=21> */
.L_x_1471:
[----:B------:R-:W-:-:S12]  /*10490*/  UIADD3 UR17, UR12, -0x1, URZ ;  /* 0xffffffff0c117890 */ /* 0x000fd8000fffe03f */
.L_x_1484:
[----:B------:R-:W-:-:S13]  /*104a0*/  ISETP.LE.AND P0, PT, RZ, UR17, PT ;  /* 0x00000011ff007c0c */ /* 0x000fda000bf03270 */
[----:B------:R-:W-:Y:S05]  /*104b0*/  @!P0 BRA `(.L_x_1485) ;  /* 0x0000002800a88947 */ /* 0x000fea0003800000 */
[----:B------:R-:W1:Y:S01]  /*104c0*/  S2R R3, SR_TID.X ;  /* 0x0000000000037919 */ /* 0x000e620000002100 */
[----:B------:R-:W-:Y:S01]  /*104d0*/  ULDC UR4, c[0x0][0x2d0] ;  /* 0x0000b40000047ab9 */ /* 0x000fe20000000800 */
[----:B------:R-:W-:Y:S01]  /*104e0*/  MOV R2, R167 ;  /* 0x000000a700027202 */ /* 0x000fe20000000f00 */
        /* <DEDUP_REMOVED lines=9> */
[----:B------:R-:W-:Y:S01]  /*10580*/  IMAD.IADD R0, R3, 0x1, -R0 ;  /* 0x0000000103007824 */ /* 0x000fe200078e0a00 */
[----:B------:R-:W-:-:S03]  /*10590*/  MOV R3, R166 ;  /* 0x000000a600037202 */ /* 0x000fc60000000f00 */
[----:B------:R-:W-:-:S05]  /*105a0*/  IMAD.SHL.U32 R0, R0, 0x8, RZ ;  /* 0x0000000800007824 */ /* 0x000fca00078e00ff */
[----:B------:R-:W-:Y:S01]  /*105b0*/  ISETP.GE.AND P3, PT, R0, UR4, PT ;  /* 0x0000000400007c0c */ /* 0x000fe2000bf66270 */
[----:B------:R-:W-:Y:S01]  /*105c0*/  IMAD.MOV.U32 R0, RZ, RZ, R165 ;  /* 0x000000ffff007224 */ /* 0x000fe200078e00a5 */
[----:B------:R-:W-:-:S11]  /*105d0*/  ULDC UR4, c[0x0][0x2ec] ;  /* 0x0000bb0000047ab9 */ /* 0x000fd60000000800 */
[----:B------:R-:W1:Y:S08]  /*105e0*/  @!P3 LDC.64 R222, c[0x0][0x220] ;  /* 0x00008800ffdebb82 */ /* 0x000e700000000a00 */
[----:B------:R-:W2:Y:S01]  /*105f0*/  @!P3 LDC.64 R220, c[0x0][0x220] ;  /* 0x00008800ffdcbb82 */ /* 0x000ea20000000a00 */
[----:B------:R-:W-:Y:S05]  /*10600*/  BRA `(.L_x_1486) ;  /* 0x0000000000bc7947 */ /* 0x000fea0003800000 */
.L_x_1488:
[----:B------:R1:W-:Y:S01]  /*10610*/  @P3 STS.128 [R224+0x8000], RZ ;  /* 0x008000ffe0003388 */ /* 0x0003e20000000c00 */
[----:B------:R-:W3:Y:S01]  /*10620*/  @!P3 LDC.64 R10, c[0x0][0x218] ;  /* 0x00008600ff0abb82 */ /* 0x000ee20000000a00 */
[----:B------:R-:W-:Y:S04]  /*10630*/  UIADD3 UR10, UR17, -0x1, URZ ;  /* 0xffffffff110a7890 */ /* 0x000fe8000fffe03f */
[----:B------:R-:W-:Y:S02]  /*10640*/  USHF.R.S32.HI UR9, URZ, 0x1f, UR10 ;  /* 0x0000001f3f097899 */ /* 0x000fe4000801140a */
[----:B------:R-:W-:Y:S01]  /*10650*/  UIMAD.WIDE.U32 UR28, UR10, UR6, URZ ;  /* 0x000000060a1c72a5 */ /* 0x000fe2000f8e003f */
[----:B------:R-:W4:Y:S01]  /*10660*/  @!P2 LDC.64 R8, c[0x0][0x218] ;  /* 0x00008600ff08ab82 */ /* 0x000f220000000a00 */
[----:B------:R-:W-:Y:S04]  /*10670*/  UIMAD UR9, UR9, UR6, URZ ;  /* 0x00000006090972a4 */ /* 0x000fe8000f8e023f */
[----:B------:R-:W-:Y:S01]  /*10680*/  UIMAD UR9, UR10, UR7, UR9 ;  /* 0x000000070a0972a4 */ /* 0x000fe2000f8e0209 */
[----:B------:R-:W-:Y:S02]  /*10690*/  IMAD.U32 R17, RZ, RZ, UR28 ;  /* 0x0000001cff117e24 */ /* 0x000fe4000f8e00ff */
[----:B------:R-:W5:Y:S01]  /*106a0*/  @!P3 LDC.64 R6, c[0x0][0x218] ;  /* 0x00008600ff06bb82 */ /* 0x000f620000000a00 */
[----:B------:R-:W-:Y:S01]  /*106b0*/  UIADD3 UR9, UR29, UR9, URZ ;  /* 0x000000091d097290 */ /* 0x000fe2000fffe03f */
[----:B------:R-:W-:Y:S01]  /*106c0*/  IMAD.U32 R12, RZ, RZ, UR28 ;  /* 0x0000001cff0c7e24 */ /* 0x000fe2000f8e00ff */
[----:B------:R-:W-:Y:S04]  /*106d0*/  LEA R18, P1, R17, R226, 0x5 ;  /* 0x000000e211127211 */ /* 0x000fe800078228ff */
[----:B------:R-:W-:Y:S01]  /*106e0*/  IMAD.U32 R17, RZ, RZ, UR9 ;  /* 0x00000009ff117e24 */ /* 0x000fe2000f8e00ff */
[----:B------:R-:W2:Y:S01]  /*106f0*/  @!P2 LDC.64 R4, c[0x0][0x218] ;  /* 0x00008600ff04ab82 */ /* 0x000ea20000000a00 */
[----:B------:R-:W-:Y:S03]  /*10700*/  IADD3 R16, P0, R18, UR24, RZ ;  /* 0x0000001812107c10 */ /* 0x000fe6000ff1e0ff */
[----:B------:R-:W-:Y:S02]  /*10710*/  LEA.HI.X R12, R12, R229, R17, 0x5, P1 ;  /* 0x000000e50c0c7211 */ /* 0x000fe400008f2c11 */
[C---:B---3--:R-:W-:Y:S02]  /*10720*/  @!P3 LEA R10, P6, R18.reuse, R10, 0x1 ;  /* 0x0000000a120ab211 */ /* 0x048fe400078c08ff */
[C---:B----4-:R-:W-:Y:S02]  /*10730*/  @!P2 LEA R8, P1, R18.reuse, R8, 0x1 ;  /* 0x000000081208a211 */ /* 0x050fe400078208ff */
[C-C-:B------:R-:W-:Y:S02]  /*10740*/  @!P3 LEA.HI.X R11, R18.reuse, R11, R12.reuse, 0x1, P6 ;  /* 0x0000000b120bb211 */ /* 0x140fe400030f0c0c */
[----:B------:R-:W-:Y:S03]  /*10750*/  @!P2 LEA.HI.X R9, R18, R9, R12, 0x1, P1 ;  /* 0x000000091209a211 */ /* 0x000fe600008f0c0c */
[----:B------:R-:W-:Y:S01]  /*10760*/  @!PT LDS RZ, [RZ] ;  /* 0x00000000fffff984 */ /* 0x000fe20000000800 */
[----:B------:R-:W-:Y:S01]  /*10770*/  @!PT LDS RZ, [RZ] ;  /* 0x00000000fffff984 */ /* 0x000fe20000000800 */
[----:B------:R-:W-:Y:S01]  /*10780*/  @!PT LDS RZ, [RZ] ;  /* 0x00000000fffff984 */ /* 0x000fe20000000800 */
[----:B------:R1:W-:Y:S01]  /*10790*/  @!P3 LDGSTS.E.BYPASS.LTC128B.128 [R224+0x8000], desc[UR20][R10.64] ;  /* 0x080000000ae0bfae */ /* 0x0003e2000b901d54 */
[----:B-----5:R-:W-:Y:S02]  /*107a0*/  @!P3 LEA R20, P5, R16, R6, 0x1 ;  /* 0x000000061014b211 */ /* 0x020fe400078a08ff */
[----:B------:R-:W-:Y:S01]  /*107b0*/  IADD3.X R6, R12, UR13, RZ, P0, !PT ;  /* 0x0000000d0c067c10 */ /* 0x000fe200087fe4ff */
[----:B------:R1:W-:Y:S03]  /*107c0*/  @P2 STS.128 [R224+0x9000], RZ ;  /* 0x009000ffe0002388 */ /* 0x0003e60000000c00 */
[C-C-:B------:R-:W-:Y:S01]  /*107d0*/  @!P3 LEA.HI.X R21, R16.reuse, R7, R6.reuse, 0x1, P5 ;  /* 0x000000071015b211 */ /* 0x140fe200028f0c06 */
[----:B------:R-:W-:Y:S01]  /*107e0*/  @!PT LDS RZ, [RZ] ;  /* 0x00000000fffff984 */ /* 0x000fe20000000800 */
[----:B------:R-:W-:Y:S01]  /*107f0*/  @!PT LDS RZ, [RZ] ;  /* 0x00000000fffff984 */ /* 0x000fe20000000800 */
[----:B------:R-:W-:Y:S01]  /*10800*/  @!PT LDS RZ, [RZ] ;  /* 0x00000000fffff984 */ /* 0x000fe20000000800 */
[----:B------:R1:W-:Y:S01]  /*10810*/  @!P2 LDGSTS.E.BYPASS.LTC128B.128 [R224+0x9000], desc[UR20][R8.64+0x80] ;  /* 0x0900008008e0afae */ /* 0x0003e2000b901d54 */
[C---:B--2---:R-:W-:Y:S03]  /*10820*/  @!P2 LEA R4, P0, R16.reuse, R4, 0x1 ;  /* 0x000000041004a211 */ /* 0x044fe600078008ff */
[----:B------:R1:W-:Y:S01]  /*10830*/  @P3 STS.128 [R224+0x8800], RZ ;  /* 0x008800ffe0003388 */ /* 0x0003e20000000c00 */
[----:B------:R-:W-:Y:S03]  /*10840*/  @!P2 LEA.HI.X R5, R16, R5, R6, 0x1, P0 ;  /* 0x000000051005a211 */ /* 0x000fe600000f0c06 */
        /* <DEDUP_REMOVED lines=11> */
.L_x_1486:
[----:B------:R-:W-:Y:S01]  /*10900*/  ISETP.GE.AND P2, PT, R225, UR8, PT ;  /* 0x00000008e1007c0c */ /* 0x000fe2000bf46270 */
[----:B------:R-:W-:Y:S04]  /*10910*/  DEPBAR.LE SB0, 0x0 ;  /* 0x000080000000791a */ /* 0x000fe80000000000 */
[----:B------:R-:W-:Y:S01]  /*10920*/  BAR.SYNC.DEFER_BLOCKING 0x0 ;  /* 0x0000000000007b1d */ /* 0x000fe20000010000 */
[----:B------:R-:W-:Y:S01]  /*10930*/  USHF.R.S32.HI UR10, URZ, 0x1f, UR17 ;  /* 0x0000001f3f0a7899 */ /* 0x000fe20008011411 */
[----:B------:R-:W-:Y:S01]  /*10940*/  IMAD.U32 R241, RZ, RZ, UR17 ;  /* 0x00000011fff17e24 */ /* 0x000fe2000f8e00ff */
[----:B------:R-:W-:Y:S03]  /*10950*/  UIMAD UR9, UR19, UR17, URZ ;  /* 0x00000011130972a4 */ /* 0x000fe6000f8e023f */
[----:B------:R-:W-:Y:S01]  /*10960*/  IMAD.WIDE.U32 R240, R241, UR23, R236 ;  /* 0x00000017f1f07c25 */ /* 0x000fe2000f8e00ec */
[----:B------:R-:W-:Y:S02]  /*10970*/  UIMAD UR9, UR10, UR23, UR9 ;  /* 0x000000170a0972a4 */ /* 0x000fe4000f8e0209 */
[C---:B-1----:R-:W-:Y:S04]  /*10980*/  @!P3 LEA R242, P5, R240.reuse, R222, 0x1 ;  /* 0x000000def0f2b211 */ /* 0x042fe800078a08ff */
[----:B------:R-:W-:Y:S01]  /*10990*/  VIADD R232, R241, UR9 ;  /* 0x00000009f1e87c36 */ /* 0x000fe20008000000 */
[C---:B------:R-:W-:Y:S04]  /*109a0*/  IADD3 R170, P0, R240.reuse, UR27, RZ ;  /* 0x0000001bf0aa7c10 */ /* 0x040fe8000ff1e0ff */
[----:B------:R-:W-:Y:S02]  /*109b0*/  @!P3 LEA.HI.X R243, R240, R223, R232, 0x1, P5 ;  /* 0x000000dff0f3b211 */ /* 0x000fe400028f0ce8 */
[----:B--2---:R-:W-:Y:S02]  /*109c0*/  @!P3 LEA R244, P4, R170, R220, 0x1 ;  /* 0x000000dcaaf4b211 */ /* 0x004fe400078808ff */
[----:B------:R-:W-:Y:S01]  /*109d0*/  IADD3.X R234, R232, UR18, RZ, P0, !PT ;  /* 0x00000012e8ea7c10 */ /* 0x000fe200087fe4ff */
[----:B------:R-:W-:Y:S01]  /*109e0*/  @P3 STS.128 [R224+0xa000], RZ ;  /* 0x00a000ffe0003388 */ /* 0x000fe20000000c00 */
[----:B------:R-:W1:Y:S02]  /*109f0*/  @!P2 LDC.64 R238, c[0x0][0x220] ;  /* 0x00008800ffeeab82 */ /* 0x000e640000000a00 */
[C-C-:B------:R-:W-:Y:S03]  /*10a00*/  @!P3 LEA.HI.X R245, R170.reuse, R221, R234.reuse, 0x1, P4 ;  /* 0x000000ddaaf5b211 */ /* 0x140fe600020f0cea */
[----:B------:R-:W-:Y:S01]  /*10a10*/  @!PT LDS RZ, [RZ] ;  /* 0x00000000fffff984 */ /* 0x000fe20000000800 */
[----:B------:R-:W-:Y:S01]  /*10a20*/  @!PT LDS RZ, [RZ] ;  /* 0x00000000fffff984 */ /* 0x000fe20000000800 */
[----:B------:R-:W-:Y:S01]  /*10a30*/  @!PT LDS RZ, [RZ] ;  /* 0x00000000fffff984 */ /* 0x000fe20000000800 */
[----:B------:R-:W-:Y:S01]  /*10a40*/  @!P3 LDGSTS.E.BYPASS.LTC128B.128 [R224+0xa000], desc[UR20][R242.64] ;  /* 0x0a000000f2e0bfae */ /* 0x000fe2000b901d54 */
[----:B------:R-:W-:Y:S05]  /*10a50*/  ISETP.LT.AND P4, PT, RZ, UR17, PT ;  /* 0x00000011ff007c0c */ /* 0x000fea000bf81270 */
[----:B------:R-:W-:Y:S01]  /*10a60*/  @P2 STS.128 [R224+0xb000], RZ ;  /* 0x00b000ffe0002388 */ /* 0x000fe20000000c00 */
[----:B------:R-:W2:Y:S02]  /*10a70*/  @!P2 LDC.64 R168, c[0x0][0x220] ;  /* 0x00008800ffa8ab82 */ /* 0x000ea40000000a00 */
[----:B--2---:R-:W-:Y:S02]  /*10a80*/  @!P2 LEA R168, P0, R170, R168, 0x1 ;  /* 0x000000a8aaa8a211 */ /* 0x004fe400078008ff */
[----:B-1----:R-:W-:Y:S02]  /*10a90*/  @!P2 LEA R238, P1, R240, R238, 0x1 ;  /* 0x000000eef0eea211 */ /* 0x002fe400078208ff */
[----:B------:R-:W-:Y:S02]  /*10aa0*/  @!P2 LEA.HI.X R169, R170, R169, R234, 0x1, P0 ;  /* 0x000000a9aaa9a211 */ /* 0x000fe400000f0cea */
[----:B------:R-:W-:Y:S05]  /*10ab0*/  @!P2 LEA.HI.X R239, R240, R239, R232, 0x1, P1 ;  /* 0x000000eff0efa211 */ /* 0x000fea00008f0ce8 */
        /* <DEDUP_REMOVED lines=8> */
[----:B------:R1:W-:Y:S06]  /*10b40*/  @!P3 LDGSTS.E.BYPASS.LTC128B.128 [R224+0xa800], desc[UR20][R244.64] ;  /* 0x0a800000f4e0bfae */ /* 0x0003ec000b901d54 */
[----:B------:R-:W-:Y:S06]  /*10b50*/  @P2 STS.128 [R224+0xb800], RZ ;  /* 0x00b800ffe0002388 */ /* 0x000fec0000000c00 */
[----:B------:R-:W-:Y:S01]  /*10b60*/  @!PT LDS RZ, [RZ] ;  /* 0x00000000fffff984 */ /* 0x000fe20000000800 */
[----:B------:R-:W-:Y:S01]  /*10b70*/  @!PT LDS RZ, [RZ] ;  /* 0x00000000fffff984 */ /* 0x000fe20000000800 */
[----:B------:R-:W-:Y:S01]  /*10b80*/  @!PT LDS RZ, [RZ] ;  /* 0x00000000fffff984 */ /* 0x000fe20000000800 */
[----:B------:R2:W-:Y:S06]  /*10b90*/  @!P2 LDGSTS.E.BYPASS.LTC128B.128 [R224+0xb800], desc[UR20][R168.64+0x80] ;  /* 0x0b800080a8e0afae */ /* 0x0005ec000b901d54 */
[----:B------:R-:W-:Y:S06]  /*10ba0*/  LDSM.16.M88.4 R164, [R219] ;  /* 0x00000000dba4783b */ /* 0x000fec0000000200 */
[----:B------:R-:W3:Y:S06]  /*10bb0*/  LDSM.16.M88.4 R172, [R218+0x8000] ;  /* 0x00800000daac783b */ /* 0x000eec0000000200 */
[----:B------:R-:W4:Y:S06]  /*10bc0*/  LDSM.16.M88.4 R176, [R219+0x2000] ;  /* 0x00200000dbb0783b */ /* 0x000f2c0000000200 */
[----:B------:R-:W5:Y:S06]  /*10bd0*/  LDSM.16.M88.4 R180, [R218+0x8800] ;  /* 0x00880000dab4783b */ /* 0x000f6c0000000200 */
[----:B------:R-:W0:Y:S06]  /*10be0*/  LDGDEPBAR ;  /* 0x00000000000079af */ /* 0x000e2c0000000000 */
[----:B------:R-:W-:Y:S06]  /*10bf0*/  LDSM.16.M88.4 R184, [R217] ;  /* 0x00000000d9b8783b */ /* 0x000fec0000000200 */
[----:B------:R-:W1:Y:S06]  /*10c00*/  LDSM.16.M88.4 R188, [R216] ;  /* 0x00000000d8bc783b */ /* 0x000e6c0000000200 */
[----:B------:R-:W2:Y:S01]  /*10c10*/  LDSM.16.M88.4 R192, [R217+0x2000] ;  /* 0x00200000d9c0783b */ /* 0x000ea20000000200 */
[-C--:B---3--:R-:W-:Y:S05]  /*10c20*/  HMMA.16816.F32.BF16 R4, R164, R172.reuse, RZ ;  /* 0x000000aca404723c */ /* 0x088fea00000418ff */
[----:B------:R-:W3:Y:S01]  /*10c30*/  LDSM.16.M88.4 R196, [R216+0x800] ;  /* 0x00080000d8c4783b */ /* 0x000ee20000000200 */
[C---:B----4-:R-:W-:Y:S05]  /*10c40*/  HMMA.16816.F32.BF16 R8, R176.reuse, R172, RZ ;  /* 0x000000acb008723c */ /* 0x050fea00000418ff */
[----:B------:R-:W-:Y:S01]  /*10c50*/  LDSM.16.M88.4 R200, [R215] ;  /* 0x00000000d7c8783b */ /* 0x000fe20000000200 */
[-C--:B------:R-:W-:Y:S05]  /*10c60*/  HMMA.16816.F32.BF16 R12, R176, R174.reuse, RZ ;  /* 0x000000aeb00c723c */ /* 0x080fea00000418ff */
[----:B------:R-:W4:Y:S01]  /*10c70*/  LDSM.16.M88.4 R204, [R211+0x8000] ;  /* 0x00800000d3cc783b */ /* 0x000f220000000200 */
[C---:B------:R-:W-:Y:S05]  /*10c80*/  HMMA.16816.F32.BF16 R16, R164.reuse, R174, RZ ;  /* 0x000000aea410723c */ /* 0x040fea00000418ff */
[----:B------:R-:W-:Y:S01]  /*10c90*/  LDSM.16.M88.4 R172, [R211+0x8800] ;  /* 0x00880000d3ac783b */ /* 0x000fe20000000200 */
[-C--:B-----5:R-:W-:Y:S06]  /*10ca0*/  HMMA.16816.F32.BF16 R20, R164, R180.reuse, RZ ;  /* 0x000000b4a414723c */ /* 0x0a0fec00000418ff */
[C---:B------:R-:W-:Y:S06]  /*10cb0*/  HMMA.16816.F32.BF16 R24, R176.reuse, R180, RZ ;  /* 0x000000b4b018723c */ /* 0x040fec00000418ff */
[-C--:B------:R-:W-:Y:S01]  /*10cc0*/  HMMA.16816.F32.BF16 R28, R176, R182.reuse, RZ ;  /* 0x000000b6b01c723c */ /* 0x080fe200000418ff */
[----:B------:R-:W-:Y:S05]  /*10cd0*/  LDSM.16.M88.4 R176, [R214] ;  /* 0x00000000d6b0783b */ /* 0x000fea0000000200 */
[----:B------:R-:W-:Y:S01]  /*10ce0*/  HMMA.16816.F32.BF16 R32, R164, R182, RZ ;  /* 0x000000b6a420723c */ /* 0x000fe200000418ff */
[----:B------:R-:W5:Y:S05]  /*10cf0*/  LDSM.16.M88.4 R164, [R215+0x2000] ;  /* 0x00200000d7a4783b */ /* 0x000f6a0000000200 */
[-C--:B-1----:R-:W-:Y:S01]  /*10d00*/  HMMA.16816.F32.BF16 R4, R184, R188.reuse, R4 ;  /* 0x000000bcb804723c */ /* 0x082fe20000041804 */
[----:B------:R-:W1:Y:S05]  /*10d10*/  LDSM.16.M88.4 R180, [R213] ;  /* 0x00000000d5b4783b */ /* 0x000e6a0000000200 */
[C---:B--2---:R-:W-:Y:S06]  /*10d20*/  HMMA.16816.F32.BF16 R8, R192.reuse, R188, R8 ;  /* 0x000000bcc008723c */ /* 0x044fec0000041808 */
[-C--:B------:R-:W-:Y:S06]  /*10d30*/  HMMA.16816.F32.BF16 R12, R192, R190.reuse, R12 ;  /* 0x000000bec00c723c */ /* 0x080fec000004180c */
[C---:B------:R-:W-:Y:S01]  /*10d40*/  HMMA.16816.F32.BF16 R16, R184.reuse, R190, R16 ;  /* 0x000000beb810723c */ /* 0x040fe20000041810 */
[----:B------:R-:W-:Y:S05]  /*10d50*/  LDSM.16.M88.4 R188, [R213+0x800] ;  /* 0x00080000d5bc783b */ /* 0x000fea0000000200 */
[-C--:B---3--:R-:W-:Y:S06]  /*10d60*/  HMMA.16816.F32.BF16 R20, R184, R196.reuse, R20 ;  /* 0x000000c4b814723c */ /* 0x088fec0000041814 */
[C---:B------:R-:W-:Y:S06]  /*10d70*/  HMMA.16816.F32.BF16 R24, R192.reuse, R196, R24 ;  /* 0x000000c4c018723c */ /* 0x040fec0000041818 */
[-C--:B------:R-:W-:Y:S01]  /*10d80*/  HMMA.16816.F32.BF16 R28, R192, R198.reuse, R28 ;  /* 0x000000c6c01c723c */ /* 0x080fe2000004181c */
[----:B------:R-:W-:Y:S05]  /*10d90*/  LDSM.16.M88.4 R192, [R219+0x4000] ;  /* 0x00400000dbc0783b */ /* 0x000fea0000000200 */
[----:B------:R-:W-:Y:S01]  /*10da0*/  HMMA.16816.F32.BF16 R32, R184, R198, R32 ;  /* 0x000000c6b820723c */ /* 0x000fe20000041820 */
[----:B------:R-:W2:Y:S05]  /*10db0*/  LDSM.16.M88.4 R184, [R214+0x2000] ;  /* 0x00200000d6b8783b */ /* 0x000eaa0000000200 */
[-C--:B----4-:R-:W-:Y:S01]  /*10dc0*/  HMMA.16816.F32.BF16 R4, R200, R204.reuse, R4 ;  /* 0x000000ccc804723c */ /* 0x090fe20000041804 */
[----:B------:R-:W3:Y:S05]  /*10dd0*/  LDSM.16.M88.4 R196, [R218+0x9000] ;  /* 0x00900000dac4783b */ /* 0x000eea0000000200 */
[C---:B-----5:R-:W-:Y:S06]  /*10de0*/  HMMA.16816.F32.BF16 R8, R164.reuse, R204, R8 ;  /* 0x000000cca408723c */ /* 0x060fec0000041808 */
[-C--:B------:R-:W-:Y:S06]  /*10df0*/  HMMA.16816.F32.BF16 R12, R164, R206.reuse, R12 ;  /* 0x000000cea40c723c */ /* 0x080fec000004180c */
[C---:B------:R-:W-:Y:S01]  /*10e00*/  HMMA.16816.F32.BF16 R16, R200.reuse, R206, R16 ;  /* 0x000000cec810723c */ /* 0x040fe20000041810 */
[----:B------:R-:W-:Y:S05]  /*10e10*/  LDSM.16.M88.4 R204, [R216+0x1000] ;  /* 0x00100000d8cc783b */ /* 0x000fea0000000200 */
[-C--:B------:R-:W-:Y:S06]  /*10e20*/  HMMA.16816.F32.BF16 R20, R200, R172.reuse, R20 ;  /* 0x000000acc814723c */ /* 0x080fec0000041814 */
[C---:B------:R-:W-:Y:S06]  /*10e30*/  HMMA.16816.F32.BF16 R24, R164.reuse, R172, R24 ;  /* 0x000000aca418723c */ /* 0x040fec0000041818 */
[-C--:B------:R-:W-:Y:S01]  /*10e40*/  HMMA.16816.F32.BF16 R28, R164, R174.reuse, R28 ;  /* 0x000000aea41c723c */ /* 0x080fe2000004181c */
[----:B------:R-:W4:Y:S05]  /*10e50*/  LDSM.16.M88.4 R164, [R219+0x6000] ;  /* 0x00600000dba4783b */ /* 0x000f2a0000000200 */
[----:B------:R-:W-:Y:S01]  /*10e60*/  HMMA.16816.F32.BF16 R32, R200, R174, R32 ;  /* 0x000000aec820723c */ /* 0x000fe20000041820 */
[----:B------:R-:W5:Y:S05]  /*10e70*/  LDSM.16.M88.4 R172, [R218+0x9800] ;  /* 0x00980000daac783b */ /* 0x000f6a0000000200 */
[-C--:B-1----:R-:W-:Y:S01]  /*10e80*/  HMMA.16816.F32.BF16 R4, R176, R180.reuse, R4 ;  /* 0x000000b4b004723c */ /* 0x082fe20000041804 */
[----:B------:R-:W1:Y:S05]  /*10e90*/  LDSM.16.M88.4 R200, [R217+0x4000] ;  /* 0x00400000d9c8783b */ /* 0x000e6a0000000200 */
[C---:B--2---:R-:W-:Y:S06]  /*10ea0*/  HMMA.16816.F32.BF16 R8, R184.reuse, R180, R8 ;  /* 0x000000b4b808723c */ /* 0x044fec0000041808 */
[-C--:B------:R-:W-:Y:S06]  /*10eb0*/  HMMA.16816.F32.BF16 R12, R184, R182.reuse, R12 ;  /* 0x000000b6b80c723c */ /* 0x080fec000004180c */
[C---:B------:R-:W-:Y:S01]  /*10ec0*/  HMMA.16816.F32.BF16 R16, R176.reuse, R182, R16 ;  /* 0x000000b6b010723c */ /* 0x040fe20000041810 */
[----:B------:R-:W-:Y:S05]  /*10ed0*/  LDSM.16.M88.4 R180, [R216+0x1800] ;  /* 0x00180000d8b4783b */ /* 0x000fea0000000200 */
[-C--:B------:R-:W-:Y:S06]  /*10ee0*/  HMMA.16816.F32.BF16 R20, R176, R188.reuse, R20 ;  /* 0x000000bcb014723c */ /* 0x080fec0000041814 */
[C---:B------:R-:W-:Y:S06]  /*10ef0*/  HMMA.16816.F32.BF16 R24, R184.reuse, R188, R24 ;  /* 0x000000bcb818723c */ /* 0x040fec0000041818 */
[-C--:B------:R-:W-:Y:S01]  /*10f00*/  HMMA.16816.F32.BF16 R28, R184, R190.reuse, R28 ;  /* 0x000000beb81c723c */ /* 0x080fe2000004181c */
[----:B------:R-:W-:Y:S05]  /*10f10*/  LDSM.16.M88.4 R184, [R215+0x4000] ;  /* 0x00400000d7b8783b */ /* 0x000fea0000000200 */
[----:B------:R-:W-:Y:S01]  /*10f20*/  HMMA.16816.F32.BF16 R32, R176, R190, R32 ;  /* 0x000000beb020723c */ /* 0x000fe20000041820 */
[----:B------:R-:W2:Y:S05]  /*10f30*/  LDSM.16.M88.4 R176, [R217+0x6000] ;  /* 0x00600000d9b0783b */ /* 0x000eaa0000000200 */
[-C--:B---3--:R-:W-:Y:S01]  /*10f40*/  HMMA.16816.F32.BF16 R4, R192, R196.reuse, R4 ;  /* 0x000000c4c004723c */ /* 0x088fe20000041804 */
[----:B------:R-:W3:Y:S05]  /*10f50*/  LDSM.16.M88.4 R188, [R211+0x9000] ;  /* 0x00900000d3bc783b */ /* 0x000eea0000000200 */
[C---:B----4-:R-:W-:Y:S06]  /*10f60*/  HMMA.16816.F32.BF16 R8, R164.reuse, R196, R8 ;  /* 0x000000c4a408723c */ /* 0x050fec0000041808 */
[-C--:B------:R-:W-:Y:S06]  /*10f70*/  HMMA.16816.F32.BF16 R12, R164, R198.reuse, R12 ;  /* 0x000000c6a40c723c */ /* 0x080fec000004180c */
[C---:B------:R-:W-:Y:S01]  /*10f80*/  HMMA.16816.F32.BF16 R16, R192.reuse, R198, R16 ;  /* 0x000000c6c010723c */ /* 0x040fe20000041810 */
[----:B------:R-:W-:Y:S05]  /*10f90*/  LDSM.16.M88.4 R196, [R213+0x1000] ;  /* 0x00100000d5c4783b */ /* 0x000fea0000000200 */
[-C--:B-----5:R-:W-:Y:S06]  /*10fa0*/  HMMA.16816.F32.BF16 R20, R192, R172.reuse, R20 ;  /* 0x000000acc014723c */ /* 0x0a0fec0000041814 */
        /* <DEDUP_REMOVED lines=9> */
[C---:B------:R-:W-:Y:S06]  /*11040*/  HMMA.16816.F32.BF16 R16, R200.reuse, R206, R16 ;  /* 0x000000cec810723c */ /* 0x040fec0000041810 */
[-C--:B------:R-:W-:Y:S06]  /*11050*/  HMMA.16816.F32.BF16 R20, R200, R180.reuse, R20 ;  /* 0x000000b4c814723c */ /* 0x080fec0000041814 */
[C---:B------:R-:W-:Y:S06]  /*11060*/  HMMA.16816.F32.BF16 R24, R176.reuse, R180, R24 ;  /* 0x000000b4b018723c */ /* 0x040fec0000041818 */
[-C--:B------:R-:W-:Y:S01]  /*11070*/  HMMA.16816.F32.BF16 R28, R176, R182.reuse, R28 ;  /* 0x000000b6b01c723c */ /* 0x080fe2000004181c */
[----:B------:R-:W2:Y:S05]  /*11080*/  LDSM.16.M88.4 R176, [R214+0x6000] ;  /* 0x00600000d6b0783b */ /* 0x000eaa0000000200 */
[----:B------:R-:W-:Y:S06]  /*11090*/  HMMA.16816.F32.BF16 R32, R200, R182, R32 ;  /* 0x000000b6c820723c */ /* 0x000fec0000041820 */
[-C--:B---3--:R-:W-:Y:S06]  /*110a0*/  HMMA.16816.F32.BF16 R4, R184, R188.reuse, R4 ;  /* 0x000000bcb804723c */ /* 0x088fec0000041804 */
[C---:B----4-:R-:W-:Y:S06]  /*110b0*/  HMMA.16816.F32.BF16 R8, R164.reuse, R188, R8 ;  /* 0x000000bca408723c */ /* 0x050fec0000041808 */
[-C--:B------:R-:W-:Y:S06]  /*110c0*/  HMMA.16816.F32.BF16 R12, R164, R190.reuse, R12 ;  /* 0x000000bea40c723c */ /* 0x080fec000004180c */
[C---:B------:R-:W-:Y:S06]  /*110d0*/  HMMA.16816.F32.BF16 R16, R184.reuse, R190, R16 ;  /* 0x000000beb810723c */ /* 0x040fec0000041810 */
[-C--:B-----5:R-:W-:Y:S06]  /*110e0*/  HMMA.16816.F32.BF16 R20, R184, R172.reuse, R20 ;  /* 0x000000acb814723c */ /* 0x0a0fec0000041814 */
[C---:B------:R-:W-:Y:S06]  /*110f0*/  HMMA.16816.F32.BF16 R24, R164.reuse, R172, R24 ;  /* 0x000000aca418723c */ /* 0x040fec0000041818 */
[-C--:B------:R-:W-:Y:S01]  /*11100*/  HMMA.16816.F32.BF16 R28, R164, R174.reuse, R28 ;  /* 0x000000aea41c723c */ /* 0x080fe2000004181c */
[----:B------:R-:W3:Y:S01]  /*11110*/  LDSM.16.M88.4 R164, [R213+0x1800] ;  /* 0x00180000d5a4783b */ /* 0x000ee20000000200 */
[----:B------:R-:W-:Y:S04]  /*11120*/  DEPBAR.LE SB0, 0x0 ;  /* 0x000080000000791a */ /* 0x000fe80000000000 */
[----:B------:R-:W-:Y:S01]  /*11130*/  HMMA.16816.F32.BF16 R32, R184, R174, R32 ;  /* 0x000000aeb820723c */ /* 0x000fe20000041820 */
[----:B------:R-:W-:Y:S05]  /*11140*/  BAR.SYNC.DEFER_BLOCKING 0x0 ;  /* 0x0000000000007b1d */ /* 0x000fea0000010000 */
[-C--:B-1----:R-:W-:Y:S06]  /*11150*/  HMMA.16816.F32.BF16 R4, R192, R196.reuse, R4 ;  /* 0x000000c4c004723c */ /* 0x082fec0000041804 */
[C---:B--2---:R-:W-:Y:S06]  /*11160*/  HMMA.16816.F32.BF16 R8, R176.reuse, R196, R8 ;  /* 0x000000c4b008723c */ /* 0x044fec0000041808 */
[-C--:B------:R-:W-:Y:S06]  /*11170*/  HMMA.16816.F32.BF16 R12, R176, R198.reuse, R12 ;  /* 0x000000c6b00c723c */ /* 0x080fec000004180c */
[C---:B------:R-:W-:Y:S06]  /*11180*/  HMMA.16816.F32.BF16 R16, R192.reuse, R198, R16 ;  /* 0x000000c6c010723c */ /* 0x040fec0000041810 */
[----:B------:R-:W-:Y:S01]  /*11190*/  FMUL.FTZ R245, R4, UR5 ;  /* 0x0000000504f57c20 */ /* 0x000fe20008410000 */
[----:B------:R-:W-:Y:S01]  /*111a0*/  FMUL.FTZ R234, R6, UR5 ;  /* 0x0000000506ea7c20 */ /* 0x000fe20008410000 */
[----:B------:R-:W-:Y:S01]  /*111b0*/  FMUL.FTZ R243, R5, UR5 ;  /* 0x0000000505f37c20 */ /* 0x000fe20008410000 */
[-C--:B---3--:R-:W-:Y:S03]  /*111c0*/  HMMA.16816.F32.BF16 R20, R192, R164.reuse, R20 ;  /* 0x000000a4c014723c */ /* 0x088fe60000041814 */
        /* <DEDUP_REMOVED lines=89> */
.L_x_1487:
        /* <DEDUP_REMOVED lines=63> */
[----:B------:R-:W-:Y:S01]  /*11b50*/  FFMA.FTZ R204, R14, UR4, -R177 ;  /* 0x000000040ecc7c23 */ /* 0x000fe200080108b1 */
[--C-:B------:R-:W-:Y:S03]  /*11b60*/  FFMA.FTZ R241, R241, UR4, -R176.reuse ;  /* 0x00000004f1f17c23 */ /* 0x100fe600080108b0 */
[----:B------:R-:W2:Y:S01]  /*11b70*/  MUFU.EX2 R2, R4 ;  /* 0x0000000400027308 */ /* 0x000ea20000000800 */
[----:B------:R-:W-:Y:S01]  /*11b80*/  FFMA.FTZ R232, R232, UR4, -R176 ;  /* 0x00000004e8e87c23 */ /* 0x000fe200080108b0 */
[----:B------:R-:W-:Y:S01]  /*11b90*/  LDSM.16.MT88.4 R200, [R208+0xb800] ;  /* 0x00b80000d0c8783b */ /* 0x000fe20000004200 */
        /* <DEDUP_REMOVED lines=11> */
[--C-:B------:R-:W-:Y:S01]  /*11c50*/  FFMA.FTZ R183, R183, UR4, -R179.reuse ;  /* 0x00000004b7b77c23 */ /* 0x100fe200080108b3 */
        /* <DEDUP_REMOVED lines=28> */
[----:B------:R-:W-:Y:S01]  /*11e20*/  FMUL.FTZ R33, R164, R133 ;  /* 0x00000085a4217220 */ /* 0x000fe20000410000 */
[----:B------:R-:W-:Y:S01]  /*11e30*/  FFMA.FTZ R179, R182, UR4, -R179 ;  /* 0x00000004b6b37c23 */ /* 0x000fe200080108b3 */
[----:B------:R-:W1:Y:S01]  /*11e40*/  LDSM.16.MT88.4 R148, [R209+0xa000] ;  /* 0x00a00000d194783b */ /* 0x000e620000004200 */
[C---:B------:R-:W-:Y:S01]  /*11e50*/  FMUL.FTZ R36, R164.reuse, R36 ;  /* 0x00000024a4247220 */ /* 0x040fe20000410000 */
[----:B------:R-:W-:Y:S03]  /*11e60*/  FMUL.FTZ R37, R164, R37 ;  /* 0x00000025a4257220 */ /* 0x000fe60000410000 */
[----:B------:R-:W3:Y:S01]  /*11e70*/  MUFU.EX2 R238, R238 ;  /* 0x000000ee00ee7308 */ /* 0x000ee20000000800 */
[----:B--2---:R-:W-:Y:S01]  /*11e80*/  F2FP.BF16.F32.PACK_AB R156, R244, R247 ;  /* 0x000000f7f49c723e */ /* 0x004fe200000010ff */
[C---:B------:R-:W-:Y:S01]  /*11e90*/  FMUL.FTZ R38, R3.reuse, R38 ;  /* 0x0000002603267220 */ /* 0x040fe20000410000 */
[C---:B------:R-:W-:Y:S01]  /*11ea0*/  FMUL.FTZ R39, R3.reuse, R39 ;  /* 0x0000002703277220 */ /* 0x040fe20000410000 */
[C---:B------:R-:W-:Y:S01]  /*11eb0*/  FMUL.FTZ R40, R2.reuse, R40 ;  /* 0x0000002802287220 */ /* 0x040fe20000410000 */
[----:B------:R-:W2:Y:S01]  /*11ec0*/  LDSM.16.MT88.4 R132, [R208+0xa000] ;  /* 0x00a00000d084783b */ /* 0x000ea20000004200 */
[----:B------:R-:W-:Y:S01]  /*11ed0*/  FMUL.FTZ R41, R2, R41 ;  /* 0x0000002902297220 */ /* 0x000fe20000410000 */
[C---:B------:R-:W-:Y:S03]  /*11ee0*/  FMUL.FTZ R42, R0.reuse, R42 ;  /* 0x0000002a002a7220 */ /* 0x040fe60000410000 */
[----:B------:R-:W-:Y:S01]  /*11ef0*/  MUFU.EX2 R245, R245 ;  /* 0x000000f500f57308 */ /* 0x000fe20000000800 */
[----:B------:R-:W-:Y:S01]  /*11f00*/  FMUL.FTZ R43, R0, R43 ;  /* 0x0000002b002b7220 */ /* 0x000fe20000410000 */
[C---:B------:R-:W-:Y:S01]  /*11f10*/  FMUL.FTZ R44, R2.reuse, R44 ;  /* 0x0000002c022c7220 */ /* 0x040fe20000410000 */
[----:B------:R-:W-:Y:S01]  /*11f20*/  FMUL.FTZ R45, R2, R45 ;  /* 0x0000002d022d7220 */ /* 0x000fe20000410000 */
[C---:B------:R-:W-:Y:S01]  /*11f30*/  FMUL.FTZ R46, R0.reuse, R46 ;  /* 0x0000002e002e7220 */ /* 0x040fe20000410000 */
[----:B------:R-:W4:Y:S01]  /*11f40*/  LDSM.16.MT88.4 R136, [R212+0xb000] ;  /* 0x00b00000d488783b */ /* 0x000f220000004200 */
[----:B------:R-:W-:Y:S01]  /*11f50*/  FMUL.FTZ R47, R0, R47 ;  /* 0x0000002f002f7220 */ /* 0x000fe20000410000 */
[----:B------:R-:W-:Y:S03]  /*11f60*/  FMUL.FTZ R48, R164, R48 ;  /* 0x00000030a4307220 */ /* 0x000fe60000410000 */
[----:B------:R-:W5:Y:S01]  /*11f70*/  MUFU.EX2 R242, R242 ;  /* 0x000000f200f27308 */ /* 0x000f620000000800 */
        /* <DEDUP_REMOVED lines=15> */
[----:B------:R-:W3:Y:S01]  /*12070*/  MUFU.EX2 R234, R234 ;  /* 0x000000ea00ea7308 */ /* 0x000ee20000000800 */
[----:B-----5:R-:W-:Y:S01]  /*12080*/  F2FP.BF16.F32.PACK_AB R158, R242, R245 ;  /* 0x000000f5f29e723e */ /* 0x020fe200000010ff */
        /* <DEDUP_REMOVED lines=10> */
[C---:B------:R-:W-:Y:S01]  /*12130*/  FMUL.FTZ R71, R3.reuse, R71 ;  /* 0x0000004703477220 */ /* 0x040fe20000410000 */
[C---:B------:R-:W-:Y:S01]  /*12140*/  FMUL.FTZ R72, R2.reuse, R72 ;  /* 0x0000004802487220 */ /* 0x040fe20000410000 */
[----:B------:R-:W-:Y:S01]  /*12150*/  FMUL.FTZ R73, R2, R73 ;  /* 0x0000004902497220 */ /* 0x000fe20000410000 */
[----:B------:R-:W-:Y:S03]  /*12160*/  FMUL.FTZ R74, R0, R74 ;  /* 0x0000004a004a7220 */ /* 0x000fe60000410000 */
[----:B------:R-:W5:Y:S01]  /*12170*/  MUFU.EX2 R232, R232 ;  /* 0x000000e800e87308 */ /* 0x000f620000000800 */
[----:B---3--:R-:W-:Y:S01]  /*12180*/  F2FP.BF16.F32.PACK_AB R159, R234, R243 ;  /* 0x000000f3ea9f723e */ /* 0x008fe200000010ff */
[----:B------:R-:W-:Y:S01]  /*12190*/  FMUL.FTZ R75, R0, R75 ;  /* 0x0000004b004b7220 */ /* 0x000fe20000410000 */
[C---:B------:R-:W-:Y:S01]  /*121a0*/  FMUL.FTZ R76, R2.reuse, R76 ;  /* 0x0000004c024c7220 */ /* 0x040fe20000410000 */
[----:B------:R-:W-:Y:S01]  /*121b0*/  FMUL.FTZ R77, R2, R77 ;  /* 0x0000004d024d7220 */ /* 0x000fe20000410000 */
[C---:B------:R-:W-:Y:S01]  /*121c0*/  FMUL.FTZ R78, R0.reuse, R78 ;  /* 0x0000004e004e7220 */ /* 0x040fe20000410000 */
[----:B------:R-:W-:Y:S01]  /*121d0*/  FMUL.FTZ R79, R0, R79 ;  /* 0x0000004f004f7220 */ /* 0x000fe20000410000 */
        /* <DEDUP_REMOVED lines=56> */
[----:B------:R-:W-:Y:S01]  /*12560*/  FMUL.FTZ R123, R0, R123 ;  /* 0x0000007b007b7220 */ /* 0x000fe20000410000 */
[--C-:B------:R-:W-:Y:S01]  /*12570*/  FFMA.FTZ R251, R251, UR4, -R176.reuse ;  /* 0x00000004fbfb7c23 */ /* 0x100fe200080108b0 */
[--C-:B------:R-:W-:Y:S01]  /*12580*/  FFMA.FTZ R250, R250, UR4, -R176.reuse ;  /* 0x00000004fafa7c23 */ /* 0x100fe200080108b0 */
[--C-:B------:R-:W-:Y:S01]  /*12590*/  FFMA.FTZ R252, R252, UR4, -R177.reuse ;  /* 0x00000004fcfc7c23 */ /* 0x100fe200080108b1 */
[--C-:B------:R-:W-:Y:S01]  /*125a0*/  FFMA.FTZ R246, R246, UR4, -R177.reuse ;  /* 0x00000004f6f67c23 */ /* 0x100fe200080108b1 */
[--C-:B------:R-:W-:Y:S01]  /*125b0*/  FFMA.FTZ R249, R249, UR4, -R176.reuse ;  /* 0x00000004f9f97c23 */ /* 0x100fe200080108b0 */
[C---:B------:R-:W-:Y:S02]  /*125c0*/  HMMA.16816.F32.BF16 R8, R160.reuse, R20, R8 ;  /* 0x00000014a008723c */ /* 0x040fe40000041808 */
[----:B------:R-:W-:Y:S02]  /*125d0*/  MUFU.EX2 R153, R198 ;  /* 0x000000c600997308 */ /* 0x000fe40000000800 */
[--C-:B------:R-:W-:Y:S01]  /*125e0*/  FFMA.FTZ R170, R170, UR4, -R177.reuse ;  /* 0x00000004aaaa7c23 */ /* 0x100fe200080108b1 */
        /* <DEDUP_REMOVED lines=8> */
[----:B------:R-:W-:Y:S01]  /*12670*/  FMUL.FTZ R23, R3, R147 ;  /* 0x0000009303177220 */ /* 0x000fe20000410000 */
[----:B------:R-:W-:Y:S01]  /*12680*/  FFMA.FTZ R177, R169, UR4, -R177 ;  /* 0x00000004a9b17c23 */ /* 0x000fe200080108b1 */
[C---:B------:R-:W-:Y:S01]  /*12690*/  FMUL.FTZ R124, R2.reuse, R124 ;  /* 0x0000007c027c7220 */ /* 0x040fe20000410000 */
[----:B------:R-:W-:Y:S01]  /*126a0*/  FMUL.FTZ R125, R2, R125 ;  /* 0x0000007d027d7220 */ /* 0x000fe20000410000 */
[----:B---3--:R-:W-:Y:S03]  /*126b0*/  LDSM.16.MT88.4 R188, [R212+0xb800] ;  /* 0x00b80000d4bc783b */ /* 0x008fe60000004200 */
[-C--:B------:R-:W-:Y:S01]  /*126c0*/  HMMA.16816.F32.BF16 R20, R156, R172.reuse, R20 ;  /* 0x000000ac9c14723c */ /* 0x080fe20000041814 */
[----:B------:R3:W-:Y:S02]  /*126d0*/  MUFU.EX2 R145, R183 ;  /* 0x000000b700917308 */ /* 0x0007e40000000800 */
[C---:B------:R-:W-:Y:S01]  /*126e0*/  FMUL.FTZ R126, R0.reuse, R126 ;  /* 0x0000007e007e7220 */ /* 0x040fe20000410000 */
[----:B------:R-:W-:Y:S01]  /*126f0*/  FMUL.FTZ R127, R0, R127 ;  /* 0x0000007f007f7220 */ /* 0x000fe20000410000 */
[C---:B------:R-:W-:Y:S01]  /*12700*/  FMUL.FTZ R128, R164.reuse, R128 ;  /* 0x00000080a4807220 */ /* 0x040fe20000410000 */
[C---:B------:R-:W-:Y:S01]  /*12710*/  HMMA.16816.F32.BF16 R24, R160.reuse, R172, R24 ;  /* 0x000000aca018723c */ /* 0x040fe20000041818 */
[----:B-1----:R-:W-:Y:S04]  /*12720*/  LDSM.16.MT88.4 R196, [R209+0xb800] ;  /* 0x00b80000d1c4783b */ /* 0x002fe80000004200 */
[----:B------:R-:W1:Y:S01]  /*12730*/  MUFU.EX2 R146, R178 ;  /* 0x000000b200927308 */ /* 0x000e620000000800 */
[----:B------:R-:W-:Y:S01]  /*12740*/  FMUL.FTZ R129, R164, R129 ;  /* 0x00000081a4817220 */ /* 0x000fe20000410000 */
[-C--:B------:R-:W-:Y:S04]  /*12750*/  HMMA.16816.F32.BF16 R28, R160, R174.reuse, R28 ;  /* 0x000000aea01c723c */ /* 0x080fe8000004181c */
[----:B-----5:R-:W-:Y:S02]  /*12760*/  F2FP.BF16.F32.PACK_AB R172, R154, R152 ;  /* 0x000000989aac723e */ /* 0x020fe400000010ff */
[C---:B------:R-:W-:Y:S01]  /*12770*/  HMMA.16816.F32.BF16 R32, R156.reuse, R174, R32 ;  /* 0x000000ae9c20723c */ /* 0x040fe20000041820 */
[----:B---3--:R-:W-:Y:S01]  /*12780*/  LDSM.16.MT88.4 R180, [R209+0xa800] ;  /* 0x00a80000d1b4783b */ /* 0x008fe20000004200 */
[----:B------:R-:W3:Y:S03]  /*12790*/  MUFU.EX2 R147, R179 ;  /* 0x000000b300937308 */ /* 0x000ee60000000800 */
[C---:B------:R-:W-:Y:S01]  /*127a0*/  FMUL.FTZ R130, R3.reuse, R130 ;  /* 0x0000008203827220 */ /* 0x040fe20000410000 */
[-C--:B------:R-:W-:Y:S06]  /*127b0*/  HMMA.16816.F32.BF16 R36, R156, R148.reuse, R36 ;  /* 0x000000949c24723c */ /* 0x080fec0000041824 */
[----:B------:R-:W-:Y:S01]  /*127c0*/  MUFU.EX2 R251, R251 ;  /* 0x000000fb00fb7308 */ /* 0x000fe20000000800 */
[----:B------:R-:W-:Y:S01]  /*127d0*/  FMUL.FTZ R131, R3, R131 ;  /* 0x0000008303837220 */ /* 0x000fe20000410000 */
[C---:B------:R-:W-:Y:S04]  /*127e0*/  HMMA.16816.F32.BF16 R40, R160.reuse, R148, R40 ;  /* 0x00000094a028723c */ /* 0x040fe80000041828 */
[----:B--2---:R-:W-:Y:S02]  /*127f0*/  F2FP.BF16.F32.PACK_AB R173, R155, R153 ;  /* 0x000000999bad723e */ /* 0x004fe400000010ff */
[-C--:B------:R-:W-:Y:S02]  /*12800*/  HMMA.16816.F32.BF16 R44, R160, R150.reuse, R44 ;  /* 0x00000096a02c723c */ /* 0x080fe4000004182c */
[----:B------:R-:W2:Y:S03]  /*12810*/  MUFU.EX2 R250, R250 ;  /* 0x000000fa00fa7308 */ /* 0x000ea60000000800 */
[----:B-1----:R-:W-:Y:S01]  /*12820*/  F2FP.BF16.F32.PACK_AB R174, R146, R144 ;  /* 0x0000009092ae723e */ /* 0x002fe200000010ff */
[C---:B------:R-:W-:Y:S01]  /*12830*/  HMMA.16816.F32.BF16 R48, R156.reuse, R150, R48 ;  /* 0x000000969c30723c */ /* 0x040fe20000041830 */
[----:B------:R-:W-:Y:S05]  /*12840*/  LDSM.16.MT88.4 R148, [R212+0xa800] ;  /* 0x00a80000d494783b */ /* 0x000fea0000004200 */
[----:B------:R-:W-:Y:S01]  /*12850*/  MUFU.EX2 R252, R252 ;  /* 0x000000fc00fc7308 */ /* 0x000fe20000000800 */
[----:B---3--:R-:W-:Y:S01]  /*12860*/  F2FP.BF16.F32.PACK_AB R175, R147, R145 ;  /* 0x0000009193af723e */ /* 0x008fe200000010ff */
        /* <DEDUP_REMOVED lines=8> */
[----:B------:R-:W1:Y:S06]  /*128f0*/  LDSM.16.MT88.4 R132, [R209+0xb000] ;  /* 0x00b00000d184783b */ /* 0x000e6c0000004200 */
[----:B------:R2:W3:Y:S01]  /*12900*/  MUFU.EX2 R248, R176 ;  /* 0x000000b000f87308 */ /* 0x0004e20000000800 */
[----:B------:R-:W-:Y:S01]  /*12910*/  FFMA.FTZ R241, R2, R233, R241 ;  /* 0x000000e902f17223 */ /* 0x000fe200000100f1 */
[-C--:B----4-:R-:W-:Y:S08]  /*12920*/  HMMA.16816.F32.BF16 R68, R156, R136.reuse, R68 ;  /* 0x000000889c44723c */ /* 0x090ff00000041844 */
[----:B------:R-:W-:Y:S01]  /*12930*/  MUFU.EX2 R170, R170 ;  /* 0x000000aa00aa7308 */ /* 0x000fe20000000800 */
[C---:B------:R-:W-:Y:S04]  /*12940*/  HMMA.16816.F32.BF16 R72, R160.reuse, R136, R72 ;  /* 0x00000088a048723c */ /* 0x040fe80000041848 */
[----:B------:R-:W-:Y:S02]  /*12950*/  FFMA.FTZ R207, R0, R231, R207 ;  /* 0x000000e700cf7223 */ /* 0x000fe400000100cf */
[-C--:B------:R-:W-:Y:S03]  /*12960*/  HMMA.16816.F32.BF16 R76, R160, R138.reuse, R76 ;  /* 0x0000008aa04c723c */ /* 0x080fe6000004184c */
[----:B------:R4:W5:Y:S02]  /*12970*/  MUFU.EX2 R169, R177 ;  /* 0x000000b100a97308 */ /* 0x0009640000000800 */
[----:B--2---:R-:W-:Y:S01]  /*12980*/  F2FP.BF16.F32.PACK_AB R176, R250, R251 ;  /* 0x000000fbfab0723e */ /* 0x004fe200000010ff */
[C---:B------:R-:W-:Y:S01]  /*12990*/  HMMA.16816.F32.BF16 R80, R156.reuse, R138, R80 ;  /* 0x0000008a9c50723c */ /* 0x040fe20000041850 */
[----:B------:R-:W2:Y:S04]  /*129a0*/  LDSM.16.MT88.4 R136, [R208+0xb000] ;  /* 0x00b00000d088783b */ /* 0x000ea80000004200 */
        /* <DEDUP_REMOVED lines=18> */
[-C--:B--2---:R-:W-:Y:S05]  /*12ad0*/  HMMA.16816.F32.BF16 R116, R156, R136.reuse, R116 ;  /* 0x000000889c74723c */ /* 0x084fea0000041874 */
        /* <DEDUP_REMOVED lines=27> */
[-C--:B-1----:R-:W-:Y:S04]  /*12c90*/  HMMA.16816.F32.BF16 R144, R172, R132.reuse, R20 ;  /* 0x00000084ac90723c */ /* 0x082fe80000041814 */
        /* <DEDUP_REMOVED lines=44> */
.L_x_1485:
[----:B------:R-:W1:Y:S01]  /*12f60*/  SHFL.BFLY PT, R0, R235, 0x2, 0x1f ;  /* 0x0c401f00eb007f89 */ /* 0x000e6200000e0000 */
[----:B------:R-:W2:Y:S01]  /*12f70*/  S2UR UR6, SR_CgaCtaId ;  /* 0x00000000000679c3 */ /* 0x000ea20000008800 */
[----:B------:R-:W-:Y:S01]  /*12f80*/  UISETP.NE.AND UP0, UPT, UR15, -0x1, UPT ;  /* 0xffffffff0f00788c */ /* 0x000fe2000bf05270 */
[----:B------:R-:W-:Y:S01]  /*12f90*/  MOV R11, 0x3f800000 ;  /* 0x3f800000000b7802 */ /* 0x000fe20000000f00 */
[----:B------:R-:W3:Y:S04]  /*12fa0*/  SHFL.BFLY PT, R14, R231, 0x2, 0x1f ;  /* 0x0c401f00e70e7f89 */ /* 0x000ee800000e0000 */
[----:B------:R-:W4:Y:S04]  /*12fb0*/  SHFL.BFLY PT, R5, R230, 0x2, 0x1f ;  /* 0x0c401f00e6057f89 */ /* 0x000f2800000e0000 */
[----:B------:R-:W5:Y:S01]  /*12fc0*/  SHFL.BFLY PT, R6, R233, 0x2, 0x1f ;  /* 0x0c401f00e9067f89 */ /* 0x000f6200000e0000 */
[----:B------:R-:W-:-:S02]  /*12fd0*/  @UP0 ULDC.64 UR4, c[0x0][0x298] ;  /* 0x0000a60000040ab9 */ /* 0x000fc40000000a00 */
[----:B------:R-:W-:Y:S01]  /*12fe0*/  @UP0 UIMAD.WIDE.U32 UR8, UR15, UR4, URZ ;  /* 0x000000040f0802a5 */ /* 0x000fe2000f8e003f */
[----:B------:R-:W5:Y:S02]  /*12ff0*/  S2R R2, SR_TID.X ;  /* 0x0000000000027919 */ /* 0x000f640000002100 */
[----:B------:R-:W-:Y:S01]  /*13000*/  UMOV UR4, 0x400 ;  /* 0x0000040000047882 */ /* 0x000fe20000000000 */
[----:B-1----:R-:W-:Y:S01]  /*13010*/  FADD.FTZ R3, R0, R235 ;  /* 0x000000eb00037221 */ /* 0x002fe20000010000 */
[----:B--2---:R-:W-:Y:S01]  /*13020*/  ULEA UR4, UR6, UR4, 0x18 ;  /* 0x0000000406047291 */ /* 0x004fe2000f8ec03f */
[----:B------:R-:W1:Y:S01]  /*13030*/  S2R R0, SR_TID.X ;  /* 0x0000000000007919 */ /* 0x000e620000002100 */
[----:B------:R-:W-:Y:S01]  /*13040*/  @UP0 UIMAD UR6, UR15, UR5, UR9 ;  /* 0x000000050f0602a4 */ /* 0x000fe2000f8e0209 */
[----:B---3--:R-:W-:Y:S01]  /*13050*/  FADD.FTZ R14, R14, R231 ;  /* 0x000000e70e0e7221 */ /* 0x008fe20000010000 */
[----:B------:R-:W2:Y:S01]  /*13060*/  SHFL.BFLY PT, R8, R3, 0x1, 0x1f ;  /* 0x0c201f0003087f89 */ /* 0x000ea200000e0000 */
[----:B----4-:R-:W-:-:S03]  /*13070*/  FADD.FTZ R4, R5, R230 ;  /* 0x000000e605047221 */ /* 0x010fc60000010000 */
[----:B------:R-:W3:Y:S01]  /*13080*/  SHFL.BFLY PT, R5, R14, 0x1, 0x1f ;  /* 0x0c201f000e057f89 */ /* 0x000ee200000e0000 */
[----:B-----5:R-:W-:-:S03]  /*13090*/  FADD.FTZ R13, R6, R233 ;  /* 0x000000e9060d7221 */ /* 0x020fc60000010000 */
[----:B------:R-:W4:Y:S04]  /*130a0*/  SHFL.BFLY PT, R7, R4, 0x1, 0x1f ;  /* 0x0c201f0004077f89 */ /* 0x000f2800000e0000 */
[----:B------:R-:W5:Y:S01]  /*130b0*/  SHFL.BFLY PT, R6, R13, 0x1, 0x1f ;  /* 0x0c201f000d067f89 */ /* 0x000f6200000e0000 */
[----:B------:R-:W-:-:S04]  /*130c0*/  SHF.R.S32.HI R9, RZ, 0x1f, R2 ;  /* 0x0000001fff097819 */ /* 0x000fc80000011402 */
[----:B------:R-:W-:Y:S01]  /*130d0*/  LEA.HI R10, R9, R2, RZ, 0x2 ;  /* 0x00000002090a7211 */ /* 0x000fe200078f10ff */
[----:B--2---:R-:W-:-:S03]  /*130e0*/  FADD.FTZ R8, R3, R8 ;  /* 0x0000000803087221 */ /* 0x004fc60000010000 */
[--C-:B------:R-:W-:Y:S01]  /*130f0*/  SHF.R.S32.HI R15, RZ, 0x1f, R10.reuse ;  /* 0x0000001fff0f7819 */ /* 0x100fe2000001140a */
[----:B---3--:R-:W-:Y:S01]  /*13100*/  FADD.FTZ R5, R14, R5 ;  /* 0x000000050e057221 */ /* 0x008fe20000010000 */
[----:B------:R-:W-:Y:S02]  /*13110*/  SHF.R.S32.HI R14, RZ, 0x2, R10 ;  /* 0x00000002ff0e7819 */ /* 0x000fe4000001140a */
[----:B-1----:R-:W-:Y:S01]  /*13120*/  SHF.R.S32.HI R3, RZ, 0x1f, R0 ;  /* 0x0000001fff037819 */ /* 0x002fe20000011400 */
[----:B----4-:R-:W-:Y:S01]  /*13130*/  FADD.FTZ R7, R4, R7 ;  /* 0x0000000704077221 */ /* 0x010fe20000010000 */
[----:B------:R-:W-:Y:S02]  /*13140*/  LEA.HI R4, R9, R2, RZ, 0x5 ;  /* 0x0000000209047211 */ /* 0x000fe400078f28ff */
[----:B------:R-:W-:Y:S01]  /*13150*/  FSETP.NE.FTZ.AND P5, PT, R8, RZ, PT ;  /* 0x000000ff0800720b */ /* 0x000fe20003fb5000 */
[----:B-----5:R-:W-:Y:S01]  /*13160*/  FADD.FTZ R6, R13, R6 ;  /* 0x000000060d067221 */ /* 0x020fe20000010000 */
[----:B------:R-:W-:-:S02]  /*13170*/  LEA.HI R15, R15, R14, RZ, 0x3 ;  /* 0x0000000e0f0f7211 */ /* 0x000fc400078f18ff */
[----:B------:R-:W-:Y:S02]  /*13180*/  LOP3.LUT R9, R10, 0x3ffffffc, RZ, 0xc0, !PT ;  /* 0x3ffffffc0a097812 */ /* 0x000fe400078ec0ff */
[----:B------:R-:W-:Y:S02]  /*13190*/  FSETP.NE.FTZ.AND P0, PT, R7, RZ, PT ;  /* 0x000000ff0700720b */ /* 0x000fe40003f15000 */
[----:B------:R-:W-:Y:S02]  /*131a0*/  LOP3.LUT R13, R4, 0xffffffe0, RZ, 0xc0, !PT ;  /* 0xffffffe0040d7812 */ /* 0x000fe400078ec0ff */
[----:B------:R-:W-:Y:S02]  /*131b0*/  LEA.HI R3, R3, R0, RZ, 0x3 ;  /* 0x0000000003037211 */ /* 0x000fe400078f18ff */
[----:B------:R-:W-:Y:S01]  /*131c0*/  LOP3.LUT R15, R15, 0xfffffff8, RZ, 0xc0, !PT ;  /* 0xfffffff80f0f7812 */ /* 0x000fe200078ec0ff */
[----:B------:R-:W1:Y:S01]  /*131d0*/  @P5 MUFU.RCP R11, R8 ;  /* 0x00000008000b5308 */ /* 0x000e620000001000 */
[----:B------:R-:W-:-:S02]  /*131e0*/  IADD3 R9, -R9, R2, RZ ;  /* 0x0000000209097210 */ /* 0x000fc40007ffe1ff */
[----:B------:R-:W-:Y:S02]  /*131f0*/  IADD3 R2, -R13, R2, RZ ;  /* 0x000000020d027210 */ /* 0x000fe40007ffe1ff */
[----:B------:R-:W-:Y:S02]  /*13200*/  LOP3.LUT R13, R3, 0xfffffff8, RZ, 0xc0, !PT ;  /* 0xfffffff8030d7812 */ /* 0x000fe400078ec0ff */
[----:B------:R-:W-:Y:S02]  /*13210*/  MOV R10, 0x3f800000 ;  /* 0x3f800000000a7802 */ /* 0x000fe40000000f00 */
[----:B------:R-:W-:Y:S02]  /*13220*/  IADD3 R15, R14, -R15, RZ ;  /* 0x8000000f0e0f7210 */ /* 0x000fe40007ffe0ff */
[----:B------:R-:W-:Y:S02]  /*13230*/  SHF.R.S32.HI R4, RZ, 0x5, R4 ;  /* 0x00000005ff047819 */ /* 0x000fe40000011404 */
[----:B------:R-:W-:Y:S01]  /*13240*/  LOP3.LUT P4, RZ, R2, 0x3, RZ, 0xc0, !PT ;  /* 0x0000000302ff7812 */ /* 0x000fe2000788c0ff */
[----:B------:R-:W2:Y:S01]  /*13250*/  @P0 MUFU.RCP R10, R7 ;  /* 0x00000007000a0308 */ /* 0x000ea20000001000 */
[----:B------:R-:W-:-:S02]  /*13260*/  IADD3 R0, -R13, R0, RZ ;  /* 0x000000000d007210 */ /* 0x000fc40007ffe1ff */
[----:B------:R-:W-:Y:S01]  /*13270*/  SHF.L.U32 R13, R15, 0x6, RZ ;  /* 0x000000060f0d7819 */ /* 0x000fe200000006ff */
[C---:B-1----:R-:W-:Y:S01]  /*13280*/  FMUL.FTZ R160, R11.reuse, R160 ;  /* 0x000000a00ba07220 */ /* 0x042fe20000410000 */
[----:B------:R-:W-:Y:S01]  /*13290*/  LEA R4, R4, R9, 0x9 ;  /* 0x0000000904047211 */ /* 0x000fe200078e48ff */
[----:B------:R-:W-:Y:S01]  /*132a0*/  FMUL.FTZ R161, R11, R161 ;  /* 0x000000a10ba17220 */ /* 0x000fe20000410000 */
[C---:B------:R-:W-:Y:S01]  /*132b0*/  LOP3.LUT R2, R15.reuse, 0x1, RZ, 0xc0, !PT ;  /* 0x000000010f027812 */ /* 0x040fe200078ec0ff */
[----:B------:R-:W1:Y:S01]  /*132c0*/  @P5 LDC R9, c[0x0][0x2e8] ;  /* 0x0000ba00ff095b82 */ /* 0x000e620000000800 */
[----:B------:R-:W-:Y:S01]  /*132d0*/  R2P PR, R15, 0x6 ;  /* 0x000000060f007804 */ /* 0x000fe20000000000 */
[----:B------:R-:W-:Y:S01]  /*132e0*/  FMUL.FTZ R148, R11, R148 ;  /* 0x000000940b947220 */ /* 0x000fe20000410000 */
[----:B------:R-:W-:Y:S01]  /*132f0*/  P2R R12, PR, RZ, 0x20 ;  /* 0x00000020ff0c7803 */ /* 0x000fe20000000000 */
[----:B------:R3:W4:Y:S01]  /*13300*/  @P5 MUFU.LG2 R15, R8 ;  /* 0x00000008000f5308 */ /* 0x0007220000000c00 */
[----:B------:R-:W-:Y:S01]  /*13310*/  LOP3.LUT R13, R13, 0x1c0, RZ, 0xc0, !PT ;  /* 0x000001c00d0d7812 */ /* 0x000fe200078ec0ff */
[C---:B------:R-:W-:Y:S01]  /*13320*/  FMUL.FTZ R149, R11.reuse, R149 ;  /* 0x000000950b957220 */ /* 0x040fe20000410000 */
[----:B------:R-:W-:Y:S01]  /*13330*/  PLOP3.LUT P5, PT, PT, PT, UP0, 0x80, 0x0 ;  /* 0x000000000000781c */ /* 0x000fe20003faf008 */
[----:B------:R-:W-:Y:S01]  /*13340*/  FMUL.FTZ R144, R11, R144 ;  /* 0x000000900b907220 */ /* 0x000fe20000410000 */
[----:B------:R-:W-:Y:S01]  /*13350*/  LEA.HI R13, R13, R13, RZ, 0x1d ;  /* 0x0000000d0d0d7211 */ /* 0x000fe200078fe8ff */
[C---:B------:R-:W-:Y:S01]  /*13360*/  FMUL.FTZ R145, R11.reuse, R145 ;  /* 0x000000910b917220 */ /* 0x040fe20000410000 */
[----:B------:R-:W-:Y:S01]  /*13370*/  ISETP.NE.U32.AND P3, PT, R2, 0x1, PT ;  /* 0x000000010200780c */ /* 0x000fe20003f65070 */
[C---:B------:R-:W-:Y:S01]  /*13380*/  FMUL.FTZ R132, R11.reuse, R132 ;  /* 0x000000840b847220 */ /* 0x040fe20000410000 */
        /* <DEDUP_REMOVED lines=39> */
[----:B-1-34-:R-:W-:Y:S06]  /*13600*/  @P5 BRA `(.L_x_1489) ;  /* 0x00000000001c5947 */ /* 0x01afec0003800000 */
[----:B------:R-:W1:Y:S01]  /*13610*/  S2UR UR7, SR_CTAID.Y ;  /* 0x00000000000779c3 */ /* 0x000e620000002600 */
[----:B------:R-:W-:Y:S01]  /*13620*/  ULDC.64 UR4, c[0x0][0x290] ;  /* 0x0000a40000047ab9 */ /* 0x000fe20000000a00 */
[----:B-1----:R-:W-:Y:S02]  /*13630*/  USHF.R.S32.HI UR6, URZ, 0x1f, UR7 ;  /* 0x0000001f3f067899 */ /* 0x002fe40008011407 */
[----:B------:R-:W-:Y:S02]  /*13640*/  UIMAD.WIDE.U32 UR8, UR7, UR4, URZ ;  /* 0x00000004070872a5 */ /* 0x000fe4000f8e003f */
[----:B------:R-:W-:-:S04]  /*13650*/  UIMAD UR6, UR6, UR4, URZ ;  /* 0x00000004060672a4 */ /* 0x000fc8000f8e023f */
[----:B------:R-:W-:-:S04]  /*13660*/  UIMAD UR6, UR7, UR5, UR6 ;  /* 0x00000005070672a4 */ /* 0x000fc8000f8e0206 */
[----:B------:R-:W-:-:S12]  /*13670*/  UIADD3 UR6, UR9, UR6, URZ ;  /* 0x0000000609067290 */ /* 0x000fd8000fffe03f */
.L_x_1489:
[----:B------:R-:W-:Y:S01]  /*13680*/  ULDC.U8 UR4, c[0x0][0x3d8] ;  /* 0x0000f60000047ab9 */ /* 0x000fe20000000000 */
[----:B------:R-:W-:Y:S01]  /*13690*/  ISETP.NE.AND P2, PT, R12, RZ, PT ;  /* 0x000000ff0c00720c */ /* 0x000fe20003f45270 */
[----:B------:R-:W-:Y:S01]  /*136a0*/  ULDC.U8 UR7, c[0x0][0x3d9] ;  /* 0x0000f64000077ab9 */ /* 0x000fe20000000000 */
[----:B------:R-:W-:Y:S01]  /*136b0*/  ISETP.NE.AND P5, PT, RZ, UR4, PT ;  /* 0x00000004ff007c0c */ /* 0x000fe2000bfa5270 */
[C---:B------:R-:W-:Y:S01]  /*136c0*/  FMUL.FTZ R38, R10.reuse, R38 ;  /* 0x000000260a267220 */ /* 0x040fe20000410000 */
[----:B------:R-:W-:Y:S01]  /*136d0*/  MOV R8, 0x7f800000 ;  /* 0x7f80000000087802 */ /* 0x000fe20000000f00 */
[C---:B------:R-:W-:Y:S01]  /*136e0*/  FMUL.FTZ R39, R10.reuse, R39 ;  /* 0x000000270a277220 */ /* 0x040fe20000410000 */
[----:B------:R-:W-:Y:S01]  /*136f0*/  ISETP.NE.OR P1, PT, RZ, UR7, !P5 ;  /* 0x00000007ff007c0c */ /* 0x000fe2000ef25670 */
[----:B------:R-:W-:Y:S01]  /*13700*/  FMUL.FTZ R50, R10, R50 ;  /* 0x000000320a327220 */ /* 0x000fe20000410000 */
[----:B------:R-:W-:Y:S01]  /*13710*/  FSETP.NE.FTZ.AND P6, PT, R6, RZ, PT ;  /* 0x000000ff0600720b */ /* 0x000fe20003fd5000 */
[C---:B------:R-:W-:Y:S01]  /*13720*/  FMUL.FTZ R51, R10.reuse, R51 ;  /* 0x000000330a337220 */ /* 0x040fe20000410000 */
[----:B------:R-:W-:-:S03]  /*13730*/  FMUL.FTZ R54, R10, R54 ;  /* 0x000000360a367220 */ /* 0x000fc60000410000 */
[----:B------:R-:W-:-:S04]  /*13740*/  @P2 FMUL.FTZ R15, R15, 0.69314718246459960938 ;  /* 0x3f3172180f0f2820 */ /* 0x000fc80000410000 */
[----:B------:R-:W-:Y:S01]  /*13750*/  @P2 FFMA.FTZ R8, R168, R9, R15 ;  /* 0x00000009a8082223 */ /* 0x000fe2000001000f */
[----:B------:R-:W-:Y:S02]  /*13760*/  PLOP3.LUT P2, PT, PT, PT, PT, 0x8, 0x0 ;  /* 0x000000000000781c */ /* 0x000fe40003f4e170 */
[----:B------:R-:W-:Y:S01]  /*13770*/  CS2R R14, SRZ ;  /* 0x00000000000e7805 */ /* 0x000fe2000001ff00 */
[----:B------:R-:W-:Y:S10]  /*13780*/  @P1 BRA `(.L_x_1490) ;  /* 0x0000000000201947 */ /* 0x000ff40003800000 */
        /* <DEDUP_REMOVED lines=8> */
.L_x_1490:
[----:B------:R-:W-:Y:S01]  /*13810*/  ISETP.NE.AND P1, PT, RZ, UR7, PT ;  /* 0x00000007ff007c0c */ /* 0x000fe2000bf25270 */
[C---:B------:R-:W-:Y:S01]  /*13820*/  FMUL.FTZ R55, R10.reuse, R55 ;  /* 0x000000370a377220 */ /* 0x040fe20000410000 */
[C---:B------:R-:W-:Y:S01]  /*13830*/  IADD3 R9, R13.reuse, -0x10, RZ ;  /* 0xfffffff00d097810 */ /* 0x040fe20007ffe0ff */
[C---:B------:R-:W-:Y:S01]  /*13840*/  FMUL.FTZ R66, R10.reuse, R66 ;  /* 0x000000420a427220 */ /* 0x040fe20000410000 */
[C---:B------:R-:W-:Y:S01]  /*13850*/  @P3 IADD3 R9, R13.reuse, 0x10, RZ ;  /* 0x000000100d093810 */ /* 0x040fe20007ffe0ff */
[C---:B------:R-:W-:Y:S01]  /*13860*/  FMUL.FTZ R67, R10.reuse, R67 ;  /* 0x000000430a437220 */ /* 0x040fe20000410000 */
[----:B------:R-:W-:Y:S01]  /*13870*/  PLOP3.LUT P3, PT, PT, PT, PT, 0x8, 0x0 ;  /* 0x000000000000781c */ /* 0x000fe20003f6e170 */
[----:B------:R-:W-:Y:S01]  /*13880*/  IMAD.IADD R21, R13, 0x1, R2 ;  /* 0x000000010d157824 */ /* 0x000fe200078e0202 */
[----:B------:R-:W-:Y:S01]  /*13890*/  MOV R12, 0x3f800000 ;  /* 0x3f800000000c7802 */ /* 0x000fe20000000f00 */
[C---:B------:R-:W-:Y:S01]  /*138a0*/  FMUL.FTZ R70, R10.reuse, R70 ;  /* 0x000000460a467220 */ /* 0x040fe20000410000 */
[----:B------:R-:W-:Y:S01]  /*138b0*/  MOV R16, 0x3f800000 ;  /* 0x3f80000000107802 */ /* 0x000fe20000000f00 */
[C---:B------:R-:W-:Y:S01]  /*138c0*/  FMUL.FTZ R71, R10.reuse, R71 ;  /* 0x000000470a477220 */ /* 0x040fe20000410000 */
[----:B------:R-:W-:Y:S01]  /*138d0*/  F2FP.BF16.F32.PACK_AB R160, R161, R160 ;  /* 0x000000a0a1a0723e */ /* 0x000fe200000010ff */
[C---:B------:R-:W-:Y:S01]  /*138e0*/  FMUL.FTZ R82, R10.reuse, R82 ;  /* 0x000000520a527220 */ /* 0x040fe20000410000 */
        /* <DEDUP_REMOVED lines=43> */
[----:B------:R-:W-:Y:S01]  /*13ba0*/  FMUL.FTZ R42, R16, R42 ;  /* 0x0000002a102a7220 */ /* 0x000fe20000410000 */
[----:B------:R-:W-:Y:S01]  /*13bb0*/  IADD3 R19, R4, R9, RZ ;  /* 0x0000000904137210 */ /* 0x000fe20007ffe0ff */
[----:B------:R-:W-:Y:S01]  /*13bc0*/  FMUL.FTZ R45, R12, R45 ;  /* 0x0000002d0c2d7220 */ /* 0x000fe20000410000 */
[C---:B------:R-:W-:Y:S01]  /*13bd0*/  FMUL.FTZ R47, R16.reuse, R47 ;  /* 0x0000002f102f7220 */ /* 0x040fe20000410000 */
        /* <DEDUP_REMOVED lines=16> */
[----:B------:R-:W-:Y:S01]  /*13ce0*/  FMUL.FTZ R60, R12, R60 ;  /* 0x0000003c0c3c7220 */ /* 0x000fe20000410000 */
[----:B------:R-:W-:Y:S01]  /*13cf0*/  F2FP.BF16.F32.PACK_AB R50, R51, R50 ;  /* 0x000000323332723e */ /* 0x000fe200000010ff */
[----:B------:R-:W-:Y:S01]  /*13d00*/  STS [R17], R144 ;  /* 0x0000009011007388 */ /* 0x000fe20000000800 */
[----:B------:R-:W-:Y:S01]  /*13d10*/  IADD3 R23, R2, R9, RZ ;  /* 0x0000000902177210 */ /* 0x000fe20007ffe0ff */
[----:B------:R-:W-:Y:S01]  /*13d20*/  FMUL.FTZ R61, R12, R61 ;  /* 0x0000003d0c3d7220 */ /* 0x000fe20000410000 */
[C---:B------:R-:W-:Y:S01]  /*13d30*/  FMUL.FTZ R63, R16.reuse, R63 ;  /* 0x0000003f103f7220 */ /* 0x040fe20000410000 */
[----:B------:R-:W-:Y:S01]  /*13d40*/  STS [R17+0x400], R146 ;  /* 0x0004009211007388 */ /* 0x000fe20000000800 */
[----:B------:R-:W-:Y:S01]  /*13d50*/  FMUL.FTZ R62, R16, R62 ;  /* 0x0000003e103e7220 */ /* 0x000fe20000410000 */
        /* <DEDUP_REMOVED lines=17> */
[C---:B------:R-:W-:Y:S01]  /*13e70*/  FMUL.FTZ R76, R12.reuse, R76 ;  /* 0x0000004c0c4c7220 */ /* 0x040fe20000410000 */
[----:B------:R-:W-:Y:S01]  /*13e80*/  IADD3 R27, R19, R2, RZ ;  /* 0x00000002131b7210 */ /* 0x000fe20007ffe0ff */
        /* <DEDUP_REMOVED lines=25> */
[----:B------:R-:W-:Y:S01]  /*14020*/  FMUL.FTZ R93, R12, R93 ;  /* 0x0000005d0c5d7220 */ /* 0x000fe20000410000 */
        /* <DEDUP_REMOVED lines=19> */
[----:B------:R-:W-:Y:S01]  /*14160*/  FMUL.FTZ R105, R12, R105 ;  /* 0x000000690c697220 */ /* 0x000fe20000410000 */
        /* <DEDUP_REMOVED lines=27> */
[C---:B------:R-:W-:Y:S01]  /*14320*/  FMUL.FTZ R123, R16.reuse, R123 ;  /* 0x0000007b107b7220 */ /* 0x040fe20000410000 */
        /* <DEDUP_REMOVED lines=8> */
[----:B------:R-:W-:Y:S01]  /*143b0*/  FMUL.FTZ R16, R16, R126 ;  /* 0x0000007e10107220 */ /* 0x000fe20000410000 */
[----:B------:R-:W-:Y:S01]  /*143c0*/  F2FP.BF16.F32.PACK_AB R104, R105, R104 ;  /* 0x000000686968723e */ /* 0x000fe200000010ff */
[----:B------:R-:W-:Y:S01]  /*143d0*/  STS [R9+0x4400], R82 ;  /* 0x0044005209007388 */ /* 0x000fe20000000800 */
[----:B------:R-:W-:Y:S01]  /*143e0*/  F2FP.BF16.F32.PACK_AB R106, R107, R106 ;  /* 0x0000006a6b6a723e */ /* 0x000fe200000010ff */
[----:B-1----:R-:W1:Y:S01]  /*143f0*/  @P3 LDC R2, c[0x0][0x2e4] ;  /* 0x0000b900ff023b82 */ /* 0x002e620000000800 */
[----:B------:R-:W-:Y:S01]  /*14400*/  F2FP.BF16.F32.PACK_AB R108, R109, R108 ;  /* 0x0000006c6d6c723e */ /* 0x000fe200000010ff */
[----:B------:R-:W-:Y:S01]  /*14410*/  STS [R13+0x6000], R72 ;  /* 0x006000480d007388 */ /* 0x000fe20000000800 */
[----:B------:R-:W-:Y:S01]  /*14420*/  F2FP.BF16.F32.PACK_AB R110, R111, R110 ;  /* 0x0000006e6f6e723e */ /* 0x000fe200000010ff */
[----:B------:R-:W-:Y:S01]  /*14430*/  @P6 MUFU.LG2 R6, R6 ;  /* 0x0000000600066308 */ /* 0x000fe20000000c00 */
[----:B------:R-:W-:Y:S01]  /*14440*/  F2FP.BF16.F32.PACK_AB R116, R117, R116 ;  /* 0x000000747574723e */ /* 0x000fe200000010ff */
[----:B------:R2:W-:Y:S01]  /*14450*/  STS [R13+0x6400], R74 ;  /* 0x0064004a0d007388 */ /* 0x0005e20000000800 */
[----:B------:R-:W-:Y:S01]  /*14460*/  F2FP.BF16.F32.PACK_AB R118, R119, R118 ;  /* 0x000000767776723e */ /* 0x000fe200000010ff */
[----:B------:R-:W3:Y:S01]  /*14470*/  S2UR UR4, SR_CTAID.X ;  /* 0x00000000000479c3 */ /* 0x000ee20000002500 */
[----:B------:R-:W-:Y:S01]  /*14480*/  F2FP.BF16.F32.PACK_AB R11, R11, R128 ;  /* 0x000000800b0b723e */ /* 0x000fe200000010ff */
[----:B------:R-:W-:Y:S01]  /*14490*/  STS [R9+0x6000], R76 ;  /* 0x0060004c09007388 */ /* 0x000fe20000000800 */
[----:B------:R-:W-:Y:S01]  /*144a0*/  F2FP.BF16.F32.PACK_AB R130, R131, R130 ;  /* 0x000000828382723e */ /* 0x000fe200000010ff */
[----:B------:R-:W4:Y:S01]  /*144b0*/  @P0 MUFU.LG2 R7, R7 ;  /* 0x0000000700070308 */ /* 0x000f220000000c00 */
[----:B------:R-:W-:Y:S01]  /*144c0*/  F2FP.BF16.F32.PACK_AB R120, R121, R120 ;  /* 0x000000787978723e */ /* 0x000fe200000010ff */
[----:B------:R5:W-:Y:S01]  /*144d0*/  STS [R9+0x6400], R78 ;  /* 0x0064004e09007388 */ /* 0x000be20000000800 */
[----:B------:R-:W-:Y:S01]  /*144e0*/  F2FP.BF16.F32.PACK_AB R122, R123, R122 ;  /* 0x0000007a7b7a723e */ /* 0x000fe200000010ff */
[----:B------:R-:W3:Y:S01]  /*144f0*/  @P0 LDC R18, c[0x0][0x2e8] ;  /* 0x0000ba00ff120b82 */ /* 0x000ee20000000800 */
[----:B------:R-:W-:Y:S01]  /*14500*/  F2FP.BF16.F32.PACK_AB R124, R125, R124 ;  /* 0x0000007c7d7c723e */ /* 0x000fe200000010ff */
[----:B------:R-:W-:Y:S01]  /*14510*/  STS [R17+0x4000], R84 ;  /* 0x0040005411007388 */ /* 0x000fe20000000800 */
[----:B------:R-:W-:Y:S01]  /*14520*/  F2FP.BF16.F32.PACK_AB R16, R127, R16 ;  /* 0x000000107f10723e */ /* 0x000fe200000010ff */
[----:B------:R-:W-:Y:S01]  /*14530*/  BSSY B0, `(.L_x_1491) ;  /* 0x000007a000007945 */ /* 0x000fe20003800000 */
[----:B------:R-:W-:Y:S01]  /*14540*/  SHF.R.S32.HI R28, RZ, 0x3, R3 ;  /* 0x00000003ff1c7819 */ /* 0x000fe20000011403 */
[----:B------:R-:W-:Y:S01]  /*14550*/  STS [R17+0x4400], R86 ;  /* 0x0044005611007388 */ /* 0x000fe20000000800 */
[----:B------:R-:W-:-:S03]  /*14560*/  SHF.L.U32 R0, R0, 0x3, RZ ;  /* 0x0000000300007819 */ /* 0x000fc600000006ff */
[----:B------:R-:W-:Y:S01]  /*14570*/  STS [R19+0x4000], R96 ;  /* 0x0040006013007388 */ /* 0x000fe20000000800 */
[----:B------:R-:W-:-:S03]  /*14580*/  VIADD R3, R28, 0x10 ;  /* 0x000000101c037836 */ /* 0x000fc60000000000 */
[----:B------:R-:W-:Y:S01]  /*14590*/  STS [R19+0x4400], R98 ;  /* 0x0044006213007388 */ /* 0x000fe20000000800 */
[----:B--2---:R-:W2:Y:S01]  /*145a0*/  @P1 LDC.64 R12, c[0x0][0x2c0] ;  /* 0x0000b000ff0c1b82 */ /* 0x004ea20000000a00 */
[----:B------:R-:W-:Y:S02]  /*145b0*/  ISETP.GE.AND P3, PT, R3, UR14, PT ;  /* 0x0000000e03007c0c */ /* 0x000fe4000bf66270 */
[----:B------:R-:W-:Y:S01]  /*145c0*/  STS [R17+0x6000], R88 ;  /* 0x0060005811007388 */ /* 0x000fe20000000800 */
[----:B------:R4:W3:Y:S03]  /*145d0*/  @P5 MUFU.LG2 R3, R5 ;  /* 0x0000000500035308 */ /* 0x0008e60000000c00 */
[----:B------:R3:W-:Y:S01]  /*145e0*/  STS [R17+0x6400], R90 ;  /* 0x0064005a11007388 */ /* 0x0007e20000000800 */
[----:B-----5:R-:W5:Y:S03]  /*145f0*/  @!P1 LDC R9, c[0x0][0x270] ;  /* 0x00009c00ff099b82 */ /* 0x020f660000000800 */
[----:B------:R-:W-:Y:S04]  /*14600*/  STS [R19+0x6000], R92 ;  /* 0x0060005c13007388 */ /* 0x000fe80000000800 */
[----:B------:R5:W-:Y:S04]  /*14610*/  STS [R19+0x6400], R94 ;  /* 0x0064005e13007388 */ /* 0x000be80000000800 */
[----:B------:R-:W-:Y:S01]  /*14620*/  STS [R21+0x4000], R100 ;  /* 0x0040006415007388 */ /* 0x000fe20000000800 */
[----:B----4-:R-:W-:-:S03]  /*14630*/  MOV R5, 0x7f800000 ;  /* 0x7f80000000057802 */ /* 0x010fc60000000f00 */
[----:B------:R-:W-:Y:S01]  /*14640*/  STS [R21+0x4400], R102 ;  /* 0x0044006615007388 */ /* 0x000fe20000000800 */
[----:B--2---:R-:W-:Y:S01]  /*14650*/  @P1 IMAD R13, R13, R12, RZ ;  /* 0x0000000c0d0d1224 */ /* 0x004fe200078e02ff */
[----:B-1----:R-:W-:Y:S01]  /*14660*/  @!P1 MOV R13, R2 ;  /* 0x00000002000d9202 */ /* 0x002fe20000000f00 */
[----:B------:R-:W1:Y:S01]  /*14670*/  @P5 LDC R12, c[0x0][0x2e8] ;  /* 0x0000ba00ff0c5b82 */ /* 0x000e620000000800 */
[----:B------:R-:W-:Y:S04]  /*14680*/  STS [R23+0x4000], R112 ;  /* 0x0040007017007388 */ /* 0x000fe80000000800 */
[----:B------:R-:W-:Y:S01]  /*14690*/  STS [R23+0x4400], R114 ;  /* 0x0044007217007388 */ /* 0x000fe20000000800 */
[----:B---3--:R-:W-:Y:S01]  /*146a0*/  @P1 MOV R17, 0x1 ;  /* 0x0000000100111802 */ /* 0x008fe20000000f00 */
[----:B-----5:R-:W-:Y:S01]  /*146b0*/  @!P1 IMAD R17, R2, R9, RZ ;  /* 0x0000000902119224 */ /* 0x020fe200078e02ff */
[----:B------:R-:W-:Y:S01]  /*146c0*/  IADD3 R2, R28, 0x30, RZ ;  /* 0x000000301c027810 */ /* 0x000fe20007ffe0ff */
[----:B------:R-:W-:Y:S01]  /*146d0*/  STS [R21+0x6000], R104 ;  /* 0x0060006815007388 */ /* 0x000fe20000000800 */
[----:B------:R-:W2:Y:S03]  /*146e0*/  @P6 LDC R9, c[0x0][0x2e8] ;  /* 0x0000ba00ff096b82 */ /* 0x000ea60000000800 */
[----:B------:R-:W-:Y:S04]  /*146f0*/  STS [R21+0x6400], R106 ;  /* 0x0064006a15007388 */ /* 0x000fe80000000800 */
[----:B------:R-:W-:Y:S01]  /*14700*/  STS [R23+0x6000], R108 ;  /* 0x0060006c17007388 */ /* 0x000fe20000000800 */
[----:B------:R-:W3:Y:S03]  /*14710*/  @P1 LDC R19, c[0x0][0x2c0] ;  /* 0x0000b000ff131b82 */ /* 0x000ee60000000800 */
[----:B------:R-:W-:Y:S04]  /*14720*/  STS [R23+0x6400], R110 ;  /* 0x0064006e17007388 */ /* 0x000fe80000000800 */
[----:B------:R-:W-:Y:S04]  /*14730*/  STS [R25+0x4000], R116 ;  /* 0x0040007419007388 */ /* 0x000fe80000000800 */
[----:B------:R-:W-:Y:S04]  /*14740*/  STS [R25+0x4400], R118 ;  /* 0x0044007619007388 */ /* 0x000fe80000000800 */
[----:B------:R4:W-:Y:S04]  /*14750*/  STS [R27+0x4000], R11 ;  /* 0x0040000b1b007388 */ /* 0x0009e80000000800 */
[----:B------:R-:W-:Y:S04]  /*14760*/  STS [R27+0x4400], R130 ;  /* 0x004400821b007388 */ /* 0x000fe80000000800 */
[----:B------:R-:W-:Y:S01]  /*14770*/  STS [R25+0x6000], R120 ;  /* 0x0060007819007388 */ /* 0x000fe20000000800 */
[----:B------:R-:W-:Y:S01]  /*14780*/  @!P1 IMAD.MOV.U32 R19, RZ, RZ, 0x1 ;  /* 0x00000001ff139424 */ /* 0x000fe200078e00ff */
[----:B------:R-:W-:-:S02]  /*14790*/  ISETP.GE.AND P1, PT, R2, UR14, PT ;  /* 0x0000000e02007c0c */ /* 0x000fc4000bf26270 */
[----:B------:R-:W-:Y:S01]  /*147a0*/  STS [R25+0x6400], R122 ;  /* 0x0064007a19007388 */ /* 0x000fe20000000800 */
[----:B------:R-:W-:-:S03]  /*147b0*/  IADD3 R2, R28, 0x40, RZ ;  /* 0x000000401c027810 */ /* 0x000fc60007ffe0ff */
[----:B------:R-:W-:Y:S04]  /*147c0*/  STS [R27+0x6000], R124 ;  /* 0x0060007c1b007388 */ /* 0x000fe80000000800 */
[----:B------:R5:W-:Y:S01]  /*147d0*/  STS [R27+0x6400], R16 ;  /* 0x006400101b007388 */ /* 0x000be20000000800 */
[----:B------:R-:W-:Y:S01]  /*147e0*/  BAR.SYNC.DEFER_BLOCKING 0x0 ;  /* 0x0000000000007b1d */ /* 0x000fe20000010000 */
[----:B----4-:R-:W-:-:S05]  /*147f0*/  IADD3 R11, R28, 0x20, RZ ;  /* 0x000000201c0b7810 */ /* 0x010fca0007ffe0ff */
[----:B------:R-:W4:Y:S01]  /*14800*/  S2R R4, SR_CTAID.Y ;  /* 0x0000000000047919 */ /* 0x000f220000002600 */
[----:B------:R-:W1:Y:S01]  /*14810*/  S2R R10, SR_CTAID.Z ;  /* 0x00000000000a7919 */ /* 0x000e620000002700 */
[----:B-----5:R-:W-:Y:S01]  /*14820*/  @P0 FMUL.FTZ R16, R7, 0.69314718246459960938 ;  /* 0x3f31721807100820 */ /* 0x020fe20000410000 */
[----:B------:R-:W-:Y:S01]  /*14830*/  MOV R7, 0x7f800000 ;  /* 0x7f80000000077802 */ /* 0x000fe20000000f00 */
[----:B------:R2:W2:Y:S01]  /*14840*/  LDS.128 R20, [R224+0x3800] ;  /* 0x00380000e0147984 */ /* 0x0004a20000000c00 */
[----:B----4-:R-:W-:Y:S01]  /*14850*/  IMAD R17, R4, R17, RZ ;  /* 0x0000001104117224 */ /* 0x010fe200078e02ff */
[----:B------:R-:W-:Y:S01]  /*14860*/  MOV R4, 0x7f800000 ;  /* 0x7f80000000047802 */ /* 0x000fe20000000f00 */
[----:B------:R-:W-:Y:S01]  /*14870*/  @P0 FFMA.FTZ R4, R167, R18, R16 ;  /* 0x00000012a7040223 */ /* 0x000fe20000010010 */
[----:B------:R-:W-:Y:S02]  /*14880*/  ISETP.GE.AND P0, PT, R2, UR14, PT ;  /* 0x0000000e02007c0c */ /* 0x000fe4000bf06270 */
[----:B------:R-:W-:-:S02]  /*14890*/  SEL R17, R17, RZ, !P2 ;  /* 0x000000ff11117207 */ /* 0x000fc40005000000 */
[----:B------:R-:W-:Y:S01]  /*148a0*/  ISETP.GE.AND P2, PT, R11, UR14, PT ;  /* 0x0000000e0b007c0c */ /* 0x000fe2000bf46270 */
[----:B---3--:R-:W-:Y:S02]  /*148b0*/  IMAD R11, R19, UR4, RZ ;  /* 0x00000004130b7c24 */ /* 0x008fe4000f8e02ff */
[----:B-1----:R-:W-:Y:S02]  /*148c0*/  IMAD R13, R10, R13, R17 ;  /* 0x0000000d0a0d7224 */ /* 0x002fe400078e0211 */
[----:B------:R-:W-:Y:S01]  /*148d0*/  @P6 FMUL.FTZ R17, R6, 0.69314718246459960938 ;  /* 0x3f31721806116820 */ /* 0x000fe20000410000 */
[----:B------:R-:W-:Y:S01]  /*148e0*/  @P5 FMUL.FTZ R6, R3, 0.69314718246459960938 ;  /* 0x3f31721803065820 */ /* 0x000fe20000410000 */
[----:B------:R-:W-:Y:S02]  /*148f0*/  SHF.L.U32 R11, R11, 0x7, RZ ;  /* 0x000000070b0b7819 */ /* 0x000fe400000006ff */
[----:B--2---:R-:W-:Y:S01]  /*14900*/  @P6 FFMA.FTZ R5, R166, R9, R17 ;  /* 0x00000009a6056223 */ /* 0x004fe20000010011 */
[----:B------:R-:W-:Y:S01]  /*14910*/  @P5 FFMA.FTZ R7, R165, R12, R6 ;  /* 0x0000000ca5075223 */ /* 0x000fe20000010006 */
[----:B------:R-:W-:-:S02]  /*14920*/  SHF.R.S32.HI R3, RZ, 0x1f, R11 ;  /* 0x0000001fff037819 */ /* 0x000fc4000001140b */
[--C-:B------:R-:W-:Y:S02]  /*14930*/  IADD3 R11, P6, P5, R11, R14, R13.reuse ;  /* 0x0000000e0b0b7210 */ /* 0x100fe40007dde00d */
[----:B------:R-:W-:-:S04]  /*14940*/  SHF.R.S32.HI R14, RZ, 0x1f, R13 ;  /* 0x0000001fff0e7819 */ /* 0x000fc8000001140d */
[----:B------:R-:W-:Y:S01]  /*14950*/  IADD3.X R12, R3, R15, R14, P6, P5 ;  /* 0x0000000f030c7210 */ /* 0x000fe200037ea40e */
[----:B------:R-:W-:Y:S06]  /*14960*/  @P4 BRA `(.L_x_1492) ;  /* 0x0000000000d84947 */ /* 0x000fec0003800000 */
        /* <DEDUP_REMOVED lines=54> */
.L_x_1492:
[----:B------:R-:W-:Y:S05]  /*14cd0*/  BSYNC B0 ;  /* 0x0000000000007941 */ /* 0x000fea0003800000 */
.L_x_1491:
[----:B--2---:R-:W-:Y:S01]  /*14ce0*/  SHF.R.S32.HI R4, RZ, 0x1f, R0 ;  /* 0x0000001fff047819 */ /* 0x004fe20000011400 */
[----:B------:R-:W-:Y:S01]  /*14cf0*/  ULDC.64 UR4, c[0x0][0x2a0] ;  /* 0x0000a80000047ab9 */ /* 0x000fe20000000a00 */
[----:B------:R-:W-:Y:S01]  /*14d00*/  IADD3 R14, P4, R0, UR8, RZ ;  /* 0x00000008000e7c10 */ /* 0x000fe2000ff9e0ff */
[----:B------:R-:W-:Y:S01]  /*14d10*/  VIADD R3, R28, 0x50 ;  /* 0x000000501c037836 */ /* 0x000fe20000000000 */
[----:B------:R-:W-:Y:S01]  /*14d20*/  SHF.R.S32.HI R2, RZ, 0x1f, R10 ;  /* 0x0000001fff027819 */ /* 0x000fe2000001140a */
[----:B------:R-:W-:Y:S01]  /*14d30*/  IMAD.U32 R13, RZ, RZ, UR16 ;  /* 0x00000010ff0d7e24 */ /* 0x000fe2000f8e00ff */
[----:B------:R-:W-:Y:S01]  /*14d40*/  IADD3.X R15, R4, UR6, RZ, P4, !PT ;  /* 0x00000006040f7c10 */ /* 0x000fe2000a7fe4ff */
[----:B------:R-:W-:Y:S01]  /*14d50*/  BSSY B0, `(.L_x_1493) ;  /* 0x000001b000007945 */ /* 0x000fe20003800000 */
[----:B------:R1:W2:Y:S01]  /*14d60*/  LDS.128 R4, [R224+0x4000] ;  /* 0x00400000e0047984 */ /* 0x0002a20000000c00 */
[----:B------:R-:W-:Y:S01]  /*14d70*/  IMAD R17, R2, UR4, RZ ;  /* 0x0000000402117c24 */ /* 0x000fe2000f8e02ff */
[----:B------:R-:W-:Y:S01]  /*14d80*/  ISETP.GE.AND P4, PT, R28, UR14, PT ;  /* 0x0000000e1c007c0c */ /* 0x000fe2000bf86270 */
[----:B------:R-:W-:Y:S01]  /*14d90*/  IMAD.WIDE.U32 R14, R10, UR4, R14 ;  /* 0x000000040a0e7c25 */ /* 0x000fe2000f8e000e */
[----:B------:R-:W-:-:S02]  /*14da0*/  SHF.R.S32.HI R29, RZ, 0x1f, R28 ;  /* 0x0000001fff1d7819 */ /* 0x000fc4000001141c */
[----:B------:R-:W-:Y:S01]  /*14db0*/  ISETP.GE.AND P5, PT, R3, UR14, PT ;  /* 0x0000000e03007c0c */ /* 0x000fe2000bfa6270 */
[----:B------:R-:W-:Y:S01]  /*14dc0*/  IMAD R17, R10, UR5, R17 ;  /* 0x000000050a117c24 */ /* 0x000fe2000f8e0211 */
[----:B------:R-:W-:Y:S01]  /*14dd0*/  IADD3 R2, R28, 0x60, RZ ;  /* 0x000000601c027810 */ /* 0x000fe20007ffe0ff */
[----:B------:R1:W3:Y:S01]  /*14de0*/  LDS.128 R8, [R224] ;  /* 0x00000000e0087984 */ /* 0x0002e20000000c00 */
        /* <DEDUP_REMOVED lines=15> */
[----:B---3--:R4:W-:Y:S04]  /*14ee0*/  @!P6 STG.E.128 desc[UR20][R24.64], R8 ;  /* 0x000000081800e986 */ /* 0x0089e8000c101d14 */
[----:B--2---:R4:W-:Y:S02]  /*14ef0*/  @!P4 STG.E.128 desc[UR20][R24.64+0x80], R4 ;  /* 0x000080041800c986 */ /* 0x0049e4000c101d14 */
.L_x_1494:
[----:B------:R-:W-:Y:S05]  /*14f00*/  BSYNC B0 ;  /* 0x0000000000007941 */ /* 0x000fea0003800000 */
.L_x_1493:
[----:B---34-:R3:W4:Y:S01]  /*14f10*/  LDS.128 R8, [R224+0x800] ;  /* 0x00080000e0087984 */ /* 0x0187220000000c00 */
[----:B------:R-:W-:Y:S01]  /*14f20*/  BSSY B0, `(.L_x_1495) ;  /* 0x0000016000007945 */ /* 0x000fe20003800000 */
[----:B------:R-:W-:Y:S02]  /*14f30*/  ISETP.GE.AND P4, PT, R2, UR14, PT ;  /* 0x0000000e02007c0c */ /* 0x000fe4000bf86270 */
[----:B--2---:R3:W2:Y:S01]  /*14f40*/  LDS.128 R4, [R224+0x4800] ;  /* 0x00480000e0047984 */ /* 0x0046a20000000c00 */
        /* <DEDUP_REMOVED lines=18> */
[----:B--2---:R4:W-:Y:S02]  /*15070*/  @!P3 STG.E.128 desc[UR20][R24.64+0x80], R4 ;  /* 0x000080041800b986 */ /* 0x0049e4000c101d14 */
.L_x_1496:
[----:B------:R-:W-:Y:S05]  /*15080*/  BSYNC B0 ;  /* 0x0000000000007941 */ /* 0x000fea0003800000 */
.L_x_1495:
[----:B----4-:R4:W1:Y:S01]  /*15090*/  LDS.128 R8, [R224+0x1000] ;  /* 0x00100000e0087984 */ /* 0x0108620000000c00 */
[----:B------:R-:W-:Y:S01]  /*150a0*/  BSSY B0, `(.L_x_1497) ;  /* 0x0000015000007945 */ /* 0x000fe20003800000 */
[----:B------:R-:W-:Y:S02]  /*150b0*/  ISETP.GE.AND P3, PT, R28, UR14, PT ;  /* 0x0000000e1c007c0c */ /* 0x000fe4000bf66270 */
        /* <DEDUP_REMOVED lines=17> */
[----:B-1----:R1:W-:Y:S04]  /*151d0*/  @!P6 STG.E.128 desc[UR20][R24.64], R8 ;  /* 0x000000081800e986 */ /* 0x0023e8000c101d14 */
[----:B--2---:R1:W-:Y:S02]  /*151e0*/  @!P2 STG.E.128 desc[UR20][R24.64+0x80], R4 ;  /* 0x000080041800a986 */ /* 0x0043e4000c101d14 */
.L_x_1498:
[----:B------:R-:W-:Y:S05]  /*151f0*/  BSYNC B0 ;  /* 0x0000000000007941 */ /* 0x000fea0003800000 */
.L_x_1497:
[----:B-1----:R1:W1:Y:S01]  /*15200*/  LDS.128 R8, [R224+0x1800] ;  /* 0x00180000e0087984 */ /* 0x0022620000000c00 */
[----:B------:R-:W-:Y:S03]  /*15210*/  BSSY B0, `(.L_x_1499) ;  /* 0x0000014000007945 */ /* 0x000fe60003800000 */
[----:B--2---:R2:W1:Y:S01]  /*15220*/  LDS.128 R4, [R224+0x5800] ;  /* 0x00580000e0047984 */ /* 0x0044620000000c00 */
        /* <DEDUP_REMOVED lines=18> */
.L_x_1500:
[----:B------:R-:W-:Y:S05]  /*15350*/  BSYNC B0 ;  /* 0x0000000000007941 */ /* 0x000fea0003800000 */
.L_x_1499:
        /* <DEDUP_REMOVED lines=21> */
.L_x_1502:
[----:B------:R-:W-:Y:S05]  /*154b0*/  BSYNC B0 ;  /* 0x0000000000007941 */ /* 0x000fea0003800000 */
.L_x_1501:
        /* <DEDUP_REMOVED lines=21> */
.L_x_1504:
[----:B------:R-:W-:Y:S05]  /*15610*/  BSYNC B0 ;  /* 0x0000000000007941 */ /* 0x000fea0003800000 */
.L_x_1503:
        /* <DEDUP_REMOVED lines=21> */
.L_x_1506:
[----:B------:R-:W-:Y:S05]  /*15770*/  BSYNC B0 ;  /* 0x0000000000007941 */ /* 0x000fea0003800000 */
.L_x_1505:
        /* <DEDUP_REMOVED lines=21> */
.L_x_1441:
        /* <DEDUP_REMOVED lines=87> */
.L_x_1508:
[----:B------:R-:W-:Y:S05]  /*15e40*/  BSYNC B0 ;  /* 0x0000000000007941 */ /* 0x000fea0003800000 */
.L_x_1507:
        /* <DEDUP_REMOVED lines=21> */
.L_x_1510:
[----:B------:R-:W-:Y:S05]  /*15fa0*/  BSYNC B0 ;  /* 0x0000000000007941 */ /* 0x000fea0003800000 */
.L_x_1509:
        /* <DEDUP_REMOVED lines=21> */
.L_x_1512:
[----:B------:R-:W-:Y:S05]  /*16100*/  BSYNC B0 ;  /* 0x0000000000007941 */ /* 0x000fea0003800000 */
.L_x_1511:
        /* <DEDUP_REMOVED lines=21> */
.L_x_1514:
[----:B------:R-:W-:Y:S05]  /*16260*/  BSYNC B0 ;  /* 0x0000000000007941 */ /* 0x000fea0003800000 */
.L_x_1513:
        /* <DEDUP_REMOVED lines=20> */
.L_x_1516:
[----:B------:R-:W-:Y:S05]  /*163b0*/  BSYNC B0 ;  /* 0x0000000000007941 */ /* 0x000fea0003800000 */
.L_x_1515:
        /* <DEDUP_REMOVED lines=20> */
.L_x_1518:
[----:B------:R-:W-:Y:S05]  /*16500*/  BSYNC B0 ;  /* 0x0000000000007941 */ /* 0x000fea0003800000 */
.L_x_1517:
        /* <DEDUP_REMOVED lines=20> */
.L_x_1520:
[----:B------:R-:W-:Y:S05]  /*16650*/  BSYNC B0 ;  /* 0x0000000000007941 */ /* 0x000fea0003800000 */
.L_x_1519:
        /* <DEDUP_REMOVED lines=19> */
.L_x_1522:
[----:B------:R-:W-:Y:S05]  /*16790*/  BSYNC B0 ;  /* 0x0000000000007941 */ /* 0x000fea0003800000 */
.L_x_1521:
        /* <DEDUP_REMOVED lines=10> */
.L_x_1524:
[----:B------:R-:W-:Y:S05]  /*16840*/  BSYNC B0 ;  /* 0x0000000000007941 */ /* 0x000fea0003800000 */
.L_x_1523:
        /* <DEDUP_REMOVED lines=15> */
.L_x_1526:
[----:B------:R-:W-:Y:S05]  /*16940*/  BSYNC B0 ;  /* 0x0000000000007941 */ /* 0x000fea0003800000 */
.L_x_1525:
        /* <DEDUP_REMOVED lines=10> */
.L_x_1528:
[----:B------:R-:W-:Y:S05]  /*169f0*/  BSYNC B0 ;  /* 0x0000000000007941 */ /* 0x000fea0003800000 */
.L_x_1527:
        /* <DEDUP_REMOVED lines=10> */
.L_x_1530:
[----:B------:R-:W-:Y:S05]  /*16aa0*/  BSYNC B0 ;  /* 0x0000000000007941 */ /* 0x000fea0003800000 */
.L_x_1529:
        /* <DEDUP_REMOVED lines=10> */
.L_x_1532:
[----:B------:R-:W-:Y:S05]  /*16b50*/  BSYNC B0 ;  /* 0x0000000000007941 */ /* 0x000fea0003800000 */
.L_x_1531:
        /* <DEDUP_REMOVED lines=10> */
.L_x_1534:
[----:B------:R-:W-:Y:S05]  /*16c00*/  BSYNC B0 ;  /* 0x0000000000007941 */ /* 0x000fea0003800000 */
.L_x_1533:
        /* <DEDUP_REMOVED lines=10> */
.L_x_1536:
[----:B------:R-:W-:Y:S05]  /*16cb0*/  BSYNC B0 ;  /* 0x0000000000007941 */ /* 0x000fea0003800000 */
.L_x_1535:
        /* <DEDUP_REMOVED lines=10> */
.L_x_1537:
        /* <DEDUP_REMOVED lines=10> */
.L_x_1760:


//--------------------- .text._ZN5flash16flash_fwd_kernelI23Flash_fwd_kernel_traitsILi128ELi128ELi32ELi4ELb0ELb0EN7cutlass10bfloat16_tE19Flash_kernel_traitsILi128ELi128ELi32ELi4ES3_EELb1ELb1ELb0ELb1ELb0ELb0ELb0ELb1EEEvNS_16Flash_fwd_paramsE --------------------------
	.section	.text._ZN5flash16flash_fwd_kernelI23Flash_fwd_kernel_traitsILi128ELi128ELi32ELi4ELb0ELb0EN7cutlass10bfloat16_tE19Flash_kernel_traitsILi128ELi128ELi32ELi4ES3_EELb1ELb1ELb0ELb1ELb0ELb0ELb0ELb1EEEvNS_16Flash_fwd_paramsE,"ax",@progbits
	.align	128
        .global         _ZN5flash16flash_fwd_kernelI23Flash_fwd_kernel_traitsILi128ELi128ELi32ELi4ELb0ELb0EN7cutlass10bfloat16_tE19Flash_kernel_traitsILi128ELi128ELi32ELi4ES3_EELb1ELb1ELb0ELb1ELb0ELb0ELb0ELb1EEEvNS_16Flash_fwd_paramsE
        .type           _ZN5flash16flash_fwd_kernelI23Flash_fwd_kernel_traitsILi128ELi128ELi32ELi4ELb0ELb0EN7cutlass10bfloat16_tE19Flash_kernel_traitsILi128ELi128ELi32ELi4ES3_EELb1ELb1ELb0ELb1ELb0ELb0ELb0ELb1EEEvNS_16Flash_fwd_paramsE,@function
        .size           _ZN5flash16flash_fwd_kernelI23Flash_fwd_kernel_traitsILi128ELi128ELi32ELi4ELb0ELb0EN7cutlass10bfloat16_tE19Flash_kernel_traitsILi128ELi128ELi32ELi4ES3_EELb1ELb1ELb0ELb1ELb0ELb0ELb0ELb1EEEvNS_16Flash_fwd_paramsE,(.L_x_1761 - _ZN5flash16flash_fwd_kernelI23Flash_fwd_kernel_traitsILi128ELi128ELi32ELi4ELb0ELb0EN7cutlass10bfloat16_tE19Flash_kernel_traitsILi128ELi128ELi32ELi4ES3_EELb1ELb1ELb0ELb1ELb0ELb0ELb0ELb1EEEvNS_16Flash_fwd_paramsE)
        .other          _ZN5flash16flash_fwd_kernelI23Flash_fwd_kernel_traitsILi128ELi128ELi32ELi4ELb0ELb0EN7cutlass10bfloat16_tE19Flash_kernel_traitsILi128ELi128ELi32ELi4ES3_EELb1ELb1ELb0ELb1ELb0ELb0ELb0ELb1EEEvNS_16Flash_fwd_paramsE,@"STO_CUDA_ENTRY STV_DEFAULT"
_ZN5flash16flash_fwd_kernelI23Flash_fwd_kernel_traitsILi128ELi128ELi32ELi4ELb0ELb0EN7cutlass10bfloat16_tE19Flash_kernel_traitsILi128ELi128ELi32ELi4ES3_EELb1ELb1ELb0ELb1ELb0ELb0ELb0ELb1EEEvNS_16Flash_fwd_paramsE:
.text._ZN5flash16flash_fwd_kernelI23Flash_fwd_kernel_traitsILi128ELi128ELi32ELi4ELb0ELb0EN7cutlass10bfloat16_tE19Flash_kernel_traitsILi128ELi128ELi32ELi4ES3_EELb1ELb1ELb0ELb1ELb0ELb0ELb0ELb1EEEvNS_16Flash_fwd_paramsE:
        /* <DEDUP_REMOVED lines=15> */
[----:B------:R-:W1:Y:S08]  /*00f0*/  S2UR UR24, SR_CTAID.Y ;  /* 0x00000000001879c3 */ /* 0x000e700000002600 */
[----:B------:R-:W4:Y:S01]  /*0100*/  S2UR UR22, SR_CTAID.Z ;  /* 0x00000000001679c3 */ /* 0x000f220000002700 */
[----:B------:R-:W-:Y:S01]  /*0110*/  UMOV UR16, 0xffffffff ;  /* 0xffffffff00107882 */ /* 0x000fe20000000000 */
[----:B------:R-:W-:Y:S01]  /*0120*/  UMOV UR11, URZ ;  /* 0x0000003f000b7c82 */ /* 0x000fe20008000000 */
[----:B------:R-:W-:-:S05]  /*0130*/  ULDC.U8 UR15, c[0x0][0x388] ;  /* 0x0000e200000f7ab9 */ /* 0x000fca0000000000 */
[----:B------:R-:W5:Y:S01]  /*0140*/  @P2 LDC R0, c[0x0][0x3b0] ;  /* 0x0000ec00ff002b82 */ /* 0x000f620000000800 */
[----:B--2---:R-:W-:Y:S02]  /*0150*/  @P2 IMAD.MOV.U32 R2, RZ, RZ, R9 ;  /* 0x000000ffff022224 */ /* 0x004fe400078e0009 */
[----:B---3--:R-:W-:-:S06]  /*0160*/  @P2 IMAD.MOV.U32 R3, RZ, RZ, R8 ;  /* 0x000000ffff032224 */ /* 0x008fcc00078e0008 */
[----:B------:R-:W2:Y:S01]  /*0170*/  @P2 LDG.E.64 R2, desc[UR26][R2.64] ;  /* 0x0000001a02022981 */ /* 0x000ea2000c1e1b00 */
[----:B------:R-:W-:Y:S02]  /*0180*/  UISETP.NE.U32.AND UP2, UPT, UR6, URZ, UPT ;  /* 0x0000003f0600728c */ /* 0x000fe4000bf45070 */
[----:B-1----:R-:W-:Y:S02]  /*0190*/  UIMAD.WIDE UR8, UR24, 0x4, UR8 ;  /* 0x00000004180878a5 */ /* 0x002fe4000f8e0208 */
[----:B------:R-:W-:Y:S02]  /*01a0*/  UISETP.NE.AND.EX UP2, UPT, UR7, URZ, UPT, UP2 ;  /* 0x0000003f0700728c */ /* 0x000fe4000bf45320 */
[----:B----4-:R-:W-:Y:S01]  /*01b0*/  ULOP3.LUT UR4, UR22, UR17, UR24, 0xfe, !UPT ;  /* 0x0000001116047292 */ /* 0x010fe2000f8efe18 */
[----:B------:R-:W-:-:S03]  /*01c0*/  ULDC.U8 UR6, c[0x0][0x3c2] ;  /* 0x0000f08000067ab9 */ /* 0x000fc60000000000 */
[----:B------:R-:W-:Y:S01]  /*01d0*/  PLOP3.LUT P0, PT, PT, PT, UP2, 0x80, 0x0 ;  /* 0x000000000000781c */ /* 0x000fe20003f0f028 */
[----:B------:R-:W-:Y:S01]  /*01e0*/  UISETP.NE.AND UP3, UPT, UR6, URZ, UPT ;  /* 0x0000003f0600728c */ /* 0x000fe2000bf65270 */
[----:B------:R-:W-:Y:S01]  /*01f0*/  LOP3.LUT P3, RZ, R99, UR4, RZ, 0xfc, !PT ;  /* 0x0000000463ff7c12 */ /* 0x000fe2000f86fcff */
[----:B------:R-:W-:Y:S01]  /*0200*/  ULDC.64 UR4, c[0x0][0x300] ;  /* 0x0000c00000047ab9 */ /* 0x000fe20000000a00 */
[----:B------:R-:W-:Y:S01]  /*0210*/  ULDC.64 UR6, c[0x0][0x2f8] ;  /* 0x0000be0000067ab9 */ /* 0x000fe20000000a00 */
        /* <DEDUP_REMOVED lines=20> */
[----:B------:R-:W-:-:S05]  /*0360*/  @!P3 IMAD.MOV.U32 R5, RZ, RZ, R8 ;  /* 0x000000ffff05b224 */ /* 0x000fca00078e0008 */
[----:B------:R1:W-:Y:S01]  /*0370*/  @!P3 STG.E.64 desc[UR26][R6.64+0x8], R4 ;  /* 0x000008040600b986 */ /* 0x0003e2000c101b1a */
[----:B------:R-:W-:-:S03]  /*0380*/  PLOP3.LUT P2, PT, PT, PT, UP0, 0x80, 0x0 ;  /* 0x000000000000781c */ /* 0x000fc60003f4f008 */
[----:B-1----:R-:W2:Y:S04]  /*0390*/  @P0 LDG.E R6, desc[UR26][R2.64] ;  /* 0x0000001a02060981 */ /* 0x002ea8000c1e1900 */
[----:B------:R1:W3:Y:S02]  /*03a0*/  @P0 LDG.E R5, desc[UR26][R2.64+0x4] ;  /* 0x0000041a02050981 */ /* 0x0002e4000c1e1900 */
[----:B-1----:R-:W-:Y:S02]  /*03b0*/  IMAD.U32 R2, RZ, RZ, UR8 ;  /* 0x00000008ff027e24 */ /* 0x002fe4000f8e00ff */
        /* <DEDUP_REMOVED lines=26> */
.L_x_1538:
[----:B------:R-:W-:-:S05]  /*0560*/  ULDC UR7, c[0x0][0x2c8] ;  /* 0x0000b20000077ab9 */ /* 0x000fca0000000800 */
.L_x_1539:
        /* <DEDUP_REMOVED lines=38> */
[----:B------:R-:W-:Y:S01]  /*07d0*/  UISETP.NE.AND UP1, UPT, UR16, -0x1, UPT ;  /* 0xffffffff1000788c */ /* 0x000fe2000bf25270 */
[CC--:B------:R-:W-:Y:S01]  /*07e0*/  LEA.HI R10, R13.reuse, R99.reuse, RZ, 0x3 ;  /* 0x000000630d0a7211 */ /* 0x0c0fe200078f18ff */
[----:B------:R-:W-:Y:S01]  /*07f0*/  ULDC UR7, c[0x0][0x270] ;  /* 0x00009c0000077ab9 */ /* 0x000fe20000000800 */
[----:B------:R-:W-:Y:S01]  /*0800*/  UIADD3 UR14, -UR28, UR18, URZ ;  /* 0x000000121c0e7290 */ /* 0x000fe2000fffe13f */
[----:B------:R-:W-:Y:S01]  /*0810*/  LEA.HI R24, R13, R99, RZ, 0x4 ;  /* 0x000000630d187211 */ /* 0x000fe200078f20ff */
[----:B------:R-:W-:Y:S02]  /*0820*/  UIMAD UR7, UR24, UR7, UR22 ;  /* 0x00000007180772a4 */ /* 0x000fe4000f8e0216 */
[----:B------:R-:W-:Y:S02]  /*0830*/  UISETP.NE.AND UP0, UPT, UR6, -0x1, UPT ;  /* 0xffffffff0600788c */ /* 0x000fe4000bf05270 */
[----:B------:R-:W-:-:S02]  /*0840*/  USHF.L.U32 UR8, UR7, 0x5, URZ ;  /* 0x0000000507087899 */ /* 0x000fc4000800063f */
[----:B------:R-:W-:Y:S01]  /*0850*/  @UP1 ULDC.64 UR4, c[0x0][0x240] ;  /* 0x0000900000041ab9 */ /* 0x000fe20000000a00 */
[----:B------:R-:W-:Y:S01]  /*0860*/  ULDC UR20, c[0x0][0x2d8] ;  /* 0x0000b60000147ab9 */ /* 0x000fe20000000800 */
[----:B------:R-:W-:Y:S02]  /*0870*/  @UP1 UIMAD.WIDE.U32 UR12, UR16, UR4, URZ ;  /* 0x00000004100c12a5 */ /* 0x000fe4000f8e003f */
[----:B------:R-:W-:Y:S01]  /*0880*/  USHF.R.S32.HI UR4, URZ, 0x1f, UR8 ;  /* 0x0000001f3f047899 */ /* 0x000fe20008011408 */
[----:B------:R-:W-:Y:S01]  /*0890*/  IADD3 R102, P2, P1, R9, UR8, R92 ;  /* 0x0000000809667c10 */ /* 0x000fe2000f95e05c */
[----:B------:R-:W-:Y:S02]  /*08a0*/  @!UP1 USHF.R.S32.HI UR8, URZ, 0x1f, UR24 ;  /* 0x0000001f3f089899 */ /* 0x000fe40008011418 */
[----:B------:R-:W-:Y:S02]  /*08b0*/  @UP1 UIMAD UR10, UR16, UR5, UR13 ;  /* 0x00000005100a12a4 */ /* 0x000fe4000f8e020d */
[----:B------:R3:W-:Y:S01]  /*08c0*/  STL [R1+0xd8], R102 ;  /* 0x0000d86601007387 */ /* 0x0007e20000100800 */
[----:B-1----:R-:W-:Y:S01]  /*08d0*/  IABS R11, R14 ;  /* 0x0000000e000b7213 */ /* 0x002fe20000000000 */
[----:B------:R-:W-:-:S02]  /*08e0*/  @UP0 UIADD3 UR32, UR11, UR6, URZ ;  /* 0x000000060b200290 */ /* 0x000fc4000fffe03f */
[----:B------:R-:W-:Y:S01]  /*08f0*/  USHF.R.S32.HI UR23, URZ, 0x1f, UR22 ;  /* 0x0000001f3f177899 */ /* 0x000fe20008011416 */
[----:B------:R-:W1:Y:S01]  /*0900*/  I2F.RP R2, R11 ;  /* 0x0000000b00027306 */ /* 0x000e620000209400 */
[----:B--2---:R-:W-:-:S07]  /*0910*/  IABS R6, R6 ;  /* 0x0000000600067213 */ /* 0x004fce0000000000 */
[----:B-1----:R-:W1:Y:S02]  /*0920*/  MUFU.RCP R2, R2 ;  /* 0x0000000200027308 */ /* 0x002e640000001000 */
[----:B-1----:R-:W-:-:S06]  /*0930*/  VIADD R2, R2, 0xffffffe ;  /* 0x0ffffffe02027836 */ /* 0x002fcc0000000000 */
[----:B------:R-:W1:Y:S02]  /*0940*/  F2I.FTZ.U32.TRUNC.NTZ R3, R2 ;  /* 0x0000000200037305 */ /* 0x000e64000021f000 */
[----:B-1----:R-:W-:Y:S02]  /*0950*/  IMAD.MOV R0, RZ, RZ, -R3 ;  /* 0x000000ffff007224 */ /* 0x002fe400078e0a03 */
[----:B------:R-:W-:Y:S02]  /*0960*/  IMAD.MOV.U32 R2, RZ, RZ, RZ ;  /* 0x000000ffff027224 */ /* 0x000fe400078e00ff */
[----:B------:R-:W-:-:S04]  /*0970*/  IMAD R0, R0, R11, RZ ;  /* 0x0000000b00007224 */ /* 0x000fc800078e02ff */
[----:B------:R-:W-:Y:S01]  /*0980*/  IMAD.HI.U32 R0, R3, R0, R2 ;  /* 0x0000000003007227 */ /* 0x000fe200078e0002 */
[----:B------:R-:W-:-:S05]  /*0990*/  SHF.R.S32.HI R2, RZ, 0x3, R10 ;  /* 0x00000003ff027819 */ /* 0x000fca000001140a */
[----:B------:R-:W-:-:S04]  /*09a0*/  IMAD.HI.U32 R0, R0, R6, RZ ;  /* 0x0000000600007227 */ /* 0x000fc800078e00ff */
[----:B------:R-:W-:Y:S02]  /*09b0*/  IMAD.MOV R4, RZ, RZ, -R0 ;  /* 0x000000ffff047224 */ /* 0x000fe400078e0a00 */
[C---:B------:R-:W-:Y:S02]  /*09c0*/  VIADD R5, R2.reuse, 0x20 ;  /* 0x0000002002057836 */ /* 0x040fe40000000000 */
[----:B------:R-:W-:Y:S02]  /*09d0*/  IMAD R4, R11, R4, R6 ;  /* 0x000000040b047224 */ /* 0x000fe400078e0206 */
[----:B------:R-:W-:Y:S01]  /*09e0*/  VIADD R3, R2, 0x30 ;  /* 0x0000003002037836 */ /* 0x000fe20000000000 */
[----:B------:R-:W-:Y:S01]  /*09f0*/  ISETP.GE.AND P4, PT, R5, UR14, PT ;  /* 0x0000000e05007c0c */ /* 0x000fe2000bf86270 */
[----:B------:R-:W-:Y:S01]  /*0a00*/  IMAD.U32 R6, RZ, RZ, UR17 ;  /* 0x00000011ff067e24 */ /* 0x000fe2000f8e00ff */
[----:B------:R-:W-:Y:S02]  /*0a10*/  ISETP.GT.U32.AND P5, PT, R11, R4, PT ;  /* 0x000000040b00720c */ /* 0x000fe40003fa4070 */
[----:B------:R-:W-:-:S02]  /*0a20*/  SHF.R.S32.HI R5, RZ, 0x1f, R92 ;  /* 0x0000001fff057819 */ /* 0x000fc4000001145c */
[----:B------:R-:W-:Y:S01]  /*0a30*/  ISETP.GE.AND P3, PT, R3, UR14, PT ;  /* 0x0000000e03007c0c */ /* 0x000fe2000bf66270 */
[----:B------:R-:W-:Y:S01]  /*0a40*/  VIADD R3, R2, 0x40 ;  /* 0x0000004002037836 */ /* 0x000fe20000000000 */
[----:B------:R-:W-:Y:S01]  /*0a50*/  IADD3.X R100, R8, UR4, R5, P2, P1 ;  /* 0x0000000408647c10 */ /* 0x000fe200097e2405 */
[----:B------:R-:W-:Y:S01]  /*0a60*/  @!UP1 ULDC.64 UR4, c[0x0][0x228] ;  /* 0x00008a0000049ab9 */ /* 0x000fe20000000a00 */
[----:B------:R-:W-:Y:S01]  /*0a70*/  PLOP3.LUT P1, PT, PT, PT, UP0, 0x80, 0x0 ;  /* 0x000000000000781c */ /* 0x000fe20003f2f008 */
[----:B------:R-:W-:Y:S01]  /*0a80*/  @!UP1 UIMAD UR8, UR8, UR4, URZ ;  /* 0x00000004080892a4 */ /* 0x000fe2000f8e023f */
[----:B------:R-:W-:Y:S01]  /*0a90*/  LOP3.LUT R8, R24, 0xfffffff0, RZ, 0xc0, !PT ;  /* 0xfffffff018087812 */ /* 0x000fe200078ec0ff */
[----:B------:R-:W-:Y:S01]  /*0aa0*/  @!UP1 UIMAD.WIDE.U32 UR34, UR24, UR4, URZ ;  /* 0x00000004182292a5 */ /* 0x000fe2000f8e003f */
[----:B------:R-:W-:Y:S01]  /*0ab0*/  ISETP.GE.AND P0, PT, R3, UR14, PT ;  /* 0x0000000e03007c0c */ /* 0x000fe2000bf06270 */
[----:B------:R-:W-:Y:S01]  /*0ac0*/  @!P5 IMAD.IADD R4, R4, 0x1, -R11 ;  /* 0x000000010404d824 */ /* 0x000fe200078e0a0b */
[----:B------:R-:W-:Y:S01]  /*0ad0*/  @!UP1 UIMAD UR5, UR24, UR5, UR8 ;  /* 0x00000005180592a4 */ /* 0x000fe2000f8e0208 */
[----:B------:R-:W-:Y:S01]  /*0ae0*/  SHF.R.S32.HI R3, RZ, 0x1f, R2 ;  /* 0x0000001fff037819 */ /* 0x000fe20000011402 */
[----:B------:R-:W-:Y:S01]  /*0af0*/  ULDC UR4, c[0x0][0x2d4] ;  /* 0x0000b50000047ab9 */ /* 0x000fe20000000800 */
[----:B------:R-:W-:Y:S01]  /*0b00*/  @UP0 ULDC.64 UR8, c[0x0][0x248] ;  /* 0x0000920000080ab9 */ /* 0x000fe20000000a00 */
[----:B------:R-:W-:Y:S01]  /*0b10*/  ISETP.GE.U32.AND P6, PT, R4, R11, PT ;  /* 0x0000000b0400720c */ /* 0x000fe20003fc6070 */
[----:B------:R-:W-:Y:S01]  /*0b20*/  @UP0 UIMAD.WIDE.U32 UR36, UR32, UR8, URZ ;  /* 0x00000008202402a5 */ /* 0x000fe2000f8e003f */
[----:B------:R-:W-:Y:S01]  /*0b30*/  LOP3.LUT R4, R10, 0xfffffff8, RZ, 0xc0, !PT ;  /* 0xfffffff80a047812 */ /* 0x000fe200078ec0ff */
[----:B------:R-:W-:Y:S01]  /*0b40*/  UIMAD UR4, UR7, UR4, UR28 ;  /* 0x00000004070472a4 */ /* 0x000fe2000f8e021c */
[----:B------:R-:W-:Y:S01]  /*0b50*/  LOP3.LUT R5, R14, UR22, RZ, 0x3c, !PT ;  /* 0x000000160e057c12 */ /* 0x000fe2000f8e3cff */
[----:B------:R-:W-:Y:S01]  /*0b60*/  @UP0 UIMAD UR32, UR32, UR9, URZ ;  /* 0x00000009202002a4 */ /* 0x000fe2000f8e023f */
[C---:B------:R-:W-:Y:S01]  /*0b70*/  IMAD.IADD R8, R99.reuse, 0x1, -R8 ;  /* 0x0000000163087824 */ /* 0x040fe200078e0a08 */
[----:B------:R-:W-:Y:S01]  /*0b80*/  UIMAD UR25, UR4, UR20, URZ ;  /* 0x00000014041972a4 */ /* 0x000fe2000f8e023f */
[----:B------:R-:W-:Y:S01]  /*0b90*/  IMAD.IADD R19, R99, 0x1, -R4 ;  /* 0x0000000163137824 */ /* 0x000fe200078e0a04 */
[----:B------:R-:W-:Y:S01]  /*0ba0*/  @UP0 UIADD3 UR32, UR37, UR32, URZ ;  /* 0x0000002025200290 */ /* 0x000fe2000fffe03f */
[----:B------:R-:W-:Y:S01]  /*0bb0*/  IMAD.SHL.U32 R4, R2, 0x40, RZ ;  /* 0x0000004002047824 */ /* 0x000fe200078e00ff */
[----:B------:R-:W-:Y:S01]  /*0bc0*/  @!UP1 UIADD3 UR10, UR35, UR5, URZ ;  /* 0x00000005230a9290 */ /* 0x000fe2000fffe03f */
[----:B------:R-:W-:Y:S01]  /*0bd0*/  IMAD.SHL.U32 R136, R19, 0x8, RZ ;  /* 0x0000000813887824 */ /* 0x000fe200078e00ff */
[----:B------:R-:W-:Y:S01]  /*0be0*/  @!UP1 UMOV UR12, UR34 ;  /* 0x00000022000c9c82 */ /* 0x000fe20008000000 */
[----:B------:R-:W-:Y:S01]  /*0bf0*/  ISETP.GE.AND P2, PT, R5, RZ, PT ;  /* 0x000000ff0500720c */ /* 0x000fe20003f46270 */
[----:B------:R-:W-:Y:S01]  /*0c00*/  @!P5 VIADD R0, R0, 0x1 ;  /* 0x000000010000d836 */ /* 0x000fe20000000000 */
[----:B------:R-:W-:Y:S01]  /*0c10*/  LOP3.LUT R4, R4, 0x1c0, RZ, 0xc0, !PT ;  /* 0x000001c004047812 */ /* 0x000fe200078ec0ff */
[----:B------:R-:W-:Y:S01]  /*0c20*/  IMAD.WIDE R6, R6, 0x80, R2 ;  /* 0x0000008006067825 */ /* 0x000fe200078e0202 */
[----:B------:R-:W-:-:S02]  /*0c30*/  ISETP.NE.AND P5, PT, R14, RZ, PT ;  /* 0x000000ff0e00720c */ /* 0x000fc40003fa5270 */
[----:B------:R-:W-:Y:S02]  /*0c40*/  SHF.R.S32.HI R9, RZ, 0x1f, R8 ;  /* 0x0000001fff097819 */ /* 0x000fe40000011408 */
[----:B------:R-:W-:Y:S01]  /*0c50*/  LOP3.LUT R5, R4, 0x38, R136, 0xf8, !PT ;  /* 0x0000003804057812 */ /* 0x000fe200078ef888 */
[----:B---3--:R-:W-:Y:S08]  /*0c60*/  @P1 BRA `(.L_x_1541) ;  /* 0x0000000000301947 */ /* 0x008ff00003800000 */
        /* <DEDUP_REMOVED lines=12> */
.L_x_1541:
        /* <DEDUP_REMOVED lines=23> */
.L_x_1542:
[----:B------:R-:W-:Y:S01]  /*0ea0*/  IMAD R9, R3, UR8, RZ ;  /* 0x0000000803097c24 */ /* 0x000fe2000f8e02ff */
[----:B------:R-:W-:Y:S01]  /*0eb0*/  LOP3.LUT R11, R21, 0xfffffff8, RZ, 0xc0, !PT ;  /* 0xfffffff8150b7812 */ /* 0x000fe200078ec0ff */
[----:B------:R-:W-:Y:S01]  /*0ec0*/  IMAD.WIDE.U32 R4, R2, UR8, R136 ;  /* 0x0000000802047c25 */ /* 0x000fe2000f8e0088 */
[----:B------:R-:W-:Y:S01]  /*0ed0*/  ULDC.64 UR4, c[0x0][0x258] ;  /* 0x0000960000047ab9 */ /* 0x000fe20000000a00 */
[----:B------:R-:W-:Y:S01]  /*0ee0*/  MOV R25, 0x10 ;  /* 0x0000001000197802 */ /* 0x000fe20000000f00 */
[----:B------:R-:W-:Y:S01]  /*0ef0*/  BSSY B0, `(.L_x_1543) ;  /* 0x000004a000007945 */ /* 0x000fe20003800000 */
[----:B------:R-:W-:Y:S01]  /*0f00*/  IMAD.SHL.U32 R213, R10, 0x8, RZ ;  /* 0x000000080ad57824 */ /* 0x000fe200078e00ff */
[----:B------:R-:W-:Y:S01]  /*0f10*/  IADD3 R10, P1, R4, UR36, RZ ;  /* 0x00000024040a7c10 */ /* 0x000fe2000ff3e0ff */
[C---:B------:R-:W-:Y:S01]  /*0f20*/  IMAD R9, R2.reuse, UR9, R9 ;  /* 0x0000000902097c24 */ /* 0x040fe2000f8e0209 */
[----:B------:R-:W-:Y:S01]  /*0f30*/  IADD3 R16, R2, 0x50, RZ ;  /* 0x0000005002107810 */ /* 0x000fe20007ffe0ff */
        /* <DEDUP_REMOVED lines=12> */
[----:B------:R-:W-:Y:S01]  /*1000*/  IMAD R13, R2, UR7, R9 ;  /* 0x00000007020d7c24 */ /* 0x000fe2000f8e0209 */
[----:B------:R-:W-:Y:S01]  /*1010*/  IADD3.X R9, R137, UR10, RZ, P1, !PT ;  /* 0x0000000a89097c10 */ /* 0x000fe20008ffe4ff */
[----:B------:R-:W-:Y:S01]  /*1020*/  ULDC.64 UR10, c[0x0][0x268] ;  /* 0x00009a00000a7ab9 */ /* 0x000fe20000000a00 */
[----:B------:R-:W-:Y:S01]  /*1030*/  MOV R14, UR4 ;  /* 0x00000004000e7c02 */ /* 0x000fe20008000f00 */
[----:B------:R-:W-:Y:S01]  /*1040*/  UIMAD UR4, UR23, UR4, URZ ;  /* 0x00000004170472a4 */ /* 0x000fe2000f8e023f */
[----:B------:R-:W-:Y:S01]  /*1050*/  IADD3.X R5, R5, UR13, R13, P2, !PT ;  /* 0x0000000d05057c10 */ /* 0x000fe200097fe40d */
[----:B------:R-:W-:Y:S01]  /*1060*/  ULDC.64 UR12, c[0x0][0x260] ;  /* 0x00009800000c7ab9 */ /* 0x000fe20000000a00 */
[----:B------:R-:W-:Y:S01]  /*1070*/  SHF.R.S32.HI R12, RZ, 0x1f, R0 ;  /* 0x0000001fff0c7819 */ /* 0x000fe20000011400 */
[----:B------:R-:W-:Y:S01]  /*1080*/  IMAD.WIDE.U32 R30, R0, UR12, R10 ;  /* 0x0000000c001e7c25 */ /* 0x000fe2000f8e000a */
[----:B------:R-:W-:Y:S01]  /*1090*/  ISETP.GE.AND P6, PT, R2, UR14, PT ;  /* 0x0000000e02007c0c */ /* 0x000fe2000bfc6270 */
[----:B------:R-:W-:-:S02]  /*10a0*/  UIMAD UR5, UR22, UR5, UR4 ;  /* 0x00000005160572a4 */ /* 0x000fc4000f8e0204 */
[----:B------:R-:W-:Y:S01]  /*10b0*/  IMAD.WIDE.U32 R28, R0, UR10, R4 ;  /* 0x0000000a001c7c25 */ /* 0x000fe2000f8e0004 */
[----:B------:R2:W-:Y:S01]  /*10c0*/  STL.64 [R1+0xc0], R30 ;  /* 0x0000c01e01007387 */ /* 0x0005e20000100a00 */
[----:B------:R-:W-:Y:S02]  /*10d0*/  UMOV UR4, 0x400 ;  /* 0x0000040000047882 */ /* 0x000fe40000000000 */
[----:B------:R-:W-:Y:S01]  /*10e0*/  VIADD R18, R2, 0x10 ;  /* 0x0000001002127836 */ /* 0x000fe20000000000 */
[----:B------:R2:W-:Y:S01]  /*10f0*/  STL.64 [R1+0xe8], R28 ;  /* 0x0000e81c01007387 */ /* 0x0005e20000100a00 */
[----:B------:R-:W-:Y:S01]  /*1100*/  IMAD.WIDE.U32 R14, R14, UR22, R8 ;  /* 0x000000160e0e7c25 */ /* 0x000fe2000f8e0008 */
[----:B-1----:R-:W-:Y:S02]  /*1110*/  ULEA UR4, UR32, UR4, 0x18 ;  /* 0x0000000420047291 */ /* 0x002fe4000f8ec03f */
[----:B------:R2:W-:Y:S01]  /*1120*/  STL [R1+0x7c], R103 ;  /* 0x00007c6701007387 */ /* 0x0005e20000100800 */
[----:B------:R-:W-:Y:S01]  /*1130*/  IMAD R8, R12, UR12, RZ ;  /* 0x0000000c0c087c24 */ /* 0x000fe2000f8e02ff */
[----:B------:R-:W-:Y:S01]  /*1140*/  ISETP.GE.AND P5, PT, R18, UR14, PT ;  /* 0x0000000e12007c0c */ /* 0x000fe2000bfa6270 */
[----:B------:R-:W-:Y:S01]  /*1150*/  IMAD.MOV.U32 R26, RZ, RZ, 0x20 ;  /* 0x00000020ff1a7424 */ /* 0x000fe200078e00ff */
[----:B------:R-:W-:Y:S01]  /*1160*/  IADD3 R9, R15, UR5, RZ ;  /* 0x000000050f097c10 */ /* 0x000fe2000fffe0ff */
[----:B------:R-:W-:Y:S01]  /*1170*/  IMAD R22, R0, UR13, R8 ;  /* 0x0000000d00167c24 */ /* 0x000fe2000f8e0208 */
[----:B------:R-:W-:Y:S01]  /*1180*/  R2P PR, R20, 0x6 ;  /* 0x0000000614007804 */ /* 0x000fe20000000000 */
[----:B------:R-:W-:Y:S01]  /*1190*/  IMAD R8, R12, UR10, RZ ;  /* 0x0000000a0c087c24 */ /* 0x000fe2000f8e02ff */
[----:B------:R-:W-:-:S03]  /*11a0*/  LEA R213, R213, UR4, 0x1 ;  /* 0x00000004d5d57c11 */ /* 0x000fc6000f8e08ff */
[----:B------:R-:W-:Y:S01]  /*11b0*/  IMAD R23, R0, UR11, R8 ;  /* 0x0000000b00177c24 */ /* 0x000fe2000f8e0208 */
        /* <DEDUP_REMOVED lines=29> */
.L_x_1544:
[----:B------:R-:W-:Y:S05]  /*1390*/  BSYNC B0 ;  /* 0x0000000000007941 */ /* 0x000fea0003800000 */
.L_x_1543:
        /* <DEDUP_REMOVED lines=13> */
[----:B------:R-:W-:-:S04]  /*1470*/  IMAD.MOV.U32 R10, RZ, RZ, R14 ;  /* 0x000000ffff0a7224 */ /* 0x000fc800078e000e */
[----:B-1-3--:R-:W1:Y:S01]  /*1480*/  @!P2 LDC.64 R12, c[0x0][0x210] ;  /* 0x00008400ff0cab82 */ /* 0x00ae620000000a00 */
[C---:B------:R-:W-:Y:S01]  /*1490*/  IMAD.WIDE.U32 R10, R0.reuse, UR10, R10 ;  /* 0x0000000a000a7c25 */ /* 0x040fe2000f8e000a */
[----:B------:R4:W-:Y:S03]  /*14a0*/  @P2 STS.128 [R213+0x800], RZ ;  /* 0x000800ffd5002388 */ /* 0x0009e60000000c00 */
[----:B------:R-:W-:-:S04]  /*14b0*/  IMAD R0, R0, UR11, R17 ;  /* 0x0000000b00007c24 */ /* 0x000fc8000f8e0211 */
        /* <DEDUP_REMOVED lines=16> */
.L_x_1546:
[----:B------:R-:W-:Y:S05]  /*15c0*/  BSYNC B0 ;  /* 0x0000000000007941 */ /* 0x000fea0003800000 */
.L_x_1545:
[----:B------:R-:W-:Y:S01]  /*15d0*/  USHF.R.S32.HI UR32, URZ, 0x1f, UR33 ;  /* 0x0000001f3f207899 */ /* 0x000fe20008011421 */
        /* <DEDUP_REMOVED lines=13> */
[----:B-1-34-:R-:W1:Y:S01]  /*16b0*/  @!P2 LDC.64 R12, c[0x0][0x210] ;  /* 0x00008400ff0cab82 */ /* 0x01ae620000000a00 */
        /* <DEDUP_REMOVED lines=19> */
.L_x_1548:
[----:B------:R-:W-:Y:S05]  /*17f0*/  BSYNC B0 ;  /* 0x0000000000007941 */ /* 0x000fea0003800000 */
.L_x_1547:
[----:B------:R-:W-:Y:S01]  /*1800*/  UIMAD UR5, UR33, -0x20, UR29 ;  /* 0xffffffe0210578a4 */ /* 0x000fe2000f8e021d */
[----:B------:R-:W-:Y:S01]  /*1810*/  BSSY B0, `(.L_x_1549) ;  /* 0x0000020000007945 */ /* 0x000fe20003800000 */
[----:B------:R-:W-:-:S03]  /*1820*/  ISETP.GE.AND P4, PT, R16, UR14, PT ;  /* 0x0000000e10007c0c */ /* 0x000fc6000bf86270 */
[----:B------:R-:W-:Y:S10]  /*1830*/  @P3 BRA `(.L_x_1550) ;  /* 0x0000000000743947 */ /* 0x000ff40003800000 */
        /* <DEDUP_REMOVED lines=29> */
.L_x_1550:
[----:B------:R-:W-:Y:S05]  /*1a10*/  BSYNC B0 ;  /* 0x0000000000007941 */ /* 0x000fea0003800000 */
.L_x_1549:
        /* <DEDUP_REMOVED lines=31> */
.L_x_1552:
[----:B------:R-:W-:Y:S05]  /*1c10*/  BSYNC B0 ;  /* 0x0000000000007941 */ /* 0x000fea0003800000 */
.L_x_1551:
        /* <DEDUP_REMOVED lines=31> */
.L_x_1554:
[----:B------:R-:W-:Y:S05]  /*1e10*/  BSYNC B0 ;  /* 0x0000000000007941 */ /* 0x000fea0003800000 */
.L_x_1553:
        /* <DEDUP_REMOVED lines=31> */
.L_x_1556:
[----:B------:R-:W-:Y:S05]  /*2010*/  BSYNC B0 ;  /* 0x0000000000007941 */ /* 0x000fea0003800000 */
.L_x_1555:
        /* <DEDUP_REMOVED lines=30> */
.L_x_1558:
[----:B------:R-:W-:Y:S05]  /*2200*/  BSYNC B0 ;  /* 0x0000000000007941 */ /* 0x000fea0003800000 */
.L_x_1557:
[----:B------:R-:W-:Y:S01]  /*2210*/  IMAD.IADD R105, R31, 0x1, R22 ;  /* 0x000000011f697824 */ /* 0x000fe200078e0216 */
[----:B------:R-:W-:Y:S01]  /*2220*/  MOV R104, R30 ;  /* 0x0000001e00687202 */ /* 0x000fe20000000f00 */
[----:B------:R-:W-:Y:S01]  /*2230*/  USHF.L.U64.HI UR34, UR8, 0x5, UR9 ;  /* 0x0000000508227899 */ /* 0x000fe20008010209 */
[----:B------:R-:W-:Y:S01]  /*2240*/  ISETP.GE.AND P0, PT, R2, UR5, PT ;  /* 0x0000000502007c0c */ /* 0x000fe2000bf06270 */
[----:B------:R-:W-:Y:S01]  /*2250*/  USHF.L.U32 UR35, UR8, 0x5, URZ ;  /* 0x0000000508237899 */ /* 0x000fe2000800063f */
[----:B------:R-:W-:Y:S01]  /*2260*/  IMAD.U32 R11, RZ, RZ, UR33 ;  /* 0x00000021ff0b7e24 */ /* 0x000fe2000f8e00ff */
[----:B------:R2:W-:Y:S01]  /*2270*/  STL.64 [R1+0xb8], R104 ;  /* 0x0000b86801007387 */ /* 0x0005e20000100a00 */
[----:B------:R-:W-:Y:S01]  /*2280*/  UIMAD UR10, UR34, UR33, URZ ;  /* 0x00000021220a72a4 */ /* 0x000fe2000f8e023f */
[----:B------:R-:W-:Y:S01]  /*2290*/  BSSY B0, `(.L_x_1559) ;  /* 0x000001a000007945 */ /* 0x000fe20003800000 */
[----:B------:R-:W-:Y:S01]  /*22a0*/  ISETP.GE.AND P3, PT, R18, UR5, PT ;  /* 0x0000000512007c0c */ /* 0x000fe2000bf66270 */
[----:B-1----:R-:W-:Y:S01]  /*22b0*/  IMAD.WIDE.U32 R6, R11, UR35, R104 ;  /* 0x000000230b067c25 */ /* 0x002fe2000f8e0068 */
[----:B------:R-:W-:-:S06]  /*22c0*/  UIMAD UR10, UR32, UR35, UR10 ;  /* 0x00000023200a72a4 */ /* 0x000fcc000f8e020a */
[----:B------:R-:W-:Y:S01]  /*22d0*/  IADD3 R10, R7, UR10, RZ ;  /* 0x0000000a070a7c10 */ /* 0x000fe2000fffe0ff */
[----:B------:R-:W-:Y:S06]  /*22e0*/  @P0 BRA `(.L_x_1560) ;  /* 0x0000000000500947 */ /* 0x000fec0003800000 */
        /* <DEDUP_REMOVED lines=20> */
.L_x_1560:
[----:B------:R-:W-:Y:S05]  /*2430*/  BSYNC B0 ;  /* 0x0000000000007941 */ /* 0x000fea0003800000 */
.L_x_1559:
        /* <DEDUP_REMOVED lines=26> */
.L_x_1562:
[----:B------:R-:W-:Y:S05]  /*25e0*/  BSYNC B0 ;  /* 0x0000000000007941 */ /* 0x000fea0003800000 */
.L_x_1561:
        /* <DEDUP_REMOVED lines=12> */
[----:B------:R-:W-:Y:S01]  /*26b0*/  @UP1 UIADD3 UR11, UR23, UR11, URZ ;  /* 0x0000000b170b1290 */ /* 0x000fe2000fffe03f */
[----:B-1----:R-:W-:Y:S01]  /*26c0*/  SHF.R.S32.HI R8, RZ, 0x4, R24 ;  /* 0x00000004ff087819 */ /* 0x002fe20000011418 */
[----:B------:R-:W-:Y:S02]  /*26d0*/  @UP1 ULDC UR10, c[0x0][0x2e8] ;  /* 0x0000ba00000a1ab9 */ /* 0x000fe40000000800 */
[----:B------:R-:W-:Y:S01]  /*26e0*/  @UP1 ULEA.HI.X UR13, UR22, UR13, UR11, 0x2, UP0 ;  /* 0x0000000d160d1291 */ /* 0x000fe200080f140b */
[----:B------:R-:W-:-:S05]  /*26f0*/  IMAD.U32 R6, RZ, RZ, UR12 ;  /* 0x0000000cff067e24 */ /* 0x000fca000f8e00ff */
[----:B------:R-:W-:-:S06]  /*2700*/  IMAD.U32 R7, RZ, RZ, UR13 ;  /* 0x0000000dff077e24 */ /* 0x000fcc000f8e00ff */
[----:B------:R1:W5:Y:S01]  /*2710*/  @P1 LDG.E R7, desc[UR26][R6.64] ;  /* 0x0000001a06071981 */ /* 0x000362000c1e1900 */
[----:B------:R-:W-:Y:S01]  /*2720*/  IMAD.SHL.U32 R0, R19, 0x40, RZ ;  /* 0x0000004013007824 */ /* 0x000fe200078e00ff */
[----:B------:R-:W-:Y:S01]  /*2730*/  LEA.HI R9, R24, R8, RZ, 0x1 ;  /* 0x0000000818097211 */ /* 0x000fe200078f08ff */
[C---:B------:R-:W-:Y:S01]  /*2740*/  IMAD.SHL.U32 R3, R2.reuse, 0x8, RZ ;  /* 0x0000000802037824 */ /* 0x040fe200078e00ff */
[----:B------:R-:W-:Y:S01]  /*2750*/  ISETP.GE.AND P2, PT, R2, UR5, PT ;  /* 0x0000000502007c0c */ /* 0x000fe2000bf46270 */
[----:B------:R-:W-:Y:S01]  /*2760*/  BAR.SYNC.DEFER_BLOCKING 0x0 ;  /* 0x0000000000007b1d */ /* 0x000fe20000010000 */
[----:B------:R-:W-:Y:S01]  /*2770*/  LOP3.LUT R0, R0, 0x1c0, RZ, 0xc0, !PT ;  /* 0x000001c000007812 */ /* 0x000fe200078ec0ff */
[----:B---34-:R-:W-:Y:S01]  /*2780*/  IMAD.IADD R13, R29, 0x1, R23 ;  /* 0x000000011d0d7824 */ /* 0x018fe200078e0217 */
[----:B------:R-:W-:Y:S01]  /*2790*/  LOP3.LUT R2, R9, 0xfffffffe, RZ, 0xc0, !PT ;  /* 0xfffffffe09027812 */ /* 0x000fe200078ec0ff */
[----:B------:R-:W-:Y:S01]  /*27a0*/  IMAD.MOV.U32 R12, RZ, RZ, R28 ;  /* 0x000000ffff0c7224 */ /* 0x000fe200078e001c */
[----:B------:R-:W-:Y:S01]  /*27b0*/  LOP3.LUT R3, R0, 0x8, R3, 0xf8, !PT ;  /* 0x0000000800037812 */ /* 0x000fe200078ef803 */
[----:B------:R-:W-:Y:S01]  /*27c0*/  USHF.L.U64.HI UR12, UR6, 0x5, UR7 ;  /* 0x00000005060c7899 */ /* 0x000fe20008010207 */
[----:B------:R-:W-:Y:S01]  /*27d0*/  SHF.R.U32.HI R0, RZ, 0x3, R0 ;  /* 0x00000003ff007819 */ /* 0x000fe20000011600 */
[----:B------:R-:W-:Y:S01]  /*27e0*/  IMAD.IADD R2, R8, 0x1, -R2 ;  /* 0x0000000108027824 */ /* 0x000fe200078e0a02 */
[----:B------:R-:W-:Y:S01]  /*27f0*/  SHF.R.S32.HI R8, RZ, 0x1f, R92 ;  /* 0x0000001fff087819 */ /* 0x000fe2000001145c */
[----:B------:R3:W-:Y:S01]  /*2800*/  STL.64 [R1+0xe0], R12 ;  /* 0x0000e00c01007387 */ /* 0x0007e20000100a00 */
[----:B------:R-:W-:Y:S01]  /*2810*/  LOP3.LUT R10, R3, R0, RZ, 0x3c, !PT ;  /* 0x00000000030a7212 */ /* 0x000fe200078e3cff */
[----:B------:R-:W-:Y:S01]  /*2820*/  IMAD.SHL.U32 R0, R20, 0x40, RZ ;  /* 0x0000004014007824 */ /* 0x000fe200078e00ff */
[----:B------:R-:W-:Y:S01]  /*2830*/  SHF.R.S32.HI R98, RZ, 0x5, R97 ;  /* 0x00000005ff627819 */ /* 0x000fe20000011461 */
[----:B------:R-:W-:Y:S01]  /*2840*/  USHF.L.U32 UR13, UR6, 0x5, URZ ;  /* 0x00000005060d7899 */ /* 0x000fe2000800063f */
[----:B------:R-:W-:Y:S01]  /*2850*/  LEA.HI R96, R8, R92, RZ, 0x2 ;  /* 0x0000005c08607211 */ /* 0x000fe200078f10ff */
[----:B------:R-:W-:Y:S01]  /*2860*/  IMAD.SHL.U32 R8, R21, 0x40, RZ ;  /* 0x0000004015087824 */ /* 0x000fe200078e00ff */
[----:B------:R-:W-:Y:S01]  /*2870*/  LEA R3, R98, UR28, 0x4 ;  /* 0x0000001c62037c11 */ /* 0x000fe2000f8e20ff */
[----:B------:R-:W-:Y:S01]  /*2880*/  UIMAD UR11, UR12, UR33, URZ ;  /* 0x000000210c0b72a4 */ /* 0x000fe2000f8e023f */
[----:B------:R-:W-:Y:S01]  /*2890*/  SHF.R.S32.HI R93, RZ, 0x2, R96 ;  /* 0x00000002ff5d7819 */ /* 0x000fe20000011460 */
[----:B-1----:R-:W5:Y:S01]  /*28a0*/  @P1 MUFU.RCP R6, UR10 ;  /* 0x0000000a00061d08 */ /* 0x002f620008001000 */
[----:B------:R-:W-:Y:S01]  /*28b0*/  LOP3.LUT R0, R0, 0x1c0, RZ, 0xc0, !PT ;  /* 0x000001c000007812 */ /* 0x000fe200078ec0ff */
[----:B------:R-:W-:Y:S01]  /*28c0*/  UIMAD UR11, UR32, UR13, UR11 ;  /* 0x0000000d200b72a4 */ /* 0x000fe2000f8e020b */
[----:B------:R-:W-:Y:S01]  /*28d0*/  IADD3 R3, R3, 0x1, R93 ;  /* 0x0000000103037810 */ /* 0x000fe20007ffe05d */
[----:B------:R3:W-:Y:S01]  /*28e0*/  @P2 STS.128 [R213+0xa000], RZ ;  /* 0x00a000ffd5002388 */ /* 0x0007e20000000c00 */
[----:B------:R-:W-:Y:S01]  /*28f0*/  LOP3.LUT R95, R8, 0xfffffe00, RZ, 0xc0, !PT ;  /* 0xfffffe00085f7812 */ /* 0x000fe200078ec0ff */
[----:B------:R-:W-:Y:S01]  /*2900*/  BSSY B0, `(.L_x_1563) ;  /* 0x0000028000007945 */ /* 0x000fe20003800000 */
[----:B------:R-:W-:Y:S01]  /*2910*/  ISETP.GE.AND P0, PT, R18, UR5, PT ;  /* 0x0000000512007c0c */ /* 0x000fe2000bf06270 */
[----:B------:R3:W-:Y:S01]  /*2920*/  @P2 STS.128 [R213+0xb000], RZ ;  /* 0x00b000ffd5002388 */ /* 0x0007e20000000c00 */
[----:B-----5:R-:W-:Y:S01]  /*2930*/  @P1 FMUL.FTZ R9, R7, R6 ;  /* 0x0000000607091220 */ /* 0x020fe20000410000 */
[----:B------:R-:W-:-:S02]  /*2940*/  IMAD.SHL.U32 R6, R2, 0x8, RZ ;  /* 0x0000000802067824 */ /* 0x000fc400078e00ff */
[----:B------:R-:W-:Y:S02]  /*2950*/  IMAD.U32 R7, RZ, RZ, UR29 ;  /* 0x0000001dff077e24 */ /* 0x000fe4000f8e00ff */
[----:B------:R-:W-:Y:S01]  /*2960*/  @P1 R2UR UR10, R9 ;  /* 0x00000000090a12ca */ /* 0x000fe200000e0000 */
[----:B------:R-:W-:Y:S01]  /*2970*/  IMAD R2, R2, 0x200, R10 ;  /* 0x0000020002027824 */ /* 0x000fe200078e020a */
[----:B------:R-:W-:Y:S02]  /*2980*/  LOP3.LUT R6, R0, 0x8, R6, 0xf8, !PT ;  /* 0x0000000800067812 */ /* 0x000fe400078ef806 */
[----:B------:R-:W-:Y:S02]  /*2990*/  SHF.R.U32.HI R0, RZ, 0x3, R0 ;  /* 0x00000003ff007819 */ /* 0x000fe40000011600 */
[----:B------:R-:W-:Y:S02]  /*29a0*/  IADD3 R3, R7, -UR18, R3 ;  /* 0x8000001207037c10 */ /* 0x000fe4000fffe003 */
[----:B------:R-:W-:Y:S01]  /*29b0*/  LOP3.LUT R94, R6, R0, RZ, 0x3c, !PT ;  /* 0x00000000065e7212 */ /* 0x000fe200078e3cff */
[----:B------:R-:W-:-:S04]  /*29c0*/  IMAD.WIDE.U32 R6, R11, UR13, R12 ;  /* 0x0000000d0b067c25 */ /* 0x000fc8000f8e000c */
[----:B------:R-:W-:Y:S01]  /*29d0*/  VIADD R139, R3, UR21 ;  /* 0x00000015038b7c36 */ /* 0x000fe20008000000 */
[----:B------:R-:W-:Y:S01]  /*29e0*/  UMOV UR21, URZ ;  /* 0x0000003f00157c82 */ /* 0x000fe20008000000 */
[----:B------:R-:W-:Y:S01]  /*29f0*/  IMAD R0, R98, 0x400, R95 ;  /* 0x0000040062007824 */ /* 0x000fe200078e025f */
[----:B------:R-:W-:Y:S01]  /*2a00*/  @UP1 UMOV UR21, UR10 ;  /* 0x0000000a00151c82 */ /* 0x000fe20008000000 */
[----:B------:R-:W-:Y:S02]  /*2a10*/  VIADD R3, R7, UR11 ;  /* 0x0000000b07037c36 */ /* 0x000fe40008000000 */
[----:B------:R-:W-:Y:S01]  /*2a20*/  IMAD.IADD R0, R94, 0x1, R0 ;  /* 0x000000015e007824 */ /* 0x000fe200078e0200 */
[----:B---3--:R-:W-:Y:S06]  /*2a30*/  @P2 BRA `(.L_x_1564) ;  /* 0x0000000000502947 */ /* 0x008fec0003800000 */
        /* <DEDUP_REMOVED lines=20> */
.L_x_1564:
[----:B------:R-:W-:Y:S05]  /*2b80*/  BSYNC B0 ;  /* 0x0000000000007941 */ /* 0x000fea0003800000 */
.L_x_1563:
        /* <DEDUP_REMOVED lines=9> */
[----:B------:R-:W-:Y:S01]  /*2c20*/  SEL R0, R26, 0xffffffe0, !P2 ;  /* 0xffffffe01a007807 */ /* 0x000fe20005000000 */
[----:B------:R-:W-:Y:S06]  /*2c30*/  @P0 BRA `(.L_x_1566) ;  /* 0x0000000000580947 */ /* 0x000fec0003800000 */
        /* <DEDUP_REMOVED lines=22> */
.L_x_1566:
[----:B------:R-:W-:Y:S05]  /*2da0*/  BSYNC B0 ;  /* 0x0000000000007941 */ /* 0x000fea0003800000 */
.L_x_1565:
[----:B------:R-:W-:Y:S01]  /*2db0*/  LDSM.16.M88.4 R20, [R200+0x8000] ;  /* 0x00800000c814783b */ /* 0x000fe20000000200 */
[----:B------:R-:W-:Y:S01]  /*2dc0*/  IMAD R6, R2, 0x2, R200 ;  /* 0x0000000202067824 */ /* 0x000fe200078e02c8 */
[----:B------:R-:W-:Y:S01]  /*2dd0*/  VIMNMX R135, R139, UR29, PT ;  /* 0x0000001d8b877c48 */ /* 0x000fe2000bfe0100 */
[--C-:B------:R-:W-:Y:S01]  /*2de0*/  IMAD R204, R5, 0x2, R202.reuse ;  /* 0x0000000205cc7824 */ /* 0x100fe200078e02ca */
[----:B-1-3--:R-:W1:Y:S01]  /*2df0*/  LDSM.16.M88.4 R8, [R202+0x2000] ;  /* 0x00200000ca08783b */ /* 0x00ae620000000200 */
[----:B------:R-:W-:Y:S01]  /*2e00*/  IMAD R210, R4, 0x2, R202 ;  /* 0x0000000204d27824 */ /* 0x000fe200078e02ca */
[----:B------:R-:W-:Y:S01]  /*2e10*/  UISETP.GE.AND UP0, UPT, UR19, 0x2, UPT ;  /* 0x000000021300788c */ /* 0x000fe2000bf06270 */
[----:B------:R-:W-:Y:S01]  /*2e20*/  IMAD R209, R0, 0x2, R200 ;  /* 0x0000000200d17824 */ /* 0x000fe200078e02c8 */
[----:B--2---:R-:W2:Y:S01]  /*2e30*/  LDSM.16.M88.4 R28, [R200+0x8800] ;  /* 0x00880000c81c783b */ /* 0x004ea20000000200 */
[----:B------:R-:W-:Y:S01]  /*2e40*/  VIADD R3, R200, 0x8000 ;  /* 0x00008000c8037836 */ /* 0x000fe20000000000 */
[----:B------:R-:W-:Y:S01]  /*2e50*/  UIADD3 UR28, UR31, 0x646e171e, URZ ;  /* 0x646e171e1f1c7890 */ /* 0x000fe2000fffe03f */
[----:B------:R-:W-:Y:S01]  /*2e60*/  IMAD R208, R4, 0x2, R204 ;  /* 0x0000000204d07824 */ /* 0x000fe200078e02cc */
[----:B------:R-:W3:Y:S01]  /*2e70*/  LDSM.16.M88.4 R12, [R202] ;  /* 0x00000000ca0c783b */ /* 0x000ee20000000200 */
[----:B------:R-:W-:Y:S01]  /*2e80*/  IMAD R211, R2, 0x2, R3 ;  /* 0x0000000202d37824 */ /* 0x000fe200078e0203 */
[----:B------:R-:W-:Y:S01]  /*2e90*/  UIADD3 UR24, UR30, -0x4ab325aa, URZ ;  /* 0xb54cda561e187890 */ /* 0x000fe2000fffe03f */
[----:B------:R-:W-:Y:S01]  /*2ea0*/  IMAD.SHL.U32 R99, R99, 0x2, RZ ;  /* 0x0000000263637824 */ /* 0x000fe200078e00ff */
[----:B------:R-:W-:Y:S01]  /*2eb0*/  LDSM.16.M88.4 R32, [R6+0x8000] ;  /* 0x008000000620783b */ /* 0x000fe20000000200 */
[----:B------:R-:W-:Y:S01]  /*2ec0*/  IMAD R207, R0, 0x2, R211 ;  /* 0x0000000200cf7824 */ /* 0x000fe200078e02d3 */
[----:B------:R-:W-:Y:S01]  /*2ed0*/  SHF.R.S32.HI R0, RZ, 0x1f, R97 ;  /* 0x0000001fff007819 */ /* 0x000fe20000011461 */
[----:B------:R-:W-:Y:S01]  /*2ee0*/  IMAD.U32 R2, RZ, RZ, UR33 ;  /* 0x00000021ff027e24 */ /* 0x000fe2000f8e00ff */
[----:B------:R-:W5:Y:S01]  /*2ef0*/  LDSM.16.M88.4 R16, [R204+0x2000] ;  /* 0x00200000cc10783b */ /* 0x000f620000000200 */
[----:B------:R-:W-:Y:S01]  /*2f00*/  LOP3.LUT R7, R99, 0x6, RZ, 0xc0, !PT ;  /* 0x0000000663077812 */ /* 0x000fe200078ec0ff */
[----:B------:R-:W-:Y:S01]  /*2f10*/  IMAD.U32 R3, RZ, RZ, UR17 ;  /* 0x00000011ff037e24 */ /* 0x000fe2000f8e00ff */
[----:B------:R-:W-:Y:S01]  /*2f20*/  LEA.HI R0, R0, R98, RZ, 0x2 ;  /* 0x0000006200007211 */ /* 0x000fe200078f10ff */
[----:B------:R-:W4:Y:S01]  /*2f30*/  LDSM.16.M88.4 R44, [R6+0x8800] ;  /* 0x00880000062c783b */ /* 0x000f220000000200 */
[----:B------:R-:W-:Y:S01]  /*2f40*/  UMOV UR44, UR33 ;  /* 0x00000021002c7c82 */ /* 0x000fe20008000000 */
[----:B------:R-:W-:Y:S01]  /*2f50*/  IMAD R2, R2, 0x20, R7 ;  /* 0x0000002002027824 */ /* 0x000fe200078e0207 */
[----:B------:R-:W-:Y:S01]  /*2f60*/  LOP3.LUT R0, R0, 0xffffffc, RZ, 0xc0, !PT ;  /* 0x0ffffffc00007812 */ /* 0x000fe200078ec0ff */
[----:B------:R-:W4:Y:S01]  /*2f70*/  LDSM.16.M88.4 R24, [R204] ;  /* 0x00000000cc18783b */ /* 0x000f220000000200 */
[----:B------:R-:W-:-:S02]  /*2f80*/  IMAD R101, R3, 0x8, R98 ;  /* 0x0000000803657824 */ /* 0x000fc400078e0262 */
[----:B------:R-:W-:Y:S01]  /*2f90*/  IMAD.U32 R3, RZ, RZ, UR29 ;  /* 0x0000001dff037e24 */ /* 0x000fe2000f8e00ff */
[----:B------:R-:W-:Y:S01]  /*2fa0*/  LDSM.16.M88.4 R48, [R209+0x8800] ;  /* 0x00880000d130783b */ /* 0x000fe20000000200 */
[----:B------:R-:W-:-:S03]  /*2fb0*/  IMAD.IADD R0, R98, 0x1, -R0 ;  /* 0x0000000162007824 */ /* 0x000fc600078e0a00 */
[C---:B------:R-:W-:Y:S01]  /*2fc0*/  VIADDMNMX R138, R139.reuse, 0x8, R3, PT ;  /* 0x000000088b8a7846 */ /* 0x040fe20003800103 */
[----:B------:R-:W-:Y:S01]  /*2fd0*/  IMAD R234, R0, 0x10, R93 ;  /* 0x0000001000ea7824 */ /* 0x000fe200078e025d */
[C-C-:B------:R-:W-:Y:S01]  /*2fe0*/  VIADDMNMX R172, R139.reuse, 0x40, R3.reuse, PT ;  /* 0x000000408bac7846 */ /* 0x140fe20003800103 */
[C---:B------:R-:W-:Y:S01]  /*2ff0*/  VIADD R0, R2.reuse, 0x1 ;  /* 0x0000000102007836 */ /* 0x040fe20000000000 */
[----:B------:R-:W-:Y:S01]  /*3000*/  VIADDMNMX R139, R139, 0x48, R3, PT ;  /* 0x000000488b8b7846 */ /* 0x000fe20003800103 */
[----:B------:R-:W-:Y:S01]  /*3010*/  VIADD R3, R2, 0x8 ;  /* 0x0000000802037836 */ /* 0x000fe20000000000 */
[----:B------:R-:W0:Y:S01]  /*3020*/  LDGDEPBAR ;  /* 0x00000000000079af */ /* 0x000e220000000000 */
[----:B-1----:R-:W-:Y:S01]  /*3030*/  HMMA.16816.F32.BF16 R56, R8, R22, RZ ;  /* 0x000000160838723c */ /* 0x002fe200000418ff */
[-C--:B------:R-:W-:Y:S02]  /*3040*/  ISETP.GE.AND P6, PT, R0, R135.reuse, PT ;  /* 0x000000870000720c */ /* 0x080fe40003fc6270 */
[----:B------:R-:W-:Y:S01]  /*3050*/  STL [R1+0xc8], R101 ;  /* 0x0000c86501007387 */ /* 0x000fe20000100800 */
[----:B------:R-:W-:-:S02]  /*3060*/  ISETP.GE.AND P0, PT, R3, R135, PT ;  /* 0x000000870300720c */ /* 0x000fc40003f06270 */
[C---:B------:R-:W-:Y:S01]  /*3070*/  ISETP.GE.AND P4, PT, R3.reuse, R138, PT ;  /* 0x0000008a0300720c */ /* 0x040fe20003f86270 */
[C---:B------:R-:W-:Y:S01]  /*3080*/  HMMA.16816.F32.BF16 R36, R8.reuse, R20, RZ ;  /* 0x000000140824723c */ /* 0x040fe200000418ff */
[----:B------:R-:W-:Y:S02]  /*3090*/  ISETP.GE.AND P2, PT, R3, R172, PT ;  /* 0x000000ac0300720c */ /* 0x000fe40003f46270 */
[C---:B------:R-:W-:Y:S02]  /*30a0*/  ISETP.GE.AND P5, PT, R0.reuse, R138, PT ;  /* 0x0000008a0000720c */ /* 0x040fe40003fa6270 */
[C---:B------:R-:W-:Y:S01]  /*30b0*/  ISETP.GE.AND P3, PT, R0.reuse, R172, PT ;  /* 0x000000ac0000720c */ /* 0x040fe20003f66270 */
[----:B--2---:R-:W-:Y:S01]  /*30c0*/  HMMA.16816.F32.BF16 R40, R8, R28, RZ ;  /* 0x0000001c0828723c */ /* 0x004fe200000418ff */
[----:B------:R-:W-:-:S05]  /*30d0*/  ISETP.GE.AND P1, PT, R0, R139, PT ;  /* 0x0000008b0000720c */ /* 0x000fca0003f26270 */
[----:B------:R-:W-:Y:S01]  /*30e0*/  HMMA.16816.F32.BF16 R52, R8, R30, RZ ;  /* 0x0000001e0834723c */ /* 0x000fe200000418ff */
[----:B------:R-:W-:Y:S05]  /*30f0*/  LDSM.16.M88.4 R8, [R210+0x2000] ;  /* 0x00200000d208783b */ /* 0x000fea0000000200 */
[C---:B---3--:R-:W-:Y:S06]  /*3100*/  HMMA.16816.F32.BF16 R60, R12.reuse, R20, RZ ;  /* 0x000000140c3c723c */ /* 0x048fec00000418ff */
[C---:B------:R-:W-:Y:S01]  /*3110*/  HMMA.16816.F32.BF16 R64, R12.reuse, R22, RZ ;  /* 0x000000160c40723c */ /* 0x040fe200000418ff */
[----:B------:R-:W-:Y:S05]  /*3120*/  LDSM.16.M88.4 R20, [R210] ;  /* 0x00000000d214783b */ /* 0x000fea0000000200 */
[C---:B------:R-:W-:Y:S06]  /*3130*/  HMMA.16816.F32.BF16 R72, R12.reuse, R28, RZ ;  /* 0x0000001c0c48723c */ /* 0x040fec00000418ff */
[----:B------:R-:W-:Y:S01]  /*3140*/  HMMA.16816.F32.BF16 R84, R12, R30, RZ ;  /* 0x0000001e0c54723c */ /* 0x000fe200000418ff */
[----:B------:R-:W1:Y:S05]  /*3150*/  LDSM.16.M88.4 R12, [R209+0x8000] ;  /* 0x00800000d10c783b */ /* 0x000e6a0000000200 */
[C---:B-----5:R-:W-:Y:S06]  /*3160*/  HMMA.16816.F32.BF16 R68, R16.reuse, R34, R56 ;  /* 0x000000221044723c */ /* 0x060fec0000041838 */
[C---:B------:R-:W-:Y:S01]  /*3170*/  HMMA.16816.F32.BF16 R76, R16.reuse, R32, R36 ;  /* 0x00000020104c723c */ /* 0x040fe20000041824 */
[----:B------:R-:W-:Y:S05]  /*3180*/  LDSM.16.M88.4 R36, [R207] ;  /* 0x00000000cf24783b */ /* 0x000fea0000000200 */
[C---:B----4-:R-:W-:Y:S06]  /*3190*/  HMMA.16816.F32.BF16 R80, R16.reuse, R44, R40 ;  /* 0x0000002c1050723c */ /* 0x050fec0000041828 */
[----:B------:R-:W-:Y:S01]  /*31a0*/  HMMA.16816.F32.BF16 R56, R16, R46, R52 ;  /* 0x0000002e1038723c */ /* 0x000fe20000041834 */
[----:B------:R-:W2:Y:S04]  /*31b0*/  LDSM.16.M88.4 R16, [R208+0x2000] ;  /* 0x00200000d010783b */ /* 0x000ea80000000200 */
[----:B------:R-:W3:Y:S01]  /*31c0*/  LDSM.16.M88.4 R52, [R207+0x800] ;  /* 0x00080000cf34783b */ /* 0x000ee20000000200 */
[C---:B------:R-:W-:Y:S06]  /*31d0*/  HMMA.16816.F32.BF16 R40, R24.reuse, R32, R60 ;  /* 0x000000201828723c */ /* 0x040fec000004183c */
[C---:B------:R-:W-:Y:S01]  /*31e0*/  HMMA.16816.F32.BF16 R28, R24.reuse, R34, R64 ;  /* 0x00000022181c723c */ /* 0x040fe20000041840 */
[----:B------:R-:W4:Y:S05]  /*31f0*/  LDSM.16.M88.4 R32, [R208] ;  /* 0x00000000d020783b */ /* 0x000f2a0000000200 */
[C---:B------:R-:W-:Y:S06]  /*3200*/  HMMA.16816.F32.BF16 R64, R24.reuse, R44, R72 ;  /* 0x0000002c1840723c */ /* 0x040fec0000041848 */
[----:B------:R-:W-:Y:S01]  /*3210*/  HMMA.16816.F32.BF16 R60, R24, R46, R84 ;  /* 0x0000002e183c723c */ /* 0x000fe20000041854 */
[----:B------:R-:W-:Y:S05]  /*3220*/  LDSM.16.M88.4 R44, [R200+0x9800] ;  /* 0x00980000c82c783b */ /* 0x000fea0000000200 */
[C---:B-1----:R-:W-:Y:S06]  /*3230*/  HMMA.16816.F32.BF16 R76, R8.reuse, R12, R76 ;  /* 0x0000000c084c723c */ /* 0x042fec000004184c */
[C---:B------:R-:W-:Y:S06]  /*3240*/  HMMA.16816.F32.BF16 R80, R8.reuse, R48, R80 ;  /* 0x000000300850723c */ /* 0x040fec0000041850 */
[C---:B------:R-:W-:Y:S06]  /*3250*/  HMMA.16816.F32.BF16 R68, R8.reuse, R14, R68 ;  /* 0x0000000e0844723c */ /* 0x040fec0000041844 */
[----:B------:R-:W-:Y:S06]  /*3260*/  HMMA.16816.F32.BF16 R72, R8, R50, R56 ;  /* 0x000000320848723c */ /* 0x000fec0000041838 */
[C---:B------:R-:W-:Y:S01]  /*3270*/  HMMA.16816.F32.BF16 R24, R20.reuse, R12, R40 ;  /* 0x0000000c1418723c */ /* 0x040fe20000041828 */
[----:B------:R-:W-:Y:S05]  /*3280*/  LDSM.16.M88.4 R40, [R200+0x9000] ;  /* 0x00900000c828783b */ /* 0x000fea0000000200 */
[C---:B------:R-:W-:Y:S01]  /*3290*/  HMMA.16816.F32.BF16 R8, R20.reuse, R14, R28 ;  /* 0x0000000e1408723c */ /* 0x040fe2000004181c */
[----:B------:R-:W1:Y:S04]  /*32a0*/  LDSM.16.M88.4 R12, [R202+0x6000] ;  /* 0x00600000ca0c783b */ /* 0x000e680000000200 */
[----:B------:R-:W5:Y:S01]  /*32b0*/  LDSM.16.M88.4 R28, [R202+0x4000] ;  /* 0x00400000ca1c783b */ /* 0x000f620000000200 */
[C---:B------:R-:W-:Y:S06]  /*32c0*/  HMMA.16816.F32.BF16 R64, R20.reuse, R48, R64 ;  /* 0x000000301440723c */ /* 0x040fec0000041840 */
[----:B------:R-:W-:Y:S01]  /*32d0*/  HMMA.16816.F32.BF16 R60, R20, R50, R60 ;  /* 0x00000032143c723c */ /* 0x000fe2000004183c */
[----:B------:R-:W-:Y:S05]  /*32e0*/  LDSM.16.M88.4 R48, [R6+0x9800] ;  /* 0x009800000630783b */ /* 0x000fea0000000200 */
[C---:B--2---:R-:W-:Y:S06]  /*32f0*/  HMMA.16816.F32.BF16 R56, R16.reuse, R36, R76 ;  /* 0x000000241038723c */ /* 0x044fec000004184c */
[C---:B------:R-:W-:Y:S06]  /*3300*/  HMMA.16816.F32.BF16 R20, R16.reuse, R38, R68 ;  /* 0x000000261014723c */ /* 0x040fec0000041844 */
[C---:B---3--:R-:W-:Y:S06]  /*3310*/  HMMA.16816.F32.BF16 R80, R16.reuse, R52, R80 ;  /* 0x000000341050723c */ /* 0x048fec0000041850 */
[----:B------:R-:W-:Y:S06]  /*3320*/  HMMA.16816.F32.BF16 R72, R16, R54, R72 ;  /* 0x000000361048723c */ /* 0x000fec0000041848 */
[C---:B----4-:R-:W-:Y:S01]  /*3330*/  HMMA.16816.F32.BF16 R16, R32.reuse, R36, R24 ;  /* 0x000000242010723c */ /* 0x050fe20000041818 */
[----:B------:R-:W-:Y:S05]  /*3340*/  LDSM.16.M88.4 R24, [R204+0x4000] ;  /* 0x00400000cc18783b */ /* 0x000fea0000000200 */
[C---:B------:R-:W-:Y:S01]  /*3350*/  HMMA.16816.F32.BF16 R84, R32.reuse, R38, R8 ;  /* 0x000000262054723c */ /* 0x040fe20000041808 */
[----:B------:R2:W3:Y:S04]  /*3360*/  LDSM.16.M88.4 R36, [R6+0x9000] ;  /* 0x009000000624783b */ /* 0x0004e80000000200 */
[----:B------:R-:W4:Y:S01]  /*3370*/  LDSM.16.M88.4 R8, [R204+0x6000] ;  /* 0x00600000cc08783b */ /* 0x000f220000000200 */
[C---:B------:R-:W-:Y:S06]  /*3380*/  HMMA.16816.F32.BF16 R88, R32.reuse, R52, R64 ;  /* 0x000000342058723c */ /* 0x040fec0000041840 */
[----:B------:R-:W-:Y:S01]  /*3390*/  HMMA.16816.F32.BF16 R68, R32, R54, R60 ;  /* 0x000000362044723c */ /* 0x000fe2000004183c */
[----:B------:R-:W-:Y:S05]  /*33a0*/  LDSM.16.M88.4 R52, [R209+0x9800] ;  /* 0x00980000d134783b */ /* 0x000fea0000000200 */
[C---:B-1----:R-:W-:Y:S01]  /*33b0*/  HMMA.16816.F32.BF16 R76, R12.reuse, R40, R56 ;  /* 0x000000280c4c723c */ /* 0x042fe20000041838 */
[----:B------:R-:W-:Y:S05]  /*33c0*/  LDSM.16.M88.4 R56, [R209+0x9000] ;  /* 0x00900000d138783b */ /* 0x000fea0000000200 */
[----:B------:R-:W-:Y:S01]  /*33d0*/  HMMA.16816.F32.BF16 R64, R12, R42, R20 ;  /* 0x0000002a0c40723c */ /* 0x000fe20000041814 */
[----:B------:R-:W1:Y:S01]  /*33e0*/  LDSM.16.M88.4 R20, [R210+0x4000] ;  /* 0x00400000d214783b */ /* 0x000e620000000200 */
[----:B--2---:R-:W-:Y:S01]  /*33f0*/  I2FP.F32.S32 R6, R0 ;  /* 0x0000000000067245 */ /* 0x004fe20000201400 */
[----:B------:R-:W-:-:S03]  /*3400*/  VIADD R0, R2, 0x9 ;  /* 0x0000000902007836 */ /* 0x000fc60000000000 */
[C---:B------:R-:W-:Y:S06]  /*3410*/  HMMA.16816.F32.BF16 R60, R12.reuse, R44, R80 ;  /* 0x0000002c0c3c723c */ /* 0x040fec0000041850 */
[----:B------:R-:W-:Y:S06]  /*3420*/  HMMA.16816.F32.BF16 R32, R12, R46, R72 ;  /* 0x0000002e0c20723c */ /* 0x000fec0000041848 */
[C---:B-----5:R-:W-:Y:S01]  /*3430*/  HMMA.16816.F32.BF16 R12, R28.reuse, R40, R16 ;  /* 0x000000281c0c723c */ /* 0x060fe20000041810 */
[----:B------:R-:W2:Y:S05]  /*3440*/  LDSM.16.M88.4 R16, [R210+0x6000] ;  /* 0x00600000d210783b */ /* 0x000eaa0000000200 */
[C---:B------:R-:W-:Y:S06]  /*3450*/  HMMA.16816.F32.BF16 R40, R28.reuse, R42, R84 ;  /* 0x0000002a1c28723c */ /* 0x040fec0000041854 */
[C---:B------:R-:W-:Y:S06]  /*3460*/  HMMA.16816.F32.BF16 R88, R28.reuse, R44, R88 ;  /* 0x0000002c1c58723c */ /* 0x040fec0000041858 */
[----:B------:R-:W-:Y:S01]  /*3470*/  HMMA.16816.F32.BF16 R44, R28, R46, R68 ;  /* 0x0000002e1c2c723c */ /* 0x000fe20000041844 */
[----:B------:R-:W-:Y:S05]  /*3480*/  LDSM.16.M88.4 R28, [R207+0x1000] ;  /* 0x00100000cf1c783b */ /* 0x000fea0000000200 */
[-C--:B---3--:R-:W-:Y:S01]  /*3490*/  HMMA.16816.F32.BF16 R68, R24, R36.reuse, R12 ;  /* 0x000000241844723c */ /* 0x088fe2000004180c */
[----:B------:R-:W3:Y:S05]  /*34a0*/  LDSM.16.M88.4 R12, [R208+0x4000] ;  /* 0x00400000d00c783b */ /* 0x000eea0000000200 */
[C---:B----4-:R-:W-:Y:S06]  /*34b0*/  HMMA.16816.F32.BF16 R84, R8.reuse, R36, R76 ;  /* 0x000000240854723c */ /* 0x050fec000004184c */
[C---:B------:R-:W-:Y:S06]  /*34c0*/  HMMA.16816.F32.BF16 R80, R8.reuse, R38, R64 ;  /* 0x000000260850723c */ /* 0x040fec0000041840 */
[----:B------:R-:W-:Y:S06]  /*34d0*/  HMMA.16816.F32.BF16 R76, R8, R48, R60 ;  /* 0x00000030084c723c */ /* 0x000fec000004183c */
[----:B------:R-:W-:Y:S06]  /*34e0*/  HMMA.16816.F32.BF16 R60, R24, R38, R40 ;  /* 0x00000026183c723c */ /* 0x000fec0000041828 */
[----:B------:R-:W-:Y:S01]  /*34f0*/  HMMA.16816.F32.BF16 R72, R8, R50, R32 ;  /* 0x000000320848723c */ /* 0x000fe20000041820 */
[----:B------:R-:W4:Y:S04]  /*3500*/  LDSM.16.M88.4 R8, [R208+0x6000] ;  /* 0x00600000d008783b */ /* 0x000f280000000200 */
[----:B------:R-:W5:Y:S01]  /*3510*/  LDSM.16.M88.4 R32, [R207+0x1800] ;  /* 0x00180000cf20783b */ /* 0x000f620000000200 */
[----:B------:R-:W-:Y:S01]  /*3520*/  HMMA.16816.F32.BF16 R64, R24, R48, R88 ;  /* 0x000000301840723c */ /* 0x000fe20000041858 */
[----:B------:R-:W-:-:S05]  /*3530*/  DEPBAR.LE SB0, 0x0 ;  /* 0x000080000000791a */ /* 0x000fca0000000000 */
[----:B------:R-:W-:Y:S06]  /*3540*/  HMMA.16816.F32.BF16 R48, R24, R50, R44 ;  /* 0x000000321830723c */ /* 0x000fec000004182c */
[-C--:B-1----:R-:W-:Y:S06]  /*3550*/  HMMA.16816.F32.BF16 R24, R20, R56.reuse, R68 ;  /* 0x000000381418723c */ /* 0x082fec0000041844 */
[C---:B--2---:R-:W-:Y:S06]  /*3560*/  HMMA.16816.F32.BF16 R44, R16.reuse, R56, R84 ;  /* 0x00000038102c723c */ /* 0x044fec0000041854 */
[-C--:B------:R-:W-:Y:S06]  /*3570*/  HMMA.16816.F32.BF16 R40, R16, R58.reuse, R80 ;  /* 0x0000003a1028723c */ /* 0x080fec0000041850 */
[----:B------:R-:W-:Y:S06]  /*3580*/  HMMA.16816.F32.BF16 R56, R20, R58, R60 ;  /* 0x0000003a1438723c */ /* 0x000fec000004183c */
[----:B---3--:R-:W-:Y:S06]  /*3590*/  HMMA.16816.F32.BF16 R24, R12, R28, R24 ;  /* 0x0000001c0c18723c */ /* 0x008fec0000041818 */
[C---:B------:R-:W-:Y:S06]  /*35a0*/  HMMA.16816.F32.BF16 R36, R16.reuse, R52, R76 ;  /* 0x000000341024723c */ /* 0x040fec000004184c */
[----:B------:R-:W-:Y:S06]  /*35b0*/  HMMA.16816.F32.BF16 R16, R16, R54, R72 ;  /* 0x000000361010723c */ /* 0x000fec0000041848 */
[C---:B------:R-:W-:Y:S06]  /*35c0*/  HMMA.16816.F32.BF16 R60, R20.reuse, R52, R64 ;  /* 0x00000034143c723c */ /* 0x040fec0000041840 */
[----:B------:R-:W-:Y:S01]  /*35d0*/  HMMA.16816.F32.BF16 R48, R20, R54, R48 ;  /* 0x000000361430723c */ /* 0x000fe20000041830 */
[----:B------:R-:W-:-:S05]  /*35e0*/  FFMA.FTZ R7, R6, UR21, R25 ;  /* 0x0000001506077c23 */ /* 0x000fca0008010019 */
[C---:B----4-:R-:W-:Y:S06]  /*35f0*/  HMMA.16816.F32.BF16 R44, R8.reuse, R28, R44 ;  /* 0x0000001c082c723c */ /* 0x050fec000004182c */
[-C--:B------:R-:W-:Y:S06]  /*3600*/  HMMA.16816.F32.BF16 R40, R8, R30.reuse, R40 ;  /* 0x0000001e0828723c */ /* 0x080fec0000041828 */
[----:B------:R-:W-:Y:S06]  /*3610*/  HMMA.16816.F32.BF16 R28, R12, R30, R56 ;  /* 0x0000001e0c1c723c */ /* 0x000fec0000041838 */
[----:B-----5:R-:W-:Y:S06]  /*3620*/  HMMA.16816.F32.BF16 R52, R8, R34, R16 ;  /* 0x000000220834723c */ /* 0x020fec0000041810 */
[C---:B------:R-:W-:Y:S06]  /*3630*/  HMMA.16816.F32.BF16 R16, R12.reuse, R32, R60 ;  /* 0x000000200c10723c */ /* 0x040fec000004183c */
[----:B------:R-:W-:Y:S06]  /*3640*/  HMMA.16816.F32.BF16 R12, R12, R34, R48 ;  /* 0x000000220c0c723c */ /* 0x000fec0000041830 */
[----:B------:R-:W-:Y:S01]  /*3650*/  HMMA.16816.F32.BF16 R36, R8, R32, R36 ;  /* 0x000000200824723c */ /* 0x000fe20000041824 */
[----:B------:R-:W-:Y:S01]  /*3660*/  FSEL R49, R7, -INF , !P6 ;  /* 0xff80000007317808 */ /* 0x000fe20007000000 */
[----:B------:R-:W-:Y:S01]  /*3670*/  BAR.SYNC.DEFER_BLOCKING 0x0 ;  /* 0x0000000000007b1d */ /* 0x000fe20000010000 */
[----:B------:R-:W-:-:S02]  /*3680*/  ISETP.GE.AND P6, PT, R3, R139, PT ;  /* 0x0000008b0300720c */ /* 0x000fc40003fc6270 */
[----:B------:R-:W-:Y:S02]  /*3690*/  I2FP.F32.S32 R3, R3 ;  /* 0x0000000300037245 */ /* 0x000fe40000201400 */
[C---:B------:R-:W-:Y:S01]  /*36a0*/  FFMA.FTZ R9, R6.reuse, UR21, R27 ;  /* 0x0000001506097c23 */ /* 0x040fe2000801001b */
[C---:B------:R-:W-:Y:S01]  /*36b0*/  FFMA.FTZ R8, R6.reuse, UR21, R45 ;  /* 0x0000001506087c23 */ /* 0x040fe2000801002d */
[----:B------:R-:W-:Y:S01]  /*36c0*/  FFMA.FTZ R6, R6, UR21, R47 ;  /* 0x0000001506067c23 */ /* 0x000fe2000801002f */
[C---:B------:R-:W-:Y:S01]  /*36d0*/  FFMA.FTZ R7, R3.reuse, UR21, R28 ;  /* 0x0000001503077c23 */ /* 0x040fe2000801001c */
[----:B------:R-:W-:Y:S01]  /*36e0*/  FFMA.FTZ R10, R3, UR21, R30 ;  /* 0x00000015030a7c23 */ /* 0x000fe2000801001e */
[----:B------:R-:W-:Y:S01]  /*36f0*/  FSEL R23, R9, -INF , !P5 ;  /* 0xff80000009177808 */ /* 0x000fe20006800000 */
[C---:B------:R-:W-:Y:S01]  /*3700*/  FFMA.FTZ R9, R3.reuse, UR21, R40 ;  /* 0x0000001503097c23 */ /* 0x040fe20008010028 */
[----:B------:R-:W-:Y:S02]  /*3710*/  FSEL R32, R8, -INF , !P3 ;  /* 0xff80000008207808 */ /* 0x000fe40005800000 */
[----:B------:R-:W-:Y:S01]  /*3720*/  FSEL R45, R6, -INF , !P1 ;  /* 0xff800000062d7808 */ /* 0x000fe20004800000 */
[----:B------:R-:W-:Y:S01]  /*3730*/  FFMA.FTZ R6, R3, UR21, R42 ;  /* 0x0000001503067c23 */ /* 0x000fe2000801002a */
[----:B------:R-:W-:Y:S01]  /*3740*/  FSEL R48, R7, -INF , !P0 ;  /* 0xff80000007307808 */ /* 0x000fe20004000000 */
[----:B------:R-:W-:Y:S01]  /*3750*/  VIADD R3, R2, 0x11 ;  /* 0x0000001102037836 */ /* 0x000fe20000000000 */
[----:B------:R-:W-:-:S02]  /*3760*/  ISETP.GE.AND P5, PT, R0, R135, PT ;  /* 0x000000870000720c */ /* 0x000fc40003fa6270 */
[C---:B------:R-:W-:Y:S02]  /*3770*/  ISETP.GE.AND P3, PT, R0.reuse, R138, PT ;  /* 0x0000008a0000720c */ /* 0x040fe40003f66270 */
[C---:B------:R-:W-:Y:S02]  /*3780*/  ISETP.GE.AND P1, PT, R0.reuse, R172, PT ;  /* 0x000000ac0000720c */ /* 0x040fe40003f26270 */
[----:B------:R-:W-:Y:S02]  /*3790*/  ISETP.GE.AND P0, PT, R0, R139, PT ;  /* 0x0000008b0000720c */ /* 0x000fe40003f06270 */
[----:B------:R-:W-:Y:S01]  /*37a0*/  I2FP.F32.S32 R7, R0 ;  /* 0x0000000000077245 */ /* 0x000fe20000201400 */
[----:B------:R-:W-:Y:S01]  /*37b0*/  VIADD R0, R2, 0x10 ;  /* 0x0000001002007836 */ /* 0x000fe20000000000 */
[----:B------:R-:W-:Y:S02]  /*37c0*/  FSEL R42, R6, -INF , !P6 ;  /* 0xff800000062a7808 */ /* 0x000fe40007000000 */
[----:B------:R-:W-:Y:S01]  /*37d0*/  FSEL R22, R10, -INF , !P4 ;  /* 0xff8000000a167808 */ /* 0x000fe20006000000 */
[C---:B------:R-:W-:Y:S01]  /*37e0*/  FFMA.FTZ R8, R7.reuse, UR21, R29 ;  /* 0x0000001507087c23 */ /* 0x040fe2000801001d */
[----:B------:R-:W-:Y:S01]  /*37f0*/  I2FP.F32.S32 R6, R0 ;  /* 0x0000000000067245 */ /* 0x000fe20000201400 */
[----:B------:R-:W-:Y:S01]  /*3800*/  FFMA.FTZ R11, R7, UR21, R31 ;  /* 0x00000015070b7c23 */ /* 0x000fe2000801001f */
[----:B------:R-:W-:Y:S01]  /*3810*/  FSEL R29, R9, -INF , !P2 ;  /* 0xff800000091d7808 */ /* 0x000fe20005000000 */
[C---:B------:R-:W-:Y:S01]  /*3820*/  FFMA.FTZ R9, R7.reuse, UR21, R41 ;  /* 0x0000001507097c23 */ /* 0x040fe20008010029 */
[----:B------:R-:W-:Y:S01]  /*3830*/  FSEL R47, R8, -INF , !P5 ;  /* 0xff800000082f7808 */ /* 0x000fe20006800000 */
[----:B------:R-:W-:Y:S01]  /*3840*/  FFMA.FTZ R7, R7, UR21, R43 ;  /* 0x0000001507077c23 */ /* 0x000fe2000801002b */
[----:B------:R-:W-:Y:S01]  /*3850*/  FFMA.FTZ R8, R6, UR21, R16 ;  /* 0x0000001506087c23 */ /* 0x000fe20008010010 */
[----:B------:R-:W-:-:S02]  /*3860*/  ISETP.GE.AND P4, PT, R0, R135, PT ;  /* 0x000000870000720c */ /* 0x000fc40003f86270 */
        /* <DEDUP_REMOVED lines=9> */
[----:B------:R-:W-:Y:S02]  /*3900*/  ISETP.GE.AND P4, PT, R3, R139, PT ;  /* 0x0000008b0300720c */ /* 0x000fe40003f86270 */
[----:B------:R-:W-:Y:S01]  /*3910*/  I2FP.F32.S32 R7, R3 ;  /* 0x0000000300077245 */ /* 0x000fe20000201400 */
[----:B------:R-:W-:Y:S01]  /*3920*/  FFMA.FTZ R3, R6, UR21, R38 ;  /* 0x0000001506037c23 */ /* 0x000fe20008010026 */
[C---:B------:R-:W-:Y:S02]  /*3930*/  ISETP.GE.AND P2, PT, R0.reuse, R138, PT ;  /* 0x0000008a0000720c */ /* 0x040fe40003f46270 */
[C---:B------:R-:W-:Y:S01]  /*3940*/  ISETP.GE.AND P6, PT, R0.reuse, R172, PT ;  /* 0x000000ac0000720c */ /* 0x040fe20003fc6270 */
[C---:B------:R-:W-:Y:S01]  /*3950*/  FFMA.FTZ R6, R7.reuse, UR21, R17 ;  /* 0x0000001507067c23 */ /* 0x040fe20008010011 */
[----:B------:R-:W-:Y:S01]  /*3960*/  ISETP.GE.AND P5, PT, R0, R139, PT ;  /* 0x0000008b0000720c */ /* 0x000fe20003fa6270 */
[----:B------:R-:W-:Y:S01]  /*3970*/  VIADD R0, R2, 0x18 ;  /* 0x0000001802007836 */ /* 0x000fe20000000000 */
[----:B------:R-:W-:Y:S01]  /*3980*/  FSEL R27, R8, -INF , !P6 ;  /* 0xff800000081b7808 */ /* 0x000fe20007000000 */
[----:B------:R-:W-:Y:S01]  /*3990*/  FFMA.FTZ R10, R7, UR21, R19 ;  /* 0x00000015070a7c23 */ /* 0x000fe20008010013 */
[----:B------:R-:W-:-:S02]  /*39a0*/  FSEL R38, R3, -INF , !P5 ;  /* 0xff80000003267808 */ /* 0x000fc40006800000 */
[----:B------:R-:W-:Y:S02]  /*39b0*/  I2FP.F32.S32 R3, R0 ;  /* 0x0000000000037245 */ /* 0x000fe40000201400 */
[----:B------:R-:W-:Y:S02]  /*39c0*/  FSEL R41, R6, -INF , !P3 ;  /* 0xff80000006297808 */ /* 0x000fe40005800000 */
[----:B------:R-:W-:Y:S01]  /*39d0*/  FSEL R20, R9, -INF , !P2 ;  /* 0xff80000009147808 */ /* 0x000fe20005000000 */
[C---:B------:R-:W-:Y:S01]  /*39e0*/  FFMA.FTZ R6, R3.reuse, UR21, R12 ;  /* 0x0000001503067c23 */ /* 0x040fe2000801000c */
[C---:B------:R-:W-:Y:S01]  /*39f0*/  FFMA.FTZ R11, R3.reuse, UR21, R52 ;  /* 0x00000015030b7c23 */ /* 0x040fe20008010034 */
[C---:B------:R-:W-:Y:S01]  /*3a00*/  FFMA.FTZ R12, R3.reuse, UR21, R14 ;  /* 0x00000015030c7c23 */ /* 0x040fe2000801000e */
[----:B------:R-:W-:Y:S01]  /*3a10*/  FFMA.FTZ R8, R3, UR21, R54 ;  /* 0x0000001503087c23 */ /* 0x000fe20008010036 */
[C---:B------:R-:W-:Y:S01]  /*3a20*/  FFMA.FTZ R9, R7.reuse, UR21, R37 ;  /* 0x0000001507097c23 */ /* 0x040fe20008010025 */
[----:B------:R-:W-:Y:S01]  /*3a30*/  I2FP.F32.S32 R3, R2 ;  /* 0x0000000200037245 */ /* 0x000fe20000201400 */
[----:B------:R-:W-:Y:S01]  /*3a40*/  FFMA.FTZ R7, R7, UR21, R39 ;  /* 0x0000001507077c23 */ /* 0x000fe20008010027 */
[----:B------:R-:W-:-:S02]  /*3a50*/  ISETP.GE.AND P2, PT, R0, R135, PT ;  /* 0x000000870000720c */ /* 0x000fc40003f46270 */
[----:B------:R-:W-:Y:S01]  /*3a60*/  FSEL R16, R10, -INF , !P1 ;  /* 0xff8000000a107808 */ /* 0x000fe20004800000 */
[----:B------:R-:W-:Y:S01]  /*3a70*/  FFMA.FTZ R10, R3, UR21, R26 ;  /* 0x00000015030a7c23 */ /* 0x000fe2000801001a */
[----:B------:R-:W-:Y:S01]  /*3a80*/  FSEL R25, R9, -INF , !P0 ;  /* 0xff80000009197808 */ /* 0x000fe20004000000 */
[----:B------:R-:W-:Y:S01]  /*3a90*/  FFMA.FTZ R9, R3, UR21, R44 ;  /* 0x0000001503097c23 */ /* 0x000fe2000801002c */
[----:B------:R-:W-:Y:S02]  /*3aa0*/  ISETP.GE.AND P0, PT, R2, R138, PT ;  /* 0x0000008a0200720c */ /* 0x000fe40003f06270 */
[----:B------:R-:W-:Y:S02]  /*3ab0*/  FSEL R36, R7, -INF , !P4 ;  /* 0xff80000007247808 */ /* 0x000fe40006000000 */
[----:B------:R-:W-:Y:S01]  /*3ac0*/  FSEL R37, R6, -INF , !P2 ;  /* 0xff80000006257808 */ /* 0x000fe20005000000 */
[C---:B------:R-:W-:Y:S01]  /*3ad0*/  FFMA.FTZ R6, R3.reuse, UR21, R24 ;  /* 0x0000001503067c23 */ /* 0x040fe20008010018 */
[C---:B------:R-:W-:Y:S01]  /*3ae0*/  ISETP.GE.AND P1, PT, R2.reuse, R135, PT ;  /* 0x000000870200720c */ /* 0x040fe20003f26270 */
[----:B------:R-:W-:Y:S01]  /*3af0*/  FFMA.FTZ R3, R3, UR21, R46 ;  /* 0x0000001503037c23 */ /* 0x000fe2000801002e */
[----:B------:R-:W-:-:S02]  /*3b00*/  ISETP.GE.AND P4, PT, R2, R172, PT ;  /* 0x000000ac0200720c */ /* 0x000fc40003f86270 */
[CC--:B------:R-:W-:Y:S01]  /*3b10*/  ISETP.GE.AND P2, PT, R2.reuse, R139.reuse, PT ;  /* 0x0000008b0200720c */ /* 0x0c0fe20003f46270 */
[----:B------:R-:W-:Y:S01]  /*3b20*/  VIADD R2, R2, 0x19 ;  /* 0x0000001902027836 */ /* 0x000fe20000000000 */
[C---:B------:R-:W-:Y:S02]  /*3b30*/  ISETP.GE.AND P6, PT, R0.reuse, R138, PT ;  /* 0x0000008a0000720c */ /* 0x040fe40003fc6270 */
[C---:B------:R-:W-:Y:S02]  /*3b40*/  ISETP.GE.AND P5, PT, R0.reuse, R172, PT ;  /* 0x000000ac0000720c */ /* 0x040fe40003fa6270 */
[----:B------:R-:W-:Y:S02]  /*3b50*/  ISETP.GE.AND P3, PT, R0, R139, PT ;  /* 0x0000008b0000720c */ /* 0x000fe40003f66270 */
[----:B------:R-:W-:Y:S02]  /*3b60*/  FSEL R14, R10, -INF , !P0 ;  /* 0xff8000000a0e7808 */ /* 0x000fe40004000000 */
[----:B------:R-:W-:-:S02]  /*3b70*/  PLOP3.LUT P0, PT, PT, PT, UP0, 0x80, 0x0 ;  /* 0x000000000000781c */ /* 0x000fc40003f0f008 */
[----:B------:R-:W-:Y:S02]  /*3b80*/  FSEL R17, R12, -INF , !P6 ;  /* 0xff8000000c117808 */ /* 0x000fe40007000000 */
        /* <DEDUP_REMOVED lines=8> */
[----:B------:R-:W-:Y:S02]  /*3c10*/  LOP3.LUT R0, R94, R95, RZ, 0xfc, !PT ;  /* 0x0000005f5e007212 */ /* 0x000fe400078efcff */
[----:B------:R-:W-:Y:S01]  /*3c20*/  FSEL R18, R9, -INF , !P4 ;  /* 0xff80000009127808 */ /* 0x000fe20006000000 */
        /* <DEDUP_REMOVED lines=56> */
.L_x_1569:
[----:B------:R-:W-:Y:S05]  /*3fb0*/  BSYNC B0 ;  /* 0x0000000000007941 */ /* 0x000fea0003800000 */
.L_x_1568:
[----:B------:R-:W0:Y:S02]  /*3fc0*/  LDGDEPBAR ;  /* 0x00000000000079af */ /* 0x000e240000000000 */
.L_x_1567:
[----:B------:R-:W-:Y:S01]  /*3fd0*/  FMNMX.FTZ R133, R14, R23, !PT ;  /* 0x000000170e857209 */ /* 0x000fe20007810000 */
[----:B------:R-:W-:Y:S01]  /*3fe0*/  ULDC UR42, c[0x0][0x2ec] ;  /* 0x0000bb00002a7ab9 */ /* 0x000fe20000000800 */
[----:B------:R-:W-:Y:S01]  /*3ff0*/  FMNMX.FTZ R132, R18, R32, !PT ;  /* 0x0000002012847209 */ /* 0x000fe20007810000 */
[----:B------:R-:W-:Y:S01]  /*4000*/  ULOP3.LUT UR5, UR44, UR31, URZ, 0x3c, !UPT ;  /* 0x0000001f2c057292 */ /* 0x000fe2000f8e3c3f */
[----:B------:R-:W-:Y:S01]  /*4010*/  FMNMX.FTZ R133, R22, R133, !PT ;  /* 0x0000008516857209 */ /* 0x000fe20007810000 */
[----:B------:R-:W-:Y:S01]  /*4020*/  IMAD.WIDE.U32 R50, R102, -0x2daee0ad, RZ ;  /* 0xd2511f5366327825 */ /* 0x000fe200078e00ff */
[----:B------:R-:W-:Y:S01]  /*4030*/  FMNMX.FTZ R132, R29, R132, !PT ;  /* 0x000000841d847209 */ /* 0x000fe20007810000 */
[----:B------:R-:W-:Y:S01]  /*4040*/  UIADD3 UR41, UR30, -0x61c88647, URZ ;  /* 0x9e3779b91e297890 */ /* 0x000fe2000fffe03f */
[----:B------:R-:W-:Y:S01]  /*4050*/  FMNMX.FTZ R133, R21, R133, !PT ;  /* 0x0000008515857209 */ /* 0x000fe20007810000 */
[----:B------:R-:W-:Y:S01]  /*4060*/  VIADD R33, R101, 0x4 ;  /* 0x0000000465217836 */ /* 0x000fe20000000000 */
[----:B------:R-:W-:Y:S01]  /*4070*/  FMNMX.FTZ R132, R28, R132, !PT ;  /* 0x000000841c847209 */ /* 0x000fe20007810000 */
[----:B------:R-:W-:Y:S01]  /*4080*/  UIADD3 UR39, UR31, 0x76cf5d0a, URZ ;  /* 0x76cf5d0a1f277890 */ /* 0x000fe2000fffe03f */
[----:B------:R-:W-:Y:S01]  /*4090*/  FMNMX.FTZ R133, R20, R133, !PT ;  /* 0x0000008514857209 */ /* 0x000fe20007810000 */
[----:B--2---:R-:W-:Y:S01]  /*40a0*/  IMAD.WIDE.U32 R12, R33, -0x326172a9, RZ ;  /* 0xcd9e8d57210c7825 */ /* 0x004fe200078e00ff */
[----:B------:R-:W-:Y:S01]  /*40b0*/  FMNMX.FTZ R132, R27, R132, !PT ;  /* 0x000000841b847209 */ /* 0x000fe20007810000 */
[----:B------:R-:W-:Y:S01]  /*40c0*/  UIADD3 UR43, UR31, -0x4498517b, URZ ;  /* 0xbb67ae851f2b7890 */ /* 0x000fe2000fffe03f */
[----:B------:R-:W-:Y:S01]  /*40d0*/  FMNMX.FTZ R133, R16, R133, !PT ;  /* 0x0000008510857209 */ /* 0x000fe20007810000 */
[----:B------:R-:W-:Y:S01]  /*40e0*/  UIADD3 UR40, UR30, 0x3c6ef372, URZ ;  /* 0x3c6ef3721e287890 */ /* 0x000fe2000fffe03f */
[----:B------:R-:W-:Y:S01]  /*40f0*/  FMNMX.FTZ R132, R25, R132, !PT ;  /* 0x0000008419847209 */ /* 0x000fe20007810000 */
[----:B------:R-:W-:Y:S01]  /*4100*/  UIADD3 UR38, UR30, -0x255992d5, URZ ;  /* 0xdaa66d2b1e267890 */ /* 0x000fe2000fffe03f */
[----:B------:R-:W-:Y:S01]  /*4110*/  FMNMX.FTZ R133, R17, R133, !PT ;  /* 0x0000008511857209 */ /* 0x000fe20007810000 */
[----:B------:R-:W-:Y:S01]  /*4120*/  STL.64 [R1+0x60], R50 ;  /* 0x0000603201007387 */ /* 0x000fe20000100a00 */
[----:B------:R-:W-:Y:S01]  /*4130*/  FMNMX.FTZ R132, R24, R132, !PT ;  /* 0x0000008418847209 */ /* 0x000fe20007810000 */
[----:B------:R-:W-:Y:S01]  /*4140*/  UIADD3 UR33, UR31, 0x32370b8f, URZ ;  /* 0x32370b8f1f217890 */ /* 0x000fe2000fffe03f */
[----:B------:R-:W-:Y:S01]  /*4150*/  FMNMX.FTZ R133, R15, R133, !PT ;  /* 0x000000850f857209 */ /* 0x000fe20007810000 */
[----:B------:R-:W-:Y:S01]  /*4160*/  UIADD3 UR32, UR30, 0x78dde6e4, URZ ;  /* 0x78dde6e41e207890 */ /* 0x000fe2000fffe03f */
[----:B------:R-:W-:Y:S01]  /*4170*/  FMNMX.FTZ R132, R19, R132, !PT ;  /* 0x0000008413847209 */ /* 0x000fe20007810000 */
[----:B------:R-:W-:Y:S01]  /*4180*/  UIADD3 UR29, UR31, -0x126145ec, URZ ;  /* 0xed9eba141f1d7890 */ /* 0x000fe2000fffe03f */
[----:B------:R-:W-:Y:S01]  /*4190*/  FMNMX.FTZ R6, R26, R45, !PT ;  /* 0x0000002d1a067209 */ /* 0x000fe20007810000 */
[----:B-1----:R-:W1:Y:S01]  /*41a0*/  SHFL.BFLY PT, R2, R133, 0x2, 0x1f ;  /* 0x0c401f0085027f89 */ /* 0x002e6200000e0000 */
[----:B------:R-:W-:Y:S01]  /*41b0*/  FMNMX.FTZ R8, R34, R49, !PT ;  /* 0x0000003122087209 */ /* 0x000fe20007810000 */
[----:B------:R-:W-:Y:S01]  /*41c0*/  UIADD3 UR10, UR31, -0x56f99767, URZ ;  /* 0xa90668991f0a7890 */ /* 0x000fe2000fffe03f */
[----:B------:R-:W-:Y:S01]  /*41d0*/  LOP3.LUT R10, R96, 0x7ffffffc, RZ, 0xc0, !PT ;  /* 0x7ffffffc600a7812 */ /* 0x000fe200078ec0ff */
[----:B------:R-:W2:Y:S01]  /*41e0*/  SHFL.BFLY PT, R7, R132, 0x2, 0x1f ;  /* 0x0c401f0084077f89 */ /* 0x000ea200000e0000 */
[----:B------:R-:W-:Y:S01]  /*41f0*/  UIADD3 UR11, UR30, 0x1715609d, URZ ;  /* 0x1715609d1e0b7890 */ /* 0x000fe2000fffe03f */
[----:B------:R-:W-:Y:S01]  /*4200*/  LEA R201, R0, UR4, 0x1 ;  /* 0x0000000400c97c11 */ /* 0x000fe2000f8e08ff */
[----:B------:R-:W-:Y:S01]  /*4210*/  ULEA UR4, UR19, UR25, 0x5 ;  /* 0x0000001913047291 */ /* 0x000fe2000f8e283f */
[----:B------:R-:W-:-:S03]  /*4220*/  IMAD.IADD R92, R92, 0x1, -R10 ;  /* 0x000000015c5c7824 */ /* 0x000fc600078e0a0a */
[----:B------:R-:W-:Y:S01]  /*4230*/  LDSM.16.MT88.4 R148, [R201+0xa000] ;  /* 0x00a00000c994783b */ /* 0x000fe20000004200 */
[C-C-:B------:R-:W-:Y:S01]  /*4240*/  IMAD R206, R4.reuse, 0x2, R201.reuse ;  /* 0x0000000204ce7824 */ /* 0x140fe200078e02c9 */
[----:B------:R-:W-:Y:S01]  /*4250*/  UIADD3 UR4, UR4, -0x20, URZ ;  /* 0xffffffe004047890 */ /* 0x000fe2000fffe03f */
[----:B------:R-:W-:Y:S01]  /*4260*/  IMAD R203, R5, 0x2, R201 ;  /* 0x0000000205cb7824 */ /* 0x000fe200078e02c9 */
[----:B------:R-:W-:Y:S02]  /*4270*/  LDSM.16.MT88.4 R80, [R201+0xb800] ;  /* 0x00b80000c950783b */ /* 0x000fe40000004200 */
[----:B------:R-:W-:Y:S01]  /*4280*/  USHF.R.S32.HI UR25, URZ, 0x1f, UR4 ;  /* 0x0000001f3f197899 */ /* 0x000fe20008011404 */
[----:B------:R-:W-:Y:S01]  /*4290*/  IMAD R205, R4, 0x2, R203 ;  /* 0x0000000204cd7824 */ /* 0x000fe200078e02cb */
[----:B------:R-:W-:Y:S04]  /*42a0*/  LDSM.16.MT88.4 R184, [R206+0xa000] ;  /* 0x00a00000ceb8783b */ /* 0x000fe80000004200 */
[----:B------:R-:W-:Y:S01]  /*42b0*/  LDSM.16.MT88.4 R180, [R206+0xa800] ;  /* 0x00a80000ceb4783b */ /* 0x000fe20000004200 */
[----:B-1----:R-:W-:-:S03]  /*42c0*/  FMNMX.FTZ R133, R133, R2, !PT ;  /* 0x0000000285857209 */ /* 0x002fc60007810000 */
[----:B------:R-:W-:Y:S01]  /*42d0*/  LDSM.16.MT88.4 R140, [R203+0xa000] ;  /* 0x00a00000cb8c783b */ /* 0x000fe20000004200 */
[----:B--2---:R-:W-:-:S03]  /*42e0*/  FMNMX.FTZ R132, R132, R7, !PT ;  /* 0x0000000784847209 */ /* 0x004fc60007810000 */
[----:B------:R-:W1:Y:S04]  /*42f0*/  SHFL.BFLY PT, R2, R133, 0x1, 0x1f ;  /* 0x0c201f0085027f89 */ /* 0x000e6800000e0000 */
[----:B------:R-:W2:Y:S04]  /*4300*/  SHFL.BFLY PT, R9, R132, 0x1, 0x1f ;  /* 0x0c201f0084097f89 */ /* 0x000ea800000e0000 */
[----:B------:R-:W-:Y:S04]  /*4310*/  LDSM.16.MT88.4 R112, [R206+0xb800] ;  /* 0x00b80000ce70783b */ /* 0x000fe80000004200 */
[----:B------:R-:W-:Y:S04]  /*4320*/  LDSM.16.MT88.4 R96, [R203+0xb800] ;  /* 0x00b80000cb60783b */ /* 0x000fe80000004200 */
[----:B------:R-:W-:Y:S04]  /*4330*/  LDSM.16.MT88.4 R188, [R203+0xa800] ;  /* 0x00a80000cbbc783b */ /* 0x000fe80000004200 */
[----:B------:R-:W-:Y:S01]  /*4340*/  LDSM.16.MT88.4 R176, [R205+0xa000] ;  /* 0x00a00000cdb0783b */ /* 0x000fe20000004200 */
[----:B-1----:R-:W-:-:S04]  /*4350*/  FMNMX.FTZ R133, R133, R2, !PT ;  /* 0x0000000285857209 */ /* 0x002fc80007810000 */
[C---:B------:R-:W-:Y:S01]  /*4360*/  FSETP.NEU.FTZ.AND P1, PT, R133.reuse, -INF , PT ;  /* 0xff8000008500780b */ /* 0x040fe20003f3d000 */
[----:B------:R-:W-:Y:S01]  /*4370*/  FMUL.FTZ R2, R133, UR42 ;  /* 0x0000002a85027c20 */ /* 0x000fe20008410000 */
[----:B--2---:R-:W-:-:S04]  /*4380*/  FMNMX.FTZ R132, R132, R9, !PT ;  /* 0x0000000984847209 */ /* 0x004fc80007810000 */
[----:B------:R-:W-:Y:S02]  /*4390*/  FSEL R2, R2, RZ, P1 ;  /* 0x000000ff02027208 */ /* 0x000fe40000800000 */
[----:B------:R-:W-:-:S03]  /*43a0*/  FSETP.NEU.FTZ.AND P1, PT, R132, -INF , PT ;  /* 0xff8000008400780b */ /* 0x000fc60003f3d000 */
[--C-:B------:R-:W-:Y:S01]  /*43b0*/  FFMA.FTZ R3, R14, UR42, -R2.reuse ;  /* 0x0000002a0e037c23 */ /* 0x100fe20008010802 */
[--C-:B------:R-:W-:Y:S01]  /*43c0*/  FFMA.FTZ R7, R16, UR42, -R2.reuse ;  /* 0x0000002a10077c23 */ /* 0x100fe20008010802 */
[----:B------:R-:W-:Y:S02]  /*43d0*/  LOP3.LUT R14, R100, UR30, RZ, 0x3c, !PT ;  /* 0x0000001e640e7c12 */ /* 0x000fe4000f8e3cff */
[----:B------:R1:W-:Y:S02]  /*43e0*/  MUFU.EX2 R107, R3 ;  /* 0x00000003006b7308 */ /* 0x0003e40000000800 */
[----:B------:R-:W-:Y:S01]  /*43f0*/  LOP3.LUT R9, R13, R14, RZ, 0x3c, !PT ;  /* 0x0000000e0d097212 */ /* 0x000fe200078e3cff */
[----:B------:R-:W-:Y:S04]  /*4400*/  STL [R1+0xd4], R14 ;  /* 0x0000d40e01007387 */ /* 0x000fe80000100800 */
[----:B------:R-:W-:Y:S01]  /*4410*/  STL [R1+0xcc], R33 ;  /* 0x0000cc2101007387 */ /* 0x000fe20000100800 */
[----:B------:R2:W-:Y:S01]  /*4420*/  MUFU.EX2 R68, R7 ;  /* 0x0000000700447308 */ /* 0x0005e20000000800 */
[----:B-1----:R-:W-:Y:S01]  /*4430*/  FMNMX.FTZ R3, R42, R6, !PT ;  /* 0x000000062a037209 */ /* 0x002fe20007810000 */
[----:B------:R-:W-:-:S03]  /*4440*/  FFMA.FTZ R6, R23, UR42, -R2 ;  /* 0x0000002a17067c23 */ /* 0x000fc60008010802 */
[----:B------:R-:W-:-:S03]  /*4450*/  FMNMX.FTZ R3, R40, R3, !PT ;  /* 0x0000000328037209 */ /* 0x000fc60007810000 */
[----:B------:R1:W-:Y:S01]  /*4460*/  MUFU.EX2 R103, R6 ;  /* 0x0000000600677308 */ /* 0x0003e20000000800 */
[----:B--2---:R-:W-:Y:S01]  /*4470*/  FMNMX.FTZ R7, R48, R8, !PT ;  /* 0x0000000830077209 */ /* 0x004fe20007810000 */
[----:B------:R-:W-:-:S06]  /*4480*/  FFMA.FTZ R8, R15, UR42, -R2 ;  /* 0x0000002a0f087c23 */ /* 0x000fcc0008010802 */
[----:B------:R2:W-:Y:S01]  /*4490*/  MUFU.EX2 R46, R8 ;  /* 0x00000008002e7308 */ /* 0x0005e20000000800 */
[----:B-1----:R-:W-:Y:S01]  /*44a0*/  FMNMX.FTZ R6, R38, R3, !PT ;  /* 0x0000000326067209 */ /* 0x002fe20007810000 */
[----:B------:R-:W-:Y:S01]  /*44b0*/  FFMA.FTZ R3, R22, UR42, -R2 ;  /* 0x0000002a16037c23 */ /* 0x000fe20008010802 */
[----:B------:R-:W-:Y:S02]  /*44c0*/  IMAD.WIDE.U32 R22, R101, -0x326172a9, RZ ;  /* 0xcd9e8d5765167825 */ /* 0x000fe400078e00ff */
[----:B------:R-:W-:-:S03]  /*44d0*/  FMNMX.FTZ R6, R36, R6, !PT ;  /* 0x0000000624067209 */ /* 0x000fc60007810000 */
[----:B------:R1:W-:Y:S01]  /*44e0*/  MUFU.EX2 R122, R3 ;  /* 0x00000003007a7308 */ /* 0x0003e20000000800 */
[----:B------:R-:W-:Y:S01]  /*44f0*/  STL.64 [R1+0xf0], R22 ;  /* 0x0000f01601007387 */ /* 0x000fe20000100a00 */
[----:B--2---:R-:W-:-:S05]  /*4500*/  LOP3.LUT R8, R23, R14, RZ, 0x3c, !PT ;  /* 0x0000000e17087212 */ /* 0x004fca00078e3cff */
[----:B------:R-:W-:-:S05]  /*4510*/  IMAD.WIDE.U32 R72, R8, -0x2daee0ad, RZ ;  /* 0xd2511f5308487825 */ /* 0x000fca00078e00ff */
[----:B------:R-:W-:Y:S01]  /*4520*/  STL.64 [R1+0x68], R72 ;  /* 0x0000684801007387 */ /* 0x000fe20000100a00 */
[----:B-1----:R-:W-:Y:S01]  /*4530*/  FMNMX.FTZ R3, R35, R6, !PT ;  /* 0x0000000623037209 */ /* 0x002fe20007810000 */
[----:B------:R-:W-:-:S03]  /*4540*/  FFMA.FTZ R6, R21, UR42, -R2 ;  /* 0x0000002a15067c23 */ /* 0x000fc60008010802 */
[----:B------:R-:W-:Y:S01]  /*4550*/  FMNMX.FTZ R3, R30, R3, !PT ;  /* 0x000000031e037209 */ /* 0x000fe20007810000 */
[----:B------:R1:W-:Y:S04]  /*4560*/  MUFU.EX2 R166, R6 ;  /* 0x0000000600a67308 */ /* 0x0003e80000000800 */
[----:B------:R-:W2:Y:S01]  /*4570*/  SHFL.BFLY PT, R11, R3, 0x2, 0x1f ;  /* 0x0c401f00030b7f89 */ /* 0x000ea200000e0000 */
[----:B-1----:R-:W-:-:S04]  /*4580*/  FFMA.FTZ R6, R20, UR42, -R2 ;  /* 0x0000002a14067c23 */ /* 0x002fc80008010802 */
[----:B------:R1:W-:Y:S01]  /*4590*/  MUFU.EX2 R250, R6 ;  /* 0x0000000600fa7308 */ /* 0x0003e20000000800 */
[----:B--2---:R-:W-:-:S05]  /*45a0*/  FMNMX.FTZ R11, R3, R11, !PT ;  /* 0x0000000b030b7209 */ /* 0x004fca0007810000 */
[----:B------:R-:W-:Y:S01]  /*45b0*/  SHFL.BFLY PT, R13, R11, 0x1, 0x1f ;  /* 0x0c201f000b0d7f89 */ /* 0x000fe200000e0000 */
[----:B-1----:R-:W-:-:S05]  /*45c0*/  LOP3.LUT R6, R51, UR5, RZ, 0x3c, !PT ;  /* 0x0000000533067c12 */ /* 0x002fca000f8e3cff */
[----:B------:R-:W-:-:S04]  /*45d0*/  IMAD.WIDE.U32 R20, R6, -0x326172a9, RZ ;  /* 0xcd9e8d5706147825 */ /* 0x000fc800078e00ff */
[----:B------:R-:W-:Y:S01]  /*45e0*/  FFMA.FTZ R6, R17, UR42, -R2 ;  /* 0x0000002a11067c23 */ /* 0x000fe20008010802 */
[----:B------:R-:W-:-:S03]  /*45f0*/  IMAD.WIDE.U32 R16, R33, -0x326172a9, RZ ;  /* 0xcd9e8d5721107825 */ /* 0x000fc600078e00ff */
[----:B------:R1:W-:Y:S01]  /*4600*/  MUFU.EX2 R64, R6 ;  /* 0x0000000600407308 */ /* 0x0003e20000000800 */
[C---:B------:R-:W-:Y:S01]  /*4610*/  LOP3.LUT R12, R21.reuse, UR41, R12, 0x96, !PT ;  /* 0x00000029150c7c12 */ /* 0x040fe2000f8e960c */
[----:B------:R-:W-:Y:S04]  /*4620*/  STL.64 [R1+0xb0], R16 ;  /* 0x0000b01001007387 */ /* 0x000fe80000100a00 */
[----:B------:R-:W-:Y:S01]  /*4630*/  IMAD.WIDE.U32 R58, R12, -0x2daee0ad, RZ ;  /* 0xd2511f530c3a7825 */ /* 0x000fe200078e00ff */
[----:B------:R-:W-:-:S05]  /*4640*/  LOP3.LUT R12, R21, UR41, R22, 0x96, !PT ;  /* 0x00000029150c7c12 */ /* 0x000fca000f8e9616 */
[----:B------:R-:W-:Y:S01]  /*4650*/  IMAD.WIDE.U32 R52, R12, -0x2daee0ad, RZ ;  /* 0xd2511f530c347825 */ /* 0x000fe200078e00ff */
[----:B-1----:R-:W-:-:S03]  /*4660*/  FMNMX.FTZ R6, R47, R7, !PT ;  /* 0x000000072f067209 */ /* 0x002fc60007810000 */
[----:B------:R-:W-:Y:S01]  /*4670*/  FMUL.FTZ R7, R132, UR42 ;  /* 0x0000002a84077c20 */ /* 0x000fe20008410000 */
[----:B------:R-:W-:-:S04]  /*4680*/  FMNMX.FTZ R6, R43, R6, !PT ;  /* 0x000000062b067209 */ /* 0x000fc80007810000 */
[----:B------:R-:W-:Y:S02]  /*4690*/  FSEL R2, R7, RZ, P1 ;  /* 0x000000ff07027208 */ /* 0x000fe40000800000 */
[----:B------:R-:W-:-:S03]  /*46a0*/  FMNMX.FTZ R3, R41, R6, !PT ;  /* 0x0000000629037209 */ /* 0x000fc60007810000 */
[--C-:B------:R-:W-:Y:S01]  /*46b0*/  FFMA.FTZ R6, R18, UR42, -R2.reuse ;  /* 0x0000002a12067c23 */ /* 0x100fe20008010802 */
[----:B------:R-:W-:Y:S01]  /*46c0*/  FMNMX.FTZ R3, R37, R3, !PT ;  /* 0x0000000325037209 */ /* 0x000fe20007810000 */
[----:B------:R-:W-:Y:S02]  /*46d0*/  FFMA.FTZ R8, R28, UR42, -R2 ;  /* 0x0000002a1c087c23 */ /* 0x000fe40008010802 */
[----:B------:R1:W-:Y:S01]  /*46e0*/  MUFU.EX2 R102, R6 ;  /* 0x0000000600667308 */ /* 0x0003e20000000800 */
[----:B------:R-:W-:-:S05]  /*46f0*/  FMNMX.FTZ R3, R31, R3, !PT ;  /* 0x000000031f037209 */ /* 0x000fca0007810000 */
[----:B------:R-:W2:Y:S02]  /*4700*/  SHFL.BFLY PT, R134, R3, 0x2, 0x1f ;  /* 0x0c401f0003867f89 */ /* 0x000ea400000e0000 */
[----:B------:R3:W-:Y:S01]  /*4710*/  MUFU.EX2 R165, R8 ;  /* 0x0000000800a57308 */ /* 0x0007e20000000800 */
[----:B-1----:R-:W-:-:S04]  /*4720*/  IMAD.WIDE.U32 R6, R9, -0x2daee0ad, RZ ;  /* 0xd2511f5309067825 */ /* 0x002fc800078e00ff */
[----:B------:R-:W-:-:S04]  /*4730*/  FFMA.FTZ R9, R32, UR42, -R2 ;  /* 0x0000002a20097c23 */ /* 0x000fc80008010802 */
[----:B------:R1:W-:Y:S01]  /*4740*/  MUFU.EX2 R101, R9 ;  /* 0x0000000900657308 */ /* 0x0003e20000000800 */
[----:B------:R-:W-:Y:S01]  /*4750*/  LOP3.LUT R10, R7, UR43, R50, 0x96, !PT ;  /* 0x0000002b070a7c12 */ /* 0x000fe2000f8e9632 */
[--C-:B------:R-:W-:Y:S01]  /*4760*/  FFMA.FTZ R7, R29, UR42, -R2.reuse ;  /* 0x0000002a1d077c23 */ /* 0x100fe20008010802 */
[----:B---3--:R-:W-:-:S05]  /*4770*/  FFMA.FTZ R8, R24, UR42, -R2 ;  /* 0x0000002a18087c23 */ /* 0x008fca0008010802 */
[----:B------:R3:W-:Y:S01]  /*4780*/  MUFU.EX2 R121, R7 ;  /* 0x0000000700797308 */ /* 0x0007e20000000800 */
[----:B--2---:R-:W-:Y:S02]  /*4790*/  FMNMX.FTZ R134, R3, R134, !PT ;  /* 0x0000008603867209 */ /* 0x004fe40007810000 */
[----:B------:R-:W-:-:S03]  /*47a0*/  FMNMX.FTZ R3, R11, R13, !PT ;  /* 0x0000000d0b037209 */ /* 0x000fc60007810000 */
[----:B------:R-:W2:Y:S01]  /*47b0*/  SHFL.BFLY PT, R18, R134, 0x1, 0x1f ;  /* 0x0c201f0086127f89 */ /* 0x000ea200000e0000 */
[----:B------:R-:W-:Y:S01]  /*47c0*/  FSETP.NEU.FTZ.AND P1, PT, R3, -INF , PT ;  /* 0xff8000000300780b */ /* 0x000fe20003f3d000 */
[----:B------:R-:W-:Y:S01]  /*47d0*/  MUFU.EX2 R65, R8 ;  /* 0x0000000800417308 */ /* 0x000fe20000000800 */
[----:B-1----:R-:W-:Y:S02]  /*47e0*/  LOP3.LUT R9, R59, UR39, R6, 0x96, !PT ;  /* 0x000000273b097c12 */ /* 0x002fe4000f8e9606 */
[----:B------:R-:W-:-:S03]  /*47f0*/  LOP3.LUT R6, R73, UR43, R50, 0x96, !PT ;  /* 0x0000002b49067c12 */ /* 0x000fc6000f8e9632 */
[----:B------:R-:W-:Y:S01]  /*4800*/  IMAD.WIDE.U32 R54, R9, -0x326172a9, RZ ;  /* 0xcd9e8d5709367825 */ /* 0x000fe200078e00ff */
[----:B------:R-:W-:-:S03]  /*4810*/  LOP3.LUT R9, R21, UR41, R16, 0x96, !PT ;  /* 0x0000002915097c12 */ /* 0x000fc6000f8e9610 */
[----:B------:R-:W-:-:S04]  /*4820*/  IMAD.WIDE.U32 R236, R6, -0x326172a9, RZ ;  /* 0xcd9e8d5706ec7825 */ /* 0x000fc800078e00ff */
[----:B---3--:R-:W-:Y:S01]  /*4830*/  IMAD.WIDE.U32 R6, R10, -0x326172a9, RZ ;  /* 0xcd9e8d570a067825 */ /* 0x008fe200078e00ff */
[----:B------:R-:W-:Y:S02]  /*4840*/  LOP3.LUT R10, R237, UR40, R20, 0x96, !PT ;  /* 0x00000028ed0a7c12 */ /* 0x000fe4000f8e9614 */
[----:B------:R-:W-:-:S03]  /*4850*/  LOP3.LUT R39, R55, UR38, R6, 0x96, !PT ;  /* 0x0000002637277c12 */ /* 0x000fc6000f8e9606 */
[----:B------:R-:W-:Y:S01]  /*4860*/  IMAD.WIDE.U32 R56, R10, -0x2daee0ad, RZ ;  /* 0xd2511f530a387825 */ /* 0x000fe200078e00ff */
[----:B------:R-:W-:-:S03]  /*4870*/  LOP3.LUT R15, R7, UR40, R20, 0x96, !PT ;  /* 0x00000028070f7c12 */ /* 0x000fc6000f8e9614 */
[--C-:B------:R-:W-:Y:S01]  /*4880*/  FFMA.FTZ R7, R27, UR42, -R2.reuse ;  /* 0x0000002a1b077c23 */ /* 0x100fe20008010802 */
[----:B------:R-:W-:Y:S01]  /*4890*/  LOP3.LUT R6, R17, R14, RZ, 0x3c, !PT ;  /* 0x0000000e11067212 */ /* 0x000fe200078e3cff */
[----:B------:R-:W-:Y:S01]  /*48a0*/  FFMA.FTZ R14, R19, UR42, -R2 ;  /* 0x0000002a130e7c23 */ /* 0x000fe20008010802 */
[----:B------:R-:W-:Y:S01]  /*48b0*/  IMAD.WIDE.U32 R16, R9, -0x2daee0ad, RZ ;  /* 0xd2511f5309107825 */ /* 0x000fe200078e00ff */
[----:B------:R1:W-:Y:S01]  /*48c0*/  MUFU.EX2 R69, R7 ;  /* 0x0000000700457308 */ /* 0x0003e20000000800 */
[----:B------:R-:W-:Y:S02]  /*48d0*/  LOP3.LUT R12, R57, UR33, R52, 0x96, !PT ;  /* 0x00000021390c7c12 */ /* 0x000fe4000f8e9634 */
[----:B------:R-:W-:Y:S01]  /*48e0*/  IMAD.WIDE.U32 R20, R6, -0x2daee0ad, RZ ;  /* 0xd2511f5306147825 */ /* 0x000fe200078e00ff */
[----:B------:R-:W-:Y:S02]  /*48f0*/  LOP3.LUT R6, R53, UR39, R72, 0x96, !PT ;  /* 0x0000002735067c12 */ /* 0x000fe4000f8e9648 */
[----:B--2---:R-:W-:Y:S01]  /*4900*/  FMNMX.FTZ R134, R134, R18, !PT ;  /* 0x0000001286867209 */ /* 0x004fe20007810000 */
[----:B------:R-:W-:Y:S01]  /*4910*/  IMAD.WIDE.U32 R32, R15, -0x2daee0ad, RZ ;  /* 0xd2511f530f207825 */ /* 0x000fe200078e00ff */
[----:B------:R-:W-:Y:S01]  /*4920*/  LOP3.LUT R11, R21, UR43, R50, 0x96, !PT ;  /* 0x0000002b150b7c12 */ /* 0x000fe2000f8e9632 */
[----:B------:R2:W-:Y:S01]  /*4930*/  STL.64 [R1+0xa8], R20 ;  /* 0x0000a81401007387 */ /* 0x0005e20000100a00 */
[----:B------:R-:W-:Y:S01]  /*4940*/  LOP3.LUT R9, R17, UR39, R20, 0x96, !PT ;  /* 0x0000002711097c12 */ /* 0x000fe2000f8e9614 */
[----:B------:R-:W-:Y:S01]  /*4950*/  IMAD.WIDE.U32 R12, R12, -0x326172a9, RZ ;  /* 0xcd9e8d570c0c7825 */ /* 0x000fe200078e00ff */
[----:B------:R-:W-:Y:S01]  /*4960*/  LOP3.LUT R15, R33, UR33, R16, 0x96, !PT ;  /* 0x00000021210f7c12 */ /* 0x000fe2000f8e9610 */
[----:B------:R-:W-:Y:S02]  /*4970*/  MUFU.EX2 R66, R14 ;  /* 0x0000000e00427308 */ /* 0x000fe40000000800 */
[----:B------:R-:W-:-:S04]  /*4980*/  IMAD.WIDE.U32 R22, R11, -0x326172a9, RZ ;  /* 0xcd9e8d570b167825 */ /* 0x000fc800078e00ff */
[----:B-1----:R-:W-:Y:S01]  /*4990*/  FFMA.FTZ R7, R25, UR42, -R2 ;  /* 0x0000002a19077c23 */ /* 0x002fe20008010802 */
[----:B------:R-:W-:Y:S01]  /*49a0*/  FMUL.FTZ R2, R3, UR42 ;  /* 0x0000002a03027c20 */ /* 0x000fe20008410000 */
[----:B------:R1:W-:Y:S02]  /*49b0*/  STL.64 [R1+0xa0], R22 ;  /* 0x0000a01601007387 */ /* 0x0003e40000100a00 */
[----:B------:R3:W-:Y:S02]  /*49c0*/  MUFU.EX2 R44, R7 ;  /* 0x00000007002c7308 */ /* 0x0007e40000000800 */
[----:B------:R-:W-:Y:S02]  /*49d0*/  FSEL R2, R2, RZ, P1 ;  /* 0x000000ff02027208 */ /* 0x000fe40000800000 */
[----:B------:R-:W-:Y:S01]  /*49e0*/  FSETP.NEU.FTZ.AND P1, PT, R134, -INF , PT ;  /* 0xff8000008600780b */ /* 0x000fe20003f3d000 */
[----:B--2---:R-:W-:-:S04]  /*49f0*/  IMAD.WIDE.U32 R20, R9, -0x326172a9, RZ ;  /* 0xcd9e8d5709147825 */ /* 0x004fc800078e00ff */
[----:B---3--:R-:W-:Y:S01]  /*4a00*/  IMAD.WIDE.U32 R6, R6, -0x326172a9, RZ ;  /* 0xcd9e8d5706067825 */ /* 0x008fe200078e00ff */
[----:B------:R-:W-:Y:S02]  /*4a10*/  LOP3.LUT R8, R21, UR38, R22, 0x96, !PT ;  /* 0x0000002615087c12 */ /* 0x000fe4000f8e9616 */
[----:B------:R-:W-:Y:S01]  /*4a20*/  LOP3.LUT R16, R13, UR32, R6, 0x96, !PT ;  /* 0x000000200d107c12 */ /* 0x000fe2000f8e9606 */
[----:B------:R-:W-:Y:S01]  /*4a30*/  FFMA.FTZ R6, R26, UR42, -R2 ;  /* 0x0000002a1a067c23 */ /* 0x000fe20008010802 */
[----:B------:R-:W-:Y:S01]  /*4a40*/  LOP3.LUT R10, R7, UR38, R236, 0x96, !PT ;  /* 0x00000026070a7c12 */ /* 0x000fe2000f8e96ec */
[----:B------:R-:W-:-:S04]  /*4a50*/  IMAD.WIDE.U32 R8, R8, -0x2daee0ad, RZ ;  /* 0xd2511f5308087825 */ /* 0x000fc800078e00ff */
[----:B------:R-:W-:Y:S01]  /*4a60*/  FFMA.FTZ R13, R35, UR42, -R2 ;  /* 0x0000002a230d7c23 */ /* 0x000fe20008010802 */
[----:B------:R2:W-:Y:S01]  /*4a70*/  MUFU.EX2 R106, R6 ;  /* 0x00000006006a7308 */ /* 0x0005e20000000800 */
[----:B------:R-:W-:Y:S01]  /*4a80*/  IMAD.WIDE.U32 R10, R10, -0x2daee0ad, RZ ;  /* 0xd2511f530a0a7825 */ /* 0x000fe200078e00ff */
[----:B------:R-:W-:-:S03]  /*4a90*/  LOP3.LUT R18, R9, UR29, R32, 0x96, !PT ;  /* 0x0000001d09127c12 */ /* 0x000fc6000f8e9620 */
[----:B------:R-:W-:Y:S01]  /*4aa0*/  IMAD.WIDE.U32 R16, R16, -0x2daee0ad, RZ ;  /* 0xd2511f5310107825 */ /* 0x000fe200078e00ff */
[----:B------:R-:W-:-:S03]  /*4ab0*/  LOP3.LUT R14, R11, UR29, R56, 0x96, !PT ;  /* 0x0000001d0b0e7c12 */ /* 0x000fc6000f8e9638 */
[----:B------:R-:W-:Y:S01]  /*4ac0*/  FFMA.FTZ R11, R42, UR42, -R2 ;  /* 0x0000002a2a0b7c23 */ /* 0x000fe20008010802 */
[----:B------:R-:W-:Y:S01]  /*4ad0*/  MUFU.EX2 R252, R13 ;  /* 0x0000000d00fc7308 */ /* 0x000fe20000000800 */
[----:B------:R-:W-:Y:S01]  /*4ae0*/  IMAD.WIDE.U32 R18, R18, -0x326172a9, RZ ;  /* 0xcd9e8d5712127825 */ /* 0x000fe200078e00ff */
[----:B------:R-:W-:-:S03]  /*4af0*/  LOP3.LUT R17, R17, UR10, R10, 0x96, !PT ;  /* 0x0000000a11117c12 */ /* 0x000fc6000f8e960a */
[----:B--2---:R-:W-:-:S03]  /*4b00*/  FFMA.FTZ R6, R45, UR42, -R2 ;  /* 0x0000002a2d067c23 */ /* 0x004fc60008010802 */
[----:B------:R-:W-:Y:S08]  /*4b10*/  MUFU.EX2 R119, R11 ;  /* 0x0000000b00777308 */ /* 0x000ff00000000800 */
[----:B------:R2:W3:Y:S02]  /*4b20*/  MUFU.EX2 R105, R6 ;  /* 0x0000000600697308 */ /* 0x0004e40000000800 */
[----:B--2---:R-:W-:-:S04]  /*4b30*/  IMAD.WIDE.U32 R6, R15, -0x326172a9, RZ ;  /* 0xcd9e8d570f067825 */ /* 0x004fc800078e00ff */
[----:B------:R-:W-:Y:S01]  /*4b40*/  IMAD.WIDE.U32 R14, R14, -0x326172a9, RZ ;  /* 0xcd9e8d570e0e7825 */ /* 0x000fe200078e00ff */
[----:B------:R-:W-:-:S03]  /*4b50*/  LOP3.LUT R9, R7, UR32, R20, 0x96, !PT ;  /* 0x0000002007097c12 */ /* 0x000fc6000f8e9614 */
[----:B------:R-:W-:Y:S01]  /*4b60*/  FFMA.FTZ R7, R40, UR42, -R2 ;  /* 0x0000002a28077c23 */ /* 0x000fe20008010802 */
[----:B------:R-:W-:Y:S01]  /*4b70*/  LOP3.LUT R20, R15, UR11, R12, 0x96, !PT ;  /* 0x0000000b0f147c12 */ /* 0x000fe2000f8e960c */
[----:B------:R-:W-:-:S04]  /*4b80*/  IMAD.WIDE.U32 R10, R9, -0x2daee0ad, RZ ;  /* 0xd2511f53090a7825 */ /* 0x000fc800078e00ff */
[----:B------:R-:W-:Y:S01]  /*4b90*/  FMUL.FTZ R9, R134, UR42 ;  /* 0x0000002a86097c20 */ /* 0x000fe20008410000 */
[----:B------:R-:W-:Y:S01]  /*4ba0*/  LOP3.LUT R15, R19, UR11, R6, 0x96, !PT ;  /* 0x0000000b130f7c12 */ /* 0x000fe2000f8e9606 */
[----:B------:R2:W-:Y:S01]  /*4bb0*/  MUFU.EX2 R164, R7 ;  /* 0x0000000700a47308 */ /* 0x0005e20000000800 */
[----:B------:R-:W-:Y:S01]  /*4bc0*/  LOP3.LUT R19, R11, UR10, R8, 0x96, !PT ;  /* 0x0000000a0b137c12 */ /* 0x000fe2000f8e9608 */
[----:B------:R-:W-:Y:S01]  /*4bd0*/  FFMA.FTZ R11, R36, UR42, -R2 ;  /* 0x0000002a240b7c23 */ /* 0x000fe20008010802 */
[----:B------:R-:W-:Y:S01]  /*4be0*/  FSEL R6, R9, RZ, P1 ;  /* 0x000000ff09067208 */ /* 0x000fe20000800000 */
[----:B------:R-:W-:-:S04]  /*4bf0*/  IMAD.WIDE.U32 R8, R17, -0x326172a9, RZ ;  /* 0xcd9e8d5711087825 */ /* 0x000fc800078e00ff */
        /* <DEDUP_REMOVED lines=8> */
[----:B------:R-:W-:Y:S01]  /*4c80*/  LOP3.LUT R12, R9, UR24, R14, 0x96, !PT ;  /* 0x00000018090c7c12 */ /* 0x000fe2000f8e960e */
[----:B--2---:R-:W-:Y:S01]  /*4c90*/  FFMA.FTZ R7, R38, UR42, -R2 ;  /* 0x0000002a26077c23 */ /* 0x004fe20008010802 */
[----:B------:R-:W-:Y:S01]  /*4ca0*/  FFMA.FTZ R38, R31, UR42, -R6 ;  /* 0x0000002a1f267c23 */ /* 0x000fe20008010806 */
[----:B------:R-:W-:Y:S01]  /*4cb0*/  LOP3.LUT R21, R8, 0xffff, RZ, 0xc0, !PT ;  /* 0x0000ffff08157812 */ /* 0x000fe200078ec0ff */
[----:B------:R-:W-:Y:S01]  /*4cc0*/  FFMA.FTZ R2, R30, UR42, -R2 ;  /* 0x0000002a1e027c23 */ /* 0x000fe20008010802 */
[----:B------:R2:W-:Y:S01]  /*4cd0*/  MUFU.EX2 R167, R7 ;  /* 0x0000000700a77308 */ /* 0x0005e20000000800 */
[----:B------:R-:W-:Y:S01]  /*4ce0*/  LOP3.LUT R24, R8, 0xff, RZ, 0xc0, !PT ;  /* 0x000000ff08187812 */ /* 0x000fe200078ec0ff */
[----:B------:R-:W4:Y:S01]  /*4cf0*/  LDSM.16.MT88.4 R48, [R201+0xa800] ;  /* 0x00a80000c930783b */ /* 0x000f220000004200 */
[----:B-1----:R-:W-:-:S05]  /*4d00*/  SHF.R.U32.HI R22, RZ, 0x10, R8 ;  /* 0x00000010ff167819 */ /* 0x002fca0000011608 */
[----:B------:R1:W-:Y:S08]  /*4d10*/  MUFU.EX2 R251, R2 ;  /* 0x0000000200fb7308 */ /* 0x0003f00000000800 */
[----:B------:R5:W-:Y:S01]  /*4d20*/  MUFU.EX2 R118, R25 ;  /* 0x0000001900767308 */ /* 0x000be20000000800 */
[----:B--2---:R-:W-:Y:S01]  /*4d30*/  IMAD.WIDE.U32 R6, R20, -0x2daee0ad, RZ ;  /* 0xd2511f5314067825 */ /* 0x004fe200078e00ff */
[----:B------:R-:W-:-:S03]  /*4d40*/  SHF.R.U32.HI R20, RZ, 0x18, R8 ;  /* 0x00000018ff147819 */ /* 0x000fc60000011608 */
[----:B------:R-:W-:Y:S01]  /*4d50*/  IMAD.WIDE.U32 R8, R15, -0x2daee0ad, RZ ;  /* 0xd2511f530f087825 */ /* 0x000fe200078e00ff */
[----:B------:R-:W-:Y:S02]  /*4d60*/  LOP3.LUT R11, R7, UR28, R16, 0x96, !PT ;  /* 0x0000001c070b7c12 */ /* 0x000fe4000f8e9610 */
[C---:B------:R-:W-:Y:S01]  /*4d70*/  LOP3.LUT R13, R6.reuse, 0xffff, RZ, 0xc0, !PT ;  /* 0x0000ffff060d7812 */ /* 0x040fe200078ec0ff */
[----:B------:R2:W-:Y:S01]  /*4d80*/  MUFU.EX2 R116, R27 ;  /* 0x0000001b00747308 */ /* 0x0005e20000000800 */
[----:B------:R-:W-:Y:S02]  /*4d90*/  LOP3.LUT R26, R6, 0xff, RZ, 0xc0, !PT ;  /* 0x000000ff061a7812 */ /* 0x000fe400078ec0ff */
[--C-:B------:R-:W-:Y:S02]  /*4da0*/  SHF.R.U32.HI R17, RZ, 0x10, R6.reuse ;  /* 0x00000010ff117819 */ /* 0x100fe40000011606 */
[----:B------:R-:W-:Y:S01]  /*4db0*/  SHF.R.U32.HI R23, RZ, 0x18, R6 ;  /* 0x00000018ff177819 */ /* 0x000fe20000011606 */
[----:B------:R-:W-:Y:S01]  /*4dc0*/  IMAD.WIDE.U32 R6, R19, -0x326172a9, RZ ;  /* 0xcd9e8d5713067825 */ /* 0x000fe200078e00ff */
[----:B------:R-:W-:Y:S01]  /*4dd0*/  LOP3.LUT R10, R9, UR28, R10, 0x96, !PT ;  /* 0x0000001c090a7c12 */ /* 0x000fe2000f8e960a */
[----:B------:R-:W-:Y:S01]  /*4de0*/  MUFU.EX2 R117, R28 ;  /* 0x0000001c00757308 */ /* 0x000fe20000000800 */
[----:B------:R-:W-:-:S02]  /*4df0*/  LOP3.LUT R14, R8, 0xffff, RZ, 0xc0, !PT ;  /* 0x0000ffff080e7812 */ /* 0x000fc400078ec0ff */
[----:B------:R-:W-:Y:S02]  /*4e00*/  LOP3.LUT R19, R8, 0xff, RZ, 0xc0, !PT ;  /* 0x000000ff08137812 */ /* 0x000fe400078ec0ff */
[--C-:B------:R-:W-:Y:S02]  /*4e10*/  SHF.R.U32.HI R15, RZ, 0x10, R8.reuse ;  /* 0x00000010ff0f7819 */ /* 0x100fe40000011608 */
[----:B------:R-:W-:Y:S01]  /*4e20*/  SHF.R.U32.HI R16, RZ, 0x18, R8 ;  /* 0x00000018ff107819 */ /* 0x000fe20000011608 */
[----:B------:R-:W4:Y:S01]  /*4e30*/  MUFU.EX2 R159, R34 ;  /* 0x00000022009f7308 */ /* 0x000f220000000800 */
[----:B-1----:R-:W-:Y:S02]  /*4e40*/  LOP3.LUT R2, R7, UR24, R18, 0x96, !PT ;  /* 0x0000001807027c12 */ /* 0x002fe4000f8e9612 */
[----:B------:R-:W-:Y:S02]  /*4e50*/  SHF.R.U32.HI R9, RZ, 0x8, R21 ;  /* 0x00000008ff097819 */ /* 0x000fe40000011615 */
[----:B------:R-:W-:-:S02]  /*4e60*/  LOP3.LUT R8, R22, 0xff, RZ, 0xc0, !PT ;  /* 0x000000ff16087812 */ /* 0x000fc400078ec0ff */
[C---:B------:R-:W-:Y:S01]  /*4e70*/  LOP3.LUT R18, R6.reuse, 0xffff, RZ, 0xc0, !PT ;  /* 0x0000ffff06127812 */ /* 0x040fe200078ec0ff */
[----:B------:R-:W-:Y:S01]  /*4e80*/  MUFU.EX2 R249, R35 ;  /* 0x0000002300f97308 */ /* 0x000fe20000000800 */
[----:B-----5:R-:W-:Y:S02]  /*4e90*/  LOP3.LUT R25, R6, 0xff, RZ, 0xc0, !PT ;  /* 0x000000ff06197812 */ /* 0x020fe400078ec0ff */
[--C-:B------:R-:W-:Y:S02]  /*4ea0*/  SHF.R.U32.HI R21, RZ, 0x10, R6.reuse ;  /* 0x00000010ff157819 */ /* 0x100fe40000011606 */
[----:B------:R-:W-:Y:S02]  /*4eb0*/  SHF.R.U32.HI R22, RZ, 0x18, R6 ;  /* 0x00000018ff167819 */ /* 0x000fe40000011606 */
[----:B------:R-:W-:Y:S01]  /*4ec0*/  LOP3.LUT R6, R12, 0xffff, RZ, 0xc0, !PT ;  /* 0x0000ffff0c067812 */ /* 0x000fe200078ec0ff */
[----:B------:R-:W1:Y:S01]  /*4ed0*/  MUFU.EX2 R248, R36 ;  /* 0x0000002400f87308 */ /* 0x000e620000000800 */
[----:B------:R-:W-:-:S02]  /*4ee0*/  PRMT R31, R24, 0x5410, R9 ;  /* 0x00005410181f7816 */ /* 0x000fc40000000009 */
[----:B------:R-:W-:Y:S02]  /*4ef0*/  PRMT R30, R8, 0x5410, R20 ;  /* 0x00005410081e7816 */ /* 0x000fe40000000014 */
[----:B------:R-:W-:Y:S02]  /*4f00*/  LOP3.LUT R9, R17, 0xff, RZ, 0xc0, !PT ;  /* 0x000000ff11097812 */ /* 0x000fe400078ec0ff */
[----:B------:R-:W-:Y:S01]  /*4f10*/  SHF.R.U32.HI R8, RZ, 0x8, R14 ;  /* 0x00000008ff087819 */ /* 0x000fe2000001160e */
[----:B------:R-:W-:Y:S01]  /*4f20*/  MUFU.EX2 R247, R37 ;  /* 0x0000002500f77308 */ /* 0x000fe20000000800 */
[----:B------:R-:W-:Y:S02]  /*4f30*/  LOP3.LUT R14, R12, 0xff, RZ, 0xc0, !PT ;  /* 0x000000ff0c0e7812 */ /* 0x000fe400078ec0ff */
[----:B------:R-:W-:Y:S02]  /*4f40*/  SHF.R.U32.HI R6, RZ, 0x8, R6 ;  /* 0x00000008ff067819 */ /* 0x000fe40000011606 */
[----:B--2---:R-:W-:-:S02]  /*4f50*/  PRMT R27, R9, 0x5410, R23 ;  /* 0x00005410091b7816 */ /* 0x004fc40000000017 */
[----:B------:R-:W-:Y:S01]  /*4f60*/  SHF.R.U32.HI R13, RZ, 0x8, R13 ;  /* 0x00000008ff0d7819 */ /* 0x000fe2000001160d */
[----:B------:R-:W2:Y:S01]  /*4f70*/  MUFU.EX2 R246, R38 ;  /* 0x0000002600f67308 */ /* 0x000ea20000000800 */
[----:B------:R-:W-:Y:S02]  /*4f80*/  PRMT R23, R14, 0x5410, R6 ;  /* 0x000054100e177816 */ /* 0x000fe40000000006 */
[----:B------:R-:W-:Y:S02]  /*4f90*/  LOP3.LUT R7, R15, 0xff, RZ, 0xc0, !PT ;  /* 0x000000ff0f077812 */ /* 0x000fe400078ec0ff */
[----:B------:R-:W-:Y:S02]  /*4fa0*/  LOP3.LUT R6, R11, 0xffff, RZ, 0xc0, !PT ;  /* 0x0000ffff0b067812 */ /* 0x000fe400078ec0ff */
[----:B------:R-:W-:Y:S02]  /*4fb0*/  PRMT R29, R26, 0x5410, R13 ;  /* 0x000054101a1d7816 */ /* 0x000fe4000000000d */
[----:B------:R-:W-:-:S02]  /*4fc0*/  PRMT R26, R19, 0x5410, R8 ;  /* 0x00005410131a7816 */ /* 0x000fc40000000008 */
[----:B------:R-:W-:Y:S01]  /*4fd0*/  PRMT R24, R7, 0x5410, R16 ;  /* 0x0000541007187816 */ /* 0x000fe20000000010 */
[----:B------:R-:W-:Y:S01]  /*4fe0*/  IMAD.U32 R16, RZ, RZ, UR15 ;  /* 0x0000000fff107e24 */ /* 0x000fe2000f8e00ff */
[----:B------:R-:W-:Y:S02]  /*4ff0*/  SHF.R.U32.HI R9, RZ, 0x8, R6 ;  /* 0x00000008ff097819 */ /* 0x000fe40000011606 */
[--C-:B------:R-:W-:Y:S02]  /*5000*/  SHF.R.U32.HI R7, RZ, 0x10, R12.reuse ;  /* 0x00000010ff077819 */ /* 0x100fe4000001160c */
[----:B------:R-:W-:Y:S02]  /*5010*/  SHF.R.U32.HI R8, RZ, 0x10, R11 ;  /* 0x00000010ff087819 */ /* 0x000fe4000001160b */
[----:B------:R-:W-:Y:S02]  /*5020*/  LOP3.LUT R6, R21, 0xff, RZ, 0xc0, !PT ;  /* 0x000000ff15067812 */ /* 0x000fe400078ec0ff */
[----:B------:R-:W-:-:S02]  /*5030*/  SHF.R.U32.HI R14, RZ, 0x18, R12 ;  /* 0x00000018ff0e7819 */ /* 0x000fc4000001160c */
[----:B------:R-:W-:Y:S02]  /*5040*/  LOP3.LUT R13, R11, 0xff, RZ, 0xc0, !PT ;  /* 0x000000ff0b0d7812 */ /* 0x000fe400078ec0ff */
[----:B------:R-:W-:Y:S02]  /*5050*/  SHF.R.U32.HI R12, RZ, 0x18, R11 ;  /* 0x00000018ff0c7819 */ /* 0x000fe4000001160b */
[----:B------:R-:W-:Y:S02]  /*5060*/  LOP3.LUT R11, R7, 0xff, RZ, 0xc0, !PT ;  /* 0x000000ff070b7812 */ /* 0x000fe400078ec0ff */
[----:B------:R-:W-:Y:S02]  /*5070*/  LOP3.LUT R8, R8, 0xff, RZ, 0xc0, !PT ;  /* 0x000000ff08087812 */ /* 0x000fe400078ec0ff */
[----:B------:R-:W-:Y:S02]  /*5080*/  PRMT R15, R6, 0x5410, R22 ;  /* 0x00005410060f7816 */ /* 0x000fe40000000016 */
[----:B------:R-:W-:-:S02]  /*5090*/  SHF.R.U32.HI R7, RZ, 0x8, R18 ;  /* 0x00000008ff077819 */ /* 0x000fc40000011612 */
[----:B------:R-:W-:Y:S02]  /*50a0*/  LOP3.LUT R6, R10, 0xffff, RZ, 0xc0, !PT ;  /* 0x0000ffff0a067812 */ /* 0x000fe400078ec0ff */
[----:B------:R-:W-:Y:S02]  /*50b0*/  PRMT R18, R8, 0x5410, R12 ;  /* 0x0000541008127816 */ /* 0x000fe4000000000c */
[----:B------:R-:W-:Y:S02]  /*50c0*/  PRMT R17, R25, 0x5410, R7 ;  /* 0x0000541019117816 */ /* 0x000fe40000000007 */
[----:B------:R-:W-:Y:S02]  /*50d0*/  SHF.R.U32.HI R12, RZ, 0x8, R6 ;  /* 0x00000008ff0c7819 */ /* 0x000fe40000011606 */
[----:B------:R-:W-:Y:S02]  /*50e0*/  SHF.R.U32.HI R7, RZ, 0x10, R10 ;  /* 0x00000010ff077819 */ /* 0x000fe4000001160a */
[----:B------:R-:W-:-:S02]  /*50f0*/  LOP3.LUT R6, R2, 0xffff, RZ, 0xc0, !PT ;  /* 0x0000ffff02067812 */ /* 0x000fc400078ec0ff */
[----:B------:R-:W-:Y:S02]  /*5100*/  SHF.R.U32.HI R8, RZ, 0x10, R2 ;  /* 0x00000010ff087819 */ /* 0x000fe40000011602 */
[----:B------:R-:W-:Y:S02]  /*5110*/  PRMT R20, R11, 0x5410, R14 ;  /* 0x000054100b147816 */ /* 0x000fe4000000000e */
[----:B------:R-:W-:Y:S02]  /*5120*/  PRMT R19, R13, 0x5410, R9 ;  /* 0x000054100d137816 */ /* 0x000fe40000000009 */
[----:B------:R-:W-:Y:S02]  /*5130*/  LOP3.LUT R14, R10, 0xff, RZ, 0xc0, !PT ;  /* 0x000000ff0a0e7812 */ /* 0x000fe400078ec0ff */
[----:B------:R-:W-:Y:S02]  /*5140*/  SHF.R.U32.HI R13, RZ, 0x18, R10 ;  /* 0x00000018ff0d7819 */ /* 0x000fe4000001160a */
[----:B------:R-:W-:-:S02]  /*5150*/  LOP3.LUT R10, R7, 0xff, RZ, 0xc0, !PT ;  /* 0x000000ff070a7812 */ /* 0x000fc400078ec0ff */
[----:B------:R-:W-:Y:S02]  /*5160*/  LOP3.LUT R11, R2, 0xff, RZ, 0xc0, !PT ;  /* 0x000000ff020b7812 */ /* 0x000fe400078ec0ff */
[----:B------:R-:W-:Y:S02]  /*5170*/  SHF.R.U32.HI R9, RZ, 0x8, R6 ;  /* 0x00000008ff097819 */ /* 0x000fe40000011606 */
[----:B------:R-:W-:Y:S02]  /*5180*/  SHF.R.U32.HI R7, RZ, 0x18, R2 ;  /* 0x00000018ff077819 */ /* 0x000fe40000011602 */
[----:B------:R-:W-:Y:S02]  /*5190*/  LOP3.LUT R6, R8, 0xff, RZ, 0xc0, !PT ;  /* 0x000000ff08067812 */ /* 0x000fe400078ec0ff */
[----:B------:R-:W-:Y:S02]  /*51a0*/  LEA R2, R16, UR15, 0x10 ;  /* 0x0000000f10027c11 */ /* 0x000fe4000f8e80ff */
[----:B------:R-:W-:-:S02]  /*51b0*/  PRMT R9, R11, 0x5410, R9 ;  /* 0x000054100b097816 */ /* 0x000fc40000000009 */
[----:B------:R-:W-:Y:S02]  /*51c0*/  PRMT R12, R14, 0x5410, R12 ;  /* 0x000054100e0c7816 */ /* 0x000fe4000000000c */
[----:B------:R-:W-:Y:S02]  /*51d0*/  PRMT R10, R10, 0x5410, R13 ;  /* 0x000054100a0a7816 */ /* 0x000fe4000000000d */
[----:B------:R-:W-:Y:S02]  /*51e0*/  PRMT R8, R6, 0x5410, R7 ;  /* 0x0000541006087816 */ /* 0x000fe40000000007 */
[--C-:B------:R-:W-:Y:S02]  /*51f0*/  HSET2.LE.AND R13, R20, R2.reuse, PT ;  /* 0x00000002140d7233 */ /* 0x100fe40003803000 */
[--C-:B------:R-:W-:Y:S02]  /*5200*/  HSET2.LE.AND R20, R19, R2.reuse, PT ;  /* 0x0000000213147233 */ /* 0x100fe40003803000 */
[----:B------:R-:W-:-:S02]  /*5210*/  HSET2.LE.AND R11, R23, R2, PT ;  /* 0x00000002170b7233 */ /* 0x000fc40003803000 */
[--C-:B------:R-:W-:Y:S02]  /*5220*/  HSET2.LE.AND R21, R18, R2.reuse, PT ;  /* 0x0000000212157233 */ /* 0x100fe40003803000 */
[--C-:B------:R-:W-:Y:S02]  /*5230*/  HSET2.LE.AND R19, R9, R2.reuse, PT ;  /* 0x0000000209137233 */ /* 0x100fe40003803000 */
[--C-:B------:R-:W-:Y:S02]  /*5240*/  HSET2.LE.AND R14, R31, R2.reuse, PT ;  /* 0x000000021f0e7233 */ /* 0x100fe40003803000 */
        /* <DEDUP_REMOVED lines=9> */
[----:B------:R-:W-:Y:S02]  /*52e0*/  HSET2.LE.AND R9, R8, R2, PT ;  /* 0x0000000208097233 */ /* 0x000fe40003803000 */
[----:B---3--:R-:W-:Y:S02]  /*52f0*/  F2FP.BF16.F32.PACK_AB R6, R105, R106 ;  /* 0x0000006a6906723e */ /* 0x008fe400000010ff */
[----:B------:R-:W-:Y:S02]  /*5300*/  F2FP.BF16.F32.PACK_AB R2, R44, R69 ;  /* 0x000000452c02723e */ /* 0x000fe400000010ff */
[----:B----4-:R-:W-:Y:S02]  /*5310*/  F2FP.BF16.F32.PACK_AB R0, R159, R117 ;  /* 0x000000759f00723e */ /* 0x010fe400000010ff */
[C---:B------:R-:W-:Y:S02]  /*5320*/  PRMT R233, R6.reuse, 0x7632, R233 ;  /* 0x0000763206e97816 */ /* 0x040fe400000000e9 */
[----:B------:R-:W-:-:S02]  /*5330*/  PRMT R232, R6, 0x7610, R232 ;  /* 0x0000761006e87816 */ /* 0x000fc400000000e8 */
[C---:B------:R-:W-:Y:S02]  /*5340*/  PRMT R225, R2.reuse, 0x7610, R225 ;  /* 0x0000761002e17816 */ /* 0x040fe400000000e1 */
[----:B------:R-:W-:Y:S02]  /*5350*/  PRMT R224, R2, 0x7632, R224 ;  /* 0x0000763202e07816 */ /* 0x000fe400000000e0 */
[----:B------:R-:W-:Y:S02]  /*5360*/  F2FP.BF16.F32.PACK_AB R6, R164, R119 ;  /* 0x00000077a406723e */ /* 0x000fe400000010ff */
[----:B------:R-:W-:Y:S02]  /*5370*/  F2FP.BF16.F32.PACK_AB R2, R251, R252 ;  /* 0x000000fcfb02723e */ /* 0x000fe400000010ff */
[C---:B------:R-:W-:Y:S02]  /*5380*/  PRMT R217, R0.reuse, 0x7610, R217 ;  /* 0x0000761000d97816 */ /* 0x040fe400000000d9 */
[----:B------:R-:W-:-:S02]  /*5390*/  PRMT R216, R0, 0x7632, R216 ;  /* 0x0000763200d87816 */ /* 0x000fc400000000d8 */
[----:B-1----:R-:W-:Y:S02]  /*53a0*/  F2FP.BF16.F32.PACK_AB R0, R248, R249 ;  /* 0x000000f9f800723e */ /* 0x002fe400000010ff */
[C---:B------:R-:W-:Y:S02]  /*53b0*/  PRMT R227, R6.reuse, 0x7632, R227 ;  /* 0x0000763206e37816 */ /* 0x040fe400000000e3 */
[----:B------:R-:W-:Y:S02]  /*53c0*/  PRMT R226, R6, 0x7610, R226 ;  /* 0x0000761006e27816 */ /* 0x000fe400000000e2 */
[C---:B------:R-:W-:Y:S02]  /*53d0*/  PRMT R219, R2.reuse, 0x7610, R219 ;  /* 0x0000761002db7816 */ /* 0x040fe400000000db */
[----:B------:R-:W-:Y:S02]  /*53e0*/  PRMT R218, R2, 0x7632, R218 ;  /* 0x0000763202da7816 */ /* 0x000fe400000000da */
[----:B------:R-:W-:-:S02]  /*53f0*/  F2FP.BF16.F32.PACK_AB R6, R66, R65 ;  /* 0x000000414206723e */ /* 0x000fc400000010ff */
[----:B------:R-:W-:Y:S02]  /*5400*/  F2FP.BF16.F32.PACK_AB R2, R116, R118 ;  /* 0x000000767402723e */ /* 0x000fe400000010ff */
[C---:B------:R-:W-:Y:S02]  /*5410*/  PRMT R199, R0.reuse, 0x7610, R199 ;  /* 0x0000761000c77816 */ /* 0x040fe400000000c7 */
[----:B------:R-:W-:Y:S02]  /*5420*/  PRMT R196, R0, 0x7632, R196 ;  /* 0x0000763200c47816 */ /* 0x000fe400000000c4 */
[----:B------:R-:W-:Y:S02]  /*5430*/  F2FP.BF16.F32.PACK_AB R0, R46, R64 ;  /* 0x000000402e00723e */ /* 0x000fe400000010ff */
[C---:B------:R-:W-:Y:S02]  /*5440*/  PRMT R221, R6.reuse, 0x7610, R221 ;  /* 0x0000761006dd7816 */ /* 0x040fe400000000dd */
[----:B------:R-:W-:-:S02]  /*5450*/  PRMT R220, R6, 0x7632, R220 ;  /* 0x0000763206dc7816 */ /* 0x000fc400000000dc */
[C---:B------:R-:W-:Y:S02]  /*5460*/  PRMT R197, R2.reuse, 0x7610, R197 ;  /* 0x0000761002c57816 */ /* 0x040fe400000000c5 */
[----:B------:R-:W-:Y:S02]  /*5470*/  PRMT R195, R2, 0x7632, R195 ;  /* 0x0000763202c37816 */ /* 0x000fe400000000c3 */
[----:B------:R-:W-:Y:S02]  /*5480*/  F2FP.BF16.F32.PACK_AB R6, R103, R107 ;  /* 0x0000006b6706723e */ /* 0x000fe400000010ff */
[C---:B------:R-:W-:Y:S02]  /*5490*/  PRMT R174, R0.reuse, 0x7610, R174 ;  /* 0x0000761000ae7816 */ /* 0x040fe400000000ae */
[----:B------:R-:W-:Y:S02]  /*54a0*/  PRMT R173, R0, 0x7632, R173 ;  /* 0x0000763200ad7816 */ /* 0x000fe400000000ad */
[----:B------:R-:W-:-:S02]  /*54b0*/  PRMT R0, R197, 0x5410, R195 ;  /* 0x00005410c5007816 */ /* 0x000fc400000000c3 */
[C---:B------:R-:W-:Y:S02]  /*54c0*/  PRMT R212, R6.reuse, 0x7610, R212 ;  /* 0x0000761006d47816 */ /* 0x040fe400000000d4 */
[----:B------:R-:W-:Y:S02]  /*54d0*/  PRMT R198, R6, 0x7632, R198 ;  /* 0x0000763206c67816 */ /* 0x000fe400000000c6 */
[----:B------:R-:W-:Y:S02]  /*54e0*/  LOP3.LUT R12, R11, R0, RZ, 0xc0, !PT ;  /* 0x000000000b0c7212 */ /* 0x000fe400078ec0ff */
[----:B------:R-:W-:Y:S02]  /*54f0*/  PRMT R0, R212, 0x5410, R198 ;  /* 0x00005410d4007816 */ /* 0x000fe400000000c6 */
[----:B------:R-:W-:Y:S02]  /*5500*/  F2FP.BF16.F32.PACK_AB R7, R101, R102 ;  /* 0x000000666507723e */ /* 0x000fe400000010ff */
[----:B------:R-:W-:-:S02]  /*5510*/  F2FP.BF16.F32.PACK_AB R2, R166, R122 ;  /* 0x0000007aa602723e */ /* 0x000fc400000010ff */
[----:B------:R-:W-:Y:S02]  /*5520*/  LOP3.LUT R13, R13, R0, RZ, 0xc0, !PT ;  /* 0x000000000d0d7212 */ /* 0x000fe400078ec0ff */
[----:B------:R-:W-:Y:S02]  /*5530*/  PRMT R0, R217, 0x5410, R216 ;  /* 0x00005410d9007816 */ /* 0x000fe400000000d8 */
[C---:B------:R-:W-:Y:S02]  /*5540*/  PRMT R231, R7.reuse, 0x7610, R231 ;  /* 0x0000761007e77816 */ /* 0x040fe400000000e7 */
[----:B------:R-:W-:Y:S02]  /*5550*/  PRMT R230, R7, 0x7632, R230 ;  /* 0x0000763207e67816 */ /* 0x000fe400000000e6 */
[C---:B------:R-:W-:Y:S02]  /*5560*/  PRMT R215, R2.reuse, 0x7610, R215 ;  /* 0x0000761002d77816 */ /* 0x040fe400000000d7 */
[----:B------:R-:W-:-:S02]  /*5570*/  PRMT R214, R2, 0x7632, R214 ;  /* 0x0000763202d67816 */ /* 0x000fc400000000d6 */
[----:B------:R-:W-:Y:S02]  /*5580*/  F2FP.BF16.F32.PACK_AB R7, R165, R121 ;  /* 0x00000079a507723e */ /* 0x000fe400000010ff */
[----:B------:R-:W-:Y:S02]  /*5590*/  LOP3.LUT R14, R14, R0, RZ, 0xc0, !PT ;  /* 0x000000000e0e7212 */ /* 0x000fe400078ec0ff */
[----:B------:R-:W-:Y:S02]  /*55a0*/  PRMT R0, R215, 0x5410, R214 ;  /* 0x00005410d7007816 */ /* 0x000fe400000000d6 */
[C---:B------:R-:W-:Y:S02]  /*55b0*/  PRMT R229, R7.reuse, 0x7610, R229 ;  /* 0x0000761007e57816 */ /* 0x040fe400000000e5 */
[----:B------:R-:W-:Y:S02]  /*55c0*/  PRMT R228, R7, 0x7632, R228 ;  /* 0x0000763207e47816 */ /* 0x000fe400000000e4 */
[----:B------:R-:W-:-:S02]  /*55d0*/  LOP3.LUT R15, R16, R0, RZ, 0xc0, !PT ;  /* 0x00000000100f7212 */ /* 0x000fc400078ec0ff */
[----:B------:R-:W-:Y:S02]  /*55e0*/  PRMT R0, R229, 0x5410, R228 ;  /* 0x00005410e5007816 */ /* 0x000fe400000000e4 */
[----:B------:R-:W-:Y:S02]  /*55f0*/  F2FP.BF16.F32.PACK_AB R6, R68, R250 ;  /* 0x000000fa4406723e */ /* 0x000fe400000010ff */
[----:B------:R-:W-:Y:S01]  /*5600*/  LOP3.LUT R10, R17, R0, RZ, 0xc0, !PT ;  /* 0x00000000110a7212 */ /* 0x000fe200078ec0ff */
[C---:B------:R-:W-:Y:S01]  /*5610*/  HMMA.16816.F32.BF16 R152, R12.reuse, R148, RZ ;  /* 0x000000940c98723c */ /* 0x040fe200000418ff */
[----:B------:R-:W-:Y:S02]  /*5620*/  PRMT R0, R226, 0x5410, R227 ;  /* 0x00005410e2007816 */ /* 0x000fe400000000e3 */
[----:B------:R-:W-:Y:S02]  /*5630*/  PRMT R194, R6, 0x7610, R194 ;  /* 0x0000761006c27816 */ /* 0x000fe400000000c2 */
[----:B------:R-:W-:Y:S01]  /*5640*/  LOP3.LUT R11, R18, R0, RZ, 0xc0, !PT ;  /* 0x00000000120b7212 */ /* 0x000fe200078ec0ff */
[----:B------:R-:W-:Y:S01]  /*5650*/  HMMA.16816.F32.BF16 R144, R12, R140, RZ ;  /* 0x0000008c0c90723c */ /* 0x000fe200000418ff */
[----:B------:R-:W-:-:S02]  /*5660*/  PRMT R0, R231, 0x5410, R230 ;  /* 0x00005410e7007816 */ /* 0x000fc400000000e6 */
[----:B------:R-:W-:Y:S02]  /*5670*/  PRMT R193, R6, 0x7632, R193 ;  /* 0x0000763206c17816 */ /* 0x000fe400000000c1 */
[----:B------:R-:W-:Y:S02]  /*5680*/  LOP3.LUT R8, R19, R0, RZ, 0xc0, !PT ;  /* 0x0000000013087212 */ /* 0x000fe400078ec0ff */
[----:B------:R-:W-:Y:S02]  /*5690*/  PRMT R0, R232, 0x5410, R233 ;  /* 0x00005410e8007816 */ /* 0x000fe400000000e9 */
[----:B--2---:R-:W-:Y:S02]  /*56a0*/  F2FP.BF16.F32.PACK_AB R2, R246, R247 ;  /* 0x000000f7f602723e */ /* 0x004fe400000010ff */
[----:B------:R-:W-:Y:S02]  /*56b0*/  LOP3.LUT R9, R9, R0, RZ, 0xc0, !PT ;  /* 0x0000000009097212 */ /* 0x000fe400078ec0ff */
[----:B------:R-:W-:-:S02]  /*56c0*/  PRMT R0, R199, 0x5410, R196 ;  /* 0x00005410c7007816 */ /* 0x000fc400000000c4 */
[----:B------:R-:W-:Y:S02]  /*56d0*/  PRMT R192, R2, 0x7610, R192 ;  /* 0x0000761002c07816 */ /* 0x000fe400000000c0 */
[----:B------:R-:W-:Y:S01]  /*56e0*/  LOP3.LUT R128, R20, R0, RZ, 0xc0, !PT ;  /* 0x0000000014807212 */ /* 0x000fe200078ec0ff */
[C---:B------:R-:W-:Y:S01]  /*56f0*/  HMMA.16816.F32.BF16 R168, R8.reuse, R148, RZ ;  /* 0x0000009408a8723c */ /* 0x040fe200000418ff */
[----:B------:R-:W-:Y:S02]  /*5700*/  PRMT R0, R194, 0x5410, R193 ;  /* 0x00005410c2007816 */ /* 0x000fe400000000c1 */
[----:B------:R-:W-:Y:S02]  /*5710*/  PRMT R175, R2, 0x7632, R175 ;  /* 0x0000763202af7816 */ /* 0x000fe400000000af */
[----:B------:R-:W-:Y:S01]  /*5720*/  LOP3.LUT R129, R21, R0, RZ, 0xc0, !PT ;  /* 0x0000000015817212 */ /* 0x000fe200078ec0ff */
[C---:B------:R-:W-:Y:S01]  /*5730*/  HMMA.16816.F32.BF16 R40, R8.reuse, R184, RZ ;  /* 0x000000b80828723c */ /* 0x040fe200000418ff */
[----:B------:R-:W-:Y:S01]  /*5740*/  PRMT R0, R192, 0x5410, R175 ;  /* 0x00005410c0007816 */ /* 0x000fe200000000af */
[----:B------:R-:W-:Y:S01]  /*5750*/  IMAD.MOV.U32 R149, RZ, RZ, R69 ;  /* 0x000000ffff957224 */ /* 0x000fe200078e0045 */
[----:B------:R-:W-:Y:S01]  /*5760*/  F2FP.BF16.F32.PACK_AB R7, R70, R167 ;  /* 0x000000a74607723e */ /* 0x000fe200000010ff */
[----:B------:R-:W-:Y:S01]  /*5770*/  IMAD.MOV.U32 R148, RZ, RZ, R68 ;  /* 0x000000ffff947224 */ /* 0x000fe200078e0044 */
[----:B------:R-:W-:Y:S01]  /*5780*/  LOP3.LUT R130, R25, R0, RZ, 0xc0, !PT ;  /* 0x0000000019827212 */ /* 0x000fe200078ec0ff */
[----:B------:R-:W-:Y:S01]  /*5790*/  HMMA.16816.F32.BF16 R160, R8, R140, RZ ;  /* 0x0000008c08a0723c */ /* 0x000fe200000418ff */
[----:B------:R-:W-:-:S02]  /*57a0*/  PRMT R0, R174, 0x5410, R173 ;  /* 0x00005410ae007816 */ /* 0x000fc400000000ad */
[----:B------:R-:W-:Y:S02]  /*57b0*/  PRMT R223, R7, 0x7610, R223 ;  /* 0x0000761007df7816 */ /* 0x000fe400000000df */
[----:B------:R-:W-:Y:S02]  /*57c0*/  LOP3.LUT R131, R27, R0, RZ, 0xc0, !PT ;  /* 0x000000001b837212 */ /* 0x000fe400078ec0ff */
[----:B------:R-:W-:Y:S02]  /*57d0*/  PRMT R0, R225, 0x5410, R224 ;  /* 0x00005410e1007816 */ /* 0x000fe400000000e0 */
[----:B------:R-:W-:Y:S02]  /*57e0*/  PRMT R222, R7, 0x7632, R222 ;  /* 0x0000763207de7816 */ /* 0x000fe400000000de */
[----:B------:R-:W-:Y:S01]  /*57f0*/  LOP3.LUT R124, R22, R0, RZ, 0xc0, !PT ;  /* 0x00000000167c7212 */ /* 0x000fe200078ec0ff */
[----:B------:R-:W-:Y:S01]  /*5800*/  HMMA.16816.F32.BF16 R152, R128, R48, R152 ;  /* 0x000000308098723c */ /* 0x000fe20000041898 */
[----:B------:R-:W-:-:S02]  /*5810*/  PRMT R0, R223, 0x5410, R222 ;  /* 0x00005410df007816 */ /* 0x000fc400000000de */
[----:B------:R-:W-:Y:S02]  /*5820*/  LOP3.LUT R2, R53, UR39, R72, 0x96, !PT ;  /* 0x0000002735027c12 */ /* 0x000fe4000f8e9648 */
[----:B------:R-:W-:Y:S01]  /*5830*/  LOP3.LUT R125, R23, R0, RZ, 0xc0, !PT ;  /* 0x00000000177d7212 */ /* 0x000fe200078ec0ff */
[----:B------:R-:W-:Y:S01]  /*5840*/  HMMA.16816.F32.BF16 R144, R128, R188, R144 ;  /* 0x000000bc8090723c */ /* 0x000fe20000041890 */
[----:B------:R-:W-:Y:S01]  /*5850*/  PRMT R0, R221, 0x5410, R220 ;  /* 0x00005410dd007816 */ /* 0x000fe200000000dc */
[----:B------:R-:W-:Y:S01]  /*5860*/  IMAD.WIDE.U32 R16, R2, -0x326172a9, RZ ;  /* 0xcd9e8d5702107825 */ /* 0x000fe200078e00ff */
[----:B------:R-:W-:Y:S02]  /*5870*/  LOP3.LUT R6, R33, UR33, R58, 0x96, !PT ;  /* 0x0000002121067c12 */ /* 0x000fe4000f8e963a */
[----:B------:R-:W-:Y:S02]  /*5880*/  LOP3.LUT R126, R26, R0, RZ, 0xc0, !PT ;  /* 0x000000001a7e7212 */ /* 0x000fe400078ec0ff */
[----:B------:R-:W-:Y:S01]  /*5890*/  PRMT R0, R219, 0x5410, R218 ;  /* 0x00005410db007816 */ /* 0x000fe200000000da */
[----:B------:R-:W-:Y:S01]  /*58a0*/  IMAD.WIDE.U32 R6, R6, -0x326172a9, RZ ;  /* 0xcd9e8d5706067825 */ /* 0x000fe200078e00ff */
[----:B------:R-:W-:-:S02]  /*58b0*/  LOP3.LUT R2, R17, UR38, R236, 0x96, !PT ;  /* 0x0000002611027c12 */ /* 0x000fc4000f8e96ec */
[----:B------:R-:W-:Y:S01]  /*58c0*/  LOP3.LUT R127, R24, R0, RZ, 0xc0, !PT ;  /* 0x00000000187f7212 */ /* 0x000fe200078ec0ff */
[----:B------:R-:W-:Y:S01]  /*58d0*/  IMAD.SHL.U32 R0, R92, 0x2, RZ ;  /* 0x000000025c007824 */ /* 0x000fe200078e00ff */
[----:B------:R-:W-:Y:S01]  /*58e0*/  LOP3.LUT R7, R7, UR32, R54, 0x96, !PT ;  /* 0x0000002007077c12 */ /* 0x000fe2000f8e9636 */
[----:B------:R-:W-:Y:S02]  /*58f0*/  IMAD.WIDE.U32 R24, R39, -0x2daee0ad, RZ ;  /* 0xd2511f5327187825 */ /* 0x000fe400078e00ff */
[----:B------:R-:W-:Y:S02]  /*5900*/  HMMA.16816.F32.BF16 R36, R12, R184, RZ ;  /* 0x000000b80c24723c */ /* 0x000fe400000418ff */
[----:B------:R-:W-:Y:S01]  /*5910*/  IMAD R234, R234, UR20, R0 ;  /* 0x00000014eaea7c24 */ /* 0x000fe2000f8e0200 */
[----:B------:R-:W-:Y:S01]  /*5920*/  LOP3.LUT R0, R57, UR33, R52, 0x96, !PT ;  /* 0x0000002139007c12 */ /* 0x000fe2000f8e9634 */
[----:B------:R-:W-:Y:S01]  /*5930*/  IMAD.WIDE.U32 R20, R2, -0x2daee0ad, RZ ;  /* 0xd2511f5302147825 */ /* 0x000fe200078e00ff */
[----:B------:R-:W-:Y:S01]  /*5940*/  LOP3.LUT R5, R25, UR29, R32, 0x96, !PT ;  /* 0x0000001d19057c12 */ /* 0x000fe2000f8e9620 */
[----:B------:R-:W-:Y:S01]  /*5950*/  HMMA.16816.F32.BF16 R168, R124, R48, R168 ;  /* 0x000000307ca8723c */ /* 0x000fe200000418a8 */
[----:B------:R-:W1:Y:S01]  /*5960*/  LDSM.16.MT88.4 R32, [R201+0xb000] ;  /* 0x00b00000c920783b */ /* 0x000e620000004200 */
[----:B------:R-:W-:Y:S01]  /*5970*/  IMAD.WIDE.U32 R28, R0, -0x326172a9, RZ ;  /* 0xcd9e8d57001c7825 */ /* 0x000fe200078e00ff */
[----:B------:R-:W-:-:S03]  /*5980*/  LOP3.LUT R2, R21, UR29, R56, 0x96, !PT ;  /* 0x0000001d15027c12 */ /* 0x000fc6000f8e9638 */
[----:B------:R-:W-:Y:S01]  /*5990*/  IMAD.WIDE.U32 R22, R5, -0x326172a9, RZ ;  /* 0xcd9e8d5705167825 */ /* 0x000fe200078e00ff */
[----:B------:R-:W-:Y:S01]  /*59a0*/  LOP3.LUT R0, R29, UR32, R16, 0x96, !PT ;  /* 0x000000201d007c12 */ /* 0x000fe2000f8e9610 */
[----:B------:R-:W-:Y:S02]  /*59b0*/  HMMA.16816.F32.BF16 R40, R124, R180, R40 ;  /* 0x000000b47c28723c */ /* 0x000fe40000041828 */
[----:B------:R-:W-:Y:S01]  /*59c0*/  IMAD.WIDE.U32 R18, R2, -0x326172a9, RZ ;  /* 0xcd9e8d5702127825 */ /* 0x000fe200078e00ff */
[----:B------:R-:W-:-:S03]  /*59d0*/  LOP3.LUT R5, R23, UR11, R6, 0x96, !PT ;  /* 0x0000000b17057c12 */ /* 0x000fc6000f8e9606 */
[----:B------:R-:W-:Y:S01]  /*59e0*/  IMAD.WIDE.U32 R26, R0, -0x2daee0ad, RZ ;  /* 0xd2511f53001a7825 */ /* 0x000fe200078e00ff */
[----:B------:R-:W-:Y:S01]  /*59f0*/  LOP3.LUT R19, R19, UR11, R28, 0x96, !PT ;  /* 0x0000000b13137c12 */ /* 0x000fe2000f8e961c */
[----:B------:R-:W-:Y:S01]  /*5a00*/  HMMA.16816.F32.BF16 R160, R124, R188, R160 ;  /* 0x000000bc7ca0723c */ /* 0x000fe200000418a0 */
[----:B------:R-:W2:Y:S01]  /*5a10*/  LDSM.16.MT88.4 R28, [R203+0xb000] ;  /* 0x00b00000cb1c783b */ /* 0x000ea20000004200 */
[----:B------:R-:W-:Y:S01]  /*5a20*/  IMAD.WIDE.U32 R6, R7, -0x2daee0ad, RZ ;  /* 0xd2511f5307067825 */ /* 0x000fe200078e00ff */
[----:B------:R-:W-:-:S03]  /*5a30*/  LOP3.LUT R0, R27, UR10, R20, 0x96, !PT ;  /* 0x0000000a1b007c12 */ /* 0x000fc6000f8e9614 */
[----:B------:R-:W-:Y:S01]  /*5a40*/  IMAD.WIDE.U32 R4, R5, -0x2daee0ad, RZ ;  /* 0xd2511f5305047825 */ /* 0x000fe200078e00ff */
[----:B------:R-:W-:Y:S01]  /*5a50*/  LOP3.LUT R7, R7, UR10, R24, 0x96, !PT ;  /* 0x0000000a07077c12 */ /* 0x000fe2000f8e9618 */
[----:B------:R-:W-:Y:S02]  /*5a60*/  HMMA.16816.F32.BF16 R36, R128, R180, R36 ;  /* 0x000000b48024723c */ /* 0x000fe40000041824 */
[----:B------:R-:W-:Y:S01]  /*5a70*/  IMAD.WIDE.U32 R16, R0, -0x326172a9, RZ ;  /* 0xcd9e8d5700107825 */ /* 0x000fe200078e00ff */
[----:B------:R-:W-:Y:S02]  /*5a80*/  LOP3.LUT R2, R5, UR28, R6, 0x96, !PT ;  /* 0x0000001c05027c12 */ /* 0x000fe4000f8e9606 */
[----:B------:R-:W-:Y:S01]  /*5a90*/  LOP3.LUT R20, R4, 0xff, RZ, 0xc0, !PT ;  /* 0x000000ff04147812 */ /* 0x000fe200078ec0ff */
[----:B------:R-:W-:Y:S01]  /*5aa0*/  IMAD.WIDE.U32 R6, R7, -0x326172a9, RZ ;  /* 0xcd9e8d5707067825 */ /* 0x000fe200078e00ff */
[----:B------:R-:W-:Y:S01]  /*5ab0*/  LOP3.LUT R18, R17, UR24, R18, 0x96, !PT ;  /* 0x0000001811127c12 */ /* 0x000fe2000f8e9612 */
[C---:B------:R-:W-:Y:S01]  /*5ac0*/  HMMA.16816.F32.BF16 R52, R12.reuse, R176, RZ ;  /* 0x000000b00c34723c */ /* 0x040fe200000418ff */
[----:B------:R-:W-:Y:S01]  /*5ad0*/  LOP3.LUT R47, R16, 0xffff, RZ, 0xc0, !PT ;  /* 0x0000ffff102f7812 */ /* 0x000fe200078ec0ff */
[----:B------:R-:W-:Y:S01]  /*5ae0*/  IMAD.MOV.U32 R184, RZ, RZ, R46 ;  /* 0x000000ffffb87224 */ /* 0x000fe200078e002e */
[----:B------:R-:W-:Y:S01]  /*5af0*/  LOP3.LUT R17, R7, UR24, R22, 0x96, !PT ;  /* 0x0000001807117c12 */ /* 0x000fe2000f8e9616 */
[----:B------:R-:W-:Y:S01]  /*5b00*/  IMAD.MOV.U32 R92, RZ, RZ, R44 ;  /* 0x000000ffff5c7224 */ /* 0x000fe200078e002c */
[----:B------:R-:W-:Y:S01]  /*5b10*/  LOP3.LUT R23, R4, 0xffff, RZ, 0xc0, !PT ;  /* 0x0000ffff04177812 */ /* 0x000fe200078ec0ff */
[----:B------:R-:W-:Y:S01]  /*5b20*/  IMAD.MOV.U32 R181, RZ, RZ, R70 ;  /* 0x000000ffffb57224 */ /* 0x000fe200078e0046 */
[----:B------:R-:W-:Y:S01]  /*5b30*/  SHF.R.U32.HI R25, RZ, 0x10, R4 ;  /* 0x00000010ff197819 */ /* 0x000fe20000011604 */
[----:B------:R-:W-:Y:S01]  /*5b40*/  IMAD.MOV.U32 R185, RZ, RZ, R66 ;  /* 0x000000ffffb97224 */ /* 0x000fe200078e0042 */
[----:B------:R-:W-:Y:S01]  /*5b50*/  SHF.R.U32.HI R21, RZ, 0x18, R4 ;  /* 0x00000018ff157819 */ /* 0x000fe20000011604 */
[----:B------:R-:W-:Y:S01]  /*5b60*/  IMAD.WIDE.U32 R4, R19, -0x2daee0ad, RZ ;  /* 0xd2511f5313047825 */ /* 0x000fe200078e00ff */
[----:B------:R-:W-:Y:S01]  /*5b70*/  LOP3.LUT R46, R16, 0xff, RZ, 0xc0, !PT ;  /* 0x000000ff102e7812 */ /* 0x000fe200078ec0ff */
[-C--:B-1----:R-:W-:Y:S01]  /*5b80*/  HMMA.16816.F32.BF16 R68, R12, R32.reuse, RZ ;  /* 0x000000200c44723c */ /* 0x082fe200000418ff */
[--C-:B------:R-:W-:Y:S01]  /*5b90*/  SHF.R.U32.HI R48, RZ, 0x10, R16.reuse ;  /* 0x00000010ff307819 */ /* 0x100fe20000011610 */
[----:B------:R-:W-:Y:S01]  /*5ba0*/  IMAD.MOV.U32 R189, RZ, RZ, R65 ;  /* 0x000000ffffbd7224 */ /* 0x000fe200078e0041 */
[----:B------:R-:W-:Y:S01]  /*5bb0*/  SHF.R.U32.HI R27, RZ, 0x18, R16 ;  /* 0x00000018ff1b7819 */ /* 0x000fe20000011610 */
[----:B------:R-:W-:Y:S01]  /*5bc0*/  IMAD.MOV.U32 R188, RZ, RZ, R64 ;  /* 0x000000ffffbc7224 */ /* 0x000fe200078e0040 */
[----:B------:R-:W-:Y:S01]  /*5bd0*/  LOP3.LUT R16, R17, 0xff, RZ, 0xc0, !PT ;  /* 0x000000ff11107812 */ /* 0x000fe200078ec0ff */
[----:B------:R-:W-:Y:S01]  /*5be0*/  HMMA.16816.F32.BF16 R72, R8, R32, RZ ;  /* 0x000000200848723c */ /* 0x000fe200000418ff */
[----:B------:R-:W-:Y:S01]  /*5bf0*/  LOP3.LUT R0, R5, UR28, R26, 0x96, !PT ;  /* 0x0000001c05007c12 */ /* 0x000fe2000f8e961a */
[----:B------:R-:W1:Y:S01]  /*5c00*/  LDSM.16.MT88.4 R64, [R205+0xa800] ;  /* 0x00a80000cd40783b */ /* 0x000e620000004200 */
[----:B------:R-:W-:-:S02]  /*5c10*/  LOP3.LUT R45, R4, 0xffff, RZ, 0xc0, !PT ;  /* 0x0000ffff042d7812 */ /* 0x000fc400078ec0ff */
[----:B------:R-:W-:Y:S01]  /*5c20*/  LOP3.LUT R19, R4, 0xff, RZ, 0xc0, !PT ;  /* 0x000000ff04137812 */ /* 0x000fe200078ec0ff */
[----:B------:R-:W-:Y:S01]  /*5c30*/  HMMA.16816.F32.BF16 R56, R8, R176, RZ ;  /* 0x000000b00838723c */ /* 0x000fe200000418ff */
[--C-:B------:R-:W-:Y:S02]  /*5c40*/  SHF.R.U32.HI R5, RZ, 0x18, R17.reuse ;  /* 0x00000018ff057819 */ /* 0x100fe40000011611 */
[--C-:B------:R-:W-:Y:S02]  /*5c50*/  SHF.R.U32.HI R26, RZ, 0x10, R4.reuse ;  /* 0x00000010ff1a7819 */ /* 0x100fe40000011604 */
[----:B------:R-:W-:Y:S01]  /*5c60*/  SHF.R.U32.HI R24, RZ, 0x18, R4 ;  /* 0x00000018ff187819 */ /* 0x000fe20000011604 */
[----:B--2---:R-:W-:Y:S01]  /*5c70*/  HMMA.16816.F32.BF16 R84, R12, R28, RZ ;  /* 0x0000001c0c54723c */ /* 0x004fe200000418ff */
[----:B------:R-:W-:Y:S02]  /*5c80*/  ISETP.LE.U32.AND P2, PT, R16, UR15, PT ;  /* 0x0000000f10007c0c */ /* 0x000fe4000bf43070 */
[----:B------:R-:W-:-:S02]  /*5c90*/  SHF.R.U32.HI R4, RZ, 0x10, R17 ;  /* 0x00000010ff047819 */ /* 0x000fc40000011611 */
[----:B------:R-:W-:Y:S01]  /*5ca0*/  ISETP.LE.U32.AND P3, PT, R5, UR15, PT ;  /* 0x0000000f05007c0c */ /* 0x000fe2000bf63070 */
[-C--:B------:R-:W-:Y:S01]  /*5cb0*/  HMMA.16816.F32.BF16 R68, R128, R80.reuse, R68 ;  /* 0x000000508044723c */ /* 0x080fe20000041844 */
[----:B------:R-:W-:Y:S02]  /*5cc0*/  LOP3.LUT R5, R4, 0xff, RZ, 0xc0, !PT ;  /* 0x000000ff04057812 */ /* 0x000fe400078ec0ff */
[----:B------:R-:W-:Y:S02]  /*5cd0*/  LOP3.LUT R44, R6, 0xffff, RZ, 0xc0, !PT ;  /* 0x0000ffff062c7812 */ /* 0x000fe400078ec0ff */
[----:B------:R-:W-:Y:S01]  /*5ce0*/  ISETP.LE.U32.AND P6, PT, R5, UR15, PT ;  /* 0x0000000f05007c0c */ /* 0x000fe2000bfc3070 */
[----:B------:R-:W-:Y:S01]  /*5cf0*/  HMMA.16816.F32.BF16 R72, R124, R80, R72 ;  /* 0x000000507c48723c */ /* 0x000fe20000041848 */
[--C-:B------:R-:W-:Y:S01]  /*5d00*/  SHF.R.U32.HI R7, RZ, 0x18, R6.reuse ;  /* 0x00000018ff077819 */ /* 0x100fe20000011606 */
[----:B------:R-:W-:Y:S01]  /*5d10*/  @!P2 HFMA2.BF16_V2 R60, -RZ.H0_H0, RZ.H0_H0, -R231.H0_H0 ;  /* 0x200000ffff3ca231 */ /* 0x000fe200003409e7 */
[----:B------:R-:W-:-:S02]  /*5d20*/  SHF.R.U32.HI R4, RZ, 0x10, R6 ;  /* 0x00000010ff047819 */ /* 0x000fc40000011606 */
[----:B------:R-:W-:Y:S01]  /*5d30*/  ISETP.LE.U32.AND P5, PT, R7, UR15, PT ;  /* 0x0000000f07007c0c */ /* 0x000fe2000bfa3070 */
[----:B------:R-:W-:Y:S01]  /*5d40*/  @!P3 HFMA2.BF16_V2 R61, -RZ.H0_H0, RZ.H0_H0, -R233.H0_H0 ;  /* 0x200000ffff3db231 */ /* 0x000fe200003409e9 */
[----:B------:R-:W-:Y:S02]  /*5d50*/  LOP3.LUT R4, R4, 0xff, RZ, 0xc0, !PT ;  /* 0x000000ff04047812 */ /* 0x000fe400078ec0ff */
[----:B------:R-:W-:Y:S02]  /*5d60*/  @!P2 PRMT R231, R60, 0x5410, RZ ;  /* 0x000054103ce7a816 */ /* 0x000fe400000000ff */
[----:B------:R-:W-:Y:S01]  /*5d70*/  ISETP.LE.U32.AND P2, PT, R4, UR15, PT ;  /* 0x0000000f04007c0c */ /* 0x000fe2000bf43070 */
[----:B------:R-:W-:Y:S01]  /*5d80*/  @!P6 HFMA2.BF16_V2 R62, -RZ.H0_H0, RZ.H0_H0, -R232.H0_H0 ;  /* 0x200000ffff3ee231 */ /* 0x000fe200003409e8 */
[----:B------:R-:W-:Y:S01]  /*5d90*/  SHF.R.U32.HI R4, RZ, 0x10, R2 ;  /* 0x00000010ff047819 */ /* 0x000fe20000011602 */
[----:B------:R-:W-:Y:S01]  /*5da0*/  HMMA.16816.F32.BF16 R84, R128, R96, R84 ;  /* 0x000000608054723c */ /* 0x000fe20000041854 */
[----:B------:R-:W-:-:S02]  /*5db0*/  LOP3.LUT R16, R6, 0xff, RZ, 0xc0, !PT ;  /* 0x000000ff06107812 */ /* 0x000fc400078ec0ff */
[----:B------:R-:W-:Y:S01]  /*5dc0*/  LOP3.LUT R4, R4, 0xff, RZ, 0xc0, !PT ;  /* 0x000000ff04047812 */ /* 0x000fe200078ec0ff */
[----:B------:R-:W-:Y:S01]  /*5dd0*/  @!P5 HFMA2.BF16_V2 R63, -RZ.H0_H0, RZ.H0_H0, -R227.H0_H0 ;  /* 0x200000ffff3fd231 */ /* 0x000fe200003409e3 */
[----:B------:R-:W-:Y:S01]  /*5de0*/  @!P6 PRMT R232, R62, 0x5410, RZ ;  /* 0x000054103ee8e816 */ /* 0x000fe200000000ff */
[-C--:B-1----:R-:W-:Y:S01]  /*5df0*/  HMMA.16816.F32.BF16 R52, R128, R64.reuse, R52 ;  /* 0x000000408034723c */ /* 0x082fe20000041834 */
[----:B------:R-:W-:Y:S02]  /*5e00*/  ISETP.LE.U32.AND P1, PT, R16, UR15, PT ;  /* 0x0000000f10007c0c */ /* 0x000fe4000bf23070 */
[----:B------:R-:W-:Y:S01]  /*5e10*/  ISETP.LE.U32.AND P6, PT, R4, UR15, PT ;  /* 0x0000000f04007c0c */ /* 0x000fe2000bfc3070 */
[----:B------:R-:W-:Y:S01]  /*5e20*/  @!P2 HFMA2.BF16_V2 R77, -RZ.H0_H0, RZ.H0_H0, -R226.H0_H0 ;  /* 0x200000ffff4da231 */ /* 0x000fe200003409e2 */
[----:B------:R-:W-:Y:S01]  /*5e30*/  ISETP.LE.U32.AND P4, PT, R20, UR15, PT ;  /* 0x0000000f14007c0c */ /* 0x000fe2000bf83070 */
[----:B------:R-:W-:Y:S01]  /*5e40*/  HMMA.16816.F32.BF16 R56, R124, R64, R56 ;  /* 0x000000407c38723c */ /* 0x000fe20000041838 */
[----:B------:R-:W-:-:S02]  /*5e50*/  SHF.R.U32.HI R4, RZ, 0x18, R2 ;  /* 0x00000018ff047819 */ /* 0x000fc40000011602 */
[----:B------:R-:W-:Y:S02]  /*5e60*/  @!P5 PRMT R227, R63, 0x5410, RZ ;  /* 0x000054103fe3d816 */ /* 0x000fe400000000ff */
[----:B------:R-:W-:Y:S02]  /*5e70*/  ISETP.LE.U32.AND P5, PT, R4, UR15, PT ;  /* 0x0000000f04007c0c */ /* 0x000fe4000bfa3070 */
[----:B------:R-:W-:Y:S01]  /*5e80*/  LOP3.LUT R4, R25, 0xff, RZ, 0xc0, !PT ;  /* 0x000000ff19047812 */ /* 0x000fe200078ec0ff */
[----:B------:R-:W-:Y:S01]  /*5e90*/  @!P1 HFMA2.BF16_V2 R76, -RZ.H0_H0, RZ.H0_H0, -R229.H0_H0 ;  /* 0x200000ffff4c9231 */ /* 0x000fe200003409e5 */
[----:B------:R-:W-:Y:S01]  /*5ea0*/  @!P2 PRMT R226, R77, 0x5410, RZ ;  /* 0x000054104de2a816 */ /* 0x000fe200000000ff */
[----:B------:R-:W-:Y:S01]  /*5eb0*/  @!P6 HFMA2.BF16_V2 R78, -RZ.H0_H0, RZ.H0_H0, -R223.H0_H0 ;  /* 0x200000ffff4ee231 */ /* 0x000fe200003409df */
[----:B------:R-:W-:Y:S01]  /*5ec0*/  ISETP.LE.U32.AND P2, PT, R4, UR15, PT ;  /* 0x0000000f04007c0c */ /* 0x000fe2000bf43070 */
[----:B------:R-:W-:Y:S01]  /*5ed0*/  @!P4 HFMA2.BF16_V2 R89, -RZ.H0_H0, RZ.H0_H0, -R221.H0_H0 ;  /* 0x200000ffff59c231 */ /* 0x000fe200003409dd */
[----:B------:R-:W-:-:S02]  /*5ee0*/  LOP3.LUT R4, R18, 0xff, RZ, 0xc0, !PT ;  /* 0x000000ff12047812 */ /* 0x000fc400078ec0ff */
[----:B------:R-:W-:Y:S02]  /*5ef0*/  @!P1 PRMT R229, R76, 0x5410, RZ ;  /* 0x000054104ce59816 */ /* 0x000fe400000000ff */
[----:B------:R-:W-:Y:S01]  /*5f00*/  ISETP.LE.U32.AND P1, PT, R21, UR15, PT ;  /* 0x0000000f15007c0c */ /* 0x000fe2000bf23070 */
[----:B------:R-:W-:Y:S01]  /*5f10*/  @!P5 HFMA2.BF16_V2 R88, -RZ.H0_H0, RZ.H0_H0, -R222.H0_H0 ;  /* 0x200000ffff58d231 */ /* 0x000fe200003409de */
[----:B------:R-:W-:Y:S02]  /*5f20*/  @!P4 PRMT R221, R89, 0x5410, RZ ;  /* 0x0000541059ddc816 */ /* 0x000fe400000000ff */
[----:B------:R-:W-:Y:S02]  /*5f30*/  ISETP.LE.U32.AND P4, PT, R4, UR15, PT ;  /* 0x0000000f04007c0c */ /* 0x000fe4000bf83070 */
[----:B------:R-:W-:Y:S01]  /*5f40*/  SHF.R.U32.HI R4, RZ, 0x10, R18 ;  /* 0x00000010ff047819 */ /* 0x000fe20000011612 */
[----:B------:R-:W-:Y:S01]  /*5f50*/  @!P2 HFMA2.BF16_V2 R94, -RZ.H0_H0, RZ.H0_H0, -R219.H0_H0 ;  /* 0x200000ffff5ea231 */ /* 0x000fe200003409db */
[----:B------:R-:W-:-:S02]  /*5f60*/  LOP3.LUT R5, R2, 0xff, RZ, 0xc0, !PT ;  /* 0x000000ff02057812 */ /* 0x000fc400078ec0ff */
[----:B------:R-:W-:Y:S02]  /*5f70*/  LOP3.LUT R4, R4, 0xff, RZ, 0xc0, !PT ;  /* 0x000000ff04047812 */ /* 0x000fe400078ec0ff */
[----:B------:R-:W-:Y:S01]  /*5f80*/  @!P3 PRMT R233, R61, 0x5410, RZ ;  /* 0x000054103de9b816 */ /* 0x000fe200000000ff */
[----:B------:R-:W-:Y:S01]  /*5f90*/  @!P1 HFMA2.BF16_V2 R95, -RZ.H0_H0, RZ.H0_H0, -R218.H0_H0 ;  /* 0x200000ffff5f9231 */ /* 0x000fe200003409da */
[----:B------:R-:W-:Y:S01]  /*5fa0*/  @!P2 PRMT R219, R94, 0x5410, RZ ;  /* 0x000054105edba816 */ /* 0x000fe200000000ff */
[-C--:B------:R-:W-:Y:S01]  /*5fb0*/  HMMA.16816.F32.BF16 R60, R8, R178.reuse, RZ ;  /* 0x000000b2083c723c */ /* 0x080fe200000418ff */
[----:B------:R-:W-:Y:S01]  /*5fc0*/  ISETP.LE.U32.AND P3, PT, R5, UR15, PT ;  /* 0x0000000f05007c0c */ /* 0x000fe2000bf63070 */
[----:B------:R-:W-:Y:S01]  /*5fd0*/  @!P4 HFMA2.BF16_V2 R100, -RZ.H0_H0, RZ.H0_H0, -R197.H0_H0 ;  /* 0x200000ffff64c231 */ /* 0x000fe200003409c5 */
[----:B------:R-:W-:Y:S02]  /*5fe0*/  ISETP.LE.U32.AND P2, PT, R4, UR15, PT ;  /* 0x0000000f04007c0c */ /* 0x000fe4000bf43070 */
[----:B------:R-:W-:Y:S01]  /*5ff0*/  SHF.R.U32.HI R4, RZ, 0x18, R18 ;  /* 0x00000018ff047819 */ /* 0x000fe20000011612 */
[----:B------:R-:W-:Y:S01]  /*6000*/  HMMA.16816.F32.BF16 R176, R12, R178, RZ ;  /* 0x000000b20cb0723c */ /* 0x000fe200000418ff */
[----:B------:R-:W-:-:S02]  /*6010*/  @!P1 PRMT R218, R95, 0x5410, RZ ;  /* 0x000054105fda9816 */ /* 0x000fc400000000ff */
[----:B------:R-:W-:Y:S02]  /*6020*/  ISETP.LE.U32.AND P1, PT, R4, UR15, PT ;  /* 0x0000000f04007c0c */ /* 0x000fe4000bf23070 */
[----:B------:R-:W-:Y:S02]  /*6030*/  SHF.R.U32.HI R5, RZ, 0x8, R23 ;  /* 0x00000008ff057819 */ /* 0x000fe40000011617 */
[----:B------:R-:W-:Y:S01]  /*6040*/  SHF.R.U32.HI R4, RZ, 0x8, R47 ;  /* 0x00000008ff047819 */ /* 0x000fe2000001162f */
[----:B------:R-:W-:Y:S01]  /*6050*/  @!P3 HFMA2.BF16_V2 R79, -RZ.H0_H0, RZ.H0_H0, -R225.H0_H0 ;  /* 0x200000ffff4fb231 */ /* 0x000fe200003409e1 */
[----:B------:R-:W-:Y:S01]  /*6060*/  LOP3.LUT R5, R5, 0xffff, RZ, 0xc0, !PT ;  /* 0x0000ffff05057812 */ /* 0x000fe200078ec0ff */
[----:B------:R-:W-:Y:S01]  /*6070*/  @!P2 HFMA2.BF16_V2 R104, -RZ.H0_H0, RZ.H0_H0, -R212.H0_H0 ;  /* 0x200000ffff68a231 */ /* 0x000fe200003409d4 */
[----:B------:R-:W1:Y:S01]  /*6080*/  LDSM.16.MT88.4 R20, [R206+0xb000] ;  /* 0x00b00000ce14783b */ /* 0x000e620000004200 */
[----:B------:R-:W-:Y:S02]  /*6090*/  LOP3.LUT R4, R4, 0xffff, RZ, 0xc0, !PT ;  /* 0x0000ffff04047812 */ /* 0x000fe400078ec0ff */
[----:B------:R-:W-:-:S02]  /*60a0*/  @!P3 PRMT R225, R79, 0x5410, RZ ;  /* 0x000054104fe1b816 */ /* 0x000fc400000000ff */
[----:B------:R-:W-:Y:S01]  /*60b0*/  @!P2 PRMT R212, R104, 0x5410, RZ ;  /* 0x0000541068d4a816 */ /* 0x000fe200000000ff */
[----:B------:R-:W-:Y:S01]  /*60c0*/  @!P1 HFMA2.BF16_V2 R108, -RZ.H0_H0, RZ.H0_H0, -R198.H0_H0 ;  /* 0x200000ffff6c9231 */ /* 0x000fe200003409c6 */
[----:B------:R-:W-:Y:S01]  /*60d0*/  ISETP.LE.U32.AND P3, PT, R5, UR15, PT ;  /* 0x0000000f05007c0c */ /* 0x000fe2000bf63070 */
[----:B------:R-:W-:Y:S01]  /*60e0*/  HMMA.16816.F32.BF16 R60, R124, R66, R60 ;  /* 0x000000427c3c723c */ /* 0x000fe2000004183c */
[----:B------:R-:W-:Y:S02]  /*60f0*/  ISETP.LE.U32.AND P2, PT, R4, UR15, PT ;  /* 0x0000000f04007c0c */ /* 0x000fe4000bf43070 */
[----:B------:R-:W2:Y:S01]  /*6100*/  LDSM.16.MT88.4 R4, [R205+0xb000] ;  /* 0x00b00000cd04783b */ /* 0x000ea20000004200 */
[----:B------:R-:W-:Y:S02]  /*6110*/  @!P6 PRMT R223, R78, 0x5410, RZ ;  /* 0x000054104edfe816 */ /* 0x000fe400000000ff */
[----:B------:R-:W-:Y:S01]  /*6120*/  ISETP.LE.U32.AND P6, PT, R46, UR15, PT ;  /* 0x0000000f2e007c0c */ /* 0x000fe2000bfc3070 */
[----:B------:R-:W-:Y:S01]  /*6130*/  HMMA.16816.F32.BF16 R76, R8, R34, RZ ;  /* 0x00000022084c723c */ /* 0x000fe200000418ff */
[----:B------:R-:W-:-:S02]  /*6140*/  LOP3.LUT R16, R48, 0xff, RZ, 0xc0, !PT ;  /* 0x000000ff30107812 */ /* 0x000fc400078ec0ff */
[----:B------:R-:W-:Y:S02]  /*6150*/  @!P5 PRMT R222, R88, 0x5410, RZ ;  /* 0x0000541058ded816 */ /* 0x000fe400000000ff */
[----:B------:R-:W-:Y:S01]  /*6160*/  @!P1 PRMT R198, R108, 0x5410, RZ ;  /* 0x000054106cc69816 */ /* 0x000fe200000000ff */
[----:B------:R-:W-:Y:S01]  /*6170*/  @!P3 HFMA2.BF16_V2 R93, -RZ.H0_H0, RZ.H0_H0, -R220.H0_H0 ;  /* 0x200000ffff5db231 */ /* 0x000fe200003409dc */
[----:B------:R-:W-:Y:S01]  /*6180*/  ISETP.LE.U32.AND P5, PT, R27, UR15, PT ;  /* 0x0000000f1b007c0c */ /* 0x000fe2000bfa3070 */
[----:B------:R-:W-:Y:S01]  /*6190*/  @!P2 HFMA2.BF16_V2 R109, -RZ.H0_H0, RZ.H0_H0, -R216.H0_H0 ;  /* 0x200000ffff6da231 */ /* 0x000fe200003409d8 */
[----:B------:R-:W-:Y:S01]  /*61a0*/  ISETP.LE.U32.AND P1, PT, R16, UR15, PT ;  /* 0x0000000f10007c0c */ /* 0x000fe2000bf23070 */
[----:B------:R-:W-:Y:S01]  /*61b0*/  HMMA.16816.F32.BF16 R88, R8, R28, RZ ;  /* 0x0000001c0858723c */ /* 0x000fe200000418ff */
[----:B------:R-:W-:Y:S01]  /*61c0*/  LOP3.LUT R16, R26, 0xff, RZ, 0xc0, !PT ;  /* 0x000000ff1a107812 */ /* 0x000fe200078ec0ff */
[----:B------:R-:W-:Y:S01]  /*61d0*/  @!P6 HFMA2.BF16_V2 R110, -RZ.H0_H0, RZ.H0_H0, -R217.H0_H0 ;  /* 0x200000ffff6ee231 */ /* 0x000fe200003409d9 */
[----:B------:R-:W-:-:S02]  /*61e0*/  @!P4 PRMT R197, R100, 0x5410, RZ ;  /* 0x0000541064c5c816 */ /* 0x000fc400000000ff */
[----:B------:R-:W-:Y:S01]  /*61f0*/  ISETP.LE.U32.AND P4, PT, R24, UR15, PT ;  /* 0x0000000f18007c0c */ /* 0x000fe2000bf83070 */
[C---:B------:R-:W-:Y:S01]  /*6200*/  HMMA.16816.F32.BF16 R32, R12.reuse, R34, RZ ;  /* 0x000000220c20723c */ /* 0x040fe200000418ff */
[----:B------:R-:W-:Y:S01]  /*6210*/  @!P6 PRMT R217, R110, 0x5410, RZ ;  /* 0x000054106ed9e816 */ /* 0x000fe200000000ff */
[----:B------:R-:W3:Y:S01]  /*6220*/  LDSM.16.MT88.4 R24, [R205+0xb800] ;  /* 0x00b80000cd18783b */ /* 0x000ee20000004200 */
[----:B------:R-:W-:Y:S01]  /*6230*/  ISETP.LE.U32.AND P6, PT, R16, UR15, PT ;  /* 0x0000000f10007c0c */ /* 0x000fe2000bfc3070 */
[----:B------:R-:W-:Y:S01]  /*6240*/  FADD.FTZ R28, R107, R103 ;  /* 0x000000676b1c7221 */ /* 0x000fe20000010000 */
[----:B------:R-:W-:Y:S01]  /*6250*/  LOP3.LUT R16, R0, 0xff, RZ, 0xc0, !PT ;  /* 0x000000ff00107812 */ /* 0x000fe200078ec0ff */
[----:B------:R-:W-:Y:S01]  /*6260*/  FADD.FTZ R29, R102, R101 ;  /* 0x00000065661d7221 */ /* 0x000fe20000010000 */
[----:B------:R-:W-:Y:S01]  /*6270*/  @!P2 PRMT R216, R109, 0x5410, RZ ;  /* 0x000054106dd8a816 */ /* 0x000fe200000000ff */
[----:B------:R-:W-:Y:S01]  /*6280*/  @!P5 HFMA2.BF16_V2 R120, -RZ.H0_H0, RZ.H0_H0, -R214.H0_H0 ;  /* 0x200000ffff78d231 */ /* 0x000fe200003409d6 */
[----:B------:R-:W-:Y:S01]  /*6290*/  @!P3 PRMT R220, R93, 0x5410, RZ ;  /* 0x000054105ddcb816 */ /* 0x000fe200000000ff */
[-C--:B-1----:R-:W-:Y:S01]  /*62a0*/  HMMA.16816.F32.BF16 R100, R12, R20.reuse, RZ ;  /* 0x000000140c64723c */ /* 0x082fe200000418ff */
[----:B------:R-:W-:Y:S01]  /*62b0*/  ISETP.LE.U32.AND P2, PT, R16, UR15, PT ;  /* 0x0000000f10007c0c */ /* 0x000fe2000bf43070 */
[----:B------:R-:W-:Y:S01]  /*62c0*/  @!P1 HFMA2.BF16_V2 R111, -RZ.H0_H0, RZ.H0_H0, -R215.H0_H0 ;  /* 0x200000ffff6f9231 */ /* 0x000fe200003409d7 */
[----:B------:R-:W-:Y:S01]  /*62d0*/  ISETP.LE.U32.AND P3, PT, R19, UR15, PT ;  /* 0x0000000f13007c0c */ /* 0x000fe2000bf63070 */
[----:B------:R-:W-:Y:S01]  /*62e0*/  FADD.FTZ R19, R106, R105 ;  /* 0x000000696a137221 */ /* 0x000fe20000010000 */
[----:B------:R-:W-:Y:S01]  /*62f0*/  SHF.R.U32.HI R16, RZ, 0x10, R0 ;  /* 0x00000010ff107819 */ /* 0x000fe20000011600 */
[----:B------:R-:W-:Y:S01]  /*6300*/  HMMA.16816.F32.BF16 R104, R8, R20, RZ ;  /* 0x000000140868723c */ /* 0x000fe200000418ff */
[----:B------:R-:W-:Y:S01]  /*6310*/  FADD.FTZ R28, R122, R28 ;  /* 0x0000001c7a1c7221 */ /* 0x000fe20000010000 */
[----:B------:R-:W-:Y:S01]  /*6320*/  FADD.FTZ R19, R119, R19 ;  /* 0x0000001377137221 */ /* 0x000fe20000010000 */
[----:B------:R-:W-:Y:S01]  /*6330*/  LOP3.LUT R16, R16, 0xff, RZ, 0xc0, !PT ;  /* 0x000000ff10107812 */ /* 0x000fe200078ec0ff */
[----:B------:R-:W-:Y:S01]  /*6340*/  @!P6 HFMA2.BF16_V2 R241, -RZ.H0_H0, RZ.H0_H0, -R174.H0_H0 ;  /* 0x200000fffff1e231 */ /* 0x000fe200003409ae */
[----:B------:R-:W-:Y:S01]  /*6350*/  @!P5 PRMT R214, R120, 0x5410, RZ ;  /* 0x0000541078d6d816 */ /* 0x000fe200000000ff */
[----:B------:R-:W-:Y:S01]  /*6360*/  HMMA.16816.F32.BF16 R76, R124, R82, R76 ;  /* 0x000000527c4c723c */ /* 0x000fe2000004184c */
[----:B------:R-:W-:Y:S01]  /*6370*/  FADD.FTZ R21, R118, R116 ;  /* 0x0000007476157221 */ /* 0x000fe20000010000 */
[----:B------:R-:W-:Y:S01]  /*6380*/  FADD.FTZ R20, R121, R29 ;  /* 0x0000001d79147221 */ /* 0x000fe20000010000 */
[----:B------:R-:W-:Y:S01]  /*6390*/  @!P1 PRMT R215, R111, 0x5410, RZ ;  /* 0x000054106fd79816 */ /* 0x000fe200000000ff */
[----:B------:R-:W-:-:S02]  /*63a0*/  @!P2 HFMA2.BF16_V2 R156, -RZ.H0_H0, RZ.H0_H0, -R199.H0_H0 ;  /* 0x200000ffff9ca231 */ /* 0x000fc400003409c7 */
[----:B------:R-:W-:Y:S01]  /*63b0*/  FADD.FTZ R21, R117, R21 ;  /* 0x0000001575157221 */ /* 0x000fe20000010000 */
[-C--:B--2---:R-:W-:Y:S01]  /*63c0*/  HMMA.16816.F32.BF16 R120, R8, R4.reuse, RZ ;  /* 0x000000040878723c */ /* 0x084fe200000418ff */
[----:B------:R-:W-:Y:S01]  /*63d0*/  ISETP.LE.U32.AND P1, PT, R16, UR15, PT ;  /* 0x0000000f10007c0c */ /* 0x000fe2000bf23070 */
[----:B------:R-:W-:Y:S01]  /*63e0*/  FADD.FTZ R180, R165, R20 ;  /* 0x00000014a5b47221 */ /* 0x000fe20000010000 */
[----:B------:R-:W-:Y:S01]  /*63f0*/  SHF.R.U32.HI R16, RZ, 0x8, R45 ;  /* 0x00000008ff107819 */ /* 0x000fe2000001162d */
[----:B------:R-:W-:Y:S01]  /*6400*/  @!P3 HFMA2.BF16_V2 R235, -RZ.H0_H0, RZ.H0_H0, -R192.H0_H0 ;  /* 0x200000ffffebb231 */ /* 0x000fe200003409c0 */
[----:B------:R-:W-:Y:S01]  /*6410*/  @!P2 PRMT R199, R156, 0x5410, RZ ;  /* 0x000054109cc7a816 */ /* 0x000fe200000000ff */
[----:B------:R-:W-:Y:S01]  /*6420*/  HMMA.16816.F32.BF16 R116, R12, R4, RZ ;  /* 0x000000040c74723c */ /* 0x000fe200000418ff */
[----:B------:R-:W-:Y:S01]  /*6430*/  LOP3.LUT R2, R2, 0xffff, RZ, 0xc0, !PT ;  /* 0x0000ffff02027812 */ /* 0x000fe200078ec0ff */
[----:B------:R-:W-:Y:S01]  /*6440*/  FADD.FTZ R19, R164, R19 ;  /* 0x00000013a4137221 */ /* 0x000fe20000010000 */
[----:B------:R-:W-:Y:S01]  /*6450*/  LOP3.LUT R17, R17, 0xffff, RZ, 0xc0, !PT ;  /* 0x0000ffff11117812 */ /* 0x000fe200078ec0ff */
[----:B------:R-:W-:Y:S01]  /*6460*/  @!P4 HFMA2.BF16_V2 R240, -RZ.H0_H0, RZ.H0_H0, -R173.H0_H0 ;  /* 0x200000fffff0c231 */ /* 0x000fe200003409ad */
[----:B------:R-:W-:Y:S01]  /*6470*/  SHF.R.U32.HI R2, RZ, 0x8, R2 ;  /* 0x00000008ff027819 */ /* 0x000fe20000011602 */
[----:B------:R-:W-:Y:S01]  /*6480*/  HMMA.16816.F32.BF16 R108, R8, R22, RZ ;  /* 0x00000016086c723c */ /* 0x000fe200000418ff */
[----:B------:R-:W-:Y:S01]  /*6490*/  SHF.R.U32.HI R4, RZ, 0x18, R0 ;  /* 0x00000018ff047819 */ /* 0x000fe20000011600 */
[----:B------:R-:W-:Y:S01]  /*64a0*/  @!P1 HFMA2.BF16_V2 R157, -RZ.H0_H0, RZ.H0_H0, -R194.H0_H0 ;  /* 0x200000ffff9d9231 */ /* 0x000fe200003409c2 */
[----:B------:R-:W-:Y:S01]  /*64b0*/  LOP3.LUT R0, R0, 0xffff, RZ, 0xc0, !PT ;  /* 0x0000ffff00007812 */ /* 0x000fe200078ec0ff */
[----:B------:R-:W-:Y:S01]  /*64c0*/  FADD.FTZ R5, R166, R28 ;  /* 0x0000001ca6057221 */ /* 0x000fe20000010000 */
[----:B------:R-:W-:Y:S01]  /*64d0*/  ISETP.LE.U32.AND P5, PT, R4, UR15, PT ;  /* 0x0000000f04007c0c */ /* 0x000fe2000bfa3070 */
[----:B------:R-:W-:Y:S01]  /*64e0*/  HMMA.16816.F32.BF16 R100, R128, R112, R100 ;  /* 0x000000708064723c */ /* 0x000fe20000041864 */
[----:B------:R-:W-:Y:S01]  /*64f0*/  LOP3.LUT R4, R16, 0xffff, RZ, 0xc0, !PT ;  /* 0x0000ffff10047812 */ /* 0x000fe200078ec0ff */
[----:B------:R-:W-:Y:S01]  /*6500*/  FADD.FTZ R16, R159, R21 ;  /* 0x000000159f107221 */ /* 0x000fe20000010000 */
[----:B------:R-:W-:-:S02]  /*6510*/  @!P1 PRMT R194, R157, 0x5410, RZ ;  /* 0x000054109dc29816 */ /* 0x000fc400000000ff */
[----:B------:R-:W-:Y:S01]  /*6520*/  ISETP.LE.U32.AND P2, PT, R4, UR15, PT ;  /* 0x0000000f04007c0c */ /* 0x000fe2000bf43070 */
[----:B------:R-:W-:Y:S01]  /*6530*/  HMMA.16816.F32.BF16 R20, R12, R22, RZ ;  /* 0x000000160c14723c */ /* 0x000fe200000418ff */
[----:B------:R-:W-:Y:S02]  /*6540*/  SHF.R.U32.HI R4, RZ, 0x8, R44 ;  /* 0x00000008ff047819 */ /* 0x000fe4000001162c */
[----:B------:R-:W-:Y:S02]  /*6550*/  SHF.R.U32.HI R0, RZ, 0x8, R0 ;  /* 0x00000008ff007819 */ /* 0x000fe40000011600 */
[----:B------:R-:W-:Y:S01]  /*6560*/  LOP3.LUT R4, R4, 0xffff, RZ, 0xc0, !PT ;  /* 0x0000ffff04047812 */ /* 0x000fe200078ec0ff */
[----:B---3--:R-:W-:Y:S01]  /*6570*/  HMMA.16816.F32.BF16 R116, R128, R24, R116 ;  /* 0x000000188074723c */ /* 0x008fe20000041874 */
[----:B------:R-:W-:Y:S01]  /*6580*/  LOP3.LUT R0, R0, 0xffff, RZ, 0xc0, !PT ;  /* 0x0000ffff00007812 */ /* 0x000fe200078ec0ff */
[----:B------:R-:W-:Y:S01]  /*6590*/  @!P5 HFMA2.BF16_V2 R158, -RZ.H0_H0, RZ.H0_H0, -R193.H0_H0 ;  /* 0x200000ffff9ed231 */ /* 0x000fe200003409c1 */
[----:B------:R-:W-:-:S02]  /*65a0*/  ISETP.LE.U32.AND P1, PT, R4, UR15, PT ;  /* 0x0000000f04007c0c */ /* 0x000fc4000bf23070 */
[----:B------:R-:W-:Y:S01]  /*65b0*/  LOP3.LUT R4, R18, 0xffff, RZ, 0xc0, !PT ;  /* 0x0000ffff12047812 */ /* 0x000fe200078ec0ff */
[----:B------:R-:W-:Y:S01]  /*65c0*/  @!P2 HFMA2.BF16_V2 R238, -RZ.H0_H0, RZ.H0_H0, -R175.H0_H0 ;  /* 0x200000ffffeea231 */ /* 0x000fe200003409af */
[C---:B------:R-:W-:Y:S01]  /*65d0*/  HMMA.16816.F32.BF16 R120, R124.reuse, R24, R120 ;  /* 0x000000187c78723c */ /* 0x040fe20000041878 */
[----:B------:R-:W-:Y:S01]  /*65e0*/  LOP3.LUT R2, R2, 0xffff, RZ, 0xc0, !PT ;  /* 0x0000ffff02027812 */ /* 0x000fe200078ec0ff */
[----:B------:R-:W-:Y:S01]  /*65f0*/  IMAD.MOV.U32 R18, RZ, RZ, R167 ;  /* 0x000000ffff127224 */ /* 0x000fe200078e00a7 */
[----:B------:R-:W-:Y:S02]  /*6600*/  SHF.R.U32.HI R4, RZ, 0x8, R4 ;  /* 0x00000008ff047819 */ /* 0x000fe40000011604 */
[----:B------:R-:W-:Y:S01]  /*6610*/  @!P2 PRMT R175, R238, 0x5410, RZ ;  /* 0x00005410eeafa816 */ /* 0x000fe200000000ff */
[----:B------:R-:W-:Y:S01]  /*6620*/  HMMA.16816.F32.BF16 R104, R124, R112, R104 ;  /* 0x000000707c68723c */ /* 0x000fe20000041868 */
[----:B------:R-:W-:Y:S01]  /*6630*/  ISETP.LE.U32.AND P2, PT, R0, UR15, PT ;  /* 0x0000000f00007c0c */ /* 0x000fe2000bf43070 */
[----:B------:R-:W-:Y:S01]  /*6640*/  IMAD.MOV.U32 R25, RZ, RZ, R92 ;  /* 0x000000ffff197224 */ /* 0x000fe200078e005c */
[----:B------:R-:W-:Y:S01]  /*6650*/  SHF.R.U32.HI R0, RZ, 0x8, R17 ;  /* 0x00000008ff007819 */ /* 0x000fe20000011611 */
[----:B------:R-:W-:Y:S01]  /*6660*/  @!P1 HFMA2.BF16_V2 R239, -RZ.H0_H0, RZ.H0_H0, -R228.H0_H0 ;  /* 0x200000ffffef9231 */ /* 0x000fe200003409e4 */
[----:B------:R-:W-:Y:S01]  /*6670*/  @!P5 PRMT R193, R158, 0x5410, RZ ;  /* 0x000054109ec1d816 */ /* 0x000fe200000000ff */
[----:B------:R-:W-:Y:S01]  /*6680*/  HMMA.16816.F32.BF16 R92, R8, R30, RZ ;  /* 0x0000001e085c723c */ /* 0x000fe200000418ff */
[----:B------:R-:W-:Y:S01]  /*6690*/  LOP3.LUT R0, R0, 0xffff, RZ, 0xc0, !PT ;  /* 0x0000ffff00007812 */ /* 0x000fe200078ec0ff */
[----:B------:R-:W-:Y:S01]  /*66a0*/  IMAD.MOV.U32 R24, RZ, RZ, R148 ;  /* 0x000000ffff187224 */ /* 0x000fe200078e0094 */
[----:B------:R-:W-:-:S02]  /*66b0*/  ISETP.LE.U32.AND P5, PT, R2, UR15, PT ;  /* 0x0000000f02007c0c */ /* 0x000fc4000bfa3070 */
[----:B------:R-:W-:Y:S01]  /*66c0*/  @!P6 PRMT R174, R241, 0x5410, RZ ;  /* 0x00005410f1aee816 */ /* 0x000fe200000000ff */
[----:B------:R-:W-:Y:S01]  /*66d0*/  HMMA.16816.F32.BF16 R28, R12, R30, RZ ;  /* 0x0000001e0c1c723c */ /* 0x000fe200000418ff */
[----:B------:R-:W-:Y:S01]  /*66e0*/  LOP3.LUT R2, R4, 0xffff, RZ, 0xc0, !PT ;  /* 0x0000ffff04027812 */ /* 0x000fe200078ec0ff */
[----:B------:R-:W-:Y:S01]  /*66f0*/  @!P2 HFMA2.BF16_V2 R245, -RZ.H0_H0, RZ.H0_H0, -R196.H0_H0 ;  /* 0x200000fffff5a231 */ /* 0x000fe200003409c4 */
[----:B------:R-:W-:Y:S01]  /*6700*/  ISETP.LE.U32.AND P6, PT, R0, UR15, PT ;  /* 0x0000000f00007c0c */ /* 0x000fe2000bfc3070 */
[----:B------:R-:W-:Y:S01]  /*6710*/  FADD.FTZ R4, R250, R5 ;  /* 0x00000005fa047221 */ /* 0x000fe20000010000 */
[----:B------:R-:W-:Y:S01]  /*6720*/  @!P1 PRMT R228, R239, 0x5410, RZ ;  /* 0x00005410efe49816 */ /* 0x000fe200000000ff */
[-C--:B------:R-:W-:Y:S01]  /*6730*/  HMMA.16816.F32.BF16 R108, R124, R114.reuse, R108 ;  /* 0x000000727c6c723c */ /* 0x080fe2000004186c */
[----:B------:R-:W-:Y:S01]  /*6740*/  IADD3 R0, P1, R234, UR4, RZ ;  /* 0x00000004ea007c10 */ /* 0x000fe2000ff3e0ff */
[----:B------:R-:W-:Y:S01]  /*6750*/  ULDC.64 UR4, c[0x0][0x2a8] ;  /* 0x0000aa0000047ab9 */ /* 0x000fe20000000a00 */
[----:B------:R-:W-:Y:S01]  /*6760*/  @!P3 PRMT R192, R235, 0x5410, RZ ;  /* 0x00005410ebc0b816 */ /* 0x000fe200000000ff */
[----:B------:R-:W-:Y:S01]  /*6770*/  IMAD.MOV.U32 R235, RZ, RZ, R149 ;  /* 0x000000ffffeb7224 */ /* 0x000fe200078e0095 */
[----:B------:R-:W-:Y:S01]  /*6780*/  ISETP.LE.U32.AND P3, PT, R2, UR15, PT ;  /* 0x0000000f02007c0c */ /* 0x000fe2000bf63070 */
[C---:B------:R-:W-:Y:S01]  /*6790*/  HMMA.16816.F32.BF16 R112, R128.reuse, R114, R20 ;  /* 0x000000728070723c */ /* 0x040fe20000041814 */
[----:B------:R-:W-:Y:S01]  /*67a0*/  LEA.HI.X.SX32 R2, R234, UR25, 0x1, P1 ;  /* 0x00000019ea027c11 */ /* 0x000fe200088f0eff */
[----:B------:R-:W-:Y:S01]  /*67b0*/  @!P5 HFMA2.BF16_V2 R242, -RZ.H0_H0, RZ.H0_H0, -R224.H0_H0 ;  /* 0x200000fffff2d231 */ /* 0x000fe200003409e0 */
[----:B------:R-:W-:Y:S01]  /*67c0*/  @!P2 PRMT R196, R245, 0x5410, RZ ;  /* 0x00005410f5c4a816 */ /* 0x000fe200000000ff */
[----:B------:R-:W-:Y:S01]  /*67d0*/  @!P6 HFMA2.BF16_V2 R243, -RZ.H0_H0, RZ.H0_H0, -R230.H0_H0 ;  /* 0x200000fffff3e231 */ /* 0x000fe200003409e6 */
[----:B------:R-:W-:Y:S01]  /*67e0*/  @!P4 PRMT R173, R240, 0x5410, RZ ;  /* 0x00005410f0adc816 */ /* 0x000fe200000000ff */
[----:B------:R-:W-:Y:S01]  /*67f0*/  HMMA.16816.F32.BF16 R80, R128, R82, R32 ;  /* 0x000000528050723c */ /* 0x000fe20000041820 */
[----:B------:R-:W-:Y:S01]  /*6800*/  LEA R22, P1, R0, UR4, 0x1 ;  /* 0x0000000400167c11 */ /* 0x000fe2000f8208ff */
[----:B------:R-:W-:Y:S01]  /*6810*/  USHF.L.U32 UR4, UR20, 0x3, URZ ;  /* 0x0000000314047899 */ /* 0x000fe2000800063f */
[----:B------:R-:W-:Y:S01]  /*6820*/  @!P6 PRMT R230, R243, 0x5410, RZ ;  /* 0x00005410f3e6e816 */ /* 0x000fe200000000ff */
[----:B------:R-:W-:Y:S01]  /*6830*/  FADD.FTZ R4, R24, R4 ;  /* 0x0000000418047221 */ /* 0x000fe20000010000 */
[----:B------:R-:W-:Y:S01]  /*6840*/  LEA.HI.X R23, R0, UR5, R2, 0x1, P1 ;  /* 0x0000000500177c11 */ /* 0x000fe200088f0c02 */
[----:B------:R-:W-:Y:S01]  /*6850*/  HMMA.16816.F32.BF16 R164, R8, R150, RZ ;  /* 0x0000009608a4723c */ /* 0x000fe200000418ff */
[----:B------:R-:W-:-:S02]  /*6860*/  @!P3 HFMA2.BF16_V2 R244, -RZ.H0_H0, RZ.H0_H0, -R195.H0_H0 ;  /* 0x200000fffff4b231 */ /* 0x000fc400003409c3 */
[----:B------:R-:W-:Y:S01]  /*6870*/  IMAD.U32 R34, RZ, RZ, UR4 ;  /* 0x00000004ff227e24 */ /* 0x000fe2000f8e00ff */
[----:B------:R-:W-:Y:S01]  /*6880*/  USHF.L.U32 UR4, UR20, 0x6, URZ ;  /* 0x0000000614047899 */ /* 0x000fe2000800063f */
[----:B------:R-:W-:Y:S01]  /*6890*/  STG.E.U16 desc[UR26][R22.64], R197 ;  /* 0x000000c516007986 */ /* 0x000fe2000c10151a */
[----:B------:R-:W-:Y:S01]  /*68a0*/  UIMAD UR20, UR20, 0x48, URZ ;  /* 0x00000048141478a4 */ /* 0x000fe2000f8e023f */
[----:B------:R-:W-:Y:S01]  /*68b0*/  HMMA.16816.F32.BF16 R148, R12, R150, RZ ;  /* 0x000000960c94723c */ /* 0x000fe200000418ff */
[----:B------:R-:W-:Y:S01]  /*68c0*/  @!P3 PRMT R195, R244, 0x5410, RZ ;  /* 0x00005410f4c3b816 */ /* 0x000fe200000000ff */
[----:B------:R-:W-:-:S04]  /*68d0*/  IMAD.WIDE R34, R34, 0x2, R22 ;  /* 0x0000000222227825 */ /* 0x000fc800078e0216 */
[----:B------:R-:W-:Y:S01]  /*68e0*/  FADD.FTZ R0, R18, R19 ;  /* 0x0000001312007221 */ /* 0x000fe20000010000 */
[----:B------:R-:W-:Y:S01]  /*68f0*/  @!P5 PRMT R224, R242, 0x5410, RZ ;  /* 0x00005410f2e0d816 */ /* 0x000fe200000000ff */
[----:B------:R-:W-:Y:S01]  /*6900*/  FADD.FTZ R2, R235, R180 ;  /* 0x000000b4eb027221 */ /* 0x000fe20000010000 */
[C---:B------:R-:W-:Y:S01]  /*6910*/  HMMA.16816.F32.BF16 R88, R124.reuse, R96, R88 ;  /* 0x000000607c58723c */ /* 0x040fe20000041858 */
[----:B------:R-:W-:Y:S01]  /*6920*/  IMAD.U32 R32, RZ, RZ, UR4 ;  /* 0x00000004ff207e24 */ /* 0x000fe2000f8e00ff */
[----:B------:R-:W-:Y:S01]  /*6930*/  STG.E.U16 desc[UR26][R22.64+0x2], R195 ;  /* 0x000002c316007986 */ /* 0x000fe2000c10151a */
[----:B------:R-:W-:Y:S01]  /*6940*/  FADD.FTZ R0, R181, R0 ;  /* 0x00000000b5007221 */ /* 0x000fe20000010000 */
[----:B------:R-:W-:Y:S01]  /*6950*/  IADD3 R5, P1, R22, -0x40, RZ ;  /* 0xffffffc016057810 */ /* 0x000fe20007f3e0ff */
[----:B------:R-:W-:Y:S01]  /*6960*/  IMAD.WIDE R32, R32, 0x2, R22 ;  /* 0x0000000220207825 */ /* 0x000fe200078e0216 */
[-C--:B------:R-:W-:Y:S01]  /*6970*/  HMMA.16816.F32.BF16 R92, R124, R98.reuse, R92 ;  /* 0x000000627c5c723c */ /* 0x080fe2000004185c */
[----:B------:R-:W-:Y:S02]  /*6980*/  STG.E.U16 desc[UR26][R34.64], R212 ;  /* 0x000000d422007986 */ /* 0x000fe4000c10151a */
[----:B------:R-:W-:Y:S01]  /*6990*/  FADD.FTZ R0, R252, R0 ;  /* 0x00000000fc007221 */ /* 0x000fe20000010000 */
[----:B------:R-:W-:Y:S01]  /*69a0*/  FADD.FTZ R2, R25, R2 ;  /* 0x0000000219027221 */ /* 0x000fe20000010000 */
[----:B------:R-:W-:Y:S01]  /*69b0*/  FADD.FTZ R4, R188, R4 ;  /* 0x00000004bc047221 */ /* 0x000fe20000010000 */
[----:B------:R-:W-:Y:S01]  /*69c0*/  STG.E.U16 desc[UR26][R34.64+0x2], R198 ;  /* 0x000002c622007986 */ /* 0x000fe2000c10151a */
[----:B------:R-:W-:Y:S01]  /*69d0*/  HMMA.16816.F32.BF16 R96, R128, R98, R28 ;  /* 0x000000628060723c */ /* 0x000fe2000004181c */
[----:B------:R-:W-:Y:S01]  /*69e0*/  FADD.FTZ R2, R189, R2 ;  /* 0x00000002bd027221 */ /* 0x000fe20000010000 */
[----:B------:R-:W-:Y:S01]  /*69f0*/  FADD.FTZ R235, R184, R4 ;  /* 0x00000004b8eb7221 */ /* 0x000fe20000010000 */
[----:B------:R-:W-:Y:S02]  /*6a00*/  STG.E.U16 desc[UR26][R32.64], R231 ;  /* 0x000000e720007986 */ /* 0x000fe4000c10151a */
[----:B------:R-:W-:Y:S01]  /*6a10*/  FADD.FTZ R239, R185, R2 ;  /* 0x00000002b9ef7221 */ /* 0x000fe20000010000 */
[----:B------:R-:W-:Y:S01]  /*6a20*/  HMMA.16816.F32.BF16 R156, R8, R142, RZ ;  /* 0x0000008e089c723c */ /* 0x000fe200000418ff */
[----:B------:R-:W-:Y:S01]  /*6a30*/  IMAD.U32 R30, RZ, RZ, UR20 ;  /* 0x00000014ff1e7e24 */ /* 0x000fe2000f8e00ff */
[----:B------:R-:W-:Y:S03]  /*6a40*/  STG.E.U16 desc[UR26][R32.64+0x2], R230 ;  /* 0x000002e620007986 */ /* 0x000fe6000c10151a */
[----:B------:R-:W-:Y:S01]  /*6a50*/  IMAD.WIDE R30, R30, 0x2, R22 ;  /* 0x000000021e1e7825 */ /* 0x000fe200078e0216 */
[-C--:B------:R-:W-:Y:S01]  /*6a60*/  HMMA.16816.F32.BF16 R164, R124, R50.reuse, R164 ;  /* 0x000000327ca4723c */ /* 0x080fe200000418a4 */
[----:B------:R-:W-:Y:S04]  /*6a70*/  STL [R1+0x78], R5 ;  /* 0x0000780501007387 */ /* 0x000fe80000100800 */
[----:B------:R-:W-:Y:S01]  /*6a80*/  STG.E.U16 desc[UR26][R30.64], R232 ;  /* 0x000000e81e007986 */ /* 0x000fe2000c10151a */
[----:B------:R-:W-:Y:S03]  /*6a90*/  HMMA.16816.F32.BF16 R148, R128, R50, R148 ;  /* 0x000000328094723c */ /* 0x000fe60000041894 */
[----:B------:R-:W-:Y:S03]  /*6aa0*/  STG.E.U16 desc[UR26][R30.64+0x2], R233 ;  /* 0x000002e91e007986 */ /* 0x000fe6000c10151a */
[----:B------:R-:W-:Y:S01]  /*6ab0*/  HMMA.16816.F32.BF16 R44, R8, R186, RZ ;  /* 0x000000ba082c723c */ /* 0x000fe200000418ff */
[----:B------:R-:W-:Y:S04]  /*6ac0*/  STG.E.U16 desc[UR26][R22.64+0x10], R217 ;  /* 0x000010d916007986 */ /* 0x000fe8000c10151a */
[----:B------:R-:W-:Y:S01]  /*6ad0*/  STG.E.U16 desc[UR26][R22.64+0x12], R216 ;  /* 0x000012d816007986 */ /* 0x000fe2000c10151a */
[C---:B------:R-:W-:Y:S03]  /*6ae0*/  HMMA.16816.F32.BF16 R140, R12.reuse, R142, RZ ;  /* 0x0000008e0c8c723c */ /* 0x040fe600000418ff */
[----:B------:R-:W-:Y:S03]  /*6af0*/  STG.E.U16 desc[UR26][R34.64+0x10], R215 ;  /* 0x000010d722007986 */ /* 0x000fe6000c10151a */
[----:B------:R-:W-:Y:S01]  /*6b00*/  HMMA.16816.F32.BF16 R48, R12, R186, RZ ;  /* 0x000000ba0c30723c */ /* 0x000fe200000418ff */
[----:B------:R-:W-:Y:S04]  /*6b10*/  STG.E.U16 desc[UR26][R34.64+0x12], R214 ;  /* 0x000012d622007986 */ /* 0x000fe8000c10151a */
[----:B------:R-:W-:Y:S01]  /*6b20*/  STG.E.U16 desc[UR26][R32.64+0x10], R229 ;  /* 0x000010e520007986 */ /* 0x000fe2000c10151a */
[-C--:B------:R-:W-:Y:S03]  /*6b30*/  HMMA.16816.F32.BF16 R8, R8, R6.reuse, RZ ;  /* 0x000000060808723c */ /* 0x080fe600000418ff */
[----:B------:R-:W-:Y:S03]  /*6b40*/  STG.E.U16 desc[UR26][R32.64+0x12], R228 ;  /* 0x000012e420007986 */ /* 0x000fe6000c10151a */
[----:B------:R-:W-:Y:S01]  /*6b50*/  HMMA.16816.F32.BF16 R12, R12, R6, RZ ;  /* 0x000000060c0c723c */ /* 0x000fe200000418ff */
[----:B------:R1:W-:Y:S04]  /*6b60*/  STG.E.U16 desc[UR26][R30.64+0x12], R227 ;  /* 0x000012e31e007986 */ /* 0x0003e8000c10151a */
[----:B------:R2:W-:Y:S01]  /*6b70*/  STG.E.U16 desc[UR26][R30.64+0x10], R226 ;  /* 0x000010e21e007986 */ /* 0x0005e2000c10151a */
[C---:B------:R-:W-:Y:S03]  /*6b80*/  HMMA.16816.F32.BF16 R156, R124.reuse, R190, R156 ;  /* 0x000000be7c9c723c */ /* 0x040fe6000004189c */
[----:B------:R2:W-:Y:S03]  /*6b90*/  STG.E.U16 desc[UR26][R22.64+0x20], R199 ;  /* 0x000020c716007986 */ /* 0x0005e6000c10151a */
[----:B------:R-:W-:Y:S01]  /*6ba0*/  HMMA.16816.F32.BF16 R44, R124, R182, R44 ;  /* 0x000000b67c2c723c */ /* 0x000fe2000004182c */
[----:B------:R2:W-:Y:S04]  /*6bb0*/  STG.E.U16 desc[UR26][R22.64+0x22], R196 ;  /* 0x000022c416007986 */ /* 0x0005e8000c10151a */
[----:B------:R2:W-:Y:S01]  /*6bc0*/  STG.E.U16 desc[UR26][R34.64+0x20], R194 ;  /* 0x000020c222007986 */ /* 0x0005e2000c10151a */
[C---:B------:R-:W-:Y:S03]  /*6bd0*/  HMMA.16816.F32.BF16 R140, R128.reuse, R190, R140 ;  /* 0x000000be808c723c */ /* 0x040fe6000004188c */
[----:B------:R2:W-:Y:S03]  /*6be0*/  STG.E.U16 desc[UR26][R34.64+0x22], R193 ;  /* 0x000022c122007986 */ /* 0x0005e6000c10151a */
[----:B------:R-:W-:Y:S01]  /*6bf0*/  HMMA.16816.F32.BF16 R48, R128, R182, R48 ;  /* 0x000000b68030723c */ /* 0x000fe20000041830 */
[----:B------:R2:W-:Y:S01]  /*6c00*/  STG.E.U16 desc[UR26][R32.64+0x20], R225 ;  /* 0x000020e120007986 */ /* 0x0005e2000c10151a */
[----:B-1----:R-:W-:-:S03]  /*6c10*/  FADD.FTZ R227, R249, R16 ;  /* 0x00000010f9e37221 */ /* 0x002fc60000010000 */
[----:B------:R2:W-:Y:S01]  /*6c20*/  STG.E.U16 desc[UR26][R32.64+0x22], R224 ;  /* 0x000022e020007986 */ /* 0x0005e2000c10151a */
[----:B------:R-:W-:Y:S01]  /*6c30*/  HMMA.16816.F32.BF16 R64, R128, R66, R176 ;  /* 0x000000428040723c */ /* 0x000fe200000418b0 */
[----:B------:R-:W-:Y:S02]  /*6c40*/  FADD.FTZ R227, R248, R227 ;  /* 0x000000e3f8e37221 */ /* 0x000fe40000010000 */
[----:B------:R2:W-:Y:S02]  /*6c50*/  STG.E.U16 desc[UR26][R30.64+0x20], R223 ;  /* 0x000020df1e007986 */ /* 0x0005e4000c10151a */
[----:B------:R-:W-:Y:S01]  /*6c60*/  FADD.FTZ R227, R247, R227 ;  /* 0x000000e3f7e37221 */ /* 0x000fe20000010000 */
[----:B------:R-:W-:Y:S01]  /*6c70*/  FADD.FTZ R247, R251, R0 ;  /* 0x00000000fbf77221 */ /* 0x000fe20000010000 */
[----:B------:R-:W-:Y:S01]  /*6c80*/  IADD3.X R0, R23, -0x1, RZ, P1, !PT ;  /* 0xffffffff17007810 */ /* 0x000fe20000ffe4ff */
[----:B------:R2:W-:Y:S01]  /*6c90*/  STG.E.U16 desc[UR26][R30.64+0x22], R222 ;  /* 0x000022de1e007986 */ /* 0x0005e2000c10151a */
[----:B------:R-:W-:Y:S01]  /*6ca0*/  HMMA.16816.F32.BF16 R124, R124, R26, R8 ;  /* 0x0000001a7c7c723c */ /* 0x000fe20000041808 */
[----:B------:R-:W-:-:S02]  /*6cb0*/  FADD.FTZ R227, R246, R227 ;  /* 0x000000e3f6e37221 */ /* 0x000fc40000010000 */
[----:B------:R2:W-:Y:S03]  /*6cc0*/  STG.E.U16 desc[UR26][R22.64+0x30], R192 ;  /* 0x000030c016007986 */ /* 0x0005e6000c10151a */
[----:B------:R-:W-:Y:S01]  /*6cd0*/  HMMA.16816.F32.BF16 R128, R128, R26, R12 ;  /* 0x0000001a8080723c */ /* 0x000fe2000004180c */
[----:B------:R2:W-:Y:S04]  /*6ce0*/  STG.E.U16 desc[UR26][R22.64+0x32], R175 ;  /* 0x000032af16007986 */ /* 0x0005e8000c10151a */
[----:B------:R2:W-:Y:S04]  /*6cf0*/  STG.E.U16 desc[UR26][R34.64+0x30], R174 ;  /* 0x000030ae22007986 */ /* 0x0005e8000c10151a */
[----:B------:R2:W-:Y:S04]  /*6d00*/  STG.E.U16 desc[UR26][R34.64+0x32], R173 ;  /* 0x000032ad22007986 */ /* 0x0005e8000c10151a */
[----:B------:R2:W-:Y:S04]  /*6d10*/  STG.E.U16 desc[UR26][R32.64+0x30], R221 ;  /* 0x000030dd20007986 */ /* 0x0005e8000c10151a */
[----:B------:R2:W-:Y:S04]  /*6d20*/  STG.E.U16 desc[UR26][R32.64+0x32], R220 ;  /* 0x000032dc20007986 */ /* 0x0005e8000c10151a */
[----:B------:R2:W-:Y:S04]  /*6d30*/  STG.E.U16 desc[UR26][R30.64+0x30], R219 ;  /* 0x000030db1e007986 */ /* 0x0005e8000c10151a */
[----:B------:R2:W-:Y:S04]  /*6d40*/  STG.E.U16 desc[UR26][R30.64+0x32], R218 ;  /* 0x000032da1e007986 */ /* 0x0005e8000c10151a */
[----:B------:R2:W-:Y:S01]  /*6d50*/  STL [R1+0x74], R0 ;  /* 0x0000740001007387 */ /* 0x0005e20000100800 */
[----:B------:R-:W-:Y:S05]  /*6d60*/  @!P0 BRA `(.L_x_1570) ;  /* 0x0000014c00f88947 */ /* 0x000fea0003800000 */
[----:B------:R-:W3:Y:S01]  /*6d70*/  LDL R189, [R1+0x7c] ;  /* 0x00007c0001bd7983 */ /* 0x000ee20000100800 */
[----:B------:R-:W-:Y:S01]  /*6d80*/  ULDC UR4, c[0x0][0x2d0] ;  /* 0x0000b40000047ab9 */ /* 0x000fe20000000800 */
[----:B------:R-:W-:-:S04]  /*6d90*/  DEPBAR.LE SB0, 0x0 ;  /* 0x000080000000791a */ /* 0x000fc80000000000 */
[----:B------:R-:W4:Y:S01]  /*6da0*/  LDL.64 R184, [R1+0xe0] ;  /* 0x0000e00001b87983 */ /* 0x000f220000100a00 */
[----:B------:R-:W-:Y:S01]  /*6db0*/  BAR.SYNC.DEFER_BLOCKING 0x0 ;  /* 0x0000000000007b1d */ /* 0x000fe20000010000 */
[----:B------:R-:W-:Y:S01]  /*6dc0*/  ISETP.GE.AND P3, PT, R136, UR4, PT ;  /* 0x0000000488007c0c */ /* 0x000fe2000bf66270 */
[----:B------:R-:W-:Y:S02]  /*6dd0*/  UIADD3 UR44, UR19, -0x2, URZ ;  /* 0xfffffffe132c7890 */ /* 0x000fe4000fffe03f */
[----:B------:R-:W-:Y:S02]  /*6de0*/  UISETP.GE.AND UP0, UPT, UR19, 0x3, UPT ;  /* 0x000000031300788c */ /* 0x000fe4000bf06270 */
[----:B------:R-:W-:Y:S02]  /*6df0*/  USHF.R.S32.HI UR5, URZ, 0x1f, UR44 ;  /* 0x0000001f3f057899 */ /* 0x000fe4000801142c */
[----:B------:R-:W-:Y:S01]  /*6e00*/  IMAD.U32 R4, RZ, RZ, UR44 ;  /* 0x0000002cff047e24 */ /* 0x000fe2000f8e00ff */
[----:B------:R-:W1:Y:S05]  /*6e10*/  S2R R238, SR_TID.X ;  /* 0x0000000000ee7919 */ /* 0x000e6a0000002100 */
[----:B------:R-:W5:Y:S08]  /*6e20*/  @!P3 LDC.64 R12, c[0x0][0x220] ;  /* 0x00008800ff0cbb82 */ /* 0x000f700000000a00 */
[----:B------:R-:W5:Y:S01]  /*6e30*/  @!P3 LDC.64 R10, c[0x0][0x220] ;  /* 0x00008800ff0abb82 */ /* 0x000f620000000a00 */
[----:B------:R-:W-:Y:S01]  /*6e40*/  @P3 STS.128 [R213+0xa000], RZ ;  /* 0x00a000ffd5003388 */ /* 0x000fe20000000c00 */
[----:B-1----:R-:W-:-:S05]  /*6e50*/  IMAD.SHL.U32 R238, R238, 0x2, RZ ;  /* 0x00000002eeee7824 */ /* 0x002fca00078e00ff */
[----:B------:R-:W-:Y:S02]  /*6e60*/  LOP3.LUT R238, R238, 0x6, RZ, 0xc0, !PT ;  /* 0x00000006eeee7812 */ /* 0x000fe400078ec0ff */
[----:B---3--:R-:W-:Y:S01]  /*6e70*/  ISETP.GE.AND P2, PT, R189, UR4, PT ;  /* 0x00000004bd007c0c */ /* 0x008fe2000bf46270 */
[----:B------:R-:W-:-:S04]  /*6e80*/  UIMAD UR4, UR12, UR44, URZ ;  /* 0x0000002c0c0472a4 */ /* 0x000fc8000f8e023f */
[----:B------:R-:W-:Y:S01]  /*6e90*/  UIMAD UR4, UR5, UR13, UR4 ;  /* 0x0000000d050472a4 */ /* 0x000fe2000f8e0204 */
[----:B----4-:R-:W-:-:S05]  /*6ea0*/  IMAD.WIDE.U32 R4, R4, UR13, R184 ;  /* 0x0000000d04047c25 */ /* 0x010fca000f8e00b8 */
[----:B------:R-:W-:Y:S01]  /*6eb0*/  VIADD R2, R5, UR4 ;  /* 0x0000000405027c36 */ /* 0x000fe20008000000 */
[C---:B--2---:R-:W-:Y:S01]  /*6ec0*/  IADD3 R0, P0, R4.reuse, UR23, RZ ;  /* 0x0000001704007c10 */ /* 0x044fe2000ff1e0ff */
[----:B------:R-:W1:Y:S01]  /*6ed0*/  @!P2 LDC.64 R8, c[0x0][0x220] ;  /* 0x00008800ff08ab82 */ /* 0x000e620000000a00 */
[----:B-----5:R-:W-:Y:S02]  /*6ee0*/  @!P3 LEA R12, P5, R4, R12, 0x1 ;  /* 0x0000000c040cb211 */ /* 0x020fe400078a08ff */
[----:B------:R-:W-:Y:S02]  /*6ef0*/  IADD3.X R5, R2, UR22, RZ, P0, !PT ;  /* 0x0000001602057c10 */ /* 0x000fe400087fe4ff */
[----:B------:R-:W-:Y:S02]  /*6f00*/  @!P3 LEA R10, P4, R0, R10, 0x1 ;  /* 0x0000000a000ab211 */ /* 0x000fe400078808ff */
[----:B------:R-:W-:Y:S01]  /*6f10*/  @!P3 LEA.HI.X R13, R4, R13, R2, 0x1, P5 ;  /* 0x0000000d040db211 */ /* 0x000fe200028f0c02 */
[----:B------:R-:W2:Y:S01]  /*6f20*/  @!P2 LDC.64 R6, c[0x0][0x220] ;  /* 0x00008800ff06ab82 */ /* 0x000ea20000000a00 */
[----:B------:R-:W-:-:S03]  /*6f30*/  @!P3 LEA.HI.X R11, R0, R11, R5, 0x1, P4 ;  /* 0x0000000b000bb211 */ /* 0x000fc600020f0c05 */
[----:B------:R-:W-:Y:S01]  /*6f40*/  @!PT LDS RZ, [RZ] ;  /* 0x00000000fffff984 */ /* 0x000fe20000000800 */
[----:B------:R-:W-:Y:S01]  /*6f50*/  @!PT LDS RZ, [RZ] ;  /* 0x00000000fffff984 */ /* 0x000fe20000000800 */
[----:B------:R-:W-:Y:S01]  /*6f60*/  @!PT LDS RZ, [RZ] ;  /* 0x00000000fffff984 */ /* 0x000fe20000000800 */
[----:B------:R3:W-:Y:S04]  /*6f70*/  @!P3 LDGSTS.E.BYPASS.LTC128B.128 [R213+0xa000], desc[UR26][R12.64] ;  /* 0x0a0000000cd5bfae */ /* 0x0007e8000b901d5a */
[----:B------:R-:W-:Y:S01]  /*6f80*/  @P2 STS.128 [R213+0xb000], RZ ;  /* 0x00b000ffd5002388 */ /* 0x000fe20000000c00 */
[----:B-1----:R-:W-:-:S04]  /*6f90*/  @!P2 LEA R8, P1, R4, R8, 0x1 ;  /* 0x000000080408a211 */ /* 0x002fc800078208ff */
[----:B------:R-:W-:Y:S02]  /*6fa0*/  @!P2 LEA.HI.X R9, R4, R9, R2, 0x1, P1 ;  /* 0x000000090409a211 */ /* 0x000fe400008f0c02 */
[----:B--2---:R-:W-:-:S03]  /*6fb0*/  @!P2 LEA R6, P0, R0, R6, 0x1 ;  /* 0x000000060006a211 */ /* 0x004fc600078008ff */
        /* <DEDUP_REMOVED lines=16> */
[----:B------:R-:W-:Y:S04]  /*70c0*/  LDSM.16.M88.4 R184, [R211] ;  /* 0x00000000d3b8783b */ /* 0x000fe80000000200 */
[----:B------:R-:W-:Y:S04]  /*70d0*/  LDSM.16.M88.4 R24, [R200+0x8800] ;  /* 0x00880000c818783b */ /* 0x000fe80000000200 */
[----:B---3--:R-:W3:Y:S04]  /*70e0*/  LDSM.16.M88.4 R12, [R202] ;  /* 0x00000000ca0c783b */ /* 0x008ee80000000200 */
[----:B-1----:R-:W1:Y:S04]  /*70f0*/  LDSM.16.M88.4 R8, [R202+0x2000] ;  /* 0x00200000ca08783b */ /* 0x002e680000000200 */
[----:B------:R-:W-:Y:S04]  /*7100*/  LDSM.16.M88.4 R188, [R211+0x800] ;  /* 0x00080000d3bc783b */ /* 0x000fe80000000200 */
[----:B--2---:R-:W2:Y:S04]  /*7110*/  LDSM.16.M88.4 R4, [R204+0x2000] ;  /* 0x00200000cc04783b */ /* 0x004ea80000000200 */
[----:B------:R-:W4:Y:S04]  /*7120*/  LDSM.16.M88.4 R16, [R204] ;  /* 0x00000000cc10783b */ /* 0x000f280000000200 */
[----:B------:R-:W0:Y:S01]  /*7130*/  LDGDEPBAR ;  /* 0x00000000000079af */ /* 0x000e220000000000 */
[-C--:B---3--:R-:W-:Y:S06]  /*7140*/  HMMA.16816.F32.BF16 R216, R12, R176.reuse, RZ ;  /* 0x000000b00cd8723c */ /* 0x088fec00000418ff */
[C---:B-1----:R-:W-:Y:S06]  /*7150*/  HMMA.16816.F32.BF16 R196, R8.reuse, R176, RZ ;  /* 0x000000b008c4723c */ /* 0x042fec00000418ff */
[C---:B------:R-:W-:Y:S06]  /*7160*/  HMMA.16816.F32.BF16 R192, R8.reuse, R178, RZ ;  /* 0x000000b208c0723c */ /* 0x040fec00000418ff */
[C---:B------:R-:W-:Y:S06]  /*7170*/  HMMA.16816.F32.BF16 R180, R8.reuse, R24, RZ ;  /* 0x0000001808b4723c */ /* 0x040fec00000418ff */
[----:B------:R-:W-:Y:S06]  /*7180*/  HMMA.16816.F32.BF16 R8, R8, R26, RZ ;  /* 0x0000001a0808723c */ /* 0x000fec00000418ff */
[-C--:B--2---:R-:W-:Y:S06]  /*7190*/  HMMA.16816.F32.BF16 R220, R4, R184.reuse, R196 ;  /* 0x000000b804dc723c */ /* 0x084fec00000418c4 */
[----:B----4-:R-:W-:Y:S06]  /*71a0*/  HMMA.16816.F32.BF16 R216, R16, R184, R216 ;  /* 0x000000b810d8723c */ /* 0x010fec00000418d8 */
[C---:B------:R-:W-:Y:S01]  /*71b0*/  HMMA.16816.F32.BF16 R240, R4.reuse, R188, R180 ;  /* 0x000000bc04f0723c */ /* 0x040fe200000418b4 */
[----:B------:R-:W-:Y:S05]  /*71c0*/  LDSM.16.M88.4 R180, [R209+0x8800] ;  /* 0x00880000d1b4783b */ /* 0x000fea0000000200 */
[----:B------:R-:W-:Y:S01]  /*71d0*/  HMMA.16816.F32.BF16 R248, R4, R190, R8 ;  /* 0x000000be04f8723c */ /* 0x000fe20000041808 */
[----:B------:R-:W-:Y:S05]  /*71e0*/  LDSM.16.M88.4 R8, [R210] ;  /* 0x00000000d208783b */ /* 0x000fea0000000200 */
[----:B------:R-:W-:-:S02]  /*71f0*/  IMAD.MOV.U32 R137, RZ, RZ, R220 ;  /* 0x000000ffff897224 */ /* 0x000fc400078e00dc */
[----:B------:R-:W-:Y:S02]  /*7200*/  IMAD.MOV.U32 R136, RZ, RZ, R221 ;  /* 0x000000ffff887224 */ /* 0x000fe400078e00dd */
[----:B------:R-:W-:Y:S02]  /*7210*/  IMAD.MOV.U32 R29, RZ, RZ, R222 ;  /* 0x000000ffff1d7224 */ /* 0x000fe400078e00de */
[----:B------:R-:W-:Y:S02]  /*7220*/  IMAD.MOV.U32 R28, RZ, RZ, R223 ;  /* 0x000000ffff1c7224 */ /* 0x000fe400078e00df */
[----:B------:R-:W-:Y:S01]  /*7230*/  HMMA.16816.F32.BF16 R220, R4, R186, R192 ;  /* 0x000000ba04dc723c */ /* 0x000fe200000418c0 */
[----:B------:R-:W1:Y:S05]  /*7240*/  LDSM.16.M88.4 R4, [R210+0x2000] ;  /* 0x00200000d204783b */ /* 0x000e6a0000000200 */
[C---:B------:R-:W-:Y:S06]  /*7250*/  HMMA.16816.F32.BF16 R192, R12.reuse, R178, RZ ;  /* 0x000000b20cc0723c */ /* 0x040fec00000418ff */
[C---:B------:R-:W-:Y:S06]  /*7260*/  HMMA.16816.F32.BF16 R176, R12.reuse, R24, RZ ;  /* 0x000000180cb0723c */ /* 0x040fec00000418ff */
[----:B------:R-:W-:Y:S01]  /*7270*/  HMMA.16816.F32.BF16 R12, R12, R26, RZ ;  /* 0x0000001a0c0c723c */ /* 0x000fe200000418ff */
[----:B------:R-:W2:Y:S11]  /*7280*/  LDSM.16.M88.4 R24, [R209+0x8000] ;  /* 0x00800000d118783b */ /* 0x000eb60000000200 */
[C---:B------:R-:W-:Y:S01]  /*7290*/  HMMA.16816.F32.BF16 R228, R16.reuse, R186, R192 ;  /* 0x000000ba10e4723c */ /* 0x040fe200000418c0 */
[----:B------:R-:W-:Y:S05]  /*72a0*/  LDSM.16.M88.4 R184, [R207+0x800] ;  /* 0x00080000cfb8783b */ /* 0x000fea0000000200 */
[----:B------:R-:W-:Y:S06]  /*72b0*/  HMMA.16816.F32.BF16 R196, R16, R188, R176 ;  /* 0x000000bc10c4723c */ /* 0x000fec00000418b0 */
[----:B-1----:R-:W-:Y:S01]  /*72c0*/  HMMA.16816.F32.BF16 R240, R4, R180, R240 ;  /* 0x000000b404f0723c */ /* 0x002fe200000418f0 */
[----:B------:R-:W-:-:S02]  /*72d0*/  IMAD.MOV.U32 R176, RZ, RZ, R137 ;  /* 0x000000ffffb07224 */ /* 0x000fc400078e0089 */
[----:B------:R-:W-:Y:S02]  /*72e0*/  IMAD.MOV.U32 R177, RZ, RZ, R136 ;  /* 0x000000ffffb17224 */ /* 0x000fe400078e0088 */
[----:B------:R-:W-:Y:S02]  /*72f0*/  IMAD.MOV.U32 R178, RZ, RZ, R29 ;  /* 0x000000ffffb27224 */ /* 0x000fe400078e001d */
[----:B------:R-:W-:-:S07]  /*7300*/  IMAD.MOV.U32 R179, RZ, RZ, R28 ;  /* 0x000000ffffb37224 */ /* 0x000fce00078e001c */
[C---:B--2---:R-:W-:Y:S04]  /*7310*/  HMMA.16816.F32.BF16 R192, R4.reuse, R24, R176 ;  /* 0x0000001804c0723c */ /* 0x044fe800000418b0 */
[----:B------:R-:W-:Y:S01]  /*7320*/  IMAD.MOV.U32 R21, RZ, RZ, R196 ;  /* 0x000000ffff157224 */ /* 0x000fe200078e00c4 */
[----:B------:R-:W-:Y:S01]  /*7330*/  LDSM.16.M88.4 R176, [R207] ;  /* 0x00000000cfb0783b */ /* 0x000fe20000000200 */
[----:B------:R-:W-:Y:S02]  /*7340*/  IMAD.MOV.U32 R20, RZ, RZ, R197 ;  /* 0x000000ffff147224 */ /* 0x000fe400078e00c5 */
[----:B------:R-:W-:Y:S01]  /*7350*/  IMAD.MOV.U32 R2, RZ, RZ, R198 ;  /* 0x000000ffff027224 */ /* 0x000fe200078e00c6 */
[----:B------:R-:W-:Y:S01]  /*7360*/  HMMA.16816.F32.BF16 R220, R4, R26, R220 ;  /* 0x0000001a04dc723c */ /* 0x000fe200000418dc */
[----:B------:R-:W-:-:S05]  /*7370*/  IMAD.MOV.U32 R0, RZ, RZ, R199 ;  /* 0x000000ffff007224 */ /* 0x000fca00078e00c7 */
[----:B------:R-:W-:Y:S01]  /*7380*/  HMMA.16816.F32.BF16 R196, R16, R190, R12 ;  /* 0x000000be10c4723c */ /* 0x000fe2000004180c */
[----:B------:R-:W1:Y:S05]  /*7390*/  LDSM.16.M88.4 R12, [R208] ;  /* 0x00000000d00c783b */ /* 0x000e6a0000000200 */
[----:B------:R-:W-:Y:S01]  /*73a0*/  HMMA.16816.F32.BF16 R188, R4, R182, R248 ;  /* 0x000000b604bc723c */ /* 0x000fe200000418f8 */
[----:B------:R-:W2:Y:S05]  /*73b0*/  LDSM.16.M88.4 R4, [R208+0x2000] ;  /* 0x00200000d004783b */ /* 0x000eaa0000000200 */
[----:B------:R-:W-:Y:S01]  /*73c0*/  HMMA.16816.F32.BF16 R228, R8, R26, R228 ;  /* 0x0000001a08e4723c */ /* 0x000fe200000418e4 */
[----:B------:R-:W-:-:S02]  /*73d0*/  IMAD.MOV.U32 R248, RZ, RZ, R21 ;  /* 0x000000fffff87224 */ /* 0x000fc400078e0015 */
[----:B------:R-:W-:Y:S02]  /*73e0*/  IMAD.MOV.U32 R249, RZ, RZ, R20 ;  /* 0x000000fffff97224 */ /* 0x000fe400078e0014 */
[----:B------:R-:W-:Y:S01]  /*73f0*/  IMAD.MOV.U32 R250, RZ, RZ, R2 ;  /* 0x000000fffffa7224 */ /* 0x000fe200078e0002 */
[C---:B------:R-:W-:Y:S01]  /*7400*/  HMMA.16816.F32.BF16 R16, R8.reuse, R24, R216 ;  /* 0x000000180810723c */ /* 0x040fe200000418d8 */
[----:B------:R-:W-:Y:S01]  /*7410*/  IMAD.MOV.U32 R251, RZ, RZ, R0 ;  /* 0x000000fffffb7224 */ /* 0x000fe200078e0000 */
[----:B------:R-:W-:Y:S04]  /*7420*/  LDSM.16.M88.4 R24, [R200+0x9800] ;  /* 0x00980000c818783b */ /* 0x000fe80000000200 */
[C---:B------:R-:W-:Y:S06]  /*7430*/  HMMA.16816.F32.BF16 R196, R8.reuse, R182, R196 ;  /* 0x000000b608c4723c */ /* 0x040fec00000418c4 */
[----:B------:R-:W-:Y:S01]  /*7440*/  HMMA.16816.F32.BF16 R248, R8, R180, R248 ;  /* 0x000000b408f8723c */ /* 0x000fe200000418f8 */
[----:B------:R-:W-:Y:S05]  /*7450*/  LDSM.16.M88.4 R8, [R202+0x4000] ;  /* 0x00400000ca08783b */ /* 0x000fea0000000200 */
[----:B------:R-:W-:-:S02]  /*7460*/  IMAD.MOV.U32 R21, RZ, RZ, R228 ;  /* 0x000000ffff157224 */ /* 0x000fc400078e00e4 */
[----:B------:R-:W-:Y:S02]  /*7470*/  IMAD.MOV.U32 R20, RZ, RZ, R229 ;  /* 0x000000ffff147224 */ /* 0x000fe400078e00e5 */
[----:B------:R-:W-:Y:S02]  /*7480*/  IMAD.MOV.U32 R2, RZ, RZ, R230 ;  /* 0x000000ffff027224 */ /* 0x000fe400078e00e6 */
[----:B------:R-:W-:Y:S01]  /*7490*/  IMAD.MOV.U32 R0, RZ, RZ, R231 ;  /* 0x000000ffff007224 */ /* 0x000fe200078e00e7 */
[-C--:B-1----:R-:W-:Y:S01]  /*74a0*/  HMMA.16816.F32.BF16 R180, R12, R176.reuse, R16 ;  /* 0x000000b00cb4723c */ /* 0x082fe20000041810 */
[----:B------:R-:W1:Y:S05]  /*74b0*/  LDSM.16.M88.4 R16, [R200+0x9000] ;  /* 0x00900000c810783b */ /* 0x000e6a0000000200 */
[C---:B--2---:R-:W-:Y:S06]  /*74c0*/  HMMA.16816.F32.BF16 R192, R4.reuse, R176, R192 ;  /* 0x000000b004c0723c */ /* 0x044fec00000418c0 */
[C---:B------:R-:W-:Y:S06]  /*74d0*/  HMMA.16816.F32.BF16 R216, R4.reuse, R178, R220 ;  /* 0x000000b204d8723c */ /* 0x040fec00000418dc */
[----:B------:R-:W-:Y:S01]  /*74e0*/  HMMA.16816.F32.BF16 R228, R4, R184, R240 ;  /* 0x000000b804e4723c */ /* 0x000fe200000418f0 */
[----:B------:R-:W-:-:S02]  /*74f0*/  IMAD.MOV.U32 R220, RZ, RZ, R21 ;  /* 0x000000ffffdc7224 */ /* 0x000fc400078e0015 */
[----:B------:R-:W-:Y:S02]  /*7500*/  IMAD.MOV.U32 R221, RZ, RZ, R20 ;  /* 0x000000ffffdd7224 */ /* 0x000fe400078e0014 */
[----:B------:R-:W-:Y:S01]  /*7510*/  IMAD.MOV.U32 R222, RZ, RZ, R2 ;  /* 0x000000ffffde7224 */ /* 0x000fe200078e0002 */
[----:B------:R-:W-:Y:S01]  /*7520*/  HMMA.16816.F32.BF16 R188, R4, R186, R188 ;  /* 0x000000ba04bc723c */ /* 0x000fe200000418bc */
[----:B------:R-:W2:Y:S01]  /*7530*/  LDSM.16.M88.4 R4, [R202+0x6000] ;  /* 0x00600000ca04783b */ /* 0x000ea20000000200 */
[----:B------:R-:W-:-:S04]  /*7540*/  IMAD.MOV.U32 R223, RZ, RZ, R0 ;  /* 0x000000ffffdf7224 */ /* 0x000fc800078e0000 */
[C---:B------:R-:W-:Y:S06]  /*7550*/  HMMA.16816.F32.BF16 R240, R12.reuse, R184, R248 ;  /* 0x000000b80cf0723c */ /* 0x040fec00000418f8 */
[----:B------:R-:W-:Y:S01]  /*7560*/  HMMA.16816.F32.BF16 R220, R12, R178, R220 ;  /* 0x000000b20cdc723c */ /* 0x000fe200000418dc */
[----:B------:R-:W-:Y:S05]  /*7570*/  LDSM.16.M88.4 R176, [R211+0x1000] ;  /* 0x00100000d3b0783b */ /* 0x000fea0000000200 */
[----:B-1----:R-:W-:-:S12]  /*7580*/  HMMA.16816.F32.BF16 R180, R8, R16, R180 ;  /* 0x0000001008b4723c */ /* 0x002fd800000418b4 */
[-C--:B------:R-:W-:Y:S06]  /*7590*/  HMMA.16816.F32.BF16 R240, R8, R24.reuse, R240 ;  /* 0x0000001808f0723c */ /* 0x080fec00000418f0 */
[----:B------:R-:W-:Y:S02]  /*75a0*/  IMAD.MOV.U32 R21, RZ, RZ, R220 ;  /* 0x000000ffff157224 */ /* 0x000fe400078e00dc */
[----:B------:R-:W-:Y:S02]  /*75b0*/  IMAD.MOV.U32 R20, RZ, RZ, R221 ;  /* 0x000000ffff147224 */ /* 0x000fe400078e00dd */
[----:B------:R-:W-:Y:S01]  /*75c0*/  IMAD.MOV.U32 R2, RZ, RZ, R222 ;  /* 0x000000ffff027224 */ /* 0x000fe200078e00de */
[----:B--2---:R-:W-:Y:S01]  /*75d0*/  HMMA.16816.F32.BF16 R228, R4, R24, R228 ;  /* 0x0000001804e4723c */ /* 0x004fe200000418e4 */
[----:B------:R-:W-:-:S02]  /*75e0*/  IMAD.MOV.U32 R0, RZ, RZ, R223 ;  /* 0x000000ffff007224 */ /* 0x000fc400078e00df */
[----:B------:R-:W-:Y:S02]  /*75f0*/  IMAD.MOV.U32 R248, RZ, RZ, R21 ;  /* 0x000000fffff87224 */ /* 0x000fe400078e0015 */
[----:B------:R-:W-:Y:S01]  /*7600*/  IMAD.MOV.U32 R249, RZ, RZ, R20 ;  /* 0x000000fffff97224 */ /* 0x000fe200078e0014 */
[----:B------:R-:W-:Y:S01]  /*7610*/  HMMA.16816.F32.BF16 R220, R12, R186, R196 ;  /* 0x000000ba0cdc723c */ /* 0x000fe200000418c4 */
[----:B------:R-:W-:Y:S01]  /*7620*/  LDSM.16.M88.4 R184, [R211+0x1800] ;  /* 0x00180000d3b8783b */ /* 0x000fe20000000200 */
[----:B------:R-:W-:Y:S02]  /*7630*/  IMAD.MOV.U32 R250, RZ, RZ, R2 ;  /* 0x000000fffffa7224 */ /* 0x000fe400078e0002 */
[----:B------:R-:W-:Y:S01]  /*7640*/  IMAD.MOV.U32 R251, RZ, RZ, R0 ;  /* 0x000000fffffb7224 */ /* 0x000fe200078e0000 */
[----:B------:R-:W1:Y:S01]  /*7650*/  LDSM.16.M88.4 R12, [R204+0x4000] ;  /* 0x00400000cc0c783b */ /* 0x000e620000000200 */
[----:B------:R-:W-:Y:S01]  /*7660*/  HMMA.16816.F32.BF16 R196, R4, R16, R192 ;  /* 0x0000001004c4723c */ /* 0x000fe200000418c0 */
[----:B------:R-:W-:-:S04]  /*7670*/  IMAD.U32 R0, RZ, RZ, UR44 ;  /* 0x0000002cff007e24 */ /* 0x000fc8000f8e00ff */
[----:B------:R-:W-:Y:S01]  /*7680*/  IMAD R0, R0, 0x20, R238 ;  /* 0x0000002000007824 */ /* 0x000fe200078e02ee */
[----:B------:R-:W-:Y:S03]  /*7690*/  HMMA.16816.F32.BF16 R192, R4, R18, R216 ;  /* 0x0000001204c0723c */ /* 0x000fe600000418d8 */
[----:B------:R-:W-:-:S03]  /*76a0*/  VIADD R2, R0, 0x8 ;  /* 0x0000000800027836 */ /* 0x000fc60000000000 */
[----:B------:R-:W-:Y:S01]  /*76b0*/  HMMA.16816.F32.BF16 R188, R4, R26, R188 ;  /* 0x0000001a04bc723c */ /* 0x000fe200000418bc */
[----:B------:R-:W2:Y:S01]  /*76c0*/  LDSM.16.M88.4 R4, [R204+0x6000] ;  /* 0x00600000cc04783b */ /* 0x000ea20000000200 */
[----:B------:R-:W-:-:S04]  /*76d0*/  ISETP.GE.AND P5, PT, R2, R135, PT ;  /* 0x000000870200720c */ /* 0x000fc80003fa6270 */
[C---:B------:R-:W-:Y:S01]  /*76e0*/  HMMA.16816.F32.BF16 R220, R8.reuse, R26, R220 ;  /* 0x0000001a08dc723c */ /* 0x040fe200000418dc */
[----:B------:R-:W-:Y:S05]  /*76f0*/  LDSM.16.M88.4 R24, [R209+0x9000] ;  /* 0x00900000d118783b */ /* 0x000fea0000000200 */
[----:B------:R-:W-:Y:S01]  /*7700*/  HMMA.16816.F32.BF16 R248, R8, R18, R248 ;  /* 0x0000001208f8723c */ /* 0x000fe200000418f8 */
[----:B------:R-:W3:Y:S05]  /*7710*/  LDSM.16.M88.4 R8, [R210+0x4000] ;  /* 0x00400000d208783b */ /* 0x000eea0000000200 */
[C---:B-1----:R-:W-:Y:S01]  /*7720*/  HMMA.16816.F32.BF16 R16, R12.reuse, R176, R180 ;  /* 0x000000b00c10723c */ /* 0x042fe200000418b4 */
[----:B------:R-:W1:Y:S05]  /*7730*/  LDSM.16.M88.4 R180, [R209+0x9800] ;  /* 0x00980000d1b4783b */ /* 0x000e6a0000000200 */
[----:B------:R-:W-:-:S12]  /*7740*/  HMMA.16816.F32.BF16 R240, R12, R184, R240 ;  /* 0x000000b80cf0723c */ /* 0x000fd800000418f0 */
[----:B------:R-:W-:Y:S06]  /*7750*/  HMMA.16816.F32.BF16 R248, R12, R178, R248 ;  /* 0x000000b20cf8723c */ /* 0x000fec00000418f8 */
[C---:B--2---:R-:W-:Y:S06]  /*7760*/  HMMA.16816.F32.BF16 R216, R4.reuse, R176, R196 ;  /* 0x000000b004d8723c */ /* 0x044fec00000418c4 */
[C---:B------:R-:W-:Y:S01]  /*7770*/  HMMA.16816.F32.BF16 R196, R4.reuse, R178, R192 ;  /* 0x000000b204c4723c */ /* 0x040fe200000418c0 */
[----:B------:R-:W-:Y:S05]  /*7780*/  LDSM.16.M88.4 R176, [R207+0x1800] ;  /* 0x00180000cfb0783b */ /* 0x000fea0000000200 */
[C---:B------:R-:W-:Y:S06]  /*7790*/  HMMA.16816.F32.BF16 R192, R4.reuse, R184, R228 ;  /* 0x000000b804c0723c */ /* 0x040fec00000418e4 */
[-C--:B------:R-:W-:Y:S01]  /*77a0*/  HMMA.16816.F32.BF16 R188, R4, R186.reuse, R188 ;  /* 0x000000ba04bc723c */ /* 0x080fe200000418bc */
[----:B------:R-:W2:Y:S05]  /*77b0*/  LDSM.16.M88.4 R4, [R210+0x6000] ;  /* 0x00600000d204783b */ /* 0x000eaa0000000200 */
[----:B------:R-:W-:Y:S01]  /*77c0*/  HMMA.16816.F32.BF16 R228, R12, R186, R220 ;  /* 0x000000ba0ce4723c */ /* 0x000fe200000418dc */
[----:B------:R-:W-:Y:S05]  /*77d0*/  LDSM.16.M88.4 R12, [R208+0x4000] ;  /* 0x00400000d00c783b */ /* 0x000fea0000000200 */
[----:B---3--:R-:W-:Y:S01]  /*77e0*/  HMMA.16816.F32.BF16 R184, R8, R24, R16 ;  /* 0x0000001808b8723c */ /* 0x008fe20000041810 */
[----:B------:R-:W3:-:S15]  /*77f0*/  LDSM.16.M88.4 R16, [R207+0x1000] ;  /* 0x00100000cf10783b */ /* 0x000ede0000000200 */
[----:B------:R-:W-:-:S02]  /*7800*/  NOP ;  /* 0x0000000000007918 */ /* 0x000fc40000000000 */
[----:B-1----:R-:W-:Y:S06]  /*7810*/  HMMA.16816.F32.BF16 R228, R8, R182, R228 ;  /* 0x000000b608e4723c */ /* 0x002fec00000418e4 */
[C---:B--2---:R-:W-:Y:S06]  /*7820*/  HMMA.16816.F32.BF16 R220, R4.reuse, R24, R216 ;  /* 0x0000001804dc723c */ /* 0x044fec00000418d8 */
[C---:B------:R-:W-:Y:S06]  /*7830*/  HMMA.16816.F32.BF16 R216, R4.reuse, R26, R196 ;  /* 0x0000001a04d8723c */ /* 0x040fec00000418c4 */
[C---:B------:R-:W-:Y:S06]  /*7840*/  HMMA.16816.F32.BF16 R196, R4.reuse, R180, R192 ;  /* 0x000000b404c4723c */ /* 0x040fec00000418c0 */
[----:B------:R-:W-:Y:S01]  /*7850*/  HMMA.16816.F32.BF16 R192, R4, R182, R188 ;  /* 0x000000b604c0723c */ /* 0x000fe200000418bc */
[----:B------:R-:W1:Y:S01]  /*7860*/  LDSM.16.M88.4 R4, [R208+0x6000] ;  /* 0x00600000d004783b */ /* 0x000e620000000200 */
[----:B------:R-:W-:-:S04]  /*7870*/  DEPBAR.LE SB0, 0x0 ;  /* 0x000080000000791a */ /* 0x000fc80000000000 */
[C---:B------:R-:W-:Y:S06]  /*7880*/  HMMA.16816.F32.BF16 R24, R8.reuse, R26, R248 ;  /* 0x0000001a0818723c */ /* 0x040fec00000418f8 */
[----:B------:R-:W-:-:S15]  /*7890*/  HMMA.16816.F32.BF16 R188, R8, R180, R240 ;  /* 0x000000b408bc723c */ /* 0x000fde00000418f0 */
[----:B------:R-:W-:-:S03]  /*78a0*/  NOP ;  /* 0x0000000000007918 */ /* 0x000fc60000000000 */
[C---:B---3--:R-:W-:Y:S06]  /*78b0*/  HMMA.16816.F32.BF16 R24, R12.reuse, R18, R24 ;  /* 0x000000120c18723c */ /* 0x048fec0000041818 */
[----:B------:R-:W-:Y:S06]  /*78c0*/  HMMA.16816.F32.BF16 R188, R12, R176, R188 ;  /* 0x000000b00cbc723c */ /* 0x000fec00000418bc */
[C---:B-1----:R-:W-:Y:S06]  /*78d0*/  HMMA.16816.F32.BF16 R248, R4.reuse, R178, R192 ;  /* 0x000000b204f8723c */ /* 0x042fec00000418c0 */
[-C--:B------:R-:W-:Y:S06]  /*78e0*/  HMMA.16816.F32.BF16 R240, R4, R16.reuse, R220 ;  /* 0x0000001004f0723c */ /* 0x080fec00000418dc */
[----:B------:R-:W-:Y:S06]  /*78f0*/  HMMA.16816.F32.BF16 R192, R12, R16, R184 ;  /* 0x000000100cc0723c */ /* 0x000fec00000418b8 */
[C---:B------:R-:W-:Y:S06]  /*7900*/  HMMA.16816.F32.BF16 R216, R4.reuse, R18, R216 ;  /* 0x0000001204d8723c */ /* 0x040fec00000418d8 */
[----:B------:R-:W-:Y:S06]  /*7910*/  HMMA.16816.F32.BF16 R220, R4, R176, R196 ;  /* 0x000000b004dc723c */ /* 0x000fec00000418c4 */
[----:B------:R-:W-:Y:S01]  /*7920*/  HMMA.16816.F32.BF16 R184, R12, R178, R228 ;  /* 0x000000b20cb8723c */ /* 0x000fe200000418e4 */
[----:B------:R-:W-:-:S05]  /*7930*/  VIADD R4, R0, 0x1 ;  /* 0x0000000100047836 */ /* 0x000fca0000000000 */
[----:B------:R-:W-:Y:S01]  /*7940*/  I2FP.F32.S32 R5, R4 ;  /* 0x0000000400057245 */ /* 0x000fe20000201400 */
[----:B------:R-:W-:Y:S01]  /*7950*/  BAR.SYNC.DEFER_BLOCKING 0x0 ;  /* 0x0000000000007b1d */ /* 0x000fe20000010000 */
[C---:B------:R-:W-:Y:S02]  /*7960*/  ISETP.GE.AND P4, PT, R4.reuse, R135, PT ;  /* 0x000000870400720c */ /* 0x040fe40003f86270 */
        /* <DEDUP_REMOVED lines=8> */
[----:B------:R-:W-:-:S02]  /*79f0*/  FSEL R182, R7, -INF , !P0 ;  /* 0xff80000007b67808 */ /* 0x000fc40004000000 */
        /* <DEDUP_REMOVED lines=17> */
[C---:B------:R-:W-:Y:S01]  /*7b10*/  ISETP.GE.AND P6, PT, R2.reuse, R135, PT ;  /* 0x000000870200720c */ /* 0x040fe20003fc6270 */
[C---:B------:R-:W-:Y:S01]  /*7b20*/  FFMA.FTZ R7, R5.reuse, UR21, R217 ;  /* 0x0000001505077c23 */ /* 0x040fe200080100d9 */
[C---:B------:R-:W-:Y:S01]  /*7b30*/  ISETP.GE.AND P5, PT, R2.reuse, R138, PT ;  /* 0x0000008a0200720c */ /* 0x040fe20003fa6270 */
[----:B------:R-:W-:Y:S01]  /*7b40*/  FFMA.FTZ R5, R5, UR21, R219 ;  /* 0x0000001505057c23 */ /* 0x000fe200080100db */
        /* <DEDUP_REMOVED lines=43> */
[----:B------:R-:W-:-:S02]  /*7e00*/  ISETP.GE.AND P6, PT, R2, R139, PT ;  /* 0x0000008b0200720c */ /* 0x000fc40003fc6270 */
[----:B------:R-:W-:Y:S02]  /*7e10*/  I2FP.F32.S32 R2, R0 ;  /* 0x0000000000027245 */ /* 0x000fe40000201400 */
[----:B------:R-:W-:Y:S02]  /*7e20*/  FSEL R21, R8, -INF , !P0 ;  /* 0xff80000008157808 */ /* 0x000fe40004000000 */
[----:B------:R-:W-:Y:S01]  /*7e30*/  ISETP.GE.AND P0, PT, R0, R139, PT ;  /* 0x0000008b0000720c */ /* 0x000fe20003f06270 */
[C---:B------:R-:W-:Y:S01]  /*7e40*/  FFMA.FTZ R13, R2.reuse, UR21, R242 ;  /* 0x00000015020d7c23 */ /* 0x040fe200080100f2 */
[----:B------:R-:W-:Y:S01]  /*7e50*/  FSEL R20, R5, -INF , !P5 ;  /* 0xff80000005147808 */ /* 0x000fe20006800000 */
[----:B------:R-:W-:Y:S01]  /*7e60*/  FFMA.FTZ R9, R2, UR21, R192 ;  /* 0x0000001502097c23 */ /* 0x000fe200080100c0 */
[----:B------:R-:W-:Y:S01]  /*7e70*/  FSEL R178, R6, -INF , !P4 ;  /* 0xff80000006b27808 */ /* 0x000fe20006000000 */
[C---:B------:R-:W-:Y:S01]  /*7e80*/  FFMA.FTZ R10, R2.reuse, UR21, R194 ;  /* 0x00000015020a7c23 */ /* 0x040fe200080100c2 */
        /* <DEDUP_REMOVED lines=12> */
[----:B------:R-:W-:Y:S01]  /*7f50*/  FSEL R12, R10, -INF , !P4 ;  /* 0xff8000000a0c7808 */ /* 0x000fe20006000000 */
[C---:B------:R-:W-:Y:S01]  /*7f60*/  FFMA.FTZ R14, R2.reuse, UR21, R187 ;  /* 0x00000015020e7c23 */ /* 0x040fe200080100bb */
[----:B------:R-:W-:Y:S01]  /*7f70*/  FSEL R15, R15, -INF , !P1 ;  /* 0xff8000000f0f7808 */ /* 0x000fe20004800000 */
        /* <DEDUP_REMOVED lines=9> */
[----:B------:R-:W-:Y:S01]  /*8010*/  FSEL R16, R16, -INF , !P1 ;  /* 0xff80000010107808 */ /* 0x000fe20004800000 */
[----:B------:R-:W-:Y:S06]  /*8020*/  @!P0 BRA `(.L_x_1571) ;  /* 0x0000000000b88947 */ /* 0x000fec0003800000 */
        /* <DEDUP_REMOVED lines=13> */
[C---:B------:R-:W-:Y:S02]  /*8100*/  IADD3 R0, P4, R4.reuse, UR37, RZ ;  /* 0x0000002504007c10 */ /* 0x040fe4000ff9e0ff */
[C---:B-1----:R-:W-:Y:S02]  /*8110*/  @!P3 LEA R10, P5, R4.reuse, R10, 0x1 ;  /* 0x0000000a040ab211 */ /* 0x042fe400078a08ff */
[----:B----4-:R-:W-:Y:S02]  /*8120*/  @!P2 LEA R6, P1, R4, R6, 0x1 ;  /* 0x000000060406a211 */ /* 0x010fe400078208ff */
[----:B------:R-:W-:Y:S02]  /*8130*/  IADD3.X R5, R2, UR36, RZ, P4, !PT ;  /* 0x0000002402057c10 */ /* 0x000fe4000a7fe4ff */
[----:B-----5:R-:W-:Y:S02]  /*8140*/  @!P3 LEA R8, P4, R0, R8, 0x1 ;  /* 0x000000080008b211 */ /* 0x020fe400078808ff */
[----:B------:R-:W-:-:S02]  /*8150*/  @!P3 LEA.HI.X R11, R4, R11, R2, 0x1, P5 ;  /* 0x0000000b040bb211 */ /* 0x000fc400028f0c02 */
        /* <DEDUP_REMOVED lines=25> */
.L_x_1573:
[----:B------:R-:W-:Y:S05]  /*82f0*/  BSYNC B0 ;  /* 0x0000000000007941 */ /* 0x000fea0003800000 */
.L_x_1572:
[----:B------:R-:W0:Y:S02]  /*8300*/  LDGDEPBAR ;  /* 0x00000000000079af */ /* 0x000e240000000000 */
.L_x_1571:
[----:B------:R-:W2:Y:S04]  /*8310*/  LDL.64 R230, [R1+0xf0] ;  /* 0x0000f00001e67983 */ /* 0x000ea80000100a00 */
[----:B------:R-:W4:Y:S04]  /*8320*/  LDL.LU R212, [R1+0xcc] ;  /* 0x0000cc0001d47983 */ /* 0x000f280000300800 */
[----:B------:R-:W4:Y:S04]  /*8330*/  LDL.64 R228, [R1+0x60] ;  /* 0x0000600001e47983 */ /* 0x000f280000100a00 */
[----:B------:R3:W-:Y:S04]  /*8340*/  STL.64 [R1+0x120], R210 ;  /* 0x000120d201007387 */ /* 0x0007e80000100a00 */
[----:B---3--:R-:W3:Y:S01]  /*8350*/  LDL.64 R210, [R1+0x68] ;  /* 0x0000680001d27983 */ /* 0x008ee20000100a00 */
[----:B------:R-:W-:Y:S01]  /*8360*/  FMNMX.FTZ R0, R133, R12, !PT ;  /* 0x0000000c85007209 */ /* 0x000fe20007810000 */
[----:B------:R-:W-:Y:S01]  /*8370*/  ULOP3.LUT UR4, UR44, UR31, URZ, 0x3c, !UPT ;  /* 0x0000001f2c047292 */ /* 0x000fe2000f8e3c3f */
        /* <DEDUP_REMOVED lines=25> */
[----:B------:R-:W1:Y:S01]  /*8510*/  SHFL.BFLY PT, R7, R0, 0x2, 0x1f ;  /* 0x0c401f0000077f89 */ /* 0x000e6200000e0000 */
[----:B------:R-:W-:Y:S02]  /*8520*/  FMNMX.FTZ R6, R27, R6, !PT ;  /* 0x000000061b067209 */ /* 0x000fe40007810000 */
[----:B------:R-:W-:Y:S01]  /*8530*/  FMNMX.FTZ R2, R20, R2, !PT ;  /* 0x0000000214027209 */ /* 0x000fe20007810000 */
[----:B------:R-:W-:Y:S01]  /*8540*/  STL [R1+0xf8], R135 ;  /* 0x0000f88701007387 */ /* 0x000fe20000100800 */
[----:B------:R-:W-:-:S02]  /*8550*/  FMNMX.FTZ R6, R21, R6, !PT ;  /* 0x0000000615067209 */ /* 0x000fc40007810000 */
[----:B------:R-:W-:Y:S02]  /*8560*/  FMNMX.FTZ R2, R19, R2, !PT ;  /* 0x0000000213027209 */ /* 0x000fe40007810000 */
[----:B------:R-:W-:Y:S02]  /*8570*/  FMNMX.FTZ R6, R17, R6, !PT ;  /* 0x0000000611067209 */ /* 0x000fe40007810000 */
[----:B------:R-:W-:-:S05]  /*8580*/  FMNMX.FTZ R2, R16, R2, !PT ;  /* 0x0000000210027209 */ /* 0x000fca0007810000 */
[----:B------:R-:W1:Y:S02]  /*8590*/  SHFL.BFLY PT, R10, R2, 0x2, 0x1f ;  /* 0x0c401f00020a7f89 */ /* 0x000e6400000e0000 */
[----:B-1----:R-:W-:Y:S02]  /*85a0*/  FMNMX.FTZ R0, R0, R7, !PT ;  /* 0x0000000700007209 */ /* 0x002fe40007810000 */
[----:B------:R-:W1:Y:S04]  /*85b0*/  SHFL.BFLY PT, R7, R6, 0x2, 0x1f ;  /* 0x0c401f0006077f89 */ /* 0x000e6800000e0000 */
[----:B------:R-:W1:Y:S01]  /*85c0*/  SHFL.BFLY PT, R183, R0, 0x1, 0x1f ;  /* 0x0c201f0000b77f89 */ /* 0x000e6200000e0000 */
[----:B------:R-:W-:Y:S02]  /*85d0*/  FMNMX.FTZ R2, R2, R10, !PT ;  /* 0x0000000a02027209 */ /* 0x000fe40007810000 */
[----:B-1----:R-:W-:-:S02]  /*85e0*/  FMNMX.FTZ R6, R6, R7, !PT ;  /* 0x0000000706067209 */ /* 0x002fc40007810000 */
[----:B------:R-:W-:Y:S02]  /*85f0*/  FMNMX.FTZ R7, R134, R28, !PT ;  /* 0x0000001c86077209 */ /* 0x000fe40007810000 */
[----:B------:R-:W-:Y:S01]  /*8600*/  FMNMX.FTZ R232, R0, R183, !PT ;  /* 0x000000b700e87209 */ /* 0x000fe20007810000 */
[----:B------:R-:W1:Y:S01]  /*8610*/  SHFL.BFLY PT, R10, R6, 0x1, 0x1f ;  /* 0x0c201f00060a7f89 */ /* 0x000e6200000e0000 */
[----:B------:R-:W-:Y:S02]  /*8620*/  FMNMX.FTZ R7, R196, R7, !PT ;  /* 0x00000007c4077209 */ /* 0x000fe40007810000 */
[C---:B------:R-:W-:Y:S01]  /*8630*/  FSETP.NEU.FTZ.AND P5, PT, R232.reuse, -INF , PT ;  /* 0xff800000e800780b */ /* 0x040fe20003fbd000 */
[----:B------:R-:W-:Y:S01]  /*8640*/  FMUL.FTZ R0, R232, UR42 ;  /* 0x0000002ae8007c20 */ /* 0x000fe20008410000 */
[----:B------:R-:W-:Y:S01]  /*8650*/  FMNMX.FTZ R7, R195, R7, !PT ;  /* 0x00000007c3077209 */ /* 0x000fe20007810000 */
        /* <DEDUP_REMOVED lines=10> */
[----:B------:R-:W-:Y:S01]  /*8700*/  FMNMX.FTZ R0, R193, R7, !PT ;  /* 0x00000007c1007209 */ /* 0x000fe20007810000 */
[----:B------:R-:W-:Y:S01]  /*8710*/  MUFU.EX2 R184, R184 ;  /* 0x000000b800b87308 */ /* 0x000fe20000000800 */
[----:B-1----:R-:W-:-:S02]  /*8720*/  FMNMX.FTZ R215, R6, R10, !PT ;  /* 0x0000000a06d77209 */ /* 0x002fc40007810000 */
[----:B------:R-:W-:Y:S02]  /*8730*/  FMNMX.FTZ R0, R188, R0, !PT ;  /* 0x00000000bc007209 */ /* 0x000fe40007810000 */
[----:B------:R-:W-:Y:S02]  /*8740*/  FSETP.NEU.FTZ.AND P1, PT, R215, -INF , PT ;  /* 0xff800000d700780b */ /* 0x000fe40003f3d000 */
[----:B------:R-:W-:Y:S02]  /*8750*/  FMNMX.FTZ R0, R179, R0, !PT ;  /* 0x00000000b3007209 */ /* 0x000fe40007810000 */
[----:B------:R-:W-:Y:S01]  /*8760*/  FMNMX.FTZ R214, R2, R183, !PT ;  /* 0x000000b702d67209 */ /* 0x000fe20007810000 */
[----:B------:R-:W-:Y:S01]  /*8770*/  FMUL.FTZ R2, R215, UR42 ;  /* 0x0000002ad7027c20 */ /* 0x000fe20008410000 */
[----:B------:R-:W-:Y:S02]  /*8780*/  FMNMX.FTZ R6, R178, R0, !PT ;  /* 0x00000000b2067209 */ /* 0x000fe40007810000 */
[C---:B------:R-:W-:Y:S01]  /*8790*/  FSETP.NEU.FTZ.AND P4, PT, R214.reuse, -INF , PT ;  /* 0xff800000d600780b */ /* 0x040fe20003f9d000 */
[----:B------:R-:W-:Y:S01]  /*87a0*/  FMUL.FTZ R0, R214, UR42 ;  /* 0x0000002ad6007c20 */ /* 0x000fe20008410000 */
[----:B------:R-:W-:-:S02]  /*87b0*/  FMNMX.FTZ R6, R173, R6, !PT ;  /* 0x00000006ad067209 */ /* 0x000fc40007810000 */
[----:B------:R-:W-:Y:S02]  /*87c0*/  FSEL R2, R2, RZ, P1 ;  /* 0x000000ff02027208 */ /* 0x000fe40000800000 */
[----:B------:R-:W-:Y:S01]  /*87d0*/  FSEL R0, R0, RZ, P4 ;  /* 0x000000ff00007208 */ /* 0x000fe20002000000 */
[----:B------:R-:W1:Y:S02]  /*87e0*/  SHFL.BFLY PT, R7, R6, 0x2, 0x1f ;  /* 0x0c401f0006077f89 */ /* 0x000e6400000e0000 */
        /* <DEDUP_REMOVED lines=16> */
[----:B--2---:R-:W-:-:S02]  /*88f0*/  IMAD.MOV.U32 R234, RZ, RZ, R230 ;  /* 0x000000ffffea7224 */ /* 0x004fc400078e00e6 */
[----:B----4-:R-:W-:Y:S01]  /*8900*/  IMAD.MOV.U32 R225, RZ, RZ, R212 ;  /* 0x000000ffffe17224 */ /* 0x010fe200078e00d4 */
[----:B------:R-:W-:-:S03]  /*8910*/  LOP3.LUT R0, R229, UR4, RZ, 0x3c, !PT ;  /* 0x00000004e5007c12 */ /* 0x000fc6000f8e3cff */
[----:B------:R-:W-:Y:S02]  /*8920*/  IMAD.MOV.U32 R233, RZ, RZ, R225 ;  /* 0x000000ffffe97224 */ /* 0x000fe400078e00e1 */
[----:B------:R-:W-:Y:S01]  /*8930*/  IMAD.WIDE.U32 R228, R0, -0x326172a9, RZ ;  /* 0xcd9e8d5700e47825 */ /* 0x000fe200078e00ff */
[----:B-1----:R-:W-:-:S04]  /*8940*/  FMNMX.FTZ R0, R6, R7, !PT ;  /* 0x0000000706007209 */ /* 0x002fc80007810000 */
[----:B------:R-:W-:Y:S01]  /*8950*/  LOP3.LUT R6, R229, UR41, R230, 0x96, !PT ;  /* 0x00000029e5067c12 */ /* 0x000fe2000f8e96e6 */
[----:B------:R-:W1:Y:S01]  /*8960*/  SHFL.BFLY PT, R10, R0, 0x1, 0x1f ;  /* 0x0c201f00000a7f89 */ /* 0x000e6200000e0000 */
[----:B------:R-:W-:-:S03]  /*8970*/  LOP3.LUT R2, R237, UR40, R228, 0x96, !PT ;  /* 0x00000028ed027c12 */ /* 0x000fc6000f8e96e4 */
[----:B------:R-:W-:-:S04]  /*8980*/  IMAD.WIDE.U32 R6, R6, -0x2daee0ad, RZ ;  /* 0xd2511f5306067825 */ /* 0x000fc800078e00ff */
[----:B------:R-:W-:-:S05]  /*8990*/  IMAD.WIDE.U32 R174, R2, -0x2daee0ad, RZ ;  /* 0xd2511f5302ae7825 */ /* 0x000fca00078e00ff */
[----:B------:R-:W-:-:S05]  /*89a0*/  LOP3.LUT R6, R175, UR33, R6, 0x96, !PT ;  /* 0x00000021af067c12 */ /* 0x000fca000f8e9606 */
[----:B------:R-:W-:Y:S01]  /*89b0*/  IMAD.WIDE.U32 R136, R6, -0x326172a9, RZ ;  /* 0xcd9e8d5706887825 */ /* 0x000fe200078e00ff */
[----:B---3--:R-:W-:Y:S02]  /*89c0*/  LOP3.LUT R14, R7, UR39, R210, 0x96, !PT ;  /* 0x00000027070e7c12 */ /* 0x008fe4000f8e96d2 */
[----:B-1----:R-:W-:-:S03]  /*89d0*/  FMNMX.FTZ R212, R0, R10, !PT ;  /* 0x0000000a00d47209 */ /* 0x002fc60007810000 */
[----:B------:R-:W-:Y:S01]  /*89e0*/  IMAD.WIDE.U32 R14, R14, -0x326172a9, RZ ;  /* 0xcd9e8d570e0e7825 */ /* 0x000fe200078e00ff */
[----:B------:R-:W-:-:S04]  /*89f0*/  FSETP.NEU.FTZ.AND P6, PT, R212, -INF , PT ;  /* 0xff800000d400780b */ /* 0x000fc80003fdd000 */
[----:B------:R-:W-:Y:S02]  /*8a00*/  LOP3.LUT R7, R15, UR38, R236, 0x96, !PT ;  /* 0x000000260f077c12 */ /* 0x000fe4000f8e96ec */
[----:B------:R-:W-:Y:S02]  /*8a10*/  LOP3.LUT R14, R137, UR32, R14, 0x96, !PT ;  /* 0x00000020890e7c12 */ /* 0x000fe4000f8e960e */
[----:B------:R-:W-:Y:S01]  /*8a20*/  FSEL R0, R212, RZ, P6 ;  /* 0x000000ffd4007208 */ /* 0x000fe20003000000 */
[----:B------:R-:W-:-:S04]  /*8a30*/  IMAD.WIDE.U32 R6, R7, -0x2daee0ad, RZ ;  /* 0xd2511f5307067825 */ /* 0x000fc800078e00ff */
[----:B------:R-:W-:-:S04]  /*8a40*/  IMAD.WIDE.U32 R180, R14, -0x2daee0ad, RZ ;  /* 0xd2511f530eb47825 */ /* 0x000fc800078e00ff */
[----:B------:R-:W-:Y:S01]  /*8a50*/  FADD.FTZ R10, R134, -R0 ;  /* 0x80000000860a7221 */ /* 0x000fe20000010000 */
[----:B------:R-:W-:Y:S01]  /*8a60*/  FMUL.FTZ R0, R212, UR42 ;  /* 0x0000002ad4007c20 */ /* 0x000fe20008410000 */
[----:B------:R-:W-:Y:S02]  /*8a70*/  LOP3.LUT R7, R7, UR29, R174, 0x96, !PT ;  /* 0x0000001d07077c12 */ /* 0x000fe4000f8e96ae */
[----:B------:R-:W-:Y:S01]  /*8a80*/  LOP3.LUT R14, R181, UR10, R6, 0x96, !PT ;  /* 0x0000000ab50e7c12 */ /* 0x000fe2000f8e9606 */
[----:B------:R-:W-:Y:S01]  /*8a90*/  FMUL.FTZ R10, R10, UR42 ;  /* 0x0000002a0a0a7c20 */ /* 0x000fe20008410000 */
[----:B------:R-:W-:Y:S01]  /*8aa0*/  FSEL R0, R0, RZ, P6 ;  /* 0x000000ff00007208 */ /* 0x000fe20003000000 */
[----:B------:R-:W-:-:S04]  /*8ab0*/  IMAD.WIDE.U32 R6, R7, -0x326172a9, RZ ;  /* 0xcd9e8d5707067825 */ /* 0x000fc800078e00ff */
[----:B------:R-:W-:-:S04]  /*8ac0*/  IMAD.WIDE.U32 R14, R14, -0x326172a9, RZ ;  /* 0xcd9e8d570e0e7825 */ /* 0x000fc800078e00ff */
[--C-:B------:R-:W-:Y:S01]  /*8ad0*/  FFMA.FTZ R2, R196, UR42, -R0.reuse ;  /* 0x0000002ac4027c23 */ /* 0x100fe20008010800 */
[----:B------:R-:W-:Y:S01]  /*8ae0*/  FFMA.FTZ R28, R28, UR42, -R0 ;  /* 0x0000002a1c1c7c23 */ /* 0x000fe20008010800 */
[----:B------:R-:W-:Y:S01]  /*8af0*/  LOP3.LUT R136, R7, UR11, R136, 0x96, !PT ;  /* 0x0000000b07887c12 */ /* 0x000fe2000f8e9688 */
[----:B------:R-:W-:Y:S01]  /*8b00*/  FFMA.FTZ R134, R195, UR42, -R0 ;  /* 0x0000002ac3867c23 */ /* 0x000fe20008010800 */
[----:B------:R-:W-:Y:S01]  /*8b10*/  LOP3.LUT R6, R15, UR24, R6, 0x96, !PT ;  /* 0x000000180f067c12 */ /* 0x000fe2000f8e9606 */
[----:B------:R1:W-:Y:S01]  /*8b20*/  MUFU.EX2 R19, R2 ;  /* 0x0000000200137308 */ /* 0x0003e20000000800 */
[--C-:B------:R-:W-:Y:S01]  /*8b30*/  FFMA.FTZ R174, R188, UR42, -R0.reuse ;  /* 0x0000002abcae7c23 */ /* 0x100fe20008010800 */
[--C-:B------:R-:W-:Y:S01]  /*8b40*/  FFMA.FTZ R137, R179, UR42, -R0.reuse ;  /* 0x0000002ab3897c23 */ /* 0x100fe20008010800 */
[--C-:B------:R-:W-:Y:S01]  /*8b50*/  FFMA.FTZ R175, R178, UR42, -R0.reuse ;  /* 0x0000002ab2af7c23 */ /* 0x100fe20008010800 */
[----:B------:R-:W-:-:S04]  /*8b60*/  FFMA.FTZ R173, R173, UR42, -R0 ;  /* 0x0000002aadad7c23 */ /* 0x000fc80008010800 */
[----:B------:R2:W-:Y:S08]  /*8b70*/  MUFU.EX2 R20, R28 ;  /* 0x0000001c00147308 */ /* 0x0005f00000000800 */
[----:B------:R-:W-:Y:S01]  /*8b80*/  MUFU.EX2 R196, R185 ;  /* 0x000000b900c47308 */ /* 0x000fe20000000800 */
[----:B-1----:R-:W-:-:S04]  /*8b90*/  LOP3.LUT R2, R6, 0xffff, RZ, 0xc0, !PT ;  /* 0x0000ffff06027812 */ /* 0x002fc800078ec0ff */
[----:B------:R-:W-:-:S03]  /*8ba0*/  SHF.R.U32.HI R7, RZ, 0x8, R2 ;  /* 0x00000008ff077819 */ /* 0x000fc60000011602 */
[----:B------:R-:W1:Y:S01]  /*8bb0*/  MUFU.EX2 R2, R10 ;  /* 0x0000000a00027308 */ /* 0x000e620000000800 */
[----:B--2---:R-:W-:Y:S01]  /*8bc0*/  FFMA.FTZ R28, R193, UR42, -R0 ;  /* 0x0000002ac11c7c23 */ /* 0x004fe20008010800 */
[----:B------:R-:W-:Y:S02]  /*8bd0*/  LOP3.LUT R7, R7, 0xffff, RZ, 0xc0, !PT ;  /* 0x0000ffff07077812 */ /* 0x000fe400078ec0ff */
[----:B------:R-:W-:Y:S02]  /*8be0*/  FSEL R0, R232, RZ, P5 ;  /* 0x000000ffe8007208 */ /* 0x000fe40002800000 */
[----:B------:R-:W-:Y:S02]  /*8bf0*/  ISETP.LE.U32.AND P6, PT, R7, UR15, PT ;  /* 0x0000000f07007c0c */ /* 0x000fe4000bfc3070 */
[----:B------:R-:W-:Y:S01]  /*8c00*/  MUFU.EX2 R134, R134 ;  /* 0x0000008600867308 */ /* 0x000fe20000000800 */
[----:B------:R-:W-:Y:S01]  /*8c10*/  FADD.FTZ R7, R133, -R0 ;  /* 0x8000000085077221 */ /* 0x000fe20000010000 */
[----:B------:R-:W-:-:S04]  /*8c20*/  LOP3.LUT R0, R6, 0xff, RZ, 0xc0, !PT ;  /* 0x000000ff06007812 */ /* 0x000fc800078ec0ff */
[----:B------:R-:W-:Y:S01]  /*8c30*/  ISETP.LE.U32.AND P5, PT, R0, UR15, PT ;  /* 0x0000000f00007c0c */ /* 0x000fe2000bfa3070 */
[----:B------:R-:W-:Y:S01]  /*8c40*/  FMUL.FTZ R0, R7, UR42 ;  /* 0x0000002a07007c20 */ /* 0x000fe20008410000 */
[----:B------:R-:W-:Y:S01]  /*8c50*/  SHF.R.U32.HI R7, RZ, 0x18, R6 ;  /* 0x00000018ff077819 */ /* 0x000fe20000011606 */
[----:B-1----:R-:W-:Y:S01]  /*8c60*/  FFMA.FTZ R227, R227, R2, R20 ;  /* 0x00000002e3e37223 */ /* 0x002fe20000010014 */
[----:B------:R-:W-:Y:S01]  /*8c70*/  F2FP.BF16.F32.PACK_AB R20, R19, R20 ;  /* 0x000000141314723e */ /* 0x000fe200000010ff */
[-C--:B------:R-:W-:Y:S01]  /*8c80*/  FMUL.FTZ R204, R129, R2.reuse ;  /* 0x0000000281cc7220 */ /* 0x080fe20000410000 */
[----:B------:R-:W-:Y:S01]  /*8c90*/  FSEL R10, R214, RZ, P4 ;  /* 0x000000ffd60a7208 */ /* 0x000fe20002000000 */
[----:B------:R-:W-:Y:S01]  /*8ca0*/  FADD.FTZ R227, R19, R227 ;  /* 0x000000e313e37221 */ /* 0x000fe20000010000 */
[----:B------:R-:W-:Y:S01]  /*8cb0*/  SHF.R.U32.HI R6, RZ, 0x10, R6 ;  /* 0x00000010ff067819 */ /* 0x000fe20000011606 */
[----:B------:R-:W1:Y:S01]  /*8cc0*/  MUFU.EX2 R0, R0 ;  /* 0x0000000000007308 */ /* 0x000e620000000800 */
[----:B------:R-:W-:Y:S01]  /*8cd0*/  ISETP.LE.U32.AND P4, PT, R7, UR15, PT ;  /* 0x0000000f07007c0c */ /* 0x000fe2000bf83070 */
[----:B------:R-:W-:Y:S01]  /*8ce0*/  FADD.FTZ R7, R3, -R10 ;  /* 0x8000000a03077221 */ /* 0x000fe20000010000 */
[----:B------:R-:W-:Y:S01]  /*8cf0*/  PRMT R19, R20, 0x7632, R19 ;  /* 0x0000763214137816 */ /* 0x000fe20000000013 */
[----:B------:R-:W-:Y:S01]  /*8d00*/  @!P5 HFMA2.BF16_V2 R26, -RZ.H0_H0, RZ.H0_H0, -R20.H0_H0 ;  /* 0x200000ffff1ad231 */ /* 0x000fe20000340914 */
[----:B------:R-:W-:Y:S01]  /*8d10*/  LOP3.LUT R3, R6, 0xff, RZ, 0xc0, !PT ;  /* 0x000000ff06037812 */ /* 0x000fe200078ec0ff */
[-C--:B------:R-:W-:Y:S01]  /*8d20*/  FMUL.FTZ R68, R68, R2.reuse ;  /* 0x0000000244447220 */ /* 0x080fe20000410000 */
[----:B------:R-:W-:Y:S01]  /*8d30*/  PRMT R195, R20, 0x5410, R19 ;  /* 0x0000541014c37816 */ /* 0x000fe20000000013 */
[----:B------:R-:W-:Y:S01]  /*8d40*/  @!P6 HFMA2.BF16_V2 R176, -RZ.H0_H0, RZ.H0_H0, -R19.H0_H0 ;  /* 0x200000ffffb0e231 */ /* 0x000fe20000340913 */
[----:B------:R-:W-:Y:S01]  /*8d50*/  @!P5 PRMT R20, R26, 0x5410, RZ ;  /* 0x000054101a14d816 */ /* 0x000fe200000000ff */
[----:B------:R2:W-:Y:S01]  /*8d60*/  MUFU.EX2 R10, R18 ;  /* 0x00000012000a7308 */ /* 0x0005e20000000800 */
[----:B------:R-:W-:Y:S01]  /*8d70*/  ISETP.LE.U32.AND P5, PT, R3, UR15, PT ;  /* 0x0000000f03007c0c */ /* 0x000fe2000bfa3070 */
[----:B------:R-:W-:Y:S01]  /*8d80*/  FMUL.FTZ R3, R7, UR42 ;  /* 0x0000002a07037c20 */ /* 0x000fe20008410000 */
[----:B------:R-:W-:Y:S01]  /*8d90*/  @!P6 PRMT R19, R176, 0x5410, RZ ;  /* 0x00005410b013e816 */ /* 0x000fe200000000ff */
[-C--:B------:R-:W-:Y:S01]  /*8da0*/  FMUL.FTZ R138, R53, R2.reuse ;  /* 0x00000002358a7220 */ /* 0x080fe20000410000 */
[----:B------:R-:W-:Y:S01]  /*8db0*/  LOP3.LUT R6, R14, 0xff, RZ, 0xc0, !PT ;  /* 0x000000ff0e067812 */ /* 0x000fe200078ec0ff */
[-C--:B------:R-:W-:Y:S01]  /*8dc0*/  FMUL.FTZ R245, R84, R2.reuse ;  /* 0x0000000254f57220 */ /* 0x080fe20000410000 */
[----:B------:R-:W-:Y:S01]  /*8dd0*/  SHF.R.U32.HI R7, RZ, 0x10, R14 ;  /* 0x00000010ff077819 */ /* 0x000fe2000001160e */
[----:B------:R-:W3:Y:S01]  /*8de0*/  MUFU.EX2 R3, R3 ;  /* 0x0000000300037308 */ /* 0x000ee20000000800 */
[----:B------:R-:W-:Y:S01]  /*8df0*/  ISETP.LE.U32.AND P6, PT, R6, UR15, PT ;  /* 0x0000000f06007c0c */ /* 0x000fe2000bfc3070 */
[----:B------:R-:W-:Y:S01]  /*8e00*/  FMUL.FTZ R237, R96, R2 ;  /* 0x0000000260ed7220 */ /* 0x000fe20000410000 */
[----:B------:R-:W-:Y:S01]  /*8e10*/  LOP3.LUT R6, R14, 0xffff, RZ, 0xc0, !PT ;  /* 0x0000ffff0e067812 */ /* 0x000fe200078ec0ff */
[----:B-1----:R-:W-:Y:S01]  /*8e20*/  FFMA.FTZ R133, R235, R0, R184 ;  /* 0x00000000eb857223 */ /* 0x002fe200000100b8 */
[----:B------:R-:W-:Y:S01]  /*8e30*/  MOV R84, R68 ;  /* 0x0000004400547202 */ /* 0x000fe20000000f00 */
[----:B------:R-:W-:Y:S01]  /*8e40*/  IMAD.MOV.U32 R96, RZ, RZ, R138 ;  /* 0x000000ffff607224 */ /* 0x000fe200078e008a */
[----:B------:R-:W-:Y:S01]  /*8e50*/  SHF.R.U32.HI R6, RZ, 0x8, R6 ;  /* 0x00000008ff067819 */ /* 0x000fe20000011606 */
[----:B------:R-:W1:Y:S01]  /*8e60*/  MUFU.EX2 R176, R177 ;  /* 0x000000b100b07308 */ /* 0x000e620000000800 */
[----:B--2---:R-:W-:Y:S01]  /*8e70*/  F2FP.BF16.F32.PACK_AB R18, R196, R184 ;  /* 0x000000b8c412723e */ /* 0x004fe200000010ff */
[-C--:B------:R-:W-:Y:S01]  /*8e80*/  FMUL.FTZ R68, R113, R2.reuse ;  /* 0x0000000271447220 */ /* 0x080fe20000410000 */
[----:B------:R-:W-:Y:S01]  /*8e90*/  LOP3.LUT R7, R7, 0xff, RZ, 0xc0, !PT ;  /* 0x000000ff07077812 */ /* 0x000fe200078ec0ff */
[----:B------:R-:W-:Y:S01]  /*8ea0*/  FMUL.FTZ R15, R65, R2 ;  /* 0x00000002410f7220 */ /* 0x000fe20000410000 */
[----:B------:R-:W-:Y:S01]  /*8eb0*/  PRMT R26, R18, 0x7632, R26 ;  /* 0x00007632121a7816 */ /* 0x000fe2000000001a */
[----:B------:R-:W-:Y:S01]  /*8ec0*/  IMAD.MOV.U32 R235, RZ, RZ, R231 ;  /* 0x000000ffffeb7224 */ /* 0x000fe200078e00e7 */
[----:B------:R-:W-:Y:S01]  /*8ed0*/  LOP3.LUT R6, R6, 0xffff, RZ, 0xc0, !PT ;  /* 0x0000ffff06067812 */ /* 0x000fe200078ec0ff */
[----:B------:R-:W2:Y:S01]  /*8ee0*/  MUFU.EX2 R129, R28 ;  /* 0x0000001c00817308 */ /* 0x000ea20000000800 */
[----:B---3--:R-:W-:Y:S01]  /*8ef0*/  FFMA.FTZ R247, R247, R3, R10 ;  /* 0x00000003f7f77223 */ /* 0x008fe2000001000a */
[----:B------:R-:W-:-:S02]  /*8f00*/  @!P4 HFMA2.BF16_V2 R178, -RZ.H0_H0, RZ.H0_H0, -R26.H0_H0 ;  /* 0x200000ffffb2c231 */ /* 0x000fc4000034091a */
[-C--:B------:R-:W-:Y:S01]  /*8f10*/  FMUL.FTZ R246, R80, R2.reuse ;  /* 0x0000000250f67220 */ /* 0x080fe20000410000 */
[-C--:B------:R-:W-:Y:S01]  /*8f20*/  FMUL.FTZ R138, R100, R2.reuse ;  /* 0x00000002648a7220 */ /* 0x080fe20000410000 */
[----:B------:R-:W-:Y:S01]  /*8f30*/  FMUL.FTZ R225, R117, R2 ;  /* 0x0000000275e17220 */ /* 0x000fe20000410000 */
[-C--:B------:R-:W-:Y:S01]  /*8f40*/  FMUL.FTZ R113, R66, R0.reuse ;  /* 0x0000000042717220 */ /* 0x080fe20000410000 */
[----:B------:R-:W-:Y:S01]  /*8f50*/  PRMT R193, R18, 0x5410, R26 ;  /* 0x0000541012c17816 */ /* 0x000fe2000000001a */
[----:B------:R-:W-:Y:S01]  /*8f60*/  FMUL.FTZ R154, R154, R0 ;  /* 0x000000009a9a7220 */ /* 0x000fe20000410000 */
[C---:B-1----:R-:W-:Y:S01]  /*8f70*/  FADD.FTZ R247, R176.reuse, R247 ;  /* 0x000000f7b0f77221 */ /* 0x042fe20000010000 */
        /* <DEDUP_REMOVED lines=31> */
[----:B------:R-:W-:Y:S01]  /*9170*/  @!P4 PRMT R26, R178, 0x5410, RZ ;  /* 0x00005410b21ac816 */ /* 0x000fe200000000ff */
[-C--:B------:R-:W-:Y:S01]  /*9180*/  FMUL.FTZ R64, R64, R2.reuse ;  /* 0x0000000240407220 */ /* 0x080fe20000410000 */
[----:B------:R-:W-:Y:S01]  /*9190*/  FSEL R10, R215, RZ, P1 ;  /* 0x000000ffd70a7208 */ /* 0x000fe20000800000 */
[----:B------:R-:W-:Y:S01]  /*91a0*/  FMUL.FTZ R135, R52, R2 ;  /* 0x0000000234877220 */ /* 0x000fe20000410000 */
[----:B--2---:R-:W-:Y:S01]  /*91b0*/  F2FP.BF16.F32.PACK_AB R0, R129, R134 ;  /* 0x000000868100723e */ /* 0x004fe200000010ff */
[-C--:B------:R-:W-:Y:S01]  /*91c0*/  FMUL.FTZ R249, R49, R2.reuse ;  /* 0x0000000231f97220 */ /* 0x080fe20000410000 */
[----:B------:R-:W-:Y:S01]  /*91d0*/  ISETP.LE.U32.AND P4, PT, R7, UR15, PT ;  /* 0x0000000f07007c0c */ /* 0x000fe2000bf83070 */
[----:B------:R-:W-:Y:S01]  /*91e0*/  FMUL.FTZ R49, R69, R2 ;  /* 0x0000000245317220 */ /* 0x000fe20000410000 */
[----:B------:R-:W-:Y:S01]  /*91f0*/  ISETP.LE.U32.AND P1, PT, R6, UR15, PT ;  /* 0x0000000f06007c0c */ /* 0x000fe2000bf23070 */
[----:B------:R-:W-:-:S04]  /*9200*/  IMAD.WIDE.U32 R6, R136, -0x2daee0ad, RZ ;  /* 0xd2511f5388067825 */ /* 0x000fc800078e00ff */
[-C--:B------:R-:W-:Y:S01]  /*9210*/  FMUL.FTZ R236, R97, R2.reuse ;  /* 0x0000000261ec7220 */ /* 0x080fe20000410000 */
[----:B------:R-:W-:Y:S01]  /*9220*/  PRMT R188, R0, 0x7610, R188 ;  /* 0x0000761000bc7816 */ /* 0x000fe200000000bc */
[----:B------:R-:W-:Y:S02]  /*9230*/  @!P5 HFMA2.BF16_V2 R179, -RZ.H0_H0, RZ.H0_H0, -R18.H0_H0 ;  /* 0x200000ffffb3d231 */ /* 0x000fe40000340912 */
[----:B------:R-:W-:Y:S02]  /*9240*/  IMAD.MOV.U32 R69, RZ, RZ, R64 ;  /* 0x000000ffff457224 */ /* 0x000fe400078e0040 */
[-C--:B------:R-:W-:Y:S01]  /*9250*/  FMUL.FTZ R244, R85, R2.reuse ;  /* 0x0000000255f47220 */ /* 0x080fe20000410000 */
[----:B------:R-:W-:Y:S01]  /*9260*/  IMAD.MOV.U32 R97, RZ, RZ, R135 ;  /* 0x000000ffff617224 */ /* 0x000fe200078e0087 */
        /* <DEDUP_REMOVED lines=17> */
[----:B------:R1:W2:Y:S01]  /*9380*/  MUFU.EX2 R64, R187 ;  /* 0x000000bb00407308 */ /* 0x0002a20000000800 */
[----:B------:R-:W-:Y:S01]  /*9390*/  SHF.R.U32.HI R14, RZ, 0x18, R14 ;  /* 0x00000018ff0e7819 */ /* 0x000fe2000001160e */
[----:B------:R-:W-:Y:S01]  /*93a0*/  @!P6 HFMA2.BF16_V2 R36, -RZ.H0_H0, RZ.H0_H0, -R188.H0_H0 ;  /* 0x200000ffff24e231 */ /* 0x000fe200003409bc */
[----:B------:R-:W-:Y:S01]  /*93b0*/  LOP3.LUT R2, R7, UR28, R180, 0x96, !PT ;  /* 0x0000001c07027c12 */ /* 0x000fe2000f8e96b4 */
[----:B------:R-:W-:Y:S01]  /*93c0*/  IMAD.MOV.U32 R101, RZ, RZ, R69 ;  /* 0x000000ffff657224 */ /* 0x000fe200078e0045 */
[----:B------:R-:W-:Y:S01]  /*93d0*/  @!P5 PRMT R18, R179, 0x5410, RZ ;  /* 0x00005410b312d816 */ /* 0x000fe200000000ff */
[----:B------:R-:W-:Y:S01]  /*93e0*/  IMAD.MOV.U32 R116, RZ, RZ, R15 ;  /* 0x000000ffff747224 */ /* 0x000fe200078e000f */
[----:B------:R-:W-:Y:S01]  /*93f0*/  ISETP.LE.U32.AND P5, PT, R14, UR15, PT ;  /* 0x0000000f0e007c0c */ /* 0x000fe2000bfa3070 */
[----:B------:R-:W-:Y:S01]  /*9400*/  FADD.FTZ R14, R132, -R10 ;  /* 0x8000000a840e7221 */ /* 0x000fe20000010000 */
[-C--:B------:R-:W-:Y:S01]  /*9410*/  FMUL.FTZ R98, R62, R3.reuse ;  /* 0x000000033e627220 */ /* 0x080fe20000410000 */
[-C--:B------:R-:W-:Y:S01]  /*9420*/  FMUL.FTZ R99, R63, R3.reuse ;  /* 0x000000033f637220 */ /* 0x080fe20000410000 */
[-C--:B------:R-:W-:Y:S01]  /*9430*/  FMUL.FTZ R86, R58, R3.reuse ;  /* 0x000000033a567220 */ /* 0x080fe20000410000 */
[----:B------:R-:W-:Y:S01]  /*9440*/  FMUL.FTZ R87, R59, R3 ;  /* 0x000000033b577220 */ /* 0x000fe20000410000 */
[----:B------:R-:W-:Y:S01]  /*9450*/  MUFU.EX2 R67, R174 ;  /* 0x000000ae00437308 */ /* 0x000fe20000000800 */
[----:B------:R-:W-:Y:S01]  /*9460*/  IMAD.MOV.U32 R112, RZ, RZ, R81 ;  /* 0x000000ffff707224 */ /* 0x000fe200078e0051 */
[----:B-1----:R-:W-:-:S02]  /*9470*/  PRMT R187, R0, 0x7632, R187 ;  /* 0x0000763200bb7816 */ /* 0x002fc400000000bb */
[----:B------:R-:W-:Y:S02]  /*9480*/  LOP3.LUT R0, R2, 0xff, RZ, 0xc0, !PT ;  /* 0x000000ff02007812 */ /* 0x000fe400078ec0ff */
[----:B------:R-:W-:Y:S02]  /*9490*/  PRMT R55, R188, 0x5410, R187 ;  /* 0x00005410bc377816 */ /* 0x000fe400000000bb */
[----:B------:R-:W-:Y:S01]  /*94a0*/  MUFU.EX2 R28, R183 ;  /* 0x000000b7001c7308 */ /* 0x000fe20000000800 */
[----:B------:R-:W-:Y:S01]  /*94b0*/  @!P6 PRMT R188, R36, 0x5410, RZ ;  /* 0x0000541024bce816 */ /* 0x000fe200000000ff */
[----:B------:R-:W-:Y:S01]  /*94c0*/  IMAD.MOV.U32 R36, RZ, RZ, R84 ;  /* 0x000000ffff247224 */ /* 0x000fe200078e0054 */
[----:B------:R-:W-:Y:S01]  /*94d0*/  ISETP.LE.U32.AND P6, PT, R0, UR15, PT ;  /* 0x0000000f00007c0c */ /* 0x000fe2000bfc3070 */
[----:B------:R-:W-:Y:S01]  /*94e0*/  FMUL.FTZ R0, R14, UR42 ;  /* 0x0000002a0e007c20 */ /* 0x000fe20008410000 */
[----:B--2---:R-:W-:Y:S01]  /*94f0*/  F2FP.BF16.F32.PACK_AB R10, R64, R177 ;  /* 0x000000b1400a723e */ /* 0x004fe200000010ff */
[----:B------:R-:W-:Y:S01]  /*9500*/  @!P1 HFMA2.BF16_V2 R37, -RZ.H0_H0, RZ.H0_H0, -R187.H0_H0 ;  /* 0x200000ffff259231 */ /* 0x000fe200003409bb */
[----:B------:R-:W-:Y:S01]  /*9510*/  SHF.R.U32.HI R14, RZ, 0x18, R2 ;  /* 0x00000018ff0e7819 */ /* 0x000fe20000011602 */
[----:B------:R-:W-:Y:S01]  /*9520*/  MUFU.EX2 R128, R189 ;  /* 0x000000bd00807308 */ /* 0x000fe20000000800 */
[----:B------:R-:W-:-:S02]  /*9530*/  PRMT R186, R10, 0x7610, R186 ;  /* 0x000076100aba7816 */ /* 0x000fc400000000ba */
[----:B------:R-:W-:Y:S02]  /*9540*/  PRMT R185, R10, 0x7632, R185 ;  /* 0x000076320ab97816 */ /* 0x000fe400000000b9 */
[----:B------:R-:W-:Y:S01]  /*9550*/  SHF.R.U32.HI R10, RZ, 0x10, R2 ;  /* 0x00000010ff0a7819 */ /* 0x000fe20000011602 */
[----:B------:R-:W-:Y:S01]  /*9560*/  @!P4 HFMA2.BF16_V2 R39, -RZ.H0_H0, RZ.H0_H0, -R186.H0_H0 ;  /* 0x200000ffff27c231 */ /* 0x000fe200003409ba */
[----:B------:R-:W-:Y:S01]  /*9570*/  PRMT R54, R186, 0x5410, R185 ;  /* 0x00005410ba367816 */ /* 0x000fe200000000b9 */
[----:B------:R-:W1:Y:S01]  /*9580*/  MUFU.EX2 R0, R0 ;  /* 0x0000000000007308 */ /* 0x000e620000000800 */
[----:B------:R-:W-:Y:S01]  /*9590*/  @!P5 HFMA2.BF16_V2 R48, -RZ.H0_H0, RZ.H0_H0, -R185.H0_H0 ;  /* 0x200000ffff30d231 */ /* 0x000fe200003409b9 */
[----:B------:R-:W-:Y:S02]  /*95a0*/  LOP3.LUT R2, R2, 0xffff, RZ, 0xc0, !PT ;  /* 0x0000ffff02027812 */ /* 0x000fe400078ec0ff */
[----:B------:R-:W-:Y:S02]  /*95b0*/  @!P4 PRMT R186, R39, 0x5410, RZ ;  /* 0x0000541027bac816 */ /* 0x000fe400000000ff */
[----:B------:R-:W-:-:S02]  /*95c0*/  MOV R39, R101 ;  /* 0x0000006500277202 */ /* 0x000fc40000000f00 */
[----:B------:R-:W-:Y:S01]  /*95d0*/  @!P5 PRMT R185, R48, 0x5410, RZ ;  /* 0x0000541030b9d816 */ /* 0x000fe200000000ff */
[----:B------:R-:W-:Y:S01]  /*95e0*/  IMAD.MOV.U32 R48, RZ, RZ, R70 ;  /* 0x000000ffff307224 */ /* 0x000fe200078e0046 */
[----:B------:R-:W-:Y:S01]  /*95f0*/  SHF.R.U32.HI R2, RZ, 0x8, R2 ;  /* 0x00000008ff027819 */ /* 0x000fe20000011602 */
[----:B------:R-:W-:Y:S01]  /*9600*/  IMAD.MOV.U32 R70, RZ, RZ, R80 ;  /* 0x000000ffff467224 */ /* 0x000fe200078e0050 */
[----:B------:R-:W-:Y:S01]  /*9610*/  MUFU.EX2 R130, R190 ;  /* 0x000000be00827308 */ /* 0x000fe20000000800 */
[----:B------:R-:W-:Y:S01]  /*9620*/  @!P1 PRMT R187, R37, 0x5410, RZ ;  /* 0x0000541025bb9816 */ /* 0x000fe200000000ff */
[----:B------:R-:W-:Y:S01]  /*9630*/  IMAD.MOV.U32 R37, RZ, RZ, R82 ;  /* 0x000000ffff257224 */ /* 0x000fe200078e0052 */
[----:B------:R-:W-:Y:S01]  /*9640*/  LOP3.LUT R2, R2, 0xffff, RZ, 0xc0, !PT ;  /* 0x0000ffff02027812 */ /* 0x000fe200078ec0ff */
[-C--:B-1----:R-:W-:Y:S01]  /*9650*/  FMUL.FTZ R69, R41, R0.reuse ;  /* 0x0000000029457220 */ /* 0x082fe20000410000 */
[----:B------:R-:W-:Y:S01]  /*9660*/  FMUL.FTZ R101, R73, R0 ;  /* 0x0000000049657220 */ /* 0x000fe20000410000 */
[----:B------:R-:W-:-:S02]  /*9670*/  IMAD.MOV.U32 R41, RZ, RZ, R117 ;  /* 0x000000ffff297224 */ /* 0x000fc400078e0075 */
[-C--:B------:R-:W-:Y:S01]  /*9680*/  FMUL.FTZ R117, R93, R0.reuse ;  /* 0x000000005d757220 */ /* 0x080fe20000410000 */
[----:B------:R-:W-:Y:S02]  /*9690*/  IMAD.MOV.U32 R73, RZ, RZ, R116 ;  /* 0x000000ffff497224 */ /* 0x000fe400078e0074 */
[-C--:B------:R-:W-:Y:S01]  /*96a0*/  FMUL.FTZ R116, R92, R0.reuse ;  /* 0x000000005c747220 */ /* 0x080fe20000410000 */
[-C--:B------:R-:W-:Y:S01]  /*96b0*/  FMUL.FTZ R80, R44, R0.reuse ;  /* 0x000000002c507220 */ /* 0x080fe20000410000 */
[----:B------:R-:W2:Y:S01]  /*96c0*/  LDL.LU.64 R92, [R1+0xb0] ;  /* 0x0000b000015c7983 */ /* 0x000ea20000300a00 */
[----:B------:R-:W-:Y:S02]  /*96d0*/  IMAD.MOV.U32 R44, RZ, RZ, R113 ;  /* 0x000000ffff2c7224 */ /* 0x000fe400078e0071 */
[-C--:B------:R-:W-:Y:S01]  /*96e0*/  FMUL.FTZ R113, R77, R0.reuse ;  /* 0x000000004d717220 */ /* 0x080fe20000410000 */
[----:B------:R-:W-:Y:S01]  /*96f0*/  ISETP.LE.U32.AND P5, PT, R2, UR15, PT ;  /* 0x0000000f02007c0c */ /* 0x000fe2000bfa3070 */
[----:B------:R-:W3:Y:S01]  /*9700*/  LDL.LU.64 R62, [R1+0xa8] ;  /* 0x0000a800013e7983 */ /* 0x000ee20000300a00 */
[-C--:B------:R-:W-:Y:S01]  /*9710*/  FMUL.FTZ R84, R56, R0.reuse ;  /* 0x0000000038547220 */ /* 0x080fe20000410000 */
[----:B------:R-:W1:Y:S01]  /*9720*/  MUFU.EX2 R77, R137 ;  /* 0x00000089004d7308 */ /* 0x000e620000000800 */
[----:B------:R-:W-:Y:S01]  /*9730*/  IMAD.MOV.U32 R56, RZ, RZ, R85 ;  /* 0x000000ffff387224 */ /* 0x000fe200078e0055 */
[----:B------:R-:W4:Y:S01]  /*9740*/  LDL.LU.64 R58, [R1+0xa0] ;  /* 0x0000a000013a7983 */ /* 0x000f220000300a00 */
[----:B------:R-:W-:Y:S01]  /*9750*/  FMUL.FTZ R85, R57, R0 ;  /* 0x0000000039557220 */ /* 0x000fe20000410000 */
[----:B------:R-:W-:-:S02]  /*9760*/  IMAD.MOV.U32 R57, RZ, RZ, R96 ;  /* 0x000000ffff397224 */ /* 0x000fc400078e0060 */
[-C--:B------:R-:W-:Y:S01]  /*9770*/  FMUL.FTZ R96, R60, R0.reuse ;  /* 0x000000003c607220 */ /* 0x080fe20000410000 */
[----:B------:R-:W-:Y:S01]  /*9780*/  IMAD.MOV.U32 R60, RZ, RZ, R97 ;  /* 0x000000ffff3c7224 */ /* 0x000fe200078e0061 */
[----:B------:R-:W-:Y:S01]  /*9790*/  ISETP.LE.U32.AND P1, PT, R14, UR15, PT ;  /* 0x0000000f0e007c0c */ /* 0x000fe2000bf23070 */
[-C--:B------:R-:W-:Y:S01]  /*97a0*/  FFMA.FTZ R15, R239, R0.reuse, R28 ;  /* 0x00000000ef0f7223 */ /* 0x080fe2000001001c */
[----:B------:R-:W-:Y:S01]  /*97b0*/  FMUL.FTZ R97, R61, R0 ;  /* 0x000000003d617220 */ /* 0x000fe20000410000 */
[----:B------:R-:W-:Y:S01]  /*97c0*/  MOV R239, R68 ;  /* 0x0000004400ef7202 */ /* 0x000fe20000000f00 */
[----:B------:R-:W-:Y:S01]  /*97d0*/  IMAD.MOV.U32 R61, RZ, RZ, R100 ;  /* 0x000000ffff3d7224 */ /* 0x000fe200078e0064 */
[----:B------:R-:W-:Y:S01]  /*97e0*/  LOP3.LUT R10, R10, 0xff, RZ, 0xc0, !PT ;  /* 0x000000ff0a0a7812 */ /* 0x000fe200078ec0ff */
[----:B------:R-:W-:Y:S02]  /*97f0*/  IMAD.MOV.U32 R14, RZ, RZ, R112 ;  /* 0x000000ffff0e7224 */ /* 0x000fe400078e0070 */
[-C--:B------:R-:W-:Y:S01]  /*9800*/  FMUL.FTZ R168, R168, R0.reuse ;  /* 0x00000000a8a87220 */ /* 0x080fe20000410000 */
[-C--:B------:R-:W-:Y:S01]  /*9810*/  FMUL.FTZ R169, R169, R0.reuse ;  /* 0x00000000a9a97220 */ /* 0x080fe20000410000 */
[-C--:B------:R-:W-:Y:S01]  /*9820*/  FMUL.FTZ R164, R164, R0.reuse ;  /* 0x00000000a4a47220 */ /* 0x080fe20000410000 */
[----:B-1----:R-:W-:Y:S01]  /*9830*/  F2FP.BF16.F32.PACK_AB R2, R77, R67 ;  /* 0x000000434d02723e */ /* 0x002fe200000010ff */
[-C--:B------:R-:W-:Y:S01]  /*9840*/  FMUL.FTZ R165, R165, R0.reuse ;  /* 0x00000000a5a57220 */ /* 0x080fe20000410000 */
[-C--:B------:R-:W-:Y:S01]  /*9850*/  FMUL.FTZ R160, R160, R0.reuse ;  /* 0x00000000a0a07220 */ /* 0x080fe20000410000 */
        /* <DEDUP_REMOVED lines=18> */
[----:B------:R-:W-:Y:S01]  /*9980*/  F2FP.BF16.F32.PACK_AB R0, R130, R128 ;  /* 0x000000808200723e */ /* 0x000fe200000010ff */
[----:B------:R-:W-:Y:S01]  /*9990*/  @!P5 HFMA2.BF16_V2 R4, -RZ.H0_H0, RZ.H0_H0, -R183.H0_H0 ;  /* 0x200000ffff04d231 */ /* 0x000fe200003409b7 */
[----:B------:R-:W-:Y:S01]  /*99a0*/  ISETP.LE.U32.AND P4, PT, R10, UR15, PT ;  /* 0x0000000f0a007c0c */ /* 0x000fe2000bf83070 */
[----:B------:R-:W-:Y:S01]  /*99b0*/  IMAD.MOV.U32 R72, RZ, RZ, R70 ;  /* 0x000000ffff487224 */ /* 0x000fe200078e0046 */
[----:B------:R-:W-:Y:S01]  /*99c0*/  PRMT R184, R2, 0x7610, R184 ;  /* 0x0000761002b87816 */ /* 0x000fe200000000b8 */
[----:B------:R-:W-:Y:S01]  /*99d0*/  IMAD.MOV.U32 R10, RZ, RZ, R71 ;  /* 0x000000ffff0a7224 */ /* 0x000fe200078e0047 */
[C---:B------:R-:W-:Y:S01]  /*99e0*/  PRMT R182, R0.reuse, 0x7610, R182 ;  /* 0x0000761000b67816 */ /* 0x040fe200000000b6 */
[----:B------:R-:W-:Y:S01]  /*99f0*/  IMAD.MOV.U32 R190, RZ, RZ, R114 ;  /* 0x000000ffffbe7224 */ /* 0x000fe200078e0072 */
[----:B------:R-:W-:-:S02]  /*9a00*/  PRMT R181, R0, 0x7632, R181 ;  /* 0x0000763200b57816 */ /* 0x000fc400000000b5 */
        /* <DEDUP_REMOVED lines=29> */
[----:B------:R-:W-:-:S02]  /*9be0*/  @!P1 HFMA2.BF16_V2 R5, -RZ.H0_H0, RZ.H0_H0, -R181.H0_H0 ;  /* 0x200000ffff059231 */ /* 0x000fc400003409b5 */
[----:B------:R-:W-:Y:S01]  /*9bf0*/  IMAD.MOV.U32 R47, RZ, RZ, R72 ;  /* 0x000000ffff2f7224 */ /* 0x000fe200078e0048 */
[----:B------:R-:W-:Y:S01]  /*9c00*/  MOV R72, R60 ;  /* 0x0000003c00487202 */ /* 0x000fe20000000f00 */
[----:B------:R-:W-:Y:S02]  /*9c10*/  IMAD.MOV.U32 R60, RZ, RZ, R48 ;  /* 0x000000ffff3c7224 */ /* 0x000fe400078e0030 */
[----:B------:R-:W-:Y:S01]  /*9c20*/  @!P4 HFMA2.BF16_V2 R8, -RZ.H0_H0, RZ.H0_H0, -R182.H0_H0 ;  /* 0x200000ffff08c231 */ /* 0x000fe200003409b6 */
[----:B------:R-:W-:Y:S02]  /*9c30*/  PRMT R48, R182, 0x5410, R181 ;  /* 0x00005410b6307816 */ /* 0x000fe400000000b5 */
[----:B------:R-:W-:Y:S02]  /*9c40*/  @!P1 PRMT R181, R5, 0x5410, RZ ;  /* 0x0000541005b59816 */ /* 0x000fe400000000ff */
[----:B------:R-:W-:Y:S01]  /*9c50*/  SHF.R.U32.HI R2, RZ, 0x18, R6 ;  /* 0x00000018ff027819 */ /* 0x000fe20000011606 */
[----:B------:R-:W-:Y:S01]  /*9c60*/  @!P6 HFMA2.BF16_V2 R9, -RZ.H0_H0, RZ.H0_H0, -R184.H0_H0 ;  /* 0x200000ffff09e231 */ /* 0x000fe200003409b8 */
[----:B------:R-:W-:-:S02]  /*9c70*/  @!P4 PRMT R182, R8, 0x5410, RZ ;  /* 0x0000541008b6c816 */ /* 0x000fc400000000ff */
[----:B------:R-:W-:Y:S01]  /*9c80*/  ISETP.LE.U32.AND P4, PT, R2, UR15, PT ;  /* 0x0000000f02007c0c */ /* 0x000fe2000bf83070 */
[----:B------:R-:W-:Y:S02]  /*9c90*/  IMAD.MOV.U32 R76, RZ, RZ, R73 ;  /* 0x000000ffff4c7224 */ /* 0x000fe400078e0049 */
[----:B------:R-:W-:Y:S02]  /*9ca0*/  IMAD.MOV.U32 R73, RZ, RZ, R57 ;  /* 0x000000ffff497224 */ /* 0x000fe400078e0039 */
[----:B------:R-:W-:Y:S02]  /*9cb0*/  IMAD.MOV.U32 R57, RZ, RZ, R10 ;  /* 0x000000ffff397224 */ /* 0x000fe400078e000a */
[----:B------:R-:W1:Y:S01]  /*9cc0*/  MUFU.EX2 R10, R191 ;  /* 0x000000bf000a7308 */ /* 0x000e620000000800 */
[----:B------:R-:W-:-:S07]  /*9cd0*/  IMAD.MOV.U32 R79, RZ, RZ, R76 ;  /* 0x000000ffff4f7224 */ /* 0x000fce00078e004c */
[----:B------:R-:W-:Y:S08]  /*9ce0*/  MUFU.EX2 R76, R173 ;  /* 0x000000ad004c7308 */ /* 0x000ff00000000800 */
[----:B------:R-:W-:Y:S01]  /*9cf0*/  MUFU.EX2 R95, R192 ;  /* 0x000000c0005f7308 */ /* 0x000fe20000000800 */
[----:B------:R-:W-:Y:S02]  /*9d00*/  IMAD.MOV.U32 R75, RZ, RZ, R41 ;  /* 0x000000ffff4b7224 */ /* 0x000fe400078e0029 */
[----:B-1----:R-:W-:Y:S01]  /*9d10*/  FADD.FTZ R15, R10, R15 ;  /* 0x0000000f0a0f7221 */ /* 0x002fe20000010000 */
[----:B------:R-:W-:Y:S01]  /*9d20*/  MOV R78, R44 ;  /* 0x0000002c004e7202 */ /* 0x000fe20000000f00 */
[----:B--2---:R-:W-:-:S02]  /*9d30*/  IMAD.MOV.U32 R93, RZ, RZ, R61 ;  /* 0x000000ffff5d7224 */ /* 0x004fc400078e003d */
[----:B------:R-:W-:Y:S01]  /*9d40*/  IMAD.MOV.U32 R61, RZ, RZ, R49 ;  /* 0x000000ffff3d7224 */ /* 0x000fe200078e0031 */
[----:B------:R-:W-:Y:S02]  /*9d50*/  PRMT R49, R184, 0x5410, R183 ;  /* 0x00005410b8317816 */ /* 0x000fe400000000b7 */
[----:B------:R-:W-:Y:S02]  /*9d60*/  @!P5 PRMT R183, R4, 0x5410, RZ ;  /* 0x0000541004b7d816 */ /* 0x000fe400000000ff */
[----:B------:R-:W-:Y:S02]  /*9d70*/  ISETP.LE.U32.AND P5, PT, R0, UR15, PT ;  /* 0x0000000f00007c0c */ /* 0x000fe4000bfa3070 */
[----:B------:R-:W-:Y:S02]  /*9d80*/  SHF.R.U32.HI R0, RZ, 0x10, R6 ;  /* 0x00000010ff007819 */ /* 0x000fe40000011606 */
[----:B------:R-:W-:Y:S02]  /*9d90*/  LOP3.LUT R3, R229, UR41, R92, 0x96, !PT ;  /* 0x00000029e5037c12 */ /* 0x000fe4000f8e965c */
[----:B------:R-:W-:-:S02]  /*9da0*/  LOP3.LUT R0, R0, 0xff, RZ, 0xc0, !PT ;  /* 0x000000ff00007812 */ /* 0x000fc400078ec0ff */
[----:B------:R-:W-:Y:S01]  /*9db0*/  LOP3.LUT R4, R6, 0xffff, RZ, 0xc0, !PT ;  /* 0x0000ffff06047812 */ /* 0x000fe200078ec0ff */
[----:B------:R-:W-:Y:S01]  /*9dc0*/  IMAD.WIDE.U32 R6, R3, -0x2daee0ad, RZ ;  /* 0xd2511f5303067825 */ /* 0x000fe200078e00ff */
[----:B------:R-:W-:Y:S02]  /*9dd0*/  ISETP.LE.U32.AND P1, PT, R0, UR15, PT ;  /* 0x0000000f00007c0c */ /* 0x000fe4000bf23070 */
[----:B----4-:R-:W-:Y:S02]  /*9de0*/  LOP3.LUT R0, R59, UR40, R228, 0x96, !PT ;  /* 0x000000283b007c12 */ /* 0x010fe4000f8e96e4 */
[----:B---3--:R-:W-:Y:S02]  /*9df0*/  LOP3.LUT R2, R7, UR39, R62, 0x96, !PT ;  /* 0x0000002707027c12 */ /* 0x008fe4000f8e963e */
[----:B------:R-:W-:Y:S01]  /*9e00*/  SHF.R.U32.HI R3, RZ, 0x8, R4 ;  /* 0x00000008ff037819 */ /* 0x000fe20000011604 */
[----:B------:R-:W-:Y:S01]  /*9e10*/  IMAD.WIDE.U32 R4, R0, -0x2daee0ad, RZ ;  /* 0xd2511f5300047825 */ /* 0x000fe200078e00ff */
[----:B------:R-:W-:-:S03]  /*9e20*/  @!P6 PRMT R184, R9, 0x5410, RZ ;  /* 0x0000541009b8e816 */ /* 0x000fc600000000ff */
[----:B------:R-:W-:Y:S01]  /*9e30*/  IMAD.WIDE.U32 R8, R2, -0x326172a9, RZ ;  /* 0xcd9e8d5702087825 */ /* 0x000fe200078e00ff */
[----:B------:R-:W-:Y:S02]  /*9e40*/  LOP3.LUT R2, R5, UR33, R6, 0x96, !PT ;  /* 0x0000002105027c12 */ /* 0x000fe4000f8e9606 */
[----:B------:R-:W-:Y:S02]  /*9e50*/  LOP3.LUT R0, R3, 0xffff, RZ, 0xc0, !PT ;  /* 0x0000ffff03007812 */ /* 0x000fe400078ec0ff */
[----:B------:R-:W-:Y:S01]  /*9e60*/  LOP3.LUT R6, R9, UR38, R58, 0x96, !PT ;  /* 0x0000002609067c12 */ /* 0x000fe2000f8e963a */
[----:B------:R-:W-:-:S04]  /*9e70*/  IMAD.WIDE.U32 R2, R2, -0x326172a9, RZ ;  /* 0xcd9e8d5702027825 */ /* 0x000fc800078e00ff */
[----:B------:R-:W-:Y:S01]  /*9e80*/  IMAD.WIDE.U32 R6, R6, -0x2daee0ad, RZ ;  /* 0xd2511f5306067825 */ /* 0x000fe200078e00ff */
[----:B------:R-:W-:-:S03]  /*9e90*/  LOP3.LUT R3, R3, UR32, R8, 0x96, !PT ;  /* 0x0000002003037c12 */ /* 0x000fc6000f8e9608 */
[----:B------:R-:W-:Y:S01]  /*9ea0*/  FADD.FTZ R5, R196, R133 ;  /* 0x00000085c4057221 */ /* 0x000fe20000010000 */
[----:B------:R-:W-:Y:S01]  /*9eb0*/  ISETP.LE.U32.AND P6, PT, R0, UR15, PT ;  /* 0x0000000f00007c0c */ /* 0x000fe2000bfc3070 */
[----:B------:R-:W-:Y:S01]  /*9ec0*/  IMAD.MOV.U32 R92, RZ, RZ, R36 ;  /* 0x000000ffff5c7224 */ /* 0x000fe200078e0024 */
[----:B------:R-:W-:Y:S01]  /*9ed0*/  LOP3.LUT R0, R7, UR29, R4, 0x96, !PT ;  /* 0x0000001d07007c12 */ /* 0x000fe2000f8e9604 */
[----:B------:R-:W1:Y:S01]  /*9ee0*/  MUFU.EX2 R36, R175 ;  /* 0x000000af00247308 */ /* 0x000e620000000800 */
[----:B------:R-:W-:Y:S01]  /*9ef0*/  IMAD.WIDE.U32 R8, R3, -0x2daee0ad, RZ ;  /* 0xd2511f5303087825 */ /* 0x000fe200078e00ff */
[----:B------:R-:W-:-:S03]  /*9f00*/  F2FP.BF16.F32.PACK_AB R7, R10, R28 ;  /* 0x0000001c0a07723e */ /* 0x000fc600000010ff */
[----:B------:R-:W-:Y:S01]  /*9f10*/  FADD.FTZ R28, R177, R5 ;  /* 0x00000005b11c7221 */ /* 0x000fe20000010000 */
[----:B------:R-:W-:Y:S01]  /*9f20*/  IMAD.WIDE.U32 R4, R0, -0x326172a9, RZ ;  /* 0xcd9e8d5700047825 */ /* 0x000fe200078e00ff */
[----:B------:R-:W-:-:S04]  /*9f30*/  LOP3.LUT R3, R9, UR10, R6, 0x96, !PT ;  /* 0x0000000a09037c12 */ /* 0x000fc8000f8e9606 */
[----:B------:R-:W-:Y:S01]  /*9f40*/  LOP3.LUT R6, R5, UR11, R2, 0x96, !PT ;  /* 0x0000000b05067c12 */ /* 0x000fe2000f8e9602 */
[----:B------:R-:W-:-:S04]  /*9f50*/  IMAD.WIDE.U32 R2, R3, -0x326172a9, RZ ;  /* 0xcd9e8d5703027825 */ /* 0x000fc800078e00ff */
[----:B------:R-:W-:Y:S02]  /*9f60*/  IMAD.MOV.U32 R58, RZ, RZ, R252 ;  /* 0x000000ffff3a7224 */ /* 0x000fe400078e00fc */
[----:B------:R-:W2:Y:S01]  /*9f70*/  MUFU.EX2 R252, R194 ;  /* 0x000000c200fc7308 */ /* 0x000ea20000000800 */
[----:B------:R-:W-:Y:S02]  /*9f80*/  LOP3.LUT R0, R3, UR24, R4, 0x96, !PT ;  /* 0x0000001803007c12 */ /* 0x000fe4000f8e9604 */
[----:B-1----:R-:W-:Y:S02]  /*9f90*/  F2FP.BF16.F32.PACK_AB R5, R76, R36 ;  /* 0x000000244c05723e */ /* 0x002fe400000010ff */
[----:B------:R-:W-:Y:S02]  /*9fa0*/  LOP3.LUT R4, R0, 0xffff, RZ, 0xc0, !PT ;  /* 0x0000ffff00047812 */ /* 0x000fe400078ec0ff */
[----:B------:R-:W-:Y:S02]  /*9fb0*/  PRMT R180, R5, 0x7610, R180 ;  /* 0x0000761005b47816 */ /* 0x000fe400000000b4 */
[----:B------:R-:W-:-:S02]  /*9fc0*/  SHF.R.U32.HI R4, RZ, 0x8, R4 ;  /* 0x00000008ff047819 */ /* 0x000fc40000011604 */
[----:B------:R-:W-:Y:S01]  /*9fd0*/  PRMT R179, R5, 0x7632, R179 ;  /* 0x0000763205b37816 */ /* 0x000fe200000000b3 */
[----:B------:R-:W-:Y:S01]  /*9fe0*/  @!P5 HFMA2.BF16_V2 R11, -RZ.H0_H0, RZ.H0_H0, -R180.H0_H0 ;  /* 0x200000ffff0bd231 */ /* 0x000fe200003409b4 */
[----:B------:R-:W-:Y:S01]  /*9ff0*/  LOP3.LUT R4, R4, 0xffff, RZ, 0xc0, !PT ;  /* 0x0000ffff04047812 */ /* 0x000fe200078ec0ff */
[----:B------:R-:W-:Y:S01]  /*a000*/  IMAD.MOV.U32 R59, RZ, RZ, R37 ;  /* 0x000000ffff3b7224 */ /* 0x000fe200078e0025 */
[----:B------:R-:W-:Y:S01]  /*a010*/  PRMT R37, R180, 0x5410, R179 ;  /* 0x00005410b4257816 */ /* 0x000fe200000000b3 */
[----:B------:R-:W-:Y:S01]  /*a020*/  @!P6 HFMA2.BF16_V2 R13, -RZ.H0_H0, RZ.H0_H0, -R179.H0_H0 ;  /* 0x200000ffff0de231 */ /* 0x000fe200003409b3 */
[----:B--2---:R-:W-:Y:S02]  /*a030*/  F2FP.BF16.F32.PACK_AB R5, R252, R95 ;  /* 0x0000005ffc05723e */ /* 0x004fe400000010ff */
[----:B------:R-:W-:Y:S02]  /*a040*/  @!P5 PRMT R180, R11, 0x5410, RZ ;  /* 0x000054100bb4d816 */ /* 0x000fe400000000ff */
[----:B------:R-:W-:-:S02]  /*a050*/  ISETP.LE.U32.AND P5, PT, R4, UR15, PT ;  /* 0x0000000f04007c0c */ /* 0x000fc4000bfa3070 */
[----:B------:R-:W-:Y:S02]  /*a060*/  LOP3.LUT R4, R0, 0xff, RZ, 0xc0, !PT ;  /* 0x000000ff00047812 */ /* 0x000fe400078ec0ff */
[----:B------:R-:W-:Y:S02]  /*a070*/  PRMT R178, R5, 0x7610, R178 ;  /* 0x0000761005b27816 */ /* 0x000fe400000000b2 */
[----:B------:R-:W-:Y:S02]  /*a080*/  @!P6 PRMT R179, R13, 0x5410, RZ ;  /* 0x000054100db3e816 */ /* 0x000fe400000000ff */
[----:B------:R-:W-:Y:S01]  /*a090*/  ISETP.LE.U32.AND P6, PT, R4, UR15, PT ;  /* 0x0000000f04007c0c */ /* 0x000fe2000bfc3070 */
[----:B------:R-:W-:Y:S01]  /*a0a0*/  @!P1 HFMA2.BF16_V2 R12, -RZ.H0_H0, RZ.H0_H0, -R178.H0_H0 ;  /* 0x200000ffff0c9231 */ /* 0x000fe200003409b2 */
[----:B------:R-:W-:-:S04]  /*a0b0*/  PRMT R177, R5, 0x7632, R177 ;  /* 0x0000763205b17816 */ /* 0x000fc800000000b1 */
[----:B------:R-:W-:Y:S02]  /*a0c0*/  PRMT R41, R178, 0x5410, R177 ;  /* 0x00005410b2297816 */ /* 0x000fe400000000b1 */
[----:B------:R-:W-:Y:S02]  /*a0d0*/  @!P1 PRMT R178, R12, 0x5410, RZ ;  /* 0x000054100cb29816 */ /* 0x000fe400000000ff */
[C---:B------:R-:W-:Y:S01]  /*a0e0*/  PRMT R12, R7.reuse, 0x7610, R12 ;  /* 0x00007610070c7816 */ /* 0x040fe2000000000c */
[----:B------:R-:W-:Y:S01]  /*a0f0*/  @!P4 HFMA2.BF16_V2 R16, -RZ.H0_H0, RZ.H0_H0, -R177.H0_H0 ;  /* 0x200000ffff10c231 */ /* 0x000fe200003409b1 */
[----:B------:R-:W-:Y:S02]  /*a100*/  SHF.R.U32.HI R4, RZ, 0x18, R0 ;  /* 0x00000018ff047819 */ /* 0x000fe40000011600 */
[----:B------:R-:W-:Y:S01]  /*a110*/  PRMT R10, R7, 0x7632, R10 ;  /* 0x00007632070a7816 */ /* 0x000fe2000000000a */
[----:B------:R-:W-:Y:S01]  /*a120*/  @!P6 HFMA2.BF16_V2 R17, -RZ.H0_H0, RZ.H0_H0, -R12.H0_H0 ;  /* 0x200000ffff11e231 */ /* 0x000fe2000034090c */
[----:B------:R-:W-:Y:S01]  /*a130*/  ISETP.LE.U32.AND P1, PT, R4, UR15, PT ;  /* 0x0000000f04007c0c */ /* 0x000fe2000bf23070 */
[----:B------:R-:W-:Y:S01]  /*a140*/  IMAD.MOV.U32 R4, RZ, RZ, R210 ;  /* 0x000000ffff047224 */ /* 0x000fe200078e00d2 */
[----:B------:R-:W-:-:S02]  /*a150*/  MOV R5, R211 ;  /* 0x000000d300057202 */ /* 0x000fc40000000f00 */
[----:B------:R-:W-:Y:S01]  /*a160*/  PRMT R44, R12, 0x5410, R10 ;  /* 0x000054100c2c7816 */ /* 0x000fe2000000000a */
[----:B------:R1:W5:Y:S01]  /*a170*/  LDL.LU.64 R210, [R1+0x120] ;  /* 0x0001200001d27983 */ /* 0x0003620000300a00 */
[----:B------:R-:W-:Y:S02]  /*a180*/  @!P4 PRMT R177, R16, 0x5410, RZ ;  /* 0x0000541010b1c816 */ /* 0x000fe400000000ff */
[----:B------:R-:W-:Y:S02]  /*a190*/  @!P6 PRMT R12, R17, 0x5410, RZ ;  /* 0x00005410110ce816 */ /* 0x000fe400000000ff */
[----:B------:R-:W2:Y:S01]  /*a1a0*/  LDL.64 R16, [R1+0x60] ;  /* 0x0000600001107983 */ /* 0x000ea20000100a00 */
[----:B------:R-:W-:-:S04]  /*a1b0*/  SHF.R.U32.HI R0, RZ, 0x10, R0 ;  /* 0x00000010ff007819 */ /* 0x000fc80000011600 */
[----:B------:R-:W-:-:S04]  /*a1c0*/  LOP3.LUT R0, R0, 0xff, RZ, 0xc0, !PT ;  /* 0x000000ff00007812 */ /* 0x000fc800078ec0ff */
[----:B------:R-:W-:Y:S01]  /*a1d0*/  ISETP.LE.U32.AND P4, PT, R0, UR15, PT ;  /* 0x0000000f00007c0c */ /* 0x000fe2000bf83070 */
[----:B------:R-:W-:Y:S01]  /*a1e0*/  IMAD.MOV.U32 R62, RZ, RZ, R14 ;  /* 0x000000ffff3e7224 */ /* 0x000fe200078e000e */
[C---:B------:R-:W-:Y:S01]  /*a1f0*/  PRMT R13, R176.reuse, 0x7610, R13 ;  /* 0x00007610b00d7816 */ /* 0x040fe2000000000d */
[----:B------:R-:W3:Y:S01]  /*a200*/  MUFU.EX2 R9, R198 ;  /* 0x000000c600097308 */ /* 0x000ee20000000800 */
[----:B------:R-:W-:-:S07]  /*a210*/  PRMT R176, R176, 0x7632, R176 ;  /* 0x00007632b0b07816 */ /* 0x000fce00000000b0 */
[----:B------:R-:W4:Y:S02]  /*a220*/  MUFU.EX2 R14, R199 ;  /* 0x000000c7000e7308 */ /* 0x000f240000000800 */
[----:B------:R-:W-:Y:S02]  /*a230*/  @!P4 HFMA2.BF16_V2 R24, -RZ.H0_H0, RZ.H0_H0, -R13.H0_H0 ;  /* 0x200000ffff18c231 */ /* 0x000fe4000034090d */
[----:B------:R-:W-:Y:S01]  /*a240*/  IMAD.MOV.U32 R74, RZ, RZ, R47 ;  /* 0x000000ffff4a7224 */ /* 0x000fe200078e002f */
[----:B------:R-:W-:Y:S01]  /*a250*/  PRMT R47, R13, 0x5410, R176 ;  /* 0x000054100d2f7816 */ /* 0x000fe200000000b0 */
[----:B------:R-:W-:Y:S01]  /*a260*/  @!P5 HFMA2.BF16_V2 R25, -RZ.H0_H0, RZ.H0_H0, -R10.H0_H0 ;  /* 0x200000ffff19d231 */ /* 0x000fe2000034090a */
[----:B------:R-:W-:Y:S01]  /*a270*/  @!P4 PRMT R13, R24, 0x5410, RZ ;  /* 0x00005410180dc816 */ /* 0x000fe200000000ff */
[----:B------:R-:W-:Y:S01]  /*a280*/  IMAD.MOV.U32 R24, RZ, RZ, R4 ;  /* 0x000000ffff187224 */ /* 0x000fe200078e0004 */
[----:B------:R-:W-:Y:S02]  /*a290*/  SHF.R.U32.HI R4, RZ, 0x18, R2 ;  /* 0x00000018ff047819 */ /* 0x000fe40000011602 */
[----:B------:R-:W-:Y:S01]  /*a2a0*/  @!P5 PRMT R10, R25, 0x5410, RZ ;  /* 0x00005410190ad816 */ /* 0x000fe200000000ff */
[----:B---3--:R-:W-:Y:S01]  /*a2b0*/  FADD.FTZ R7, R9, R15 ;  /* 0x0000000f09077221 */ /* 0x008fe20000010000 */
[----:B------:R-:W-:-:S02]  /*a2c0*/  ISETP.LE.U32.AND P5, PT, R4, UR15, PT ;  /* 0x0000000f04007c0c */ /* 0x000fc4000bfa3070 */
[----:B----4-:R-:W-:Y:S02]  /*a2d0*/  F2FP.BF16.F32.PACK_AB R4, R14, R9 ;  /* 0x000000090e04723e */ /* 0x010fe400000010ff */
[----:B------:R-:W-:Y:S01]  /*a2e0*/  MUFU.EX2 R9, R216 ;  /* 0x000000d800097308 */ /* 0x000fe20000000800 */
[----:B------:R-:W-:Y:S01]  /*a2f0*/  FADD.FTZ R11, R134, R227 ;  /* 0x000000e3860b7221 */ /* 0x000fe20000010000 */
[----:B------:R-:W-:-:S06]  /*a300*/  IMAD.MOV.U32 R25, RZ, RZ, R5 ;  /* 0x000000ffff197224 */ /* 0x000fcc00078e0005 */
[----:B------:R-:W3:Y:S01]  /*a310*/  MUFU.EX2 R5, R197 ;  /* 0x000000c500057308 */ /* 0x000ee20000000800 */
[----:B------:R-:W-:-:S04]  /*a320*/  LOP3.LUT R0, R2, 0xff, RZ, 0xc0, !PT ;  /* 0x000000ff02007812 */ /* 0x000fc800078ec0ff */
[----:B------:R-:W-:Y:S02]  /*a330*/  ISETP.LE.U32.AND P4, PT, R0, UR15, PT ;  /* 0x0000000f00007c0c */ /* 0x000fe4000bf83070 */
[----:B------:R-:W-:Y:S02]  /*a340*/  LOP3.LUT R0, R2, 0xffff, RZ, 0xc0, !PT ;  /* 0x0000ffff02007812 */ /* 0x000fe400078ec0ff */
[----:B------:R-:W-:Y:S01]  /*a350*/  SHF.R.U32.HI R2, RZ, 0x10, R2 ;  /* 0x00000010ff027819 */ /* 0x000fe20000011602 */
[----:B------:R-:W-:Y:S01]  /*a360*/  @!P1 HFMA2.BF16_V2 R21, -RZ.H0_H0, RZ.H0_H0, -R176.H0_H0 ;  /* 0x200000ffff159231 */ /* 0x000fe200003409b0 */
[----:B------:R-:W-:Y:S02]  /*a370*/  SHF.R.U32.HI R0, RZ, 0x8, R0 ;  /* 0x00000008ff007819 */ /* 0x000fe40000011600 */
[----:B------:R-:W-:Y:S02]  /*a380*/  LOP3.LUT R2, R2, 0xff, RZ, 0xc0, !PT ;  /* 0x000000ff02027812 */ /* 0x000fe400078ec0ff */
[----:B------:R-:W-:-:S02]  /*a390*/  @!P1 PRMT R176, R21, 0x5410, RZ ;  /* 0x0000541015b09816 */ /* 0x000fc400000000ff */
[----:B------:R-:W-:Y:S02]  /*a3a0*/  LOP3.LUT R0, R0, 0xffff, RZ, 0xc0, !PT ;  /* 0x0000ffff00007812 */ /* 0x000fe400078ec0ff */
[----:B------:R-:W-:Y:S01]  /*a3b0*/  ISETP.LE.U32.AND P1, PT, R2, UR15, PT ;  /* 0x0000000f02007c0c */ /* 0x000fe2000bf23070 */
[----:B------:R-:W-:Y:S01]  /*a3c0*/  IMAD.WIDE.U32 R2, R6, -0x2daee0ad, RZ ;  /* 0xd2511f5306027825 */ /* 0x000fe200078e00ff */
[----:B------:R-:W-:Y:S02]  /*a3d0*/  ISETP.LE.U32.AND P6, PT, R0, UR15, PT ;  /* 0x0000000f00007c0c */ /* 0x000fe4000bfc3070 */
[C---:B------:R-:W-:Y:S02]  /*a3e0*/  PRMT R175, R4.reuse, 0x7610, R175 ;  /* 0x0000761004af7816 */ /* 0x040fe400000000af */
[----:B------:R-:W-:Y:S02]  /*a3f0*/  LOP3.LUT R0, R3, UR28, R8, 0x96, !PT ;  /* 0x0000001c03007c12 */ /* 0x000fe4000f8e9608 */
[----:B------:R-:W-:-:S02]  /*a400*/  PRMT R174, R4, 0x7632, R174 ;  /* 0x0000763204ae7816 */ /* 0x000fc400000000ae */
[----:B------:R-:W-:Y:S01]  /*a410*/  SHF.R.U32.HI R4, RZ, 0x10, R0 ;  /* 0x00000010ff047819 */ /* 0x000fe20000011600 */
[----:B------:R-:W-:Y:S02]  /*a420*/  @!P4 HFMA2.BF16_V2 R27, -RZ.H0_H0, RZ.H0_H0, -R175.H0_H0 ;  /* 0x200000ffff1bc231 */ /* 0x000fe400003409af */
[----:B------:R-:W-:Y:S01]  /*a430*/  IMAD.MOV.U32 R94, RZ, RZ, R39 ;  /* 0x000000ffff5e7224 */ /* 0x000fe200078e0027 */
[----:B------:R-:W-:Y:S01]  /*a440*/  LOP3.LUT R4, R4, 0xff, RZ, 0xc0, !PT ;  /* 0x000000ff04047812 */ /* 0x000fe200078ec0ff */
[----:B------:R-:W-:Y:S01]  /*a450*/  @!P6 HFMA2.BF16_V2 R29, -RZ.H0_H0, RZ.H0_H0, -R174.H0_H0 ;  /* 0x200000ffff1de231 */ /* 0x000fe200003409ae */
[----:B------:R-:W-:Y:S01]  /*a460*/  PRMT R39, R175, 0x5410, R174 ;  /* 0x00005410af277816 */ /* 0x000fe200000000ae */
[----:B------:R-:W-:Y:S01]  /*a470*/  IMAD.MOV.U32 R191, RZ, RZ, R235 ;  /* 0x000000ffffbf7224 */ /* 0x000fe200078e00eb */
[----:B------:R-:W-:Y:S01]  /*a480*/  @!P4 PRMT R175, R27, 0x5410, RZ ;  /* 0x000054101bafc816 */ /* 0x000fe200000000ff */
[----:B---3--:R-:W-:Y:S01]  /*a490*/  FADD.FTZ R8, R5, R247 ;  /* 0x000000f705087221 */ /* 0x008fe20000010000 */
[----:B------:R-:W-:Y:S01]  /*a4a0*/  ISETP.LE.U32.AND P4, PT, R4, UR15, PT ;  /* 0x0000000f04007c0c */ /* 0x000fe2000bf83070 */
[----:B------:R-:W-:Y:S01]  /*a4b0*/  MUFU.EX2 R235, R220 ;  /* 0x000000dc00eb7308 */ /* 0x000fe20000000800 */
[----:B------:R-:W-:Y:S01]  /*a4c0*/  LOP3.LUT R4, R0, 0xff, RZ, 0xc0, !PT ;  /* 0x000000ff00047812 */ /* 0x000fe200078ec0ff */
[----:B------:R-:W-:Y:S01]  /*a4d0*/  IMAD.MOV.U32 R63, RZ, RZ, R246 ;  /* 0x000000ffff3f7224 */ /* 0x000fe200078e00f6 */
[----:B------:R-:W-:-:S02]  /*a4e0*/  F2FP.BF16.F32.PACK_AB R5, R9, R5 ;  /* 0x000000050905723e */ /* 0x000fc400000010ff */
[----:B------:R-:W-:-:S03]  /*a4f0*/  @!P6 PRMT R174, R29, 0x5410, RZ ;  /* 0x000054101daee816 */ /* 0x000fc600000000ff */
[----:B------:R-:W-:Y:S01]  /*a500*/  MUFU.EX2 R15, R217 ;  /* 0x000000d9000f7308 */ /* 0x000fe20000000800 */
[----:B------:R-:W-:Y:S02]  /*a510*/  ISETP.LE.U32.AND P6, PT, R4, UR15, PT ;  /* 0x0000000f04007c0c */ /* 0x000fe4000bfc3070 */
[----:B------:R-:W-:Y:S02]  /*a520*/  PRMT R173, R5, 0x7610, R173 ;  /* 0x0000761005ad7816 */ /* 0x000fe400000000ad */
[----:B------:R-:W-:-:S03]  /*a530*/  SHF.R.U32.HI R4, RZ, 0x18, R0 ;  /* 0x00000018ff047819 */ /* 0x000fc60000011600 */
[----:B------:R-:W3:Y:S01]  /*a540*/  MUFU.EX2 R246, R219 ;  /* 0x000000db00f67308 */ /* 0x000ee20000000800 */
[----:B------:R-:W-:Y:S02]  /*a550*/  LOP3.LUT R0, R0, 0xffff, RZ, 0xc0, !PT ;  /* 0x0000ffff00007812 */ /* 0x000fe400078ec0ff */
[----:B------:R-:W-:Y:S01]  /*a560*/  PRMT R137, R5, 0x7632, R137 ;  /* 0x0000763205897816 */ /* 0x000fe20000000089 */
[----:B------:R-:W-:Y:S01]  /*a570*/  @!P1 HFMA2.BF16_V2 R38, -RZ.H0_H0, RZ.H0_H0, -R173.H0_H0 ;  /* 0x200000ffff269231 */ /* 0x000fe200003409ad */
[----:B------:R-:W-:Y:S01]  /*a580*/  SHF.R.U32.HI R0, RZ, 0x8, R0 ;  /* 0x00000008ff007819 */ /* 0x000fe20000011600 */
[----:B------:R-:W-:Y:S02]  /*a590*/  IMAD.MOV.U32 R21, RZ, RZ, R36 ;  /* 0x000000ffff157224 */ /* 0x000fe400078e0024 */
[----:B------:R-:W-:Y:S01]  /*a5a0*/  @!P5 HFMA2.BF16_V2 R40, -RZ.H0_H0, RZ.H0_H0, -R137.H0_H0 ;  /* 0x200000ffff28d231 */ /* 0x000fe20000340989 */
[----:B------:R-:W-:Y:S02]  /*a5b0*/  PRMT R36, R173, 0x5410, R137 ;  /* 0x00005410ad247816 */ /* 0x000fe40000000089 */
[----:B------:R-:W-:-:S02]  /*a5c0*/  LOP3.LUT R0, R0, 0xffff, RZ, 0xc0, !PT ;  /* 0x0000ffff00007812 */ /* 0x000fc400078ec0ff */
[----:B------:R-:W-:Y:S02]  /*a5d0*/  @!P1 PRMT R173, R38, 0x5410, RZ ;  /* 0x0000541026ad9816 */ /* 0x000fe400000000ff */
[----:B------:R-:W-:Y:S02]  /*a5e0*/  ISETP.LE.U32.AND P1, PT, R4, UR15, PT ;  /* 0x0000000f04007c0c */ /* 0x000fe4000bf23070 */
[----:B------:R-:W-:Y:S02]  /*a5f0*/  @!P5 PRMT R137, R40, 0x5410, RZ ;  /* 0x000054102889d816 */ /* 0x000fe400000000ff */
[----:B------:R-:W-:Y:S01]  /*a600*/  ISETP.LE.U32.AND P5, PT, R0, UR15, PT ;  /* 0x0000000f00007c0c */ /* 0x000fe2000bfa3070 */
[----:B------:R-:W-:Y:S01]  /*a610*/  IMAD.MOV.U32 R192, RZ, RZ, R79 ;  /* 0x000000ffffc07224 */ /* 0x000fe200078e004f */
[----:B---3--:R-:W-:Y:S01]  /*a620*/  F2FP.BF16.F32.PACK_AB R0, R246, R15 ;  /* 0x0000000ff600723e */ /* 0x008fe200000010ff */
[----:B------:R-:W-:Y:S02]  /*a630*/  IMAD.MOV.U32 R79, RZ, RZ, R78 ;  /* 0x000000ffff4f7224 */ /* 0x000fe400078e004e */
[----:B------:R-:W-:Y:S01]  /*a640*/  IMAD.MOV.U32 R78, RZ, RZ, R75 ;  /* 0x000000ffff4e7224 */ /* 0x000fe200078e004b */
[----:B------:R-:W-:Y:S01]  /*a650*/  PRMT R133, R0, 0x7632, R133 ;  /* 0x0000763200857816 */ /* 0x000fe20000000085 */
[----:B------:R-:W-:Y:S01]  /*a660*/  IMAD.MOV.U32 R75, RZ, RZ, R93 ;  /* 0x000000ffff4b7224 */ /* 0x000fe200078e005d */
[----:B------:R-:W-:Y:S01]  /*a670*/  MOV R93, R61 ;  /* 0x0000003d005d7202 */ /* 0x000fe20000000f00 */
[----:B------:R-:W-:-:S02]  /*a680*/  IMAD.MOV.U32 R196, RZ, RZ, R94 ;  /* 0x000000ffffc47224 */ /* 0x000fc400078e005e */
[----:B------:R-:W-:Y:S02]  /*a690*/  IMAD.MOV.U32 R61, RZ, RZ, R56 ;  /* 0x000000ffff3d7224 */ /* 0x000fe400078e0038 */
[----:B------:R-:W-:Y:S02]  /*a6a0*/  @!P4 HFMA2.BF16_V2 R42, -RZ.H0_H0, RZ.H0_H0, -R0.H0_H0 ;  /* 0x200000ffff2ac231 */ /* 0x000fe40000340900 */
[----:B------:R-:W-:Y:S01]  /*a6b0*/  IMAD.MOV.U32 R94, RZ, RZ, R60 ;  /* 0x000000ffff5e7224 */ /* 0x000fe200078e003c */
[C---:B------:R-:W-:Y:S01]  /*a6c0*/  @P4 PRMT R189, R0.reuse, 0x7610, R189 ;  /* 0x0000761000bd4816 */ /* 0x040fe200000000bd */
[----:B------:R-:W-:Y:S01]  /*a6d0*/  IMAD.MOV.U32 R56, RZ, RZ, R66 ;  /* 0x000000ffff387224 */ /* 0x000fe200078e0042 */
[----:B------:R-:W-:Y:S01]  /*a6e0*/  PRMT R66, R0, 0x5410, R133 ;  /* 0x0000541000427816 */ /* 0x000fe20000000085 */
[----:B------:R-:W-:Y:S01]  /*a6f0*/  IMAD.MOV.U32 R60, RZ, RZ, R239 ;  /* 0x000000ffff3c7224 */ /* 0x000fe200078e00ef */
[----:B------:R-:W-:Y:S01]  /*a700*/  MOV R219, R25 ;  /* 0x0000001900db7202 */ /* 0x000fe20000000f00 */
[----:B------:R-:W-:Y:S01]  /*a710*/  IMAD.MOV.U32 R194, RZ, RZ, R238 ;  /* 0x000000ffffc27224 */ /* 0x000fe200078e00ee */
[----:B------:R-:W-:Y:S01]  /*a720*/  MUFU.EX2 R239, R223 ;  /* 0x000000df00ef7308 */ /* 0x000fe20000000800 */
[----:B------:R-:W-:-:S02]  /*a730*/  LOP3.LUT R0, R2, 0xff, RZ, 0xc0, !PT ;  /* 0x000000ff02007812 */ /* 0x000fc400078ec0ff */
[----:B------:R-:W-:-:S05]  /*a740*/  MOV R25, R65 ;  /* 0x0000004100197202 */ /* 0x000fca0000000f00 */
[----:B------:R-:W-:Y:S01]  /*a750*/  MUFU.EX2 R238, R224 ;  /* 0x000000e000ee7308 */ /* 0x000fe20000000800 */
[----:B--2---:R-:W-:-:S04]  /*a760*/  IMAD.MOV.U32 R198, RZ, RZ, R16 ;  /* 0x000000ffffc67224 */ /* 0x004fc800078e0010 */
[----:B------:R-:W-:Y:S02]  /*a770*/  IMAD.MOV.U32 R216, RZ, RZ, R198 ;  /* 0x000000ffffd87224 */ /* 0x000fe400078e00c6 */
[----:B------:R-:W-:-:S04]  /*a780*/  IMAD.MOV.U32 R198, RZ, RZ, R233 ;  /* 0x000000ffffc67224 */ /* 0x000fc800078e00e9 */
[----:B------:R-:W-:-:S05]  /*a790*/  IMAD.MOV.U32 R227, RZ, RZ, R198 ;  /* 0x000000ffffe37224 */ /* 0x000fca00078e00c6 */
[----:B------:R-:W-:Y:S02]  /*a7a0*/  MOV R197, R227 ;  /* 0x000000e300c57202 */ /* 0x000fe40000000f00 */
[----:B------:R-:W2:Y:S01]  /*a7b0*/  LDL R227, [R1+0xd4] ;  /* 0x0000d40001e37983 */ /* 0x000ea20000100800 */
[----:B------:R-:W-:Y:S02]  /*a7c0*/  IMAD.MOV.U32 R199, RZ, RZ, R17 ;  /* 0x000000ffffc77224 */ /* 0x000fe400078e0011 */
[----:B------:R-:W3:Y:S02]  /*a7d0*/  MUFU.EX2 R17, R218 ;  /* 0x000000da00117308 */ /* 0x000ee40000000800 */
[----:B---3--:R-:W-:Y:S01]  /*a7e0*/  F2FP.BF16.F32.PACK_AB R4, R235, R17 ;  /* 0x00000011eb04723e */ /* 0x008fe200000010ff */
[----:B------:R-:W-:-:S03]  /*a7f0*/  IMAD.MOV.U32 R218, RZ, RZ, R24 ;  /* 0x000000ffffda7224 */ /* 0x000fc600078e0018 */
[C---:B------:R-:W-:Y:S01]  /*a800*/  PRMT R136, R4.reuse, 0x7610, R136 ;  /* 0x0000761004887816 */ /* 0x040fe20000000088 */
[----:B------:R-:W-:Y:S01]  /*a810*/  IMAD.MOV.U32 R24, RZ, RZ, R95 ;  /* 0x000000ffff187224 */ /* 0x000fe200078e005f */
[----:B------:R-:W-:Y:S01]  /*a820*/  PRMT R134, R4, 0x7632, R134 ;  /* 0x0000763204867816 */ /* 0x000fe20000000086 */
[----:B------:R-:W-:Y:S02]  /*a830*/  IMAD.MOV.U32 R95, RZ, RZ, R57 ;  /* 0x000000ffff5f7224 */ /* 0x000fe400078e0039 */
[----:B------:R-:W-:Y:S02]  /*a840*/  @!P6 HFMA2.BF16_V2 R46, -RZ.H0_H0, RZ.H0_H0, -R136.H0_H0 ;  /* 0x200000ffff2ee231 */ /* 0x000fe40000340988 */
[----:B------:R-:W-:Y:S01]  /*a850*/  IMAD.MOV.U32 R57, RZ, RZ, R190 ;  /* 0x000000ffff397224 */ /* 0x000fe200078e00be */
[----:B------:R-:W-:Y:S01]  /*a860*/  MUFU.EX2 R247, R222 ;  /* 0x000000de00f77308 */ /* 0x000fe20000000800 */
[----:B------:R-:W-:Y:S01]  /*a870*/  IMAD.MOV.U32 R190, RZ, RZ, R234 ;  /* 0x000000ffffbe7224 */ /* 0x000fe200078e00ea */
[----:B------:R-:W-:-:S02]  /*a880*/  PRMT R65, R136, 0x5410, R134 ;  /* 0x0000541088417816 */ /* 0x000fc40000000086 */
[----:B------:R-:W-:-:S04]  /*a890*/  @!P6 PRMT R136, R46, 0x5410, RZ ;  /* 0x000054102e88e816 */ /* 0x000fc800000000ff */
[----:B------:R-:W3:Y:S01]  /*a8a0*/  MUFU.EX2 R234, R221 ;  /* 0x000000dd00ea7308 */ /* 0x000ee20000000800 */
[----:B------:R-:W-:Y:S02]  /*a8b0*/  ISETP.LE.U32.AND P6, PT, R0, UR15, PT ;  /* 0x0000000f00007c0c */ /* 0x000fe4000bfc3070 */
[----:B------:R-:W-:Y:S02]  /*a8c0*/  LOP3.LUT R0, R2, 0xffff, RZ, 0xc0, !PT ;  /* 0x0000ffff02007812 */ /* 0x000fe400078ec0ff */
[--C-:B------:R-:W-:Y:S02]  /*a8d0*/  SHF.R.U32.HI R4, RZ, 0x18, R2.reuse ;  /* 0x00000018ff047819 */ /* 0x100fe40000011602 */
[----:B------:R-:W-:Y:S02]  /*a8e0*/  SHF.R.U32.HI R2, RZ, 0x10, R2 ;  /* 0x00000010ff027819 */ /* 0x000fe40000011602 */
[----:B------:R-:W-:Y:S01]  /*a8f0*/  SHF.R.U32.HI R0, RZ, 0x8, R0 ;  /* 0x00000008ff007819 */ /* 0x000fe20000011600 */
[----:B------:R-:W-:Y:S01]  /*a900*/  @!P5 HFMA2.BF16_V2 R45, -RZ.H0_H0, RZ.H0_H0, -R134.H0_H0 ;  /* 0x200000ffff2dd231 */ /* 0x000fe20000340986 */
[----:B------:R-:W-:-:S02]  /*a910*/  LOP3.LUT R2, R2, 0xff, RZ, 0xc0, !PT ;  /* 0x000000ff02027812 */ /* 0x000fc400078ec0ff */
[----:B------:R-:W-:Y:S02]  /*a920*/  LOP3.LUT R0, R0, 0xffff, RZ, 0xc0, !PT ;  /* 0x0000ffff00007812 */ /* 0x000fe400078ec0ff */
[----:B------:R-:W-:Y:S01]  /*a930*/  @!P4 PRMT R189, R42, 0x5410, RZ ;  /* 0x000054102abdc816 */ /* 0x000fe200000000ff */
[----:B------:R-:W-:Y:S01]  /*a940*/  IMAD.MOV.U32 R42, RZ, RZ, R190 ;  /* 0x000000ffff2a7224 */ /* 0x000fe200078e00be */
[----:B------:R-:W-:Y:S02]  /*a950*/  @!P5 PRMT R134, R45, 0x5410, RZ ;  /* 0x000054102d86d816 */ /* 0x000fe400000000ff */
[----:B------:R-:W-:Y:S02]  /*a960*/  ISETP.LE.U32.AND P4, PT, R2, UR15, PT ;  /* 0x0000000f02007c0c */ /* 0x000fe4000bf83070 */
[----:B------:R-:W-:Y:S02]  /*a970*/  ISETP.LE.U32.AND P5, PT, R0, UR15, PT ;  /* 0x0000000f00007c0c */ /* 0x000fe4000bfa3070 */
[----:B------:R-:W-:Y:S01]  /*a980*/  F2FP.BF16.F32.PACK_AB R2, R239, R238 ;  /* 0x000000eeef02723e */ /* 0x000fe200000010ff */
[----:B------:R-:W-:Y:S01]  /*a990*/  @!P1 HFMA2.BF16_V2 R43, -RZ.H0_H0, RZ.H0_H0, -R133.H0_H0 ;  /* 0x200000ffff2b9231 */ /* 0x000fe20000340985 */
[----:B---3--:R-:W-:Y:S01]  /*a9a0*/  F2FP.BF16.F32.PACK_AB R0, R247, R234 ;  /* 0x000000eaf700723e */ /* 0x008fe200000010ff */
[----:B------:R-:W-:Y:S01]  /*a9b0*/  FADD.FTZ R6, R64, R28 ;  /* 0x0000001c40067221 */ /* 0x000fe20000010000 */
[C---:B------:R-:W-:Y:S01]  /*a9c0*/  PRMT R132, R2.reuse, 0x7610, R132 ;  /* 0x0000761002847816 */ /* 0x040fe20000000084 */
[----:B------:R-:W-:Y:S01]  /*a9d0*/  FADD.FTZ R3, R9, R8 ;  /* 0x0000000809037221 */ /* 0x000fe20000010000 */
[----:B------:R-:W-:-:S02]  /*a9e0*/  PRMT R29, R2, 0x7632, R29 ;  /* 0x00007632021d7816 */ /* 0x000fc4000000001d */
[C---:B------:R-:W-:Y:S02]  /*a9f0*/  PRMT R28, R0.reuse, 0x7610, R28 ;  /* 0x00007610001c7816 */ /* 0x040fe4000000001c */
[----:B------:R-:W-:Y:S02]  /*aa00*/  PRMT R27, R0, 0x7632, R27 ;  /* 0x00007632001b7816 */ /* 0x000fe4000000001b */
[----:B------:R-:W-:Y:S01]  /*aa10*/  LOP3.LUT R2, R229, UR41, R42, 0x96, !PT ;  /* 0x00000029e5027c12 */ /* 0x000fe2000f8e962a */
[----:B------:R-:W-:Y:S01]  /*aa20*/  IMAD.MOV.U32 R217, RZ, RZ, R199 ;  /* 0x000000ffffd97224 */ /* 0x000fe200078e00c7 */
[----:B------:R-:W-:Y:S01]  /*aa30*/  LOP3.LUT R0, R219, UR43, R216, 0x96, !PT ;  /* 0x0000002bdb007c12 */ /* 0x000fe2000f8e96d8 */
[----:B------:R-:W-:Y:S01]  /*aa40*/  IMAD.MOV.U32 R199, RZ, RZ, R21 ;  /* 0x000000ffffc77224 */ /* 0x000fe200078e0015 */
[----:B------:R-:W-:Y:S01]  /*aa50*/  @!P1 PRMT R133, R43, 0x5410, RZ ;  /* 0x000054102b859816 */ /* 0x000fe200000000ff */
[----:B------:R-:W-:Y:S01]  /*aa60*/  IMAD.MOV.U32 R21, RZ, RZ, R77 ;  /* 0x000000ffff157224 */ /* 0x000fe200078e004d */
[----:B------:R-:W-:Y:S01]  /*aa70*/  MOV R43, R191 ;  /* 0x000000bf002b7202 */ /* 0x000fe20000000f00 */
[----:B------:R-:W-:Y:S01]  /*aa80*/  FADD.FTZ R191, R15, R3 ;  /* 0x000000030fbf7221 */ /* 0x000fe20000010000 */
[----:B------:R-:W-:-:S02]  /*aa90*/  IMAD.MOV.U32 R198, RZ, RZ, R76 ;  /* 0x000000ffffc67224 */ /* 0x000fc400078e004c */
[----:B------:R-:W-:Y:S02]  /*aaa0*/  IMAD.MOV.U32 R76, RZ, RZ, R236 ;  /* 0x000000ffff4c7224 */ /* 0x000fe400078e00ec */
[----:B------:R-:W-:Y:S02]  /*aab0*/  IMAD.MOV.U32 R77, RZ, RZ, R237 ;  /* 0x000000ffff4d7224 */ /* 0x000fe400078e00ed */
[----:B------:R-:W-:-:S04]  /*aac0*/  IMAD.WIDE.U32 R2, R2, -0x2daee0ad, RZ ;  /* 0xd2511f5302027825 */ /* 0x000fc800078e00ff */
[----:B------:R-:W-:Y:S01]  /*aad0*/  IMAD.WIDE.U32 R236, R0, -0x326172a9, RZ ;  /* 0xcd9e8d5700ec7825 */ /* 0x000fe200078e00ff */
[----:B------:R-:W-:-:S03]  /*aae0*/  ISETP.LE.U32.AND P1, PT, R4, UR15, PT ;  /* 0x0000000f04007c0c */ /* 0x000fc6000bf23070 */
[----:B------:R-:W-:Y:S01]  /*aaf0*/  FADD.FTZ R5, R14, R7 ;  /* 0x000000070e057221 */ /* 0x000fe20000010000 */
[----:B------:R-:W-:Y:S01]  /*ab00*/  LOP3.LUT R0, R3, UR39, R218, 0x96, !PT ;  /* 0x0000002703007c12 */ /* 0x000fe2000f8e96da */
[----:B------:R-:W-:Y:S01]  /*ab10*/  FADD.FTZ R4, R129, R11 ;  /* 0x0000000b81047221 */ /* 0x000fe20000010000 */
[----:B------:R-:W-:Y:S01]  /*ab20*/  LOP3.LUT R3, R237, UR40, R228, 0x96, !PT ;  /* 0x00000028ed037c12 */ /* 0x000fe2000f8e96e4 */
[----:B------:R-:W-:Y:S02]  /*ab30*/  FADD.FTZ R233, R17, R5 ;  /* 0x0000000511e97221 */ /* 0x000fe40000010000 */
[----:B------:R-:W-:Y:S02]  /*ab40*/  FADD.FTZ R190, R67, R4 ;  /* 0x0000000443be7221 */ /* 0x000fe40000010000 */
[----:B------:R-:W-:-:S04]  /*ab50*/  IMAD.WIDE.U32 R4, R3, -0x2daee0ad, RZ ;  /* 0xd2511f5303047825 */ /* 0x000fc800078e00ff */
[----:B------:R-:W-:Y:S01]  /*ab60*/  IMAD.WIDE.U32 R8, R0, -0x326172a9, RZ ;  /* 0xcd9e8d5700087825 */ /* 0x000fe200078e00ff */
[----:B------:R-:W-:-:S03]  /*ab70*/  LOP3.LUT R0, R5, UR33, R2, 0x96, !PT ;  /* 0x0000002105007c12 */ /* 0x000fc6000f8e9602 */
        /* <DEDUP_REMOVED lines=22> */
[----:B------:R-:W-:-:S04]  /*ace0*/  LOP3.LUT R2, R0, 0xff, RZ, 0xc0, !PT ;  /* 0x000000ff00027812 */ /* 0x000fc800078ec0ff */
[----:B------:R-:W-:Y:S02]  /*acf0*/  PRMT R11, R2, 0x5410, R3 ;  /* 0x00005410020b7816 */ /* 0x000fe40000000003 */
[--C-:B------:R-:W-:Y:S02]  /*ad00*/  SHF.R.U32.HI R3, RZ, 0x10, R0.reuse ;  /* 0x00000010ff037819 */ /* 0x100fe40000011600 */
[----:B------:R-:W-:Y:S02]  /*ad10*/  SHF.R.U32.HI R2, RZ, 0x18, R0 ;  /* 0x00000018ff027819 */ /* 0x000fe40000011600 */
[----:B------:R-:W-:-:S04]  /*ad20*/  LOP3.LUT R0, R3, 0xff, RZ, 0xc0, !PT ;  /* 0x000000ff03007812 */ /* 0x000fc800078ec0ff */
[----:B------:R-:W-:Y:S01]  /*ad30*/  PRMT R9, R0, 0x5410, R2 ;  /* 0x0000541000097816 */ /* 0x000fe20000000002 */
[----:B------:R-:W-:-:S04]  /*ad40*/  IMAD.WIDE.U32 R2, R7, -0x2daee0ad, RZ ;  /* 0xd2511f5307027825 */ /* 0x000fc800078e00ff */
[----:B------:R-:W-:Y:S02]  /*ad50*/  IMAD.U32 R4, RZ, RZ, UR15 ;  /* 0x0000000fff047e24 */ /* 0x000fe4000f8e00ff */
[----:B------:R-:W-:Y:S01]  /*ad60*/  IMAD.MOV.U32 R5, RZ, RZ, 0x7054 ;  /* 0x00007054ff057424 */ /* 0x000fe200078e00ff */
[----:B------:R-:W-:Y:S01]  /*ad70*/  LOP3.LUT R0, R3, UR28, R8, 0x96, !PT ;  /* 0x0000001c03007c12 */ /* 0x000fe2000f8e9608 */
[----:B------:R3:W-:Y:S03]  /*ad80*/  STG.E.U16 desc[UR26][R22.64+-0x40], R20 ;  /* 0xffffc01416007986 */ /* 0x0007e6000c10151a */
[----:B---3--:R-:W-:Y:S02]  /*ad90*/  PRMT R20, R4, R5, UR15 ;  /* 0x0000000f04147e16 */ /* 0x008fe40008000005 */
[----:B------:R-:W-:-:S04]  /*ada0*/  LOP3.LUT R4, R0, 0xffff, RZ, 0xc0, !PT ;  /* 0x0000ffff00047812 */ /* 0x000fc800078ec0ff */
[----:B------:R-:W-:Y:S02]  /*adb0*/  SHF.R.U32.HI R5, RZ, 0x8, R4 ;  /* 0x00000008ff057819 */ /* 0x000fe40000011604 */
[----:B------:R-:W-:-:S04]  /*adc0*/  LOP3.LUT R4, R0, 0xff, RZ, 0xc0, !PT ;  /* 0x000000ff00047812 */ /* 0x000fc800078ec0ff */
[----:B------:R-:W-:Y:S02]  /*add0*/  PRMT R6, R4, 0x5410, R5 ;  /* 0x0000541004067816 */ /* 0x000fe40000000005 */
[--C-:B------:R-:W-:Y:S02]  /*ade0*/  SHF.R.U32.HI R5, RZ, 0x10, R0.reuse ;  /* 0x00000010ff057819 */ /* 0x100fe40000011600 */
[----:B------:R-:W-:Y:S02]  /*adf0*/  SHF.R.U32.HI R4, RZ, 0x18, R0 ;  /* 0x00000018ff047819 */ /* 0x000fe40000011600 */
[----:B------:R-:W-:-:S04]  /*ae00*/  LOP3.LUT R0, R5, 0xff, RZ, 0xc0, !PT ;  /* 0x000000ff05007812 */ /* 0x000fc800078ec0ff */
[----:B------:R-:W-:Y:S02]  /*ae10*/  PRMT R5, R0, 0x5410, R4 ;  /* 0x0000541000057816 */ /* 0x000fe40000000004 */
[----:B------:R-:W-:-:S04]  /*ae20*/  LOP3.LUT R0, R2, 0xffff, RZ, 0xc0, !PT ;  /* 0x0000ffff02007812 */ /* 0x000fc800078ec0ff */
[----:B------:R-:W-:Y:S02]  /*ae30*/  SHF.R.U32.HI R3, RZ, 0x8, R0 ;  /* 0x00000008ff037819 */ /* 0x000fe40000011600 */
[----:B------:R-:W-:-:S04]  /*ae40*/  LOP3.LUT R0, R2, 0xff, RZ, 0xc0, !PT ;  /* 0x000000ff02007812 */ /* 0x000fc800078ec0ff */
[----:B------:R-:W-:Y:S02]  /*ae50*/  PRMT R4, R0, 0x5410, R3 ;  /* 0x0000541000047816 */ /* 0x000fe40000000003 */
[--C-:B------:R-:W-:Y:S01]  /*ae60*/  SHF.R.U32.HI R0, RZ, 0x10, R2.reuse ;  /* 0x00000010ff007819 */ /* 0x100fe20000011602 */
[----:B------:R-:W-:Y:S01]  /*ae70*/  STG.E.U16 desc[UR26][R22.64+-0x3e], R19 ;  /* 0xffffc21316007986 */ /* 0x000fe2000c10151a */
[----:B------:R-:W-:Y:S02]  /*ae80*/  SHF.R.U32.HI R2, RZ, 0x18, R2 ;  /* 0x00000018ff027819 */ /* 0x000fe40000011602 */
[----:B------:R-:W-:Y:S01]  /*ae90*/  LOP3.LUT R0, R0, 0xff, RZ, 0xc0, !PT ;  /* 0x000000ff00007812 */ /* 0x000fe200078ec0ff */
[----:B------:R3:W-:Y:S04]  /*aea0*/  STG.E.U16 desc[UR26][R34.64+-0x3e], R26 ;  /* 0xffffc21a22007986 */ /* 0x0007e8000c10151a */
[----:B------:R-:W-:Y:S04]  /*aeb0*/  STG.E.U16 desc[UR26][R34.64+-0x40], R18 ;  /* 0xffffc01222007986 */ /* 0x000fe8000c10151a */
[----:B------:R4:W-:Y:S01]  /*aec0*/  STG.E.U16 desc[UR26][R32.64+-0x3e], R10 ;  /* 0xffffc20a20007986 */ /* 0x0009e2000c10151a */
[----:B------:R-:W-:Y:S01]  /*aed0*/  HSET2.LE.AND R3, R9, R20, PT ;  /* 0x0000001409037233 */ /* 0x000fe20003803000 */
[----:B---3--:R-:W-:Y:S01]  /*aee0*/  FADD.FTZ R26, R130, R16 ;  /* 0x00000010821a7221 */ /* 0x008fe20000010000 */
[----:B------:R-:W-:-:S02]  /*aef0*/  PRMT R16, R0, 0x5410, R2 ;  /* 0x0000541000107816 */ /* 0x000fc40000000002 */
[----:B------:R-:W-:-:S05]  /*af00*/  HSET2.LE.AND R0, R15, R20, PT ;  /* 0x000000140f007233 */ /* 0x000fca0003803000 */
[----:B----4-:R-:W-:Y:S02]  /*af10*/  LOP3.LUT R10, R0, R55, RZ, 0xc0, !PT ;  /* 0x00000037000a7212 */ /* 0x010fe400078ec0ff */
[--C-:B------:R-:W-:Y:S02]  /*af20*/  HSET2.LE.AND R0, R14, R20.reuse, PT ;  /* 0x000000140e007233 */ /* 0x100fe40003803000 */
[--C-:B------:R-:W-:Y:S01]  /*af30*/  HSET2.LE.AND R2, R11, R20.reuse, PT ;  /* 0x000000140b027233 */ /* 0x100fe20003803000 */
[----:B------:R-:W-:Y:S02]  /*af40*/  IMAD.WIDE.U32 R18, R197, -0x326172a9, RZ ;  /* 0xcd9e8d57c5127825 */ /* 0x000fe400078e00ff */
[----:B------:R-:W-:Y:S02]  /*af50*/  LOP3.LUT R11, R0, R54, RZ, 0xc0, !PT ;  /* 0x00000036000b7212 */ /* 0x000fe400078ec0ff */
[----:B------:R-:W-:-:S05]  /*af60*/  HSET2.LE.AND R0, R4, R20, PT ;  /* 0x0000001404007233 */ /* 0x000fca0003803000 */
[----:B------:R-:W-:Y:S02]  /*af70*/  LOP3.LUT R130, R0, R37, RZ, 0xc0, !PT ;  /* 0x0000002500827212 */ /* 0x000fe400078ec0ff */
[----:B--2---:R-:W-:Y:S02]  /*af80*/  LOP3.LUT R0, R19, R227, RZ, 0x3c, !PT ;  /* 0x000000e313007212 */ /* 0x004fe400078e3cff */
[----:B------:R-:W-:Y:S02]  /*af90*/  LOP3.LUT R9, R3, R193, RZ, 0xc0, !PT ;  /* 0x000000c103097212 */ /* 0x000fe400078ec0ff */
[----:B------:R-:W-:Y:S01]  /*afa0*/  HSET2.LE.AND R3, R6, R20, PT ;  /* 0x0000001406037233 */ /* 0x000fe20003803000 */
[----:B------:R-:W-:Y:S01]  /*afb0*/  IMAD.WIDE.U32 R6, R0, -0x2daee0ad, RZ ;  /* 0xd2511f5300067825 */ /* 0x000fe200078e00ff */
[----:B------:R-:W-:-:S04]  /*afc0*/  LOP3.LUT R8, R2, R195, RZ, 0xc0, !PT ;  /* 0x000000c302087212 */ /* 0x000fc800078ec0ff */
[----:B------:R-:W-:Y:S01]  /*afd0*/  LOP3.LUT R0, R7, UR43, R216, 0x96, !PT ;  /* 0x0000002b07007c12 */ /* 0x000fe2000f8e96d8 */
[----:B------:R-:W-:Y:S01]  /*afe0*/  IMAD.MOV.U32 R227, RZ, RZ, R24 ;  /* 0x000000ffffe37224 */ /* 0x000fe200078e0018 */
[----:B------:R-:W-:Y:S01]  /*aff0*/  HSET2.LE.AND R2, R5, R20, PT ;  /* 0x0000001405027233 */ /* 0x000fe20003803000 */
[----:B------:R-:W-:Y:S01]  /*b000*/  IMAD.MOV.U32 R197, RZ, RZ, R21 ;  /* 0x000000ffffc57224 */ /* 0x000fe200078e0015 */
[----:B------:R-:W-:Y:S01]  /*b010*/  MOV R21, R244 ;  /* 0x000000f400157202 */ /* 0x000fe20000000f00 */
[----:B------:R-:W-:Y:S02]  /*b020*/  IMAD.MOV.U32 R24, RZ, RZ, R25 ;  /* 0x000000ffff187224 */ /* 0x000fe400078e0019 */
[----:B------:R-:W-:Y:S02]  /*b030*/  IMAD.MOV.U32 R25, RZ, RZ, R245 ;  /* 0x000000ffff197224 */ /* 0x000fe400078e00f5 */
[----:B------:R-:W-:Y:S01]  /*b040*/  IMAD.WIDE.U32 R244, R0, -0x326172a9, RZ ;  /* 0xcd9e8d5700f47825 */ /* 0x000fe200078e00ff */
[----:B------:R-:W-:-:S02]  /*b050*/  LOP3.LUT R129, R2, R48, RZ, 0xc0, !PT ;  /* 0x0000003002817212 */ /* 0x000fc400078ec0ff */
[----:B------:R-:W-:Y:S02]  /*b060*/  LOP3.LUT R2, R229, UR41, R18, 0x96, !PT ;  /* 0x00000029e5027c12 */ /* 0x000fe4000f8e9612 */
[----:B------:R-:W-:Y:S01]  /*b070*/  LOP3.LUT R0, R245, UR40, R228, 0x96, !PT ;  /* 0x00000028f5007c12 */ /* 0x000fe2000f8e96e4 */
[----:B------:R-:W-:Y:S02]  /*b080*/  STG.E.U16 desc[UR26][R32.64+-0x40], R12 ;  /* 0xffffc00c20007986 */ /* 0x000fe4000c10151a */
[----:B------:R-:W-:Y:S02]  /*b090*/  IMAD.WIDE.U32 R4, R2, -0x2daee0ad, RZ ;  /* 0xd2511f5302047825 */ /* 0x000fe400078e00ff */
[----:B------:R2:W-:Y:S03]  /*b0a0*/  STG.E.U16 desc[UR26][R30.64+-0x40], R13 ;  /* 0xffffc00d1e007986 */ /* 0x0005e6000c10151a */
[----:B------:R-:W-:Y:S01]  /*b0b0*/  LOP3.LUT R2, R5, UR39, R6, 0x96, !PT ;  /* 0x0000002705027c12 */ /* 0x000fe2000f8e9606 */
[----:B------:R-:W-:Y:S01]  /*b0c0*/  STL.64 [R1+0xb0], R18 ;  /* 0x0000b01201007387 */ /* 0x000fe20000100a00 */
[----:B------:R-:W-:Y:S01]  /*b0d0*/  LOP3.LUT R128, R3, R49, RZ, 0xc0, !PT ;  /* 0x0000003103807212 */ /* 0x000fe200078ec0ff */
[----:B------:R-:W-:-:S02]  /*b0e0*/  @!P6 HFMA2.BF16_V2 R50, -RZ.H0_H0, RZ.H0_H0, -R132.H0_H0 ;  /* 0x200000ffff32e231 */ /* 0x000fc40000340984 */
[----:B------:R3:W-:Y:S01]  /*b0f0*/  STL.64 [R1+0x10], R6 ;  /* 0x0000100601007387 */ /* 0x0007e20000100a00 */
[----:B------:R-:W-:-:S04]  /*b100*/  IMAD.WIDE.U32 R2, R2, -0x326172a9, RZ ;  /* 0xcd9e8d5702027825 */ /* 0x000fc800078e00ff */
[----:B------:R-:W-:Y:S01]  /*b110*/  @!P1 HFMA2.BF16_V2 R51, -RZ.H0_H0, RZ.H0_H0, -R27.H0_H0 ;  /* 0x200000ffff339231 */ /* 0x000fe2000034091b */
[----:B------:R-:W-:Y:S01]  /*b120*/  PRMT R64, R132, 0x5410, R29 ;  /* 0x0000541084407816 */ /* 0x000fe2000000001d */
[----:B--2---:R-:W-:-:S05]  /*b130*/  IMAD.WIDE.U32 R12, R0, -0x2daee0ad, RZ ;  /* 0xd2511f53000c7825 */ /* 0x004fca00078e00ff */
[----:B------:R-:W-:-:S05]  /*b140*/  LOP3.LUT R0, R13, UR33, R4, 0x96, !PT ;  /* 0x000000210d007c12 */ /* 0x000fca000f8e9604 */
[----:B---3--:R-:W-:Y:S01]  /*b150*/  IMAD.WIDE.U32 R6, R0, -0x326172a9, RZ ;  /* 0xcd9e8d5700067825 */ /* 0x008fe200078e00ff */
[----:B------:R-:W-:Y:S02]  /*b160*/  LOP3.LUT R0, R3, UR38, R244, 0x96, !PT ;  /* 0x0000002603007c12 */ /* 0x000fe4000f8e96f4 */
[----:B------:R-:W-:Y:S02]  /*b170*/  @!P6 PRMT R132, R50, 0x5410, RZ ;  /* 0x000054103284e816 */ /* 0x000fe400000000ff */
[----:B------:R-:W-:Y:S02]  /*b180*/  LOP3.LUT R4, R7, UR32, R2, 0x96, !PT ;  /* 0x0000002007047c12 */ /* 0x000fe4000f8e9602 */
[----:B------:R-:W-:Y:S01]  /*b190*/  PRMT R50, R28, 0x5410, R27 ;  /* 0x000054101c327816 */ /* 0x000fe2000000001b */
[----:B------:R-:W-:Y:S01]  /*b1a0*/  IMAD.MOV.U32 R48, RZ, RZ, R198 ;  /* 0x000000ffff307224 */ /* 0x000fe200078e00c6 */
[----:B------:R-:W-:Y:S01]  /*b1b0*/  @!P1 PRMT R27, R51, 0x5410, RZ ;  /* 0x00005410331b9816 */ /* 0x000fe200000000ff */
[----:B------:R-:W-:Y:S01]  /*b1c0*/  IMAD.MOV.U32 R51, RZ, RZ, R197 ;  /* 0x000000ffff337224 */ /* 0x000fe200078e00c5 */
[----:B------:R-:W-:Y:S01]  /*b1d0*/  MOV R197, R25 ;  /* 0x0000001900c57202 */ /* 0x000fe20000000f00 */
[----:B------:R-:W-:-:S02]  /*b1e0*/  IMAD.MOV.U32 R198, RZ, RZ, R24 ;  /* 0x000000ffffc67224 */ /* 0x000fc400078e0018 */
[----:B------:R-:W-:-:S04]  /*b1f0*/  IMAD.WIDE.U32 R2, R0, -0x2daee0ad, RZ ;  /* 0xd2511f5300027825 */ /* 0x000fc800078e00ff */
[----:B------:R-:W-:Y:S01]  /*b200*/  IMAD.WIDE.U32 R24, R4, -0x2daee0ad, RZ ;  /* 0xd2511f5304187825 */ /* 0x000fe200078e00ff */
[----:B------:R-:W-:Y:S02]  /*b210*/  LOP3.LUT R3, R3, UR29, R12, 0x96, !PT ;  /* 0x0000001d03037c12 */ /* 0x000fe4000f8e960c */
[----:B------:R-:W-:Y:S01]  /*b220*/  HSET2.LE.AND R0, R16, R20, PT ;  /* 0x0000001410007233 */ /* 0x000fe20003803000 */
[----:B------:R-:W-:Y:S01]  /*b230*/  IMAD.MOV.U32 R218, RZ, RZ, R131 ;  /* 0x000000ffffda7224 */ /* 0x000fe200078e0083 */
[----:B------:R-:W-:Y:S01]  /*b240*/  LOP3.LUT R2, R25, UR10, R2, 0x96, !PT ;  /* 0x0000000a19027c12 */ /* 0x000fe2000f8e9602 */
[----:B------:R-:W-:Y:S01]  /*b250*/  IMAD.WIDE.U32 R4, R3, -0x326172a9, RZ ;  /* 0xcd9e8d5703047825 */ /* 0x000fe200078e00ff */
[----:B------:R-:W2:Y:S03]  /*b260*/  LDSM.16.MT88.4 R12, [R201+0xa000] ;  /* 0x00a00000c90c783b */ /* 0x000ea60000004200 */
[----:B------:R-:W-:Y:S01]  /*b270*/  IMAD.WIDE.U32 R2, R2, -0x326172a9, RZ ;  /* 0xcd9e8d5702027825 */ /* 0x000fe200078e00ff */
[----:B------:R-:W-:-:S03]  /*b280*/  LOP3.LUT R131, R0, R41, RZ, 0xc0, !PT ;  /* 0x0000002900837212 */ /* 0x000fc600078ec0ff */
[----:B------:R-:W-:Y:S01]  /*b290*/  IMAD.MOV.U32 R49, RZ, RZ, R199 ;  /* 0x000000ffff317224 */ /* 0x000fe200078e00c7 */
[----:B------:R-:W-:Y:S01]  /*b2a0*/  LOP3.LUT R0, R3, UR24, R4, 0x96, !PT ;  /* 0x0000001803007c12 */ /* 0x000fe2000f8e9604 */
[----:B------:R-:W-:Y:S01]  /*b2b0*/  IMAD.MOV.U32 R199, RZ, RZ, R21 ;  /* 0x000000ffffc77224 */ /* 0x000fe200078e0015 */
        /* <DEDUP_REMOVED lines=21> */
[----:B------:R-:W-:-:S02]  /*b410*/  HSET2.LE.AND R0, R16, R20, PT ;  /* 0x0000001410007233 */ /* 0x000fc40003803000 */
[----:B------:R-:W-:Y:S01]  /*b420*/  LOP3.LUT R7, R2, R36, RZ, 0xc0, !PT ;  /* 0x0000002402077212 */ /* 0x000fe200078ec0ff */
[C---:B--2---:R-:W-:Y:S01]  /*b430*/  HMMA.16816.F32.BF16 R152, R8.reuse, R12, R152 ;  /* 0x0000000c0898723c */ /* 0x044fe20000041898 */
[----:B------:R-:W-:Y:S01]  /*b440*/  LOP3.LUT R4, R3, R44, RZ, 0xc0, !PT ;  /* 0x0000002c03047212 */ /* 0x000fe200078ec0ff */
[----:B------:R-:W-:Y:S01]  /*b450*/  IMAD.MOV.U32 R220, RZ, RZ, R200 ;  /* 0x000000ffffdc7224 */ /* 0x000fe200078e00c8 */
[----:B------:R-:W-:Y:S01]  /*b460*/  LOP3.LUT R5, R0, R47, RZ, 0xc0, !PT ;  /* 0x0000002f00057212 */ /* 0x000fe200078ec0ff */
[----:B------:R-:W-:Y:S02]  /*b470*/  @!P5 HFMA2.BF16_V2 R53, -RZ.H0_H0, RZ.H0_H0, -R29.H0_H0 ;  /* 0x200000ffff35d231 */ /* 0x000fe4000034091d */
[----:B------:R-:W-:Y:S01]  /*b480*/  @!P4 HFMA2.BF16_V2 R52, -RZ.H0_H0, RZ.H0_H0, -R28.H0_H0 ;  /* 0x200000ffff34c231 */ /* 0x000fe2000034091c */
[----:B------:R-:W-:Y:S01]  /*b490*/  HMMA.16816.F32.BF16 R36, R8, R14, R148 ;  /* 0x0000000e0824723c */ /* 0x000fe20000041894 */
[----:B------:R-:W-:Y:S02]  /*b4a0*/  IMAD.MOV.U32 R223, RZ, RZ, R194 ;  /* 0x000000ffffdf7224 */ /* 0x000fe400078e00c2 */
[----:B------:R-:W-:-:S02]  /*b4b0*/  IMAD.MOV.U32 R193, RZ, RZ, R62 ;  /* 0x000000ffffc17224 */ /* 0x000fc400078e003e */
[----:B------:R-:W-:Y:S01]  /*b4c0*/  IMAD.MOV.U32 R195, RZ, RZ, R58 ;  /* 0x000000ffffc37224 */ /* 0x000fe200078e003a */
[C---:B------:R-:W-:Y:S01]  /*b4d0*/  HMMA.16816.F32.BF16 R168, R4.reuse, R12, R168 ;  /* 0x0000000c04a8723c */ /* 0x040fe200000418a8 */
[----:B------:R-:W-:Y:S01]  /*b4e0*/  IMAD.MOV.U32 R221, RZ, RZ, R199 ;  /* 0x000000ffffdd7224 */ /* 0x000fe200078e00c7 */
[----:B------:R-:W-:Y:S01]  /*b4f0*/  MOV R222, R198 ;  /* 0x000000c600de7202 */ /* 0x000fe20000000f00 */
[----:B------:R-:W-:Y:S01]  /*b500*/  IMAD.MOV.U32 R216, RZ, RZ, R207 ;  /* 0x000000ffffd87224 */ /* 0x000fe200078e00cf */
[----:B------:R-:W-:Y:S02]  /*b510*/  LDSM.16.MT88.4 R16, [R206+0xb000] ;  /* 0x00b00000ce10783b */ /* 0x000fe40000004200 */
[----:B------:R-:W-:Y:S02]  /*b520*/  HMMA.16816.F32.BF16 R164, R4, R14, R164 ;  /* 0x0000000e04a4723c */ /* 0x000fe400000418a4 */
[----:B------:R-:W2:Y:S01]  /*b530*/  LDSM.16.MT88.4 R12, [R203+0xa000] ;  /* 0x00a00000cb0c783b */ /* 0x000ea20000004200 */
[----:B------:R-:W-:Y:S01]  /*b540*/  MOV R148, R220 ;  /* 0x000000dc00947202 */ /* 0x000fe20000000f00 */
[----:B------:R-:W-:-:S02]  /*b550*/  IMAD.MOV.U32 R220, RZ, RZ, R197 ;  /* 0x000000ffffdc7224 */ /* 0x000fc400078e00c5 */
[-C--:B--2---:R-:W-:Y:S06]  /*b560*/  HMMA.16816.F32.BF16 R144, R8, R12.reuse, R144 ;  /* 0x0000000c0890723c */ /* 0x084fec0000041890 */
[C---:B------:R-:W-:Y:S06]  /*b570*/  HMMA.16816.F32.BF16 R160, R4.reuse, R12, R160 ;  /* 0x0000000c04a0723c */ /* 0x040fec00000418a0 */
[-C--:B------:R-:W-:Y:S06]  /*b580*/  HMMA.16816.F32.BF16 R156, R4, R14.reuse, R156 ;  /* 0x0000000e049c723c */ /* 0x080fec000004189c */
[----:B------:R-:W-:Y:S01]  /*b590*/  HMMA.16816.F32.BF16 R40, R8, R14, R140 ;  /* 0x0000000e0828723c */ /* 0x000fe2000004188c */
[----:B------:R-:W2:Y:S01]  /*b5a0*/  LDSM.16.MT88.4 R12, [R206+0xa000] ;  /* 0x00a00000ce0c783b */ /* 0x000ea20000004200 */
[----:B------:R-:W-:Y:S01]  /*b5b0*/  IMAD.MOV.U32 R197, RZ, RZ, R192 ;  /* 0x000000ffffc57224 */ /* 0x000fe200078e00c0 */
[----:B------:R-:W-:Y:S01]  /*b5c0*/  @!P5 PRMT R29, R53, 0x5410, RZ ;  /* 0x00005410351dd816 */ /* 0x000fe200000000ff */
[----:B------:R-:W-:Y:S01]  /*b5d0*/  IMAD.MOV.U32 R192, RZ, RZ, R63 ;  /* 0x000000ffffc07224 */ /* 0x000fe200078e003f */
[----:B------:R-:W-:-:S02]  /*b5e0*/  @!P4 PRMT R28, R52, 0x5410, RZ ;  /* 0x00005410341cc816 */ /* 0x000fc400000000ff */
[----:B------:R-:W-:Y:S01]  /*b5f0*/  MOV R194, R59 ;  /* 0x0000003b00c27202 */ /* 0x000fe20000000f00 */
[----:B------:R-:W-:Y:S02]  /*b600*/  IMAD.MOV.U32 R140, RZ, RZ, R61 ;  /* 0x000000ffff8c7224 */ /* 0x000fe400078e003d */
[----:B------:R-:W-:Y:S02]  /*b610*/  IMAD.MOV.U32 R141, RZ, RZ, R60 ;  /* 0x000000ffff8d7224 */ /* 0x000fe400078e003c */
[----:B------:R-:W-:Y:S02]  /*b620*/  IMAD.MOV.U32 R142, RZ, RZ, R57 ;  /* 0x000000ffff8e7224 */ /* 0x000fe400078e0039 */
[----:B------:R-:W-:Y:S01]  /*b630*/  IMAD.MOV.U32 R143, RZ, RZ, R56 ;  /* 0x000000ffff8f7224 */ /* 0x000fe200078e0038 */
[-C--:B--2---:R-:W-:Y:S06]  /*b640*/  HMMA.16816.F32.BF16 R44, R8, R12.reuse, R240 ;  /* 0x0000000c082c723c */ /* 0x084fec00000418f0 */
[C---:B------:R-:W-:Y:S06]  /*b650*/  HMMA.16816.F32.BF16 R52, R4.reuse, R12, R68 ;  /* 0x0000000c0434723c */ /* 0x040fec0000041844 */
[-C--:B------:R-:W-:Y:S06]  /*b660*/  HMMA.16816.F32.BF16 R56, R4, R14.reuse, R80 ;  /* 0x0000000e0438723c */ /* 0x080fec0000041850 */
[----:B------:R-:W-:Y:S01]  /*b670*/  HMMA.16816.F32.BF16 R60, R8, R14, R248 ;  /* 0x0000000e083c723c */ /* 0x000fe200000418f8 */
[----:B------:R-:W2:Y:S01]  /*b680*/  LDSM.16.MT88.4 R12, [R205+0xa000] ;  /* 0x00a00000cd0c783b */ /* 0x000ea20000004200 */
[----:B------:R-:W-:-:S02]  /*b690*/  IMAD.MOV.U32 R198, RZ, RZ, R79 ;  /* 0x000000ffffc67224 */ /* 0x000fc400078e004f */
[----:B------:R-:W-:Y:S02]  /*b6a0*/  IMAD.MOV.U32 R199, RZ, RZ, R78 ;  /* 0x000000ffffc77224 */ /* 0x000fe400078e004e */
[----:B------:R-:W-:Y:S02]  /*b6b0*/  IMAD.MOV.U32 R217, RZ, RZ, R202 ;  /* 0x000000ffffd97224 */ /* 0x000fe400078e00ca */
[----:B------:R-:W-:Y:S02]  /*b6c0*/  IMAD.MOV.U32 R224, RZ, RZ, R216 ;  /* 0x000000ffffe07224 */ /* 0x000fe400078e00d8 */
[----:B------:R-:W-:Y:S02]  /*b6d0*/  IMAD.MOV.U32 R150, RZ, RZ, R217 ;  /* 0x000000ffff967224 */ /* 0x000fe400078e00d9 */
[----:B------:R-:W-:Y:S02]  /*b6e0*/  IMAD.MOV.U32 R216, RZ, RZ, R77 ;  /* 0x000000ffffd87224 */ /* 0x000fe400078e004d */
[----:B------:R-:W-:Y:S01]  /*b6f0*/  IMAD.MOV.U32 R217, RZ, RZ, R76 ;  /* 0x000000ffffd97224 */ /* 0x000fe200078e004c */
[-C--:B--2---:R-:W-:Y:S06]  /*b700*/  HMMA.16816.F32.BF16 R68, R8, R12.reuse, R72 ;  /* 0x0000000c0844723c */ /* 0x084fec0000041848 */
[C---:B------:R-:W-:Y:S06]  /*b710*/  HMMA.16816.F32.BF16 R72, R4.reuse, R12, R84 ;  /* 0x0000000c0448723c */ /* 0x040fec0000041854 */
[-C--:B------:R-:W-:Y:S01]  /*b720*/  HMMA.16816.F32.BF16 R76, R4, R14.reuse, R96 ;  /* 0x0000000e044c723c */ /* 0x080fe20000041860 */
[----:B------:R-:W-:Y:S01]  /*b730*/  IMAD.MOV.U32 R219, RZ, RZ, R204 ;  /* 0x000000ffffdb7224 */ /* 0x000fe200078e00cc */
[----:B------:R-:W-:Y:S01]  /*b740*/  MOV R229, R135 ;  /* 0x0000008700e57202 */ /* 0x000fe20000000f00 */
[----:B------:R-:W-:Y:S01]  /*b750*/  IMAD.MOV.U32 R151, RZ, RZ, R218 ;  /* 0x000000ffff977224 */ /* 0x000fe200078e00da */
[----:B------:R-:W-:Y:S02]  /*b760*/  LDSM.16.MT88.4 R96, [R203+0xb800] ;  /* 0x00b80000cb60783b */ /* 0x000fe40000004200 */
[----:B------:R-:W-:Y:S02]  /*b770*/  HMMA.16816.F32.BF16 R80, R8, R14, R196 ;  /* 0x0000000e0850723c */ /* 0x000fe400000418c4 */
[----:B------:R-:W2:Y:S01]  /*b780*/  LDSM.16.MT88.4 R12, [R201+0xb000] ;  /* 0x00b00000c90c783b */ /* 0x000ea20000004200 */
[----:B------:R-:W-:-:S02]  /*b790*/  IMAD.MOV.U32 R149, RZ, RZ, R219 ;  /* 0x000000ffff957224 */ /* 0x000fc400078e00db */
[----:B------:R-:W-:Y:S02]  /*b7a0*/  IMAD.MOV.U32 R218, RZ, RZ, R172 ;  /* 0x000000ffffda7224 */ /* 0x000fe400078e00ac */
[----:B------:R-:W-:Y:S01]  /*b7b0*/  IMAD.MOV.U32 R219, RZ, RZ, R139 ;  /* 0x000000ffffdb7224 */ /* 0x000fe200078e008b */
[-C--:B--2---:R-:W-:Y:S06]  /*b7c0*/  HMMA.16816.F32.BF16 R196, R8, R12.reuse, R92 ;  /* 0x0000000c08c4723c */ /* 0x084fec000004185c */
[C---:B------:R-:W-:Y:S06]  /*b7d0*/  HMMA.16816.F32.BF16 R84, R4.reuse, R12, R100 ;  /* 0x0000000c0454723c */ /* 0x040fec0000041864 */
[-C--:B------:R-:W-:Y:S01]  /*b7e0*/  HMMA.16816.F32.BF16 R92, R4, R14.reuse, R112 ;  /* 0x0000000e045c723c */ /* 0x080fe20000041870 */
[----:B------:R-:W-:Y:S01]  /*b7f0*/  IMAD.WIDE.U32 R2, R21, -0x2daee0ad, RZ ;  /* 0xd2511f5315027825 */ /* 0x000fe200078e00ff */
[----:B------:R-:W-:Y:S04]  /*b800*/  LDSM.16.MT88.4 R112, [R206+0xb800] ;  /* 0x00b80000ce70783b */ /* 0x000fe80000004200 */
[----:B------:R-:W-:Y:S01]  /*b810*/  HMMA.16816.F32.BF16 R192, R8, R14, R192 ;  /* 0x0000000e08c0723c */ /* 0x000fe200000418c0 */
[----:B------:R-:W2:Y:S01]  /*b820*/  LDSM.16.MT88.4 R12, [R203+0xb000] ;  /* 0x00b00000cb0c783b */ /* 0x000ea20000004200 */
[----:B------:R-:W-:-:S04]  /*b830*/  LOP3.LUT R0, R3, UR28, R24, 0x96, !PT ;  /* 0x0000001c03007c12 */ /* 0x000fc8000f8e9618 */
[-C--:B--2---:R-:W-:Y:S06]  /*b840*/  HMMA.16816.F32.BF16 R220, R8, R12.reuse, R220 ;  /* 0x0000000c08dc723c */ /* 0x084fec00000418dc */
[C---:B------:R-:W-:Y:S06]  /*b850*/  HMMA.16816.F32.BF16 R88, R4.reuse, R12, R88 ;  /* 0x0000000c0458723c */ /* 0x040fec0000041858 */
[-C--:B------:R-:W-:Y:S06]  /*b860*/  HMMA.16816.F32.BF16 R100, R4, R14.reuse, R116 ;  /* 0x0000000e0464723c */ /* 0x080fec0000041874 */
[----:B------:R-:W-:Y:S01]  /*b870*/  HMMA.16816.F32.BF16 R216, R8, R14, R216 ;  /* 0x0000000e08d8723c */ /* 0x000fe200000418d8 */
[----:B------:R-:W2:Y:S01]  /*b880*/  LDSM.16.MT88.4 R12, [R205+0xb000] ;  /* 0x00b00000cd0c783b */ /* 0x000ea20000004200 */
[----:B------:R-:W-:-:S04]  /*b890*/  LOP3.LUT R3, R2, 0xffff, RZ, 0xc0, !PT ;  /* 0x0000ffff02037812 */ /* 0x000fc800078ec0ff */
[----:B------:R-:W-:Y:S01]  /*b8a0*/  HMMA.16816.F32.BF16 R104, R4, R16, R104 ;  /* 0x000000100468723c */ /* 0x000fe20000041868 */
[----:B------:R-:W-:-:S05]  /*b8b0*/  SHF.R.U32.HI R3, RZ, 0x8, R3 ;  /* 0x00000008ff037819 */ /* 0x000fca0000011603 */
[C---:B------:R-:W-:Y:S01]  /*b8c0*/  HMMA.16816.F32.BF16 R108, R4.reuse, R18, R108 ;  /* 0x00000012046c723c */ /* 0x040fe2000004186c */
[----:B------:R-:W-:Y:S02]  /*b8d0*/  IMAD.MOV.U32 R67, RZ, RZ, R227 ;  /* 0x000000ffff437224 */ /* 0x000fe400078e00e3 */
[----:B------:R-:W-:Y:S02]  /*b8e0*/  IMAD.MOV.U32 R228, RZ, RZ, R138 ;  /* 0x000000ffffe47224 */ /* 0x000fe400078e008a */
[----:B------:R-:W-:Y:S01]  /*b8f0*/  IMAD.MOV.U32 R227, RZ, RZ, R208 ;  /* 0x000000ffffe37224 */ /* 0x000fe200078e00d0 */
[C---:B--2---:R-:W-:Y:S06]  /*b900*/  HMMA.16816.F32.BF16 R120, R4.reuse, R12, R120 ;  /* 0x0000000c0478723c */ /* 0x044fec0000041878 */
[----:B------:R-:W-:Y:S01]  /*b910*/  HMMA.16816.F32.BF16 R116, R4, R14, R124 ;  /* 0x0000000e0474723c */ /* 0x000fe2000004187c */
[----:B------:R-:W-:-:S02]  /*b920*/  IMAD.MOV.U32 R243, RZ, RZ, R48 ;  /* 0x000000fffff37224 */ /* 0x000fc400078e0030 */
[----:B------:R-:W-:Y:S02]  /*b930*/  IMAD.MOV.U32 R242, RZ, RZ, R49 ;  /* 0x000000fffff27224 */ /* 0x000fe400078e0031 */
[----:B------:R-:W-:Y:S01]  /*b940*/  IMAD.MOV.U32 R240, RZ, RZ, R51 ;  /* 0x000000fffff07224 */ /* 0x000fe200078e0033 */
[----:B------:R-:W-:Y:S01]  /*b950*/  HMMA.16816.F32.BF16 R228, R8, R16, R228 ;  /* 0x0000001008e4723c */ /* 0x000fe200000418e4 */
[----:B------:R-:W-:Y:S01]  /*b960*/  LOP3.LUT R4, R2, 0xff, RZ, 0xc0, !PT ;  /* 0x000000ff02047812 */ /* 0x000fe200078ec0ff */
[----:B------:R-:W-:Y:S01]  /*b970*/  STG.E.U16 desc[UR26][R30.64+-0x3e], R176 ;  /* 0xffffc2b01e007986 */ /* 0x000fe2000c10151a */
[--C-:B------:R-:W-:Y:S02]  /*b980*/  SHF.R.U32.HI R5, RZ, 0x10, R2.reuse ;  /* 0x00000010ff057819 */ /* 0x100fe40000011602 */
[----:B------:R-:W-:Y:S01]  /*b990*/  SHF.R.U32.HI R7, RZ, 0x18, R2 ;  /* 0x00000018ff077819 */ /* 0x000fe20000011602 */
[----:B------:R1:W5:Y:S01]  /*b9a0*/  LDL.LU R208, [R1+0x118] ;  /* 0x0001180001d07983 */ /* 0x0003620000300800 */
[----:B------:R-:W-:-:S02]  /*b9b0*/  LOP3.LUT R2, R0, 0xffff, RZ, 0xc0, !PT ;  /* 0x0000ffff00027812 */ /* 0x000fc400078ec0ff */
[----:B------:R-:W-:Y:S01]  /*b9c0*/  PRMT R6, R4, 0x5410, R3 ;  /* 0x0000541004067816 */ /* 0x000fe20000000003 */
[C---:B------:R-:W-:Y:S01]  /*b9d0*/  HMMA.16816.F32.BF16 R16, R8.reuse, R18, R140 ;  /* 0x000000120810723c */ /* 0x040fe2000004188c */
[----:B------:R-:W-:Y:S01]  /*b9e0*/  SHF.R.U32.HI R3, RZ, 0x8, R2 ;  /* 0x00000008ff037819 */ /* 0x000fe20000011602 */
[----:B------:R-:W2:Y:S01]  /*b9f0*/  LDSM.16.MT88.4 R140, [R203+0xa800] ;  /* 0x00a80000cb8c783b */ /* 0x000ea20000004200 */
[----:B------:R-:W-:Y:S02]  /*ba00*/  LOP3.LUT R2, R0, 0xff, RZ, 0xc0, !PT ;  /* 0x000000ff00027812 */ /* 0x000fe400078ec0ff */
[----:B------:R-:W-:Y:S01]  /*ba10*/  LOP3.LUT R5, R5, 0xff, RZ, 0xc0, !PT ;  /* 0x000000ff05057812 */ /* 0x000fe200078ec0ff */
[----:B------:R-:W-:Y:S01]  /*ba20*/  HMMA.16816.F32.BF16 R224, R8, R12, R224 ;  /* 0x0000000c08e0723c */ /* 0x000fe200000418e0 */
[----:B------:R-:W-:Y:S02]  /*ba30*/  PRMT R3, R2, 0x5410, R3 ;  /* 0x0000541002037816 */ /* 0x000fe40000000003 */
[----:B------:R-:W-:Y:S01]  /*ba40*/  MOV R241, R67 ;  /* 0x0000004300f17202 */ /* 0x000fe20000000f00 */
[----:B------:R-:W-:Y:S01]  /*ba50*/  STG.E.U16 desc[UR26][R22.64+-0x30], R188 ;  /* 0xffffd0bc16007986 */ /* 0x000fe2000c10151a */
[----:B------:R-:W-:-:S02]  /*ba60*/  SHF.R.U32.HI R2, RZ, 0x10, R0 ;  /* 0x00000010ff027819 */ /* 0x000fc40000011600 */
[----:B------:R-:W-:Y:S01]  /*ba70*/  SHF.R.U32.HI R4, RZ, 0x18, R0 ;  /* 0x00000018ff047819 */ /* 0x000fe20000011600 */
[----:B------:R-:W-:Y:S01]  /*ba80*/  STG.E.U16 desc[UR26][R22.64+-0x2e], R187 ;  /* 0xffffd2bb16007986 */ /* 0x000fe2000c10151a */
[----:B------:R-:W-:Y:S02]  /*ba90*/  LOP3.LUT R2, R2, 0xff, RZ, 0xc0, !PT ;  /* 0x000000ff02027812 */ /* 0x000fe400078ec0ff */
[--C-:B------:R-:W-:Y:S01]  /*baa0*/  HSET2.LE.AND R0, R3, R20.reuse, PT ;  /* 0x0000001403007233 */ /* 0x100fe20003803000 */
[----:B------:R1:W5:Y:S01]  /*bab0*/  LDL.LU R207, [R1+0x114] ;  /* 0x0001140001cf7983 */ /* 0x0003620000300800 */
[----:B------:R-:W-:Y:S02]  /*bac0*/  PRMT R5, R5, 0x5410, R7 ;  /* 0x0000541005057816 */ /* 0x000fe40000000007 */
[----:B------:R-:W-:Y:S01]  /*bad0*/  PRMT R2, R2, 0x5410, R4 ;  /* 0x0000541002027816 */ /* 0x000fe20000000004 */
[----:B------:R-:W-:Y:S01]  /*bae0*/  HMMA.16816.F32.BF16 R8, R8, R14, R148 ;  /* 0x0000000e0808723c */ /* 0x000fe20000041894 */
[----:B------:R-:W-:Y:S01]  /*baf0*/  LOP3.LUT R124, R0, R65, RZ, 0xc0, !PT ;  /* 0x00000041007c7212 */ /* 0x000fe200078ec0ff */
[----:B------:R-:W3:Y:S01]  /*bb00*/  LDSM.16.MT88.4 R148, [R201+0xa800] ;  /* 0x00a80000c994783b */ /* 0x000ee20000004200 */
[----:B------:R-:W-:-:S02]  /*bb10*/  HSET2.LE.AND R0, R5, R20, PT ;  /* 0x0000001405007233 */ /* 0x000fc40003803000 */
[--C-:B------:R-:W-:Y:S01]  /*bb20*/  HSET2.LE.AND R3, R2, R20.reuse, PT ;  /* 0x0000001402037233 */ /* 0x100fe20003803000 */
[----:B--2---:R-:W-:Y:S01]  /*bb30*/  HMMA.16816.F32.BF16 R144, R128, R140, R144 ;  /* 0x0000008c8090723c */ /* 0x004fe20000041890 */
[----:B------:R-:W-:Y:S01]  /*bb40*/  HSET2.LE.AND R2, R6, R20, PT ;  /* 0x0000001406027233 */ /* 0x000fe20003803000 */
[----:B------:R-:W-:Y:S01]  /*bb50*/  STG.E.U16 desc[UR26][R34.64+-0x30], R186 ;  /* 0xffffd0ba22007986 */ /* 0x000fe2000c10151a */
[----:B------:R-:W-:-:S03]  /*bb60*/  LOP3.LUT R127, R0, R50, RZ, 0xc0, !PT ;  /* 0x00000032007f7212 */ /* 0x000fc600078ec0ff */
[----:B------:R-:W2:Y:S01]  /*bb70*/  LDSM.16.MT88.4 R48, [R206+0xa800] ;  /* 0x00a80000ce30783b */ /* 0x000ea20000004200 */
[----:B------:R-:W-:Y:S02]  /*bb80*/  LOP3.LUT R125, R3, R66, RZ, 0xc0, !PT ;  /* 0x00000042037d7212 */ /* 0x000fe400078ec0ff */
[----:B------:R-:W-:Y:S01]  /*bb90*/  LOP3.LUT R126, R2, R64, RZ, 0xc0, !PT ;  /* 0x00000040027e7212 */ /* 0x000fe200078ec0ff */
[----:B------:R-:W-:Y:S04]  /*bba0*/  LDSM.16.MT88.4 R4, [R205+0xb800] ;  /* 0x00b80000cd04783b */ /* 0x000fe80000004200 */
[----:B------:R-:W4:Y:S02]  /*bbb0*/  LDSM.16.MT88.4 R64, [R205+0xa800] ;  /* 0x00a80000cd40783b */ /* 0x000f240000004200 */
[----:B------:R-:W-:Y:S02]  /*bbc0*/  HMMA.16816.F32.BF16 R160, R124, R140, R160 ;  /* 0x0000008c7ca0723c */ /* 0x000fe400000418a0 */
[----:B------:R-:W-:Y:S04]  /*bbd0*/  STG.E.U16 desc[UR26][R34.64+-0x2e], R185 ;  /* 0xffffd2b922007986 */ /* 0x000fe8000c10151a */
[-C--:B---3--:R-:W-:Y:S01]  /*bbe0*/  HMMA.16816.F32.BF16 R152, R128, R148.reuse, R152 ;  /* 0x000000948098723c */ /* 0x088fe20000041898 */
[----:B------:R1:W5:Y:S05]  /*bbf0*/  LDL.LU R204, [R1+0x110] ;  /* 0x0001100001cc7983 */ /* 0x00036a0000300800 */
[C---:B------:R-:W-:Y:S06]  /*bc00*/  HMMA.16816.F32.BF16 R168, R124.reuse, R148, R168 ;  /* 0x000000947ca8723c */ /* 0x040fec00000418a8 */
[C---:B------:R-:W-:Y:S06]  /*bc10*/  HMMA.16816.F32.BF16 R164, R124.reuse, R150, R164 ;  /* 0x000000967ca4723c */ /* 0x040fec00000418a4 */
[----:B------:R-:W-:Y:S01]  /*bc20*/  HMMA.16816.F32.BF16 R156, R124, R142, R156 ;  /* 0x0000008e7c9c723c */ /* 0x000fe2000004189c */
[----:B------:R-:W-:Y:S01]  /*bc30*/  FADD.FTZ R0, R246, R191 ;  /* 0x000000bff6007221 */ /* 0x000fe20000010000 */
[----:B------:R-:W-:Y:S04]  /*bc40*/  STG.E.U16 desc[UR26][R32.64+-0x30], R175 ;  /* 0xffffd0af20007986 */ /* 0x000fe8000c10151a */
[C---:B------:R-:W-:Y:S01]  /*bc50*/  HMMA.16816.F32.BF16 R148, R128.reuse, R150, R36 ;  /* 0x000000968094723c */ /* 0x040fe20000041824 */
[----:B------:R-:W-:Y:S04]  /*bc60*/  STG.E.U16 desc[UR26][R32.64+-0x2e], R174 ;  /* 0xffffd2ae20007986 */ /* 0x000fe8000c10151a */
[----:B------:R1:W5:Y:S01]  /*bc70*/  LDL.LU R202, [R1+0x10c] ;  /* 0x00010c0001ca7983 */ /* 0x0003620000300800 */
[C---:B------:R-:W-:Y:S06]  /*bc80*/  HMMA.16816.F32.BF16 R140, R128.reuse, R142, R40 ;  /* 0x0000008e808c723c */ /* 0x040fec0000041828 */
[-C--:B--2---:R-:W-:Y:S01]  /*bc90*/  HMMA.16816.F32.BF16 R36, R128, R48.reuse, R44 ;  /* 0x000000308024723c */ /* 0x084fe2000004182c */
[----:B------:R-:W-:Y:S01]  /*bca0*/  FADD.FTZ R0, R234, R0 ;  /* 0x00000000ea007221 */ /* 0x000fe20000010000 */
[----:B------:R-:W-:Y:S04]  /*bcb0*/  STG.E.U16 desc[UR26][R30.64+-0x30], R173 ;  /* 0xffffd0ad1e007986 */ /* 0x000fe8000c10151a */
[C---:B------:R-:W-:Y:S01]  /*bcc0*/  HMMA.16816.F32.BF16 R40, R124.reuse, R48, R52 ;  /* 0x000000307c28723c */ /* 0x040fe20000041834 */
[----:B------:R-:W-:Y:S04]  /*bcd0*/  STG.E.U16 desc[UR26][R30.64+-0x2e], R137 ;  /* 0xffffd2891e007986 */ /* 0x000fe8000c10151a */
[----:B------:R1:W5:Y:S01]  /*bce0*/  LDL.LU R200, [R1+0x108] ;  /* 0x0001080001c87983 */ /* 0x0003620000300800 */
[----:B------:R-:W-:Y:S06]  /*bcf0*/  HMMA.16816.F32.BF16 R44, R124, R50, R56 ;  /* 0x000000327c2c723c */ /* 0x000fec0000041838 */
[----:B----4-:R-:W-:Y:S01]  /*bd00*/  HMMA.16816.F32.BF16 R52, R128, R64, R68 ;  /* 0x000000408034723c */ /* 0x010fe20000041844 */
[----:B------:R-:W-:Y:S05]  /*bd10*/  STG.E.U16 desc[UR26][R22.64+-0x20], R184 ;  /* 0xffffe0b816007986 */ /* 0x000fea000c10151a */
[C---:B------:R-:W-:Y:S01]  /*bd20*/  HMMA.16816.F32.BF16 R88, R124.reuse, R96, R88 ;  /* 0x000000607c58723c */ /* 0x040fe20000041858 */
[----:B------:R-:W-:Y:S05]  /*bd30*/  STG.E.U16 desc[UR26][R22.64+-0x1e], R183 ;  /* 0xffffe2b716007986 */ /* 0x000fea000c10151a */
[C---:B------:R-:W-:Y:S06]  /*bd40*/  HMMA.16816.F32.BF16 R104, R124.reuse, R112, R104 ;  /* 0x000000707c68723c */ /* 0x040fec0000041868 */
[C---:B------:R-:W-:Y:S06]  /*bd50*/  HMMA.16816.F32.BF16 R108, R124.reuse, R114, R108 ;  /* 0x000000727c6c723c */ /* 0x040fec000004186c */
[----:B------:R-:W-:Y:S01]  /*bd60*/  HMMA.16816.F32.BF16 R120, R124, R4, R120 ;  /* 0x000000047c78723c */ /* 0x000fe20000041878 */
[----:B------:R-:W-:Y:S01]  /*bd70*/  FADD.FTZ R247, R247, R0 ;  /* 0x00000000f7f77221 */ /* 0x000fe20000010000 */
[----:B------:R1:W5:Y:S04]  /*bd80*/  LDL.LU R172, [R1+0x104] ;  /* 0x0001040001ac7983 */ /* 0x0003680000300800 */
[----:B------:R-:W-:Y:S06]  /*bd90*/  HMMA.16816.F32.BF16 R48, R128, R50, R60 ;  /* 0x000000328030723c */ /* 0x000fec000004183c */
[C---:B------:R-:W-:Y:S01]  /*bda0*/  HMMA.16816.F32.BF16 R56, R124.reuse, R64, R72 ;  /* 0x000000407c38723c */ /* 0x040fe20000041848 */
[----:B------:R-:W-:Y:S04]  /*bdb0*/  STG.E.U16 desc[UR26][R34.64+-0x20], R182 ;  /* 0xffffe0b622007986 */ /* 0x000fe8000c10151a */
[----:B------:R-:W-:Y:S01]  /*bdc0*/  STG.E.U16 desc[UR26][R34.64+-0x1e], R181 ;  /* 0xffffe2b522007986 */ /* 0x000fe2000c10151a */
[-C--:B------:R-:W-:Y:S03]  /*bdd0*/  HMMA.16816.F32.BF16 R60, R124, R66.reuse, R76 ;  /* 0x000000427c3c723c */ /* 0x080fe6000004184c */
[----:B------:R1:W5:Y:S03]  /*bde0*/  LDL.LU R139, [R1+0x100] ;  /* 0x00010000018b7983 */ /* 0x0003660000300800 */
[----:B------:R-:W-:Y:S01]  /*bdf0*/  HMMA.16816.F32.BF16 R64, R128, R66, R80 ;  /* 0x000000428040723c */ /* 0x000fe20000041850 */
[----:B------:R-:W2:Y:S04]  /*be00*/  LDSM.16.MT88.4 R80, [R201+0xb800] ;  /* 0x00b80000c950783b */ /* 0x000ea80000004200 */
[----:B------:R-:W-:Y:S04]  /*be10*/  STG.E.U16 desc[UR26][R32.64+-0x20], R136 ;  /* 0xffffe08820007986 */ /* 0x000fe8000c10151a */
[----:B------:R-:W-:Y:S04]  /*be20*/  STG.E.U16 desc[UR26][R32.64+-0x1e], R134 ;  /* 0xffffe28620007986 */ /* 0x000fe8000c10151a */
[----:B------:R-:W-:Y:S04]  /*be30*/  STG.E.U16 desc[UR26][R30.64+-0x20], R189 ;  /* 0xffffe0bd1e007986 */ /* 0x000fe8000c10151a */
[----:B------:R3:W-:Y:S04]  /*be40*/  STG.E.U16 desc[UR26][R30.64+-0x1e], R133 ;  /* 0xffffe2851e007986 */ /* 0x0007e8000c10151a */
[----:B------:R1:W5:Y:S04]  /*be50*/  LDL.LU R138, [R1+0xfc] ;  /* 0x0000fc00018a7983 */ /* 0x0003680000300800 */
[----:B------:R-:W-:Y:S04]  /*be60*/  STG.E.U16 desc[UR26][R22.64+-0x10], R180 ;  /* 0xfffff0b416007986 */ /* 0x000fe8000c10151a */
[----:B------:R-:W-:Y:S04]  /*be70*/  STG.E.U16 desc[UR26][R22.64+-0xe], R179 ;  /* 0xfffff2b316007986 */ /* 0x000fe8000c10151a */
[----:B------:R1:W5:Y:S01]  /*be80*/  LDL.LU R135, [R1+0xf8] ;  /* 0x0000f80001877983 */ /* 0x0003620000300800 */
[C---:B--2---:R-:W-:Y:S06]  /*be90*/  HMMA.16816.F32.BF16 R76, R124.reuse, R82, R92 ;  /* 0x000000527c4c723c */ /* 0x044fec000004185c */
[C---:B------:R-:W-:Y:S06]  /*bea0*/  HMMA.16816.F32.BF16 R72, R124.reuse, R80, R84 ;  /* 0x000000507c48723c */ /* 0x040fec0000041854 */
[C---:B------:R-:W-:Y:S06]  /*beb0*/  HMMA.16816.F32.BF16 R92, R124.reuse, R98, R100 ;  /* 0x000000627c5c723c */ /* 0x040fec0000041864 */
[----:B------:R-:W-:Y:S06]  /*bec0*/  HMMA.16816.F32.BF16 R124, R124, R6, R116 ;  /* 0x000000067c7c723c */ /* 0x000fec0000041874 */
[C---:B------:R-:W-:Y:S07]  /*bed0*/  HMMA.16816.F32.BF16 R116, R128.reuse, R4, R224 ;  /* 0x000000048074723c */ /* 0x040fee00000418e0 */
[----:B------:R-:W-:Y:S01]  /*bee0*/  IADD3 R4, P1, R22, -0x80, RZ ;  /* 0xffffff8016047810 */ /* 0x000fe20007f3e0ff */
[----:B------:R-:W-:Y:S03]  /*bef0*/  STG.E.U16 desc[UR26][R34.64+-0x10], R178 ;  /* 0xfffff0b222007986 */ /* 0x000fe6000c10151a */
[----:B------:R-:W-:Y:S01]  /*bf00*/  IADD3.X R0, R23, -0x1, RZ, P1, !PT ;  /* 0xffffffff17007810 */ /* 0x000fe20000ffe4ff */
[----:B------:R-:W-:Y:S04]  /*bf10*/  STG.E.U16 desc[UR26][R34.64+-0xe], R177 ;  /* 0xfffff2b122007986 */ /* 0x000fe8000c10151a */
        /* <DEDUP_REMOVED lines=8> */
[----:B------:R-:W-:Y:S01]  /*bfa0*/  HMMA.16816.F32.BF16 R68, R128, R80, R196 ;  /* 0x000000508044723c */ /* 0x000fe200000418c4 */
[----:B------:R-:W-:Y:S01]  /*bfb0*/  FADD.FTZ R235, R241, R26 ;  /* 0x0000001af1eb7221 */ /* 0x000fe20000010000 */
[----:B------:R-:W-:Y:S01]  /*bfc0*/  FADD.FTZ R3, R242, R3 ;  /* 0x00000003f2037221 */ /* 0x000fe20000010000 */
[----:B------:R-:W-:-:S03]  /*bfd0*/  FADD.FTZ R2, R238, R2 ;  /* 0x00000002ee027221 */ /* 0x000fc60000010000 */
[----:B------:R-:W-:Y:S01]  /*bfe0*/  HMMA.16816.F32.BF16 R84, R128, R96, R220 ;  /* 0x000000608054723c */ /* 0x000fe200000418dc */
[----:B------:R-:W-:-:S05]  /*bff0*/  FADD.FTZ R227, R243, R3 ;  /* 0x00000003f3e37221 */ /* 0x000fca0000010000 */
[----:B------:R-:W-:Y:S01]  /*c000*/  HMMA.16816.F32.BF16 R100, R128, R112, R228 ;  /* 0x000000708064723c */ /* 0x000fe200000418e4 */
[----:B------:R-:W-:Y:S01]  /*c010*/  FADD.FTZ R235, R252, R235 ;  /* 0x000000ebfceb7221 */ /* 0x000fe20000010000 */
[----:B------:R-:W-:-:S04]  /*c020*/  FADD.FTZ R239, R239, R2 ;  /* 0x00000002efef7221 */ /* 0x000fc80000010000 */
[----:B------:R-:W-:Y:S01]  /*c030*/  HMMA.16816.F32.BF16 R80, R128, R82, R192 ;  /* 0x000000528050723c */ /* 0x000fe200000418c0 */
[----:B---3--:R-:W-:-:S05]  /*c040*/  IMAD.MOV.U32 R133, RZ, RZ, R232 ;  /* 0x000000ffff857224 */ /* 0x008fca00078e00e8 */
[----:B------:R-:W-:Y:S01]  /*c050*/  HMMA.16816.F32.BF16 R96, R128, R98, R216 ;  /* 0x000000628060723c */ /* 0x000fe200000418d8 */
[----:B------:R-:W-:-:S05]  /*c060*/  IMAD.MOV.U32 R134, RZ, RZ, R212 ;  /* 0x000000ffff867224 */ /* 0x000fca00078e00d4 */
[----:B------:R-:W-:Y:S01]  /*c070*/  HMMA.16816.F32.BF16 R112, R128, R114, R16 ;  /* 0x000000728070723c */ /* 0x000fe20000041810 */
[----:B------:R-:W-:Y:S02]  /*c080*/  IMAD.MOV.U32 R3, RZ, RZ, R214 ;  /* 0x000000ffff037224 */ /* 0x000fe400078e00d6 */
[----:B--2---:R-:W-:-:S03]  /*c090*/  IMAD.MOV.U32 R132, RZ, RZ, R215 ;  /* 0x000000ffff847224 */ /* 0x004fc600078e00d7 */
        /* <DEDUP_REMOVED lines=21> */
[----:B------:R-:W-:Y:S01]  /*c1f0*/  @P3 STS.128 [R213+0xa000], RZ ;  /* 0x00a000ffd5003388 */ /* 0x000fe20000000c00 */
[----:B--2---:R-:W-:-:S04]  /*c200*/  LEA R0, P1, R0, R240, 0x5 ;  /* 0x000000f000007211 */ /* 0x004fc800078228ff */
[----:B------:R-:W-:Y:S02]  /*c210*/  IADD3 R2, P0, R0, UR23, RZ ;  /* 0x0000001700027c10 */ /* 0x000fe4000ff1e0ff */
[----:B---3--:R-:W-:Y:S02]  /*c220*/  LEA.HI.X R3, R4, R243, R3, 0x5, P1 ;  /* 0x000000f304037211 */ /* 0x008fe400008f2c03 */
[C---:B-1----:R-:W-:Y:S02]  /*c230*/  @!P3 LEA R10, P5, R0.reuse, R10, 0x1 ;  /* 0x0000000a000ab211 */ /* 0x042fe400078a08ff */
        /* <DEDUP_REMOVED lines=27> */
[----:B-----5:R-:W-:Y:S04]  /*c3f0*/  LDSM.16.M88.4 R184, [R200+0x8000] ;  /* 0x00800000c8b8783b */ /* 0x020fe80000000200 */
[----:B------:R-:W2:Y:S04]  /*c400*/  LDSM.16.M88.4 R12, [R202+0x2000] ;  /* 0x00200000ca0c783b */ /* 0x000ea80000000200 */
[----:B------:R-:W3:Y:S04]  /*c410*/  LDSM.16.M88.4 R180, [R200+0x8800] ;  /* 0x00880000c8b4783b */ /* 0x000ee80000000200 */
[----:B------:R-:W4:Y:S04]  /*c420*/  LDSM.16.M88.4 R16, [R202] ;  /* 0x00000000ca10783b */ /* 0x000f280000000200 */
[----:B------:R-:W-:Y:S04]  /*c430*/  LDSM.16.M88.4 R24, [R211+0x800] ;  /* 0x00080000d318783b */ /* 0x000fe80000000200 */
[----:B------:R-:W-:Y:S04]  /*c440*/  LDSM.16.M88.4 R176, [R211] ;  /* 0x00000000d3b0783b */ /* 0x000fe80000000200 */
[----:B-1----:R-:W1:Y:S04]  /*c450*/  LDSM.16.M88.4 R4, [R204+0x2000] ;  /* 0x00200000cc04783b */ /* 0x002e680000000200 */
[----:B------:R-:W1:Y:S04]  /*c460*/  LDSM.16.M88.4 R8, [R204] ;  /* 0x00000000cc08783b */ /* 0x000e680000000200 */
[----:B------:R-:W0:Y:S01]  /*c470*/  LDGDEPBAR ;  /* 0x00000000000079af */ /* 0x000e220000000000 */
[C---:B--2---:R-:W-:Y:S06]  /*c480*/  HMMA.16816.F32.BF16 R220, R12.reuse, R184, RZ ;  /* 0x000000b80cdc723c */ /* 0x044fec00000418ff */
[C---:B---3--:R-:W-:Y:S06]  /*c490*/  HMMA.16816.F32.BF16 R196, R12.reuse, R180, RZ ;  /* 0x000000b40cc4723c */ /* 0x048fec00000418ff */
[C---:B------:R-:W-:Y:S06]  /*c4a0*/  HMMA.16816.F32.BF16 R216, R12.reuse, R186, RZ ;  /* 0x000000ba0cd8723c */ /* 0x040fec00000418ff */
[----:B------:R-:W-:Y:S06]  /*c4b0*/  HMMA.16816.F32.BF16 R192, R12, R182, RZ ;  /* 0x000000b60cc0723c */ /* 0x000fec00000418ff */
[C---:B----4-:R-:W-:Y:S06]  /*c4c0*/  HMMA.16816.F32.BF16 R188, R16.reuse, R184, RZ ;  /* 0x000000b810bc723c */ /* 0x050fec00000418ff */
[C---:B------:R-:W-:Y:S06]  /*c4d0*/  HMMA.16816.F32.BF16 R228, R16.reuse, R186, RZ ;  /* 0x000000ba10e4723c */ /* 0x040fec00000418ff */
[C---:B------:R-:W-:Y:S06]  /*c4e0*/  HMMA.16816.F32.BF16 R12, R16.reuse, R180, RZ ;  /* 0x000000b4100c723c */ /* 0x040fec00000418ff */
[----:B------:R-:W-:Y:S06]  /*c4f0*/  HMMA.16816.F32.BF16 R16, R16, R182, RZ ;  /* 0x000000b61010723c */ /* 0x000fec00000418ff */
        /* <DEDUP_REMOVED lines=41> */
[C---:B---3--:R-:W-:Y:S01]  /*c790*/  HMMA.16816.F32.BF16 R192, R8.reuse, R14, R24 ;  /* 0x0000000e08c0723c */ /* 0x048fe20000041818 */
[----:B------:R-:W1:Y:S05]  /*c7a0*/  LDSM.16.M88.4 R24, [R211+0x1800] ;  /* 0x00180000d318783b */ /* 0x000e6a0000000200 */
[C---:B------:R-:W-:Y:S01]  /*c7b0*/  HMMA.16816.F32.BF16 R216, R8.reuse, R12, R176 ;  /* 0x0000000c08d8723c */ /* 0x040fe200000418b0 */
[----:B------:R-:W2:Y:S04]  /*c7c0*/  LDSM.16.M88.4 R176, [R211+0x1000] ;  /* 0x00100000d3b0783b */ /* 0x000ea80000000200 */
[----:B------:R-:W-:Y:S01]  /*c7d0*/  LDSM.16.M88.4 R12, [R210+0x6000] ;  /* 0x00600000d20c783b */ /* 0x000fe20000000200 */
[C---:B------:R-:W-:Y:S06]  /*c7e0*/  HMMA.16816.F32.BF16 R184, R8.reuse, R16, R184 ;  /* 0x0000001008b8723c */ /* 0x040fec00000418b8 */
[----:B------:R-:W-:Y:S01]  /*c7f0*/  HMMA.16816.F32.BF16 R220, R8, R18, R180 ;  /* 0x0000001208dc723c */ /* 0x000fe200000418b4 */
[----:B------:R-:W3:Y:S04]  /*c800*/  LDSM.16.M88.4 R8, [R204+0x4000] ;  /* 0x00400000cc08783b */ /* 0x000ee80000000200 */
[----:B------:R-:W-:Y:S04]  /*c810*/  LDSM.16.M88.4 R180, [R209+0x9000] ;  /* 0x00900000d1b4783b */ /* 0x000fe80000000200 */
[----:B------:R-:W4:Y:S01]  /*c820*/  LDSM.16.M88.4 R16, [R210+0x4000] ;  /* 0x00400000d210783b */ /* 0x000f220000000200 */
[C---:B-1----:R-:W-:Y:S06]  /*c830*/  HMMA.16816.F32.BF16 R240, R4.reuse, R24, R240 ;  /* 0x0000001804f0723c */ /* 0x042fec00000418f0 */
[C---:B--2---:R-:W-:Y:S06]  /*c840*/  HMMA.16816.F32.BF16 R196, R4.reuse, R178, R248 ;  /* 0x000000b204c4723c */ /* 0x044fec00000418f8 */
[-C--:B------:R-:W-:Y:S06]  /*c850*/  HMMA.16816.F32.BF16 R188, R4, R176.reuse, R188 ;  /* 0x000000b004bc723c */ /* 0x080fec00000418bc */
[----:B---3--:R-:W-:Y:S06]  /*c860*/  HMMA.16816.F32.BF16 R184, R8, R176, R184 ;  /* 0x000000b008b8723c */ /* 0x008fec00000418b8 */
[----:B------:R-:W-:Y:S01]  /*c870*/  HMMA.16816.F32.BF16 R248, R4, R26, R228 ;  /* 0x0000001a04f8723c */ /* 0x000fe200000418e4 */
[----:B------:R-:W-:-:S02]  /*c880*/  IMAD.MOV.U32 R21, RZ, RZ, R240 ;  /* 0x000000ffff157224 */ /* 0x000fc400078e00f0 */
[----:B------:R-:W-:Y:S02]  /*c890*/  IMAD.MOV.U32 R3, RZ, RZ, R241 ;  /* 0x000000ffff037224 */ /* 0x000fe400078e00f1 */
[----:B------:R-:W-:Y:S01]  /*c8a0*/  IMAD.MOV.U32 R2, RZ, RZ, R242 ;  /* 0x000000ffff027224 */ /* 0x000fe200078e00f2 */
[C---:B------:R-:W-:Y:S01]  /*c8b0*/  HMMA.16816.F32.BF16 R4, R8.reuse, R178, R220 ;  /* 0x000000b20804723c */ /* 0x040fe200000418dc */
[----:B------:R-:W-:Y:S01]  /*c8c0*/  IMAD.MOV.U32 R0, RZ, RZ, R243 ;  /* 0x000000ffff007224 */ /* 0x000fe200078e00f3 */
[----:B------:R-:W1:Y:S04]  /*c8d0*/  LDSM.16.M88.4 R176, [R209+0x9800] ;  /* 0x00980000d1b0783b */ /* 0x000e680000000200 */
[----:B------:R-:W-:Y:S06]  /*c8e0*/  HMMA.16816.F32.BF16 R240, R8, R24, R216 ;  /* 0x0000001808f0723c */ /* 0x000fec00000418d8 */
[----:B----4-:R-:W-:Y:S06]  /*c8f0*/  HMMA.16816.F32.BF16 R216, R16, R180, R184 ;  /* 0x000000b410d8723c */ /* 0x010fec00000418b8 */
[----:B------:R-:W-:Y:S01]  /*c900*/  HMMA.16816.F32.BF16 R228, R8, R26, R192 ;  /* 0x0000001a08e4723c */ /* 0x000fe200000418c0 */
[----:B------:R-:W-:Y:S04]  /*c910*/  LDSM.16.M88.4 R24, [R208+0x4000] ;  /* 0x00400000d018783b */ /* 0x000fe80000000200 */
[----:B------:R-:W-:Y:S01]  /*c920*/  LDSM.16.M88.4 R8, [R208+0x6000] ;  /* 0x00600000d008783b */ /* 0x000fe20000000200 */
[----:B------:R-:W-:Y:S03]  /*c930*/  HMMA.16816.F32.BF16 R184, R16, R182, R4 ;  /* 0x000000b610b8723c */ /* 0x000fe60000041804 */
[----:B------:R-:W2:Y:S03]  /*c940*/  LDSM.16.M88.4 R4, [R207+0x1000] ;  /* 0x00100000cf04783b */ /* 0x000ea60000000200 */
[C---:B------:R-:W-:Y:S06]  /*c950*/  HMMA.16816.F32.BF16 R220, R12.reuse, R180, R188 ;  /* 0x000000b40cdc723c */ /* 0x040fec00000418bc */
[----:B------:R-:W-:Y:S01]  /*c960*/  HMMA.16816.F32.BF16 R196, R12, R182, R196 ;  /* 0x000000b60cc4723c */ /* 0x000fe200000418c4 */
[----:B------:R-:W-:Y:S01]  /*c970*/  IMAD.MOV.U32 R188, RZ, RZ, R21 ;  /* 0x000000ffffbc7224 */ /* 0x000fe200078e0015 */
[----:B------:R-:W3:Y:S01]  /*c980*/  LDSM.16.M88.4 R180, [R207+0x1800] ;  /* 0x00180000cfb4783b */ /* 0x000ee20000000200 */
[----:B------:R-:W-:Y:S01]  /*c990*/  IMAD.MOV.U32 R189, RZ, RZ, R3 ;  /* 0x000000ffffbd7224 */ /* 0x000fe200078e0003 */
[----:B------:R-:W-:-:S04]  /*c9a0*/  DEPBAR.LE SB0, 0x0 ;  /* 0x000080000000791a */ /* 0x000fc80000000000 */
[----:B------:R-:W4:Y:S01]  /*c9b0*/  S2R R21, SR_TID.X ;  /* 0x0000000000157919 */ /* 0x000f220000002100 */
[----:B------:R-:W-:Y:S01]  /*c9c0*/  IMAD.MOV.U32 R190, RZ, RZ, R2 ;  /* 0x000000ffffbe7224 */ /* 0x000fe200078e0002 */
[----:B-1----:R-:W-:Y:S01]  /*c9d0*/  HMMA.16816.F32.BF16 R192, R16, R176, R240 ;  /* 0x000000b010c0723c */ /* 0x002fe200000418f0 */
[----:B------:R-:W-:Y:S02]  /*c9e0*/  IMAD.MOV.U32 R191, RZ, RZ, R0 ;  /* 0x000000ffffbf7224 */ /* 0x000fe400078e0000 */
[----:B------:R-:W-:-:S03]  /*c9f0*/  IMAD.U32 R0, RZ, RZ, UR44 ;  /* 0x0000002cff007e24 */ /* 0x000fc6000f8e00ff */
[C---:B------:R-:W-:Y:S06]  /*ca00*/  HMMA.16816.F32.BF16 R240, R12.reuse, R178, R248 ;  /* 0x000000b20cf0723c */ /* 0x040fec00000418f8 */
[----:B------:R-:W-:Y:S06]  /*ca10*/  HMMA.16816.F32.BF16 R188, R12, R176, R188 ;  /* 0x000000b00cbc723c */ /* 0x000fec00000418bc */
[----:B------:R-:W-:Y:S06]  /*ca20*/  HMMA.16816.F32.BF16 R228, R16, R178, R228 ;  /* 0x000000b210e4723c */ /* 0x000fec00000418e4 */
[----:B--2---:R-:W-:Y:S01]  /*ca30*/  HMMA.16816.F32.BF16 R216, R24, R4, R216 ;  /* 0x0000000418d8723c */ /* 0x004fe200000418d8 */
[----:B----4-:R-:W-:-:S05]  /*ca40*/  IMAD.SHL.U32 R21, R21, 0x2, RZ ;  /* 0x0000000215157824 */ /* 0x010fca00078e00ff */
[----:B------:R-:W-:Y:S01]  /*ca50*/  HMMA.16816.F32.BF16 R220, R8, R4, R220 ;  /* 0x0000000408dc723c */ /* 0x000fe200000418dc */
[----:B------:R-:W-:-:S05]  /*ca60*/  LOP3.LUT R21, R21, 0x6, RZ, 0xc0, !PT ;  /* 0x0000000615157812 */ /* 0x000fca00078ec0ff */
[----:B------:R-:W-:Y:S01]  /*ca70*/  HMMA.16816.F32.BF16 R196, R8, R6, R196 ;  /* 0x0000000608c4723c */ /* 0x000fe200000418c4 */
[----:B------:R-:W-:-:S05]  /*ca80*/  IMAD R0, R0, 0x20, R21 ;  /* 0x0000002000007824 */ /* 0x000fca00078e0215 */
[----:B------:R-:W-:Y:S01]  /*ca90*/  HMMA.16816.F32.BF16 R184, R24, R6, R184 ;  /* 0x0000000618b8723c */ /* 0x000fe200000418b8 */
[----:B------:R-:W-:-:S05]  /*caa0*/  VIADD R2, R0, 0x1 ;  /* 0x0000000100027836 */ /* 0x000fca0000000000 */
[----:B------:R-:W-:Y:S01]  /*cab0*/  I2FP.F32.S32 R3, R2 ;  /* 0x0000000200037245 */ /* 0x000fe20000201400 */
[-C--:B---3--:R-:W-:Y:S01]  /*cac0*/  HMMA.16816.F32.BF16 R12, R8, R180.reuse, R188 ;  /* 0x000000b4080c723c */ /* 0x088fe200000418bc */
[C---:B------:R-:W-:Y:S02]  /*cad0*/  ISETP.GE.AND P4, PT, R2.reuse, R135, PT ;  /* 0x000000870200720c */ /* 0x040fe40003f86270 */
[C---:B------:R-:W-:Y:S01]  /*cae0*/  ISETP.GE.AND P1, PT, R2.reuse, R138, PT ;  /* 0x0000008a0200720c */ /* 0x040fe20003f26270 */
[C---:B------:R-:W-:Y:S01]  /*caf0*/  FFMA.FTZ R4, R3.reuse, UR21, R219 ;  /* 0x0000001503047c23 */ /* 0x040fe200080100db */
[----:B------:R-:W-:Y:S01]  /*cb00*/  BAR.SYNC.DEFER_BLOCKING 0x0 ;  /* 0x0000000000007b1d */ /* 0x000fe20000010000 */
[C---:B------:R-:W-:Y:S01]  /*cb10*/  ISETP.GE.AND P0, PT, R2.reuse, R172, PT ;  /* 0x000000ac0200720c */ /* 0x040fe20003f06270 */
[C---:B------:R-:W-:Y:S01]  /*cb20*/  FFMA.FTZ R6, R3.reuse, UR21, R221 ;  /* 0x0000001503067c23 */ /* 0x040fe200080100dd */
[----:B------:R-:W-:Y:S01]  /*cb30*/  ISETP.GE.AND P6, PT, R2, R139, PT ;  /* 0x0000008b0200720c */ /* 0x000fe20003fc6270 */
[----:B------:R-:W-:Y:S01]  /*cb40*/  VIADD R2, R0, 0x8 ;  /* 0x0000000800027836 */ /* 0x000fe20000000000 */
[----:B------:R-:W-:Y:S01]  /*cb50*/  FSEL R179, R4, -INF , !P1 ;  /* 0xff80000004b37808 */ /* 0x000fe20004800000 */
[C---:B------:R-:W-:Y:S01]  /*cb60*/  FFMA.FTZ R5, R3.reuse, UR21, R217 ;  /* 0x0000001503057c23 */ /* 0x040fe200080100d9 */
[----:B------:R-:W-:Y:S01]  /*cb70*/  HMMA.16816.F32.BF16 R16, R24, R180, R192 ;  /* 0x000000b41810723c */ /* 0x000fe200000418c0 */
[----:B------:R-:W-:Y:S01]  /*cb80*/  FSEL R189, R6, -INF , !P0 ;  /* 0xff80000006bd7808 */ /* 0x000fe20004000000 */
[----:B------:R-:W-:Y:S01]  /*cb90*/  FFMA.FTZ R7, R3, UR21, R223 ;  /* 0x0000001503077c23 */ /* 0x000fe200080100df */
[----:B------:R-:W-:-:S02]  /*cba0*/  I2FP.F32.S32 R4, R2 ;  /* 0x0000000200047245 */ /* 0x000fc40000201400 */
[----:B------:R-:W-:Y:S01]  /*cbb0*/  FSEL R191, R5, -INF , !P4 ;  /* 0xff80000005bf7808 */ /* 0x000fe20006000000 */
[----:B------:R-:W-:Y:S01]  /*cbc0*/  HMMA.16816.F32.BF16 R192, R8, R182, R240 ;  /* 0x000000b608c0723c */ /* 0x000fe200000418f0 */
        /* <DEDUP_REMOVED lines=15> */
[----:B------:R-:W-:Y:S01]  /*ccc0*/  FSEL R177, R6, -INF , !P0 ;  /* 0xff80000006b17808 */ /* 0x000fe20004000000 */
[C---:B------:R-:W-:Y:S01]  /*ccd0*/  FFMA.FTZ R5, R3.reuse, UR21, R187 ;  /* 0x0000001503057c23 */ /* 0x040fe200080100bb */
[C---:B------:R-:W-:Y:S01]  /*cce0*/  ISETP.GE.AND P6, PT, R2.reuse, R135, PT ;  /* 0x000000870200720c */ /* 0x040fe20003fc6270 */
[C---:B------:R-:W-:Y:S01]  /*ccf0*/  FFMA.FTZ R6, R3.reuse, UR21, R197 ;  /* 0x0000001503067c23 */ /* 0x040fe200080100c5 */
[C---:B------:R-:W-:Y:S01]  /*cd00*/  ISETP.GE.AND P5, PT, R2.reuse, R138, PT ;  /* 0x0000008a0200720c */ /* 0x040fe20003fa6270 */
[----:B------:R-:W-:Y:S01]  /*cd10*/  HMMA.16816.F32.BF16 R184, R24, R182, R228 ;  /* 0x000000b618b8723c */ /* 0x000fe200000418e4 */
[C---:B------:R-:W-:Y:S01]  /*cd20*/  ISETP.GE.AND P4, PT, R2.reuse, R172, PT ;  /* 0x000000ac0200720c */ /* 0x040fe20003f86270 */
[----:B------:R-:W-:Y:S01]  /*cd30*/  FFMA.FTZ R3, R3, UR21, R199 ;  /* 0x0000001503037c23 */ /* 0x000fe200080100c7 */
[----:B------:R-:W-:Y:S01]  /*cd40*/  ISETP.GE.AND P1, PT, R2, R139, PT ;  /* 0x0000008b0200720c */ /* 0x000fe20003f26270 */
[----:B------:R-:W-:Y:S01]  /*cd50*/  VIADD R2, R0, 0x10 ;  /* 0x0000001000027836 */ /* 0x000fe20000000000 */
[----:B------:R-:W-:-:S02]  /*cd60*/  FSEL R178, R4, -INF , !P6 ;  /* 0xff80000004b27808 */ /* 0x000fc40007000000 */
[----:B------:R-:W-:Y:S02]  /*cd70*/  FSEL R132, R5, -INF , !P5 ;  /* 0xff80000005847808 */ /* 0x000fe40006800000 */
[----:B------:R-:W-:Y:S02]  /*cd80*/  FSEL R176, R6, -INF , !P4 ;  /* 0xff80000006b07808 */ /* 0x000fe40006000000 */
[C---:B------:R-:W-:Y:S02]  /*cd90*/  ISETP.GE.AND P0, PT, R2.reuse, R135, PT ;  /* 0x000000870200720c */ /* 0x040fe40003f06270 */
[C---:B------:R-:W-:Y:S02]  /*cda0*/  ISETP.GE.AND P6, PT, R2.reuse, R138, PT ;  /* 0x0000008a0200720c */ /* 0x040fe40003fc6270 */
[----:B------:R-:W-:Y:S02]  /*cdb0*/  ISETP.GE.AND P5, PT, R2, R172, PT ;  /* 0x000000ac0200720c */ /* 0x000fe40003fa6270 */
[----:B------:R-:W-:-:S02]  /*cdc0*/  I2FP.F32.S32 R4, R2 ;  /* 0x0000000200047245 */ /* 0x000fc40000201400 */
[----:B------:R-:W-:Y:S01]  /*cdd0*/  ISETP.GE.AND P4, PT, R2, R139, PT ;  /* 0x0000008b0200720c */ /* 0x000fe20003f86270 */
[----:B------:R-:W-:Y:S01]  /*cde0*/  VIADD R2, R0, 0x11 ;  /* 0x0000001100027836 */ /* 0x000fe20000000000 */
[----:B------:R-:W-:Y:S01]  /*cdf0*/  FSEL R174, R3, -INF , !P1 ;  /* 0xff80000003ae7808 */ /* 0x000fe20004800000 */
[C---:B------:R-:W-:Y:S01]  /*ce00*/  FFMA.FTZ R5, R4.reuse, UR21, R16 ;  /* 0x0000001504057c23 */ /* 0x040fe20008010010 */
[C---:B------:R-:W-:Y:S01]  /*ce10*/  FFMA.FTZ R6, R4.reuse, UR21, R18 ;  /* 0x0000001504067c23 */ /* 0x040fe20008010012 */
[C---:B------:R-:W-:Y:S01]  /*ce20*/  FFMA.FTZ R7, R4.reuse, UR21, R12 ;  /* 0x0000001504077c23 */ /* 0x040fe2000801000c */
[----:B------:R-:W-:Y:S01]  /*ce30*/  FFMA.FTZ R8, R4, UR21, R14 ;  /* 0x0000001504087c23 */ /* 0x000fe2000801000e */
[----:B------:R-:W-:Y:S02]  /*ce40*/  I2FP.F32.S32 R4, R2 ;  /* 0x0000000200047245 */ /* 0x000fe40000201400 */
        /* <DEDUP_REMOVED lines=44> */
[C---:B------:R-:W-:Y:S01]  /*d110*/  FFMA.FTZ R19, R2.reuse, UR21, R185 ;  /* 0x0000001502137c23 */ /* 0x040fe200080100b9 */
[----:B------:R-:W-:Y:S01]  /*d120*/  FSEL R11, R11, -INF , !P4 ;  /* 0xff8000000b0b7808 */ /* 0x000fe20006000000 */
[----:B------:R-:W-:Y:S01]  /*d130*/  FFMA.FTZ R12, R2, UR21, R187 ;  /* 0x00000015020c7c23 */ /* 0x000fe200080100bb */
        /* <DEDUP_REMOVED lines=61> */
.L_x_1576:
[----:B------:R-:W-:Y:S05]  /*d510*/  BSYNC B0 ;  /* 0x0000000000007941 */ /* 0x000fea0003800000 */
.L_x_1575:
[----:B------:R-:W0:Y:S02]  /*d520*/  LDGDEPBAR ;  /* 0x00000000000079af */ /* 0x000e240000000000 */
.L_x_1574:
[----:B------:R-:W3:Y:S04]  /*d530*/  LDL.64 R222, [R1+0x60] ;  /* 0x0000600001de7983 */ /* 0x000ee80000100a00 */
[----:B------:R-:W4:Y:S04]  /*d540*/  LDL.64 R224, [R1+0xf0] ;  /* 0x0000f00001e07983 */ /* 0x000f280000100a00 */
[----:B------:R-:W4:Y:S01]  /*d550*/  LDL.64 R230, [R1+0x68] ;  /* 0x0000680001e67983 */ /* 0x000f220000100a00 */
        /* <DEDUP_REMOVED lines=10> */
[----:B-12---:R-:W-:Y:S02]  /*d600*/  FMNMX.FTZ R4, R189, R2, !PT ;  /* 0x00000002bd047209 */ /* 0x006fe40007810000 */
        /* <DEDUP_REMOVED lines=20> */
[----:B------:R-:W2:Y:S01]  /*d750*/  SHFL.BFLY PT, R3, R0, 0x2, 0x1f ;  /* 0x0c401f0000037f89 */ /* 0x000ea200000e0000 */
[----:B------:R-:W-:Y:S02]  /*d760*/  FMNMX.FTZ R2, R16, R2, !PT ;  /* 0x0000000210027209 */ /* 0x000fe40007810000 */
[----:B------:R-:W-:Y:S02]  /*d770*/  FMNMX.FTZ R4, R19, R4, !PT ;  /* 0x0000000413047209 */ /* 0x000fe40007810000 */
[----:B-1----:R-:W-:Y:S02]  /*d780*/  FMNMX.FTZ R133, R133, R5, !PT ;  /* 0x0000000585857209 */ /* 0x002fe40007810000 */
[----:B------:R-:W1:Y:S04]  /*d790*/  SHFL.BFLY PT, R5, R2, 0x2, 0x1f ;  /* 0x0c401f0002057f89 */ /* 0x000e6800000e0000 */
[----:B------:R-:W1:Y:S04]  /*d7a0*/  SHFL.BFLY PT, R6, R4, 0x2, 0x1f ;  /* 0x0c401f0004067f89 */ /* 0x000e6800000e0000 */
[----:B------:R-:W1:Y:S01]  /*d7b0*/  SHFL.BFLY PT, R181, R133, 0x1, 0x1f ;  /* 0x0c201f0085b57f89 */ /* 0x000e6200000e0000 */
[----:B--2---:R-:W-:-:S05]  /*d7c0*/  FMNMX.FTZ R3, R0, R3, !PT ;  /* 0x0000000300037209 */ /* 0x004fca0007810000 */
[----:B------:R-:W2:Y:S01]  /*d7d0*/  SHFL.BFLY PT, R182, R3, 0x1, 0x1f ;  /* 0x0c201f0003b67f89 */ /* 0x000ea200000e0000 */
[----:B-1----:R-:W-:Y:S02]  /*d7e0*/  FMNMX.FTZ R2, R2, R5, !PT ;  /* 0x0000000502027209 */ /* 0x002fe40007810000 */
[----:B------:R-:W-:-:S03]  /*d7f0*/  FMNMX.FTZ R4, R4, R6, !PT ;  /* 0x0000000604047209 */ /* 0x000fc60007810000 */
[----:B------:R-:W1:Y:S04]  /*d800*/  SHFL.BFLY PT, R5, R2, 0x1, 0x1f ;  /* 0x0c201f0002057f89 */ /* 0x000e6800000e0000 */
[----:B------:R-:W1:Y:S01]  /*d810*/  SHFL.BFLY PT, R6, R4, 0x1, 0x1f ;  /* 0x0c201f0004067f89 */ /* 0x000e6200000e0000 */
[----:B------:R-:W-:-:S04]  /*d820*/  FMNMX.FTZ R133, R133, R181, !PT ;  /* 0x000000b585857209 */ /* 0x000fc80007810000 */
[C---:B------:R-:W-:Y:S01]  /*d830*/  FSETP.NEU.FTZ.AND P1, PT, R133.reuse, -INF , PT ;  /* 0xff8000008500780b */ /* 0x040fe20003f3d000 */
[----:B------:R-:W-:-:S05]  /*d840*/  FMUL.FTZ R0, R133, UR42 ;  /* 0x0000002a85007c20 */ /* 0x000fca0008410000 */
[----:B------:R-:W-:Y:S02]  /*d850*/  FSEL R0, R0, RZ, P1 ;  /* 0x000000ff00007208 */ /* 0x000fe40000800000 */
[----:B--2---:R-:W-:-:S03]  /*d860*/  FMNMX.FTZ R3, R3, R182, !PT ;  /* 0x000000b603037209 */ /* 0x004fc60007810000 */
[--C-:B------:R-:W-:Y:S01]  /*d870*/  FFMA.FTZ R184, R132, UR42, -R0.reuse ;  /* 0x0000002a84b87c23 */ /* 0x100fe20008010800 */
[----:B------:R-:W-:Y:S01]  /*d880*/  FSETP.NEU.FTZ.AND P5, PT, R3, -INF , PT ;  /* 0xff8000000300780b */ /* 0x000fe20003fbd000 */
[--C-:B------:R-:W-:Y:S01]  /*d890*/  FFMA.FTZ R183, R134, UR42, -R0.reuse ;  /* 0x0000002a86b77c23 */ /* 0x100fe20008010800 */
[----:B-1----:R-:W-:Y:S01]  /*d8a0*/  FMNMX.FTZ R132, R2, R5, !PT ;  /* 0x0000000502847209 */ /* 0x002fe20007810000 */
[--C-:B------:R-:W-:Y:S01]  /*d8b0*/  FFMA.FTZ R181, R11, UR42, -R0.reuse ;  /* 0x0000002a0bb57c23 */ /* 0x100fe20008010800 */
[--C-:B------:R-:W-:Y:S01]  /*d8c0*/  FFMA.FTZ R182, R179, UR42, -R0.reuse ;  /* 0x0000002ab3b67c23 */ /* 0x100fe20008010800 */
[--C-:B------:R-:W-:Y:S01]  /*d8d0*/  FFMA.FTZ R185, R26, UR42, -R0.reuse ;  /* 0x0000002a1ab97c23 */ /* 0x100fe20008010800 */
[----:B------:R-:W-:Y:S01]  /*d8e0*/  FMNMX.FTZ R134, R4, R6, !PT ;  /* 0x0000000604867209 */ /* 0x000fe20007810000 */
[--C-:B------:R-:W-:Y:S01]  /*d8f0*/  FFMA.FTZ R186, R21, UR42, -R0.reuse ;  /* 0x0000002a15ba7c23 */ /* 0x100fe20008010800 */
[--C-:B------:R-:W-:Y:S01]  /*d900*/  FFMA.FTZ R193, R17, UR42, -R0.reuse ;  /* 0x0000002a11c17c23 */ /* 0x100fe20008010800 */
[----:B------:R-:W-:Y:S01]  /*d910*/  FFMA.FTZ R194, R12, UR42, -R0 ;  /* 0x0000002a0cc27c23 */ /* 0x000fe20008010800 */
[C---:B------:R-:W-:Y:S01]  /*d920*/  FSEL R4, R3.reuse, RZ, P5 ;  /* 0x000000ff03047208 */ /* 0x040fe20002800000 */
[C---:B------:R-:W-:Y:S01]  /*d930*/  FMUL.FTZ R0, R132.reuse, UR42 ;  /* 0x0000002a84007c20 */ /* 0x040fe20008410000 */
[----:B------:R-:W-:Y:S01]  /*d940*/  FSETP.NEU.FTZ.AND P4, PT, R132, -INF , PT ;  /* 0xff8000008400780b */ /* 0x000fe20003f9d000 */
[----:B------:R-:W-:-:S02]  /*d950*/  FMUL.FTZ R2, R3, UR42 ;  /* 0x0000002a03027c20 */ /* 0x000fc40008410000 */
[----:B------:R-:W-:Y:S01]  /*d960*/  FADD.FTZ R4, R214, -R4 ;  /* 0x80000004d6047221 */ /* 0x000fe20000010000 */
[----:B------:R-:W-:Y:S02]  /*d970*/  FSEL R0, R0, RZ, P4 ;  /* 0x000000ff00007208 */ /* 0x000fe40002000000 */
[----:B------:R-:W-:Y:S01]  /*d980*/  FSEL R2, R2, RZ, P5 ;  /* 0x000000ff02027208 */ /* 0x000fe20002800000 */
[----:B------:R-:W-:Y:S02]  /*d990*/  FMUL.FTZ R4, R4, UR42 ;  /* 0x0000002a04047c20 */ /* 0x000fe40008410000 */
        /* <DEDUP_REMOVED lines=9> */
[----:B------:R1:W-:Y:S01]  /*da30*/  MUFU.EX2 R6, R4 ;  /* 0x0000000400067308 */ /* 0x0003e20000000800 */
[----:B------:R-:W-:Y:S01]  /*da40*/  FSETP.NEU.FTZ.AND P5, PT, R134, -INF , PT ;  /* 0xff8000008600780b */ /* 0x000fe20003fbd000 */
[----:B------:R-:W-:Y:S01]  /*da50*/  FFMA.FTZ R13, R13, UR42, -R2 ;  /* 0x0000002a0d0d7c23 */ /* 0x000fe20008010802 */
[----:B------:R-:W-:-:S02]  /*da60*/  ULOP3.LUT UR4, UR44, UR31, URZ, 0x3c, !UPT ;  /* 0x0000001f2c047292 */ /* 0x000fc4000f8e3c3f */
[----:B------:R-:W-:Y:S01]  /*da70*/  FSEL R0, R0, RZ, P5 ;  /* 0x000000ff00007208 */ /* 0x000fe20002800000 */
[--C-:B------:R-:W-:Y:S01]  /*da80*/  FFMA.FTZ R196, R177, UR42, -R2.reuse ;  /* 0x0000002ab1c47c23 */ /* 0x100fe20008010802 */
[--C-:B------:R-:W-:Y:S01]  /*da90*/  FFMA.FTZ R198, R174, UR42, -R2.reuse ;  /* 0x0000002aaec67c23 */ /* 0x100fe20008010802 */
[----:B------:R-:W2:Y:S01]  /*daa0*/  MUFU.EX2 R13, R13 ;  /* 0x0000000d000d7308 */ /* 0x000ea20000000800 */
[--C-:B------:R-:W-:Y:S01]  /*dab0*/  FFMA.FTZ R199, R137, UR42, -R2.reuse ;  /* 0x0000002a89c77c23 */ /* 0x100fe20008010802 */
[--C-:B------:R-:W-:Y:S01]  /*dac0*/  FFMA.FTZ R214, R27, UR42, -R2.reuse ;  /* 0x0000002a1bd67c23 */ /* 0x100fe20008010802 */
[--C-:B-1----:R-:W-:Y:S01]  /*dad0*/  FFMA.FTZ R4, R188, UR42, -R2.reuse ;  /* 0x0000002abc047c23 */ /* 0x102fe20008010802 */
[--C-:B------:R-:W-:Y:S01]  /*dae0*/  FFMA.FTZ R218, R24, UR42, -R2.reuse ;  /* 0x0000002a18da7c23 */ /* 0x100fe20008010802 */
[----:B------:R-:W-:Y:S01]  /*daf0*/  FFMA.FTZ R219, R18, UR42, -R2 ;  /* 0x0000002a12db7c23 */ /* 0x000fe20008010802 */
[--C-:B------:R-:W-:Y:S01]  /*db00*/  FFMA.FTZ R2, R15, UR42, -R0.reuse ;  /* 0x0000002a0f027c23 */ /* 0x100fe20008010800 */
[----:B------:R-:W-:-:S02]  /*db10*/  FFMA.FTZ R16, R191, UR42, -R0 ;  /* 0x0000002abf107c23 */ /* 0x000fc40008010800 */
[----:B------:R-:W1:Y:S01]  /*db20*/  MUFU.EX2 R4, R4 ;  /* 0x0000000400047308 */ /* 0x000e620000000800 */
[--C-:B------:R-:W-:Y:S01]  /*db30*/  FFMA.FTZ R136, R190, UR42, -R0.reuse ;  /* 0x0000002abe887c23 */ /* 0x100fe20008010800 */
[--C-:B------:R-:W-:Y:S01]  /*db40*/  FFMA.FTZ R137, R178, UR42, -R0.reuse ;  /* 0x0000002ab2897c23 */ /* 0x100fe20008010800 */
[--C-:B------:R-:W-:Y:S01]  /*db50*/  FFMA.FTZ R175, R175, UR42, -R0.reuse ;  /* 0x0000002aafaf7c23 */ /* 0x100fe20008010800 */
[--C-:B------:R-:W-:Y:S01]  /*db60*/  FFMA.FTZ R173, R173, UR42, -R0.reuse ;  /* 0x0000002aadad7c23 */ /* 0x100fe20008010800 */
[--C-:B------:R-:W-:Y:S01]  /*db70*/  FFMA.FTZ R174, R28, UR42, -R0.reuse ;  /* 0x0000002a1cae7c23 */ /* 0x100fe20008010800 */
[----:B------:R-:W-:Y:S01]  /*db80*/  FFMA.FTZ R176, R19, UR42, -R0 ;  /* 0x0000002a13b07c23 */ /* 0x000fe20008010800 */
[----:B--2---:R-:W-:Y:S01]  /*db90*/  FFMA.FTZ R247, R247, R6, R13 ;  /* 0x00000006f7f77223 */ /* 0x004fe2000001000d */
[----:B-1----:R-:W-:-:S03]  /*dba0*/  F2FP.BF16.F32.PACK_AB R177, R4, R13 ;  /* 0x0000000d04b1723e */ /* 0x002fc600000010ff */
[----:B------:R-:W-:Y:S01]  /*dbb0*/  FADD.FTZ R247, R4, R247 ;  /* 0x000000f704f77221 */ /* 0x000fe20000010000 */
[----:B------:R-:W-:Y:S01]  /*dbc0*/  MUFU.EX2 R178, R182 ;  /* 0x000000b600b27308 */ /* 0x000fe20000000800 */
[----:B------:R-:W-:Y:S04]  /*dbd0*/  STL [R1+0x120], R210 ;  /* 0x000120d201007387 */ /* 0x000fe80000100800 */
[----:B------:R-:W-:Y:S01]  /*dbe0*/  STL [R1+0x11c], R209 ;  /* 0x00011cd101007387 */ /* 0x000fe20000100800 */
[----:B---3--:R-:W-:-:S05]  /*dbf0*/  LOP3.LUT R0, R223, UR4, RZ, 0x3c, !PT ;  /* 0x00000004df007c12 */ /* 0x008fca000f8e3cff */
[----:B------:R-:W-:-:S05]  /*dc00*/  IMAD.WIDE.U32 R190, R0, -0x326172a9, RZ ;  /* 0xcd9e8d5700be7825 */ /* 0x000fca00078e00ff */
[----:B----4-:R-:W-:Y:S02]  /*dc10*/  LOP3.LUT R24, R191, UR41, R224, 0x96, !PT ;  /* 0x00000029bf187c12 */ /* 0x010fe4000f8e96e0 */
[----:B------:R-:W-:-:S03]  /*dc20*/  LOP3.LUT R0, R237, UR40, R190, 0x96, !PT ;  /* 0x00000028ed007c12 */ /* 0x000fc6000f8e96be */
        /* <DEDUP_REMOVED lines=14> */
[----:B------:R1:W-:Y:S01]  /*dd10*/  MUFU.EX2 R15, R2 ;  /* 0x00000002000f7308 */ /* 0x0003e20000000800 */
[----:B------:R-:W-:-:S05]  /*dd20*/  FSEL R0, R134, RZ, P5 ;  /* 0x000000ff86007208 */ /* 0x000fca0002800000 */
[----:B------:R-:W-:Y:S01]  /*dd30*/  FADD.FTZ R0, R212, -R0 ;  /* 0x80000000d4007221 */ /* 0x000fe20000010000 */
[----:B-1----:R-:W-:-:S04]  /*dd40*/  LOP3.LUT R2, R5, UR24, R12, 0x96, !PT ;  /* 0x0000001805027c12 */ /* 0x002fc8000f8e960c */
[----:B------:R-:W-:-:S04]  /*dd50*/  LOP3.LUT R12, R2, 0xffff, RZ, 0xc0, !PT ;  /* 0x0000ffff020c7812 */ /* 0x000fc800078ec0ff */
[----:B------:R-:W-:Y:S01]  /*dd60*/  SHF.R.U32.HI R12, RZ, 0x8, R12 ;  /* 0x00000008ff0c7819 */ /* 0x000fe2000001160c */
[----:B------:R-:W-:-:S03]  /*dd70*/  FMUL.FTZ R0, R0, UR42 ;  /* 0x0000002a00007c20 */ /* 0x000fc60008410000 */
[----:B------:R-:W-:-:S04]  /*dd80*/  LOP3.LUT R12, R12, 0xffff, RZ, 0xc0, !PT ;  /* 0x0000ffff0c0c7812 */ /* 0x000fc800078ec0ff */
[----:B------:R-:W-:Y:S02]  /*dd90*/  ISETP.LE.U32.AND P5, PT, R12, UR15, PT ;  /* 0x0000000f0c007c0c */ /* 0x000fe4000bfa3070 */
[----:B------:R-:W-:Y:S01]  /*dda0*/  LOP3.LUT R12, R2, 0xff, RZ, 0xc0, !PT ;  /* 0x000000ff020c7812 */ /* 0x000fe200078ec0ff */
[----:B------:R-:W1:Y:S01]  /*ddb0*/  MUFU.EX2 R0, R0 ;  /* 0x0000000000007308 */ /* 0x000e620000000800 */
[----:B------:R-:W-:Y:S02]  /*ddc0*/  LOP3.LUT R18, R13, UR11, R14, 0x96, !PT ;  /* 0x0000000b0d127c12 */ /* 0x000fe4000f8e960e */
[----:B------:R-:W-:Y:S02]  /*ddd0*/  FSEL R13, R133, RZ, P1 ;  /* 0x000000ff850d7208 */ /* 0x000fe40000800000 */
[----:B------:R-:W-:Y:S02]  /*dde0*/  ISETP.LE.U32.AND P6, PT, R12, UR15, PT ;  /* 0x0000000f0c007c0c */ /* 0x000fe4000bfc3070 */
[--C-:B------:R-:W-:Y:S01]  /*ddf0*/  SHF.R.U32.HI R12, RZ, 0x18, R2.reuse ;  /* 0x00000018ff0c7819 */ /* 0x100fe20000011602 */
[----:B------:R-:W2:Y:S01]  /*de00*/  MUFU.EX2 R14, R16 ;  /* 0x00000010000e7308 */ /* 0x000ea20000000800 */
[----:B------:R-:W-:Y:S01]  /*de10*/  SHF.R.U32.HI R2, RZ, 0x10, R2 ;  /* 0x00000010ff027819 */ /* 0x000fe20000011602 */
[----:B------:R-:W-:Y:S01]  /*de20*/  FADD.FTZ R13, R232, -R13 ;  /* 0x8000000de80d7221 */ /* 0x000fe20000010000 */
[----:B------:R-:W-:-:S02]  /*de30*/  ISETP.LE.U32.AND P1, PT, R12, UR15, PT ;  /* 0x0000000f0c007c0c */ /* 0x000fc4000bf23070 */
[----:B------:R-:W-:Y:S01]  /*de40*/  LOP3.LUT R2, R2, 0xff, RZ, 0xc0, !PT ;  /* 0x000000ff02027812 */ /* 0x000fe200078ec0ff */
[----:B------:R-:W-:Y:S01]  /*de50*/  FMUL.FTZ R12, R13, UR42 ;  /* 0x0000002a0d0c7c20 */ /* 0x000fe20008410000 */
[----:B------:R-:W-:Y:S01]  /*de60*/  FSEL R13, R132, RZ, P4 ;  /* 0x000000ff840d7208 */ /* 0x000fe20002000000 */
[----:B------:R-:W3:Y:S01]  /*de70*/  MUFU.EX2 R16, R181 ;  /* 0x000000b500107308 */ /* 0x000ee20000000800 */
[----:B------:R-:W-:Y:S01]  /*de80*/  ISETP.LE.U32.AND P4, PT, R2, UR15, PT ;  /* 0x0000000f02007c0c */ /* 0x000fe2000bf83070 */
[----:B------:R4:W-:Y:S01]  /*de90*/  STL [R1+0x118], R208 ;  /* 0x000118d001007387 */ /* 0x0009e20000100800 */
[----:B-1----:R-:W-:-:S05]  /*dea0*/  FFMA.FTZ R227, R227, R0, R15 ;  /* 0x00000000e3e37223 */ /* 0x002fca000001000f */
[----:B------:R-:W1:Y:S01]  /*deb0*/  MUFU.EX2 R2, R12 ;  /* 0x0000000c00027308 */ /* 0x000e620000000800 */
[----:B------:R3:W-:Y:S01]  /*dec0*/  STL [R1+0x114], R207 ;  /* 0x000114cf01007387 */ /* 0x0007e20000100800 */
[----:B--2---:R-:W-:-:S03]  /*ded0*/  FADD.FTZ R27, R14, R227 ;  /* 0x000000e30e1b7221 */ /* 0x004fc60000010000 */
[----:B------:R-:W-:Y:S01]  /*dee0*/  STL [R1+0x110], R204 ;  /* 0x000110cc01007387 */ /* 0x000fe20000100800 */
[----:B------:R-:W-:-:S03]  /*def0*/  F2FP.BF16.F32.PACK_AB R14, R14, R15 ;  /* 0x0000000f0e0e723e */ /* 0x000fc600000010ff */
[----:B------:R-:W-:Y:S04]  /*df00*/  STL [R1+0x10c], R202 ;  /* 0x00010cca01007387 */ /* 0x000fe80000100800 */
[----:B------:R2:W-:Y:S01]  /*df10*/  STL [R1+0x108], R200 ;  /* 0x000108c801007387 */ /* 0x0005e20000100800 */
[----:B------:R-:W-:-:S03]  /*df20*/  FMUL.FTZ R224, R148, R0 ;  /* 0x0000000094e07220 */ /* 0x000fc60000410000 */
[----:B------:R1:W-:Y:S01]  /*df30*/  STL [R1+0x104], R172 ;  /* 0x000104ac01007387 */ /* 0x0003e20000100800 */
[----:B------:R-:W-:-:S03]  /*df40*/  FMUL.FTZ R225, R149, R0 ;  /* 0x0000000095e17220 */ /* 0x000fc60000410000 */
[----:B------:R1:W-:Y:S01]  /*df50*/  STL [R1+0x100], R139 ;  /* 0x0001008b01007387 */ /* 0x0003e20000100800 */
[-C--:B------:R-:W-:Y:S01]  /*df60*/  FMUL.FTZ R152, R152, R0.reuse ;  /* 0x0000000098987220 */ /* 0x080fe20000410000 */
[-C--:B------:R-:W-:Y:S02]  /*df70*/  FMUL.FTZ R153, R153, R0.reuse ;  /* 0x0000000099997220 */ /* 0x080fe40000410000 */
[----:B------:R1:W-:Y:S01]  /*df80*/  STL [R1+0xfc], R138 ;  /* 0x0000fc8a01007387 */ /* 0x0003e20000100800 */
[-C--:B------:R-:W-:Y:S01]  /*df90*/  FMUL.FTZ R144, R144, R0.reuse ;  /* 0x0000000090907220 */ /* 0x080fe20000410000 */
[-C--:B------:R-:W-:Y:S01]  /*dfa0*/  FMUL.FTZ R145, R145, R0.reuse ;  /* 0x0000000091917220 */ /* 0x080fe20000410000 */
[-C--:B------:R-:W-:Y:S01]  /*dfb0*/  FMUL.FTZ R228, R140, R0.reuse ;  /* 0x000000008ce47220 */ /* 0x080fe20000410000 */
[----:B------:R1:W-:Y:S01]  /*dfc0*/  STL [R1+0xf8], R135 ;  /* 0x0000f88701007387 */ /* 0x0003e20000100800 */
        /* <DEDUP_REMOVED lines=8> */
[-C--:B----4-:R-:W-:Y:S01]  /*e050*/  FMUL.FTZ R208, R65, R0.reuse ;  /* 0x0000000041d07220 */ /* 0x090fe20000410000 */
[-C--:B------:R-:W-:Y:S01]  /*e060*/  FMUL.FTZ R209, R68, R0.reuse ;  /* 0x0000000044d17220 */ /* 0x080fe20000410000 */
[-C--:B---3--:R-:W-:Y:S01]  /*e070*/  FMUL.FTZ R207, R69, R0.reuse ;  /* 0x0000000045cf7220 */ /* 0x088fe20000410000 */
[-C--:B------:R-:W-:Y:S01]  /*e080*/  FMUL.FTZ R212, R80, R0.reuse ;  /* 0x0000000050d47220 */ /* 0x080fe20000410000 */
[-C--:B------:R-:W-:Y:S01]  /*e090*/  FMUL.FTZ R236, R81, R0.reuse ;  /* 0x0000000051ec7220 */ /* 0x080fe20000410000 */
[-C--:B------:R-:W-:Y:S01]  /*e0a0*/  FMUL.FTZ R84, R84, R0.reuse ;  /* 0x0000000054547220 */ /* 0x080fe20000410000 */
[-C--:B------:R-:W-:Y:S01]  /*e0b0*/  FMUL.FTZ R85, R85, R0.reuse ;  /* 0x0000000055557220 */ /* 0x080fe20000410000 */
[-C--:B--2---:R-:W-:Y:S01]  /*e0c0*/  FMUL.FTZ R200, R96, R0.reuse ;  /* 0x0000000060c87220 */ /* 0x084fe20000410000 */
        /* <DEDUP_REMOVED lines=9> */
[----:B------:R-:W-:-:S02]  /*e160*/  PRMT R21, R14, 0x7610, R21 ;  /* 0x000076100e157816 */ /* 0x000fc40000000015 */
[----:B------:R-:W-:Y:S01]  /*e170*/  F2FP.BF16.F32.PACK_AB R0, R178, R16 ;  /* 0x00000010b200723e */ /* 0x000fe200000010ff */
[--C-:B------:R-:W-:Y:S01]  /*e180*/  FFMA.FTZ R15, R235, R2, R16.reuse ;  /* 0x00000002eb0f7223 */ /* 0x100fe20000010010 */
[----:B------:R-:W-:Y:S01]  /*e190*/  PRMT R16, R14, 0x7632, R16 ;  /* 0x000076320e107816 */ /* 0x000fe20000000010 */
[----:B------:R-:W-:Y:S01]  /*e1a0*/  @!P6 HFMA2.BF16_V2 R68, -RZ.H0_H0, RZ.H0_H0, -R21.H0_H0 ;  /* 0x200000ffff44e231 */ /* 0x000fe20000340915 */
[C---:B------:R-:W-:Y:S02]  /*e1b0*/  PRMT R19, R0.reuse, 0x7610, R19 ;  /* 0x0000761000137816 */ /* 0x040fe40000000013 */
[----:B------:R-:W-:Y:S02]  /*e1c0*/  PRMT R17, R0, 0x7632, R17 ;  /* 0x0000763200117816 */ /* 0x000fe40000000011 */
[----:B------:R-:W-:Y:S01]  /*e1d0*/  LOP3.LUT R0, R4, 0xff, RZ, 0xc0, !PT ;  /* 0x000000ff04007812 */ /* 0x000fe200078ec0ff */
[----:B------:R-:W-:Y:S01]  /*e1e0*/  @!P4 HFMA2.BF16_V2 R64, -RZ.H0_H0, RZ.H0_H0, -R19.H0_H0 ;  /* 0x200000ffff40c231 */ /* 0x000fe20000340913 */
[----:B------:R-:W-:-:S02]  /*e1f0*/  PRMT R80, R21, 0x5410, R16 ;  /* 0x0000541015507816 */ /* 0x000fc40000000010 */
[----:B------:R-:W-:Y:S02]  /*e200*/  @!P6 PRMT R21, R68, 0x5410, RZ ;  /* 0x000054104415e816 */ /* 0x000fe400000000ff */
[----:B------:R-:W-:Y:S02]  /*e210*/  ISETP.LE.U32.AND P6, PT, R0, UR15, PT ;  /* 0x0000000f00007c0c */ /* 0x000fe4000bfc3070 */
[----:B------:R-:W-:Y:S02]  /*e220*/  SHF.R.U32.HI R0, RZ, 0x18, R4 ;  /* 0x00000018ff007819 */ /* 0x000fe40000011604 */
[----:B------:R-:W-:Y:S02]  /*e230*/  LOP3.LUT R5, R4, 0xffff, RZ, 0xc0, !PT ;  /* 0x0000ffff04057812 */ /* 0x000fe400078ec0ff */
[----:B------:R-:W-:Y:S02]  /*e240*/  PRMT R69, R19, 0x5410, R17 ;  /* 0x0000541013457816 */ /* 0x000fe40000000011 */
[----:B------:R-:W-:-:S02]  /*e250*/  @!P4 PRMT R19, R64, 0x5410, RZ ;  /* 0x000054104013c816 */ /* 0x000fc400000000ff */
[----:B------:R-:W-:Y:S02]  /*e260*/  ISETP.LE.U32.AND P4, PT, R0, UR15, PT ;  /* 0x0000000f00007c0c */ /* 0x000fe4000bf83070 */
[----:B------:R-:W-:Y:S01]  /*e270*/  SHF.R.U32.HI R0, RZ, 0x8, R5 ;  /* 0x00000008ff007819 */ /* 0x000fe20000011605 */
[----:B------:R-:W-:Y:S01]  /*e280*/  FADD.FTZ R13, R215, -R13 ;  /* 0x8000000dd70d7221 */ /* 0x000fe20000010000 */
[----:B------:R-:W-:Y:S01]  /*e290*/  @!P1 HFMA2.BF16_V2 R49, -RZ.H0_H0, RZ.H0_H0, -R17.H0_H0 ;  /* 0x200000ffff319231 */ /* 0x000fe20000340911 */
[----:B------:R-:W-:Y:S02]  /*e2a0*/  SHF.R.U32.HI R12, RZ, 0x10, R4 ;  /* 0x00000010ff0c7819 */ /* 0x000fe40000011604 */
[----:B------:R-:W-:Y:S01]  /*e2b0*/  LOP3.LUT R0, R0, 0xffff, RZ, 0xc0, !PT ;  /* 0x0000ffff00007812 */ /* 0x000fe200078ec0ff */
[----:B------:R-:W-:Y:S01]  /*e2c0*/  FMUL.FTZ R5, R13, UR42 ;  /* 0x0000002a0d057c20 */ /* 0x000fe20008410000 */
[----:B------:R-:W-:Y:S01]  /*e2d0*/  @!P5 HFMA2.BF16_V2 R65, -RZ.H0_H0, RZ.H0_H0, -R16.H0_H0 ;  /* 0x200000ffff41d231 */ /* 0x000fe20000340910 */
[----:B------:R-:W-:-:S02]  /*e2e0*/  @!P1 PRMT R17, R49, 0x5410, RZ ;  /* 0x0000541031119816 */ /* 0x000fc400000000ff */
[----:B------:R-:W-:Y:S02]  /*e2f0*/  LOP3.LUT R4, R12, 0xff, RZ, 0xc0, !PT ;  /* 0x000000ff0c047812 */ /* 0x000fe400078ec0ff */
[----:B------:R-:W-:Y:S02]  /*e300*/  ISETP.LE.U32.AND P1, PT, R0, UR15, PT ;  /* 0x0000000f00007c0c */ /* 0x000fe4000bf23070 */
[----:B------:R-:W1:Y:S01]  /*e310*/  MUFU.EX2 R0, R5 ;  /* 0x0000000500007308 */ /* 0x000e620000000800 */
[----:B------:R-:W-:Y:S01]  /*e320*/  @!P5 PRMT R16, R65, 0x5410, RZ ;  /* 0x000054104110d816 */ /* 0x000fe200000000ff */
[----:B------:R-:W-:Y:S01]  /*e330*/  FMUL.FTZ R141, R67, R2 ;  /* 0x00000002438d7220 */ /* 0x000fe20000410000 */
[----:B------:R-:W-:-:S05]  /*e340*/  ISETP.LE.U32.AND P5, PT, R4, UR15, PT ;  /* 0x0000000f04007c0c */ /* 0x000fca000bfa3070 */
[----:B------:R-:W2:Y:S08]  /*e350*/  MUFU.EX2 R4, R136 ;  /* 0x0000008800047308 */ /* 0x000eb00000000800 */
[----:B------:R-:W3:Y:S01]  /*e360*/  MUFU.EX2 R67, R137 ;  /* 0x0000008900437308 */ /* 0x000ee20000000800 */
[----:B------:R-:W-:-:S07]  /*e370*/  FMUL.FTZ R246, R83, R2 ;  /* 0x0000000253f67220 */ /* 0x000fce0000410000 */
[----:B------:R-:W4:Y:S01]  /*e380*/  MUFU.EX2 R68, R179 ;  /* 0x000000b300447308 */ /* 0x000f220000000800 */
[----:B------:R-:W-:Y:S02]  /*e390*/  IMAD.MOV.U32 R64, RZ, RZ, R85 ;  /* 0x000000ffff407224 */ /* 0x000fe400078e0055 */
[----:B------:R-:W-:Y:S02]  /*e3a0*/  IMAD.MOV.U32 R83, RZ, RZ, R141 ;  /* 0x000000ffff537224 */ /* 0x000fe400078e008d */
[----:B-1----:R-:W-:Y:S01]  /*e3b0*/  FMUL.FTZ R141, R77, R0 ;  /* 0x000000004d8d7220 */ /* 0x002fe20000410000 */
[----:B------:R-:W-:Y:S02]  /*e3c0*/  IMAD.MOV.U32 R77, RZ, RZ, R148 ;  /* 0x000000ffff4d7224 */ /* 0x000fe400078e0094 */
        /* <DEDUP_REMOVED lines=39> */
[----:B--2---:R-:W-:Y:S01]  /*e640*/  FADD.FTZ R64, R4, R27 ;  /* 0x0000001b04407221 */ /* 0x004fe20000010000 */
[----:B---3--:R-:W-:Y:S01]  /*e650*/  F2FP.BF16.F32.PACK_AB R2, R67, R4 ;  /* 0x000000044302723e */ /* 0x008fe200000010ff */
[----:B------:R-:W-:-:S04]  /*e660*/  IMAD.WIDE.U32 R4, R18, -0x2daee0ad, RZ ;  /* 0xd2511f5312047825 */ /* 0x000fc800078e00ff */
[-C--:B------:R-:W-:Y:S01]  /*e670*/  FMUL.FTZ R140, R76, R0.reuse ;  /* 0x000000004c8c7220 */ /* 0x080fe20000410000 */
[----:B------:R-:W-:Y:S01]  /*e680*/  MOV R76, R13 ;  /* 0x0000000d004c7202 */ /* 0x000fe20000000f00 */
[-C--:B----4-:R-:W-:Y:S01]  /*e690*/  FFMA.FTZ R14, R239, R0.reuse, R68 ;  /* 0x00000000ef0e7223 */ /* 0x090fe20000010044 */
[----:B------:R-:W-:Y:S01]  /*e6a0*/  IMAD.MOV.U32 R86, RZ, RZ, R100 ;  /* 0x000000ffff567224 */ /* 0x000fe200078e0064 */
[----:B------:R-:W-:Y:S01]  /*e6b0*/  MOV R87, R101 ;  /* 0x0000006500577202 */ /* 0x000fe20000000f00 */
        /* <DEDUP_REMOVED lines=33> */
[----:B------:R-:W-:Y:S01]  /*e8d0*/  LOP3.LUT R0, R5, UR28, R26, 0x96, !PT ;  /* 0x0000001c05007c12 */ /* 0x000fe2000f8e961a */
[----:B------:R-:W-:-:S02]  /*e8e0*/  IMAD.MOV.U32 R26, RZ, RZ, R114 ;  /* 0x000000ffff1a7224 */ /* 0x000fc400078e0072 */
[-C--:B------:R-:W-:Y:S01]  /*e8f0*/  FMUL.FTZ R114, R62, R6.reuse ;  /* 0x000000063e727220 */ /* 0x080fe20000410000 */
[----:B------:R-:W-:Y:S02]  /*e900*/  IMAD.MOV.U32 R130, RZ, RZ, R115 ;  /* 0x000000ffff827224 */ /* 0x000fe400078e0073 */
[-C--:B------:R-:W-:Y:S02]  /*e910*/  FMUL.FTZ R115, R63, R6.reuse ;  /* 0x000000063f737220 */ /* 0x080fe40000410000 */
[----:B------:R-:W2:Y:S01]  /*e920*/  LDL.LU.64 R62, [R1+0xb0] ;  /* 0x0000b000013e7983 */ /* 0x000ea20000300a00 */
[----:B------:R-:W-:Y:S02]  /*e930*/  IMAD.MOV.U32 R73, RZ, RZ, R119 ;  /* 0x000000ffff497224 */ /* 0x000fe400078e0077 */
[-C--:B------:R-:W-:Y:S01]  /*e940*/  FMUL.FTZ R119, R75, R6.reuse ;  /* 0x000000064b777220 */ /* 0x080fe20000410000 */
[----:B------:R-:W-:Y:S02]  /*e950*/  IMAD.MOV.U32 R72, RZ, RZ, R118 ;  /* 0x000000ffff487224 */ /* 0x000fe400078e0076 */
[----:B------:R-:W-:-:S02]  /*e960*/  FMUL.FTZ R118, R74, R6 ;  /* 0x000000064a767220 */ /* 0x000fc40000410000 */
[----:B------:R-:W3:Y:S01]  /*e970*/  LDL.LU.64 R74, [R1+0x10] ;  /* 0x00001000014a7983 */ /* 0x000ee20000300a00 */
[----:B------:R-:W-:Y:S01]  /*e980*/  MUFU.EX2 R65, R183 ;  /* 0x000000b700417308 */ /* 0x000fe20000000800 */
[----:B------:R-:W-:-:S07]  /*e990*/  PRMT R189, R2, 0x7632, R189 ;  /* 0x0000763202bd7816 */ /* 0x000fce00000000bd */
[----:B------:R-:W1:Y:S01]  /*e9a0*/  MUFU.EX2 R27, R184 ;  /* 0x000000b8001b7308 */ /* 0x000e620000000800 */
[----:B------:R-:W-:Y:S01]  /*e9b0*/  PRMT R18, R2, 0x7610, R18 ;  /* 0x0000761002127816 */ /* 0x000fe20000000012 */
[----:B------:R-:W-:Y:S01]  /*e9c0*/  @!P1 HFMA2.BF16_V2 R39, -RZ.H0_H0, RZ.H0_H0, -R189.H0_H0 ;  /* 0x200000ffff279231 */ /* 0x000fe200003409bd */
[----:B------:R-:W-:-:S03]  /*e9d0*/  LOP3.LUT R2, R0, 0xff, RZ, 0xc0, !PT ;  /* 0x000000ff00027812 */ /* 0x000fc600078ec0ff */
[----:B------:R-:W-:Y:S01]  /*e9e0*/  @!P6 HFMA2.BF16_V2 R11, -RZ.H0_H0, RZ.H0_H0, -R18.H0_H0 ;  /* 0x200000ffff0be231 */ /* 0x000fe20000340912 */
[----:B------:R-:W-:Y:S01]  /*e9f0*/  PRMT R61, R18, 0x5410, R189 ;  /* 0x00005410123d7816 */ /* 0x000fe200000000bd */
[----:B------:R-:W-:Y:S01]  /*ea00*/  IMAD.MOV.U32 R142, RZ, RZ, R135 ;  /* 0x000000ffff8e7224 */ /* 0x000fe200078e0087 */
[----:B------:R-:W-:Y:S01]  /*ea10*/  @!P1 PRMT R189, R39, 0x5410, RZ ;  /* 0x0000541027bd9816 */ /* 0x000fe200000000ff */
[----:B------:R-:W-:Y:S01]  /*ea20*/  MUFU.EX2 R135, R175 ;  /* 0x000000af00877308 */ /* 0x000fe20000000800 */
[----:B------:R-:W-:Y:S02]  /*ea30*/  MOV R39, R139 ;  /* 0x0000008b00277202 */ /* 0x000fe40000000f00 */
[----:B------:R-:W-:Y:S02]  /*ea40*/  @!P6 PRMT R18, R11, 0x5410, RZ ;  /* 0x000054100b12e816 */ /* 0x000fe400000000ff */
[----:B------:R-:W-:Y:S02]  /*ea50*/  ISETP.LE.U32.AND P6, PT, R2, UR15, PT ;  /* 0x0000000f02007c0c */ /* 0x000fe4000bfc3070 */
[----:B-1----:R-:W-:Y:S01]  /*ea60*/  F2FP.BF16.F32.PACK_AB R11, R27, R65 ;  /* 0x000000411b0b723e */ /* 0x002fe200000010ff */
[----:B------:R-:W1:Y:S01]  /*ea70*/  MUFU.EX2 R139, R173 ;  /* 0x000000ad008b7308 */ /* 0x000e620000000800 */
[----:B------:R-:W-:Y:S01]  /*ea80*/  SHF.R.U32.HI R2, RZ, 0x18, R0 ;  /* 0x00000018ff027819 */ /* 0x000fe20000011600 */
[----:B------:R-:W-:Y:S01]  /*ea90*/  IMAD.MOV.U32 R82, RZ, RZ, R66 ;  /* 0x000000ffff527224 */ /* 0x000fe200078e0042 */
[----:B------:R-:W-:-:S02]  /*eaa0*/  MOV R151, R138 ;  /* 0x0000008a00977202 */ /* 0x000fc40000000f00 */
[----:B------:R-:W-:-:S03]  /*eab0*/  PRMT R188, R11, 0x7632, R188 ;  /* 0x000076320bbc7816 */ /* 0x000fc600000000bc */
[----:B------:R-:W-:Y:S01]  /*eac0*/  MUFU.EX2 R66, R185 ;  /* 0x000000b900427308 */ /* 0x000fe20000000800 */
[----:B------:R-:W-:Y:S02]  /*ead0*/  ISETP.LE.U32.AND P1, PT, R2, UR15, PT ;  /* 0x0000000f02007c0c */ /* 0x000fe4000bf23070 */
[----:B------:R-:W-:-:S05]  /*eae0*/  SHF.R.U32.HI R2, RZ, 0x10, R0 ;  /* 0x00000010ff027819 */ /* 0x000fca0000011600 */
[----:B------:R4:W4:Y:S01]  /*eaf0*/  MUFU.EX2 R138, R186 ;  /* 0x000000ba008a7308 */ /* 0x0009220000000800 */
[----:B------:R-:W-:Y:S01]  /*eb00*/  LOP3.LUT R0, R0, 0xffff, RZ, 0xc0, !PT ;  /* 0x0000ffff00007812 */ /* 0x000fe200078ec0ff */
[----:B------:R-:W-:Y:S01]  /*eb10*/  @!P4 HFMA2.BF16_V2 R40, -RZ.H0_H0, RZ.H0_H0, -R188.H0_H0 ;  /* 0x200000ffff28c231 */ /* 0x000fe200003409bc */
[----:B------:R-:W-:Y:S02]  /*eb20*/  PRMT R187, R11, 0x7610, R187 ;  /* 0x000076100bbb7816 */ /* 0x000fe400000000bb */
[----:B------:R-:W-:Y:S02]  /*eb30*/  LOP3.LUT R2, R2, 0xff, RZ, 0xc0, !PT ;  /* 0x000000ff02027812 */ /* 0x000fe400078ec0ff */
[----:B------:R-:W-:Y:S01]  /*eb40*/  SHF.R.U32.HI R0, RZ, 0x8, R0 ;  /* 0x00000008ff007819 */ /* 0x000fe20000011600 */
[----:B------:R-:W-:Y:S01]  /*eb50*/  @!P5 HFMA2.BF16_V2 R41, -RZ.H0_H0, RZ.H0_H0, -R187.H0_H0 ;  /* 0x200000ffff29d231 */ /* 0x000fe200003409bb */
[----:B------:R-:W-:Y:S02]  /*eb60*/  PRMT R60, R187, 0x5410, R188 ;  /* 0x00005410bb3c7816 */ /* 0x000fe400000000bc */
[----:B------:R-:W-:-:S02]  /*eb70*/  @!P4 PRMT R188, R40, 0x5410, RZ ;  /* 0x0000541028bcc816 */ /* 0x000fc400000000ff */
[----:B------:R-:W-:Y:S02]  /*eb80*/  ISETP.LE.U32.AND P4, PT, R2, UR15, PT ;  /* 0x0000000f02007c0c */ /* 0x000fe4000bf83070 */
[----:B------:R-:W-:Y:S02]  /*eb90*/  LOP3.LUT R0, R0, 0xffff, RZ, 0xc0, !PT ;  /* 0x0000ffff00007812 */ /* 0x000fe400078ec0ff */
[----:B-1----:R-:W-:Y:S01]  /*eba0*/  F2FP.BF16.F32.PACK_AB R2, R139, R135 ;  /* 0x000000878b02723e */ /* 0x002fe200000010ff */
[----:B------:R-:W-:Y:S01]  /*ebb0*/  IMAD.MOV.U32 R150, RZ, RZ, R238 ;  /* 0x000000ffff967224 */ /* 0x000fe200078e00ee */
[----:B------:R-:W-:Y:S02]  /*ebc0*/  @!P5 PRMT R187, R41, 0x5410, RZ ;  /* 0x0000541029bbd816 */ /* 0x000fe400000000ff */
[----:B------:R-:W-:Y:S02]  /*ebd0*/  ISETP.LE.U32.AND P5, PT, R0, UR15, PT ;  /* 0x0000000f00007c0c */ /* 0x000fe4000bfa3070 */
[----:B----4-:R-:W-:-:S02]  /*ebe0*/  PRMT R186, R2, 0x7610, R186 ;  /* 0x0000761002ba7816 */ /* 0x010fc400000000ba */
[----:B------:R-:W-:Y:S01]  /*ebf0*/  F2FP.BF16.F32.PACK_AB R0, R138, R66 ;  /* 0x000000428a00723e */ /* 0x000fe200000010ff */
[----:B------:R-:W-:Y:S02]  /*ec00*/  IMAD.MOV.U32 R238, RZ, RZ, R70 ;  /* 0x000000ffffee7224 */ /* 0x000fe400078e0046 */
        /* <DEDUP_REMOVED lines=34> */
[----:B------:R-:W-:Y:S01]  /*ee30*/  @!P6 HFMA2.BF16_V2 R10, -RZ.H0_H0, RZ.H0_H0, -R186.H0_H0 ;  /* 0x200000ffff0ae231 */ /* 0x000fe200003409ba */
[----:B------:R-:W-:-:S02]  /*ee40*/  PRMT R185, R2, 0x7632, R185 ;  /* 0x0000763202b97816 */ /* 0x000fc400000000b9 */
[C---:B------:R-:W-:Y:S02]  /*ee50*/  PRMT R184, R0.reuse, 0x7610, R184 ;  /* 0x0000761000b87816 */ /* 0x040fe400000000b8 */
[----:B------:R-:W-:Y:S01]  /*ee60*/  PRMT R183, R0, 0x7632, R183 ;  /* 0x0000763200b77816 */ /* 0x000fe200000000b7 */
[----:B------:R-:W-:Y:S01]  /*ee70*/  IMAD.MOV.U32 R93, RZ, RZ, R13 ;  /* 0x000000ffff5d7224 */ /* 0x000fe200078e000d */
[----:B------:R-:W-:Y:S01]  /*ee80*/  LOP3.LUT R0, R4, 0xff, RZ, 0xc0, !PT ;  /* 0x000000ff04007812 */ /* 0x000fe200078ec0ff */
[----:B------:R-:W-:Y:S02]  /*ee90*/  @!P4 HFMA2.BF16_V2 R9, -RZ.H0_H0, RZ.H0_H0, -R184.H0_H0 ;  /* 0x200000ffff09c231 */ /* 0x000fe400003409b8 */
[----:B------:R-:W-:Y:S02]  /*eea0*/  @!P1 HFMA2.BF16_V2 R8, -RZ.H0_H0, RZ.H0_H0, -R183.H0_H0 ;  /* 0x200000ffff089231 */ /* 0x000fe400003409b7 */
[----:B------:R-:W-:Y:S01]  /*eeb0*/  IMAD.MOV.U32 R11, RZ, RZ, R93 ;  /* 0x000000ffff0b7224 */ /* 0x000fe200078e005d */
[----:B------:R-:W-:Y:S01]  /*eec0*/  SHF.R.U32.HI R2, RZ, 0x10, R4 ;  /* 0x00000010ff027819 */ /* 0x000fe20000011604 */
[----:B------:R-:W-:Y:S01]  /*eed0*/  IMAD.MOV.U32 R93, RZ, RZ, R76 ;  /* 0x000000ffff5d7224 */ /* 0x000fe200078e004c */
[----:B------:R-:W-:Y:S01]  /*eee0*/  MOV R76, R49 ;  /* 0x00000031004c7202 */ /* 0x000fe20000000f00 */
[----:B------:R-:W-:Y:S01]  /*eef0*/  @!P5 HFMA2.BF16_V2 R7, -RZ.H0_H0, RZ.H0_H0, -R185.H0_H0 ;  /* 0x200000ffff07d231 */ /* 0x000fe200003409b9 */
[----:B------:R-:W-:-:S02]  /*ef00*/  PRMT R49, R184, 0x5410, R183 ;  /* 0x00005410b8317816 */ /* 0x000fc400000000b7 */
[----:B------:R-:W-:Y:S02]  /*ef10*/  @!P4 PRMT R184, R9, 0x5410, RZ ;  /* 0x0000541009b8c816 */ /* 0x000fe400000000ff */
[----:B------:R-:W-:Y:S02]  /*ef20*/  @!P1 PRMT R183, R8, 0x5410, RZ ;  /* 0x0000541008b79816 */ /* 0x000fe400000000ff */
[----:B------:R-:W-:Y:S02]  /*ef30*/  LOP3.LUT R2, R2, 0xff, RZ, 0xc0, !PT ;  /* 0x000000ff02027812 */ /* 0x000fe400078ec0ff */
[----:B------:R-:W-:Y:S01]  /*ef40*/  LOP3.LUT R5, R4, 0xffff, RZ, 0xc0, !PT ;  /* 0x0000ffff04057812 */ /* 0x000fe200078ec0ff */
[----:B------:R-:W-:Y:S01]  /*ef50*/  IMAD.MOV.U32 R79, RZ, RZ, R204 ;  /* 0x000000ffff4f7224 */ /* 0x000fe200078e00cc */
[----:B------:R-:W-:Y:S01]  /*ef60*/  MOV R94, R200 ;  /* 0x000000c8005e7202 */ /* 0x000fe20000000f00 */
[----:B------:R-:W-:Y:S01]  /*ef70*/  FADD.FTZ R13, R178, R15 ;  /* 0x0000000fb20d7221 */ /* 0x000fe20000010000 */
[----:B------:R-:W-:Y:S08]  /*ef80*/  MUFU.EX2 R200, R174 ;  /* 0x000000ae00c87308 */ /* 0x000ff00000000800 */
[----:B------:R-:W1:Y:S01]  /*ef90*/  MUFU.EX2 R204, R176 ;  /* 0x000000b000cc7308 */ /* 0x000e620000000800 */
[----:B------:R-:W-:-:S02]  /*efa0*/  IMAD.MOV.U32 R78, RZ, RZ, R130 ;  /* 0x000000ffff4e7224 */ /* 0x000fc400078e0082 */
[----:B------:R-:W-:Y:S02]  /*efb0*/  IMAD.MOV.U32 R95, RZ, RZ, R202 ;  /* 0x000000ffff5f7224 */ /* 0x000fe400078e00ca */
[----:B------:R-:W-:-:S03]  /*efc0*/  IMAD.MOV.U32 R130, RZ, RZ, R172 ;  /* 0x000000ffff827224 */ /* 0x000fc600078e00ac */
[----:B------:R-:W-:Y:S01]  /*efd0*/  MUFU.EX2 R172, R193 ;  /* 0x000000c100ac7308 */ /* 0x000fe20000000800 */
[----:B------:R-:W-:Y:S02]  /*efe0*/  IMAD.MOV.U32 R59, RZ, RZ, R77 ;  /* 0x000000ffff3b7224 */ /* 0x000fe400078e004d */
[----:B------:R-:W-:-:S05]  /*eff0*/  IMAD.MOV.U32 R77, RZ, RZ, R12 ;  /* 0x000000ffff4d7224 */ /* 0x000fca00078e000c */
[----:B------:R-:W4:Y:S08]  /*f000*/  MUFU.EX2 R202, R194 ;  /* 0x000000c200ca7308 */ /* 0x000f300000000800 */
[----:B------:R-:W4:Y:S01]  /*f010*/  MUFU.EX2 R12, R192 ;  /* 0x000000c0000c7308 */ /* 0x000f220000000800 */
[----:B--2---:R-:W-:Y:S01]  /*f020*/  LOP3.LUT R6, R191, UR41, R62, 0x96, !PT ;  /* 0x00000029bf067c12 */ /* 0x004fe2000f8e963e */
[----:B------:R-:W-:-:S02]  /*f030*/  IMAD.MOV.U32 R62, RZ, RZ, R92 ;  /* 0x000000ffff3e7224 */ /* 0x000fc400078e005c */
[----:B------:R-:W-:Y:S01]  /*f040*/  IMAD.MOV.U32 R92, RZ, RZ, R50 ;  /* 0x000000ffff5c7224 */ /* 0x000fe200078e0032 */
[----:B------:R-:W-:Y:S02]  /*f050*/  PRMT R50, R186, 0x5410, R185 ;  /* 0x00005410ba327816 */ /* 0x000fe400000000b9 */
[----:B------:R-:W-:Y:S02]  /*f060*/  @!P6 PRMT R186, R10, 0x5410, RZ ;  /* 0x000054100abae816 */ /* 0x000fe400000000ff */
[----:B------:R-:W-:Y:S02]  /*f070*/  ISETP.LE.U32.AND P6, PT, R0, UR15, PT ;  /* 0x0000000f00007c0c */ /* 0x000fe4000bfc3070 */
[----:B------:R-:W-:Y:S01]  /*f080*/  SHF.R.U32.HI R0, RZ, 0x18, R4 ;  /* 0x00000018ff007819 */ /* 0x000fe20000011604 */
[----:B------:R-:W-:-:S03]  /*f090*/  IMAD.WIDE.U32 R8, R6, -0x2daee0ad, RZ ;  /* 0xd2511f5306087825 */ /* 0x000fc600078e00ff */
[----:B------:R-:W-:Y:S02]  /*f0a0*/  ISETP.LE.U32.AND P1, PT, R0, UR15, PT ;  /* 0x0000000f00007c0c */ /* 0x000fe4000bf23070 */
[----:B------:R-:W-:Y:S02]  /*f0b0*/  LOP3.LUT R0, R245, UR40, R190, 0x96, !PT ;  /* 0x00000028f5007c12 */ /* 0x000fe4000f8e96be */
[----:B------:R-:W-:Y:S02]  /*f0c0*/  @!P5 PRMT R185, R7, 0x5410, RZ ;  /* 0x0000541007b9d816 */ /* 0x000fe400000000ff */
[----:B------:R-:W-:Y:S01]  /*f0d0*/  ISETP.LE.U32.AND P5, PT, R2, UR15, PT ;  /* 0x0000000f02007c0c */ /* 0x000fe2000bfa3070 */
[----:B------:R-:W-:Y:S01]  /*f0e0*/  IMAD.WIDE.U32 R6, R0, -0x2daee0ad, RZ ;  /* 0xd2511f5300067825 */ /* 0x000fe200078e00ff */
[----:B---3--:R-:W-:-:S03]  /*f0f0*/  LOP3.LUT R2, R9, UR39, R74, 0x96, !PT ;  /* 0x0000002709027c12 */ /* 0x008fc6000f8e964a */
[----:B------:R-:W-:Y:S01]  /*f100*/  IMAD.MOV.U32 R75, RZ, RZ, R11 ;  /* 0x000000ffff4b7224 */ /* 0x000fe200078e000b */
[----:B------:R-:W-:Y:S01]  /*f110*/  SHF.R.U32.HI R4, RZ, 0x8, R5 ;  /* 0x00000008ff047819 */ /* 0x000fe20000011605 */
[----:B------:R-:W-:Y:S01]  /*f120*/  IMAD.WIDE.U32 R10, R2, -0x326172a9, RZ ;  /* 0xcd9e8d57020a7825 */ /* 0x000fe200078e00ff */
[----:B------:R-:W-:Y:S02]  /*f130*/  LOP3.LUT R2, R7, UR33, R8, 0x96, !PT ;  /* 0x0000002107027c12 */ /* 0x000fe4000f8e9608 */
[----:B------:R-:W-:Y:S02]  /*f140*/  LOP3.LUT R0, R4, 0xffff, RZ, 0xc0, !PT ;  /* 0x0000ffff04007812 */ /* 0x000fe400078ec0ff */
[----:B------:R-:W-:Y:S01]  /*f150*/  LOP3.LUT R7, R11, UR38, R244, 0x96, !PT ;  /* 0x000000260b077c12 */ /* 0x000fe2000f8e96f4 */
[----:B------:R-:W-:-:S04]  /*f160*/  IMAD.WIDE.U32 R4, R2, -0x326172a9, RZ ;  /* 0xcd9e8d5702047825 */ /* 0x000fc800078e00ff */
[----:B------:R-:W-:Y:S01]  /*f170*/  FADD.FTZ R11, R65, R13 ;  /* 0x0000000d410b7221 */ /* 0x000fe20000010000 */
[----:B------:R-:W-:Y:S01]  /*f180*/  IMAD.WIDE.U32 R8, R7, -0x2daee0ad, RZ ;  /* 0xd2511f5307087825 */ /* 0x000fe200078e00ff */
[----:B------:R-:W-:-:S03]  /*f190*/  LOP3.LUT R2, R5, UR32, R10, 0x96, !PT ;  /* 0x0000002005027c12 */ /* 0x000fc6000f8e960a */
[----:B------:R-:W-:Y:S01]  /*f1a0*/  FADD.FTZ R27, R27, R11 ;  /* 0x0000000b1b1b7221 */ /* 0x000fe20000010000 */
[----:B------:R-:W-:Y:S02]  /*f1b0*/  ISETP.LE.U32.AND P4, PT, R0, UR15, PT ;  /* 0x0000000f00007c0c */ /* 0x000fe4000bf83070 */
[----:B------:R-:W-:Y:S01]  /*f1c0*/  LOP3.LUT R0, R9, UR29, R6, 0x96, !PT ;  /* 0x0000001d09007c12 */ /* 0x000fe2000f8e9606 */
[----:B------:R-:W-:-:S04]  /*f1d0*/  IMAD.WIDE.U32 R10, R2, -0x2daee0ad, RZ ;  /* 0xd2511f53020a7825 */ /* 0x000fc800078e00ff */
[----:B------:R-:W-:Y:S01]  /*f1e0*/  IMAD.WIDE.U32 R6, R0, -0x326172a9, RZ ;  /* 0xcd9e8d5700067825 */ /* 0x000fe200078e00ff */
[----:B------:R-:W-:Y:S02]  /*f1f0*/  LOP3.LUT R0, R11, UR10, R8, 0x96, !PT ;  /* 0x0000000a0b007c12 */ /* 0x000fe4000f8e9608 */
[----:B-1----:R-:W-:Y:S02]  /*f200*/  F2FP.BF16.F32.PACK_AB R2, R204, R200 ;  /* 0x000000c8cc02723e */ /* 0x002fe400000010ff */
[----:B------:R-:W-:Y:S01]  /*f210*/  LOP3.LUT R7, R7, UR11, R4, 0x96, !PT ;  /* 0x0000000b07077c12 */ /* 0x000fe2000f8e9604 */
[----:B------:R-:W-:Y:S01]  /*f220*/  IMAD.WIDE.U32 R4, R0, -0x326172a9, RZ ;  /* 0xcd9e8d5700047825 */ /* 0x000fe200078e00ff */
[C---:B------:R-:W-:Y:S02]  /*f230*/  PRMT R182, R2.reuse, 0x7610, R182 ;  /* 0x0000761002b67816 */ /* 0x040fe400000000b6 */
[----:B------:R-:W-:Y:S02]  /*f240*/  PRMT R181, R2, 0x7632, R181 ;  /* 0x0000763202b57816 */ /* 0x000fe400000000b5 */
[----:B------:R-:W-:Y:S01]  /*f250*/  LOP3.LUT R0, R5, UR24, R6, 0x96, !PT ;  /* 0x0000001805007c12 */ /* 0x000fe2000f8e9606 */
[----:B------:R-:W-:-:S02]  /*f260*/  @!P6 HFMA2.BF16_V2 R28, -RZ.H0_H0, RZ.H0_H0, -R182.H0_H0 ;  /* 0x200000ffff1ce231 */ /* 0x000fc400003409b6 */
[----:B------:R-:W-:Y:S01]  /*f270*/  IMAD.MOV.U32 R74, RZ, RZ, R39 ;  /* 0x000000ffff4a7224 */ /* 0x000fe200078e0027 */
[----:B------:R-:W-:Y:S01]  /*f280*/  LOP3.LUT R2, R0, 0xff, RZ, 0xc0, !PT ;  /* 0x000000ff00027812 */ /* 0x000fe200078ec0ff */
[----:B------:R-:W-:Y:S01]  /*f290*/  @!P4 HFMA2.BF16_V2 R29, -RZ.H0_H0, RZ.H0_H0, -R181.H0_H0 ;  /* 0x200000ffff1dc231 */ /* 0x000fe200003409b5 */
[----:B------:R-:W-:Y:S02]  /*f2a0*/  PRMT R39, R182, 0x5410, R181 ;  /* 0x00005410b6277816 */ /* 0x000fe400000000b5 */
[----:B------:R-:W-:Y:S02]  /*f2b0*/  @!P6 PRMT R182, R28, 0x5410, RZ ;  /* 0x000054101cb6e816 */ /* 0x000fe400000000ff */
[----:B------:R-:W-:Y:S02]  /*f2c0*/  ISETP.LE.U32.AND P6, PT, R2, UR15, PT ;  /* 0x0000000f02007c0c */ /* 0x000fe4000bfc3070 */
[----:B------:R-:W-:Y:S02]  /*f2d0*/  SHF.R.U32.HI R2, RZ, 0x18, R0 ;  /* 0x00000018ff027819 */ /* 0x000fe40000011600 */
[----:B----4-:R-:W-:-:S02]  /*f2e0*/  F2FP.BF16.F32.PACK_AB R6, R202, R172 ;  /* 0x000000acca06723e */ /* 0x010fc400000010ff */
[----:B------:R-:W-:Y:S02]  /*f2f0*/  @!P4 PRMT R181, R29, 0x5410, RZ ;  /* 0x000054101db5c816 */ /* 0x000fe400000000ff */
[----:B------:R-:W-:Y:S02]  /*f300*/  ISETP.LE.U32.AND P4, PT, R2, UR15, PT ;  /* 0x0000000f02007c0c */ /* 0x000fe4000bf83070 */
[----:B------:R-:W-:Y:S02]  /*f310*/  SHF.R.U32.HI R2, RZ, 0x10, R0 ;  /* 0x00000010ff027819 */ /* 0x000fe40000011600 */
[----:B------:R-:W-:Y:S02]  /*f320*/  LOP3.LUT R0, R0, 0xffff, RZ, 0xc0, !PT ;  /* 0x0000ffff00007812 */ /* 0x000fe400078ec0ff */
[C---:B------:R-:W-:Y:S02]  /*f330*/  PRMT R180, R6.reuse, 0x7610, R180 ;  /* 0x0000761006b47816 */ /* 0x040fe400000000b4 */
[----:B------:R-:W-:-:S02]  /*f340*/  PRMT R179, R6, 0x7632, R179 ;  /* 0x0000763206b37816 */ /* 0x000fc400000000b3 */
[C---:B------:R-:W-:Y:S01]  /*f350*/  F2FP.BF16.F32.PACK_AB R9, R12.reuse, R68 ;  /* 0x000000440c09723e */ /* 0x040fe200000010ff */
[----:B------:R-:W-:Y:S01]  /*f360*/  IMAD.MOV.U32 R63, RZ, RZ, R26 ;  /* 0x000000ffff3f7224 */ /* 0x000fe200078e001a */
[----:B------:R-:W-:Y:S01]  /*f370*/  SHF.R.U32.HI R0, RZ, 0x8, R0 ;  /* 0x00000008ff007819 */ /* 0x000fe20000011600 */
[----:B------:R-:W-:Y:S01]  /*f380*/  FADD.FTZ R26, R12, R14 ;  /* 0x0000000e0c1a7221 */ /* 0x000fe20000010000 */
[----:B------:R-:W-:Y:S01]  /*f390*/  @!P5 HFMA2.BF16_V2 R36, -RZ.H0_H0, RZ.H0_H0, -R180.H0_H0 ;  /* 0x200000ffff24d231 */ /* 0x000fe200003409b4 */
[----:B------:R-:W-:Y:S01]  /*f3a0*/  PRMT R12, R9, 0x7610, R12 ;  /* 0x00007610090c7816 */ /* 0x000fe2000000000c */
[----:B------:R-:W-:Y:S01]  /*f3b0*/  @!P1 HFMA2.BF16_V2 R37, -RZ.H0_H0, RZ.H0_H0, -R179.H0_H0 ;  /* 0x200000ffff259231 */ /* 0x000fe200003409b3 */
[----:B------:R-:W-:Y:S01]  /*f3c0*/  LOP3.LUT R2, R2, 0xff, RZ, 0xc0, !PT ;  /* 0x000000ff02027812 */ /* 0x000fe200078ec0ff */
[----:B------:R-:W-:Y:S01]  /*f3d0*/  IMAD.MOV.U32 R244, RZ, RZ, R40 ;  /* 0x000000fffff47224 */ /* 0x000fe200078e0028 */
[----:B------:R-:W-:Y:S01]  /*f3e0*/  LOP3.LUT R0, R0, 0xffff, RZ, 0xc0, !PT ;  /* 0x0000ffff00007812 */ /* 0x000fe200078ec0ff */
[----:B------:R-:W-:Y:S01]  /*f3f0*/  @!P6 HFMA2.BF16_V2 R38, -RZ.H0_H0, RZ.H0_H0, -R12.H0_H0 ;  /* 0x200000ffff26e231 */ /* 0x000fe2000034090c */
[----:B------:R-:W-:-:S02]  /*f400*/  PRMT R40, R180, 0x5410, R179 ;  /* 0x00005410b4287816 */ /* 0x000fc400000000b3 */
[----:B------:R-:W-:Y:S02]  /*f410*/  @!P5 PRMT R180, R36, 0x5410, RZ ;  /* 0x0000541024b4d816 */ /* 0x000fe400000000ff */
[----:B------:R-:W-:Y:S02]  /*f420*/  @!P1 PRMT R179, R37, 0x5410, RZ ;  /* 0x0000541025b39816 */ /* 0x000fe400000000ff */
[----:B------:R-:W-:Y:S02]  /*f430*/  PRMT R15, R9, 0x7632, R15 ;  /* 0x00007632090f7816 */ /* 0x000fe4000000000f */
[----:B------:R-:W-:Y:S02]  /*f440*/  ISETP.LE.U32.AND P5, PT, R2, UR15, PT ;  /* 0x0000000f02007c0c */ /* 0x000fe4000bfa3070 */
[----:B------:R-:W-:Y:S01]  /*f450*/  ISETP.LE.U32.AND P1, PT, R0, UR15, PT ;  /* 0x0000000f00007c0c */ /* 0x000fe2000bf23070 */
[----:B------:R-:W-:Y:S01]  /*f460*/  IMAD.MOV.U32 R245, RZ, RZ, R41 ;  /* 0x000000fffff57224 */ /* 0x000fe200078e0029 */
[----:B------:R-:W-:-:S02]  /*f470*/  LOP3.LUT R0, R4, 0xff, RZ, 0xc0, !PT ;  /* 0x000000ff04007812 */ /* 0x000fc400078ec0ff */
[----:B------:R-:W-:Y:S02]  /*f480*/  PRMT R41, R12, 0x5410, R15 ;  /* 0x000054100c297816 */ /* 0x000fe4000000000f */
[----:B------:R-:W-:Y:S02]  /*f490*/  @!P6 PRMT R12, R38, 0x5410, RZ ;  /* 0x00005410260ce816 */ /* 0x000fe400000000ff */
[----:B------:R-:W-:Y:S02]  /*f4a0*/  ISETP.LE.U32.AND P6, PT, R0, UR15, PT ;  /* 0x0000000f00007c0c */ /* 0x000fe4000bfc3070 */
[----:B------:R-:W-:Y:S01]  /*f4b0*/  LOP3.LUT R0, R4, 0xffff, RZ, 0xc0, !PT ;  /* 0x0000ffff04007812 */ /* 0x000fe200078ec0ff */
[----:B------:R-:W1:Y:S01]  /*f4c0*/  MUFU.EX2 R6, R195 ;  /* 0x000000c300067308 */ /* 0x000e620000000800 */
[----:B------:R-:W-:Y:S02]  /*f4d0*/  PRMT R14, R177, 0x7610, R14 ;  /* 0x00007610b10e7816 */ /* 0x000fe4000000000e */
[----:B------:R-:W-:-:S05]  /*f4e0*/  SHF.R.U32.HI R0, RZ, 0x8, R0 ;  /* 0x00000008ff007819 */ /* 0x000fca0000011600 */
[----:B------:R-:W2:Y:S01]  /*f4f0*/  MUFU.EX2 R8, R197 ;  /* 0x000000c500087308 */ /* 0x000ea20000000800 */
[----:B------:R-:W-:Y:S01]  /*f500*/  @!P5 HFMA2.BF16_V2 R43, -RZ.H0_H0, RZ.H0_H0, -R14.H0_H0 ;  /* 0x200000ffff2bd231 */ /* 0x000fe2000034090e */
[----:B------:R-:W-:Y:S02]  /*f510*/  PRMT R13, R177, 0x7632, R13 ;  /* 0x00007632b10d7816 */ /* 0x000fe4000000000d */
[----:B------:R-:W-:Y:S02]  /*f520*/  LOP3.LUT R2, R0, 0xffff, RZ, 0xc0, !PT ;  /* 0x0000ffff00027812 */ /* 0x000fe400078ec0ff */
[--C-:B------:R-:W-:Y:S02]  /*f530*/  SHF.R.U32.HI R0, RZ, 0x18, R4.reuse ;  /* 0x00000018ff007819 */ /* 0x100fe40000011604 */
[----:B------:R-:W-:Y:S01]  /*f540*/  SHF.R.U32.HI R5, RZ, 0x10, R4 ;  /* 0x00000010ff057819 */ /* 0x000fe20000011604 */
[----:B------:R-:W-:Y:S01]  /*f550*/  @!P1 HFMA2.BF16_V2 R42, -RZ.H0_H0, RZ.H0_H0, -R15.H0_H0 ;  /* 0x200000ffff2a9231 */ /* 0x000fe2000034090f */
[----:B------:R-:W-:Y:S01]  /*f560*/  PRMT R38, R14, 0x5410, R13 ;  /* 0x000054100e267816 */ /* 0x000fe2000000000d */
[----:B------:R-:W-:Y:S01]  /*f570*/  @!P4 HFMA2.BF16_V2 R44, -RZ.H0_H0, RZ.H0_H0, -R13.H0_H0 ;  /* 0x200000ffff2cc231 */ /* 0x000fe2000034090d */
[----:B------:R-:W-:-:S02]  /*f580*/  @!P5 PRMT R14, R43, 0x5410, RZ ;  /* 0x000054102b0ed816 */ /* 0x000fc400000000ff */
[----:B------:R-:W-:Y:S02]  /*f590*/  ISETP.LE.U32.AND P5, PT, R0, UR15, PT ;  /* 0x0000000f00007c0c */ /* 0x000fe4000bfa3070 */
[----:B------:R-:W-:Y:S02]  /*f5a0*/  LOP3.LUT R0, R5, 0xff, RZ, 0xc0, !PT ;  /* 0x000000ff05007812 */ /* 0x000fe400078ec0ff */
[----:B------:R-:W-:Y:S02]  /*f5b0*/  @!P1 PRMT R15, R42, 0x5410, RZ ;  /* 0x000054102a0f9816 */ /* 0x000fe400000000ff */
[----:B------:R-:W-:Y:S02]  /*f5c0*/  @!P4 PRMT R13, R44, 0x5410, RZ ;  /* 0x000054102c0dc816 */ /* 0x000fe400000000ff */
[----:B------:R-:W-:Y:S01]  /*f5d0*/  ISETP.LE.U32.AND P1, PT, R2, UR15, PT ;  /* 0x0000000f02007c0c */ /* 0x000fe2000bf23070 */
[----:B-1----:R-:W-:Y:S01]  /*f5e0*/  FADD.FTZ R2, R6, R26 ;  /* 0x0000001a06027221 */ /* 0x002fe20000010000 */
[----:B------:R-:W-:Y:S01]  /*f5f0*/  ISETP.LE.U32.AND P4, PT, R0, UR15, PT ;  /* 0x0000000f00007c0c */ /* 0x000fe2000bf83070 */
[----:B------:R-:W-:Y:S01]  /*f600*/  MUFU.EX2 R9, R198 ;  /* 0x000000c600097308 */ /* 0x000fe20000000800 */
[----:B--2---:R-:W-:Y:S01]  /*f610*/  F2FP.BF16.F32.PACK_AB R0, R8, R6 ;  /* 0x000000060800723e */ /* 0x004fe200000010ff */
[----:B------:R-:W-:-:S06]  /*f620*/  IMAD.WIDE.U32 R4, R7, -0x2daee0ad, RZ ;  /* 0xd2511f5307047825 */ /* 0x000fcc00078e00ff */
[----:B------:R-:W1:Y:S01]  /*f630*/  MUFU.EX2 R6, R196 ;  /* 0x000000c400067308 */ /* 0x000e620000000800 */
[C---:B------:R-:W-:Y:S02]  /*f640*/  PRMT R178, R0.reuse, 0x7610, R178 ;  /* 0x0000761000b27816 */ /* 0x040fe400000000b2 */
[----:B------:R-:W-:Y:S02]  /*f650*/  PRMT R177, R0, 0x7632, R177 ;  /* 0x0000763200b17816 */ /* 0x000fe400000000b1 */
[----:B------:R-:W-:Y:S01]  /*f660*/  LOP3.LUT R0, R5, UR28, R10, 0x96, !PT ;  /* 0x0000001c05007c12 */ /* 0x000fe2000f8e960a */
[----:B------:R-:W-:Y:S02]  /*f670*/  @!P6 HFMA2.BF16_V2 R46, -RZ.H0_H0, RZ.H0_H0, -R178.H0_H0 ;  /* 0x200000ffff2ee231 */ /* 0x000fe400003409b2 */
[----:B------:R-:W-:Y:S01]  /*f680*/  FADD.FTZ R8, R8, R2 ;  /* 0x0000000208087221 */ /* 0x000fe20000010000 */
[----:B------:R-:W-:Y:S02]  /*f690*/  LOP3.LUT R2, R0, 0xff, RZ, 0xc0, !PT ;  /* 0x000000ff00027812 */ /* 0x000fe400078ec0ff */
[----:B------:R-:W-:Y:S01]  /*f6a0*/  PRMT R37, R178, 0x5410, R177 ;  /* 0x00005410b2257816 */ /* 0x000fe200000000b1 */
[----:B------:R-:W-:Y:S01]  /*f6b0*/  MUFU.EX2 R11, R217 ;  /* 0x000000d9000b7308 */ /* 0x000fe20000000800 */
[----:B------:R-:W-:-:S02]  /*f6c0*/  @!P6 PRMT R178, R46, 0x5410, RZ ;  /* 0x000054102eb2e816 */ /* 0x000fc400000000ff */
[----:B------:R-:W-:-:S05]  /*f6d0*/  ISETP.LE.U32.AND P6, PT, R2, UR15, PT ;  /* 0x0000000f02007c0c */ /* 0x000fca000bfc3070 */
[----:B------:R-:W2:Y:S01]  /*f6e0*/  MUFU.EX2 R197, R216 ;  /* 0x000000d800c57308 */ /* 0x000ea20000000800 */
[----:B-1----:R-:W-:Y:S01]  /*f6f0*/  F2FP.BF16.F32.PACK_AB R2, R9, R6 ;  /* 0x000000060902723e */ /* 0x002fe200000010ff */
[----:B------:R-:W-:-:S06]  /*f700*/  FADD.FTZ R7, R6, R247 ;  /* 0x000000f706077221 */ /* 0x000fcc0000010000 */
[----:B------:R-:W-:Y:S01]  /*f710*/  MUFU.EX2 R196, R214 ;  /* 0x000000d600c47308 */ /* 0x000fe20000000800 */
[C---:B------:R-:W-:Y:S01]  /*f720*/  PRMT R176, R2.reuse, 0x7610, R176 ;  /* 0x0000761002b07816 */ /* 0x040fe200000000b0 */
[----:B------:R-:W-:Y:S01]  /*f730*/  IMAD.MOV.U32 R44, RZ, RZ, R244 ;  /* 0x000000ffff2c7224 */ /* 0x000fe200078e00f4 */
[----:B------:R-:W-:Y:S01]  /*f740*/  PRMT R175, R2, 0x7632, R175 ;  /* 0x0000763202af7816 */ /* 0x000fe200000000af */
[----:B------:R-:W-:Y:S01]  /*f750*/  @!P1 HFMA2.BF16_V2 R45, -RZ.H0_H0, RZ.H0_H0, -R177.H0_H0 ;  /* 0x200000ffff2d9231 */ /* 0x000fe200003409b1 */
[----:B------:R-:W-:-:S03]  /*f760*/  SHF.R.U32.HI R2, RZ, 0x10, R0 ;  /* 0x00000010ff027819 */ /* 0x000fc60000011600 */
[----:B------:R-:W1:Y:S01]  /*f770*/  MUFU.EX2 R10, R199 ;  /* 0x000000c7000a7308 */ /* 0x000e620000000800 */
[----:B------:R-:W-:Y:S01]  /*f780*/  SHF.R.U32.HI R6, RZ, 0x18, R0 ;  /* 0x00000018ff067819 */ /* 0x000fe20000011600 */
[----:B------:R-:W-:Y:S01]  /*f790*/  @!P4 HFMA2.BF16_V2 R47, -RZ.H0_H0, RZ.H0_H0, -R176.H0_H0 ;  /* 0x200000ffff2fc231 */ /* 0x000fe200003409b0 */
[----:B------:R-:W-:Y:S01]  /*f7a0*/  LOP3.LUT R0, R0, 0xffff, RZ, 0xc0, !PT ;  /* 0x0000ffff00007812 */ /* 0x000fe200078ec0ff */
[----:B------:R-:W-:Y:S01]  /*f7b0*/  IMAD.MOV.U32 R192, RZ, RZ, R79 ;  /* 0x000000ffffc07224 */ /* 0x000fe200078e004f */
[----:B------:R-:W-:Y:S01]  /*f7c0*/  LOP3.LUT R2, R2, 0xff, RZ, 0xc0, !PT ;  /* 0x000000ff02027812 */ /* 0x000fe200078ec0ff */
[----:B------:R-:W-:Y:S01]  /*f7d0*/  UIADD3 UR4, UR31, -0x4498517b, URZ ;  /* 0xbb67ae851f047890 */ /* 0x000fe2000fffe03f */
[----:B------:R-:W-:Y:S01]  /*f7e0*/  PRMT R36, R176, 0x5410, R175 ;  /* 0x00005410b0247816 */ /* 0x000fe200000000af */
[----:B------:R-:W-:Y:S01]  /*f7f0*/  IMAD.MOV.U32 R195, RZ, RZ, R239 ;  /* 0x000000ffffc37224 */ /* 0x000fe200078e00ef */
[----:B------:R-:W-:Y:S01]  /*f800*/  SHF.R.U32.HI R0, RZ, 0x8, R0 ;  /* 0x00000008ff007819 */ /* 0x000fe20000011600 */
[----:B------:R-:W-:Y:S01]  /*f810*/  @!P5 HFMA2.BF16_V2 R48, -RZ.H0_H0, RZ.H0_H0, -R175.H0_H0 ;  /* 0x200000ffff30d231 */ /* 0x000fe200003409af */
[----:B------:R-:W-:Y:S01]  /*f820*/  @!P4 PRMT R176, R47, 0x5410, RZ ;  /* 0x000054102fb0c816 */ /* 0x000fe200000000ff */
[----:B------:R-:W3:Y:S01]  /*f830*/  LDL R46, [R1+0xd4] ;  /* 0x0000d400012e7983 */ /* 0x000ee20000100800 */
[----:B------:R-:W-:-:S02]  /*f840*/  ISETP.LE.U32.AND P4, PT, R2, UR15, PT ;  /* 0x0000000f02007c0c */ /* 0x000fc4000bf83070 */
[----:B--2---:R-:W-:Y:S02]  /*f850*/  F2FP.BF16.F32.PACK_AB R2, R197, R11 ;  /* 0x0000000bc502723e */ /* 0x004fe400000010ff */
[----:B------:R-:W-:Y:S02]  /*f860*/  LOP3.LUT R0, R0, 0xffff, RZ, 0xc0, !PT ;  /* 0x0000ffff00007812 */ /* 0x000fe400078ec0ff */
[----:B------:R-:W-:Y:S02]  /*f870*/  @!P5 PRMT R175, R48, 0x5410, RZ ;  /* 0x0000541030afd816 */ /* 0x000fe400000000ff */
[----:B------:R-:W-:Y:S02]  /*f880*/  PRMT R174, R2, 0x7610, R174 ;  /* 0x0000761002ae7816 */ /* 0x000fe400000000ae */
[----:B------:R-:W-:Y:S02]  /*f890*/  ISETP.LE.U32.AND P5, PT, R0, UR15, PT ;  /* 0x0000000f00007c0c */ /* 0x000fe4000bfa3070 */
[----:B-1----:R-:W-:-:S02]  /*f8a0*/  F2FP.BF16.F32.PACK_AB R0, R196, R10 ;  /* 0x0000000ac400723e */ /* 0x002fc400000010ff */
[----:B------:R-:W-:Y:S01]  /*f8b0*/  MOV R244, R78 ;  /* 0x0000004e00f47202 */ /* 0x000fe20000000f00 */
[----:B------:R-:W-:Y:S01]  /*f8c0*/  @!P6 HFMA2.BF16_V2 R54, -RZ.H0_H0, RZ.H0_H0, -R174.H0_H0 ;  /* 0x200000ffff36e231 */ /* 0x000fe200003409ae */
[----:B------:R-:W-:Y:S01]  /*f8d0*/  MOV R78, R252 ;  /* 0x000000fc004e7202 */ /* 0x000fe20000000f00 */
[----:B------:R-:W-:Y:S01]  /*f8e0*/  MUFU.EX2 R247, R219 ;  /* 0x000000db00f77308 */ /* 0x000fe20000000800 */
[----:B------:R-:W-:Y:S01]  /*f8f0*/  PRMT R173, R2, 0x7632, R173 ;  /* 0x0000763202ad7816 */ /* 0x000fe200000000ad */
[----:B------:R-:W-:Y:S01]  /*f900*/  IMAD.MOV.U32 R79, RZ, RZ, R75 ;  /* 0x000000ffff4f7224 */ /* 0x000fe200078e004b */
[C---:B------:R-:W-:Y:S01]  /*f910*/  PRMT R137, R0.reuse, 0x7610, R137 ;  /* 0x0000761000897816 */ /* 0x040fe20000000089 */
[----:B------:R-:W-:Y:S01]  /*f920*/  IMAD.MOV.U32 R75, RZ, RZ, R246 ;  /* 0x000000ffff4b7224 */ /* 0x000fe200078e00f6 */
[----:B------:R-:W-:-:S03]  /*f930*/  PRMT R136, R0, 0x7632, R136 ;  /* 0x0000763200887816 */ /* 0x000fc60000000088 */
[----:B------:R-:W1:Y:S01]  /*f940*/  MUFU.EX2 R252, R218 ;  /* 0x000000da00fc7308 */ /* 0x000e620000000800 */
[----:B------:R-:W-:Y:S01]  /*f950*/  LOP3.LUT R0, R4, 0xff, RZ, 0xc0, !PT ;  /* 0x000000ff04007812 */ /* 0x000fe200078ec0ff */
[----:B------:R-:W-:Y:S01]  /*f960*/  FADD.FTZ R246, R67, R64 ;  /* 0x0000004043f67221 */ /* 0x000fe20000010000 */
[----:B------:R-:W-:Y:S02]  /*f970*/  PRMT R64, R174, 0x5410, R173 ;  /* 0x00005410ae407816 */ /* 0x000fe400000000ad */
[----:B------:R-:W-:Y:S02]  /*f980*/  LOP3.LUT R2, R4, 0xffff, RZ, 0xc0, !PT ;  /* 0x0000ffff04027812 */ /* 0x000fe400078ec0ff */
[----:B------:R-:W-:Y:S02]  /*f990*/  @!P1 PRMT R177, R45, 0x5410, RZ ;  /* 0x000054102db19816 */ /* 0x000fe400000000ff */
[----:B------:R-:W-:Y:S02]  /*f9a0*/  @!P6 PRMT R174, R54, 0x5410, RZ ;  /* 0x0000541036aee816 */ /* 0x000fe400000000ff */
[----:B------:R-:W-:-:S02]  /*f9b0*/  ISETP.LE.U32.AND P1, PT, R6, UR15, PT ;  /* 0x0000000f06007c0c */ /* 0x000fc4000bf23070 */
[----:B------:R-:W-:Y:S02]  /*f9c0*/  ISETP.LE.U32.AND P6, PT, R0, UR15, PT ;  /* 0x0000000f00007c0c */ /* 0x000fe4000bfc3070 */
[--C-:B------:R-:W-:Y:S02]  /*f9d0*/  SHF.R.U32.HI R6, RZ, 0x18, R4.reuse ;  /* 0x00000018ff067819 */ /* 0x100fe40000011604 */
[----:B------:R-:W-:Y:S02]  /*f9e0*/  SHF.R.U32.HI R0, RZ, 0x10, R4 ;  /* 0x00000010ff007819 */ /* 0x000fe40000011604 */
[----:B------:R-:W-:Y:S01]  /*f9f0*/  SHF.R.U32.HI R4, RZ, 0x8, R2 ;  /* 0x00000008ff047819 */ /* 0x000fe20000011602 */
[----:B------:R-:W-:Y:S01]  /*fa00*/  @!P5 HFMA2.BF16_V2 R53, -RZ.H0_H0, RZ.H0_H0, -R173.H0_H0 ;  /* 0x200000ffff35d231 */ /* 0x000fe200003409ad */
[----:B------:R-:W-:Y:S02]  /*fa10*/  LOP3.LUT R2, R0, 0xff, RZ, 0xc0, !PT ;  /* 0x000000ff00027812 */ /* 0x000fe400078ec0ff */
[----:B------:R-:W-:-:S02]  /*fa20*/  LOP3.LUT R0, R4, 0xffff, RZ, 0xc0, !PT ;  /* 0x0000ffff04007812 */ /* 0x000fc400078ec0ff */
[----:B------:R-:W-:Y:S01]  /*fa30*/  @!P5 PRMT R173, R53, 0x5410, RZ ;  /* 0x0000541035add816 */ /* 0x000fe200000000ff */
[----:B------:R-:W-:Y:S01]  /*fa40*/  IMAD.MOV.U32 R45, RZ, RZ, R245 ;  /* 0x000000ffff2d7224 */ /* 0x000fe200078e00f5 */
[----:B------:R-:W-:Y:S01]  /*fa50*/  ISETP.LE.U32.AND P5, PT, R0, UR15, PT ;  /* 0x0000000f00007c0c */ /* 0x000fe2000bfa3070 */
[----:B------:R-:W-:Y:S01]  /*fa60*/  IMAD.MOV.U32 R245, RZ, RZ, R74 ;  /* 0x000000fffff57224 */ /* 0x000fe200078e004a */
[----:B-1----:R-:W-:Y:S01]  /*fa70*/  F2FP.BF16.F32.PACK_AB R0, R247, R252 ;  /* 0x000000fcf700723e */ /* 0x002fe200000010ff */
[----:B------:R-:W-:-:S03]  /*fa80*/  FADD.FTZ R239, R66, R27 ;  /* 0x0000001b42ef7221 */ /* 0x000fc60000010000 */
[C---:B------:R-:W-:Y:S02]  /*fa90*/  PRMT R27, R0.reuse, 0x7610, R27 ;  /* 0x00007610001b7816 */ /* 0x040fe4000000001b */
[----:B------:R-:W-:Y:S02]  /*faa0*/  PRMT R26, R0, 0x7632, R26 ;  /* 0x00007632001a7816 */ /* 0x000fe4000000001a */
[----:B------:R-:W-:Y:S01]  /*fab0*/  LOP3.LUT R0, R195, UR4, R44, 0x96, !PT ;  /* 0x00000004c3007c12 */ /* 0x000fe2000f8e962c */
[----:B------:R-:W-:Y:S02]  /*fac0*/  IMAD.MOV.U32 R195, RZ, RZ, R245 ;  /* 0x000000ffffc37224 */ /* 0x000fe400078e00f5 */
[----:B------:R-:W2:Y:S01]  /*fad0*/  LDL R245, [R1+0xc8] ;  /* 0x0000c80001f57983 */ /* 0x000ea20000100800 */
[----:B------:R-:W-:Y:S08]  /*fae0*/  MUFU.EX2 R198, R221 ;  /* 0x000000dd00c67308 */ /* 0x000ff00000000800 */
[----:B------:R-:W1:Y:S01]  /*faf0*/  MUFU.EX2 R199, R220 ;  /* 0x000000dc00c77308 */ /* 0x000e620000000800 */
[----:B------:R-:W-:-:S02]  /*fb00*/  @!P4 HFMA2.BF16_V2 R52, -RZ.H0_H0, RZ.H0_H0, -R137.H0_H0 ;  /* 0x200000ffff34c231 */ /* 0x000fc40000340989 */
[----:B------:R-:W-:Y:S02]  /*fb10*/  IMAD.MOV.U32 R194, RZ, RZ, R238 ;  /* 0x000000ffffc27224 */ /* 0x000fe400078e00ee */
[----:B------:R-:W-:Y:S02]  /*fb20*/  IMAD.MOV.U32 R68, RZ, RZ, R63 ;  /* 0x000000ffff447224 */ /* 0x000fe400078e003f */
[----:B------:R-:W-:Y:S02]  /*fb30*/  @!P1 HFMA2.BF16_V2 R51, -RZ.H0_H0, RZ.H0_H0, -R136.H0_H0 ;  /* 0x200000ffff339231 */ /* 0x000fe40000340988 */
[----:B------:R-:W-:Y:S01]  /*fb40*/  IMAD.MOV.U32 R63, RZ, RZ, R62 ;  /* 0x000000ffff3f7224 */ /* 0x000fe200078e003e */
[----:B------:R-:W-:Y:S01]  /*fb50*/  PRMT R65, R137, 0x5410, R136 ;  /* 0x0000541089417816 */ /* 0x000fe20000000088 */
[----:B------:R-:W-:Y:S01]  /*fb60*/  IMAD.MOV.U32 R62, RZ, RZ, R215 ;  /* 0x000000ffff3e7224 */ /* 0x000fe200078e00d7 */
[----:B------:R-:W-:Y:S01]  /*fb70*/  @!P4 PRMT R137, R52, 0x5410, RZ ;  /* 0x000054103489c816 */ /* 0x000fe200000000ff */
[----:B------:R-:W-:-:S04]  /*fb80*/  IMAD.WIDE.U32 R214, R0, -0x326172a9, RZ ;  /* 0xcd9e8d5700d67825 */ /* 0x000fc800078e00ff */
[----:B------:R-:W-:Y:S01]  /*fb90*/  FADD.FTZ R7, R9, R7 ;  /* 0x0000000709077221 */ /* 0x000fe20000010000 */
[----:B------:R-:W-:Y:S02]  /*fba0*/  ISETP.LE.U32.AND P4, PT, R2, UR15, PT ;  /* 0x0000000f02007c0c */ /* 0x000fe4000bf83070 */
[----:B------:R-:W-:Y:S01]  /*fbb0*/  LOP3.LUT R0, R25, UR39, R194, 0x96, !PT ;  /* 0x0000002719007c12 */ /* 0x000fe2000f8e96c2 */
[----:B------:R-:W-:Y:S01]  /*fbc0*/  IMAD.MOV.U32 R74, RZ, RZ, R212 ;  /* 0x000000ffff4a7224 */ /* 0x000fe200078e00d4 */
[----:B-1----:R-:W-:Y:S01]  /*fbd0*/  F2FP.BF16.F32.PACK_AB R2, R199, R198 ;  /* 0x000000c6c702723e */ /* 0x002fe200000010ff */
[----:B------:R-:W-:Y:S01]  /*fbe0*/  FADD.FTZ R212, R10, R7 ;  /* 0x000000070ad47221 */ /* 0x000fe20000010000 */
[----:B------:R-:W-:Y:S02]  /*fbf0*/  @!P1 PRMT R136, R51, 0x5410, RZ ;  /* 0x0000541033889816 */ /* 0x000fe400000000ff */
[----:B------:R-:W-:Y:S01]  /*fc00*/  ISETP.LE.U32.AND P1, PT, R6, UR15, PT ;  /* 0x0000000f06007c0c */ /* 0x000fe2000bf23070 */
[----:B------:R-:W-:Y:S01]  /*fc10*/  IMAD.WIDE.U32 R6, R0, -0x326172a9, RZ ;  /* 0xcd9e8d5700067825 */ /* 0x000fe200078e00ff */
[----:B------:R-:W-:-:S02]  /*fc20*/  PRMT R29, R2, 0x7610, R29 ;  /* 0x00007610021d7816 */ /* 0x000fc4000000001d */
[----:B------:R-:W-:Y:S02]  /*fc30*/  PRMT R28, R2, 0x7632, R28 ;  /* 0x00007632021c7816 */ /* 0x000fe4000000001c */
[----:B------:R-:W-:Y:S01]  /*fc40*/  LOP3.LUT R2, R215, UR40, R190, 0x96, !PT ;  /* 0x00000028d7027c12 */ /* 0x000fe2000f8e96be */
[----:B------:R-:W-:Y:S01]  /*fc50*/  FADD.FTZ R238, R11, R8 ;  /* 0x000000080bee7221 */ /* 0x000fe20000010000 */
        /* <DEDUP_REMOVED lines=18> */
[----:B------:R-:W-:Y:S01]  /*fd80*/  LOP3.LUT R2, R6, 0xff, RZ, 0xc0, !PT ;  /* 0x000000ff06027812 */ /* 0x000fe200078ec0ff */
[----:B------:R1:W-:Y:S03]  /*fd90*/  STG.E.U16 desc[UR26][R22.64+-0x7e], R16 ;  /* 0xffff821016007986 */ /* 0x0003e6000c10151a */
[----:B------:R-:W-:Y:S02]  /*fda0*/  PRMT R11, R2, 0x5410, R5 ;  /* 0x00005410020b7816 */ /* 0x000fe40000000005 */
[----:B------:R-:W-:Y:S02]  /*fdb0*/  LOP3.LUT R2, R0, 0xffff, RZ, 0xc0, !PT ;  /* 0x0000ffff00027812 */ /* 0x000fe400078ec0ff */
[----:B------:R-:W-:Y:S02]  /*fdc0*/  SHF.R.U32.HI R6, RZ, 0x18, R0 ;  /* 0x00000018ff067819 */ /* 0x000fe40000011600 */
[----:B-1----:R-:W-:-:S02]  /*fdd0*/  PRMT R16, R7, 0x5410, R4 ;  /* 0x0000541007107816 */ /* 0x002fc40000000004 */
[----:B------:R-:W-:Y:S02]  /*fde0*/  SHF.R.U32.HI R4, RZ, 0x8, R2 ;  /* 0x00000008ff047819 */ /* 0x000fe40000011602 */
[----:B------:R-:W-:-:S04]  /*fdf0*/  LOP3.LUT R2, R0, 0xff, RZ, 0xc0, !PT ;  /* 0x000000ff00027812 */ /* 0x000fc800078ec0ff */
[----:B------:R-:W-:Y:S01]  /*fe00*/  PRMT R9, R2, 0x5410, R4 ;  /* 0x0000541002097816 */ /* 0x000fe20000000004 */
[----:B------:R-:W-:Y:S01]  /*fe10*/  IMAD.WIDE.U32 R4, R8, -0x2daee0ad, RZ ;  /* 0xd2511f5308047825 */ /* 0x000fe200078e00ff */
[----:B------:R-:W-:-:S04]  /*fe20*/  SHF.R.U32.HI R2, RZ, 0x10, R0 ;  /* 0x00000010ff027819 */ /* 0x000fc80000011600 */
[----:B------:R-:W-:Y:S02]  /*fe30*/  LOP3.LUT R2, R2, 0xff, RZ, 0xc0, !PT ;  /* 0x000000ff02027812 */ /* 0x000fe400078ec0ff */
[----:B------:R-:W-:Y:S02]  /*fe40*/  LOP3.LUT R0, R5, UR28, R10, 0x96, !PT ;  /* 0x0000001c05007c12 */ /* 0x000fe4000f8e960a */
[----:B------:R-:W-:Y:S02]  /*fe50*/  PRMT R7, R2, 0x5410, R6 ;  /* 0x0000541002077816 */ /* 0x000fe40000000006 */
[----:B------:R-:W-:Y:S01]  /*fe60*/  LOP3.LUT R2, R0, 0xffff, RZ, 0xc0, !PT ;  /* 0x0000ffff00027812 */ /* 0x000fe200078ec0ff */
[----:B------:R-:W-:Y:S03]  /*fe70*/  STG.E.U16 desc[UR26][R22.64+-0x80], R21 ;  /* 0xffff801516007986 */ /* 0x000fe6000c10151a */
[----:B------:R-:W-:-:S02]  /*fe80*/  SHF.R.U32.HI R6, RZ, 0x8, R2 ;  /* 0x00000008ff067819 */ /* 0x000fc40000011602 */
[----:B------:R-:W-:Y:S01]  /*fe90*/  LOP3.LUT R2, R0, 0xff, RZ, 0xc0, !PT ;  /* 0x000000ff00027812 */ /* 0x000fe200078ec0ff */
[----:B------:R-:W-:Y:S04]  /*fea0*/  STG.E.U16 desc[UR26][R34.64+-0x80], R19 ;  /* 0xffff801322007986 */ /* 0x000fe8000c10151a */
[----:B------:R-:W-:Y:S04]  /*feb0*/  STG.E.U16 desc[UR26][R34.64+-0x7e], R17 ;  /* 0xffff821122007986 */ /* 0x000fe8000c10151a */
[----:B------:R1:W-:Y:S02]  /*fec0*/  STG.E.U16 desc[UR26][R32.64+-0x80], R12 ;  /* 0xffff800c20007986 */ /* 0x0003e4000c10151a */
[----:B-1----:R-:W-:-:S02]  /*fed0*/  PRMT R12, R2, 0x5410, R6 ;  /* 0x00005410020c7816 */ /* 0x002fc40000000006 */
        /* <DEDUP_REMOVED lines=14> */
[----:B------:R-:W-:Y:S01]  /*ffc0*/  HSET2.LE.AND R0, R11, R20, PT ;  /* 0x000000140b007233 */ /* 0x000fe20003803000 */
[----:B------:R-:W-:-:S04]  /*ffd0*/  IMAD.MOV.U32 R194, RZ, RZ, R68 ;  /* 0x000000ffffc27224 */ /* 0x000fc800078e0044 */
[----:B------:R-:W-:Y:S02]  /*ffe0*/  LOP3.LUT R11, R0, R60, RZ, 0xc0, !PT ;  /* 0x0000003c000b7212 */ /* 0x000fe400078ec0ff */
[----:B------:R-:W-:Y:S01]  /*fff0*/  HSET2.LE.AND R0, R5, R20, PT ;  /* 0x0000001405007233 */ /* 0x000fe20003803000 */
[----:B------:R-:W-:-:S04]  /*10000*/  IMAD.MOV.U32 R68, RZ, RZ, R130 ;  /* 0x000000ffff447224 */ /* 0x000fc800078e0082 */
[----:B------:R-:W-:Y:S01]  /*10010*/  LOP3.LUT R130, R0, R39, RZ, 0xc0, !PT ;  /* 0x0000002700827212 */ /* 0x000fe200078ec0ff */
[----:B------:R-:W-:Y:S01]  /*10020*/  IMAD.MOV.U32 R193, RZ, RZ, R244 ;  /* 0x000000ffffc17224 */ /* 0x000fe200078e00f4 */
[--C-:B------:R-:W-:Y:S01]  /*10030*/  HSET2.LE.AND R4, R7, R20.reuse, PT ;  /* 0x0000001407047233 */ /* 0x100fe20003803000 */
[----:B------:R-:W-:Y:S01]  /*10040*/  STG.E.U16 desc[UR26][R32.64+-0x7e], R15 ;  /* 0xffff820f20007986 */ /* 0x000fe2000c10151a */
[----:B------:R-:W-:-:S03]  /*10050*/  HSET2.LE.AND R2, R9, R20, PT ;  /* 0x0000001409027233 */ /* 0x000fc60003803000 */
[----:B------:R-:W-:Y:S01]  /*10060*/  LOP3.LUT R9, R4, R69, RZ, 0xc0, !PT ;  /* 0x0000004504097212 */ /* 0x000fe200078ec0ff */
[----:B------:R1:W-:Y:S01]  /*10070*/  STG.E.U16 desc[UR26][R30.64+-0x7e], R13 ;  /* 0xffff820d1e007986 */ /* 0x0003e2000c10151a */
[--C-:B------:R-:W-:Y:S01]  /*10080*/  HSET2.LE.AND R4, R12, R20.reuse, PT ;  /* 0x000000140c047233 */ /* 0x100fe20003803000 */
[----:B------:R-:W-:Y:S01]  /*10090*/  IMAD.MOV.U32 R43, RZ, RZ, R95 ;  /* 0x000000ffff2b7224 */ /* 0x000fe200078e005f */
[----:B------:R-:W-:Y:S02]  /*100a0*/  MOV R42, R192 ;  /* 0x000000c0002a7202 */ /* 0x000fe40000000f00 */
[----:B------:R-:W-:Y:S02]  /*100b0*/  LOP3.LUT R8, R2, R80, RZ, 0xc0, !PT ;  /* 0x0000005002087212 */ /* 0x000fe400078ec0ff */
[----:B------:R-:W-:Y:S01]  /*100c0*/  HSET2.LE.AND R2, R6, R20, PT ;  /* 0x0000001406027233 */ /* 0x000fe20003803000 */
[----:B------:R-:W-:-:S04]  /*100d0*/  IMAD.MOV.U32 R192, RZ, RZ, R129 ;  /* 0x000000ffffc07224 */ /* 0x000fc800078e0081 */
[----:B------:R-:W-:Y:S01]  /*100e0*/  LOP3.LUT R129, R2, R49, RZ, 0xc0, !PT ;  /* 0x0000003102817212 */ /* 0x000fe200078ec0ff */
[----:B------:R-:W-:Y:S01]  /*100f0*/  IMAD.MOV.U32 R95, RZ, RZ, R128 ;  /* 0x000000ffff5f7224 */ /* 0x000fe200078e0080 */
[----:B------:R-:W-:Y:S01]  /*10100*/  LOP3.LUT R128, R4, R50, RZ, 0xc0, !PT ;  /* 0x0000003204807212 */ /* 0x000fe200078ec0ff */
[----:B--2---:R-:W-:-:S04]  /*10110*/  VIADD R0, R245, 0x4 ;  /* 0x00000004f5007836 */ /* 0x004fc80000000000 */
[----:B------:R-:W-:-:S05]  /*10120*/  IMAD.WIDE.U32 R244, R0, -0x326172a9, RZ ;  /* 0xcd9e8d5700f47825 */ /* 0x000fca00078e00ff */
[----:B---3--:R-:W-:-:S05]  /*10130*/  LOP3.LUT R0, R245, R46, RZ, 0x3c, !PT ;  /* 0x0000002ef5007212 */ /* 0x008fca00078e3cff */
[----:B-1----:R-:W-:Y:S01]  /*10140*/  IMAD.WIDE.U32 R12, R0, -0x2daee0ad, RZ ;  /* 0xd2511f53000c7825 */ /* 0x002fe200078e00ff */
[----:B------:R-:W-:-:S04]  /*10150*/  MOV R46, R42 ;  /* 0x0000002a002e7202 */ /* 0x000fc80000000f00 */
[----:B------:R-:W-:Y:S01]  /*10160*/  LOP3.LUT R0, R13, UR4, R44, 0x96, !PT ;  /* 0x000000040d007c12 */ /* 0x000fe2000f8e962c */
[----:B------:R-:W-:Y:S02]  /*10170*/  IMAD.MOV.U32 R44, RZ, RZ, R43 ;  /* 0x000000ffff2c7224 */ /* 0x000fe400078e002b */
[----:B------:R-:W-:Y:S02]  /*10180*/  IMAD.MOV.U32 R43, RZ, RZ, R195 ;  /* 0x000000ffff2b7224 */ /* 0x000fe400078e00c3 */
[----:B------:R-:W-:Y:S02]  /*10190*/  IMAD.MOV.U32 R42, RZ, RZ, R194 ;  /* 0x000000ffff2a7224 */ /* 0x000fe400078e00c2 */
[----:B------:R-:W-:Y:S02]  /*101a0*/  IMAD.MOV.U32 R195, RZ, RZ, R193 ;  /* 0x000000ffffc37224 */ /* 0x000fe400078e00c1 */
[----:B------:R-:W-:Y:S02]  /*101b0*/  IMAD.MOV.U32 R194, RZ, RZ, R79 ;  /* 0x000000ffffc27224 */ /* 0x000fe400078e004f */
[----:B------:R-:W-:-:S02]  /*101c0*/  IMAD.MOV.U32 R79, RZ, RZ, R236 ;  /* 0x000000ffff4f7224 */ /* 0x000fc400078e00ec */
[----:B------:R-:W-:Y:S02]  /*101d0*/  IMAD.MOV.U32 R193, RZ, RZ, R237 ;  /* 0x000000ffffc17224 */ /* 0x000fe400078e00ed */
[----:B------:R-:W-:Y:S01]  /*101e0*/  IMAD.WIDE.U32 R236, R0, -0x326172a9, RZ ;  /* 0xcd9e8d5700ec7825 */ /* 0x000fe200078e00ff */
[----:B------:R-:W-:-:S04]  /*101f0*/  LOP3.LUT R2, R191, UR41, R244, 0x96, !PT ;  /* 0x00000029bf027c12 */ /* 0x000fc8000f8e96f4 */
[----:B------:R-:W-:Y:S01]  /*10200*/  LOP3.LUT R0, R237, UR40, R190, 0x96, !PT ;  /* 0x00000028ed007c12 */ /* 0x000fe2000f8e96be */
[----:B------:R-:W-:-:S04]  /*10210*/  IMAD.WIDE.U32 R4, R2, -0x2daee0ad, RZ ;  /* 0xd2511f5302047825 */ /* 0x000fc800078e00ff */
[----:B------:R-:W-:Y:S01]  /*10220*/  IMAD.WIDE.U32 R6, R0, -0x2daee0ad, RZ ;  /* 0xd2511f5300067825 */ /* 0x000fe200078e00ff */
[----:B------:R-:W-:-:S04]  /*10230*/  LOP3.LUT R2, R5, UR39, R12, 0x96, !PT ;  /* 0x0000002705027c12 */ /* 0x000fc8000f8e960c */
[----:B------:R-:W-:Y:S01]  /*10240*/  LOP3.LUT R0, R7, UR33, R4, 0x96, !PT ;  /* 0x0000002107007c12 */ /* 0x000fe2000f8e9604 */
[----:B------:R1:W-:Y:S01]  /*10250*/  STL.64 [R1+0x20], R12 ;  /* 0x0000200c01007387 */ /* 0x0003e20000100a00 */
[----:B------:R-:W-:-:S04]  /*10260*/  IMAD.WIDE.U32 R4, R2, -0x326172a9, RZ ;  /* 0xcd9e8d5702047825 */ /* 0x000fc800078e00ff */
[----:B-1----:R-:W-:Y:S01]  /*10270*/  IMAD.WIDE.U32 R12, R0, -0x326172a9, RZ ;  /* 0xcd9e8d57000c7825 */ /* 0x002fe200078e00ff */
[----:B------:R-:W-:-:S04]  /*10280*/  LOP3.LUT R0, R5, UR38, R236, 0x96, !PT ;  /* 0x0000002605007c12 */ /* 0x000fc8000f8e96ec */
[----:B------:R-:W-:Y:S01]  /*10290*/  LOP3.LUT R2, R13, UR32, R4, 0x96, !PT ;  /* 0x000000200d027c12 */ /* 0x000fe2000f8e9604 */
[----:B------:R-:W-:-:S04]  /*102a0*/  IMAD.WIDE.U32 R4, R0, -0x2daee0ad, RZ ;  /* 0xd2511f5300047825 */ /* 0x000fc800078e00ff */
[----:B------:R-:W-:Y:S01]  /*102b0*/  IMAD.WIDE.U32 R24, R2, -0x2daee0ad, RZ ;  /* 0xd2511f5302187825 */ /* 0x000fe200078e00ff */
[----:B------:R-:W-:-:S04]  /*102c0*/  LOP3.LUT R6, R5, UR29, R6, 0x96, !PT ;  /* 0x0000001d05067c12 */ /* 0x000fc8000f8e9606 */
[----:B------:R-:W-:Y:S01]  /*102d0*/  LOP3.LUT R2, R25, UR10, R4, 0x96, !PT ;  /* 0x0000000a19027c12 */ /* 0x000fe2000f8e9604 */
[----:B------:R-:W-:Y:S01]  /*102e0*/  IMAD.WIDE.U32 R6, R6, -0x326172a9, RZ ;  /* 0xcd9e8d5706067825 */ /* 0x000fe200078e00ff */
[----:B------:R-:W-:-:S03]  /*102f0*/  HSET2.LE.AND R0, R17, R20, PT ;  /* 0x0000001411007233 */ /* 0x000fc60003803000 */
[----:B------:R-:W-:-:S04]  /*10300*/  IMAD.WIDE.U32 R4, R2, -0x326172a9, RZ ;  /* 0xcd9e8d5702047825 */ /* 0x000fc800078e00ff */
[----:B------:R-:W-:Y:S01]  /*10310*/  IMAD.MOV.U32 R17, RZ, RZ, R131 ;  /* 0x000000ffff117224 */ /* 0x000fe200078e0083 */
[----:B------:R-:W-:Y:S02]  /*10320*/  LOP3.LUT R131, R0, R40, RZ, 0xc0, !PT ;  /* 0x0000002800837212 */ /* 0x000fe400078ec0ff */
[----:B------:R-:W-:Y:S02]  /*10330*/  LOP3.LUT R0, R5, UR24, R6, 0x96, !PT ;  /* 0x0000001805007c12 */ /* 0x000fe4000f8e9606 */
[C---:B------:R-:W-:Y:S02]  /*10340*/  LOP3.LUT R2, R4.reuse, 0xffff, RZ, 0xc0, !PT ;  /* 0x0000ffff04027812 */ /* 0x040fe400078ec0ff */
[----:B------:R-:W-:Y:S02]  /*10350*/  SHF.R.U32.HI R5, RZ, 0x10, R4 ;  /* 0x00000010ff057819 */ /* 0x000fe40000011604 */
[----:B------:R-:W-:Y:S02]  /*10360*/  LOP3.LUT R21, R7, UR11, R12, 0x96, !PT ;  /* 0x0000000b07157c12 */ /* 0x000fe4000f8e960c */
[----:B------:R-:W-:-:S02]  /*10370*/  LOP3.LUT R7, R4, 0xff, RZ, 0xc0, !PT ;  /* 0x000000ff04077812 */ /* 0x000fc400078ec0ff */
[----:B------:R-:W-:Y:S02]  /*10380*/  SHF.R.U32.HI R6, RZ, 0x18, R4 ;  /* 0x00000018ff067819 */ /* 0x000fe40000011604 */
[----:B------:R-:W-:Y:S01]  /*10390*/  SHF.R.U32.HI R4, RZ, 0x8, R2 ;  /* 0x00000008ff047819 */ /* 0x000fe20000011602 */
[----:B------:R-:W-:Y:S01]  /*103a0*/  STG.E.U16 desc[UR26][R30.64+-0x80], R14 ;  /* 0xffff800e1e007986 */ /* 0x000fe2000c10151a */
[----:B------:R-:W-:-:S03]  /*103b0*/  LOP3.LUT R2, R5, 0xff, RZ, 0xc0, !PT ;  /* 0x000000ff05027812 */ /* 0x000fc600078ec0ff */
[----:B------:R-:W1:Y:S01]  /*103c0*/  LDSM.16.MT88.4 R12, [R201+0xa000] ;  /* 0x00a00000c90c783b */ /* 0x000e620000004200 */
        /* <DEDUP_REMOVED lines=15> */
[----:B------:R-:W-:Y:S02]  /*104c0*/  LOP3.LUT R7, R2, R36, RZ, 0xc0, !PT ;  /* 0x0000002402077212 */ /* 0x000fe400078ec0ff */
[----:B------:R-:W-:Y:S02]  /*104d0*/  LOP3.LUT R4, R4, R41, RZ, 0xc0, !PT ;  /* 0x0000002904047212 */ /* 0x000fe400078ec0ff */
[----:B------:R-:W-:Y:S01]  /*104e0*/  LOP3.LUT R5, R0, R38, RZ, 0xc0, !PT ;  /* 0x0000002600057212 */ /* 0x000fe200078ec0ff */
[-C--:B-1----:R-:W-:Y:S06]  /*104f0*/  HMMA.16816.F32.BF16 R152, R8, R12.reuse, R152 ;  /* 0x0000000c0898723c */ /* 0x082fec0000041898 */
[C---:B------:R-:W-:Y:S06]  /*10500*/  HMMA.16816.F32.BF16 R168, R4.reuse, R12, R168 ;  /* 0x0000000c04a8723c */ /* 0x040fec00000418a8 */
[-C--:B------:R-:W-:Y:S06]  /*10510*/  HMMA.16816.F32.BF16 R164, R4, R14.reuse, R164 ;  /* 0x0000000e04a4723c */ /* 0x080fec00000418a4 */
[----:B------:R-:W-:Y:S01]  /*10520*/  HMMA.16816.F32.BF16 R36, R8, R14, R224 ;  /* 0x0000000e0824723c */ /* 0x000fe200000418e0 */
[----:B------:R-:W1:Y:S01]  /*10530*/  LDSM.16.MT88.4 R12, [R203+0xa000] ;  /* 0x00a00000cb0c783b */ /* 0x000e620000004200 */
[----:B------:R-:W-:-:S03]  /*10540*/  IMAD.MOV.U32 R50, RZ, RZ, R43 ;  /* 0x000000ffff327224 */ /* 0x000fc600078e002b */
[----:B------:R2:W-:Y:S02]  /*10550*/  STG.E.U16 desc[UR26][R22.64+-0x70], R18 ;  /* 0xffff901216007986 */ /* 0x0005e4000c10151a */
[----:B--2---:R-:W-:Y:S01]  /*10560*/  IMAD.MOV.U32 R18, RZ, RZ, R42 ;  /* 0x000000ffff127224 */ /* 0x004fe200078e002a */
[-C--:B-1----:R-:W-:Y:S06]  /*10570*/  HMMA.16816.F32.BF16 R144, R8, R12.reuse, R144 ;  /* 0x0000000c0890723c */ /* 0x082fec0000041890 */
[C---:B------:R-:W-:Y:S06]  /*10580*/  HMMA.16816.F32.BF16 R160, R4.reuse, R12, R160 ;  /* 0x0000000c04a0723c */ /* 0x040fec00000418a0 */
[-C--:B------:R-:W-:Y:S06]  /*10590*/  HMMA.16816.F32.BF16 R156, R4, R14.reuse, R156 ;  /* 0x0000000e049c723c */ /* 0x080fec000004189c */
[----:B------:R-:W-:Y:S01]  /*105a0*/  HMMA.16816.F32.BF16 R40, R8, R14, R228 ;  /* 0x0000000e0828723c */ /* 0x000fe200000418e4 */
[----:B------:R-:W1:Y:S01]  /*105b0*/  LDSM.16.MT88.4 R12, [R206+0xa000] ;  /* 0x00a00000ce0c783b */ /* 0x000e620000004200 */
[----:B------:R-:W-:-:S02]  /*105c0*/  @!P6 HFMA2.BF16_V2 R57, -RZ.H0_H0, RZ.H0_H0, -R29.H0_H0 ;  /* 0x200000ffff39e231 */ /* 0x000fc4000034091d */
[----:B------:R-:W-:Y:S02]  /*105d0*/  @!P5 HFMA2.BF16_V2 R58, -RZ.H0_H0, RZ.H0_H0, -R28.H0_H0 ;  /* 0x200000ffff3ad231 */ /* 0x000fe4000034091c */
[----:B------:R-:W-:Y:S02]  /*105e0*/  @!P4 HFMA2.BF16_V2 R56, -RZ.H0_H0, RZ.H0_H0, -R27.H0_H0 ;  /* 0x200000ffff38c231 */ /* 0x000fe4000034091b */
[----:B------:R-:W-:Y:S01]  /*105f0*/  @!P1 HFMA2.BF16_V2 R55, -RZ.H0_H0, RZ.H0_H0, -R26.H0_H0 ;  /* 0x200000ffff379231 */ /* 0x000fe2000034091a */
[----:B------:R-:W-:Y:S01]  /*10600*/  PRMT R51, R29, 0x5410, R28 ;  /* 0x000054101d337816 */ /* 0x000fe2000000001c */
[----:B------:R-:W-:Y:S01]  /*10610*/  IMAD.MOV.U32 R66, RZ, RZ, R44 ;  /* 0x000000ffff427224 */ /* 0x000fe200078e002c */
[----:B------:R-:W-:Y:S01]  /*10620*/  PRMT R48, R27, 0x5410, R26 ;  /* 0x000054101b307816 */ /* 0x000fe2000000001a */
[----:B------:R-:W-:Y:S01]  /*10630*/  IMAD.MOV.U32 R221, RZ, RZ, R63 ;  /* 0x000000ffffdd7224 */ /* 0x000fe200078e003f */
[----:B------:R-:W-:Y:S01]  /*10640*/  @!P6 PRMT R29, R57, 0x5410, RZ ;  /* 0x00005410391de816 */ /* 0x000fe200000000ff */
[----:B------:R-:W-:Y:S01]  /*10650*/  IMAD.MOV.U32 R220, RZ, RZ, R62 ;  /* 0x000000ffffdc7224 */ /* 0x000fe200078e003e */
[----:B------:R-:W-:-:S02]  /*10660*/  @!P5 PRMT R28, R58, 0x5410, RZ ;  /* 0x000054103a1cd816 */ /* 0x000fc400000000ff */
[----:B------:R-:W-:Y:S02]  /*10670*/  @!P4 PRMT R27, R56, 0x5410, RZ ;  /* 0x00005410381bc816 */ /* 0x000fe400000000ff */
[----:B------:R-:W-:Y:S02]  /*10680*/  @!P1 PRMT R26, R55, 0x5410, RZ ;  /* 0x00005410371a9816 */ /* 0x000fe400000000ff */
[----:B------:R-:W-:Y:S02]  /*10690*/  MOV R67, R46 ;  /* 0x0000002e00437202 */ /* 0x000fe40000000f00 */
[----:B------:R-:W-:Y:S01]  /*106a0*/  MOV R80, R59 ;  /* 0x0000003b00507202 */ /* 0x000fe20000000f00 */
[-C--:B-1----:R-:W-:Y:S06]  /*106b0*/  HMMA.16816.F32.BF16 R44, R8, R12.reuse, R232 ;  /* 0x0000000c082c723c */ /* 0x082fec00000418e8 */
[C---:B------:R-:W-:Y:S06]  /*106c0*/  HMMA.16816.F32.BF16 R52, R4.reuse, R12, R84 ;  /* 0x0000000c0434723c */ /* 0x040fec0000041854 */
[-C--:B------:R-:W-:Y:S06]  /*106d0*/  HMMA.16816.F32.BF16 R56, R4, R14.reuse, R96 ;  /* 0x0000000e0438723c */ /* 0x080fec0000041860 */
[----:B------:R-:W-:Y:S01]  /*106e0*/  HMMA.16816.F32.BF16 R60, R8, R14, R240 ;  /* 0x0000000e083c723c */ /* 0x000fe200000418f0 */
[----:B------:R-:W1:Y:S01]  /*106f0*/  LDSM.16.MT88.4 R12, [R205+0xa000] ;  /* 0x00a00000cd0c783b */ /* 0x000e620000004200 */
[----:B------:R-:W-:Y:S01]  /*10700*/  IMAD.MOV.U32 R216, RZ, RZ, R94 ;  /* 0x000000ffffd87224 */ /* 0x000fe200078e005e */
[----:B------:R-:W-:Y:S01]  /*10710*/  MOV R226, R71 ;  /* 0x0000004700e27202 */ /* 0x000fe20000000f00 */
        /* <DEDUP_REMOVED lines=36> */
[----:B------:R3:W5:Y:S01]  /*10960*/  LDL.LU R210, [R1+0x120] ;  /* 0x0001200001d27983 */ /* 0x0007620000300800 */
[-C--:B-1----:R-:W-:Y:S06]  /*10970*/  HMMA.16816.F32.BF16 R196, R8, R12.reuse, R92 ;  /* 0x0000000c08c4723c */ /* 0x082fec000004185c */
[----:B------:R-:W-:Y:S06]  /*10980*/  HMMA.16816.F32.BF16 R84, R4, R12, R116 ;  /* 0x0000000c0454723c */ /* 0x000fec0000041874 */
[----:B------:R-:W-:Y:S01]  /*10990*/  HMMA.16816.F32.BF16 R192, R8, R14, R192 ;  /* 0x0000000e08c0723c */ /* 0x000fe200000418c0 */
[----:B------:R-:W-:-:S02]  /*109a0*/  IMAD.MOV.U32 R227, RZ, RZ, R16 ;  /* 0x000000ffffe37224 */ /* 0x000fc400078e0010 */
[----:B------:R-:W-:Y:S01]  /*109b0*/  IMAD.MOV.U32 R231, RZ, RZ, R191 ;  /* 0x000000ffffe77224 */ /* 0x000fe200078e00bf */
[----:B------:R-:W-:Y:S02]  /*109c0*/  LDSM.16.MT88.4 R16, [R206+0xb000] ;  /* 0x00b00000ce10783b */ /* 0x000fe40000004200 */
[----:B------:R-:W-:Y:S02]  /*109d0*/  HMMA.16816.F32.BF16 R92, R4, R14, R140 ;  /* 0x0000000e045c723c */ /* 0x000fe4000004188c */
[----:B------:R-:W1:Y:S01]  /*109e0*/  LDSM.16.MT88.4 R12, [R203+0xb000] ;  /* 0x00b00000cb0c783b */ /* 0x000e620000004200 */
[----:B------:R-:W-:Y:S01]  /*109f0*/  MOV R2, R139 ;  /* 0x0000008b00027202 */ /* 0x000fe20000000f00 */
[----:B------:R-:W-:Y:S02]  /*10a00*/  IMAD.MOV.U32 R224, RZ, RZ, R226 ;  /* 0x000000ffffe07224 */ /* 0x000fe400078e00e2 */
[----:B------:R-:W-:Y:S01]  /*10a10*/  IMAD.MOV.U32 R96, RZ, RZ, R66 ;  /* 0x000000ffff607224 */ /* 0x000fe200078e0042 */
[----:B------:R-:W-:Y:S01]  /*10a20*/  LDSM.16.MT88.4 R140, [R203+0xa800] ;  /* 0x00a80000cb8c783b */ /* 0x000fe20000004200 */
[----:B------:R-:W-:-:S02]  /*10a30*/  IMAD.MOV.U32 R97, RZ, RZ, R67 ;  /* 0x000000ffff617224 */ /* 0x000fc400078e0043 */
[----:B------:R-:W-:Y:S01]  /*10a40*/  IMAD.MOV.U32 R98, RZ, RZ, R208 ;  /* 0x000000ffff627224 */ /* 0x000fe200078e00d0 */
[----:B------:R3:W5:Y:S01]  /*10a50*/  LDL.LU R209, [R1+0x11c] ;  /* 0x00011c0001d17983 */ /* 0x0007620000300800 */
[-C--:B-1----:R-:W-:Y:S06]  /*10a60*/  HMMA.16816.F32.BF16 R220, R8, R12.reuse, R220 ;  /* 0x0000000c08dc723c */ /* 0x082fec00000418dc */
[C---:B------:R-:W-:Y:S06]  /*10a70*/  HMMA.16816.F32.BF16 R88, R4.reuse, R12, R88 ;  /* 0x0000000c0458723c */ /* 0x040fec0000041858 */
[-C--:B------:R-:W-:Y:S06]  /*10a80*/  HMMA.16816.F32.BF16 R100, R4, R14.reuse, R148 ;  /* 0x0000000e0464723c */ /* 0x080fec0000041894 */
[----:B------:R-:W-:Y:S01]  /*10a90*/  HMMA.16816.F32.BF16 R216, R8, R14, R216 ;  /* 0x0000000e08d8723c */ /* 0x000fe200000418d8 */
[----:B------:R-:W1:Y:S01]  /*10aa0*/  LDSM.16.MT88.4 R12, [R205+0xb000] ;  /* 0x00b00000cd0c783b */ /* 0x000e620000004200 */
[----:B------:R-:W-:-:S04]  /*10ab0*/  IMAD.MOV.U32 R226, RZ, RZ, R0 ;  /* 0x000000ffffe27224 */ /* 0x000fc800078e0000 */
[C---:B------:R-:W-:Y:S01]  /*10ac0*/  HMMA.16816.F32.BF16 R104, R4.reuse, R16, R104 ;  /* 0x000000100468723c */ /* 0x040fe20000041868 */
[----:B------:R-:W-:Y:S01]  /*10ad0*/  IMAD.MOV.U32 R0, RZ, RZ, R172 ;  /* 0x000000ffff007224 */ /* 0x000fe200078e00ac */
[----:B------:R-:W2:Y:S04]  /*10ae0*/  LDSM.16.MT88.4 R148, [R201+0xa800] ;  /* 0x00a80000c994783b */ /* 0x000ea80000004200 */
[----:B------:R-:W-:Y:S01]  /*10af0*/  HMMA.16816.F32.BF16 R108, R4, R18, R108 ;  /* 0x00000012046c723c */ /* 0x000fe2000004186c */
[----:B------:R-:W-:Y:S01]  /*10b00*/  IMAD.MOV.U32 R232, RZ, RZ, R0 ;  /* 0x000000ffffe87224 */ /* 0x000fe200078e0000 */
[----:B------:R-:W-:Y:S04]  /*10b10*/  STG.E.U16 desc[UR26][R22.64+-0x6e], R189 ;  /* 0xffff92bd16007986 */ /* 0x000fe8000c10151a */
[C---:B------:R-:W-:Y:S01]  /*10b20*/  HMMA.16816.F32.BF16 R228, R8.reuse, R16, R228 ;  /* 0x0000001008e4723c */ /* 0x040fe200000418e4 */
[----:B------:R-:W-:Y:S01]  /*10b30*/  IMAD.MOV.U32 R99, RZ, RZ, R207 ;  /* 0x000000ffff637224 */ /* 0x000fe200078e00cf */
[----:B------:R3:W5:Y:S04]  /*10b40*/  LDL.LU R208, [R1+0x118] ;  /* 0x0001180001d07983 */ /* 0x0007680000300800 */
[----:B------:R-:W-:Y:S06]  /*10b50*/  HMMA.16816.F32.BF16 R16, R8, R18, R240 ;  /* 0x000000120810723c */ /* 0x000fec00000418f0 */
[----:B-1----:R-:W-:Y:S01]  /*10b60*/  HMMA.16816.F32.BF16 R120, R4, R12, R120 ;  /* 0x0000000c0478723c */ /* 0x002fe20000041878 */
[----:B------:R-:W-:-:S05]  /*10b70*/  MOV R243, R2 ;  /* 0x0000000200f37202 */ /* 0x000fca0000000f00 */
[----:B------:R-:W-:Y:S06]  /*10b80*/  HMMA.16816.F32.BF16 R116, R4, R14, R124 ;  /* 0x0000000e0474723c */ /* 0x000fec000004187c */
[----:B------:R-:W-:Y:S01]  /*10b90*/  HMMA.16816.F32.BF16 R224, R8, R12, R224 ;  /* 0x0000000c08e0723c */ /* 0x000fe200000418e0 */
[----:B------:R-:W-:-:S04]  /*10ba0*/  IMAD.WIDE.U32 R4, R21, -0x2daee0ad, RZ ;  /* 0xd2511f5315047825 */ /* 0x000fc800078e00ff */
[----:B------:R-:W-:Y:S01]  /*10bb0*/  IMAD.MOV.U32 R66, RZ, RZ, R138 ;  /* 0x000000ffff427224 */ /* 0x000fe200078e008a */
[----:B------:R-:W-:Y:S01]  /*10bc0*/  LOP3.LUT R2, R4, 0xffff, RZ, 0xc0, !PT ;  /* 0x0000ffff04027812 */ /* 0x000fe200078ec0ff */
[----:B------:R-:W-:Y:S01]  /*10bd0*/  IMAD.MOV.U32 R67, RZ, RZ, R135 ;  /* 0x000000ffff437224 */ /* 0x000fe200078e0087 */
[----:B------:R-:W-:Y:S01]  /*10be0*/  LOP3.LUT R0, R5, UR28, R24, 0x96, !PT ;  /* 0x0000001c05007c12 */ /* 0x000fe2000f8e9618 */
[----:B--2---:R-:W-:Y:S01]  /*10bf0*/  HMMA.16816.F32.BF16 R152, R128, R148, R152 ;  /* 0x000000948098723c */ /* 0x004fe20000041898 */
[----:B------:R-:W-:-:S05]  /*10c00*/  SHF.R.U32.HI R2, RZ, 0x8, R2 ;  /* 0x00000008ff027819 */ /* 0x000fca0000011602 */
[----:B------:R-:W-:Y:S01]  /*10c10*/  HMMA.16816.F32.BF16 R144, R128, R140, R144 ;  /* 0x0000008c8090723c */ /* 0x000fe20000041890 */
[----:B------:R-:W-:Y:S01]  /*10c20*/  LOP3.LUT R5, R4, 0xff, RZ, 0xc0, !PT ;  /* 0x000000ff04057812 */ /* 0x000fe200078ec0ff */
[----:B------:R-:W-:Y:S03]  /*10c30*/  STG.E.U16 desc[UR26][R34.64+-0x70], R187 ;  /* 0xffff90bb22007986 */ /* 0x000fe6000c10151a */
[----:B------:R-:W-:Y:S01]  /*10c40*/  PRMT R7, R5, 0x5410, R2 ;  /* 0x0000541005077816 */ /* 0x000fe20000000002 */
[----:B------:R-:W-:Y:S01]  /*10c50*/  STG.E.U16 desc[UR26][R34.64+-0x6e], R188 ;  /* 0xffff92bc22007986 */ /* 0x000fe2000c10151a */
[----:B------:R-:W-:Y:S01]  /*10c60*/  LOP3.LUT R2, R0, 0xffff, RZ, 0xc0, !PT ;  /* 0x0000ffff00027812 */ /* 0x000fe200078ec0ff */
[----:B------:R-:W-:Y:S01]  /*10c70*/  HMMA.16816.F32.BF16 R12, R8, R14, R96 ;  /* 0x0000000e080c723c */ /* 0x000fe20000041860 */
[----:B------:R-:W-:Y:S01]  /*10c80*/  SHF.R.U32.HI R6, RZ, 0x10, R4 ;  /* 0x00000010ff067819 */ /* 0x000fe20000011604 */
[----:B------:R-:W-:Y:S01]  /*10c90*/  IMAD.MOV.U32 R242, RZ, RZ, R49 ;  /* 0x000000fffff27224 */ /* 0x000fe200078e0031 */
[----:B------:R-:W-:Y:S01]  /*10ca0*/  SHF.R.U32.HI R5, RZ, 0x18, R0 ;  /* 0x00000018ff057819 */ /* 0x000fe20000011600 */
[----:B------:R-:W-:Y:S01]  /*10cb0*/  IMAD.MOV.U32 R241, RZ, RZ, R50 ;  /* 0x000000fffff17224 */ /* 0x000fe200078e0032 */
[----:B------:R3:W5:Y:S02]  /*10cc0*/  LDL.LU R207, [R1+0x114] ;  /* 0x0001140001cf7983 */ /* 0x0007640000300800 */
[----:B------:R-:W-:-:S02]  /*10cd0*/  SHF.R.U32.HI R8, RZ, 0x18, R4 ;  /* 0x00000018ff087819 */ /* 0x000fc40000011604 */
[----:B------:R-:W-:Y:S01]  /*10ce0*/  SHF.R.U32.HI R4, RZ, 0x8, R2 ;  /* 0x00000008ff047819 */ /* 0x000fe20000011602 */
[----:B------:R-:W-:Y:S01]  /*10cf0*/  IMAD.MOV.U32 R240, RZ, RZ, R66 ;  /* 0x000000fffff07224 */ /* 0x000fe200078e0042 */
[----:B------:R-:W-:Y:S01]  /*10d00*/  LOP3.LUT R2, R0, 0xff, RZ, 0xc0, !PT ;  /* 0x000000ff00027812 */ /* 0x000fe200078ec0ff */
[----:B------:R-:W-:Y:S01]  /*10d10*/  IMAD.MOV.U32 R251, RZ, RZ, R67 ;  /* 0x000000fffffb7224 */ /* 0x000fe200078e0043 */
[----:B------:R-:W-:Y:S02]  /*10d20*/  LDSM.16.MT88.4 R96, [R203+0xb800] ;  /* 0x00b80000cb60783b */ /* 0x000fe40000004200 */
[----:B------:R-:W-:Y:S02]  /*10d30*/  PRMT R4, R2, 0x5410, R4 ;  /* 0x0000541002047816 */ /* 0x000fe40000000004 */
[----:B------:R-:W-:Y:S02]  /*10d40*/  SHF.R.U32.HI R2, RZ, 0x10, R0 ;  /* 0x00000010ff027819 */ /* 0x000fe40000011600 */
[----:B------:R-:W-:-:S02]  /*10d50*/  LOP3.LUT R6, R6, 0xff, RZ, 0xc0, !PT ;  /* 0x000000ff06067812 */ /* 0x000fc400078ec0ff */
[----:B------:R-:W-:Y:S02]  /*10d60*/  LOP3.LUT R2, R2, 0xff, RZ, 0xc0, !PT ;  /* 0x000000ff02027812 */ /* 0x000fe400078ec0ff */
[--C-:B------:R-:W-:Y:S02]  /*10d70*/  HSET2.LE.AND R0, R4, R20.reuse, PT ;  /* 0x0000001404007233 */ /* 0x100fe40003803000 */
[----:B------:R-:W-:Y:S02]  /*10d80*/  PRMT R2, R2, 0x5410, R5 ;  /* 0x0000541002027816 */ /* 0x000fe40000000005 */
[----:B------:R-:W-:Y:S02]  /*10d90*/  PRMT R4, R6, 0x5410, R8 ;  /* 0x0000541006047816 */ /* 0x000fe40000000008 */
[----:B------:R-:W-:Y:S02]  /*10da0*/  LOP3.LUT R124, R0, R64, RZ, 0xc0, !PT ;  /* 0x00000040007c7212 */ /* 0x000fe400078ec0ff */
[----:B------:R-:W-:-:S02]  /*10db0*/  HSET2.LE.AND R0, R2, R20, PT ;  /* 0x0000001402007233 */ /* 0x000fc40003803000 */
[--C-:B------:R-:W-:Y:S02]  /*10dc0*/  HSET2.LE.AND R2, R7, R20.reuse, PT ;  /* 0x0000001407027233 */ /* 0x100fe40003803000 */
[----:B------:R-:W-:-:S03]  /*10dd0*/  HSET2.LE.AND R4, R4, R20, PT ;  /* 0x0000001404047233 */ /* 0x000fc60003803000 */
[----:B------:R-:W-:Y:S02]  /*10de0*/  LOP3.LUT R126, R2, R51, RZ, 0xc0, !PT ;  /* 0x00000033027e7212 */ /* 0x000fe400078ec0ff */
[----:B------:R-:W-:Y:S02]  /*10df0*/  LOP3.LUT R127, R4, R48, RZ, 0xc0, !PT ;  /* 0x00000030047f7212 */ /* 0x000fe400078ec0ff */
[----:B------:R-:W1:Y:S01]  /*10e00*/  LDSM.16.MT88.4 R48, [R206+0xa800] ;  /* 0x00a80000ce30783b */ /* 0x000e620000004200 */
[----:B------:R-:W-:-:S03]  /*10e10*/  LOP3.LUT R125, R0, R65, RZ, 0xc0, !PT ;  /* 0x00000041007d7212 */ /* 0x000fc600078ec0ff */
[----:B------:R-:W2:Y:S04]  /*10e20*/  LDSM.16.MT88.4 R64, [R205+0xa800] ;  /* 0x00a80000cd40783b */ /* 0x000ea80000004200 */
[C---:B------:R-:W-:Y:S01]  /*10e30*/  HMMA.16816.F32.BF16 R168, R124.reuse, R148, R168 ;  /* 0x000000947ca8723c */ /* 0x040fe200000418a8 */
[----:B------:R-:W4:Y:S05]  /*10e40*/  LDSM.16.MT88.4 R4, [R205+0xb800] ;  /* 0x00b80000cd04783b */ /* 0x000f2a0000004200 */
[-C--:B------:R-:W-:Y:S06]  /*10e50*/  HMMA.16816.F32.BF16 R164, R124, R150.reuse, R164 ;  /* 0x000000967ca4723c */ /* 0x080fec00000418a4 */
[----:B------:R-:W-:Y:S06]  /*10e60*/  HMMA.16816.F32.BF16 R148, R128, R150, R36 ;  /* 0x000000968094723c */ /* 0x000fec0000041824 */
        /* <DEDUP_REMOVED lines=9> */
[-C--:B------:R-:W-:Y:S06]  /*10f00*/  HMMA.16816.F32.BF16 R60, R124, R66.reuse, R76 ;  /* 0x000000427c3c723c */ /* 0x080fec000004184c */
[----:B------:R-:W-:Y:S01]  /*10f10*/  HMMA.16816.F32.BF16 R64, R128, R66, R80 ;  /* 0x000000428040723c */ /* 0x000fe20000041850 */
[----:B------:R-:W1:Y:S01]  /*10f20*/  LDSM.16.MT88.4 R80, [R201+0xb800] ;  /* 0x00b80000c950783b */ /* 0x000e620000004200 */
[----:B------:R-:W-:Y:S01]  /*10f30*/  FADD.FTZ R0, R242, R212 ;  /* 0x000000d4f2007221 */ /* 0x000fe20000010000 */
[----:B------:R-:W-:Y:S01]  /*10f40*/  MOV R191, R204 ;  /* 0x000000cc00bf7202 */ /* 0x000fe20000000f00 */
[----:B------:R-:W-:Y:S01]  /*10f50*/  IMAD.MOV.U32 R235, RZ, RZ, R202 ;  /* 0x000000ffffeb7224 */ /* 0x000fe200078e00ca */
[----:B------:R3:W-:Y:S01]  /*10f60*/  STG.E.U16 desc[UR26][R32.64+-0x70], R178 ;  /* 0xffff90b220007986 */ /* 0x0007e2000c10151a */
[----:B------:R-:W-:Y:S01]  /*10f70*/  HMMA.16816.F32.BF16 R88, R124, R96, R88 ;  /* 0x000000607c58723c */ /* 0x000fe20000041858 */
[----:B------:R-:W-:-:S02]  /*10f80*/  FADD.FTZ R0, R252, R0 ;  /* 0x00000000fc007221 */ /* 0x000fc40000010000 */
[----:B------:R3:W-:Y:S03]  /*10f90*/  STG.E.U16 desc[UR26][R32.64+-0x6e], R177 ;  /* 0xffff92b120007986 */ /* 0x0007e6000c10151a */
[C---:B------:R-:W-:Y:S01]  /*10fa0*/  HMMA.16816.F32.BF16 R104, R124.reuse, R112, R104 ;  /* 0x000000707c68723c */ /* 0x040fe20000041868 */
[----:B------:R3:W5:Y:S05]  /*10fb0*/  LDL.LU R204, [R1+0x110] ;  /* 0x0001100001cc7983 */ /* 0x00076a0000300800 */
[C---:B------:R-:W-:Y:S01]  /*10fc0*/  HMMA.16816.F32.BF16 R108, R124.reuse, R114, R108 ;  /* 0x000000727c6c723c */ /* 0x040fe2000004186c */
[----:B------:R3:W-:Y:S05]  /*10fd0*/  STG.E.U16 desc[UR26][R30.64+-0x70], R176 ;  /* 0xffff90b01e007986 */ /* 0x0007ea000c10151a */
[----:B----4-:R-:W-:Y:S01]  /*10fe0*/  HMMA.16816.F32.BF16 R120, R124, R4, R120 ;  /* 0x000000047c78723c */ /* 0x010fe20000041878 */
[----:B------:R3:W-:Y:S01]  /*10ff0*/  STG.E.U16 desc[UR26][R30.64+-0x6e], R175 ;  /* 0xffff92af1e007986 */ /* 0x0007e2000c10151a */
[----:B------:R-:W-:-:S02]  /*11000*/  IMAD.MOV.U32 R234, RZ, RZ, R200 ;  /* 0x000000ffffea7224 */ /* 0x000fc400078e00c8 */
[----:B------:R-:W-:Y:S01]  /*11010*/  FADD.FTZ R247, R247, R0 ;  /* 0x00000000f7f77221 */ /* 0x000fe20000010000 */
[----:B------:R3:W5:Y:S04]  /*11020*/  LDL.LU R202, [R1+0x10c] ;  /* 0x00010c0001ca7983 */ /* 0x0007680000300800 */
[----:B------:R3:W-:Y:S01]  /*11030*/  STG.E.U16 desc[UR26][R22.64+-0x60], R186 ;  /* 0xffffa0ba16007986 */ /* 0x0007e2000c10151a */
[C---:B-1----:R-:W-:Y:S03]  /*11040*/  HMMA.16816.F32.BF16 R76, R124.reuse, R82, R92 ;  /* 0x000000527c4c723c */ /* 0x042fe6000004185c */
[----:B------:R3:W-:Y:S04]  /*11050*/  STG.E.U16 desc[UR26][R22.64+-0x5e], R185 ;  /* 0xffffa2b916007986 */ /* 0x0007e8000c10151a */
[----:B------:R3:W5:Y:S01]  /*11060*/  LDL.LU R200, [R1+0x108] ;  /* 0x0001080001c87983 */ /* 0x0007620000300800 */
[C---:B------:R-:W-:Y:S06]  /*11070*/  HMMA.16816.F32.BF16 R72, R124.reuse, R80, R84 ;  /* 0x000000507c48723c */ /* 0x040fec0000041854 */
[C---:B------:R-:W-:Y:S01]  /*11080*/  HMMA.16816.F32.BF16 R92, R124.reuse, R98, R100 ;  /* 0x000000627c5c723c */ /* 0x040fe20000041864 */
[----:B------:R3:W-:Y:S04]  /*11090*/  STG.E.U16 desc[UR26][R34.64+-0x60], R184 ;  /* 0xffffa0b822007986 */ /* 0x0007e8000c10151a */
[----:B------:R3:W-:Y:S01]  /*110a0*/  STG.E.U16 desc[UR26][R34.64+-0x5e], R183 ;  /* 0xffffa2b722007986 */ /* 0x0007e2000c10151a */
[----:B------:R-:W-:Y:S03]  /*110b0*/  HMMA.16816.F32.BF16 R124, R124, R6, R116 ;  /* 0x000000067c7c723c */ /* 0x000fe60000041874 */
[----:B------:R3:W5:Y:S03]  /*110c0*/  LDL.LU R172, [R1+0x104] ;  /* 0x0001040001ac7983 */ /* 0x0007660000300800 */
[----:B------:R-:W-:Y:S01]  /*110d0*/  HMMA.16816.F32.BF16 R116, R128, R4, R224 ;  /* 0x000000048074723c */ /* 0x000fe200000418e0 */
[----:B------:R3:W-:Y:S04]  /*110e0*/  STG.E.U16 desc[UR26][R32.64+-0x60], R174 ;  /* 0xffffa0ae20007986 */ /* 0x0007e8000c10151a */
[----:B------:R3:W-:Y:S02]  /*110f0*/  STG.E.U16 desc[UR26][R32.64+-0x5e], R173 ;  /* 0xffffa2ad20007986 */ /* 0x0007e4000c10151a */
[----:B------:R-:W-:-:S02]  /*11100*/  IADD3 R5, P1, R22, -0xc0, RZ ;  /* 0xffffff4016057810 */ /* 0x000fc40007f3e0ff */
[----:B------:R3:W5:Y:S02]  /*11110*/  LDL.LU R139, [R1+0x100] ;  /* 0x00010000018b7983 */ /* 0x0007640000300800 */
[----:B------:R-:W-:Y:S02]  /*11120*/  IADD3.X R0, R23, -0x1, RZ, P1, !PT ;  /* 0xffffffff17007810 */ /* 0x000fe40000ffe4ff */
[----:B------:R3:W-:Y:S04]  /*11130*/  STG.E.U16 desc[UR26][R30.64+-0x60], R137 ;  /* 0xffffa0891e007986 */ /* 0x0007e8000c10151a */
        /* <DEDUP_REMOVED lines=15> */
[----:B------:R-:W-:-:S02]  /*11230*/  FADD.FTZ R2, R241, R238 ;  /* 0x000000eef1027221 */ /* 0x000fc40000010000 */
        /* <DEDUP_REMOVED lines=10> */
[C---:B------:R-:W-:Y:S06]  /*112e0*/  HMMA.16816.F32.BF16 R80, R128.reuse, R82, R192 ;  /* 0x000000528050723c */ /* 0x040fec00000418c0 */
[C---:B------:R-:W-:Y:S06]  /*112f0*/  HMMA.16816.F32.BF16 R96, R128.reuse, R98, R216 ;  /* 0x000000628060723c */ /* 0x040fec00000418d8 */
[C---:B------:R-:W-:Y:S06]  /*11300*/  HMMA.16816.F32.BF16 R112, R128.reuse, R114, R16 ;  /* 0x000000728070723c */ /* 0x040fec0000041810 */
[----:B------:R-:W-:Y:S01]  /*11310*/  HMMA.16816.F32.BF16 R128, R128, R6, R12 ;  /* 0x000000068080723c */ /* 0x000fe2000004180c */
[----:B------:R-:W-:-:S08]  /*11320*/  NOP ;  /* 0x0000000000007918 */ /* 0x000fd00000000000 */
[----:B---3--:R-:W-:-:S15]  /*11330*/  @!P0 BRA `(.L_x_1570) ;  /* 0x000000a800848947 */ /* 0x008fde0003800000 */
        /* <DEDUP_REMOVED lines=13> */
[----:B------:R-:W1:Y:S01]  /*11410*/  S2R R234, SR_TID.X ;  /* 0x0000000000ea7919 */ /* 0x000e620000002100 */
[----:B------:R-:W-:Y:S01]  /*11420*/  IMAD.U32 R5, RZ, RZ, UR34 ;  /* 0x00000022ff057e24 */ /* 0x000fe2000f8e00ff */
[----:B------:R-:W-:-:S03]  /*11430*/  UIADD3 UR4, UR35, UR4, URZ ;  /* 0x0000000423047290 */ /* 0x000fc6000fffe03f */
[----:B------:R-:W4:Y:S03]  /*11440*/  @!P3 LDC.64 R10, c[0x0][0x220] ;  /* 0x00008800ff0abb82 */ /* 0x000f260000000a00 */
[----:B------:R-:W-:-:S05]  /*11450*/  IMAD.U32 R4, RZ, RZ, UR4 ;  /* 0x00000004ff047e24 */ /* 0x000fca000f8e00ff */
[----:B------:R-:W4:Y:S01]  /*11460*/  @!P2 LDC.64 R6, c[0x0][0x220] ;  /* 0x00008800ff06ab82 */ /* 0x000f220000000a00 */
[----:B------:R-:W-:Y:S01]  /*11470*/  @P3 STS.128 [R213+0xa000], RZ ;  /* 0x00a000ffd5003388 */ /* 0x000fe20000000c00 */
[----:B-1----:R-:W-:-:S05]  /*11480*/  IMAD.SHL.U32 R234, R234, 0x2, RZ ;  /* 0x00000002eaea7824 */ /* 0x002fca00078e00ff */
[----:B------:R-:W-:Y:S02]  /*11490*/  LOP3.LUT R234, R234, 0x6, RZ, 0xc0, !PT ;  /* 0x00000006eaea7812 */ /* 0x000fe400078ec0ff */
[----:B--2---:R-:W-:-:S04]  /*114a0*/  LEA R0, P1, R0, R232, 0x5 ;  /* 0x000000e800007211 */ /* 0x004fc800078228ff */
[C---:B------:R-:W-:Y:S02]  /*114b0*/  IADD3 R2, P0, R0.reuse, UR23, RZ ;  /* 0x0000001700027c10 */ /* 0x040fe4000ff1e0ff */
        /* <DEDUP_REMOVED lines=30> */
[----:B-1----:R-:W1:Y:S04]  /*116a0*/  LDSM.16.M88.4 R12, [R202+0x2000] ;  /* 0x00200000ca0c783b */ /* 0x002e680000000200 */
[----:B------:R-:W3:Y:S04]  /*116b0*/  LDSM.16.M88.4 R180, [R200+0x8800] ;  /* 0x00880000c8b4783b */ /* 0x000ee80000000200 */
[----:B------:R-:W4:Y:S04]  /*116c0*/  LDSM.16.M88.4 R16, [R202] ;  /* 0x00000000ca10783b */ /* 0x000f280000000200 */
[----:B------:R-:W-:Y:S04]  /*116d0*/  LDSM.16.M88.4 R24, [R211+0x800] ;  /* 0x00080000d318783b */ /* 0x000fe80000000200 */
[----:B------:R-:W-:Y:S04]  /*116e0*/  LDSM.16.M88.4 R176, [R211] ;  /* 0x00000000d3b0783b */ /* 0x000fe80000000200 */
[----:B--2---:R-:W2:Y:S04]  /*116f0*/  LDSM.16.M88.4 R4, [R204+0x2000] ;  /* 0x00200000cc04783b */ /* 0x004ea80000000200 */
[----:B------:R-:W2:Y:S04]  /*11700*/  LDSM.16.M88.4 R8, [R204] ;  /* 0x00000000cc08783b */ /* 0x000ea80000000200 */
[----:B------:R-:W0:Y:S01]  /*11710*/  LDGDEPBAR ;  /* 0x00000000000079af */ /* 0x000e220000000000 */
[C---:B-1----:R-:W-:Y:S06]  /*11720*/  HMMA.16816.F32.BF16 R220, R12.reuse, R184, RZ ;  /* 0x000000b80cdc723c */ /* 0x042fec00000418ff */
        /* <DEDUP_REMOVED lines=60> */
[C---:B------:R-:W-:Y:S06]  /*11af0*/  HMMA.16816.F32.BF16 R188, R4.reuse, R176, R188 ;  /* 0x000000b004bc723c */ /* 0x040fec00000418bc */
[----:B------:R-:W-:Y:S06]  /*11b00*/  HMMA.16816.F32.BF16 R248, R4, R26, R228 ;  /* 0x0000001a04f8723c */ /* 0x000fec00000418e4 */
[----:B---3--:R-:W-:Y:S01]  /*11b10*/  HMMA.16816.F32.BF16 R184, R8, R176, R184 ;  /* 0x000000b008b8723c */ /* 0x008fe200000418b8 */
[----:B------:R-:W-:-:S02]  /*11b20*/  IMAD.MOV.U32 R28, RZ, RZ, R240 ;  /* 0x000000ffff1c7224 */ /* 0x000fc400078e00f0 */
[----:B------:R-:W-:Y:S02]  /*11b30*/  IMAD.MOV.U32 R21, RZ, RZ, R241 ;  /* 0x000000ffff157224 */ /* 0x000fe400078e00f1 */
[----:B------:R-:W-:Y:S01]  /*11b40*/  IMAD.MOV.U32 R2, RZ, RZ, R242 ;  /* 0x000000ffff027224 */ /* 0x000fe200078e00f2 */
[----:B------:R-:W-:Y:S01]  /*11b50*/  HMMA.16816.F32.BF16 R4, R8, R178, R220 ;  /* 0x000000b20804723c */ /* 0x000fe200000418dc */
[----:B------:R-:W1:Y:S01]  /*11b60*/  LDSM.16.M88.4 R176, [R209+0x9800] ;  /* 0x00980000d1b0783b */ /* 0x000e620000000200 */
[----:B------:R-:W-:-:S04]  /*11b70*/  IMAD.MOV.U32 R0, RZ, RZ, R243 ;  /* 0x000000ffff007224 */ /* 0x000fc800078e00f3 */
[C---:B------:R-:W-:Y:S06]  /*11b80*/  HMMA.16816.F32.BF16 R240, R8.reuse, R24, R216 ;  /* 0x0000001808f0723c */ /* 0x040fec00000418d8 */
[----:B------:R-:W-:Y:S01]  /*11b90*/  HMMA.16816.F32.BF16 R228, R8, R26, R192 ;  /* 0x0000001a08e4723c */ /* 0x000fe200000418c0 */
[----:B------:R-:W-:Y:S04]  /*11ba0*/  LDSM.16.M88.4 R8, [R208+0x6000] ;  /* 0x00600000d008783b */ /* 0x000fe80000000200 */
[----:B------:R-:W-:Y:S01]  /*11bb0*/  LDSM.16.M88.4 R24, [R208+0x4000] ;  /* 0x00400000d018783b */ /* 0x000fe20000000200 */
[C---:B----4-:R-:W-:Y:S06]  /*11bc0*/  HMMA.16816.F32.BF16 R216, R16.reuse, R180, R184 ;  /* 0x000000b410d8723c */ /* 0x050fec00000418b8 */
[----:B------:R-:W-:Y:S01]  /*11bd0*/  HMMA.16816.F32.BF16 R184, R16, R182, R4 ;  /* 0x000000b610b8723c */ /* 0x000fe20000041804 */
[----:B------:R-:W2:Y:S05]  /*11be0*/  LDSM.16.M88.4 R4, [R207+0x1000] ;  /* 0x00100000cf04783b */ /* 0x000eaa0000000200 */
[C---:B------:R-:W-:Y:S06]  /*11bf0*/  HMMA.16816.F32.BF16 R220, R12.reuse, R180, R188 ;  /* 0x000000b40cdc723c */ /* 0x040fec00000418bc */
[----:B------:R-:W-:Y:S01]  /*11c00*/  HMMA.16816.F32.BF16 R196, R12, R182, R196 ;  /* 0x000000b60cc4723c */ /* 0x000fe200000418c4 */
[----:B------:R-:W-:Y:S01]  /*11c10*/  IMAD.MOV.U32 R188, RZ, RZ, R28 ;  /* 0x000000ffffbc7224 */ /* 0x000fe200078e001c */
[----:B------:R-:W3:Y:S01]  /*11c20*/  LDSM.16.M88.4 R180, [R207+0x1800] ;  /* 0x00180000cfb4783b */ /* 0x000ee20000000200 */
[----:B------:R-:W-:Y:S01]  /*11c30*/  IMAD.MOV.U32 R189, RZ, RZ, R21 ;  /* 0x000000ffffbd7224 */ /* 0x000fe200078e0015 */
[----:B------:R-:W-:-:S04]  /*11c40*/  DEPBAR.LE SB0, 0x0 ;  /* 0x000080000000791a */ /* 0x000fc80000000000 */
[C---:B-1----:R-:W-:Y:S01]  /*11c50*/  HMMA.16816.F32.BF16 R192, R16.reuse, R176, R240 ;  /* 0x000000b010c0723c */ /* 0x042fe200000418f0 */
[----:B------:R-:W-:Y:S02]  /*11c60*/  IMAD.MOV.U32 R190, RZ, RZ, R2 ;  /* 0x000000ffffbe7224 */ /* 0x000fe400078e0002 */
[----:B------:R-:W-:Y:S02]  /*11c70*/  IMAD.MOV.U32 R191, RZ, RZ, R0 ;  /* 0x000000ffffbf7224 */ /* 0x000fe400078e0000 */
[----:B------:R-:W-:Y:S01]  /*11c80*/  IMAD.U32 R0, RZ, RZ, UR44 ;  /* 0x0000002cff007e24 */ /* 0x000fe2000f8e00ff */
[----:B------:R-:W-:Y:S03]  /*11c90*/  HMMA.16816.F32.BF16 R16, R16, R178, R228 ;  /* 0x000000b21010723c */ /* 0x000fe600000418e4 */
[----:B------:R-:W-:-:S03]  /*11ca0*/  IMAD R0, R0, 0x20, R234 ;  /* 0x0000002000007824 */ /* 0x000fc600078e02ea */
[----:B------:R-:W-:Y:S01]  /*11cb0*/  HMMA.16816.F32.BF16 R188, R12, R176, R188 ;  /* 0x000000b00cbc723c */ /* 0x000fe200000418bc */
[----:B------:R-:W-:-:S05]  /*11cc0*/  VIADD R2, R0, 0x1 ;  /* 0x0000000100027836 */ /* 0x000fca0000000000 */
[----:B------:R-:W-:Y:S01]  /*11cd0*/  HMMA.16816.F32.BF16 R248, R12, R178, R248 ;  /* 0x000000b20cf8723c */ /* 0x000fe200000418f8 */
[C---:B------:R-:W-:Y:S02]  /*11ce0*/  ISETP.GE.AND P4, PT, R2.reuse, R135, PT ;  /* 0x000000870200720c */ /* 0x040fe40003f86270 */
[C---:B------:R-:W-:Y:S02]  /*11cf0*/  ISETP.GE.AND P1, PT, R2.reuse, R138, PT ;  /* 0x0000008a0200720c */ /* 0x040fe40003f26270 */
[C---:B------:R-:W-:Y:S01]  /*11d00*/  ISETP.GE.AND P0, PT, R2.reuse, R172, PT ;  /* 0x000000ac0200720c */ /* 0x040fe20003f06270 */
[----:B--2---:R-:W-:Y:S01]  /*11d10*/  HMMA.16816.F32.BF16 R240, R24, R4, R216 ;  /* 0x0000000418f0723c */ /* 0x004fe200000418d8 */
[----:B------:R-:W-:-:S05]  /*11d20*/  ISETP.GE.AND P6, PT, R2, R139, PT ;  /* 0x0000008b0200720c */ /* 0x000fca0003fc6270 */
[----:B------:R-:W-:Y:S01]  /*11d30*/  IMAD.MOV.U32 R29, RZ, RZ, R16 ;  /* 0x000000ffff1d7224 */ /* 0x000fe200078e0010 */
[----:B------:R-:W-:Y:S01]  /*11d40*/  HMMA.16816.F32.BF16 R196, R8, R6, R196 ;  /* 0x0000000608c4723c */ /* 0x000fe200000418c4 */
[----:B------:R-:W-:Y:S02]  /*11d50*/  IMAD.MOV.U32 R28, RZ, RZ, R17 ;  /* 0x000000ffff1c7224 */ /* 0x000fe400078e0011 */
[----:B------:R-:W-:Y:S02]  /*11d60*/  IMAD.MOV.U32 R21, RZ, RZ, R18 ;  /* 0x000000ffff157224 */ /* 0x000fe400078e0012 */
[----:B------:R-:W-:Y:S01]  /*11d70*/  IMAD.MOV.U32 R15, RZ, RZ, R19 ;  /* 0x000000ffff0f7224 */ /* 0x000fe200078e0013 */
[----:B---3--:R-:W-:Y:S06]  /*11d80*/  HMMA.16816.F32.BF16 R228, R24, R180, R192 ;  /* 0x000000b418e4723c */ /* 0x008fec00000418c0 */
[----:B------:R-:W-:Y:S01]  /*11d90*/  HMMA.16816.F32.BF16 R16, R8, R4, R220 ;  /* 0x000000040810723c */ /* 0x000fe200000418dc */
[----:B------:R-:W-:-:S02]  /*11da0*/  IMAD.MOV.U32 R192, RZ, RZ, R29 ;  /* 0x000000ffffc07224 */ /* 0x000fc400078e001d */
[----:B------:R-:W-:Y:S02]  /*11db0*/  IMAD.MOV.U32 R193, RZ, RZ, R28 ;  /* 0x000000ffffc17224 */ /* 0x000fe400078e001c */
[----:B------:R-:W-:Y:S01]  /*11dc0*/  IMAD.MOV.U32 R194, RZ, RZ, R21 ;  /* 0x000000ffffc27224 */ /* 0x000fe200078e0015 */
[C---:B------:R-:W-:Y:S01]  /*11dd0*/  HMMA.16816.F32.BF16 R216, R8.reuse, R180, R188 ;  /* 0x000000b408d8723c */ /* 0x040fe200000418bc */
[----:B------:R-:W-:Y:S01]  /*11de0*/  I2FP.F32.S32 R4, R2 ;  /* 0x0000000200047245 */ /* 0x000fe20000201400 */
[----:B------:R-:W-:Y:S02]  /*11df0*/  VIADD R2, R0, 0x8 ;  /* 0x0000000800027836 */ /* 0x000fe40000000000 */
[----:B------:R-:W-:Y:S02]  /*11e00*/  IMAD.MOV.U32 R195, RZ, RZ, R15 ;  /* 0x000000ffffc37224 */ /* 0x000fe400078e000f */
[----:B------:R-:W-:Y:S01]  /*11e10*/  FFMA.FTZ R5, R4, UR21, R243 ;  /* 0x0000001504057c23 */ /* 0x000fe200080100f3 */
[----:B------:R-:W-:Y:S01]  /*11e20*/  BAR.SYNC.DEFER_BLOCKING 0x0 ;  /* 0x0000000000007b1d */ /* 0x000fe20000010000 */
[----:B------:R-:W-:Y:S01]  /*11e30*/  ISETP.GE.AND P5, PT, R2, R135, PT ;  /* 0x000000870200720c */ /* 0x000fe20003fa6270 */
[-C--:B------:R-:W-:Y:S06]  /*11e40*/  HMMA.16816.F32.BF16 R220, R8, R182.reuse, R248 ;  /* 0x000000b608dc723c */ /* 0x080fec00000418f8 */
[----:B------:R-:W-:Y:S03]  /*11e50*/  HMMA.16816.F32.BF16 R192, R24, R182, R192 ;  /* 0x000000b618c0723c */ /* 0x000fe600000418c0 */
[----:B------:R-:W-:-:S02]  /*11e60*/  IMAD.MOV.U32 R136, RZ, RZ, R17 ;  /* 0x000000ffff887224 */ /* 0x000fc400078e0011 */
[----:B------:R-:W-:Y:S02]  /*11e70*/  IMAD.MOV.U32 R12, RZ, RZ, R19 ;  /* 0x000000ffff0c7224 */ /* 0x000fe400078e0013 */
[----:B------:R-:W-:Y:S02]  /*11e80*/  IMAD.MOV.U32 R14, RZ, RZ, R16 ;  /* 0x000000ffff0e7224 */ /* 0x000fe400078e0010 */
[----:B------:R-:W-:Y:S02]  /*11e90*/  IMAD.MOV.U32 R13, RZ, RZ, R18 ;  /* 0x000000ffff0d7224 */ /* 0x000fe400078e0012 */
[C---:B------:R-:W-:Y:S01]  /*11ea0*/  FFMA.FTZ R12, R4.reuse, UR21, R12 ;  /* 0x00000015040c7c23 */ /* 0x040fe2000801000c */
[----:B------:R-:W-:Y:S07]  /*11eb0*/  HMMA.16816.F32.BF16 R16, R24, R6, R184 ;  /* 0x000000061810723c */ /* 0x000fee00000418b8 */
[C---:B------:R-:W-:Y:S01]  /*11ec0*/  FFMA.FTZ R7, R4.reuse, UR21, R136 ;  /* 0x0000001504077c23 */ /* 0x040fe20008010088 */
[----:B------:R-:W-:Y:S01]  /*11ed0*/  FSEL R184, R5, -INF , !P1 ;  /* 0xff80000005b87808 */ /* 0x000fe20004800000 */
[----:B------:R-:W-:Y:S01]  /*11ee0*/  FFMA.FTZ R6, R4, UR21, R241 ;  /* 0x0000001504067c23 */ /* 0x000fe200080100f1 */
[----:B------:R-:W-:-:S02]  /*11ef0*/  I2FP.F32.S32 R5, R2 ;  /* 0x0000000200057245 */ /* 0x000fc40000201400 */
[----:B------:R-:W-:Y:S02]  /*11f00*/  FSEL R187, R7, -INF , !P0 ;  /* 0xff80000007bb7808 */ /* 0x000fe40004000000 */
[----:B------:R-:W-:Y:S01]  /*11f10*/  FSEL R189, R6, -INF , !P4 ;  /* 0xff80000006bd7808 */ /* 0x000fe20006000000 */
[----:B------:R-:W-:Y:S01]  /*11f20*/  FFMA.FTZ R7, R5, UR21, R196 ;  /* 0x0000001505077c23 */ /* 0x000fe200080100c4 */
[C---:B------:R-:W-:Y:S02]  /*11f30*/  ISETP.GE.AND P4, PT, R2.reuse, R138, PT ;  /* 0x0000008a0200720c */ /* 0x040fe40003f86270 */
[C---:B------:R-:W-:Y:S02]  /*11f40*/  ISETP.GE.AND P1, PT, R2.reuse, R172, PT ;  /* 0x000000ac0200720c */ /* 0x040fe40003f26270 */
[----:B------:R-:W-:Y:S01]  /*11f50*/  ISETP.GE.AND P0, PT, R2, R139, PT ;  /* 0x0000008b0200720c */ /* 0x000fe20003f06270 */
[----:B------:R-:W-:Y:S01]  /*11f60*/  VIADD R2, R0, 0x9 ;  /* 0x0000000900027836 */ /* 0x000fe20000000000 */
[----:B------:R-:W-:Y:S01]  /*11f70*/  FSEL R185, R7, -INF , !P1 ;  /* 0xff80000007b97808 */ /* 0x000fe20004800000 */
[C---:B------:R-:W-:Y:S01]  /*11f80*/  FFMA.FTZ R7, R5.reuse, UR21, R198 ;  /* 0x0000001505077c23 */ /* 0x040fe200080100c6 */
[C---:B------:R-:W-:Y:S01]  /*11f90*/  FFMA.FTZ R4, R5.reuse, UR21, R16 ;  /* 0x0000001505047c23 */ /* 0x040fe20008010010 */
[----:B------:R-:W-:Y:S01]  /*11fa0*/  FFMA.FTZ R6, R5, UR21, R18 ;  /* 0x0000001505067c23 */ /* 0x000fe20008010012 */
[----:B------:R-:W-:-:S02]  /*11fb0*/  FSEL R186, R12, -INF , !P6 ;  /* 0xff8000000cba7808 */ /* 0x000fc40007000000 */
[----:B------:R-:W-:Y:S02]  /*11fc0*/  FSEL R179, R7, -INF , !P0 ;  /* 0xff80000007b37808 */ /* 0x000fe40004000000 */
[----:B------:R-:W-:Y:S02]  /*11fd0*/  FSEL R188, R4, -INF , !P5 ;  /* 0xff80000004bc7808 */ /* 0x000fe40006800000 */
[----:B------:R-:W-:Y:S02]  /*11fe0*/  I2FP.F32.S32 R4, R2 ;  /* 0x0000000200047245 */ /* 0x000fe40000201400 */
        /* <DEDUP_REMOVED lines=23> */
[----:B------:R-:W-:Y:S01]  /*12160*/  FFMA.FTZ R9, R5, UR21, R218 ;  /* 0x0000001505097c23 */ /* 0x000fe200080100da */
[----:B------:R-:W-:-:S02]  /*12170*/  I2FP.F32.S32 R5, R2 ;  /* 0x0000000200057245 */ /* 0x000fc40000201400 */
        /* <DEDUP_REMOVED lines=108> */
.L_x_1579:
[----:B------:R-:W-:Y:S05]  /*12840*/  BSYNC B0 ;  /* 0x0000000000007941 */ /* 0x000fea0003800000 */
.L_x_1578:
[----:B------:R-:W0:Y:S02]  /*12850*/  LDGDEPBAR ;  /* 0x00000000000079af */ /* 0x000e240000000000 */
.L_x_1577:
[----:B------:R-:W3:Y:S04]  /*12860*/  LDL.64 R222, [R1+0x60] ;  /* 0x0000600001de7983 */ /* 0x000ee80000100a00 */
[----:B------:R-:W4:Y:S04]  /*12870*/  LDL.64 R224, [R1+0xf0] ;  /* 0x0000f00001e07983 */ /* 0x000f280000100a00 */
[----:B------:R-:W4:Y:S01]  /*12880*/  LDL.64 R230, [R1+0x68] ;  /* 0x0000680001e67983 */ /* 0x000f220000100a00 */
[----:B------:R-:W-:-:S04]  /*12890*/  FMNMX.FTZ R0, R133, R12, !PT ;  /* 0x0000000c85007209 */ /* 0x000fc80007810000 */
[----:B------:R-:W-:-:S04]  /*128a0*/  FMNMX.FTZ R0, R184, R0, !PT ;  /* 0x00000000b8007209 */ /* 0x000fc80007810000 */
[----:B------:R-:W-:-:S04]  /*128b0*/  FMNMX.FTZ R0, R181, R0, !PT ;  /* 0x00000000b5007209 */ /* 0x000fc80007810000 */
[----:B------:R-:W-:-:S04]  /*128c0*/  FMNMX.FTZ R0, R177, R0, !PT ;  /* 0x00000000b1007209 */ /* 0x000fc80007810000 */
[----:B--2---:R-:W-:-:S04]  /*128d0*/  FMNMX.FTZ R4, R28, R0, !PT ;  /* 0x000000001c047209 */ /* 0x004fc80007810000 */
[----:B------:R-:W-:Y:S02]  /*128e0*/  FMNMX.FTZ R4, R26, R4, !PT ;  /* 0x000000041a047209 */ /* 0x000fe40007810000 */
[----:B------:R-:W-:Y:S02]  /*128f0*/  FMNMX.FTZ R2, R132, R14, !PT ;  /* 0x0000000e84027209 */ /* 0x000fe40007810000 */
[----:B------:R-:W-:Y:S02]  /*12900*/  FMNMX.FTZ R4, R19, R4, !PT ;  /* 0x0000000413047209 */ /* 0x000fe40007810000 */
[----:B-1----:R-:W-:Y:S02]  /*12910*/  FMNMX.FTZ R10, R187, R2, !PT ;  /* 0x00000002bb0a7209 */ /* 0x002fe40007810000 */
        /* <DEDUP_REMOVED lines=23> */
[----:B------:R-:W1:Y:S01]  /*12a90*/  SHFL.BFLY PT, R4, R2, 0x2, 0x1f ;  /* 0x0c401f0002047f89 */ /* 0x000e6200000e0000 */
[----:B------:R-:W-:-:S03]  /*12aa0*/  FMNMX.FTZ R11, R29, R11, !PT ;  /* 0x0000000b1d0b7209 */ /* 0x000fc60007810000 */
[----:B------:R-:W2:Y:S01]  /*12ab0*/  SHFL.BFLY PT, R5, R0, 0x2, 0x1f ;  /* 0x0c401f0000057f89 */ /* 0x000ea200000e0000 */
[----:B------:R-:W-:-:S03]  /*12ac0*/  FMNMX.FTZ R11, R21, R11, !PT ;  /* 0x0000000b150b7209 */ /* 0x000fc60007810000 */
[----:B------:R-:W2:Y:S04]  /*12ad0*/  SHFL.BFLY PT, R183, R10, 0x1, 0x1f ;  /* 0x0c201f000ab77f89 */ /* 0x000ea800000e0000 */
[----:B------:R-:W2:Y:S01]  /*12ae0*/  SHFL.BFLY PT, R182, R11, 0x2, 0x1f ;  /* 0x0c401f000bb67f89 */ /* 0x000ea200000e0000 */
[----:B-1----:R-:W-:Y:S02]  /*12af0*/  FMNMX.FTZ R2, R2, R4, !PT ;  /* 0x0000000402027209 */ /* 0x002fe40007810000 */
[----:B--2---:R-:W-:Y:S02]  /*12b00*/  FMNMX.FTZ R5, R0, R5, !PT ;  /* 0x0000000500057209 */ /* 0x004fe40007810000 */
[----:B------:R-:W-:Y:S02]  /*12b10*/  FMNMX.FTZ R232, R10, R183, !PT ;  /* 0x000000b70ae87209 */ /* 0x000fe40007810000 */
[----:B------:R-:W1:Y:S04]  /*12b20*/  SHFL.BFLY PT, R10, R2, 0x1, 0x1f ;  /* 0x0c201f00020a7f89 */ /* 0x000e6800000e0000 */
[----:B------:R-:W2:Y:S01]  /*12b30*/  SHFL.BFLY PT, R190, R5, 0x1, 0x1f ;  /* 0x0c201f0005be7f89 */ /* 0x000ea200000e0000 */
[----:B------:R-:W-:-:S05]  /*12b40*/  FMNMX.FTZ R4, R11, R182, !PT ;  /* 0x000000b60b047209 */ /* 0x000fca0007810000 */
[----:B------:R-:W2:Y:S01]  /*12b50*/  SHFL.BFLY PT, R11, R4, 0x1, 0x1f ;  /* 0x0c201f00040b7f89 */ /* 0x000ea200000e0000 */
[C---:B------:R-:W-:Y:S01]  /*12b60*/  FMUL.FTZ R0, R232.reuse, UR42 ;  /* 0x0000002ae8007c20 */ /* 0x040fe20008410000 */
[----:B------:R-:W-:-:S04]  /*12b70*/  FSETP.NEU.FTZ.AND P1, PT, R232, -INF , PT ;  /* 0xff800000e800780b */ /* 0x000fc80003f3d000 */
[----:B------:R-:W-:Y:S02]  /*12b80*/  FSEL R0, R0, RZ, P1 ;  /* 0x000000ff00007208 */ /* 0x000fe40000800000 */
[----:B-1----:R-:W-:-:S03]  /*12b90*/  FMNMX.FTZ R233, R2, R10, !PT ;  /* 0x0000000a02e97209 */ /* 0x002fc60007810000 */
[--C-:B------:R-:W-:Y:S01]  /*12ba0*/  FFMA.FTZ R182, R12, UR42, -R0.reuse ;  /* 0x0000002a0cb67c23 */ /* 0x100fe20008010800 */
[--C-:B------:R-:W-:Y:S01]  /*12bb0*/  FFMA.FTZ R184, R184, UR42, -R0.reuse ;  /* 0x0000002ab8b87c23 */ /* 0x100fe20008010800 */
[--C-:B------:R-:W-:Y:S01]  /*12bc0*/  FFMA.FTZ R181, R181, UR42, -R0.reuse ;  /* 0x0000002ab5b57c23 */ /* 0x100fe20008010800 */
[----:B--2---:R-:W-:Y:S01]  /*12bd0*/  FMNMX.FTZ R238, R5, R190, !PT ;  /* 0x000000be05ee7209 */ /* 0x004fe20007810000 */
[--C-:B------:R-:W-:Y:S01]  /*12be0*/  FFMA.FTZ R183, R177, UR42, -R0.reuse ;  /* 0x0000002ab1b77c23 */ /* 0x100fe20008010800 */
[--C-:B------:R-:W-:Y:S01]  /*12bf0*/  FFMA.FTZ R190, R28, UR42, -R0.reuse ;  /* 0x0000002a1cbe7c23 */ /* 0x100fe20008010800 */
[--C-:B------:R-:W-:Y:S01]  /*12c00*/  FFMA.FTZ R191, R26, UR42, -R0.reuse ;  /* 0x0000002a1abf7c23 */ /* 0x100fe20008010800 */
[--C-:B------:R-:W-:Y:S01]  /*12c10*/  FFMA.FTZ R193, R19, UR42, -R0.reuse ;  /* 0x0000002a13c17c23 */ /* 0x100fe20008010800 */
[----:B------:R-:W-:Y:S01]  /*12c20*/  FFMA.FTZ R194, R15, UR42, -R0 ;  /* 0x0000002a0fc27c23 */ /* 0x000fe20008010800 */
[C---:B------:R-:W-:Y:S01]  /*12c30*/  FMUL.FTZ R0, R233.reuse, UR42 ;  /* 0x0000002ae9007c20 */ /* 0x040fe20008410000 */
[----:B------:R-:W-:Y:S01]  /*12c40*/  FSETP.NEU.FTZ.AND P4, PT, R233, -INF , PT ;  /* 0xff800000e900780b */ /* 0x000fe20003f9d000 */
[----:B------:R-:W-:Y:S01]  /*12c50*/  FMUL.FTZ R2, R238, UR42 ;  /* 0x0000002aee027c20 */ /* 0x000fe20008410000 */
[----:B------:R-:W-:-:S02]  /*12c60*/  FMNMX.FTZ R234, R4, R11, !PT ;  /* 0x0000000b04ea7209 */ /* 0x000fc40007810000 */
[----:B------:R-:W-:Y:S02]  /*12c70*/  FSEL R0, R0, RZ, P4 ;  /* 0x000000ff00007208 */ /* 0x000fe40002000000 */
[----:B------:R-:W-:-:S03]  /*12c80*/  FSETP.NEU.FTZ.AND P5, PT, R238, -INF , PT ;  /* 0xff800000ee00780b */ /* 0x000fc60003fbd000 */
        /* <DEDUP_REMOVED lines=8> */
[----:B------:R-:W-:Y:S01]  /*12d10*/  FSEL R2, R2, RZ, P5 ;  /* 0x000000ff02027208 */ /* 0x000fe20002800000 */
[----:B------:R-:W-:Y:S01]  /*12d20*/  FMUL.FTZ R0, R234, UR42 ;  /* 0x0000002aea007c20 */ /* 0x000fe20008410000 */
[----:B------:R-:W-:-:S02]  /*12d30*/  FSEL R4, R238, RZ, P5 ;  /* 0x000000ffee047208 */ /* 0x000fc40002800000 */
[----:B------:R-:W-:Y:S01]  /*12d40*/  FSETP.NEU.FTZ.AND P5, PT, R234, -INF , PT ;  /* 0xff800000ea00780b */ /* 0x000fe20003fbd000 */
[--C-:B------:R-:W-:Y:S01]  /*12d50*/  FFMA.FTZ R13, R13, UR42, -R2.reuse ;  /* 0x0000002a0d0d7c23 */ /* 0x100fe20008010802 */
[----:B------:R-:W-:Y:S02]  /*12d60*/  ULOP3.LUT UR4, UR44, UR31, URZ, 0x3c, !UPT ;  /* 0x0000001f2c047292 */ /* 0x000fe4000f8e3c3f */
[----:B------:R-:W-:Y:S01]  /*12d70*/  FSEL R0, R0, RZ, P5 ;  /* 0x000000ff00007208 */ /* 0x000fe20002800000 */
[----:B------:R-:W-:Y:S01]  /*12d80*/  FFMA.FTZ R199, R173, UR42, -R2 ;  /* 0x0000002aadc77c23 */ /* 0x000fe20008010802 */
[----:B------:R-:W-:Y:S01]  /*12d90*/  FADD.FTZ R3, R3, -R4 ;  /* 0x8000000403037221 */ /* 0x000fe20000010000 */
[----:B------:R1:W-:Y:S01]  /*12da0*/  MUFU.EX2 R10, R13 ;  /* 0x0000000d000a7308 */ /* 0x0003e20000000800 */
[----:B------:R-:W-:Y:S01]  /*12db0*/  FFMA.FTZ R198, R175, UR42, -R2 ;  /* 0x0000002aafc67c23 */ /* 0x000fe20008010802 */
[--C-:B------:R-:W-:Y:S01]  /*12dc0*/  FFMA.FTZ R173, R176, UR42, -R0.reuse ;  /* 0x0000002ab0ad7c23 */ /* 0x100fe20008010800 */
[--C-:B------:R-:W-:Y:S01]  /*12dd0*/  FFMA.FTZ R5, R16, UR42, -R0.reuse ;  /* 0x0000002a10057c23 */ /* 0x100fe20008010800 */
[--C-:B------:R-:W-:Y:S01]  /*12de0*/  FFMA.FTZ R136, R188, UR42, -R0.reuse ;  /* 0x0000002abc887c23 */ /* 0x100fe20008010800 */
[--C-:B------:R-:W-:Y:S01]  /*12df0*/  FFMA.FTZ R137, R180, UR42, -R0.reuse ;  /* 0x0000002ab4897c23 */ /* 0x100fe20008010800 */
[--C-:B------:R-:W-:Y:S01]  /*12e00*/  FFMA.FTZ R174, R174, UR42, -R0.reuse ;  /* 0x0000002aaeae7c23 */ /* 0x100fe20008010800 */
[--C-:B------:R-:W-:Y:S01]  /*12e10*/  FFMA.FTZ R175, R29, UR42, -R0.reuse ;  /* 0x0000002a1daf7c23 */ /* 0x100fe20008010800 */
[----:B------:R-:W-:Y:S01]  /*12e20*/  FFMA.FTZ R176, R21, UR42, -R0 ;  /* 0x0000002a15b07c23 */ /* 0x000fe20008010800 */
[----:B------:R-:W-:Y:S01]  /*12e30*/  FFMA.FTZ R186, R186, UR42, -R2 ;  /* 0x0000002ababa7c23 */ /* 0x000fe20008010802 */
[----:B------:R-:W-:Y:S01]  /*12e40*/  FMUL.FTZ R3, R3, UR42 ;  /* 0x0000002a03037c20 */ /* 0x000fe20008410000 */
[----:B-1----:R-:W-:-:S03]  /*12e50*/  FFMA.FTZ R13, R189, UR42, -R0 ;  /* 0x0000002abd0d7c23 */ /* 0x002fc60008010800 */
[----:B------:R-:W1:Y:S01]  /*12e60*/  MUFU.EX2 R4, R3 ;  /* 0x0000000300047308 */ /* 0x000e620000000800 */
[----:B------:R-:W-:-:S07]  /*12e70*/  FFMA.FTZ R218, R18, UR42, -R2 ;  /* 0x0000002a12da7c23 */ /* 0x000fce0008010802 */
[----:B------:R-:W2:Y:S01]  /*12e80*/  MUFU.EX2 R186, R186 ;  /* 0x000000ba00ba7308 */ /* 0x000ea20000000800 */
[--C-:B------:R-:W-:Y:S01]  /*12e90*/  FFMA.FTZ R196, R179, UR42, -R2.reuse ;  /* 0x0000002ab3c47c23 */ /* 0x100fe20008010802 */
[--C-:B------:R-:W-:Y:S01]  /*12ea0*/  FFMA.FTZ R212, R27, UR42, -R2.reuse ;  /* 0x0000002a1bd47c23 */ /* 0x100fe20008010802 */
[----:B------:R-:W-:Y:S01]  /*12eb0*/  FFMA.FTZ R219, R24, UR42, -R2 ;  /* 0x0000002a18db7c23 */ /* 0x000fe20008010802 */
[----:B-1----:R-:W-:Y:S01]  /*12ec0*/  FFMA.FTZ R247, R247, R4, R10 ;  /* 0x00000004f7f77223 */ /* 0x002fe2000001000a */
[----:B--2---:R-:W-:-:S03]  /*12ed0*/  F2FP.BF16.F32.PACK_AB R189, R186, R10 ;  /* 0x0000000ababd723e */ /* 0x004fc600000010ff */
[----:B------:R-:W-:Y:S08]  /*12ee0*/  MUFU.EX2 R5, R5 ;  /* 0x0000000500057308 */ /* 0x000ff00000000800 */
[----:B------:R-:W-:Y:S01]  /*12ef0*/  MUFU.EX2 R13, R13 ;  /* 0x0000000d000d7308 */ /* 0x000fe20000000800 */
        /* <DEDUP_REMOVED lines=15> */
[----:B------:R-:W-:Y:S02]  /*12ff0*/  FSEL R0, R234, RZ, P5 ;  /* 0x000000ffea007208 */ /* 0x000fe40002800000 */
[----:B------:R-:W-:Y:S01]  /*13000*/  LOP3.LUT R11, R17, UR10, R2, 0x96, !PT ;  /* 0x0000000a110b7c12 */ /* 0x000fe2000f8e9602 */
[----:B------:R-:W-:-:S04]  /*13010*/  IMAD.WIDE.U32 R2, R3, -0x326172a9, RZ ;  /* 0xcd9e8d5703027825 */ /* 0x000fc800078e00ff */
[----:B------:R-:W-:Y:S01]  /*13020*/  FADD.FTZ R0, R134, -R0 ;  /* 0x8000000086007221 */ /* 0x000fe20000010000 */
[----:B------:R-:W-:Y:S01]  /*13030*/  LOP3.LUT R134, R3, UR11, R10, 0x96, !PT ;  /* 0x0000000b03867c12 */ /* 0x000fe2000f8e960a */
[----:B------:R-:W-:-:S04]  /*13040*/  IMAD.WIDE.U32 R10, R11, -0x326172a9, RZ ;  /* 0xcd9e8d570b0a7825 */ /* 0x000fc800078e00ff */
[----:B------:R-:W-:Y:S01]  /*13050*/  FMUL.FTZ R0, R0, UR42 ;  /* 0x0000002a00007c20 */ /* 0x000fe20008410000 */
[----:B------:R-:W-:-:S05]  /*13060*/  LOP3.LUT R2, R11, UR24, R2, 0x96, !PT ;  /* 0x000000180b027c12 */ /* 0x000fca000f8e9602 */
[----:B------:R-:W1:Y:S01]  /*13070*/  MUFU.EX2 R0, R0 ;  /* 0x0000000000007308 */ /* 0x000e620000000800 */
[----:B------:R-:W-:-:S04]  /*13080*/  LOP3.LUT R3, R2, 0xffff, RZ, 0xc0, !PT ;  /* 0x0000ffff02037812 */ /* 0x000fc800078ec0ff */
[----:B------:R-:W-:-:S04]  /*13090*/  SHF.R.U32.HI R3, RZ, 0x8, R3 ;  /* 0x00000008ff037819 */ /* 0x000fc80000011603 */
[----:B------:R-:W-:-:S04]  /*130a0*/  LOP3.LUT R3, R3, 0xffff, RZ, 0xc0, !PT ;  /* 0x0000ffff03037812 */ /* 0x000fc800078ec0ff */
[----:B------:R-:W-:Y:S02]  /*130b0*/  ISETP.LE.U32.AND P5, PT, R3, UR15, PT ;  /* 0x0000000f03007c0c */ /* 0x000fe4000bfa3070 */
[----:B------:R-:W-:Y:S01]  /*130c0*/  LOP3.LUT R3, R2, 0xff, RZ, 0xc0, !PT ;  /* 0x000000ff02037812 */ /* 0x000fe200078ec0ff */
[----:B-1----:R-:W-:Y:S01]  /*130d0*/  FFMA.FTZ R227, R227, R0, R5 ;  /* 0x00000000e3e37223 */ /* 0x002fe20000010005 */
[----:B------:R-:W-:Y:S02]  /*130e0*/  F2FP.BF16.F32.PACK_AB R15, R13, R5 ;  /* 0x000000050d0f723e */ /* 0x000fe400000010ff */
[----:B------:R-:W-:Y:S02]  /*130f0*/  ISETP.LE.U32.AND P6, PT, R3, UR15, PT ;  /* 0x0000000f03007c0c */ /* 0x000fe4000bfc3070 */
[----:B------:R-:W-:Y:S02]  /*13100*/  SHF.R.U32.HI R3, RZ, 0x18, R2 ;  /* 0x00000018ff037819 */ /* 0x000fe40000011602 */
[----:B------:R-:W-:-:S02]  /*13110*/  FSEL R5, R232, RZ, P1 ;  /* 0x000000ffe8057208 */ /* 0x000fc40000800000 */
[----:B------:R-:W-:Y:S02]  /*13120*/  SHF.R.U32.HI R2, RZ, 0x10, R2 ;  /* 0x00000010ff027819 */ /* 0x000fe40000011602 */
[----:B------:R-:W-:Y:S01]  /*13130*/  ISETP.LE.U32.AND P1, PT, R3, UR15, PT ;  /* 0x0000000f03007c0c */ /* 0x000fe2000bf23070 */
[----:B------:R-:W-:Y:S01]  /*13140*/  FADD.FTZ R3, R133, -R5 ;  /* 0x8000000585037221 */ /* 0x000fe20000010000 */
[----:B------:R-:W-:Y:S01]  /*13150*/  LOP3.LUT R2, R2, 0xff, RZ, 0xc0, !PT ;  /* 0x000000ff02027812 */ /* 0x000fe200078ec0ff */
[----:B------:R-:W-:Y:S01]  /*13160*/  FADD.FTZ R178, R13, R227 ;  /* 0x000000e30db27221 */ /* 0x000fe20000010000 */
[----:B------:R-:W-:Y:S01]  /*13170*/  MUFU.EX2 R133, R184 ;  /* 0x000000b800857308 */ /* 0x000fe20000000800 */
[----:B------:R-:W-:Y:S01]  /*13180*/  FMUL.FTZ R5, R3, UR42 ;  /* 0x0000002a03057c20 */ /* 0x000fe20008410000 */
[----:B------:R-:W-:Y:S02]  /*13190*/  FSEL R3, R233, RZ, P4 ;  /* 0x000000ffe9037208 */ /* 0x000fe40002000000 */
[----:B------:R-:W-:-:S04]  /*131a0*/  ISETP.LE.U32.AND P4, PT, R2, UR15, PT ;  /* 0x0000000f02007c0c */ /* 0x000fc8000bf83070 */
[----:B------:R-:W1:Y:S01]  /*131b0*/  MUFU.EX2 R13, R182 ;  /* 0x000000b6000d7308 */ /* 0x000e620000000800 */
[----:B------:R2:W-:Y:S07]  /*131c0*/  STL [R1+0x11c], R209 ;  /* 0x00011cd101007387 */ /* 0x0005ee0000100800 */
[----:B------:R-:W3:Y:S01]  /*131d0*/  MUFU.EX2 R2, R5 ;  /* 0x0000000500027308 */ /* 0x000ee20000000800 */
[----:B------:R4:W-:Y:S04]  /*131e0*/  STL [R1+0x118], R208 ;  /* 0x000118d001007387 */ /* 0x0009e80000100800 */
[----:B------:R1:W-:Y:S04]  /*131f0*/  STL [R1+0x114], R207 ;  /* 0x000114cf01007387 */ /* 0x0003e80000100800 */
[----:B------:R3:W-:Y:S01]  /*13200*/  STL [R1+0x110], R204 ;  /* 0x000110cc01007387 */ /* 0x0007e20000100800 */
[----:B------:R-:W-:-:S03]  /*13210*/  FMUL.FTZ R224, R140, R0 ;  /* 0x000000008ce07220 */ /* 0x000fc60000410000 */
[----:B------:R3:W-:Y:S01]  /*13220*/  STL [R1+0x10c], R202 ;  /* 0x00010cca01007387 */ /* 0x0007e20000100800 */
[----:B------:R-:W-:-:S03]  /*13230*/  FMUL.FTZ R225, R141, R0 ;  /* 0x000000008de17220 */ /* 0x000fc60000410000 */
[----:B------:R-:W-:Y:S01]  /*13240*/  STL [R1+0x108], R200 ;  /* 0x000108c801007387 */ /* 0x000fe20000100800 */
[-C--:B------:R-:W-:Y:S01]  /*13250*/  FMUL.FTZ R152, R152, R0.reuse ;  /* 0x0000000098987220 */ /* 0x080fe20000410000 */
[-C--:B------:R-:W-:Y:S02]  /*13260*/  FMUL.FTZ R153, R153, R0.reuse ;  /* 0x0000000099997220 */ /* 0x080fe40000410000 */
[----:B------:R-:W-:Y:S01]  /*13270*/  STL [R1+0x104], R172 ;  /* 0x000104ac01007387 */ /* 0x000fe20000100800 */
        /* <DEDUP_REMOVED lines=12> */
[-C--:B----4-:R-:W-:Y:S01]  /*13340*/  FMUL.FTZ R208, R65, R0.reuse ;  /* 0x0000000041d07220 */ /* 0x090fe20000410000 */
[-C--:B------:R-:W-:Y:S01]  /*13350*/  FMUL.FTZ R140, R68, R0.reuse ;  /* 0x00000000448c7220 */ /* 0x080fe20000410000 */
[-C--:B------:R-:W-:Y:S01]  /*13360*/  FMUL.FTZ R141, R69, R0.reuse ;  /* 0x00000000458d7220 */ /* 0x080fe20000410000 */
[-C--:B-1----:R-:W-:Y:S01]  /*13370*/  FMUL.FTZ R207, R80, R0.reuse ;  /* 0x0000000050cf7220 */ /* 0x082fe20000410000 */
        /* <DEDUP_REMOVED lines=14> */
[--C-:B------:R-:W-:Y:S01]  /*13460*/  FFMA.FTZ R49, R235, R2, R13.reuse ;  /* 0x00000002eb317223 */ /* 0x100fe2000001000d */
[----:B------:R-:W-:Y:S01]  /*13470*/  @!P6 HFMA2.BF16_V2 R68, -RZ.H0_H0, RZ.H0_H0, -R15.H0_H0 ;  /* 0x200000ffff44e231 */ /* 0x000fe2000034090f */
[----:B------:R-:W-:-:S02]  /*13480*/  PRMT R13, R15, 0x7632, R13 ;  /* 0x000076320f0d7816 */ /* 0x000fc4000000000d */
[C---:B------:R-:W-:Y:S02]  /*13490*/  PRMT R14, R0.reuse, 0x7610, R14 ;  /* 0x00007610000e7816 */ /* 0x040fe4000000000e */
[----:B------:R-:W-:Y:S02]  /*134a0*/  PRMT R17, R0, 0x7632, R17 ;  /* 0x0000763200117816 */ /* 0x000fe40000000011 */
[----:B------:R-:W-:Y:S01]  /*134b0*/  LOP3.LUT R0, R10, 0xff, RZ, 0xc0, !PT ;  /* 0x000000ff0a007812 */ /* 0x000fe200078ec0ff */
[----:B------:R-:W-:Y:S01]  /*134c0*/  @!P4 HFMA2.BF16_V2 R64, -RZ.H0_H0, RZ.H0_H0, -R14.H0_H0 ;  /* 0x200000ffff40c231 */ /* 0x000fe2000034090e */
[----:B------:R-:W-:Y:S02]  /*134d0*/  PRMT R69, R15, 0x5410, R13 ;  /* 0x000054100f457816 */ /* 0x000fe4000000000d */
[----:B------:R-:W-:Y:S02]  /*134e0*/  @!P6 PRMT R15, R68, 0x5410, RZ ;  /* 0x00005410440fe816 */ /* 0x000fe400000000ff */
[----:B------:R-:W-:-:S02]  /*134f0*/  ISETP.LE.U32.AND P6, PT, R0, UR15, PT ;  /* 0x0000000f00007c0c */ /* 0x000fc4000bfc3070 */
[----:B------:R-:W-:Y:S02]  /*13500*/  SHF.R.U32.HI R0, RZ, 0x18, R10 ;  /* 0x00000018ff007819 */ /* 0x000fe4000001160a */
[----:B------:R-:W-:Y:S02]  /*13510*/  LOP3.LUT R5, R10, 0xffff, RZ, 0xc0, !PT ;  /* 0x0000ffff0a057812 */ /* 0x000fe400078ec0ff */
[----:B------:R-:W-:Y:S02]  /*13520*/  PRMT R68, R14, 0x5410, R17 ;  /* 0x000054100e447816 */ /* 0x000fe40000000011 */
[----:B------:R-:W-:Y:S02]  /*13530*/  @!P4 PRMT R14, R64, 0x5410, RZ ;  /* 0x00005410400ec816 */ /* 0x000fe400000000ff */
[----:B------:R-:W-:Y:S02]  /*13540*/  ISETP.LE.U32.AND P4, PT, R0, UR15, PT ;  /* 0x0000000f00007c0c */ /* 0x000fe4000bf83070 */
[----:B------:R-:W-:Y:S01]  /*13550*/  SHF.R.U32.HI R0, RZ, 0x8, R5 ;  /* 0x00000008ff007819 */ /* 0x000fe20000011605 */
[----:B------:R-:W-:Y:S01]  /*13560*/  FADD.FTZ R48, R132, -R3 ;  /* 0x8000000384307221 */ /* 0x000fe20000010000 */
[----:B------:R-:W-:-:S02]  /*13570*/  @!P1 HFMA2.BF16_V2 R52, -RZ.H0_H0, RZ.H0_H0, -R17.H0_H0 ;  /* 0x200000ffff349231 */ /* 0x000fc40000340911 */
[----:B------:R-:W-:Y:S01]  /*13580*/  LOP3.LUT R0, R0, 0xffff, RZ, 0xc0, !PT ;  /* 0x0000ffff00007812 */ /* 0x000fe200078ec0ff */
[----:B------:R-:W-:Y:S02]  /*13590*/  FMUL.FTZ R5, R48, UR42 ;  /* 0x0000002a30057c20 */ /* 0x000fe40008410000 */
[----:B------:R-:W-:Y:S02]  /*135a0*/  @!P1 PRMT R17, R52, 0x5410, RZ ;  /* 0x0000541034119816 */ /* 0x000fe400000000ff */
[----:B------:R-:W-:Y:S02]  /*135b0*/  ISETP.LE.U32.AND P1, PT, R0, UR15, PT ;  /* 0x0000000f00007c0c */ /* 0x000fe4000bf23070 */
[----:B------:R-:W1:Y:S01]  /*135c0*/  MUFU.EX2 R0, R5 ;  /* 0x0000000500007308 */ /* 0x000e620000000800 */
[----:B------:R-:W-:Y:S01]  /*135d0*/  SHF.R.U32.HI R3, RZ, 0x10, R10 ;  /* 0x00000010ff037819 */ /* 0x000fe2000001160a */
[----:B------:R-:W-:Y:S02]  /*135e0*/  @!P5 HFMA2.BF16_V2 R65, -RZ.H0_H0, RZ.H0_H0, -R13.H0_H0 ;  /* 0x200000ffff41d231 */ /* 0x000fe4000034090d */
[-C--:B------:R-:W-:Y:S01]  /*135f0*/  FMUL.FTZ R227, R143, R2.reuse ;  /* 0x000000028fe37220 */ /* 0x080fe20000410000 */
[----:B------:R-:W-:Y:S01]  /*13600*/  IMAD.MOV.U32 R143, RZ, RZ, R128 ;  /* 0x000000ffff8f7224 */ /* 0x000fe200078e0080 */
[----:B------:R-:W-:Y:S01]  /*13610*/  LOP3.LUT R3, R3, 0xff, RZ, 0xc0, !PT ;  /* 0x000000ff03037812 */ /* 0x000fe200078ec0ff */
[----:B------:R-:W-:Y:S01]  /*13620*/  IMAD.MOV.U32 R128, RZ, RZ, R84 ;  /* 0x000000ffff807224 */ /* 0x000fe200078e0054 */
[----:B------:R-:W-:Y:S01]  /*13630*/  @!P5 PRMT R13, R65, 0x5410, RZ ;  /* 0x00005410410dd816 */ /* 0x000fe200000000ff */
[----:B------:R-:W-:Y:S01]  /*13640*/  MUFU.EX2 R64, R181 ;  /* 0x000000b500407308 */ /* 0x000fe20000000800 */
[----:B------:R-:W-:Y:S01]  /*13650*/  ISETP.LE.U32.AND P5, PT, R3, UR15, PT ;  /* 0x0000000f03007c0c */ /* 0x000fe2000bfa3070 */
[----:B------:R-:W-:Y:S01]  /*13660*/  FMUL.FTZ R48, R70, R2 ;  /* 0x0000000246307220 */ /* 0x000fe20000410000 */
[----:B-1----:R-:W-:-:S05]  /*13670*/  FMUL.FTZ R84, R44, R0 ;  /* 0x000000002c547220 */ /* 0x002fca0000410000 */
[----:B------:R-:W1:Y:S08]  /*13680*/  MUFU.EX2 R44, R183 ;  /* 0x000000b7002c7308 */ /* 0x000e700000000800 */
[----:B------:R-:W2:Y:S08]  /*13690*/  MUFU.EX2 R3, R136 ;  /* 0x0000008800037308 */ /* 0x000eb00000000800 */
[----:B------:R-:W3:Y:S01]  /*136a0*/  MUFU.EX2 R70, R137 ;  /* 0x0000008900467308 */ /* 0x000ee20000000800 */
[----:B------:R-:W-:-:S07]  /*136b0*/  FMUL.FTZ R80, R71, R2 ;  /* 0x0000000247507220 */ /* 0x000fce0000410000 */
[----:B------:R-:W4:Y:S01]  /*136c0*/  MUFU.EX2 R65, R177 ;  /* 0x000000b100417308 */ /* 0x000f220000000800 */
[----:B------:R2:W-:Y:S01]  /*136d0*/  STL [R1+0xfc], R138 ;  /* 0x0000fc8a01007387 */ /* 0x0005e20000100800 */
[-C--:B------:R-:W-:Y:S01]  /*136e0*/  FMUL.FTZ R252, R103, R2.reuse ;  /* 0x0000000267fc7220 */ /* 0x080fe20000410000 */
[-C--:B------:R-:W-:Y:S01]  /*136f0*/  FMUL.FTZ R226, R142, R2.reuse ;  /* 0x000000028ee27220 */ /* 0x080fe20000410000 */
[-C--:B------:R-:W-:Y:S01]  /*13700*/  FMUL.FTZ R246, R66, R2.reuse ;  /* 0x0000000242f67220 */ /* 0x080fe20000410000 */
[----:B------:R-:W-:Y:S02]  /*13710*/  IMAD.MOV.U32 R71, RZ, RZ, R117 ;  /* 0x000000ffff477224 */ /* 0x000fe400078e0075 */
[-C--:B------:R-:W-:Y:S01]  /*13720*/  FMUL.FTZ R99, R99, R2.reuse ;  /* 0x0000000263637220 */ /* 0x080fe20000410000 */
[----:B------:R-:W-:Y:S02]  /*13730*/  IMAD.MOV.U32 R103, RZ, RZ, R80 ;  /* 0x000000ffff677224 */ /* 0x000fe400078e0050 */
[----:B------:R-:W-:Y:S01]  /*13740*/  FMUL.FTZ R172, R115, R2 ;  /* 0x0000000273ac7220 */ /* 0x000fe20000410000 */
[----:B-1----:R-:W-:Y:S01]  /*13750*/  F2FP.BF16.F32.PACK_AB R10, R44, R64 ;  /* 0x000000402c0a723e */ /* 0x002fe200000010ff */
[----:B------:R1:W-:Y:S01]  /*13760*/  STL [R1+0xf8], R135 ;  /* 0x0000f88701007387 */ /* 0x0003e20000100800 */
[----:B------:R-:W-:Y:S01]  /*13770*/  IMAD.MOV.U32 R214, RZ, RZ, R230 ;  /* 0x000000ffffd67224 */ /* 0x000fe200078e00e6 */
[----:B------:R-:W-:Y:S01]  /*13780*/  MOV R142, R129 ;  /* 0x00000081008e7202 */ /* 0x000fe20000000f00 */
[----:B------:R-:W-:-:S02]  /*13790*/  IMAD.MOV.U32 R215, RZ, RZ, R231 ;  /* 0x000000ffffd77224 */ /* 0x000fc400078e00e7 */
[-C--:B------:R-:W-:Y:S01]  /*137a0*/  FMUL.FTZ R66, R118, R2.reuse ;  /* 0x0000000276427220 */ /* 0x080fe20000410000 */
[----:B------:R-:W-:Y:S01]  /*137b0*/  FMUL.FTZ R115, R119, R2 ;  /* 0x0000000277737220 */ /* 0x000fe20000410000 */
        /* <DEDUP_REMOVED lines=8> */
[----:B--2---:R-:W-:Y:S01]  /*13840*/  FMUL.FTZ R138, R82, R2 ;  /* 0x00000002528a7220 */ /* 0x004fe20000410000 */
[----:B------:R-:W-:-:S02]  /*13850*/  IMAD.MOV.U32 R82, RZ, RZ, R101 ;  /* 0x000000ffff527224 */ /* 0x000fc400078e0065 */
[----:B------:R-:W-:Y:S01]  /*13860*/  FMUL.FTZ R101, R61, R0 ;  /* 0x000000003d657220 */ /* 0x000fe20000410000 */
        /* <DEDUP_REMOVED lines=15> */
[----:B------:R-:W-:Y:S01]  /*13960*/  FADD.FTZ R61, R3, R178 ;  /* 0x000000b2033d7221 */ /* 0x000fe20000010000 */
[----:B---3--:R-:W-:Y:S01]  /*13970*/  F2FP.BF16.F32.PACK_AB R5, R70, R3 ;  /* 0x000000034605723e */ /* 0x008fe200000010ff */
[----:B------:R-:W-:Y:S02]  /*13980*/  IMAD.MOV.U32 R67, RZ, RZ, R116 ;  /* 0x000000ffff437224 */ /* 0x000fe400078e0074 */
[-C--:B------:R-:W-:Y:S01]  /*13990*/  FMUL.FTZ R140, R92, R0.reuse ;  /* 0x000000005c8c7220 */ /* 0x080fe20000410000 */
[----:B------:R-:W-:Y:S02]  /*139a0*/  IMAD.MOV.U32 R114, RZ, RZ, R48 ;  /* 0x000000ffff727224 */ /* 0x000fe400078e0030 */
[----:B------:R-:W-:Y:S01]  /*139b0*/  FMUL.FTZ R116, R76, R0 ;  /* 0x000000004c747220 */ /* 0x000fe20000410000 */
[----:B------:R-:W-:Y:S01]  /*139c0*/  IMAD.WIDE.U32 R2, R134, -0x2daee0ad, RZ ;  /* 0xd2511f5386027825 */ /* 0x000fe200078e00ff */
[----:B------:R-:W-:Y:S02]  /*139d0*/  PRMT R185, R10, 0x7610, R185 ;  /* 0x000076100ab97816 */ /* 0x000fe400000000b9 */
[----:B------:R-:W-:Y:S01]  /*139e0*/  MOV R76, R141 ;  /* 0x0000008d004c7202 */ /* 0x000fe20000000f00 */
[----:B------:R-:W-:Y:S01]  /*139f0*/  IMAD.MOV.U32 R92, RZ, RZ, R103 ;  /* 0x000000ffff5c7224 */ /* 0x000fe200078e0067 */
[----:B------:R-:W-:Y:S01]  /*13a00*/  MOV R103, R99 ;  /* 0x0000006300677202 */ /* 0x000fe20000000f00 */
[----:B------:R-:W-:Y:S01]  /*13a10*/  IMAD.MOV.U32 R52, RZ, RZ, R96 ;  /* 0x000000ffff347224 */ /* 0x000fe200078e0060 */
[----:B------:R-:W-:Y:S01]  /*13a20*/  MOV R83, R100 ;  /* 0x0000006400537202 */ /* 0x000fe20000000f00 */
[----:B------:R-:W-:-:S02]  /*13a30*/  IMAD.MOV.U32 R11, RZ, RZ, R97 ;  /* 0x000000ffff0b7224 */ /* 0x000fc400078e0061 */
[-C--:B------:R-:W-:Y:S01]  /*13a40*/  FMUL.FTZ R141, R93, R0.reuse ;  /* 0x000000005d8d7220 */ /* 0x080fe20000410000 */
[----:B------:R-:W-:Y:S02]  /*13a50*/  IMAD.MOV.U32 R87, RZ, RZ, R85 ;  /* 0x000000ffff577224 */ /* 0x000fe400078e0055 */
[-C--:B----4-:R-:W-:Y:S01]  /*13a60*/  FFMA.FTZ R48, R239, R0.reuse, R65 ;  /* 0x00000000ef307223 */ /* 0x090fe20000010041 */
        /* <DEDUP_REMOVED lines=28> */
[----:B------:R-:W-:Y:S01]  /*13c30*/  IMAD.MOV.U32 R114, RZ, RZ, R98 ;  /* 0x000000ffff727224 */ /* 0x000fe200078e0062 */
[----:B------:R-:W-:Y:S01]  /*13c40*/  LOP3.LUT R0, R3, UR28, R16, 0x96, !PT ;  /* 0x0000001c03007c12 */ /* 0x000fe2000f8e9610 */
[----:B------:R-:W-:Y:S01]  /*13c50*/  IMAD.MOV.U32 R16, RZ, RZ, R71 ;  /* 0x000000ffff107224 */ /* 0x000fe200078e0047 */
[----:B------:R-:W-:Y:S01]  /*13c60*/  PRMT R186, R10, 0x7632, R186 ;  /* 0x000076320aba7816 */ /* 0x000fe200000000ba */
[----:B------:R-:W-:-:S02]  /*13c70*/  @!P5 HFMA2.BF16_V2 R37, -RZ.H0_H0, RZ.H0_H0, -R185.H0_H0 ;  /* 0x200000ffff25d231 */ /* 0x000fc400003409b9 */
[-C--:B------:R-:W-:Y:S01]  /*13c80*/  FMUL.FTZ R99, R59, R4.reuse ;  /* 0x000000043b637220 */ /* 0x080fe20000410000 */
[----:B------:R-:W-:Y:S02]  /*13c90*/  IMAD.MOV.U32 R59, RZ, RZ, R103 ;  /* 0x000000ffff3b7224 */ /* 0x000fe400078e0067 */
[-C--:B------:R-:W-:Y:S01]  /*13ca0*/  FMUL.FTZ R103, R63, R4.reuse ;  /* 0x000000043f677220 */ /* 0x080fe20000410000 */
[----:B------:R-:W-:Y:S01]  /*13cb0*/  IMAD.MOV.U32 R63, RZ, RZ, R114 ;  /* 0x000000ffff3f7224 */ /* 0x000fe200078e0072 */
[----:B------:R-:W-:Y:S01]  /*13cc0*/  PRMT R57, R185, 0x5410, R186 ;  /* 0x00005410b9397816 */ /* 0x000fe200000000ba */
[----:B------:R-:W-:Y:S01]  /*13cd0*/  FMUL.FTZ R114, R74, R4 ;  /* 0x000000044a727220 */ /* 0x000fe20000410000 */
[----:B------:R-:W-:Y:S01]  /*13ce0*/  @!P5 PRMT R185, R37, 0x5410, RZ ;  /* 0x0000541025b9d816 */ /* 0x000fe200000000ff */
[----:B------:R-:W-:Y:S01]  /*13cf0*/  IMAD.MOV.U32 R37, RZ, RZ, R142 ;  /* 0x000000ffff257224 */ /* 0x000fe200078e008e */
[----:B------:R-:W-:Y:S01]  /*13d00*/  MOV R74, R16 ;  /* 0x00000010004a7202 */ /* 0x000fe20000000f00 */
[----:B------:R-:W-:-:S02]  /*13d10*/  IMAD.MOV.U32 R16, RZ, RZ, R143 ;  /* 0x000000ffff107224 */ /* 0x000fc400078e008f */
[-C--:B------:R-:W-:Y:S01]  /*13d20*/  FMUL.FTZ R142, R94, R4.reuse ;  /* 0x000000045e8e7220 */ /* 0x080fe20000410000 */
[----:B------:R-:W-:Y:S02]  /*13d30*/  FMUL.FTZ R143, R95, R4 ;  /* 0x000000045f8f7220 */ /* 0x000fe40000410000 */
[----:B------:R-:W2:Y:S01]  /*13d40*/  LDL.LU.64 R94, [R1+0x20] ;  /* 0x00002000015e7983 */ /* 0x000ea20000300a00 */
[C---:B------:R-:W-:Y:S01]  /*13d50*/  PRMT R188, R5.reuse, 0x7610, R188 ;  /* 0x0000761005bc7816 */ /* 0x040fe200000000bc */
[----:B------:R-:W-:Y:S01]  /*13d60*/  IMAD.MOV.U32 R239, RZ, RZ, R66 ;  /* 0x000000ffffef7224 */ /* 0x000fe200078e0042 */
[----:B------:R-:W-:Y:S01]  /*13d70*/  PRMT R187, R5, 0x7632, R187 ;  /* 0x0000763205bb7816 */ /* 0x000fe200000000bb */
[----:B------:R-:W-:Y:S02]  /*13d80*/  MUFU.EX2 R66, R190 ;  /* 0x000000be00427308 */ /* 0x000fe40000000800 */
[----:B------:R-:W-:Y:S01]  /*13d90*/  @!P6 HFMA2.BF16_V2 R26, -RZ.H0_H0, RZ.H0_H0, -R188.H0_H0 ;  /* 0x200000ffff1ae231 */ /* 0x000fe200003409bc */
[----:B------:R-:W-:Y:S01]  /*13da0*/  LOP3.LUT R5, R0, 0xff, RZ, 0xc0, !PT ;  /* 0x000000ff00057812 */ /* 0x000fe200078ec0ff */
[----:B------:R-:W-:Y:S01]  /*13db0*/  @!P1 HFMA2.BF16_V2 R28, -RZ.H0_H0, RZ.H0_H0, -R187.H0_H0 ;  /* 0x200000ffff1c9231 */ /* 0x000fe200003409bb */
[----:B------:R-:W-:-:S03]  /*13dc0*/  PRMT R60, R188, 0x5410, R187 ;  /* 0x00005410bc3c7816 */ /* 0x000fc600000000bb */
[----:B------:R-:W1:Y:S01]  /*13dd0*/  MUFU.EX2 R190, R174 ;  /* 0x000000ae00be7308 */ /* 0x000e620000000800 */
[----:B------:R-:W-:Y:S01]  /*13de0*/  @!P6 PRMT R188, R26, 0x5410, RZ ;  /* 0x000054101abce816 */ /* 0x000fe200000000ff */
[----:B------:R-:W-:Y:S01]  /*13df0*/  IMAD.MOV.U32 R26, RZ, RZ, R67 ;  /* 0x000000ffff1a7224 */ /* 0x000fe200078e0043 */
[----:B------:R-:W-:Y:S02]  /*13e00*/  ISETP.LE.U32.AND P6, PT, R5, UR15, PT ;  /* 0x0000000f05007c0c */ /* 0x000fe4000bfc3070 */
[----:B------:R-:W-:-:S03]  /*13e10*/  SHF.R.U32.HI R5, RZ, 0x18, R0 ;  /* 0x00000018ff057819 */ /* 0x000fc60000011600 */
[----:B------:R-:W3:Y:S01]  /*13e20*/  MUFU.EX2 R67, R173 ;  /* 0x000000ad00437308 */ /* 0x000ee20000000800 */
[----:B------:R-:W-:Y:S02]  /*13e30*/  @!P1 PRMT R187, R28, 0x5410, RZ ;  /* 0x000054101cbb9816 */ /* 0x000fe400000000ff */
[----:B------:R-:W-:Y:S02]  /*13e40*/  ISETP.LE.U32.AND P1, PT, R5, UR15, PT ;  /* 0x0000000f05007c0c */ /* 0x000fe4000bf23070 */
[----:B------:R-:W-:Y:S02]  /*13e50*/  SHF.R.U32.HI R5, RZ, 0x10, R0 ;  /* 0x00000010ff057819 */ /* 0x000fe40000011600 */
[----:B------:R-:W-:Y:S01]  /*13e60*/  LOP3.LUT R0, R0, 0xffff, RZ, 0xc0, !PT ;  /* 0x0000ffff00007812 */ /* 0x000fe200078ec0ff */
[----:B------:R4:W3:Y:S01]  /*13e70*/  MUFU.EX2 R71, R191 ;  /* 0x000000bf00477308 */ /* 0x0008e20000000800 */
[----:B------:R-:W-:Y:S02]  /*13e80*/  IMAD.MOV.U32 R131, RZ, RZ, R102 ;  /* 0x000000ffff837224 */ /* 0x000fe400078e0066 */
[----:B------:R-:W-:Y:S01]  /*13e90*/  FMUL.FTZ R102, R62, R4 ;  /* 0x000000043e667220 */ /* 0x000fe20000410000 */
[----:B------:R-:W-:Y:S01]  /*13ea0*/  SHF.R.U32.HI R0, RZ, 0x8, R0 ;  /* 0x00000008ff007819 */ /* 0x000fe20000011600 */
[----:B-1----:R-:W-:Y:S01]  /*13eb0*/  IMAD.MOV.U32 R62, RZ, RZ, R190 ;  /* 0x000000ffff3e7224 */ /* 0x002fe200078e00be */
[----:B------:R-:W-:Y:S01]  /*13ec0*/  MOV R130, R86 ;  /* 0x0000005600827202 */ /* 0x000fe20000000f00 */
[----:B------:R-:W-:Y:S01]  /*13ed0*/  IMAD.MOV.U32 R73, RZ, RZ, R87 ;  /* 0x000000ffff497224 */ /* 0x000fe200078e0057 */
[----:B------:R-:W-:Y:S01]  /*13ee0*/  LOP3.LUT R0, R0, 0xffff, RZ, 0xc0, !PT ;  /* 0x0000ffff00007812 */ /* 0x000fe200078ec0ff */
[----:B------:R-:W-:-:S02]  /*13ef0*/  IMAD.MOV.U32 R72, RZ, RZ, R83 ;  /* 0x000000ffff487224 */ /* 0x000fc400078e0053 */
[-C--:B------:R-:W-:Y:S01]  /*13f00*/  FMUL.FTZ R170, R170, R4.reuse ;  /* 0x00000004aaaa7220 */ /* 0x080fe20000410000 */
[----:B------:R-:W-:Y:S02]  /*13f10*/  IMAD.MOV.U32 R45, RZ, RZ, R82 ;  /* 0x000000ffff2d7224 */ /* 0x000fe400078e0052 */
[-C--:B------:R-:W-:Y:S01]  /*13f20*/  FMUL.FTZ R171, R171, R4.reuse ;  /* 0x00000004abab7220 */ /* 0x080fe20000410000 */
[----:B------:R-:W-:Y:S01]  /*13f30*/  IMAD.MOV.U32 R190, RZ, RZ, R119 ;  /* 0x000000ffffbe7224 */ /* 0x000fe200078e0077 */
[----:B----4-:R-:W-:Y:S01]  /*13f40*/  MOV R191, R239 ;  /* 0x000000ef00bf7202 */ /* 0x010fe20000000f00 */
        /* <DEDUP_REMOVED lines=27> */
[----:B---3--:R-:W-:-:S02]  /*14100*/  F2FP.BF16.F32.PACK_AB R4, R62, R67 ;  /* 0x000000433e04723e */ /* 0x008fc400000010ff */
[----:B------:R-:W-:Y:S01]  /*14110*/  ISETP.LE.U32.AND P5, PT, R0, UR15, PT ;  /* 0x0000000f00007c0c */ /* 0x000fe2000bfa3070 */
[----:B------:R-:W-:Y:S01]  /*14120*/  @!P4 HFMA2.BF16_V2 R29, -RZ.H0_H0, RZ.H0_H0, -R186.H0_H0 ;  /* 0x200000ffff1dc231 */ /* 0x000fe200003409ba */
[C---:B------:R-:W-:Y:S02]  /*14130*/  PRMT R184, R4.reuse, 0x7610, R184 ;  /* 0x0000761004b87816 */ /* 0x040fe400000000b8 */
[----:B------:R-:W-:Y:S02]  /*14140*/  F2FP.BF16.F32.PACK_AB R0, R71, R66 ;  /* 0x000000424700723e */ /* 0x000fe400000010ff */
[----:B------:R-:W-:Y:S01]  /*14150*/  LOP3.LUT R5, R5, 0xff, RZ, 0xc0, !PT ;  /* 0x000000ff05057812 */ /* 0x000fe200078ec0ff */
[----:B------:R-:W-:Y:S01]  /*14160*/  @!P6 HFMA2.BF16_V2 R9, -RZ.H0_H0, RZ.H0_H0, -R184.H0_H0 ;  /* 0x200000ffff09e231 */ /* 0x000fe200003409b8 */
[----:B------:R-:W-:Y:S02]  /*14170*/  PRMT R183, R4, 0x7632, R183 ;  /* 0x0000763204b77816 */ /* 0x000fe400000000b7 */
[----:B------:R-:W-:-:S02]  /*14180*/  PRMT R181, R0, 0x7632, R181 ;  /* 0x0000763200b57816 */ /* 0x000fc400000000b5 */
[----:B------:R-:W-:Y:S02]  /*14190*/  @!P4 PRMT R186, R29, 0x5410, RZ ;  /* 0x000054101dbac816 */ /* 0x000fe400000000ff */
[----:B------:R-:W-:Y:S01]  /*141a0*/  PRMT R182, R0, 0x7610, R182 ;  /* 0x0000761000b67816 */ /* 0x000fe200000000b6 */
[----:B------:R-:W-:Y:S01]  /*141b0*/  IMAD.MOV.U32 R58, RZ, RZ, R52 ;  /* 0x000000ffff3a7224 */ /* 0x000fe200078e0034 */
[----:B------:R-:W-:Y:S02]  /*141c0*/  ISETP.LE.U32.AND P4, PT, R5, UR15, PT ;  /* 0x0000000f05007c0c */ /* 0x000fe4000bf83070 */
[----:B------:R-:W-:Y:S01]  /*141d0*/  LOP3.LUT R0, R2, 0xff, RZ, 0xc0, !PT ;  /* 0x000000ff02007812 */ /* 0x000fe200078ec0ff */
[----:B------:R-:W-:Y:S01]  /*141e0*/  @!P5 HFMA2.BF16_V2 R6, -RZ.H0_H0, RZ.H0_H0, -R183.H0_H0 ;  /* 0x200000ffff06d231 */ /* 0x000fe200003409b7 */
[----:B------:R-:W-:Y:S01]  /*141f0*/  PRMT R52, R184, 0x5410, R183 ;  /* 0x00005410b8347816 */ /* 0x000fe200000000b7 */
[----:B------:R-:W-:Y:S01]  /*14200*/  @!P1 HFMA2.BF16_V2 R7, -RZ.H0_H0, RZ.H0_H0, -R181.H0_H0 ;  /* 0x200000ffff079231 */ /* 0x000fe200003409b5 */
[----:B------:R-:W-:-:S02]  /*14210*/  @!P6 PRMT R184, R9, 0x5410, RZ ;  /* 0x0000541009b8e816 */ /* 0x000fc400000000ff */
[----:B------:R-:W-:Y:S02]  /*14220*/  LOP3.LUT R5, R223, UR41, R244, 0x96, !PT ;  /* 0x00000029df057c12 */ /* 0x000fe4000f8e96f4 */
[----:B------:R-:W-:Y:S02]  /*14230*/  ISETP.LE.U32.AND P6, PT, R0, UR15, PT ;  /* 0x0000000f00007c0c */ /* 0x000fe4000bfc3070 */
[----:B------:R-:W-:Y:S01]  /*14240*/  MOV R78, R11 ;  /* 0x0000000b004e7202 */ /* 0x000fe20000000f00 */
[----:B------:R-:W-:Y:S01]  /*14250*/  FADD.FTZ R11, R133, R49 ;  /* 0x00000031850b7221 */ /* 0x000fe20000010000 */
[--C-:B------:R-:W-:Y:S02]  /*14260*/  SHF.R.U32.HI R4, RZ, 0x10, R2.reuse ;  /* 0x00000010ff047819 */ /* 0x100fe40000011602 */
[----:B------:R-:W-:Y:S02]  /*14270*/  SHF.R.U32.HI R0, RZ, 0x18, R2 ;  /* 0x00000018ff007819 */ /* 0x000fe40000011602 */
[----:B------:R-:W-:-:S02]  /*14280*/  PRMT R49, R182, 0x5410, R181 ;  /* 0x00005410b6317816 */ /* 0x000fc400000000b5 */
[----:B------:R-:W-:Y:S02]  /*14290*/  @!P5 PRMT R183, R6, 0x5410, RZ ;  /* 0x0000541006b7d816 */ /* 0x000fe400000000ff */
[----:B------:R-:W-:Y:S01]  /*142a0*/  @!P1 PRMT R181, R7, 0x5410, RZ ;  /* 0x0000541007b59816 */ /* 0x000fe200000000ff */
[----:B------:R-:W-:Y:S01]  /*142b0*/  IMAD.WIDE.U32 R6, R5, -0x2daee0ad, RZ ;  /* 0xd2511f5305067825 */ /* 0x000fe200078e00ff */
[----:B------:R-:W-:Y:S02]  /*142c0*/  LOP3.LUT R3, R2, 0xffff, RZ, 0xc0, !PT ;  /* 0x0000ffff02037812 */ /* 0x000fe400078ec0ff */
[----:B------:R-:W-:Y:S02]  /*142d0*/  LOP3.LUT R2, R4, 0xff, RZ, 0xc0, !PT ;  /* 0x000000ff04027812 */ /* 0x000fe400078ec0ff */
[----:B------:R-:W-:Y:S02]  /*142e0*/  ISETP.LE.U32.AND P1, PT, R0, UR15, PT ;  /* 0x0000000f00007c0c */ /* 0x000fe4000bf23070 */
[----:B------:R-:W-:Y:S01]  /*142f0*/  LOP3.LUT R0, R237, UR40, R222, 0x96, !PT ;  /* 0x00000028ed007c12 */ /* 0x000fe2000f8e96de */
[----:B------:R-:W-:Y:S01]  /*14300*/  @!P4 HFMA2.BF16_V2 R8, -RZ.H0_H0, RZ.H0_H0, -R182.H0_H0 ;  /* 0x200000ffff08c231 */ /* 0x000fe200003409b6 */
[----:B------:R-:W-:-:S03]  /*14310*/  ISETP.LE.U32.AND P5, PT, R2, UR15, PT ;  /* 0x0000000f02007c0c */ /* 0x000fc6000bfa3070 */
[----:B------:R-:W-:Y:S01]  /*14320*/  IMAD.WIDE.U32 R4, R0, -0x2daee0ad, RZ ;  /* 0xd2511f5300047825 */ /* 0x000fe200078e00ff */
[----:B------:R-:W-:Y:S02]  /*14330*/  @!P4 PRMT R182, R8, 0x5410, RZ ;  /* 0x0000541008b6c816 */ /* 0x000fe400000000ff */
[----:B------:R-:W-:-:S04]  /*14340*/  SHF.R.U32.HI R3, RZ, 0x8, R3 ;  /* 0x00000008ff037819 */ /* 0x000fc80000011603 */
[----:B------:R-:W-:Y:S02]  /*14350*/  LOP3.LUT R0, R3, 0xffff, RZ, 0xc0, !PT ;  /* 0x0000ffff03007812 */ /* 0x000fe400078ec0ff */
[----:B--2---:R-:W-:-:S05]  /*14360*/  LOP3.LUT R2, R7, UR39, R94, 0x96, !PT ;  /* 0x0000002707027c12 */ /* 0x004fca000f8e965e */
[----:B------:R-:W-:Y:S01]  /*14370*/  IMAD.WIDE.U32 R8, R2, -0x326172a9, RZ ;  /* 0xcd9e8d5702087825 */ /* 0x000fe200078e00ff */
[----:B------:R-:W-:-:S05]  /*14380*/  LOP3.LUT R2, R5, UR33, R6, 0x96, !PT ;  /* 0x0000002105027c12 */ /* 0x000fca000f8e9606 */
[----:B------:R-:W-:Y:S01]  /*14390*/  IMAD.WIDE.U32 R2, R2, -0x326172a9, RZ ;  /* 0xcd9e8d5702027825 */ /* 0x000fe200078e00ff */
[----:B------:R-:W-:-:S04]  /*143a0*/  LOP3.LUT R6, R9, UR38, R236, 0x96, !PT ;  /* 0x0000002609067c12 */ /* 0x000fc8000f8e96ec */
[----:B------:R-:W-:Y:S02]  /*143b0*/  LOP3.LUT R3, R3, UR32, R8, 0x96, !PT ;  /* 0x0000002003037c12 */ /* 0x000fe4000f8e9608 */
[----:B------:R-:W2:Y:S01]  /*143c0*/  LDL.64 R8, [R1+0x60] ;  /* 0x0000600001087983 */ /* 0x000ea20000100a00 */
[----:B------:R1:W3:Y:S01]  /*143d0*/  MUFU.EX2 R10, R192 ;  /* 0x000000c0000a7308 */ /* 0x0002e20000000800 */
[----:B------:R-:W-:Y:S02]  /*143e0*/  IMAD.MOV.U32 R95, RZ, RZ, R190 ;  /* 0x000000ffff5f7224 */ /* 0x000fe400078e00be */
[----:B------:R-:W-:Y:S02]  /*143f0*/  IMAD.MOV.U32 R190, RZ, RZ, R73 ;  /* 0x000000ffffbe7224 */ /* 0x000fe400078e0049 */
[----:B------:R-:W-:Y:S01]  /*14400*/  IMAD.WIDE.U32 R6, R6, -0x2daee0ad, RZ ;  /* 0xd2511f5306067825 */ /* 0x000fe200078e00ff */
[----:B------:R-:W-:-:S03]  /*14410*/  ISETP.LE.U32.AND P4, PT, R0, UR15, PT ;  /* 0x0000000f00007c0c */ /* 0x000fc6000bf83070 */
[----:B------:R-:W-:Y:S02]  /*14420*/  IMAD.MOV.U32 R79, RZ, RZ, R63 ;  /* 0x000000ffff4f7224 */ /* 0x000fe400078e003f */
[----:B------:R-:W-:Y:S01]  /*14430*/  IMAD.MOV.U32 R73, RZ, RZ, R131 ;  /* 0x000000ffff497224 */ /* 0x000fe200078e0083 */
[----:B------:R-:W-:Y:S01]  /*14440*/  MUFU.EX2 R63, R175 ;  /* 0x000000af003f7308 */ /* 0x000fe20000000800 */
[----:B------:R-:W-:Y:S01]  /*14450*/  LOP3.LUT R0, R7, UR29, R4, 0x96, !PT ;  /* 0x0000001d07007c12 */ /* 0x000fe2000f8e9604 */
[----:B------:R-:W-:Y:S01]  /*14460*/  FADD.FTZ R5, R64, R11 ;  /* 0x0000000b40057221 */ /* 0x000fe20000010000 */
[----:B-1----:R-:W-:-:S05]  /*14470*/  IMAD.MOV.U32 R192, RZ, RZ, R78 ;  /* 0x000000ffffc07224 */ /* 0x002fca00078e004e */
[----:B------:R-:W1:Y:S01]  /*14480*/  MUFU.EX2 R131, R176 ;  /* 0x000000b000837308 */ /* 0x000e620000000800 */
[----:B------:R-:W-:Y:S01]  /*14490*/  IMAD.MOV.U32 R78, RZ, RZ, R59 ;  /* 0x000000ffff4e7224 */ /* 0x000fe200078e003b */
[----:B---3--:R-:W-:Y:S01]  /*144a0*/  F2FP.BF16.F32.PACK_AB R7, R10, R65 ;  /* 0x000000410a07723e */ /* 0x008fe200000010ff */
[----:B------:R-:W-:Y:S01]  /*144b0*/  IMAD.MOV.U32 R244, RZ, RZ, R26 ;  /* 0x000000fffff47224 */ /* 0x000fe200078e001a */
[----:B------:R-:W-:Y:S01]  /*144c0*/  MOV R94, R93 ;  /* 0x0000005d005e7202 */ /* 0x000fe20000000f00 */
[----:B------:R-:W-:-:S03]  /*144d0*/  IMAD.MOV.U32 R93, RZ, RZ, R76 ;  /* 0x000000ffff5d7224 */ /* 0x000fc600078e004c */
[----:B------:R-:W-:Y:S01]  /*144e0*/  MUFU.EX2 R59, R193 ;  /* 0x000000c1003b7308 */ /* 0x000fe20000000800 */
[----:B------:R-:W-:Y:S02]  /*144f0*/  IMAD.MOV.U32 R76, RZ, RZ, R45 ;  /* 0x000000ffff4c7224 */ /* 0x000fe400078e002d */
[----:B------:R-:W-:-:S05]  /*14500*/  FADD.FTZ R26, R44, R5 ;  /* 0x000000052c1a7221 */ /* 0x000fca0000010000 */
[----:B------:R-:W3:Y:S01]  /*14510*/  MUFU.EX2 R65, R194 ;  /* 0x000000c200417308 */ /* 0x000ee20000000800 */
[----:B------:R-:W-:Y:S01]  /*14520*/  IMAD.WIDE.U32 R4, R0, -0x326172a9, RZ ;  /* 0xcd9e8d5700047825 */ /* 0x000fe200078e00ff */
[----:B------:R-:W-:-:S03]  /*14530*/  PRMT R11, R7, 0x7610, R11 ;  /* 0x00007610070b7816 */ /* 0x000fc6000000000b */
[----:B------:R-:W-:Y:S02]  /*14540*/  IMAD.MOV.U32 R245, RZ, RZ, R16 ;  /* 0x000000fffff57224 */ /* 0x000fe400078e0010 */
[----:B------:R-:W-:Y:S01]  /*14550*/  FADD.FTZ R16, R10, R48 ;  /* 0x000000300a107221 */ /* 0x000fe20000010000 */
[----:B------:R-:W-:Y:S02]  /*14560*/  PRMT R10, R7, 0x7632, R10 ;  /* 0x00007632070a7816 */ /* 0x000fe4000000000a */
[----:B------:R4:W-:Y:S02]  /*14570*/  MUFU.EX2 R7, R198 ;  /* 0x000000c600077308 */ /* 0x0009e40000000800 */
[----:B----4-:R-:W4:Y:S01]  /*14580*/  LDL R198, [R1+0xc8] ;  /* 0x0000c80001c67983 */ /* 0x010f220000100800 */
[----:B------:R-:W-:Y:S01]  /*14590*/  IMAD.MOV.U32 R236, RZ, RZ, R37 ;  /* 0x000000ffffec7224 */ /* 0x000fe200078e0025 */
[C---:B------:R-:W-:Y:S02]  /*145a0*/  PRMT R176, R189.reuse, 0x7610, R176 ;  /* 0x00007610bdb07816 */ /* 0x040fe400000000b0 */
[----:B------:R-:W-:-:S02]  /*145b0*/  PRMT R175, R189, 0x7632, R175 ;  /* 0x00007632bdaf7816 */ /* 0x000fc400000000af */
[----:B------:R-:W-:Y:S01]  /*145c0*/  MOV R237, R58 ;  /* 0x0000003a00ed7202 */ /* 0x000fe20000000f00 */
[----:B------:R-:W-:Y:S02]  /*145d0*/  IMAD.MOV.U32 R58, RZ, RZ, R92 ;  /* 0x000000ffff3a7224 */ /* 0x000fe400078e005c */
[----:B------:R-:W-:Y:S01]  /*145e0*/  IMAD.MOV.U32 R92, RZ, RZ, R77 ;  /* 0x000000ffff5c7224 */ /* 0x000fe200078e004d */
[----:B------:R-:W-:Y:S01]  /*145f0*/  MOV R77, R72 ;  /* 0x00000048004d7202 */ /* 0x000fe20000000f00 */
[----:B------:R-:W-:Y:S02]  /*14600*/  IMAD.MOV.U32 R72, RZ, RZ, R252 ;  /* 0x000000ffff487224 */ /* 0x000fe400078e00fc */
[----:B------:R-:W-:Y:S01]  /*14610*/  MUFU.EX2 R252, R216 ;  /* 0x000000d800fc7308 */ /* 0x000fe20000000800 */
[----:B------:R-:W-:Y:S01]  /*14620*/  MOV R193, R246 ;  /* 0x000000f600c17202 */ /* 0x000fe20000000f00 */
[----:B------:R-:W-:-:S06]  /*14630*/  UIADD3 UR20, UR31, -0x4498517b, URZ ;  /* 0xbb67ae851f147890 */ /* 0x000fcc000fffe03f */
[----:B------:R-:W-:Y:S01]  /*14640*/  MUFU.EX2 R246, R220 ;  /* 0x000000dc00f67308 */ /* 0x000fe20000000800 */
[----:B------:R-:W-:Y:S01]  /*14650*/  MOV R194, R236 ;  /* 0x000000ec00c27202 */ /* 0x000fe20000000f00 */
[----:B--2---:R-:W-:Y:S01]  /*14660*/  IMAD.MOV.U32 R44, RZ, RZ, R8 ;  /* 0x000000ffff2c7224 */ /* 0x004fe200078e0008 */
[----:B------:R-:W-:Y:S01]  /*14670*/  MOV R45, R9 ;  /* 0x00000009002d7202 */ /* 0x000fe20000000f00 */
[----:B------:R-:W-:-:S05]  /*14680*/  IMAD.WIDE.U32 R8, R3, -0x2daee0ad, RZ ;  /* 0xd2511f5303087825 */ /* 0x000fca00078e00ff */
[----:B------:R-:W-:Y:S02]  /*14690*/  LOP3.LUT R3, R9, UR10, R6, 0x96, !PT ;  /* 0x0000000a09037c12 */ /* 0x000fe4000f8e9606 */
[----:B------:R-:W-:Y:S02]  /*146a0*/  LOP3.LUT R9, R5, UR11, R2, 0x96, !PT ;  /* 0x0000000b05097c12 */ /* 0x000fe4000f8e9602 */
[----:B-1----:R-:W-:-:S04]  /*146b0*/  F2FP.BF16.F32.PACK_AB R5, R131, R63 ;  /* 0x0000003f8305723e */ /* 0x002fc800000010ff */
[C---:B------:R-:W-:Y:S02]  /*146c0*/  PRMT R180, R5.reuse, 0x7610, R180 ;  /* 0x0000761005b47816 */ /* 0x040fe400000000b4 */
[----:B------:R-:W-:Y:S02]  /*146d0*/  PRMT R179, R5, 0x7632, R179 ;  /* 0x0000763205b37816 */ /* 0x000fe400000000b3 */
[----:B---3--:R-:W-:-:S04]  /*146e0*/  F2FP.BF16.F32.PACK_AB R5, R65, R59 ;  /* 0x0000003b4105723e */ /* 0x008fc800000010ff */
[C---:B------:R-:W-:Y:S02]  /*146f0*/  PRMT R178, R5.reuse, 0x7610, R178 ;  /* 0x0000761005b27816 */ /* 0x040fe400000000b2 */
[----:B------:R-:W-:Y:S02]  /*14700*/  PRMT R177, R5, 0x7632, R177 ;  /* 0x0000763205b17816 */ /* 0x000fe400000000b1 */
[----:B------:R1:W-:Y:S02]  /*14710*/  MUFU.EX2 R5, R196 ;  /* 0x000000c400057308 */ /* 0x0003e40000000800 */
[----:B-1----:R-:W2:Y:S01]  /*14720*/  LDL R196, [R1+0xd4] ;  /* 0x0000d40001c47983 */ /* 0x002ea20000100800 */
[----:B------:R-:W-:-:S04]  /*14730*/  IMAD.WIDE.U32 R2, R3, -0x326172a9, RZ ;  /* 0xcd9e8d5703027825 */ /* 0x000fc800078e00ff */
[----:B------:R-:W-:Y:S01]  /*14740*/  @!P6 HFMA2.BF16_V2 R12, -RZ.H0_H0, RZ.H0_H0, -R180.H0_H0 ;  /* 0x200000ffff0ce231 */ /* 0x000fe200003409b4 */
[----:B------:R-:W-:Y:S01]  /*14750*/  LOP3.LUT R0, R3, UR24, R4, 0x96, !PT ;  /* 0x0000001803007c12 */ /* 0x000fe2000f8e9604 */
[----:B------:R-:W-:Y:S01]  /*14760*/  @!P4 HFMA2.BF16_V2 R21, -RZ.H0_H0, RZ.H0_H0, -R179.H0_H0 ;  /* 0x200000ffff15c231 */ /* 0x000fe200003409b3 */
[----:B------:R-:W-:Y:S02]  /*14770*/  PRMT R37, R180, 0x5410, R179 ;  /* 0x00005410b4257816 */ /* 0x000fe400000000b3 */
[----:B------:R-:W-:Y:S02]  /*14780*/  LOP3.LUT R4, R0, 0xff, RZ, 0xc0, !PT ;  /* 0x000000ff00047812 */ /* 0x000fe400078ec0ff */
[----:B------:R-:W-:Y:S02]  /*14790*/  @!P6 PRMT R180, R12, 0x5410, RZ ;  /* 0x000054100cb4e816 */ /* 0x000fe400000000ff */
[----:B------:R-:W-:Y:S02]  /*147a0*/  ISETP.LE.U32.AND P6, PT, R4, UR15, PT ;  /* 0x0000000f04007c0c */ /* 0x000fe4000bfc3070 */
[----:B------:R-:W-:-:S02]  /*147b0*/  SHF.R.U32.HI R4, RZ, 0x18, R0 ;  /* 0x00000018ff047819 */ /* 0x000fc40000011600 */
[----:B------:R-:W-:Y:S02]  /*147c0*/  @!P4 PRMT R179, R21, 0x5410, RZ ;  /* 0x0000541015b3c816 */ /* 0x000fe400000000ff */
[----:B------:R-:W-:Y:S02]  /*147d0*/  ISETP.LE.U32.AND P4, PT, R4, UR15, PT ;  /* 0x0000000f04007c0c */ /* 0x000fe4000bf83070 */
[----:B------:R-:W-:Y:S02]  /*147e0*/  SHF.R.U32.HI R4, RZ, 0x10, R0 ;  /* 0x00000010ff047819 */ /* 0x000fe40000011600 */
[----:B------:R-:W-:Y:S01]  /*147f0*/  LOP3.LUT R0, R0, 0xffff, RZ, 0xc0, !PT ;  /* 0x0000ffff00007812 */ /* 0x000fe200078ec0ff */
[----:B------:R-:W-:-:S03]  /*14800*/  @!P1 HFMA2.BF16_V2 R25, -RZ.H0_H0, RZ.H0_H0, -R177.H0_H0 ;  /* 0x200000ffff199231 */ /* 0x000fc600003409b1 */
[----:B------:R-:W-:Y:S01]  /*14810*/  SHF.R.U32.HI R0, RZ, 0x8, R0 ;  /* 0x00000008ff007819 */ /* 0x000fe20000011600 */
[----:B------:R-:W-:Y:S01]  /*14820*/  @!P5 HFMA2.BF16_V2 R24, -RZ.H0_H0, RZ.H0_H0, -R178.H0_H0 ;  /* 0x200000ffff18d231 */ /* 0x000fe200003409b2 */
[----:B------:R-:W-:Y:S02]  /*14830*/  LOP3.LUT R4, R4, 0xff, RZ, 0xc0, !PT ;  /* 0x000000ff04047812 */ /* 0x000fe400078ec0ff */
[----:B------:R-:W-:Y:S02]  /*14840*/  LOP3.LUT R0, R0, 0xffff, RZ, 0xc0, !PT ;  /* 0x0000ffff00007812 */ /* 0x000fe400078ec0ff */
[----:B------:R-:W-:Y:S01]  /*14850*/  PRMT R21, R178, 0x5410, R177 ;  /* 0x00005410b2157816 */ /* 0x000fe200000000b1 */
[----:B------:R-:W-:Y:S01]  /*14860*/  @!P6 HFMA2.BF16_V2 R27, -RZ.H0_H0, RZ.H0_H0, -R11.H0_H0 ;  /* 0x200000ffff1be231 */ /* 0x000fe2000034090b */
[----:B------:R-:W-:Y:S02]  /*14870*/  @!P1 PRMT R177, R25, 0x5410, RZ ;  /* 0x0000541019b19816 */ /* 0x000fe400000000ff */
[----:B------:R-:W-:-:S02]  /*14880*/  ISETP.LE.U32.AND P1, PT, R0, UR15, PT ;  /* 0x0000000f00007c0c */ /* 0x000fc4000bf23070 */
[----:B------:R-:W-:Y:S01]  /*14890*/  @!P5 PRMT R178, R24, 0x5410, RZ ;  /* 0x0000541018b2d816 */ /* 0x000fe200000000ff */
[----:B------:R-:W-:Y:S01]  /*148a0*/  IMAD.MOV.U32 R25, RZ, RZ, R45 ;  /* 0x000000ffff197224 */ /* 0x000fe200078e002d */
[----:B------:R-:W-:Y:S02]  /*148b0*/  ISETP.LE.U32.AND P5, PT, R4, UR15, PT ;  /* 0x0000000f04007c0c */ /* 0x000fe4000bfa3070 */
[----:B------:R-:W-:Y:S01]  /*148c0*/  LOP3.LUT R0, R2, 0xff, RZ, 0xc0, !PT ;  /* 0x000000ff02007812 */ /* 0x000fe200078ec0ff */
[----:B------:R-:W1:Y:S01]  /*148d0*/  MUFU.EX2 R4, R195 ;  /* 0x000000c300047308 */ /* 0x000e620000000800 */
[----:B------:R-:W-:Y:S02]  /*148e0*/  PRMT R45, R11, 0x5410, R10 ;  /* 0x000054100b2d7816 */ /* 0x000fe4000000000a */
[----:B------:R-:W-:Y:S02]  /*148f0*/  @!P6 PRMT R11, R27, 0x5410, RZ ;  /* 0x000054101b0be816 */ /* 0x000fe400000000ff */
[----:B------:R-:W-:-:S02]  /*14900*/  ISETP.LE.U32.AND P6, PT, R0, UR15, PT ;  /* 0x0000000f00007c0c */ /* 0x000fc4000bfc3070 */
[----:B------:R-:W-:Y:S01]  /*14910*/  LOP3.LUT R0, R2, 0xffff, RZ, 0xc0, !PT ;  /* 0x0000ffff02007812 */ /* 0x000fe200078ec0ff */
[----:B------:R-:W3:Y:S01]  /*14920*/  MUFU.EX2 R6, R197 ;  /* 0x000000c500067308 */ /* 0x000ee20000000800 */
[----:B------:R-:W-:Y:S02]  /*14930*/  @!P1 HFMA2.BF16_V2 R36, -RZ.H0_H0, RZ.H0_H0, -R10.H0_H0 ;  /* 0x200000ffff249231 */ /* 0x000fe4000034090a */
[----:B------:R-:W-:Y:S01]  /*14940*/  SHF.R.U32.HI R0, RZ, 0x8, R0 ;  /* 0x00000008ff007819 */ /* 0x000fe20000011600 */
[----:B------:R-:W-:Y:S01]  /*14950*/  @!P5 HFMA2.BF16_V2 R39, -RZ.H0_H0, RZ.H0_H0, -R176.H0_H0 ;  /* 0x200000ffff27d231 */ /* 0x000fe200003409b0 */
[----:B------:R-:W-:Y:S02]  /*14960*/  SHF.R.U32.HI R3, RZ, 0x10, R2 ;  /* 0x00000010ff037819 */ /* 0x000fe40000011602 */
[----:B------:R-:W-:Y:S01]  /*14970*/  LOP3.LUT R0, R0, 0xffff, RZ, 0xc0, !PT ;  /* 0x0000ffff00007812 */ /* 0x000fe200078ec0ff */
[----:B------:R-:W-:Y:S01]  /*14980*/  IMAD.MOV.U32 R24, RZ, RZ, R44 ;  /* 0x000000ffff187224 */ /* 0x000fe200078e002c */
[----:B------:R-:W-:Y:S01]  /*14990*/  SHF.R.U32.HI R2, RZ, 0x18, R2 ;  /* 0x00000018ff027819 */ /* 0x000fe20000011602 */
[----:B------:R-:W-:Y:S01]  /*149a0*/  @!P4 HFMA2.BF16_V2 R38, -RZ.H0_H0, RZ.H0_H0, -R175.H0_H0 ;  /* 0x200000ffff26c231 */ /* 0x000fe200003409af */
[----:B------:R-:W-:-:S02]  /*149b0*/  @!P1 PRMT R10, R36, 0x5410, RZ ;  /* 0x00005410240a9816 */ /* 0x000fc400000000ff */
[----:B------:R-:W-:Y:S02]  /*149c0*/  ISETP.LE.U32.AND P1, PT, R0, UR15, PT ;  /* 0x0000000f00007c0c */ /* 0x000fe4000bf23070 */
[----:B------:R-:W-:Y:S02]  /*149d0*/  PRMT R44, R176, 0x5410, R175 ;  /* 0x00005410b02c7816 */ /* 0x000fe400000000af */
[----:B------:R-:W-:Y:S02]  /*149e0*/  @!P5 PRMT R176, R39, 0x5410, RZ ;  /* 0x0000541027b0d816 */ /* 0x000fe400000000ff */
[----:B------:R-:W-:Y:S02]  /*149f0*/  LOP3.LUT R0, R3, 0xff, RZ, 0xc0, !PT ;  /* 0x000000ff03007812 */ /* 0x000fe400078ec0ff */
[----:B------:R-:W-:Y:S01]  /*14a00*/  ISETP.LE.U32.AND P5, PT, R2, UR15, PT ;  /* 0x0000000f02007c0c */ /* 0x000fe2000bfa3070 */
[----:B-1----:R-:W-:Y:S01]  /*14a10*/  FADD.FTZ R2, R4, R16 ;  /* 0x0000001004027221 */ /* 0x002fe20000010000 */
[----:B------:R-:W-:-:S02]  /*14a20*/  @!P4 PRMT R175, R38, 0x5410, RZ ;  /* 0x0000541026afc816 */ /* 0x000fc400000000ff */
[----:B------:R-:W-:Y:S01]  /*14a30*/  ISETP.LE.U32.AND P4, PT, R0, UR15, PT ;  /* 0x0000000f00007c0c */ /* 0x000fe2000bf83070 */
[C---:B---3--:R-:W-:Y:S01]  /*14a40*/  FADD.FTZ R12, R6.reuse, R2 ;  /* 0x00000002060c7221 */ /* 0x048fe20000010000 */
[----:B------:R-:W-:Y:S01]  /*14a50*/  F2FP.BF16.F32.PACK_AB R0, R6, R4 ;  /* 0x000000040600723e */ /* 0x000fe200000010ff */
[----:B------:R-:W-:-:S03]  /*14a60*/  IMAD.WIDE.U32 R2, R9, -0x2daee0ad, RZ ;  /* 0xd2511f5309027825 */ /* 0x000fc600078e00ff */
[C---:B------:R-:W-:Y:S02]  /*14a70*/  PRMT R174, R0.reuse, 0x7610, R174 ;  /* 0x0000761000ae7816 */ /* 0x040fe400000000ae */
[----:B------:R-:W-:Y:S02]  /*14a80*/  PRMT R173, R0, 0x7632, R173 ;  /* 0x0000763200ad7816 */ /* 0x000fe400000000ad */
[----:B------:R-:W-:Y:S01]  /*14a90*/  LOP3.LUT R0, R3, UR28, R8, 0x96, !PT ;  /* 0x0000001c03007c12 */ /* 0x000fe2000f8e9608 */
[----:B------:R-:W-:Y:S01]  /*14aa0*/  @!P6 HFMA2.BF16_V2 R41, -RZ.H0_H0, RZ.H0_H0, -R174.H0_H0 ;  /* 0x200000ffff29e231 */ /* 0x000fe200003409ae */
[----:B------:R-:W-:Y:S02]  /*14ab0*/  PRMT R38, R174, 0x5410, R173 ;  /* 0x00005410ae267816 */ /* 0x000fe400000000ad */
[----:B------:R-:W-:Y:S01]  /*14ac0*/  LOP3.LUT R4, R0, 0xff, RZ, 0xc0, !PT ;  /* 0x000000ff00047812 */ /* 0x000fe200078ec0ff */
[----:B------:R-:W1:Y:S01]  /*14ad0*/  MUFU.EX2 R9, R217 ;  /* 0x000000d900097308 */ /* 0x000e620000000800 */
[----:B------:R-:W-:-:S02]  /*14ae0*/  @!P6 PRMT R174, R41, 0x5410, RZ ;  /* 0x0000541029aee816 */ /* 0x000fc400000000ff */
[----:B------:R-:W-:Y:S02]  /*14af0*/  ISETP.LE.U32.AND P6, PT, R4, UR15, PT ;  /* 0x0000000f04007c0c */ /* 0x000fe4000bfc3070 */
[----:B------:R-:W-:Y:S01]  /*14b00*/  F2FP.BF16.F32.PACK_AB R4, R7, R5 ;  /* 0x000000050704723e */ /* 0x000fe200000010ff */
[----:B------:R-:W-:Y:S02]  /*14b10*/  IMAD.MOV.U32 R197, RZ, RZ, R192 ;  /* 0x000000ffffc57224 */ /* 0x000fe400078e00c0 */
[----:B------:R-:W-:Y:S01]  /*14b20*/  IMAD.MOV.U32 R192, RZ, RZ, R235 ;  /* 0x000000ffffc07224 */ /* 0x000fe200078e00eb */
[C---:B------:R-:W-:Y:S01]  /*14b30*/  PRMT R137, R4.reuse, 0x7610, R137 ;  /* 0x0000761004897816 */ /* 0x040fe20000000089 */
[----:B------:R-:W-:Y:S01]  /*14b40*/  MUFU.EX2 R8, R199 ;  /* 0x000000c700087308 */ /* 0x000fe20000000800 */
[----:B------:R-:W-:Y:S01]  /*14b50*/  PRMT R136, R4, 0x7632, R136 ;  /* 0x0000763204887816 */ /* 0x000fe20000000088 */
[----:B------:R-:W-:Y:S01]  /*14b60*/  FADD.FTZ R6, R5, R247 ;  /* 0x000000f705067221 */ /* 0x000fe20000010000 */
[--C-:B------:R-:W-:Y:S01]  /*14b70*/  SHF.R.U32.HI R4, RZ, 0x10, R0.reuse ;  /* 0x00000010ff047819 */ /* 0x100fe20000011600 */
[----:B------:R-:W-:Y:S01]  /*14b80*/  @!P4 HFMA2.BF16_V2 R42, -RZ.H0_H0, RZ.H0_H0, -R137.H0_H0 ;  /* 0x200000ffff2ac231 */ /* 0x000fe20000340989 */
[----:B------:R-:W-:-:S03]  /*14b90*/  SHF.R.U32.HI R5, RZ, 0x18, R0 ;  /* 0x00000018ff057819 */ /* 0x000fc60000011600 */
[----:B------:R-:W3:Y:S01]  /*14ba0*/  MUFU.EX2 R235, R212 ;  /* 0x000000d400eb7308 */ /* 0x000ee20000000800 */
[----:B------:R-:W-:Y:S02]  /*14bb0*/  LOP3.LUT R0, R0, 0xffff, RZ, 0xc0, !PT ;  /* 0x0000ffff00007812 */ /* 0x000fe400078ec0ff */
[----:B------:R-:W-:Y:S02]  /*14bc0*/  LOP3.LUT R4, R4, 0xff, RZ, 0xc0, !PT ;  /* 0x000000ff04047812 */ /* 0x000fe400078ec0ff */
[----:B------:R-:W-:Y:S02]  /*14bd0*/  PRMT R36, R137, 0x5410, R136 ;  /* 0x0000541089247816 */ /* 0x000fe40000000088 */
[----:B------:R-:W-:Y:S01]  /*14be0*/  SHF.R.U32.HI R0, RZ, 0x8, R0 ;  /* 0x00000008ff007819 */ /* 0x000fe20000011600 */
[----:B------:R-:W-:Y:S01]  /*14bf0*/  @!P5 HFMA2.BF16_V2 R43, -RZ.H0_H0, RZ.H0_H0, -R136.H0_H0 ;  /* 0x200000ffff2bd231 */ /* 0x000fe20000340988 */
[----:B------:R-:W-:Y:S02]  /*14c00*/  @!P4 PRMT R137, R42, 0x5410, RZ ;  /* 0x000054102a89c816 */ /* 0x000fe400000000ff */
[----:B------:R-:W-:-:S02]  /*14c10*/  ISETP.LE.U32.AND P4, PT, R4, UR15, PT ;  /* 0x0000000f04007c0c */ /* 0x000fc4000bf83070 */
[----:B-1----:R-:W-:Y:S02]  /*14c20*/  F2FP.BF16.F32.PACK_AB R4, R252, R9 ;  /* 0x00000009fc04723e */ /* 0x002fe400000010ff */
[----:B------:R-:W-:Y:S02]  /*14c30*/  LOP3.LUT R0, R0, 0xffff, RZ, 0xc0, !PT ;  /* 0x0000ffff00007812 */ /* 0x000fe400078ec0ff */
[----:B------:R-:W-:Y:S02]  /*14c40*/  @!P5 PRMT R136, R43, 0x5410, RZ ;  /* 0x000054102b88d816 */ /* 0x000fe400000000ff */
[----:B------:R-:W-:Y:S02]  /*14c50*/  PRMT R134, R4, 0x7610, R134 ;  /* 0x0000761004867816 */ /* 0x000fe40000000086 */
[----:B------:R-:W-:Y:S02]  /*14c60*/  ISETP.LE.U32.AND P5, PT, R0, UR15, PT ;  /* 0x0000000f00007c0c */ /* 0x000fe4000bfa3070 */
[----:B---3--:R-:W-:Y:S01]  /*14c70*/  F2FP.BF16.F32.PACK_AB R0, R235, R8 ;  /* 0x00000008eb00723e */ /* 0x008fe200000010ff */
[----:B------:R-:W-:Y:S01]  /*14c80*/  @!P6 HFMA2.BF16_V2 R51, -RZ.H0_H0, RZ.H0_H0, -R134.H0_H0 ;  /* 0x200000ffff33e231 */ /* 0x000fe20000340986 */
[----:B------:R-:W-:-:S02]  /*14c90*/  PRMT R133, R4, 0x7632, R133 ;  /* 0x0000763204857816 */ /* 0x000fc40000000085 */
[C---:B------:R-:W-:Y:S02]  /*14ca0*/  PRMT R132, R0.reuse, 0x7610, R132 ;  /* 0x0000761000847816 */ /* 0x040fe40000000084 */
[----:B------:R-:W-:Y:S02]  /*14cb0*/  PRMT R29, R0, 0x7632, R29 ;  /* 0x00007632001d7816 */ /* 0x000fe4000000001d */
[----:B------:R-:W-:Y:S01]  /*14cc0*/  LOP3.LUT R0, R2, 0xff, RZ, 0xc0, !PT ;  /* 0x000000ff02007812 */ /* 0x000fe200078ec0ff */
[----:B------:R-:W-:Y:S01]  /*14cd0*/  IMAD.MOV.U32 R41, RZ, RZ, R215 ;  /* 0x000000ffff297224 */ /* 0x000fe200078e00d7 */
[----:B------:R-:W-:Y:S01]  /*14ce0*/  PRMT R64, R134, 0x5410, R133 ;  /* 0x0000541086407816 */ /* 0x000fe20000000085 */
[----:B------:R-:W-:Y:S01]  /*14cf0*/  MUFU.EX2 R215, R219 ;  /* 0x000000db00d77308 */ /* 0x000fe20000000800 */
[----:B------:R-:W-:Y:S02]  /*14d00*/  @!P6 PRMT R134, R51, 0x5410, RZ ;  /* 0x000054103386e816 */ /* 0x000fe400000000ff */
[----:B------:R-:W-:-:S02]  /*14d10*/  ISETP.LE.U32.AND P6, PT, R0, UR15, PT ;  /* 0x0000000f00007c0c */ /* 0x000fc4000bfc3070 */
[----:B------:R-:W-:-:S03]  /*14d20*/  LOP3.LUT R0, R2, 0xffff, RZ, 0xc0, !PT ;  /* 0x0000ffff02007812 */ /* 0x000fc600078ec0ff */
[----:B------:R-:W1:Y:S01]  /*14d30*/  MUFU.EX2 R247, R218 ;  /* 0x000000da00f77308 */ /* 0x000e620000000800 */
[--C-:B------:R-:W-:Y:S01]  /*14d40*/  SHF.R.U32.HI R4, RZ, 0x10, R2.reuse ;  /* 0x00000010ff047819 */ /* 0x100fe20000011602 */
[----:B------:R-:W-:Y:S01]  /*14d50*/  @!P4 HFMA2.BF16_V2 R47, -RZ.H0_H0, RZ.H0_H0, -R132.H0_H0 ;  /* 0x200000ffff2fc231 */ /* 0x000fe20000340984 */
[----:B------:R-:W-:Y:S02]  /*14d60*/  SHF.R.U32.HI R3, RZ, 0x18, R2 ;  /* 0x00000018ff037819 */ /* 0x000fe40000011602 */
[----:B------:R-:W-:Y:S02]  /*14d70*/  SHF.R.U32.HI R2, RZ, 0x8, R0 ;  /* 0x00000008ff027819 */ /* 0x000fe40000011600 */
[----:B------:R-:W-:Y:S01]  /*14d80*/  LOP3.LUT R0, R4, 0xff, RZ, 0xc0, !PT ;  /* 0x000000ff04007812 */ /* 0x000fe200078ec0ff */
[----:B------:R-:W-:Y:S01]  /*14d90*/  @!P5 HFMA2.BF16_V2 R50, -RZ.H0_H0, RZ.H0_H0, -R133.H0_H0 ;  /* 0x200000ffff32d231 */ /* 0x000fe20000340985 */
[----:B------:R-:W-:Y:S01]  /*14da0*/  PRMT R51, R132, 0x5410, R29 ;  /* 0x0000541084337816 */ /* 0x000fe2000000001d */
[----:B------:R-:W-:Y:S01]  /*14db0*/  IMAD.MOV.U32 R195, RZ, RZ, R78 ;  /* 0x000000ffffc37224 */ /* 0x000fe200078e004e */
[----:B------:R-:W-:Y:S01]  /*14dc0*/  @!P4 PRMT R132, R47, 0x5410, RZ ;  /* 0x000054102f84c816 */ /* 0x000fe200000000ff */
[----:B------:R-:W-:Y:S01]  /*14dd0*/  IMAD.MOV.U32 R78, RZ, RZ, R74 ;  /* 0x000000ffff4e7224 */ /* 0x000fe200078e004a */
[----:B------:R-:W-:Y:S01]  /*14de0*/  ISETP.LE.U32.AND P4, PT, R0, UR15, PT ;  /* 0x0000000f00007c0c */ /* 0x000fe2000bf83070 */
[----:B------:R-:W-:Y:S01]  /*14df0*/  IMAD.MOV.U32 R74, RZ, RZ, R239 ;  /* 0x000000ffff4a7224 */ /* 0x000fe200078e00ef */
[----:B------:R-:W-:Y:S01]  /*14e00*/  LOP3.LUT R0, R2, 0xffff, RZ, 0xc0, !PT ;  /* 0x0000ffff02007812 */ /* 0x000fe200078ec0ff */
[----:B------:R-:W3:Y:S01]  /*14e10*/  MUFU.EX2 R239, R221 ;  /* 0x000000dd00ef7308 */ /* 0x000ee20000000800 */
[----:B------:R-:W-:-:S02]  /*14e20*/  @!P5 PRMT R133, R50, 0x5410, RZ ;  /* 0x000054103285d816 */ /* 0x000fc400000000ff */
[----:B------:R-:W-:Y:S02]  /*14e30*/  ISETP.LE.U32.AND P5, PT, R0, UR15, PT ;  /* 0x0000000f00007c0c */ /* 0x000fe4000bfa3070 */
[----:B-1----:R-:W-:Y:S01]  /*14e40*/  F2FP.BF16.F32.PACK_AB R0, R247, R215 ;  /* 0x000000d7f700723e */ /* 0x002fe200000010ff */
[----:B------:R-:W-:Y:S01]  /*14e50*/  FADD.FTZ R16, R66, R26 ;  /* 0x0000001a42107221 */ /* 0x000fe20000010000 */
[----:B------:R-:W-:Y:S02]  /*14e60*/  @!P1 HFMA2.BF16_V2 R40, -RZ.H0_H0, RZ.H0_H0, -R173.H0_H0 ;  /* 0x200000ffff289231 */ /* 0x000fe400003409ad */
[----:B------:R-:W-:Y:S01]  /*14e70*/  IMAD.MOV.U32 R216, RZ, RZ, R24 ;  /* 0x000000ffffd87224 */ /* 0x000fe200078e0018 */
[C---:B------:R-:W-:Y:S01]  /*14e80*/  PRMT R26, R0.reuse, 0x7632, R26 ;  /* 0x00007632001a7816 */ /* 0x040fe2000000001a */
[----:B------:R-:W-:Y:S01]  /*14e90*/  @!P4 HFMA2.BF16_V2 R53, -RZ.H0_H0, RZ.H0_H0, -R0.H0_H0 ;  /* 0x200000ffff35c231 */ /* 0x000fe20000340900 */
[C---:B------:R-:W-:Y:S02]  /*14ea0*/  @P4 PRMT R189, R0.reuse, 0x7610, R189 ;  /* 0x0000761000bd4816 */ /* 0x040fe400000000bd */
[----:B------:R-:W-:-:S02]  /*14eb0*/  PRMT R48, R0, 0x5410, R26 ;  /* 0x0000541000307816 */ /* 0x000fc4000000001a */
[----:B------:R-:W-:Y:S01]  /*14ec0*/  @!P1 PRMT R173, R40, 0x5410, RZ ;  /* 0x0000541028ad9816 */ /* 0x000fe200000000ff */
[----:B------:R-:W-:Y:S01]  /*14ed0*/  IMAD.MOV.U32 R40, RZ, RZ, R214 ;  /* 0x000000ffff287224 */ /* 0x000fe200078e00d6 */
[----:B------:R-:W-:Y:S02]  /*14ee0*/  LOP3.LUT R0, R41, UR20, R216, 0x96, !PT ;  /* 0x0000001429007c12 */ /* 0x000fe4000f8e96d8 */
[----:B------:R-:W-:Y:S01]  /*14ef0*/  ISETP.LE.U32.AND P1, PT, R5, UR15, PT ;  /* 0x0000000f05007c0c */ /* 0x000fe2000bf23070 */
[----:B------:R-:W-:Y:S01]  /*14f00*/  IMAD.MOV.U32 R217, RZ, RZ, R25 ;  /* 0x000000ffffd97224 */ /* 0x000fe200078e0019 */
[----:B---3--:R-:W-:Y:S01]  /*14f10*/  F2FP.BF16.F32.PACK_AB R2, R239, R246 ;  /* 0x000000f6ef02723e */ /* 0x008fe200000010ff */
[----:B------:R-:W-:Y:S02]  /*14f20*/  IMAD.MOV.U32 R25, RZ, RZ, R237 ;  /* 0x000000ffff197224 */ /* 0x000fe400078e00ed */
[----:B------:R-:W-:Y:S01]  /*14f30*/  FADD.FTZ R5, R70, R61 ;  /* 0x0000003d46057221 */ /* 0x000fe20000010000 */
[----:B------:R-:W-:Y:S01]  /*14f40*/  IMAD.WIDE.U32 R236, R0, -0x326172a9, RZ ;  /* 0xcd9e8d5700ec7825 */ /* 0x000fe200078e00ff */
[----:B------:R-:W-:-:S03]  /*14f50*/  LOP3.LUT R0, R19, UR39, R40, 0x96, !PT ;  /* 0x0000002713007c12 */ /* 0x000fc6000f8e9628 */
[----:B------:R-:W-:Y:S01]  /*14f60*/  IMAD.MOV.U32 R24, RZ, RZ, R79 ;  /* 0x000000ffff187224 */ /* 0x000fe200078e004f */
[----:B------:R-:W-:Y:S01]  /*14f70*/  MOV R79, R75 ;  /* 0x0000004b004f7202 */ /* 0x000fe20000000f00 */
[----:B------:R-:W-:Y:S01]  /*14f80*/  IMAD.MOV.U32 R75, RZ, RZ, R191 ;  /* 0x000000ffff4b7224 */ /* 0x000fe200078e00bf */
[C---:B------:R-:W-:Y:S01]  /*14f90*/  PRMT R28, R2.reuse, 0x7610, R28 ;  /* 0x00007610021c7816 */ /* 0x040fe2000000001c */
[----:B------:R-:W-:Y:S01]  /*14fa0*/  FADD.FTZ R6, R7, R6 ;  /* 0x0000000607067221 */ /* 0x000fe20000010000 */
[----:B------:R-:W-:Y:S01]  /*14fb0*/  PRMT R27, R2, 0x7632, R27 ;  /* 0x00007632021b7816 */ /* 0x000fe2000000001b */
[----:B------:R-:W-:Y:S01]  /*14fc0*/  FADD.FTZ R191, R67, R5 ;  /* 0x0000000543bf7221 */ /* 0x000fe20000010000 */
[----:B------:R-:W-:Y:S01]  /*14fd0*/  LOP3.LUT R2, R237, UR40, R222, 0x96, !PT ;  /* 0x00000028ed027c12 */ /* 0x000fe2000f8e96de */
[----:B------:R-:W-:-:S04]  /*14fe0*/  IMAD.WIDE.U32 R4, R0, -0x326172a9, RZ ;  /* 0xcd9e8d5700047825 */ /* 0x000fc800078e00ff */
[----:B------:R-:W-:Y:S02]  /*14ff0*/  @!P1 HFMA2.BF16_V2 R46, -RZ.H0_H0, RZ.H0_H0, -R29.H0_H0 ;  /* 0x200000ffff2e9231 */ /* 0x000fe4000034091d */
[----:B------:R-:W-:Y:S01]  /*15000*/  FADD.FTZ R212, R8, R6 ;  /* 0x0000000608d47221 */ /* 0x000fe20000010000 */
[----:B------:R-:W-:Y:S01]  /*15010*/  IMAD.WIDE.U32 R6, R2, -0x2daee0ad, RZ ;  /* 0xd2511f5302067825 */ /* 0x000fe200078e00ff */
[----:B------:R-:W-:Y:S02]  /*15020*/  LOP3.LUT R2, R5, UR38, R236, 0x96, !PT ;  /* 0x0000002605027c12 */ /* 0x000fe4000f8e96ec */
[----:B------:R-:W-:Y:S02]  /*15030*/  @!P1 PRMT R29, R46, 0x5410, RZ ;  /* 0x000054102e1d9816 */ /* 0x000fe400000000ff */
[----:B------:R-:W-:Y:S01]  /*15040*/  ISETP.LE.U32.AND P1, PT, R3, UR15, PT ;  /* 0x0000000f03007c0c */ /* 0x000fe2000bf23070 */
[----:B------:R-:W-:Y:S01]  /*15050*/  IMAD.WIDE.U32 R2, R2, -0x2daee0ad, RZ ;  /* 0xd2511f5302027825 */ /* 0x000fe200078e00ff */
[----:B------:R-:W-:-:S04]  /*15060*/  LOP3.LUT R0, R7, UR33, R18, 0x96, !PT ;  /* 0x0000002107007c12 */ /* 0x000fc8000f8e9612 */
[----:B------:R-:W-:Y:S01]  /*15070*/  LOP3.LUT R3, R3, UR29, R6, 0x96, !PT ;  /* 0x0000001d03037c12 */ /* 0x000fe2000f8e9606 */
[----:B------:R-:W-:-:S04]  /*15080*/  IMAD.WIDE.U32 R6, R0, -0x326172a9, RZ ;  /* 0xcd9e8d5700067825 */ /* 0x000fc800078e00ff */
[----:B------:R-:W-:Y:S01]  /*15090*/  FADD.FTZ R214, R9, R12 ;  /* 0x0000000c09d67221 */ /* 0x000fe20000010000 */
[----:B------:R-:W-:-:S05]  /*150a0*/  LOP3.LUT R0, R7, UR32, R4, 0x96, !PT ;  /* 0x0000002007007c12 */ /* 0x000fca000f8e9604 */
        /* <DEDUP_REMOVED lines=10> */
[----:B------:R-:W-:Y:S01]  /*15150*/  LOP3.LUT R2, R5, 0xff, RZ, 0xc0, !PT ;  /* 0x000000ff05027812 */ /* 0x000fe200078ec0ff */
[----:B------:R-:W-:Y:S01]  /*15160*/  STG.E.U16 desc[UR26][R22.64+-0xc0], R15 ;  /* 0xffff400f16007986 */ /* 0x000fe2000c10151a */
[----:B------:R-:W-:-:S03]  /*15170*/  SHF.R.U32.HI R3, RZ, 0x8, R3 ;  /* 0x00000008ff037819 */ /* 0x000fc60000011603 */
[----:B------:R-:W-:Y:S04]  /*15180*/  STG.E.U16 desc[UR26][R22.64+-0xbe], R13 ;  /* 0xffff420d16007986 */ /* 0x000fe8000c10151a */
[----:B------:R1:W-:Y:S01]  /*15190*/  STG.E.U16 desc[UR26][R34.64+-0xc0], R14 ;  /* 0xffff400e22007986 */ /* 0x0003e2000c10151a */
[----:B------:R-:W-:Y:S02]  /*151a0*/  PRMT R9, R6, 0x5410, R3 ;  /* 0x0000541006097816 */ /* 0x000fe40000000003 */
[----:B------:R-:W-:Y:S02]  /*151b0*/  SHF.R.U32.HI R5, RZ, 0x18, R0 ;  /* 0x00000018ff057819 */ /* 0x000fe40000011600 */
        /* <DEDUP_REMOVED lines=24> */
[----:B------:R-:W-:Y:S01]  /*15340*/  LOP3.LUT R0, R0, 0xff, RZ, 0xc0, !PT ;  /* 0x000000ff00007812 */ /* 0x000fe200078ec0ff */
[----:B----4-:R-:W-:-:S03]  /*15350*/  VIADD R40, R198, 0x4 ;  /* 0x00000004c6287836 */ /* 0x010fc60000000000 */
[----:B------:R-:W-:Y:S02]  /*15360*/  PRMT R15, R0, 0x5410, R2 ;  /* 0x00005410000f7816 */ /* 0x000fe40000000002 */
[----:B------:R-:W-:Y:S01]  /*15370*/  HSET2.LE.AND R0, R9, R20, PT ;  /* 0x0000001409007233 */ /* 0x000fe20003803000 */
[----:B------:R-:W-:Y:S01]  /*15380*/  STG.E.U16 desc[UR26][R34.64+-0xbe], R17 ;  /* 0xffff421122007986 */ /* 0x000fe2000c10151a */
[----:B------:R-:W-:-:S03]  /*15390*/  IMAD.WIDE.U32 R2, R40, -0x326172a9, RZ ;  /* 0xcd9e8d5728027825 */ /* 0x000fc600078e00ff */
[----:B------:R1:W-:Y:S01]  /*153a0*/  STG.E.U16 desc[UR26][R32.64+-0xbe], R10 ;  /* 0xffff420a20007986 */ /* 0x0003e2000c10151a */
[----:B------:R-:W-:Y:S01]  /*153b0*/  IMAD.MOV.U32 R39, RZ, RZ, R197 ;  /* 0x000000ffff277224 */ /* 0x000fe200078e00c5 */
[----:B--2---:R-:W-:Y:S01]  /*153c0*/  LOP3.LUT R5, R3, R196, RZ, 0x3c, !PT ;  /* 0x000000c403057212 */ /* 0x004fe200078e3cff */
[----:B------:R-:W-:Y:S01]  /*153d0*/  IMAD.MOV.U32 R197, RZ, RZ, R24 ;  /* 0x000000ffffc57224 */ /* 0x000fe200078e0018 */
[----:B------:R-:W-:Y:S01]  /*153e0*/  MOV R24, R194 ;  /* 0x000000c200187202 */ /* 0x000fe20000000f00 */
[----:B------:R-:W-:Y:S01]  /*153f0*/  IMAD.MOV.U32 R194, RZ, RZ, R95 ;  /* 0x000000ffffc27224 */ /* 0x000fe200078e005f */
[----:B------:R2:W-:Y:S01]  /*15400*/  STG.E.U16 desc[UR26][R32.64+-0xc0], R11 ;  /* 0xffff400b20007986 */ /* 0x0005e2000c10151a */
[----:B------:R-:W-:Y:S02]  /*15410*/  IMAD.MOV.U32 R95, RZ, RZ, R58 ;  /* 0x000000ffff5f7224 */ /* 0x000fe400078e003a */
[----:B------:R-:W-:Y:S02]  /*15420*/  IMAD.MOV.U32 R58, RZ, RZ, R190 ;  /* 0x000000ffff3a7224 */ /* 0x000fe400078e00be */
[----:B------:R-:W-:Y:S01]  /*15430*/  FADD.FTZ R190, R71, R16 ;  /* 0x0000001047be7221 */ /* 0x000fe20000010000 */
[----:B------:R-:W-:-:S02]  /*15440*/  IMAD.MOV.U32 R198, RZ, RZ, R63 ;  /* 0x000000ffffc67224 */ /* 0x000fc400078e003f */
[----:B------:R-:W-:Y:S01]  /*15450*/  IMAD.MOV.U32 R196, RZ, RZ, R59 ;  /* 0x000000ffffc47224 */ /* 0x000fe200078e003b */
[----:B------:R-:W-:Y:S01]  /*15460*/  MOV R59, R130 ;  /* 0x00000082003b7202 */ /* 0x000fe20000000f00 */
[----:B------:R3:W-:Y:S01]  /*15470*/  STL [R1+0xd0], R40 ;  /* 0x0000d02801007387 */ /* 0x0007e20000100800 */
[----:B-1----:R-:W-:Y:S02]  /*15480*/  LOP3.LUT R10, R0, R60, RZ, 0xc0, !PT ;  /* 0x0000003c000a7212 */ /* 0x002fe400078ec0ff */
[----:B------:R-:W-:Y:S01]  /*15490*/  HSET2.LE.AND R0, R14, R20, PT ;  /* 0x000000140e007233 */ /* 0x000fe20003803000 */
[----:B------:R-:W-:-:S04]  /*154a0*/  IMAD.WIDE.U32 R16, R5, -0x2daee0ad, RZ ;  /* 0xd2511f5305107825 */ /* 0x000fc800078e00ff */
[----:B--2---:R-:W-:Y:S02]  /*154b0*/  LOP3.LUT R11, R0, R57, RZ, 0xc0, !PT ;  /* 0x00000039000b7212 */ /* 0x004fe400078ec0ff */
[----:B------:R-:W-:Y:S01]  /*154c0*/  HSET2.LE.AND R0, R6, R20, PT ;  /* 0x0000001406007233 */ /* 0x000fe20003803000 */
[----:B------:R-:W-:Y:S02]  /*154d0*/  IMAD.MOV.U32 R217, RZ, RZ, R196 ;  /* 0x000000ffffd97224 */ /* 0x000fe400078e00c4 */
[----:B------:R-:W-:Y:S02]  /*154e0*/  IMAD.MOV.U32 R196, RZ, RZ, R197 ;  /* 0x000000ffffc47224 */ /* 0x000fe400078e00c5 */
[----:B------:R-:W-:Y:S01]  /*154f0*/  LOP3.LUT R130, R0, R37, RZ, 0xc0, !PT ;  /* 0x0000002500827212 */ /* 0x000fe200078ec0ff */
[----:B---3--:R-:W-:Y:S01]  /*15500*/  IMAD.MOV.U32 R40, RZ, RZ, R198 ;  /* 0x000000ffff287224 */ /* 0x008fe200078e00c6 */
[----:B------:R-:W-:Y:S01]  /*15510*/  LOP3.LUT R0, R17, UR20, R216, 0x96, !PT ;  /* 0x0000001411007c12 */ /* 0x000fe2000f8e96d8 */
[----:B------:R-:W-:Y:S01]  /*15520*/  IMAD.MOV.U32 R197, RZ, RZ, R25 ;  /* 0x000000ffffc57224 */ /* 0x000fe200078e0019 */
[----:B------:R-:W-:Y:S01]  /*15530*/  MOV R198, R39 ;  /* 0x0000002700c67202 */ /* 0x000fe20000000f00 */
[----:B------:R-:W-:Y:S01]  /*15540*/  IMAD.MOV.U32 R39, RZ, RZ, R195 ;  /* 0x000000ffff277224 */ /* 0x000fe200078e00c3 */
[----:B------:R-:W-:Y:S01]  /*15550*/  MOV R25, R194 ;  /* 0x000000c200197202 */ /* 0x000fe20000000f00 */
[----:B------:R-:W-:-:S02]  /*15560*/  IMAD.MOV.U32 R195, RZ, RZ, R24 ;  /* 0x000000ffffc37224 */ /* 0x000fc400078e0018 */
[----:B------:R-:W-:Y:S02]  /*15570*/  IMAD.MOV.U32 R24, RZ, RZ, R244 ;  /* 0x000000ffff187224 */ /* 0x000fe400078e00f4 */
[----:B------:R-:W-:Y:S01]  /*15580*/  IMAD.MOV.U32 R194, RZ, RZ, R245 ;  /* 0x000000ffffc27224 */ /* 0x000fe200078e00f5 */
[----:B------:R-:W-:Y:S01]  /*15590*/  LOP3.LUT R4, R223, UR41, R2, 0x96, !PT ;  /* 0x00000029df047c12 */ /* 0x000fe2000f8e9602 */
[----:B------:R-:W-:Y:S01]  /*155a0*/  IMAD.WIDE.U32 R244, R0, -0x326172a9, RZ ;  /* 0xcd9e8d5700f47825 */ /* 0x000fe200078e00ff */
[--C-:B------:R-:W-:Y:S02]  /*155b0*/  HSET2.LE.AND R2, R13, R20.reuse, PT ;  /* 0x000000140d027233 */ /* 0x100fe40003803000 */
[----:B------:R-:W-:Y:S02]  /*155c0*/  HSET2.LE.AND R3, R8, R20, PT ;  /* 0x0000001408037233 */ /* 0x000fe40003803000 */
[----:B------:R-:W-:Y:S02]  /*155d0*/  LOP3.LUT R0, R245, UR40, R222, 0x96, !PT ;  /* 0x00000028f5007c12 */ /* 0x000fe4000f8e96de */
[----:B------:R-:W-:Y:S01]  /*155e0*/  LOP3.LUT R8, R2, R69, RZ, 0xc0, !PT ;  /* 0x0000004502087212 */ /* 0x000fe200078ec0ff */
[----:B------:R-:W-:Y:S01]  /*155f0*/  IMAD.WIDE.U32 R4, R4, -0x2daee0ad, RZ ;  /* 0xd2511f5304047825 */ /* 0x000fe200078e00ff */
[----:B------:R-:W-:-:S02]  /*15600*/  LOP3.LUT R9, R3, R68, RZ, 0xc0, !PT ;  /* 0x0000004403097212 */ /* 0x000fc400078ec0ff */
[--C-:B------:R-:W-:Y:S02]  /*15610*/  HSET2.LE.AND R2, R7, R20.reuse, PT ;  /* 0x0000001407027233 */ /* 0x100fe40003803000 */
[----:B------:R-:W-:Y:S01]  /*15620*/  MOV R41, R65 ;  /* 0x0000004100297202 */ /* 0x000fe20000000f00 */
[----:B------:R-:W-:Y:S01]  /*15630*/  IMAD.MOV.U32 R65, RZ, RZ, R62 ;  /* 0x000000ffff417224 */ /* 0x000fe200078e003e */
[----:B------:R-:W-:Y:S01]  /*15640*/  HSET2.LE.AND R3, R12, R20, PT ;  /* 0x000000140c037233 */ /* 0x000fe20003803000 */
[----:B------:R-:W-:-:S04]  /*15650*/  IMAD.WIDE.U32 R12, R0, -0x2daee0ad, RZ ;  /* 0xd2511f53000c7825 */ /* 0x000fc800078e00ff */
[----:B------:R-:W-:Y:S02]  /*15660*/  IMAD.MOV.U32 R62, RZ, RZ, R58 ;  /* 0x000000ffff3e7224 */ /* 0x000fe400078e003a */
[----:B------:R-:W-:Y:S01]  /*15670*/  IMAD.MOV.U32 R58, RZ, RZ, R129 ;  /* 0x000000ffff3a7224 */ /* 0x000fe200078e0081 */
[----:B------:R-:W-:Y:S02]  /*15680*/  LOP3.LUT R129, R2, R49, RZ, 0xc0, !PT ;  /* 0x0000003102817212 */ /* 0x000fe400078ec0ff */
[----:B------:R-:W-:Y:S02]  /*15690*/  LOP3.LUT R2, R5, UR39, R16, 0x96, !PT ;  /* 0x0000002705027c12 */ /* 0x000fe4000f8e9610 */
[----:B------:R-:W-:Y:S01]  /*156a0*/  LOP3.LUT R0, R13, UR33, R4, 0x96, !PT ;  /* 0x000000210d007c12 */ /* 0x000fe2000f8e9604 */
[----:B------:R-:W-:Y:S01]  /*156b0*/  IMAD.MOV.U32 R63, RZ, RZ, R128 ;  /* 0x000000ffff3f7224 */ /* 0x000fe200078e0080 */
[----:B------:R-:W-:Y:S01]  /*156c0*/  LOP3.LUT R128, R3, R52, RZ, 0xc0, !PT ;  /* 0x0000003403807212 */ /* 0x000fe200078ec0ff */
[----:B------:R-:W-:-:S04]  /*156d0*/  IMAD.WIDE.U32 R2, R2, -0x326172a9, RZ ;  /* 0xcd9e8d5702027825 */ /* 0x000fc800078e00ff */
[----:B------:R-:W-:Y:S01]  /*156e0*/  IMAD.WIDE.U32 R6, R0, -0x326172a9, RZ ;  /* 0xcd9e8d5700067825 */ /* 0x000fe200078e00ff */
[----:B------:R-:W-:-:S04]  /*156f0*/  LOP3.LUT R0, R3, UR38, R244, 0x96, !PT ;  /* 0x0000002603007c12 */ /* 0x000fc8000f8e96f4 */
[----:B------:R-:W-:Y:S01]  /*15700*/  LOP3.LUT R4, R7, UR32, R2, 0x96, !PT ;  /* 0x0000002007047c12 */ /* 0x000fe2000f8e9602 */
[----:B------:R-:W-:Y:S01]  /*15710*/  IMAD.MOV.U32 R66, RZ, RZ, R217 ;  /* 0x000000ffff427224 */ /* 0x000fe200078e00d9 */
[----:B------:R-:W-:Y:S01]  /*15720*/  MOV R216, R25 ;  /* 0x0000001900d87202 */ /* 0x000fe20000000f00 */
[----:B------:R-:W-:Y:S02]  /*15730*/  IMAD.MOV.U32 R217, RZ, RZ, R24 ;  /* 0x000000ffffd97224 */ /* 0x000fe400078e0018 */
[----:B------:R-:W-:-:S04]  /*15740*/  IMAD.WIDE.U32 R2, R0, -0x2daee0ad, RZ ;  /* 0xd2511f5300027825 */ /* 0x000fc800078e00ff */
[----:B------:R-:W-:Y:S01]  /*15750*/  IMAD.WIDE.U32 R24, R4, -0x2daee0ad, RZ ;  /* 0xd2511f5304187825 */ /* 0x000fe200078e00ff */
[----:B------:R-:W-:-:S04]  /*15760*/  LOP3.LUT R3, R3, UR29, R12, 0x96, !PT ;  /* 0x0000001d03037c12 */ /* 0x000fc8000f8e960c */
[----:B------:R-:W-:Y:S01]  /*15770*/  LOP3.LUT R2, R25, UR10, R2, 0x96, !PT ;  /* 0x0000000a19027c12 */ /* 0x000fe2000f8e9602 */
[----:B------:R-:W-:Y:S01]  /*15780*/  IMAD.WIDE.U32 R4, R3, -0x326172a9, RZ ;  /* 0xcd9e8d5703047825 */ /* 0x000fe200078e00ff */
[----:B------:R-:W-:Y:S02]  /*15790*/  HSET2.LE.AND R0, R15, R20, PT ;  /* 0x000000140f007233 */ /* 0x000fe40003803000 */
[----:B------:R-:W1:Y:S01]  /*157a0*/  LDSM.16.MT88.4 R12, [R201+0xa000] ;  /* 0x00a00000c90c783b */ /* 0x000e620000004200 */
[----:B------:R-:W-:-:S04]  /*157b0*/  IMAD.WIDE.U32 R2, R2, -0x326172a9, RZ ;  /* 0xcd9e8d5702027825 */ /* 0x000fc800078e00ff */
[----:B------:R-:W-:Y:S01]  /*157c0*/  IMAD.MOV.U32 R43, RZ, RZ, R131 ;  /* 0x000000ffff2b7224 */ /* 0x000fe200078e0083 */
[----:B------:R-:W-:Y:S02]  /*157d0*/  LOP3.LUT R131, R0, R21, RZ, 0xc0, !PT ;  /* 0x0000001500837212 */ /* 0x000fe400078ec0ff */
[----:B------:R-:W-:Y:S02]  /*157e0*/  LOP3.LUT R0, R3, UR24, R4, 0x96, !PT ;  /* 0x0000001803007c12 */ /* 0x000fe4000f8e9604 */
[----:B------:R-:W-:Y:S02]  /*157f0*/  SHF.R.U32.HI R4, RZ, 0x10, R2 ;  /* 0x00000010ff047819 */ /* 0x000fe40000011602 */
[----:B------:R-:W-:Y:S02]  /*15800*/  LOP3.LUT R21, R5, UR11, R6, 0x96, !PT ;  /* 0x0000000b05157c12 */ /* 0x000fe4000f8e9606 */
[C---:B------:R-:W-:Y:S02]  /*15810*/  LOP3.LUT R3, R2.reuse, 0xffff, RZ, 0xc0, !PT ;  /* 0x0000ffff02037812 */ /* 0x040fe400078ec0ff */
[----:B------:R-:W-:-:S02]  /*15820*/  LOP3.LUT R6, R2, 0xff, RZ, 0xc0, !PT ;  /* 0x000000ff02067812 */ /* 0x000fc400078ec0ff */
[----:B------:R-:W-:Y:S02]  /*15830*/  SHF.R.U32.HI R5, RZ, 0x18, R2 ;  /* 0x00000018ff057819 */ /* 0x000fe40000011602 */
[----:B------:R-:W-:Y:S02]  /*15840*/  LOP3.LUT R2, R4, 0xff, RZ, 0xc0, !PT ;  /* 0x000000ff04027812 */ /* 0x000fe400078ec0ff */
[----:B------:R-:W-:Y:S02]  /*15850*/  SHF.R.U32.HI R3, RZ, 0x8, R3 ;  /* 0x00000008ff037819 */ /* 0x000fe40000011603 */
[----:B------:R-:W-:Y:S02]  /*15860*/  PRMT R5, R2, 0x5410, R5 ;  /* 0x0000541002057816 */ /* 0x000fe40000000005 */
[----:B------:R-:W-:Y:S02]  /*15870*/  LOP3.LUT R2, R0, 0xffff, RZ, 0xc0, !PT ;  /* 0x0000ffff00027812 */ /* 0x000fe400078ec0ff */
[----:B------:R-:W-:-:S02]  /*15880*/  PRMT R6, R6, 0x5410, R3 ;  /* 0x0000541006067816 */ /* 0x000fc40000000003 */
[----:B------:R-:W-:Y:S02]  /*15890*/  SHF.R.U32.HI R3, RZ, 0x8, R2 ;  /* 0x00000008ff037819 */ /* 0x000fe40000011602 */
[----:B------:R-:W-:-:S04]  /*158a0*/  LOP3.LUT R2, R0, 0xff, RZ, 0xc0, !PT ;  /* 0x000000ff00027812 */ /* 0x000fc800078ec0ff */
[----:B------:R-:W-:Y:S02]  /*158b0*/  PRMT R4, R2, 0x5410, R3 ;  /* 0x0000541002047816 */ /* 0x000fe40000000003 */
[--C-:B------:R-:W-:Y:S02]  /*158c0*/  SHF.R.U32.HI R3, RZ, 0x10, R0.reuse ;  /* 0x00000010ff037819 */ /* 0x100fe40000011600 */
[----:B------:R-:W-:Y:S02]  /*158d0*/  SHF.R.U32.HI R2, RZ, 0x18, R0 ;  /* 0x00000018ff027819 */ /* 0x000fe40000011600 */
[----:B------:R-:W-:Y:S01]  /*158e0*/  LOP3.LUT R0, R3, 0xff, RZ, 0xc0, !PT ;  /* 0x000000ff03007812 */ /* 0x000fe200078ec0ff */
[----:B------:R2:W-:Y:S01]  /*158f0*/  STL.64 [R1+0x90], R16 ;  /* 0x0000901001007387 */ /* 0x0005e20000100a00 */
[----:B------:R-:W-:Y:S01]  /*15900*/  HSET2.LE.AND R3, R4, R20, PT ;  /* 0x0000001404037233 */ /* 0x000fe20003803000 */
[----:B------:R-:W-:-:S04]  /*15910*/  IMAD.MOV.U32 R42, RZ, RZ, R194 ;  /* 0x000000ffff2a7224 */ /* 0x000fc800078e00c2 */
[----:B------:R-:W-:Y:S01]  /*15920*/  LOP3.LUT R4, R3, R45, RZ, 0xc0, !PT ;  /* 0x0000002d03047212 */ /* 0x000fe200078ec0ff */
[----:B------:R-:W-:Y:S01]  /*15930*/  IMAD.MOV.U32 R47, RZ, RZ, R42 ;  /* 0x000000ffff2f7224 */ /* 0x000fe200078e002a */
[----:B-1----:R-:W-:Y:S01]  /*15940*/  HMMA.16816.F32.BF16 R152, R8, R12, R152 ;  /* 0x0000000c0898723c */ /* 0x002fe20000041898 */
[----:B------:R-:W-:Y:S01]  /*15950*/  IMAD.MOV.U32 R42, RZ, RZ, R39 ;  /* 0x000000ffff2a7224 */ /* 0x000fe200078e0027 */
[----:B--2---:R-:W-:Y:S02]  /*15960*/  PRMT R16, R0, 0x5410, R2 ;  /* 0x0000541000107816 */ /* 0x004fe40000000002 */
[--C-:B------:R-:W-:Y:S02]  /*15970*/  HSET2.LE.AND R0, R6, R20.reuse, PT ;  /* 0x0000001406007233 */ /* 0x100fe40003803000 */
[----:B------:R-:W-:-:S03]  /*15980*/  HSET2.LE.AND R2, R5, R20, PT ;  /* 0x0000001405027233 */ /* 0x000fc60003803000 */
[----:B------:R-:W-:Y:S02]  /*15990*/  LOP3.LUT R6, R0, R38, RZ, 0xc0, !PT ;  /* 0x0000002600067212 */ /* 0x000fe400078ec0ff */
[----:B------:R-:W-:Y:S02]  /*159a0*/  HSET2.LE.AND R0, R16, R20, PT ;  /* 0x0000001410007233 */ /* 0x000fe40003803000 */
[----:B------:R-:W-:Y:S01]  /*159b0*/  LOP3.LUT R7, R2, R36, RZ, 0xc0, !PT ;  /* 0x0000002402077212 */ /* 0x000fe200078ec0ff */
[----:B------:R-:W-:Y:S01]  /*159c0*/  IMAD.MOV.U32 R67, RZ, RZ, R40 ;  /* 0x000000ffff437224 */ /* 0x000fe200078e0028 */
[----:B------:R-:W-:Y:S01]  /*159d0*/  MOV R49, R41 ;  /* 0x0000002900317202 */ /* 0x000fe20000000f00 */
[----:B------:R-:W-:Y:S01]  /*159e0*/  IMAD.MOV.U32 R61, RZ, RZ, R217 ;  /* 0x000000ffff3d7224 */ /* 0x000fe200078e00d9 */
[----:B------:R-:W-:Y:S01]  /*159f0*/  LOP3.LUT R5, R0, R44, RZ, 0xc0, !PT ;  /* 0x0000002c00057212 */ /* 0x000fe200078ec0ff */
[----:B------:R-:W-:Y:S01]  /*15a00*/  HMMA.16816.F32.BF16 R36, R8, R14, R148 ;  /* 0x0000000e0824723c */ /* 0x000fe20000041894 */
[----:B------:R-:W-:-:S02]  /*15a10*/  IMAD.MOV.U32 R70, RZ, RZ, R216 ;  /* 0x000000ffff467224 */ /* 0x000fc400078e00d8 */
[----:B------:R-:W-:Y:S02]  /*15a20*/  @!P6 HFMA2.BF16_V2 R56, -RZ.H0_H0, RZ.H0_H0, -R28.H0_H0 ;  /* 0x200000ffff38e231 */ /* 0x000fe4000034091c */
[----:B------:R-:W-:Y:S02]  /*15a30*/  IMAD.MOV.U32 R219, RZ, RZ, R42 ;  /* 0x000000ffffdb7224 */ /* 0x000fe400078e002a */
[----:B------:R-:W-:Y:S02]  /*15a40*/  @!P5 HFMA2.BF16_V2 R55, -RZ.H0_H0, RZ.H0_H0, -R27.H0_H0 ;  /* 0x200000ffff37d231 */ /* 0x000fe4000034091b */
[----:B------:R-:W-:Y:S01]  /*15a50*/  IMAD.MOV.U32 R199, RZ, RZ, R195 ;  /* 0x000000ffffc77224 */ /* 0x000fe200078e00c3 */
[C---:B------:R-:W-:Y:S01]  /*15a60*/  HMMA.16816.F32.BF16 R168, R4.reuse, R12, R168 ;  /* 0x0000000c04a8723c */ /* 0x040fe200000418a8 */
[----:B------:R-:W-:Y:S01]  /*15a70*/  @!P1 HFMA2.BF16_V2 R54, -RZ.H0_H0, RZ.H0_H0, -R26.H0_H0 ;  /* 0x200000ffff369231 */ /* 0x000fe2000034091a */
[----:B------:R-:W-:Y:S02]  /*15a80*/  PRMT R50, R28, 0x5410, R27 ;  /* 0x000054101c327816 */ /* 0x000fe4000000001b */
[----:B------:R-:W-:Y:S01]  /*15a90*/  @!P4 PRMT R189, R53, 0x5410, RZ ;  /* 0x0000541035bdc816 */ /* 0x000fe200000000ff */
[----:B------:R-:W-:Y:S01]  /*15aa0*/  IMAD.MOV.U32 R194, RZ, RZ, R192 ;  /* 0x000000ffffc27224 */ /* 0x000fe200078e00c0 */
[----:B------:R-:W-:Y:S01]  /*15ab0*/  HMMA.16816.F32.BF16 R164, R4, R14, R164 ;  /* 0x0000000e04a4723c */ /* 0x000fe200000418a4 */
[----:B------:R-:W1:Y:S01]  /*15ac0*/  LDSM.16.MT88.4 R12, [R203+0xa000] ;  /* 0x00a00000cb0c783b */ /* 0x000e620000004200 */
[----:B------:R-:W-:-:S02]  /*15ad0*/  IMAD.MOV.U32 R41, RZ, RZ, R198 ;  /* 0x000000ffff297224 */ /* 0x000fc400078e00c6 */
[----:B------:R-:W-:Y:S01]  /*15ae0*/  IMAD.MOV.U32 R40, RZ, RZ, R197 ;  /* 0x000000ffff287224 */ /* 0x000fe200078e00c5 */
[----:B------:R-:W-:Y:S01]  /*15af0*/  LDSM.16.MT88.4 R16, [R206+0xb000] ;  /* 0x00b00000ce10783b */ /* 0x000fe20000004200 */
[----:B------:R-:W-:Y:S01]  /*15b00*/  IMAD.MOV.U32 R198, RZ, RZ, R196 ;  /* 0x000000ffffc67224 */ /* 0x000fe200078e00c4 */
[----:B------:R-:W-:Y:S01]  /*15b10*/  MOV R2, R43 ;  /* 0x0000002b00027202 */ /* 0x000fe20000000f00 */
[----:B------:R-:W-:Y:S01]  /*15b20*/  IMAD.MOV.U32 R217, RZ, RZ, R41 ;  /* 0x000000ffffd97224 */ /* 0x000fe200078e0029 */
[----:B------:R-:W-:Y:S01]  /*15b30*/  MOV R216, R40 ;  /* 0x0000002800d87202 */ /* 0x000fe20000000f00 */
[----:B------:R-:W-:Y:S02]  /*15b40*/  IMAD.MOV.U32 R43, RZ, RZ, R198 ;  /* 0x000000ffff2b7224 */ /* 0x000fe400078e00c6 */
[----:B------:R-:W-:Y:S02]  /*15b50*/  IMAD.MOV.U32 R41, RZ, RZ, R59 ;  /* 0x000000ffff297224 */ /* 0x000fe400078e003b */
[----:B------:R-:W-:Y:S01]  /*15b60*/  IMAD.MOV.U32 R40, RZ, RZ, R62 ;  /* 0x000000ffff287224 */ /* 0x000fe200078e003e */
[----:B------:R-:W-:-:S02]  /*15b70*/  MOV R218, R43 ;  /* 0x0000002b00da7202 */ /* 0x000fc40000000f00 */
[----:B------:R-:W-:Y:S01]  /*15b80*/  MOV R222, R41 ;  /* 0x0000002900de7202 */ /* 0x000fe20000000f00 */
[----:B------:R-:W-:Y:S01]  /*15b90*/  IMAD.MOV.U32 R221, RZ, RZ, R40 ;  /* 0x000000ffffdd7224 */ /* 0x000fe200078e0028 */
[-C--:B-1----:R-:W-:Y:S06]  /*15ba0*/  HMMA.16816.F32.BF16 R144, R8, R12.reuse, R144 ;  /* 0x0000000c0890723c */ /* 0x082fec0000041890 */
[C---:B------:R-:W-:Y:S06]  /*15bb0*/  HMMA.16816.F32.BF16 R160, R4.reuse, R12, R160 ;  /* 0x0000000c04a0723c */ /* 0x040fec00000418a0 */
[-C--:B------:R-:W-:Y:S06]  /*15bc0*/  HMMA.16816.F32.BF16 R156, R4, R14.reuse, R156 ;  /* 0x0000000e049c723c */ /* 0x080fec000004189c */
[----:B------:R-:W-:Y:S01]  /*15bd0*/  HMMA.16816.F32.BF16 R40, R8, R14, R224 ;  /* 0x0000000e0828723c */ /* 0x000fe200000418e0 */
[----:B------:R-:W1:Y:S01]  /*15be0*/  LDSM.16.MT88.4 R12, [R206+0xa000] ;  /* 0x00a00000ce0c783b */ /* 0x000e620000004200 */
[----:B------:R-:W-:Y:S01]  /*15bf0*/  IMAD.MOV.U32 R220, RZ, RZ, R199 ;  /* 0x000000ffffdc7224 */ /* 0x000fe200078e00c7 */
[----:B------:R-:W-:Y:S01]  /*15c00*/  MOV R199, R63 ;  /* 0x0000003f00c77202 */ /* 0x000fe20000000f00 */
[----:B------:R-:W-:Y:S01]  /*15c10*/  IMAD.MOV.U32 R198, RZ, RZ, R58 ;  /* 0x000000ffffc67224 */ /* 0x000fe200078e003a */
[----:B------:R-:W-:Y:S01]  /*15c20*/  MOV R63, R77 ;  /* 0x0000004d003f7202 */ /* 0x000fe20000000f00 */
[----:B------:R-:W-:-:S02]  /*15c30*/  IMAD.MOV.U32 R59, RZ, RZ, R73 ;  /* 0x000000ffff3b7224 */ /* 0x000fc400078e0049 */
[----:B------:R-:W-:Y:S02]  /*15c40*/  IMAD.MOV.U32 R62, RZ, RZ, R76 ;  /* 0x000000ffff3e7224 */ /* 0x000fe400078e004c */
[----:B------:R-:W-:Y:S01]  /*15c50*/  IMAD.MOV.U32 R58, RZ, RZ, R72 ;  /* 0x000000ffff3a7224 */ /* 0x000fe200078e0048 */
[----:B------:R-:W-:Y:S01]  /*15c60*/  MOV R148, R47 ;  /* 0x0000002f00947202 */ /* 0x000fe20000000f00 */
[----:B------:R-:W-:Y:S01]  /*15c70*/  IMAD.MOV.U32 R151, RZ, RZ, R61 ;  /* 0x000000ffff977224 */ /* 0x000fe200078e003d */
[----:B------:R-:W-:Y:S02]  /*15c80*/  @!P6 PRMT R28, R56, 0x5410, RZ ;  /* 0x00005410381ce816 */ /* 0x000fe400000000ff */
[----:B------:R-:W-:Y:S02]  /*15c90*/  @!P5 PRMT R27, R55, 0x5410, RZ ;  /* 0x00005410371bd816 */ /* 0x000fe400000000ff */
[----:B------:R-:W-:Y:S01]  /*15ca0*/  @!P1 PRMT R26, R54, 0x5410, RZ ;  /* 0x00005410361a9816 */ /* 0x000fe200000000ff */
[-C--:B-1----:R-:W-:Y:S06]  /*15cb0*/  HMMA.16816.F32.BF16 R44, R8, R12.reuse, R228 ;  /* 0x0000000c082c723c */ /* 0x082fec00000418e4 */
[----:B------:R-:W-:Y:S01]  /*15cc0*/  HMMA.16816.F32.BF16 R52, R4, R12, R80 ;  /* 0x0000000c0434723c */ /* 0x000fe20000041850 */
[----:B------:R-:W-:Y:S01]  /*15cd0*/  IMAD.MOV.U32 R228, RZ, RZ, R63 ;  /* 0x000000ffffe47224 */ /* 0x000fe200078e003f */
[----:B------:R-:W-:Y:S01]  /*15ce0*/  MOV R230, R59 ;  /* 0x0000003b00e67202 */ /* 0x000fe20000000f00 */
[----:B------:R-:W-:-:S02]  /*15cf0*/  IMAD.MOV.U32 R229, RZ, RZ, R62 ;  /* 0x000000ffffe57224 */ /* 0x000fc400078e003e */
[----:B------:R-:W-:Y:S01]  /*15d00*/  IMAD.MOV.U32 R231, RZ, RZ, R58 ;  /* 0x000000ffffe77224 */ /* 0x000fe200078e003a */
[-C--:B------:R-:W-:Y:S06]  /*15d10*/  HMMA.16816.F32.BF16 R60, R8, R14.reuse, R240 ;  /* 0x0000000e083c723c */ /* 0x080fec00000418f0 */
[----:B------:R-:W-:Y:S01]  /*15d20*/  HMMA.16816.F32.BF16 R56, R4, R14, R84 ;  /* 0x0000000e0438723c */ /* 0x000fe20000041854 */
[----:B------:R-:W1:Y:S01]  /*15d30*/  LDSM.16.MT88.4 R12, [R205+0xa000] ;  /* 0x00a00000cd0c783b */ /* 0x000e620000004200 */
[----:B------:R-:W-:Y:S02]  /*15d40*/  IMAD.MOV.U32 R195, RZ, RZ, R193 ;  /* 0x000000ffffc37224 */ /* 0x000fe400078e00c1 */
        /* <DEDUP_REMOVED lines=9> */
[----:B------:R-:W-:Y:S01]  /*15de0*/  MOV R226, R75 ;  /* 0x0000004b00e27202 */ /* 0x000fe20000000f00 */
[----:B------:R-:W-:-:S02]  /*15df0*/  IMAD.MOV.U32 R198, RZ, RZ, R195 ;  /* 0x000000ffffc67224 */ /* 0x000fc400078e00c3 */
[----:B------:R-:W-:Y:S02]  /*15e00*/  IMAD.MOV.U32 R150, RZ, RZ, R70 ;  /* 0x000000ffff967224 */ /* 0x000fe400078e0046 */
[----:B------:R-:W-:Y:S02]  /*15e10*/  IMAD.MOV.U32 R224, RZ, RZ, R79 ;  /* 0x000000ffffe07224 */ /* 0x000fe400078e004f */
[----:B------:R-:W-:Y:S02]  /*15e20*/  IMAD.MOV.U32 R225, RZ, RZ, R78 ;  /* 0x000000ffffe17224 */ /* 0x000fe400078e004e */
[----:B------:R-:W-:Y:S02]  /*15e30*/  IMAD.MOV.U32 R227, RZ, RZ, R74 ;  /* 0x000000ffffe37224 */ /* 0x000fe400078e004a */
[----:B------:R-:W-:Y:S01]  /*15e40*/  IMAD.MOV.U32 R192, RZ, RZ, R207 ;  /* 0x000000ffffc07224 */ /* 0x000fe200078e00cf */
[----:B------:R-:W-:Y:S01]  /*15e50*/  HMMA.16816.F32.BF16 R228, R8, R16, R228 ;  /* 0x0000001008e4723c */ /* 0x000fe200000418e4 */
[----:B------:R-:W-:Y:S01]  /*15e60*/  IMAD.MOV.U32 R199, RZ, RZ, R194 ;  /* 0x000000ffffc77224 */ /* 0x000fe200078e00c2 */
[----:B------:R-:W-:Y:S01]  /*15e70*/  MOV R242, R73 ;  /* 0x0000004900f27202 */ /* 0x000fe20000000f00 */
[----:B------:R-:W-:Y:S01]  /*15e80*/  IMAD.MOV.U32 R240, RZ, RZ, R77 ;  /* 0x000000fffff07224 */ /* 0x000fe200078e004d */
[----:B------:R-:W-:Y:S01]  /*15e90*/  STG.E.U16 desc[UR26][R30.64+-0xc0], R176 ;  /* 0xffff40b01e007986 */ /* 0x000fe2000c10151a */
[----:B------:R-:W-:-:S02]  /*15ea0*/  IMAD.MOV.U32 R241, RZ, RZ, R76 ;  /* 0x000000fffff17224 */ /* 0x000fc400078e004c */
[----:B------:R-:W-:Y:S01]  /*15eb0*/  IMAD.MOV.U32 R243, RZ, RZ, R72 ;  /* 0x000000fffff37224 */ /* 0x000fe200078e0048 */
[----:B------:R-:W-:Y:S01]  /*15ec0*/  HMMA.16816.F32.BF16 R104, R4, R16, R104 ;  /* 0x000000100468723c */ /* 0x000fe20000041868 */
[----:B------:R-:W-:Y:S01]  /*15ed0*/  IMAD.MOV.U32 R193, RZ, RZ, R204 ;  /* 0x000000ffffc17224 */ /* 0x000fe200078e00cc */
[----:B------:R-:W-:Y:S04]  /*15ee0*/  STG.E.U16 desc[UR26][R30.64+-0xbe], R175 ;  /* 0xffff42af1e007986 */ /* 0x000fe8000c10151a */
[-C--:B-1----:R-:W-:Y:S01]  /*15ef0*/  HMMA.16816.F32.BF16 R68, R8, R12.reuse, R248 ;  /* 0x0000000c0844723c */ /* 0x082fe200000418f8 */
[----:B------:R1:W5:Y:S05]  /*15f00*/  LDL.LU R209, [R1+0x11c] ;  /* 0x00011c0001d17983 */ /* 0x00036a0000300800 */
[C---:B------:R-:W-:Y:S06]  /*15f10*/  HMMA.16816.F32.BF16 R72, R4.reuse, R12, R96 ;  /* 0x0000000c0448723c */ /* 0x040fec0000041860 */
[-C--:B------:R-:W-:Y:S06]  /*15f20*/  HMMA.16816.F32.BF16 R76, R4, R14.reuse, R100 ;  /* 0x0000000e044c723c */ /* 0x080fec0000041864 */
[----:B------:R-:W-:Y:S01]  /*15f30*/  HMMA.16816.F32.BF16 R80, R8, R14, R196 ;  /* 0x0000000e0850723c */ /* 0x000fe200000418c4 */
[----:B------:R-:W2:Y:S01]  /*15f40*/  LDSM.16.MT88.4 R12, [R201+0xb000] ;  /* 0x00b00000c90c783b */ /* 0x000ea20000004200 */
[----:B------:R-:W-:Y:S01]  /*15f50*/  MOV R194, R138 ;  /* 0x0000008a00c27202 */ /* 0x000fe20000000f00 */
[----:B------:R-:W-:-:S03]  /*15f60*/  IMAD.MOV.U32 R195, RZ, RZ, R135 ;  /* 0x000000ffffc37224 */ /* 0x000fc600078e0087 */
[----:B------:R-:W-:Y:S01]  /*15f70*/  HMMA.16816.F32.BF16 R108, R4, R18, R108 ;  /* 0x00000012046c723c */ /* 0x000fe2000004186c */
[----:B------:R-:W-:Y:S01]  /*15f80*/  IMAD.MOV.U32 R251, RZ, RZ, R65 ;  /* 0x000000fffffb7224 */ /* 0x000fe200078e0041 */
[----:B------:R-:W-:Y:S04]  /*15f90*/  LDSM.16.MT88.4 R96, [R203+0xb800] ;  /* 0x00b80000cb60783b */ /* 0x000fe80000004200 */
[----:B------:R-:W-:Y:S04]  /*15fa0*/  STG.E.U16 desc[UR26][R22.64+-0xb0], R188 ;  /* 0xffff50bc16007986 */ /* 0x000fe8000c10151a */
[----:B------:R-:W-:Y:S04]  /*15fb0*/  STG.E.U16 desc[UR26][R22.64+-0xae], R187 ;  /* 0xffff52bb16007986 */ /* 0x000fe8000c10151a */
[----:B------:R1:W5:Y:S01]  /*15fc0*/  LDL.LU R208, [R1+0x118] ;  /* 0x0001180001d07983 */ /* 0x0003620000300800 */
[-C--:B--2---:R-:W-:Y:S06]  /*15fd0*/  HMMA.16816.F32.BF16 R196, R8, R12.reuse, R92 ;  /* 0x0000000c08c4723c */ /* 0x084fec000004185c */
[----:B------:R-:W-:Y:S01]  /*15fe0*/  HMMA.16816.F32.BF16 R84, R4, R12, R112 ;  /* 0x0000000c0454723c */ /* 0x000fe20000041870 */
[----:B------:R-:W-:Y:S05]  /*15ff0*/  LDSM.16.MT88.4 R112, [R206+0xb800] ;  /* 0x00b80000ce70783b */ /* 0x000fea0000004200 */
[C---:B------:R-:W-:Y:S06]  /*16000*/  HMMA.16816.F32.BF16 R192, R8.reuse, R14, R192 ;  /* 0x0000000e08c0723c */ /* 0x040fec00000418c0 */
[----:B------:R-:W-:Y:S01]  /*16010*/  HMMA.16816.F32.BF16 R16, R8, R18, R240 ;  /* 0x000000120810723c */ /* 0x000fe200000418f0 */
[----:B------:R-:W-:Y:S04]  /*16020*/  STG.E.U16 desc[UR26][R34.64+-0xb0], R185 ;  /* 0xffff50b922007986 */ /* 0x000fe8000c10151a */
[----:B------:R-:W-:Y:S01]  /*16030*/  STG.E.U16 desc[UR26][R34.64+-0xae], R186 ;  /* 0xffff52ba22007986 */ /* 0x000fe2000c10151a */
[----:B------:R-:W-:Y:S03]  /*16040*/  HMMA.16816.F32.BF16 R92, R4, R14, R116 ;  /* 0x0000000e045c723c */ /* 0x000fe60000041874 */
[----:B------:R-:W2:Y:S01]  /*16050*/  LDSM.16.MT88.4 R12, [R203+0xb000] ;  /* 0x00b00000cb0c783b */ /* 0x000ea20000004200 */
[----:B------:R-:W-:-:S02]  /*16060*/  IMAD.MOV.U32 R243, RZ, RZ, R2 ;  /* 0x000000fffff37224 */ /* 0x000fc400078e0002 */
[----:B------:R-:W-:Y:S01]  /*16070*/  IMAD.WIDE.U32 R2, R21, -0x2daee0ad, RZ ;  /* 0xd2511f5315027825 */ /* 0x000fe200078e00ff */
[----:B------:R1:W5:Y:S01]  /*16080*/  LDL.LU R207, [R1+0x114] ;  /* 0x0001140001cf7983 */ /* 0x0003620000300800 */
[-C--:B--2---:R-:W-:Y:S06]  /*16090*/  HMMA.16816.F32.BF16 R220, R8, R12.reuse, R220 ;  /* 0x0000000c08dc723c */ /* 0x084fec00000418dc */
[C---:B------:R-:W-:Y:S06]  /*160a0*/  HMMA.16816.F32.BF16 R88, R4.reuse, R12, R88 ;  /* 0x0000000c0458723c */ /* 0x040fec0000041858 */
[-C--:B------:R-:W-:Y:S06]  /*160b0*/  HMMA.16816.F32.BF16 R100, R4, R14.reuse, R140 ;  /* 0x0000000e0464723c */ /* 0x080fec000004188c */
[----:B------:R-:W-:Y:S01]  /*160c0*/  HMMA.16816.F32.BF16 R216, R8, R14, R216 ;  /* 0x0000000e08d8723c */ /* 0x000fe200000418d8 */
[----:B------:R-:W2:Y:S01]  /*160d0*/  LDSM.16.MT88.4 R12, [R205+0xb000] ;  /* 0x00b00000cd0c783b */ /* 0x000ea20000004200 */
[----:B------:R-:W-:-:S02]  /*160e0*/  LOP3.LUT R0, R3, UR28, R24, 0x96, !PT ;  /* 0x0000001c03007c12 */ /* 0x000fc4000f8e9618 */
[C---:B------:R-:W-:Y:S01]  /*160f0*/  LOP3.LUT R3, R2.reuse, 0xffff, RZ, 0xc0, !PT ;  /* 0x0000ffff02037812 */ /* 0x040fe200078ec0ff */
[----:B------:R-:W-:Y:S01]  /*16100*/  IMAD.MOV.U32 R242, RZ, RZ, R49 ;  /* 0x000000fffff27224 */ /* 0x000fe200078e0031 */
[----:B------:R-:W3:Y:S02]  /*16110*/  LDSM.16.MT88.4 R140, [R203+0xa800] ;  /* 0x00a80000cb8c783b */ /* 0x000ee40000004200 */
[----:B------:R-:W-:Y:S01]  /*16120*/  SHF.R.U32.HI R3, RZ, 0x8, R3 ;  /* 0x00000008ff037819 */ /* 0x000fe20000011603 */
[----:B------:R-:W-:Y:S01]  /*16130*/  IMAD.MOV.U32 R240, RZ, RZ, R66 ;  /* 0x000000fffff07224 */ /* 0x000fe200078e0042 */
[----:B------:R-:W-:Y:S01]  /*16140*/  MOV R241, R67 ;  /* 0x0000004300f17202 */ /* 0x000fe20000000f00 */
[----:B------:R-:W-:Y:S04]  /*16150*/  STG.E.U16 desc[UR26][R32.64+-0xb0], R174 ;  /* 0xffff50ae20007986 */ /* 0x000fe8000c10151a */
[----:B------:R-:W-:Y:S04]  /*16160*/  STG.E.U16 desc[UR26][R32.64+-0xae], R173 ;  /* 0xffff52ad20007986 */ /* 0x000fe8000c10151a */
[----:B------:R1:W5:Y:S01]  /*16170*/  LDL.LU R204, [R1+0x110] ;  /* 0x0001100001cc7983 */ /* 0x0003620000300800 */
[C---:B--2---:R-:W-:Y:S06]  /*16180*/  HMMA.16816.F32.BF16 R120, R4.reuse, R12, R120 ;  /* 0x0000000c0478723c */ /* 0x044fec0000041878 */
[----:B------:R-:W-:Y:S06]  /*16190*/  HMMA.16816.F32.BF16 R116, R4, R14, R124 ;  /* 0x0000000e0474723c */ /* 0x000fec000004187c */
[----:B------:R-:W-:Y:S01]  /*161a0*/  HMMA.16816.F32.BF16 R224, R8, R12, R224 ;  /* 0x0000000c08e0723c */ /* 0x000fe200000418e0 */
[----:B------:R-:W-:-:S05]  /*161b0*/  LOP3.LUT R4, R2, 0xff, RZ, 0xc0, !PT ;  /* 0x000000ff02047812 */ /* 0x000fca00078ec0ff */
[----:B---3--:R-:W-:Y:S01]  /*161c0*/  HMMA.16816.F32.BF16 R144, R128, R140, R144 ;  /* 0x0000008c8090723c */ /* 0x008fe20000041890 */
[--C-:B------:R-:W-:Y:S01]  /*161d0*/  SHF.R.U32.HI R5, RZ, 0x10, R2.reuse ;  /* 0x00000010ff057819 */ /* 0x100fe20000011602 */
[----:B------:R-:W-:Y:S01]  /*161e0*/  STG.E.U16 desc[UR26][R30.64+-0xb0], R137 ;  /* 0xffff50891e007986 */ /* 0x000fe2000c10151a */
[----:B------:R-:W-:Y:S02]  /*161f0*/  SHF.R.U32.HI R7, RZ, 0x18, R2 ;  /* 0x00000018ff077819 */ /* 0x000fe40000011602 */
[----:B------:R-:W-:Y:S01]  /*16200*/  LOP3.LUT R2, R0, 0xffff, RZ, 0xc0, !PT ;  /* 0x0000ffff00027812 */ /* 0x000fe200078ec0ff */
[----:B------:R-:W-:Y:S01]  /*16210*/  STG.E.U16 desc[UR26][R30.64+-0xae], R136 ;  /* 0xffff52881e007986 */ /* 0x000fe2000c10151a */
[----:B------:R-:W-:Y:S02]  /*16220*/  PRMT R6, R4, 0x5410, R3 ;  /* 0x0000541004067816 */ /* 0x000fe40000000003 */
[----:B------:R-:W-:Y:S01]  /*16230*/  SHF.R.U32.HI R3, RZ, 0x8, R2 ;  /* 0x00000008ff037819 */ /* 0x000fe20000011602 */
[----:B------:R1:W5:Y:S01]  /*16240*/  LDL.LU R202, [R1+0x10c] ;  /* 0x00010c0001ca7983 */ /* 0x0003620000300800 */
[----:B------:R-:W-:-:S02]  /*16250*/  LOP3.LUT R2, R0, 0xff, RZ, 0xc0, !PT ;  /* 0x000000ff00027812 */ /* 0x000fc400078ec0ff */
[--C-:B------:R-:W-:Y:S02]  /*16260*/  SHF.R.U32.HI R4, RZ, 0x18, R0.reuse ;  /* 0x00000018ff047819 */ /* 0x100fe40000011600 */
[----:B------:R-:W-:Y:S01]  /*16270*/  LOP3.LUT R5, R5, 0xff, RZ, 0xc0, !PT ;  /* 0x000000ff05057812 */ /* 0x000fe200078ec0ff */
[----:B------:R-:W-:Y:S01]  /*16280*/  HMMA.16816.F32.BF16 R8, R8, R14, R148 ;  /* 0x0000000e0808723c */ /* 0x000fe20000041894 */
[----:B------:R-:W-:Y:S01]  /*16290*/  PRMT R3, R2, 0x5410, R3 ;  /* 0x0000541002037816 */ /* 0x000fe20000000003 */
[----:B------:R-:W2:Y:S01]  /*162a0*/  LDSM.16.MT88.4 R148, [R201+0xa800] ;  /* 0x00a80000c994783b */ /* 0x000ea20000004200 */
[----:B------:R-:W-:-:S03]  /*162b0*/  SHF.R.U32.HI R2, RZ, 0x10, R0 ;  /* 0x00000010ff027819 */ /* 0x000fc60000011600 */
[----:B------:R-:W-:Y:S01]  /*162c0*/  STG.E.U16 desc[UR26][R22.64+-0xa0], R184 ;  /* 0xffff60b816007986 */ /* 0x000fe2000c10151a */
[----:B------:R-:W-:Y:S02]  /*162d0*/  LOP3.LUT R2, R2, 0xff, RZ, 0xc0, !PT ;  /* 0x000000ff02027812 */ /* 0x000fe400078ec0ff */
[--C-:B------:R-:W-:Y:S01]  /*162e0*/  HSET2.LE.AND R0, R3, R20.reuse, PT ;  /* 0x0000001403007233 */ /* 0x100fe20003803000 */
[----:B------:R-:W-:Y:S01]  /*162f0*/  STG.E.U16 desc[UR26][R22.64+-0x9e], R183 ;  /* 0xffff62b716007986 */ /* 0x000fe2000c10151a */
[----:B------:R-:W-:Y:S02]  /*16300*/  PRMT R2, R2, 0x5410, R4 ;  /* 0x0000541002027816 */ /* 0x000fe40000000004 */
[----:B------:R-:W-:Y:S01]  /*16310*/  PRMT R5, R5, 0x5410, R7 ;  /* 0x0000541005057816 */ /* 0x000fe20000000007 */
[----:B------:R1:W5:Y:S01]  /*16320*/  LDL.LU R200, [R1+0x108] ;  /* 0x0001080001c87983 */ /* 0x0003620000300800 */
[----:B------:R-:W-:Y:S02]  /*16330*/  LOP3.LUT R124, R0, R64, RZ, 0xc0, !PT ;  /* 0x00000040007c7212 */ /* 0x000fe400078ec0ff */
[--C-:B------:R-:W-:Y:S01]  /*16340*/  HSET2.LE.AND R3, R2, R20.reuse, PT ;  /* 0x0000001402037233 */ /* 0x100fe20003803000 */
[----:B------:R-:W-:Y:S01]  /*16350*/  LDSM.16.MT88.4 R64, [R205+0xa800] ;  /* 0x00a80000cd40783b */ /* 0x000fe20000004200 */
[----:B------:R-:W-:-:S02]  /*16360*/  HSET2.LE.AND R2, R6, R20, PT ;  /* 0x0000001406027233 */ /* 0x000fc40003803000 */
[----:B------:R-:W-:Y:S01]  /*16370*/  HSET2.LE.AND R0, R5, R20, PT ;  /* 0x0000001405007233 */ /* 0x000fe20003803000 */
[-C--:B--2---:R-:W-:Y:S01]  /*16380*/  HMMA.16816.F32.BF16 R152, R128, R148.reuse, R152 ;  /* 0x000000948098723c */ /* 0x084fe20000041898 */
[----:B------:R-:W-:Y:S01]  /*16390*/  LOP3.LUT R125, R3, R51, RZ, 0xc0, !PT ;  /* 0x00000033037d7212 */ /* 0x000fe200078ec0ff */
[----:B------:R-:W2:Y:S01]  /*163a0*/  LDSM.16.MT88.4 R4, [R205+0xb800] ;  /* 0x00b80000cd04783b */ /* 0x000ea20000004200 */
[----:B------:R-:W-:Y:S02]  /*163b0*/  LOP3.LUT R126, R2, R50, RZ, 0xc0, !PT ;  /* 0x00000032027e7212 */ /* 0x000fe400078ec0ff */
[----:B------:R-:W-:Y:S01]  /*163c0*/  LOP3.LUT R127, R0, R48, RZ, 0xc0, !PT ;  /* 0x00000030007f7212 */ /* 0x000fe200078ec0ff */
[----:B------:R-:W-:Y:S04]  /*163d0*/  STG.E.U16 desc[UR26][R34.64+-0xa0], R182 ;  /* 0xffff60b622007986 */ /* 0x000fe8000c10151a */
[----:B------:R-:W3:Y:S02]  /*163e0*/  LDSM.16.MT88.4 R48, [R206+0xa800] ;  /* 0x00a80000ce30783b */ /* 0x000ee40000004200 */
[C---:B------:R-:W-:Y:S02]  /*163f0*/  HMMA.16816.F32.BF16 R168, R124.reuse, R148, R168 ;  /* 0x000000947ca8723c */ /* 0x040fe400000418a8 */
[----:B------:R-:W-:Y:S04]  /*16400*/  STG.E.U16 desc[UR26][R34.64+-0x9e], R181 ;  /* 0xffff62b522007986 */ /* 0x000fe8000c10151a */
[C---:B------:R-:W-:Y:S01]  /*16410*/  HMMA.16816.F32.BF16 R164, R124.reuse, R150, R164 ;  /* 0x000000967ca4723c */ /* 0x040fe200000418a4 */
[----:B------:R1:W5:Y:S05]  /*16420*/  LDL.LU R172, [R1+0x104] ;  /* 0x0001040001ac7983 */ /* 0x00036a0000300800 */
[C---:B------:R-:W-:Y:S06]  /*16430*/  HMMA.16816.F32.BF16 R160, R124.reuse, R140, R160 ;  /* 0x0000008c7ca0723c */ /* 0x040fec00000418a0 */
[----:B------:R-:W-:Y:S01]  /*16440*/  HMMA.16816.F32.BF16 R156, R124, R142, R156 ;  /* 0x0000008e7c9c723c */ /* 0x000fe2000004189c */
[----:B------:R-:W-:-:S05]  /*16450*/  FADD.FTZ R0, R235, R212 ;  /* 0x000000d4eb007221 */ /* 0x000fca0000010000 */
[C---:B------:R-:W-:Y:S06]  /*16460*/  HMMA.16816.F32.BF16 R88, R124.reuse, R96, R88 ;  /* 0x000000607c58723c */ /* 0x040fec0000041858 */
[C---:B------:R-:W-:Y:S06]  /*16470*/  HMMA.16816.F32.BF16 R104, R124.reuse, R112, R104 ;  /* 0x000000707c68723c */ /* 0x040fec0000041868 */
[C---:B------:R-:W-:Y:S06]  /*16480*/  HMMA.16816.F32.BF16 R108, R124.reuse, R114, R108 ;  /* 0x000000727c6c723c */ /* 0x040fec000004186c */
[----:B--2---:R-:W-:Y:S01]  /*16490*/  HMMA.16816.F32.BF16 R120, R124, R4, R120 ;  /* 0x000000047c78723c */ /* 0x004fe20000041878 */
[----:B------:R-:W-:Y:S04]  /*164a0*/  STG.E.U16 desc[UR26][R32.64+-0xa0], R134 ;  /* 0xffff608620007986 */ /* 0x000fe8000c10151a */
[----:B------:R-:W-:Y:S01]  /*164b0*/  STG.E.U16 desc[UR26][R32.64+-0x9e], R133 ;  /* 0xffff628520007986 */ /* 0x000fe2000c10151a */
[C---:B------:R-:W-:Y:S03]  /*164c0*/  HMMA.16816.F32.BF16 R148, R128.reuse, R150, R36 ;  /* 0x000000968094723c */ /* 0x040fe60000041824 */
[----:B------:R1:W5:Y:S03]  /*164d0*/  LDL.LU R139, [R1+0x100] ;  /* 0x00010000018b7983 */ /* 0x0003660000300800 */
[C---:B------:R-:W-:Y:S01]  /*164e0*/  HMMA.16816.F32.BF16 R140, R128.reuse, R142, R40 ;  /* 0x0000008e808c723c */ /* 0x040fe20000041828 */
[----:B------:R-:W-:Y:S01]  /*164f0*/  FADD.FTZ R0, R215, R0 ;  /* 0x00000000d7007221 */ /* 0x000fe20000010000 */
[----:B------:R-:W-:Y:S04]  /*16500*/  STG.E.U16 desc[UR26][R30.64+-0xa0], R132 ;  /* 0xffff60841e007986 */ /* 0x000fe8000c10151a */
[-C--:B---3--:R-:W-:Y:S01]  /*16510*/  HMMA.16816.F32.BF16 R36, R128, R48.reuse, R44 ;  /* 0x000000308024723c */ /* 0x088fe2000004182c */
[----:B------:R-:W-:Y:S04]  /*16520*/  STG.E.U16 desc[UR26][R30.64+-0x9e], R29 ;  /* 0xffff621d1e007986 */ /* 0x000fe8000c10151a */
[----:B------:R1:W5:Y:S01]  /*16530*/  LDL.LU R138, [R1+0xfc] ;  /* 0x0000fc00018a7983 */ /* 0x0003620000300800 */
[C---:B------:R-:W-:Y:S06]  /*16540*/  HMMA.16816.F32.BF16 R40, R124.reuse, R48, R52 ;  /* 0x000000307c28723c */ /* 0x040fec0000041834 */
[-C--:B------:R-:W-:Y:S01]  /*16550*/  HMMA.16816.F32.BF16 R44, R124, R50.reuse, R56 ;  /* 0x000000327c2c723c */ /* 0x080fe20000041838 */
[----:B------:R-:W-:Y:S01]  /*16560*/  FADD.FTZ R247, R247, R0 ;  /* 0x00000000f7f77221 */ /* 0x000fe20000010000 */
[----:B------:R-:W-:Y:S04]  /*16570*/  STG.E.U16 desc[UR26][R22.64+-0x90], R180 ;  /* 0xffff70b416007986 */ /* 0x000fe8000c10151a */
[C---:B------:R-:W-:Y:S01]  /*16580*/  HMMA.16816.F32.BF16 R48, R128.reuse, R50, R60 ;  /* 0x000000328030723c */ /* 0x040fe2000004183c */
[----:B------:R-:W-:Y:S04]  /*16590*/  STG.E.U16 desc[UR26][R22.64+-0x8e], R179 ;  /* 0xffff72b316007986 */ /* 0x000fe8000c10151a */
[----:B------:R1:W5:Y:S01]  /*165a0*/  LDL.LU R135, [R1+0xf8] ;  /* 0x0000f80001877983 */ /* 0x0003620000300800 */
[-C--:B------:R-:W-:Y:S06]  /*165b0*/  HMMA.16816.F32.BF16 R52, R128, R64.reuse, R68 ;  /* 0x000000408034723c */ /* 0x080fec0000041844 */
[C---:B------:R-:W-:Y:S06]  /*165c0*/  HMMA.16816.F32.BF16 R56, R124.reuse, R64, R72 ;  /* 0x000000407c38723c */ /* 0x040fec0000041848 */
[-C--:B------:R-:W-:Y:S06]  /*165d0*/  HMMA.16816.F32.BF16 R60, R124, R66.reuse, R76 ;  /* 0x000000427c3c723c */ /* 0x080fec000004184c */
[----:B------:R-:W-:Y:S01]  /*165e0*/  HMMA.16816.F32.BF16 R64, R128, R66, R80 ;  /* 0x000000428040723c */ /* 0x000fe20000041850 */
[----:B------:R-:W2:Y:S04]  /*165f0*/  LDSM.16.MT88.4 R80, [R201+0xb800] ;  /* 0x00b80000c950783b */ /* 0x000ea80000004200 */
[----:B------:R1:W-:Y:S04]  /*16600*/  STG.E.U16 desc[UR26][R34.64+-0x90], R178 ;  /* 0xffff70b222007986 */ /* 0x0003e8000c10151a */
[----:B------:R1:W-:Y:S04]  /*16610*/  STG.E.U16 desc[UR26][R34.64+-0x8e], R177 ;  /* 0xffff72b122007986 */ /* 0x0003e8000c10151a */
[----:B------:R1:W-:Y:S04]  /*16620*/  STG.E.U16 desc[UR26][R32.64+-0x90], R28 ;  /* 0xffff701c20007986 */ /* 0x0003e8000c10151a */
[----:B------:R1:W-:Y:S04]  /*16630*/  STG.E.U16 desc[UR26][R32.64+-0x8e], R27 ;  /* 0xffff721b20007986 */ /* 0x0003e8000c10151a */
[----:B------:R1:W-:Y:S04]  /*16640*/  STG.E.U16 desc[UR26][R30.64+-0x90], R189 ;  /* 0xffff70bd1e007986 */ /* 0x0003e8000c10151a */
[----:B------:R1:W-:Y:S01]  /*16650*/  STG.E.U16 desc[UR26][R30.64+-0x8e], R26 ;  /* 0xffff721a1e007986 */ /* 0x0003e2000c10151a */
[C---:B--2---:R-:W-:Y:S06]  /*16660*/  HMMA.16816.F32.BF16 R76, R124.reuse, R82, R92 ;  /* 0x000000527c4c723c */ /* 0x044fec000004185c */
[C---:B------:R-:W-:Y:S06]  /*16670*/  HMMA.16816.F32.BF16 R72, R124.reuse, R80, R84 ;  /* 0x000000507c48723c */ /* 0x040fec0000041854 */
[C---:B------:R-:W-:Y:S06]  /*16680*/  HMMA.16816.F32.BF16 R92, R124.reuse, R98, R100 ;  /* 0x000000627c5c723c */ /* 0x040fec0000041864 */
[----:B------:R-:W-:Y:S06]  /*16690*/  HMMA.16816.F32.BF16 R124, R124, R6, R116 ;  /* 0x000000067c7c723c */ /* 0x000fec0000041874 */
[----:B------:R-:W-:Y:S07]  /*166a0*/  HMMA.16816.F32.BF16 R116, R128, R4, R224 ;  /* 0x000000048074723c */ /* 0x000fee00000418e0 */
[----:B------:R-:W-:-:S04]  /*166b0*/  IADD3 R4, P1, R22, -0x100, RZ ;  /* 0xffffff0016047810 */ /* 0x000fc80007f3e0ff */
[----:B------:R-:W-:Y:S01]  /*166c0*/  IADD3.X R0, R23, -0x1, RZ, P1, !PT ;  /* 0xffffffff17007810 */ /* 0x000fe20000ffe4ff */
[----:B------:R1:W-:Y:S04]  /*166d0*/  STL [R1+0x78], R4 ;  /* 0x0000780401007387 */ /* 0x0003e80000100800 */
        /* <DEDUP_REMOVED lines=13> */
[----:B------:R-:W-:Y:S01]  /*167b0*/  IMAD.MOV.U32 R133, RZ, RZ, R232 ;  /* 0x000000ffff857224 */ /* 0x000fe200078e00e8 */
[----:B------:R-:W-:-:S04]  /*167c0*/  MOV R134, R234 ;  /* 0x000000ea00867202 */ /* 0x000fc80000000f00 */
        /* <DEDUP_REMOVED lines=59> */
[----:B------:R-:W-:Y:S04]  /*16b80*/  LDSM.16.M88.4 R24, [R211+0x800] ;  /* 0x00080000d318783b */ /* 0x000fe80000000200 */
[----:B------:R-:W3:Y:S04]  /*16b90*/  LDSM.16.M88.4 R184, [R200+0x8000] ;  /* 0x00800000c8b8783b */ /* 0x000ee80000000200 */
[----:B------:R-:W-:Y:S04]  /*16ba0*/  LDSM.16.M88.4 R16, [R202] ;  /* 0x00000000ca10783b */ /* 0x000fe80000000200 */
[----:B------:R-:W-:Y:S04]  /*16bb0*/  LDSM.16.M88.4 R176, [R211] ;  /* 0x00000000d3b0783b */ /* 0x000fe80000000200 */
[----:B-1----:R-:W1:Y:S04]  /*16bc0*/  LDSM.16.M88.4 R4, [R204+0x2000] ;  /* 0x00200000cc04783b */ /* 0x002e680000000200 */
[----:B------:R-:W4:Y:S04]  /*16bd0*/  LDSM.16.M88.4 R8, [R204] ;  /* 0x00000000cc08783b */ /* 0x000f280000000200 */
[----:B------:R-:W0:Y:S01]  /*16be0*/  LDGDEPBAR ;  /* 0x00000000000079af */ /* 0x000e220000000000 */
[C---:B--2---:R-:W-:Y:S06]  /*16bf0*/  HMMA.16816.F32.BF16 R196, R12.reuse, R180, RZ ;  /* 0x000000b40cc4723c */ /* 0x044fec00000418ff */
[C---:B------:R-:W-:Y:S06]  /*16c00*/  HMMA.16816.F32.BF16 R192, R12.reuse, R182, RZ ;  /* 0x000000b60cc0723c */ /* 0x040fec00000418ff */
[C---:B---3--:R-:W-:Y:S06]  /*16c10*/  HMMA.16816.F32.BF16 R216, R12.reuse, R186, RZ ;  /* 0x000000ba0cd8723c */ /* 0x048fec00000418ff */
[----:B------:R-:W-:Y:S06]  /*16c20*/  HMMA.16816.F32.BF16 R220, R12, R184, RZ ;  /* 0x000000b80cdc723c */ /* 0x000fec00000418ff */
[----:B-1----:R-:W-:Y:S06]  /*16c30*/  HMMA.16816.F32.BF16 R228, R4, R24, R196 ;  /* 0x0000001804e4723c */ /* 0x002fec00000418c4 */
[C---:B------:R-:W-:Y:S06]  /*16c40*/  HMMA.16816.F32.BF16 R188, R16.reuse, R184, RZ ;  /* 0x000000b810bc723c */ /* 0x040fec00000418ff */
[C---:B------:R-:W-:Y:S06]  /*16c50*/  HMMA.16816.F32.BF16 R184, R16.reuse, R186, RZ ;  /* 0x000000ba10b8723c */ /* 0x040fec00000418ff */
[C---:B------:R-:W-:Y:S06]  /*16c60*/  HMMA.16816.F32.BF16 R12, R16.reuse, R180, RZ ;  /* 0x000000b4100c723c */ /* 0x040fec00000418ff */
[----:B------:R-:W-:Y:S01]  /*16c70*/  HMMA.16816.F32.BF16 R16, R16, R182, RZ ;  /* 0x000000b61010723c */ /* 0x000fe200000418ff */
[----:B------:R-:W-:Y:S01]  /*16c80*/  IMAD.MOV.U32 R21, RZ, RZ, R228 ;  /* 0x000000ffff157224 */ /* 0x000fe200078e00e4 */
[----:B------:R-:W-:Y:S01]  /*16c90*/  LDSM.16.M88.4 R180, [R207+0x800] ;  /* 0x00080000cfb4783b */ /* 0x000fe20000000200 */
[----:B------:R-:W-:-:S02]  /*16ca0*/  IMAD.MOV.U32 R3, RZ, RZ, R229 ;  /* 0x000000ffff037224 */ /* 0x000fc400078e00e5 */
[----:B------:R-:W-:Y:S01]  /*16cb0*/  IMAD.MOV.U32 R2, RZ, RZ, R230 ;  /* 0x000000ffff027224 */ /* 0x000fe200078e00e6 */
[----:B------:R-:W-:Y:S01]  /*16cc0*/  HMMA.16816.F32.BF16 R220, R4, R176, R220 ;  /* 0x000000b004dc723c */ /* 0x000fe200000418dc */
[----:B------:R-:W-:-:S05]  /*16cd0*/  IMAD.MOV.U32 R0, RZ, RZ, R231 ;  /* 0x000000ffff007224 */ /* 0x000fca00078e00e7 */
[----:B------:R-:W-:Y:S06]  /*16ce0*/  HMMA.16816.F32.BF16 R228, R4, R178, R216 ;  /* 0x000000b204e4723c */ /* 0x000fec00000418d8 */
[----:B----4-:R-:W-:Y:S06]  /*16cf0*/  HMMA.16816.F32.BF16 R216, R8, R176, R188 ;  /* 0x000000b008d8723c */ /* 0x010fec00000418bc */
[----:B------:R-:W-:Y:S01]  /*16d00*/  HMMA.16816.F32.BF16 R248, R4, R26, R192 ;  /* 0x0000001a04f8723c */ /* 0x000fe200000418c0 */
[----:B------:R-:W-:Y:S05]  /*16d10*/  LDSM.16.M88.4 R4, [R210+0x2000] ;  /* 0x00200000d204783b */ /* 0x000fea0000000200 */
[C---:B------:R-:W-:Y:S01]  /*16d20*/  HMMA.16816.F32.BF16 R188, R8.reuse, R178, R184 ;  /* 0x000000b208bc723c */ /* 0x040fe200000418b8 */
[----:B------:R-:W-:Y:S05]  /*16d30*/  LDSM.16.M88.4 R184, [R207] ;  /* 0x00000000cfb8783b */ /* 0x000fea0000000200 */
[C---:B------:R-:W-:Y:S01]  /*16d40*/  HMMA.16816.F32.BF16 R192, R8.reuse, R24, R12 ;  /* 0x0000001808c0723c */ /* 0x040fe2000004180c */
[----:B------:R-:W-:Y:S05]  /*16d50*/  LDSM.16.M88.4 R12, [R208] ;  /* 0x00000000d00c783b */ /* 0x000fea0000000200 */
[----:B------:R-:W-:Y:S01]  /*16d60*/  HMMA.16816.F32.BF16 R176, R8, R26, R16 ;  /* 0x0000001a08b0723c */ /* 0x000fe20000041810 */
[----:B------:R-:W-:Y:S04]  /*16d70*/  LDSM.16.M88.4 R8, [R210] ;  /* 0x00000000d208783b */ /* 0x000fe80000000200 */
[----:B------:R-:W1:Y:S04]  /*16d80*/  LDSM.16.M88.4 R16, [R209+0x8800] ;  /* 0x00880000d110783b */ /* 0x000e680000000200 */
[----:B------:R-:W2:Y:S09]  /*16d90*/  LDSM.16.M88.4 R24, [R209+0x8000] ;  /* 0x00800000d118783b */ /* 0x000eb20000000200 */
[C---:B-1----:R-:W-:Y:S06]  /*16da0*/  HMMA.16816.F32.BF16 R196, R8.reuse, R16, R192 ;  /* 0x0000001008c4723c */ /* 0x042fec00000418c0 */
[----:B--2---:R-:W-:Y:S06]  /*16db0*/  HMMA.16816.F32.BF16 R192, R8, R26, R188 ;  /* 0x0000001a08c0723c */ /* 0x004fec00000418bc */
[----:B------:R-:W-:Y:S01]  /*16dc0*/  HMMA.16816.F32.BF16 R240, R4, R24, R220 ;  /* 0x0000001804f0723c */ /* 0x000fe200000418dc */
[----:B------:R-:W-:-:S02]  /*16dd0*/  IMAD.MOV.U32 R188, RZ, RZ, R21 ;  /* 0x000000ffffbc7224 */ /* 0x000fc400078e0015 */
[----:B------:R-:W-:Y:S01]  /*16de0*/  IMAD.MOV.U32 R189, RZ, RZ, R3 ;  /* 0x000000ffffbd7224 */ /* 0x000fe200078e0003 */
[----:B------:R-:W1:Y:S01]  /*16df0*/  S2R R21, SR_TID.X ;  /* 0x0000000000157919 */ /* 0x000e620000002100 */
[----:B------:R-:W-:Y:S01]  /*16e00*/  IMAD.MOV.U32 R190, RZ, RZ, R2 ;  /* 0x000000ffffbe7224 */ /* 0x000fe200078e0002 */
[----:B------:R-:W-:Y:S01]  /*16e10*/  HMMA.16816.F32.BF16 R228, R4, R26, R228 ;  /* 0x0000001a04e4723c */ /* 0x000fe200000418e4 */
[----:B------:R-:W-:-:S05]  /*16e20*/  IMAD.MOV.U32 R191, RZ, RZ, R0 ;  /* 0x000000ffffbf7224 */ /* 0x000fca00078e0000 */
[----:B------:R-:W-:Y:S06]  /*16e30*/  HMMA.16816.F32.BF16 R216, R8, R24, R216 ;  /* 0x0000001808d8723c */ /* 0x000fec00000418d8 */
[C---:B------:R-:W-:Y:S06]  /*16e40*/  HMMA.16816.F32.BF16 R220, R4.reuse, R16, R188 ;  /* 0x0000001004dc723c */ /* 0x040fec00000418bc */
[-C--:B------:R-:W-:Y:S01]  /*16e50*/  HMMA.16816.F32.BF16 R188, R4, R18.reuse, R248 ;  /* 0x0000001204bc723c */ /* 0x080fe200000418f8 */
[----:B------:R-:W2:Y:S05]  /*16e60*/  LDSM.16.M88.4 R4, [R208+0x2000] ;  /* 0x00200000d004783b */ /* 0x000eaa0000000200 */
[----:B------:R-:W-:Y:S01]  /*16e70*/  HMMA.16816.F32.BF16 R8, R8, R18, R176 ;  /* 0x000000120808723c */ /* 0x000fe200000418b0 */
[----:B------:R-:W-:Y:S05]  /*16e80*/  LDSM.16.M88.4 R176, [R200+0x9000] ;  /* 0x00900000c8b0783b */ /* 0x000fea0000000200 */
[----:B------:R-:W-:Y:S01]  /*16e90*/  HMMA.16816.F32.BF16 R216, R12, R184, R216 ;  /* 0x000000b80cd8723c */ /* 0x000fe200000418d8 */
[----:B-1----:R-:W-:-:S05]  /*16ea0*/  IMAD.SHL.U32 R21, R21, 0x2, RZ ;  /* 0x0000000215157824 */ /* 0x002fca00078e00ff */
[----:B------:R-:W-:Y:S01]  /*16eb0*/  HMMA.16816.F32.BF16 R192, R12, R186, R192 ;  /* 0x000000ba0cc0723c */ /* 0x000fe200000418c0 */
[----:B------:R-:W-:-:S05]  /*16ec0*/  LOP3.LUT R21, R21, 0x6, RZ, 0xc0, !PT ;  /* 0x0000000615157812 */ /* 0x000fca00078ec0ff */
[C---:B------:R-:W-:Y:S06]  /*16ed0*/  HMMA.16816.F32.BF16 R24, R12.reuse, R180, R196 ;  /* 0x000000b40c18723c */ /* 0x040fec00000418c4 */
[----:B------:R-:W-:Y:S01]  /*16ee0*/  HMMA.16816.F32.BF16 R16, R12, R182, R8 ;  /* 0x000000b60c10723c */ /* 0x000fe20000041808 */
[----:B------:R-:W1:Y:S04]  /*16ef0*/  LDSM.16.M88.4 R8, [R202+0x4000] ;  /* 0x00400000ca08783b */ /* 0x000e680000000200 */
[----:B------:R-:W3:Y:S01]  /*16f00*/  LDSM.16.M88.4 R12, [R200+0x9800] ;  /* 0x00980000c80c783b */ /* 0x000ee20000000200 */
[C---:B--2---:R-:W-:Y:S06]  /*16f10*/  HMMA.16816.F32.BF16 R240, R4.reuse, R184, R240 ;  /* 0x000000b804f0723c */ /* 0x044fec00000418f0 */
[C---:B------:R-:W-:Y:S06]  /*16f20*/  HMMA.16816.F32.BF16 R228, R4.reuse, R186, R228 ;  /* 0x000000ba04e4723c */ /* 0x040fec00000418e4 */
[C---:B------:R-:W-:Y:S06]  /*16f30*/  HMMA.16816.F32.BF16 R220, R4.reuse, R180, R220 ;  /* 0x000000b404dc723c */ /* 0x040fec00000418dc */
[----:B------:R-:W-:Y:S01]  /*16f40*/  HMMA.16816.F32.BF16 R188, R4, R182, R188 ;  /* 0x000000b604bc723c */ /* 0x000fe200000418bc */
[----:B------:R-:W2:Y:S04]  /*16f50*/  LDSM.16.M88.4 R4, [R202+0x6000] ;  /* 0x00600000ca04783b */ /* 0x000ea80000000200 */
[----:B------:R-:W-:Y:S01]  /*16f60*/  LDSM.16.M88.4 R180, [R209+0x9000] ;  /* 0x00900000d1b4783b */ /* 0x000fe20000000200 */
[C---:B-1----:R-:W-:Y:S06]  /*16f70*/  HMMA.16816.F32.BF16 R196, R8.reuse, R178, R192 ;  /* 0x000000b208c4723c */ /* 0x042fec00000418c0 */
[C---:B---3--:R-:W-:Y:S01]  /*16f80*/  HMMA.16816.F32.BF16 R192, R8.reuse, R12, R24 ;  /* 0x0000000c08c0723c */ /* 0x048fe20000041818 */
[----:B------:R-:W-:Y:S05]  /*16f90*/  LDSM.16.M88.4 R24, [R211+0x1000] ;  /* 0x00100000d318783b */ /* 0x000fea0000000200 */
[C---:B------:R-:W-:Y:S06]  /*16fa0*/  HMMA.16816.F32.BF16 R216, R8.reuse, R176, R216 ;  /* 0x000000b008d8723c */ /* 0x040fec00000418d8 */
[----:B------:R-:W-:Y:S01]  /*16fb0*/  HMMA.16816.F32.BF16 R184, R8, R14, R16 ;  /* 0x0000000e08b8723c */ /* 0x000fe20000041810 */
[----:B------:R-:W1:Y:S04]  /*16fc0*/  LDSM.16.M88.4 R8, [R204+0x4000] ;  /* 0x00400000cc08783b */ /* 0x000e680000000200 */
[----:B------:R-:W3:Y:S01]  /*16fd0*/  LDSM.16.M88.4 R16, [R211+0x1800] ;  /* 0x00180000d310783b */ /* 0x000ee20000000200 */
[C---:B--2---:R-:W-:Y:S06]  /*16fe0*/  HMMA.16816.F32.BF16 R240, R4.reuse, R176, R240 ;  /* 0x000000b004f0723c */ /* 0x044fec00000418f0 */
[C---:B------:R-:W-:Y:S01]  /*16ff0*/  HMMA.16816.F32.BF16 R228, R4.reuse, R178, R228 ;  /* 0x000000b204e4723c */ /* 0x040fe200000418e4 */
[----:B------:R-:W-:Y:S05]  /*17000*/  LDSM.16.M88.4 R176, [R209+0x9800] ;  /* 0x00980000d1b0783b */ /* 0x000fea0000000200 */
[C---:B------:R-:W-:Y:S06]  /*17010*/  HMMA.16816.F32.BF16 R220, R4.reuse, R12, R220 ;  /* 0x0000000c04dc723c */ /* 0x040fec00000418dc */
[----:B------:R-:W-:Y:S01]  /*17020*/  HMMA.16816.F32.BF16 R188, R4, R14, R188 ;  /* 0x0000000e04bc723c */ /* 0x000fe200000418bc */
[----:B------:R-:W2:Y:S04]  /*17030*/  LDSM.16.M88.4 R4, [R204+0x6000] ;  /* 0x00600000cc04783b */ /* 0x000ea80000000200 */
[----:B------:R-:W4:Y:S01]  /*17040*/  LDSM.16.M88.4 R12, [R210+0x4000] ;  /* 0x00400000d20c783b */ /* 0x000f220000000200 */
[C---:B-1----:R-:W-:Y:S06]  /*17050*/  HMMA.16816.F32.BF16 R216, R8.reuse, R24, R216 ;  /* 0x0000001808d8723c */ /* 0x042fec00000418d8 */
[C---:B------:R-:W-:Y:S06]  /*17060*/  HMMA.16816.F32.BF16 R196, R8.reuse, R26, R196 ;  /* 0x0000001a08c4723c */ /* 0x040fec00000418c4 */
[C---:B---3--:R-:W-:Y:S06]  /*17070*/  HMMA.16816.F32.BF16 R192, R8.reuse, R16, R192 ;  /* 0x0000001008c0723c */ /* 0x048fec00000418c0 */
[----:B------:R-:W-:Y:S06]  /*17080*/  HMMA.16816.F32.BF16 R184, R8, R18, R184 ;  /* 0x0000001208b8723c */ /* 0x000fec00000418b8 */
[C---:B--2---:R-:W-:Y:S06]  /*17090*/  HMMA.16816.F32.BF16 R248, R4.reuse, R24, R240 ;  /* 0x0000001804f8723c */ /* 0x044fec00000418f0 */
[----:B------:R-:W-:Y:S06]  /*170a0*/  HMMA.16816.F32.BF16 R240, R4, R16, R220 ;  /* 0x0000001004f0723c */ /* 0x000fec00000418dc */
[C---:B----4-:R-:W-:Y:S06]  /*170b0*/  HMMA.16816.F32.BF16 R220, R12.reuse, R180, R216 ;  /* 0x000000b40cdc723c */ /* 0x050fec00000418d8 */
[C---:B------:R-:W-:Y:S06]  /*170c0*/  HMMA.16816.F32.BF16 R216, R12.reuse, R182, R196 ;  /* 0x000000b60cd8723c */ /* 0x040fec00000418c4 */
[----:B------:R-:W-:Y:S01]  /*170d0*/  IMAD.MOV.U32 R8, RZ, RZ, R248 ;  /* 0x000000ffff087224 */ /* 0x000fe200078e00f8 */
[----:B------:R-:W-:Y:S01]  /*170e0*/  HMMA.16816.F32.BF16 R196, R12, R176, R192 ;  /* 0x000000b00cc4723c */ /* 0x000fe200000418c0 */
[----:B------:R-:W-:-:S02]  /*170f0*/  IMAD.MOV.U32 R3, RZ, RZ, R249 ;  /* 0x000000ffff037224 */ /* 0x000fc400078e00f9 */
[----:B------:R-:W-:Y:S02]  /*17100*/  IMAD.MOV.U32 R2, RZ, RZ, R250 ;  /* 0x000000ffff027224 */ /* 0x000fe400078e00fa */
[----:B------:R-:W-:Y:S01]  /*17110*/  IMAD.MOV.U32 R0, RZ, RZ, R251 ;  /* 0x000000ffff007224 */ /* 0x000fe200078e00fb */
[----:B------:R-:W-:Y:S01]  /*17120*/  HMMA.16816.F32.BF16 R192, R12, R178, R184 ;  /* 0x000000b20cc0723c */ /* 0x000fe200000418b8 */
[----:B------:R-:W-:Y:S05]  /*17130*/  LDSM.16.M88.4 R12, [R207+0x1000] ;  /* 0x00100000cf0c783b */ /* 0x000fea0000000200 */
[C---:B------:R-:W-:Y:S01]  /*17140*/  HMMA.16816.F32.BF16 R248, R4.reuse, R26, R228 ;  /* 0x0000001a04f8723c */ /* 0x040fe200000418e4 */
[----:B------:R-:W-:Y:S05]  /*17150*/  LDSM.16.M88.4 R24, [R207+0x1800] ;  /* 0x00180000cf18783b */ /* 0x000fea0000000200 */
[----:B------:R-:W-:Y:S01]  /*17160*/  HMMA.16816.F32.BF16 R228, R4, R18, R188 ;  /* 0x0000001204e4723c */ /* 0x000fe200000418bc */
[----:B------:R-:W1:Y:S04]  /*17170*/  LDSM.16.M88.4 R4, [R208+0x4000] ;  /* 0x00400000d004783b */ /* 0x000e680000000200 */
[----:B------:R-:W-:Y:S02]  /*17180*/  LDSM.16.M88.4 R16, [R208+0x6000] ;  /* 0x00600000d010783b */ /* 0x000fe40000000200 */
[----:B------:R-:W-:-:S02]  /*17190*/  IMAD.MOV.U32 R188, RZ, RZ, R8 ;  /* 0x000000ffffbc7224 */ /* 0x000fc400078e0008 */
[----:B------:R-:W2:Y:S01]  /*171a0*/  LDSM.16.M88.4 R8, [R210+0x6000] ;  /* 0x00600000d208783b */ /* 0x000ea20000000200 */
[----:B------:R-:W-:Y:S01]  /*171b0*/  IMAD.MOV.U32 R189, RZ, RZ, R3 ;  /* 0x000000ffffbd7224 */ /* 0x000fe200078e0003 */
[----:B------:R-:W-:-:S04]  /*171c0*/  DEPBAR.LE SB0, 0x0 ;  /* 0x000080000000791a */ /* 0x000fc80000000000 */
[----:B------:R-:W-:Y:S02]  /*171d0*/  IMAD.MOV.U32 R190, RZ, RZ, R2 ;  /* 0x000000ffffbe7224 */ /* 0x000fe400078e0002 */
[----:B------:R-:W-:Y:S02]  /*171e0*/  IMAD.MOV.U32 R191, RZ, RZ, R0 ;  /* 0x000000ffffbf7224 */ /* 0x000fe400078e0000 */
[----:B------:R-:W-:-:S04]  /*171f0*/  IMAD.U32 R0, RZ, RZ, UR44 ;  /* 0x0000002cff007e24 */ /* 0x000fc8000f8e00ff */
[----:B------:R-:W-:-:S05]  /*17200*/  IMAD R0, R0, 0x20, R21 ;  /* 0x0000002000007824 */ /* 0x000fca00078e0215 */
[C---:B------:R-:W-:Y:S02]  /*17210*/  ISETP.GE.AND P4, PT, R0.reuse, R135, PT ;  /* 0x000000870000720c */ /* 0x040fe40003f86270 */
[C---:B------:R-:W-:Y:S01]  /*17220*/  ISETP.GE.AND P6, PT, R0.reuse, R138, PT ;  /* 0x0000008a0000720c */ /* 0x040fe20003fc6270 */
[----:B------:R-:W-:Y:S01]  /*17230*/  BAR.SYNC.DEFER_BLOCKING 0x0 ;  /* 0x0000000000007b1d */ /* 0x000fe20000010000 */
[C---:B------:R-:W-:Y:S02]  /*17240*/  ISETP.GE.AND P1, PT, R0.reuse, R172, PT ;  /* 0x000000ac0000720c */ /* 0x040fe40003f26270 */
[----:B------:R-:W-:Y:S01]  /*17250*/  ISETP.GE.AND P0, PT, R0, R139, PT ;  /* 0x0000008b0000720c */ /* 0x000fe20003f06270 */
[C---:B-1----:R-:W-:Y:S06]  /*17260*/  HMMA.16816.F32.BF16 R220, R4.reuse, R12, R220 ;  /* 0x0000000c04dc723c */ /* 0x042fec00000418dc */
[----:B------:R-:W-:Y:S06]  /*17270*/  HMMA.16816.F32.BF16 R196, R4, R24, R196 ;  /* 0x0000001804c4723c */ /* 0x000fec00000418c4 */
[C---:B--2---:R-:W-:Y:S06]  /*17280*/  HMMA.16816.F32.BF16 R184, R8.reuse, R182, R248 ;  /* 0x000000b608b8723c */ /* 0x044fec00000418f8 */
[C---:B------:R-:W-:Y:S06]  /*17290*/  HMMA.16816.F32.BF16 R188, R8.reuse, R180, R188 ;  /* 0x000000b408bc723c */ /* 0x040fec00000418bc */
[C---:B------:R-:W-:Y:S06]  /*172a0*/  HMMA.16816.F32.BF16 R180, R8.reuse, R176, R240 ;  /* 0x000000b008b4723c */ /* 0x040fec00000418f0 */
[----:B------:R-:W-:Y:S06]  /*172b0*/  HMMA.16816.F32.BF16 R240, R8, R178, R228 ;  /* 0x000000b208f0723c */ /* 0x000fec00000418e4 */
[-C--:B------:R-:W-:Y:S06]  /*172c0*/  HMMA.16816.F32.BF16 R176, R4, R14.reuse, R216 ;  /* 0x0000000e04b0723c */ /* 0x080fec00000418d8 */
[----:B------:R-:W-:Y:S06]  /*172d0*/  HMMA.16816.F32.BF16 R216, R16, R14, R184 ;  /* 0x0000000e10d8723c */ /* 0x000fec00000418b8 */
[----:B------:R-:W-:Y:S01]  /*172e0*/  HMMA.16816.F32.BF16 R192, R4, R26, R192 ;  /* 0x0000001a04c0723c */ /* 0x000fe200000418c0 */
[----:B------:R-:W-:-:S05]  /*172f0*/  I2FP.F32.S32 R15, R0 ;  /* 0x00000000000f7245 */ /* 0x000fca0000201400 */
[C---:B------:R-:W-:Y:S01]  /*17300*/  HMMA.16816.F32.BF16 R228, R16.reuse, R24, R180 ;  /* 0x0000001810e4723c */ /* 0x040fe200000418b4 */
[C---:B------:R-:W-:Y:S02]  /*17310*/  VIADD R7, R0.reuse, 0x1 ;  /* 0x0000000100077836 */ /* 0x040fe40000000000 */
[----:B------:R-:W-:Y:S01]  /*17320*/  FFMA.FTZ R4, R15, UR21, R220 ;  /* 0x000000150f047c23 */ /* 0x000fe200080100dc */
[C---:B------:R-:W-:Y:S02]  /*17330*/  VIADD R6, R0.reuse, 0x8 ;  /* 0x0000000800067836 */ /* 0x040fe40000000000 */
[----:B------:R-:W-:Y:S01]  /*17340*/  VIADD R5, R0, 0x9 ;  /* 0x0000000900057836 */ /* 0x000fe20000000000 */
[----:B------:R-:W-:Y:S01]  /*17350*/  I2FP.F32.S32 R14, R7 ;  /* 0x00000007000e7245 */ /* 0x000fe20000201400 */
[----:B------:R-:W-:Y:S01]  /*17360*/  HMMA.16816.F32.BF16 R188, R16, R12, R188 ;  /* 0x0000000c10bc723c */ /* 0x000fe200000418bc */
[----:B------:R-:W-:Y:S01]  /*17370*/  FSEL R183, R4, -INF , !P4 ;  /* 0xff80000004b77808 */ /* 0x000fe20006000000 */
[----:B------:R-:W-:Y:S01]  /*17380*/  VIADD R4, R0, 0x10 ;  /* 0x0000001000047836 */ /* 0x000fe20000000000 */
[-C--:B------:R-:W-:Y:S01]  /*17390*/  ISETP.GE.AND P5, PT, R7, R135.reuse, PT ;  /* 0x000000870700720c */ /* 0x080fe20003fa6270 */
[----:B------:R-:W-:Y:S01]  /*173a0*/  FFMA.FTZ R3, R14, UR21, R221 ;  /* 0x000000150e037c23 */ /* 0x000fe200080100dd */
[----:B------:R-:W-:Y:S01]  /*173b0*/  ISETP.GE.AND P4, PT, R6, R135, PT ;  /* 0x000000870600720c */ /* 0x000fe20003f86270 */
[----:B------:R-:W-:Y:S01]  /*173c0*/  FFMA.FTZ R24, R14, UR21, R223 ;  /* 0x000000150e187c23 */ /* 0x000fe200080100df */
[----:B------:R-:W-:-:S02]  /*173d0*/  I2FP.F32.S32 R13, R6 ;  /* 0x00000006000d7245 */ /* 0x000fc40000201400 */
[----:B------:R-:W-:Y:S02]  /*173e0*/  I2FP.F32.S32 R12, R5 ;  /* 0x00000005000c7245 */ /* 0x000fe40000201400 */
[----:B------:R-:W-:Y:S01]  /*173f0*/  FSEL R184, R3, -INF , !P5 ;  /* 0xff80000003b87808 */ /* 0x000fe20006800000 */
[----:B------:R-:W-:Y:S01]  /*17400*/  FFMA.FTZ R2, R13, UR21, R176 ;  /* 0x000000150d027c23 */ /* 0x000fe200080100b0 */
[----:B------:R-:W-:Y:S01]  /*17410*/  I2FP.F32.S32 R11, R4 ;  /* 0x00000004000b7245 */ /* 0x000fe20000201400 */
[----:B------:R-:W-:Y:S02]  /*17420*/  VIADD R3, R0, 0x11 ;  /* 0x0000001100037836 */ /* 0x000fe40000000000 */
[----:B------:R-:W-:Y:S01]  /*17430*/  FFMA.FTZ R8, R12, UR21, R177 ;  /* 0x000000150c087c23 */ /* 0x000fe200080100b1 */
[-C--:B------:R-:W-:Y:S01]  /*17440*/  ISETP.GE.AND P5, PT, R5, R135.reuse, PT ;  /* 0x000000870500720c */ /* 0x080fe20003fa6270 */
[----:B------:R-:W-:Y:S01]  /*17450*/  FFMA.FTZ R25, R13, UR21, R178 ;  /* 0x000000150d197c23 */ /* 0x000fe200080100b2 */
[----:B------:R-:W-:Y:S01]  /*17460*/  FSEL R187, R2, -INF , !P4 ;  /* 0xff80000002bb7808 */ /* 0x000fe20006000000 */
[----:B------:R-:W-:Y:S01]  /*17470*/  FFMA.FTZ R9, R11, UR21, R196 ;  /* 0x000000150b097c23 */ /* 0x000fe200080100c4 */
[----:B------:R-:W-:Y:S01]  /*17480*/  ISETP.GE.AND P4, PT, R4, R135, PT ;  /* 0x000000870400720c */ /* 0x000fe20003f86270 */
[----:B------:R-:W-:Y:S01]  /*17490*/  VIADD R2, R0, 0x18 ;  /* 0x0000001800027836 */ /* 0x000fe20000000000 */
[----:B------:R-:W-:Y:S01]  /*174a0*/  I2FP.F32.S32 R10, R3 ;  /* 0x00000003000a7245 */ /* 0x000fe20000201400 */
[----:B------:R-:W-:Y:S01]  /*174b0*/  FFMA.FTZ R29, R12, UR21, R179 ;  /* 0x000000150c1d7c23 */ /* 0x000fe200080100b3 */
[----:B------:R-:W-:Y:S01]  /*174c0*/  FSEL R186, R8, -INF , !P5 ;  /* 0xff80000008ba7808 */ /* 0x000fe20006800000 */
[----:B------:R-:W-:Y:S01]  /*174d0*/  VIADD R0, R0, 0x19 ;  /* 0x0000001900007836 */ /* 0x000fe20000000000 */
[----:B------:R-:W-:Y:S01]  /*174e0*/  FSEL R214, R9, -INF , !P4 ;  /* 0xff80000009d67808 */ /* 0x000fe20006000000 */
[----:B------:R-:W-:Y:S01]  /*174f0*/  FFMA.FTZ R8, R10, UR21, R197 ;  /* 0x000000150a087c23 */ /* 0x000fe200080100c5 */
[----:B------:R-:W-:Y:S01]  /*17500*/  I2FP.F32.S32 R9, R2 ;  /* 0x0000000200097245 */ /* 0x000fe20000201400 */
[----:B------:R-:W-:Y:S01]  /*17510*/  HMMA.16816.F32.BF16 R176, R16, R26, R240 ;  /* 0x0000001a10b0723c */ /* 0x000fe200000418f0 */
[----:B------:R-:W-:-:S02]  /*17520*/  ISETP.GE.AND P5, PT, R3, R135, PT ;  /* 0x000000870300720c */ /* 0x000fc40003fa6270 */
[-C--:B------:R-:W-:Y:S01]  /*17530*/  ISETP.GE.AND P4, PT, R2, R135.reuse, PT ;  /* 0x000000870200720c */ /* 0x080fe20003f86270 */
[----:B------:R-:W-:Y:S01]  /*17540*/  FFMA.FTZ R21, R9, UR21, R192 ;  /* 0x0000001509157c23 */ /* 0x000fe200080100c0 */
        /* <DEDUP_REMOVED lines=8> */
[-C--:B------:R-:W-:Y:S02]  /*175d0*/  ISETP.GE.AND P6, PT, R6, R138.reuse, PT ;  /* 0x0000008a0600720c */ /* 0x080fe40003fc6270 */
[----:B------:R-:W-:Y:S01]  /*175e0*/  FSEL R134, R24, -INF , !P4 ;  /* 0xff80000018867808 */ /* 0x000fe20006000000 */
[----:B------:R-:W-:Y:S01]  /*175f0*/  FFMA.FTZ R24, R10, UR21, R199 ;  /* 0x000000150a187c23 */ /* 0x000fe200080100c7 */
[----:B------:R-:W-:Y:S02]  /*17600*/  FSEL R132, R25, -INF , !P6 ;  /* 0xff80000019847808 */ /* 0x000fe40007000000 */
[-C--:B------:R-:W-:Y:S02]  /*17610*/  ISETP.GE.AND P4, PT, R5, R138.reuse, PT ;  /* 0x0000008a0500720c */ /* 0x080fe40003f86270 */
[----:B------:R-:W-:Y:S01]  /*17620*/  ISETP.GE.AND P6, PT, R4, R138, PT ;  /* 0x0000008a0400720c */ /* 0x000fe20003fc6270 */
[----:B------:R-:W-:Y:S01]  /*17630*/  FFMA.FTZ R19, R9, UR21, R178 ;  /* 0x0000001509137c23 */ /* 0x000fe200080100b2 */
[----:B------:R-:W-:-:S02]  /*17640*/  FSEL R29, R29, -INF , !P4 ;  /* 0xff8000001d1d7808 */ /* 0x000fc40006000000 */
[----:B------:R-:W-:Y:S02]  /*17650*/  FSEL R28, R8, -INF , !P6 ;  /* 0xff800000081c7808 */ /* 0x000fe40007000000 */
[----:B------:R-:W-:Y:S02]  /*17660*/  ISETP.GE.AND P4, PT, R3, R138, PT ;  /* 0x0000008a0300720c */ /* 0x000fe40003f86270 */
[----:B------:R-:W-:Y:S02]  /*17670*/  I2FP.F32.S32 R8, R0 ;  /* 0x0000000000087245 */ /* 0x000fe40000201400 */
[----:B------:R-:W-:Y:S01]  /*17680*/  FSEL R25, R24, -INF , !P4 ;  /* 0xff80000018197808 */ /* 0x000fe20006000000 */
[----:B------:R-:W-:Y:S01]  /*17690*/  FFMA.FTZ R24, R9, UR21, R194 ;  /* 0x0000001509187c23 */ /* 0x000fe200080100c2 */
[-C--:B------:R-:W-:Y:S01]  /*176a0*/  ISETP.GE.AND P6, PT, R2, R138.reuse, PT ;  /* 0x0000008a0200720c */ /* 0x080fe20003fc6270 */
[----:B------:R-:W-:Y:S01]  /*176b0*/  FFMA.FTZ R133, R8, UR21, R193 ;  /* 0x0000001508857c23 */ /* 0x000fe200080100c1 */
[----:B------:R-:W-:Y:S01]  /*176c0*/  ISETP.GE.AND P4, PT, R0, R138, PT ;  /* 0x0000008a0000720c */ /* 0x000fe20003f86270 */
[----:B------:R-:W-:Y:S01]  /*176d0*/  FFMA.FTZ R18, R8, UR21, R179 ;  /* 0x0000001508127c23 */ /* 0x000fe200080100b3 */
[----:B------:R-:W-:-:S02]  /*176e0*/  FSEL R24, R24, -INF , !P6 ;  /* 0xff80000018187808 */ /* 0x000fc40007000000 */
[----:B------:R-:W-:Y:S01]  /*176f0*/  FSEL R185, R133, -INF , !P5 ;  /* 0xff80000085b97808 */ /* 0x000fe20006800000 */
[----:B------:R-:W-:Y:S01]  /*17700*/  FFMA.FTZ R133, R15, UR21, R190 ;  /* 0x000000150f857c23 */ /* 0x000fe200080100be */
[CC--:B------:R-:W-:Y:S02]  /*17710*/  ISETP.GE.AND P6, PT, R7.reuse, R172.reuse, PT ;  /* 0x000000ac0700720c */ /* 0x0c0fe40003fc6270 */
[-C--:B------:R-:W-:Y:S01]  /*17720*/  ISETP.GE.AND P5, PT, R7, R139.reuse, PT ;  /* 0x0000008b0700720c */ /* 0x080fe20003fa6270 */
[----:B------:R-:W-:Y:S01]  /*17730*/  FFMA.FTZ R7, R8, UR21, R195 ;  /* 0x0000001508077c23 */ /* 0x000fe200080100c3 */
[----:B------:R-:W-:Y:S02]  /*17740*/  FSEL R175, R135, -INF , !P1 ;  /* 0xff80000087af7808 */ /* 0x000fe40004800000 */
[C---:B------:R-:W-:Y:S02]  /*17750*/  ISETP.GE.AND P1, PT, R6.reuse, R139, PT ;  /* 0x0000008b0600720c */ /* 0x040fe40003f26270 */
[----:B------:R-:W-:Y:S01]  /*17760*/  FSEL R15, R7, -INF , !P4 ;  /* 0xff800000070f7808 */ /* 0x000fe20006000000 */
[----:B------:R-:W-:Y:S01]  /*17770*/  FFMA.FTZ R7, R13, UR21, R218 ;  /* 0x000000150d077c23 */ /* 0x000fe200080100da */
[----:B------:R-:W-:Y:S01]  /*17780*/  ISETP.GE.AND P4, PT, R6, R172, PT ;  /* 0x000000ac0600720c */ /* 0x000fe20003f86270 */
[----:B------:R-:W-:Y:S01]  /*17790*/  FFMA.FTZ R6, R14, UR21, R189 ;  /* 0x000000150e067c23 */ /* 0x000fe200080100bd */
[----:B------:R-:W-:-:S02]  /*177a0*/  FSEL R181, R133, -INF , !P0 ;  /* 0xff80000085b57808 */ /* 0x000fc40004000000 */
[-C--:B------:R-:W-:Y:S02]  /*177b0*/  ISETP.GE.AND P0, PT, R5, R172.reuse, PT ;  /* 0x000000ac0500720c */ /* 0x080fe40003f06270 */
[----:B------:R-:W-:Y:S01]  /*177c0*/  FSEL R180, R6, -INF , !P6 ;  /* 0xff80000006b47808 */ /* 0x000fe20007000000 */
[----:B------:R-:W-:Y:S01]  /*177d0*/  FFMA.FTZ R6, R13, UR21, R216 ;  /* 0x000000150d067c23 */ /* 0x000fe200080100d8 */
[----:B------:R-:W-:Y:S01]  /*177e0*/  ISETP.GE.AND P6, PT, R5, R139, PT ;  /* 0x0000008b0500720c */ /* 0x000fe20003fc6270 */
[----:B------:R-:W-:Y:S01]  /*177f0*/  FFMA.FTZ R5, R14, UR21, R191 ;  /* 0x000000150e057c23 */ /* 0x000fe200080100bf */
[----:B------:R-:W-:Y:S01]  /*17800*/  FSEL R173, R7, -INF , !P1 ;  /* 0xff80000007ad7808 */ /* 0x000fe20004800000 */
[----:B------:R-:W-:Y:S01]  /*17810*/  FFMA.FTZ R14, R9, UR21, R176 ;  /* 0x00000015090e7c23 */ /* 0x000fe200080100b0 */
[----:B------:R-:W-:Y:S01]  /*17820*/  FSEL R174, R6, -INF , !P4 ;  /* 0xff80000006ae7808 */ /* 0x000fe20006000000 */
[----:B------:R-:W-:Y:S01]  /*17830*/  FFMA.FTZ R6, R12, UR21, R217 ;  /* 0x000000150c067c23 */ /* 0x000fe200080100d9 */
[----:B------:R-:W-:Y:S01]  /*17840*/  FSEL R182, R5, -INF , !P5 ;  /* 0xff80000005b67808 */ /* 0x000fe20006800000 */
[----:B------:R-:W-:Y:S01]  /*17850*/  FFMA.FTZ R5, R11, UR21, R228 ;  /* 0x000000150b057c23 */ /* 0x000fe200080100e4 */
[----:B------:R-:W-:-:S02]  /*17860*/  ISETP.GE.AND P5, PT, R4, R172, PT ;  /* 0x000000ac0400720c */ /* 0x000fc40003fa6270 */
[----:B------:R-:W-:Y:S02]  /*17870*/  FSEL R136, R6, -INF , !P0 ;  /* 0xff80000006887808 */ /* 0x000fe40004000000 */
[-C--:B------:R-:W-:Y:S01]  /*17880*/  ISETP.GE.AND P4, PT, R4, R139.reuse, PT ;  /* 0x0000008b0400720c */ /* 0x080fe20003f86270 */
[----:B------:R-:W-:Y:S01]  /*17890*/  FFMA.FTZ R4, R12, UR21, R219 ;  /* 0x000000150c047c23 */ /* 0x000fe200080100db */
[CC--:B------:R-:W-:Y:S02]  /*178a0*/  ISETP.GE.AND P1, PT, R3.reuse, R172.reuse, PT ;  /* 0x000000ac0300720c */ /* 0x0c0fe40003f26270 */
[----:B------:R-:W-:Y:S01]  /*178b0*/  ISETP.GE.AND P0, PT, R3, R139, PT ;  /* 0x0000008b0300720c */ /* 0x000fe20003f06270 */
[----:B------:R-:W-:Y:S01]  /*178c0*/  FFMA.FTZ R3, R11, UR21, R230 ;  /* 0x000000150b037c23 */ /* 0x000fe200080100e6 */
[----:B------:R-:W-:Y:S01]  /*178d0*/  FSEL R138, R4, -INF , !P6 ;  /* 0xff800000048a7808 */ /* 0x000fe20007000000 */
[----:B------:R-:W-:Y:S01]  /*178e0*/  FFMA.FTZ R4, R10, UR21, R229 ;  /* 0x000000150a047c23 */ /* 0x000fe200080100e5 */
[----:B------:R-:W-:Y:S01]  /*178f0*/  ISETP.GE.AND P6, PT, R2, R172, PT ;  /* 0x000000ac0200720c */ /* 0x000fe20003fc6270 */
[----:B------:R-:W-:Y:S01]  /*17900*/  FFMA.FTZ R11, R8, UR21, R177 ;  /* 0x00000015080b7c23 */ /* 0x000fe200080100b1 */
[----:B------:R-:W-:-:S02]  /*17910*/  FSEL R137, R3, -INF , !P4 ;  /* 0xff80000003897808 */ /* 0x000fc40006000000 */
[----:B------:R-:W-:Y:S01]  /*17920*/  ISETP.GE.AND P4, PT, R2, R139, PT ;  /* 0x0000008b0200720c */ /* 0x000fe20003f86270 */
[----:B------:R-:W-:Y:S01]  /*17930*/  FFMA.FTZ R2, R10, UR21, R231 ;  /* 0x000000150a027c23 */ /* 0x000fe200080100e7 */
[----:B------:R-:W-:Y:S02]  /*17940*/  FSEL R135, R5, -INF , !P5 ;  /* 0xff80000005877808 */ /* 0x000fe40006800000 */
[----:B------:R-:W-:Y:S02]  /*17950*/  FSEL R27, R4, -INF , !P1 ;  /* 0xff800000041b7808 */ /* 0x000fe40004800000 */
[----:B------:R-:W-:Y:S02]  /*17960*/  FSEL R26, R2, -INF , !P0 ;  /* 0xff800000021a7808 */ /* 0x000fe40004000000 */
[----:B------:R-:W-:Y:S02]  /*17970*/  PLOP3.LUT P0, PT, PT, PT, UP0, 0x80, 0x0 ;  /* 0x000000000000781c */ /* 0x000fe40003f0f008 */
        /* <DEDUP_REMOVED lines=56> */
.L_x_1582:
[----:B------:R-:W-:Y:S05]  /*17d00*/  BSYNC B0 ;  /* 0x0000000000007941 */ /* 0x000fea0003800000 */
.L_x_1581:
[----:B------:R-:W0:Y:S02]  /*17d10*/  LDGDEPBAR ;  /* 0x00000000000079af */ /* 0x000e240000000000 */
.L_x_1580:
[----:B------:R-:W3:Y:S04]  /*17d20*/  LDL.LU.64 R242, [R1+0x68] ;  /* 0x0000680001f27983 */ /* 0x000ee80000300a00 */
[----:B-12---:R-:W2:Y:S04]  /*17d30*/  LDL.LU R4, [R1+0xd0] ;  /* 0x0000d00001047983 */ /* 0x006ea80000300800 */
[----:B------:R-:W4:Y:S04]  /*17d40*/  LDL.64 R16, [R1+0x60] ;  /* 0x0000600001107983 */ /* 0x000f280000100a00 */
[----:B------:R-:W3:Y:S01]  /*17d50*/  LDL.LU.64 R12, [R1+0xf0] ;  /* 0x0000f000010c7983 */ /* 0x000ee20000300a00 */
[----:B------:R-:W-:Y:S01]  /*17d60*/  FMNMX.FTZ R133, R232, R21, !PT ;  /* 0x00000015e8857209 */ /* 0x000fe20007810000 */
[----:B------:R-:W-:Y:S01]  /*17d70*/  ULOP3.LUT UR4, UR44, UR31, URZ, 0x3c, !UPT ;  /* 0x0000001f2c047292 */ /* 0x000fe2000f8e3c3f */
[----:B------:R-:W-:Y:S01]  /*17d80*/  FMNMX.FTZ R2, R234, R183, !PT ;  /* 0x000000b7ea027209 */ /* 0x000fe20007810000 */
[----:B------:R-:W-:Y:S01]  /*17d90*/  STL.64 [R1+0x120], R30 ;  /* 0x0001201e01007387 */ /* 0x000fe20000100a00 */
        /* <DEDUP_REMOVED lines=16> */
[----:B------:R-:W-:Y:S01]  /*17ea0*/  STL [R1+0x104], R207 ;  /* 0x000104cf01007387 */ /* 0x000fe20000100800 */
[----:B------:R-:W-:-:S03]  /*17eb0*/  FMNMX.FTZ R133, R15, R133, !PT ;  /* 0x000000850f857209 */ /* 0x000fc60007810000 */
[----:B------:R-:W-:Y:S04]  /*17ec0*/  STL [R1+0x100], R204 ;  /* 0x000100cc01007387 */ /* 0x000fe80000100800 */
[----:B------:R-:W1:Y:S04]  /*17ed0*/  SHFL.BFLY PT, R0, R133, 0x2, 0x1f ;  /* 0x0c401f0085007f89 */ /* 0x000e6800000e0000 */
[----:B------:R-:W-:Y:S04]  /*17ee0*/  STL [R1+0xfc], R202 ;  /* 0x0000fcca01007387 */ /* 0x000fe80000100800 */
[----:B------:R-:W-:Y:S01]  /*17ef0*/  STL [R1+0xf8], R200 ;  /* 0x0000f8c801007387 */ /* 0x000fe20000100800 */
[----:B-1----:R-:W-:-:S05]  /*17f00*/  FMNMX.FTZ R133, R133, R0, !PT ;  /* 0x0000000085857209 */ /* 0x002fca0007810000 */
[----:B------:R-:W1:Y:S02]  /*17f10*/  SHFL.BFLY PT, R0, R133, 0x1, 0x1f ;  /* 0x0c201f0085007f89 */ /* 0x000e6400000e0000 */
[----:B-1----:R-:W-:-:S04]  /*17f20*/  FMNMX.FTZ R133, R133, R0, !PT ;  /* 0x0000000085857209 */ /* 0x002fc80007810000 */
        /* <DEDUP_REMOVED lines=12> */
[----:B------:R-:W-:Y:S03]  /*17ff0*/  MUFU.EX2 R172, R172 ;  /* 0x000000ac00ac7308 */ /* 0x000fe60000000800 */
[----:B------:R-:W-:-:S04]  /*18000*/  FMNMX.FTZ R0, R180, R0, !PT ;  /* 0x00000000b4007209 */ /* 0x000fc80007810000 */
[----:B------:R-:W-:Y:S01]  /*18010*/  FMNMX.FTZ R0, R174, R0, !PT ;  /* 0x00000000ae007209 */ /* 0x000fe20007810000 */
[----:B------:R-:W-:Y:S03]  /*18020*/  MUFU.EX2 R176, R176 ;  /* 0x000000b000b07308 */ /* 0x000fe60000000800 */
[----:B------:R-:W-:-:S04]  /*18030*/  FMNMX.FTZ R0, R136, R0, !PT ;  /* 0x0000000088007209 */ /* 0x000fc80007810000 */
[----:B------:R-:W-:Y:S01]  /*18040*/  FMNMX.FTZ R0, R135, R0, !PT ;  /* 0x0000000087007209 */ /* 0x000fe20007810000 */
[----:B------:R-:W-:Y:S03]  /*18050*/  MUFU.EX2 R252, R177 ;  /* 0x000000b100fc7308 */ /* 0x000fe60000000800 */
[----:B------:R-:W-:-:S04]  /*18060*/  FMNMX.FTZ R0, R27, R0, !PT ;  /* 0x000000001b007209 */ /* 0x000fc80007810000 */
[----:B------:R-:W-:-:S04]  /*18070*/  FMNMX.FTZ R0, R14, R0, !PT ;  /* 0x000000000e007209 */ /* 0x000fc80007810000 */
[----:B------:R-:W-:Y:S01]  /*18080*/  FMNMX.FTZ R0, R11, R0, !PT ;  /* 0x000000000b007209 */ /* 0x000fe20007810000 */
[----:B--2---:R-:W-:Y:S01]  /*18090*/  IMAD.MOV.U32 R240, RZ, RZ, R4 ;  /* 0x000000fffff07224 */ /* 0x004fe200078e0004 */
[----:B------:R-:W-:Y:S02]  /*180a0*/  FMNMX.FTZ R4, R196, R2, !PT ;  /* 0x00000002c4047209 */ /* 0x000fe40007810000 */
[----:B------:R-:W-:Y:S02]  /*180b0*/  FMNMX.FTZ R2, R238, R181, !PT ;  /* 0x000000b5ee027209 */ /* 0x000fe40007810000 */
[----:B----4-:R-:W-:Y:S02]  /*180c0*/  LOP3.LUT R3, R17, UR4, RZ, 0x3c, !PT ;  /* 0x0000000411037c12 */ /* 0x010fe4000f8e3cff */
[----:B------:R-:W-:Y:S01]  /*180d0*/  FMNMX.FTZ R2, R182, R2, !PT ;  /* 0x00000002b6027209 */ /* 0x000fe20007810000 */
[----:B---3--:R-:W1:Y:S01]  /*180e0*/  SHFL.BFLY PT, R13, R0, 0x2, 0x1f ;  /* 0x0c401f00000d7f89 */ /* 0x008e6200000e0000 */
[----:B------:R-:W-:Y:S01]  /*180f0*/  FMNMX.FTZ R4, R185, R4, !PT ;  /* 0x00000004b9047209 */ /* 0x000fe20007810000 */
[----:B------:R-:W-:Y:S01]  /*18100*/  IMAD.WIDE.U32 R250, R3, -0x326172a9, RZ ;  /* 0xcd9e8d5703fa7825 */ /* 0x000fe200078e00ff */
[----:B------:R-:W-:-:S03]  /*18110*/  FMNMX.FTZ R2, R173, R2, !PT ;  /* 0x00000002ad027209 */ /* 0x000fc60007810000 */
[----:B------:R-:W2:Y:S01]  /*18120*/  SHFL.BFLY PT, R16, R4, 0x2, 0x1f ;  /* 0x0c401f0004107f89 */ /* 0x000ea200000e0000 */
[----:B------:R-:W-:Y:S02]  /*18130*/  LOP3.LUT R3, R251, UR41, R12, 0x96, !PT ;  /* 0x00000029fb037c12 */ /* 0x000fe4000f8e960c */
[----:B------:R-:W-:Y:S02]  /*18140*/  FMNMX.FTZ R2, R138, R2, !PT ;  /* 0x000000028a027209 */ /* 0x000fe40007810000 */
[----:B------:R-:W-:Y:S01]  /*18150*/  LOP3.LUT R12, R237, UR40, R250, 0x96, !PT ;  /* 0x00000028ed0c7c12 */ /* 0x000fe2000f8e96fa */
[----:B------:R-:W-:Y:S01]  /*18160*/  IMAD.WIDE.U32 R248, R3, -0x2daee0ad, RZ ;  /* 0xd2511f5303f87825 */ /* 0x000fe200078e00ff */
[----:B------:R-:W-:-:S03]  /*18170*/  FMNMX.FTZ R3, R137, R2, !PT ;  /* 0x0000000289037209 */ /* 0x000fc60007810000 */
[----:B------:R-:W-:Y:S01]  /*18180*/  IMAD.WIDE.U32 R188, R12, -0x2daee0ad, RZ ;  /* 0xd2511f530cbc7825 */ /* 0x000fe200078e00ff */
[----:B------:R-:W-:Y:S02]  /*18190*/  FMNMX.FTZ R15, R26, R3, !PT ;  /* 0x000000031a0f7209 */ /* 0x000fe40007810000 */
[----:B------:R-:W-:Y:S02]  /*181a0*/  LOP3.LUT R2, R249, UR39, R242, 0x96, !PT ;  /* 0x00000027f9027c12 */ /* 0x000fe4000f8e96f2 */
[----:B------:R-:W-:Y:S02]  /*181b0*/  FMNMX.FTZ R15, R19, R15, !PT ;  /* 0x0000000f130f7209 */ /* 0x000fe40007810000 */
[----:B------:R-:W-:Y:S01]  /*181c0*/  LOP3.LUT R12, R189, UR33, R248, 0x96, !PT ;  /* 0x00000021bd0c7c12 */ /* 0x000fe2000f8e96f8 */
[----:B------:R-:W-:Y:S01]  /*181d0*/  IMAD.WIDE.U32 R2, R2, -0x326172a9, RZ ;  /* 0xcd9e8d5702027825 */ /* 0x000fe200078e00ff */
[----:B------:R-:W-:Y:S02]  /*181e0*/  FMNMX.FTZ R15, R18, R15, !PT ;  /* 0x0000000f120f7209 */ /* 0x000fe40007810000 */
[----:B-1----:R-:W-:Y:S01]  /*181f0*/  FMNMX.FTZ R0, R0, R13, !PT ;  /* 0x0000000d00007209 */ /* 0x002fe20007810000 */
[----:B------:R-:W-:Y:S01]  /*18200*/  IMAD.WIDE.U32 R12, R12, -0x326172a9, RZ ;  /* 0xcd9e8d570c0c7825 */ /* 0x000fe200078e00ff */
[----:B------:R-:W-:Y:S01]  /*18210*/  LOP3.LUT R3, R3, UR38, R236, 0x96, !PT ;  /* 0x0000002603037c12 */ /* 0x000fe2000f8e96ec */
[----:B------:R-:W1:Y:S01]  /*18220*/  SHFL.BFLY PT, R21, R15, 0x2, 0x1f ;  /* 0x0c401f000f157f89 */ /* 0x000e6200000e0000 */
[----:B--2---:R-:W-:-:S02]  /*18230*/  FMNMX.FTZ R4, R4, R16, !PT ;  /* 0x0000001004047209 */ /* 0x004fc40007810000 */
[----:B------:R-:W-:Y:S01]  /*18240*/  LOP3.LUT R16, R13, UR32, R2, 0x96, !PT ;  /* 0x000000200d107c12 */ /* 0x000fe2000f8e9602 */
[----:B------:R-:W-:Y:S01]  /*18250*/  IMAD.WIDE.U32 R2, R3, -0x2daee0ad, RZ ;  /* 0xd2511f5303027825 */ /* 0x000fe200078e00ff */
[----:B------:R-:W2:Y:S03]  /*18260*/  SHFL.BFLY PT, R132, R0, 0x1, 0x1f ;  /* 0x0c201f0000847f89 */ /* 0x000ea600000e0000 */
[----:B------:R-:W-:Y:S01]  /*18270*/  IMAD.WIDE.U32 R16, R16, -0x2daee0ad, RZ ;  /* 0xd2511f5310107825 */ /* 0x000fe200078e00ff */
[----:B------:R-:W3:Y:S01]  /*18280*/  SHFL.BFLY PT, R134, R4, 0x1, 0x1f ;  /* 0x0c201f0004867f89 */ /* 0x000ee200000e0000 */
[----:B------:R-:W-:-:S03]  /*18290*/  LOP3.LUT R3, R3, UR29, R188, 0x96, !PT ;  /* 0x0000001d03037c12 */ /* 0x000fc6000f8e96bc */
[----:B------:R-:W-:Y:S02]  /*182a0*/  LOP3.LUT R13, R17, UR10, R2, 0x96, !PT ;  /* 0x0000000a110d7c12 */ /* 0x000fe4000f8e9602 */
[----:B------:R-:W-:-:S05]  /*182b0*/  IMAD.WIDE.U32 R2, R3, -0x326172a9, RZ ;  /* 0xcd9e8d5703027825 */ /* 0x000fca00078e00ff */
[----:B------:R-:W-:Y:S01]  /*182c0*/  LOP3.LUT R139, R3, UR11, R12, 0x96, !PT ;  /* 0x0000000b038b7c12 */ /* 0x000fe2000f8e960c */
[----:B------:R-:W-:Y:S01]  /*182d0*/  IMAD.WIDE.U32 R12, R13, -0x326172a9, RZ ;  /* 0xcd9e8d570d0c7825 */ /* 0x000fe200078e00ff */
[----:B-1----:R-:W-:-:S05]  /*182e0*/  FMNMX.FTZ R15, R15, R21, !PT ;  /* 0x000000150f0f7209 */ /* 0x002fca0007810000 */
[----:B------:R-:W1:Y:S01]  /*182f0*/  SHFL.BFLY PT, R17, R15, 0x1, 0x1f ;  /* 0x0c201f000f117f89 */ /* 0x000e6200000e0000 */
[----:B--2---:R-:W-:Y:S02]  /*18300*/  FMNMX.FTZ R132, R0, R132, !PT ;  /* 0x0000008400847209 */ /* 0x004fe40007810000 */
[----:B---3--:R-:W-:Y:S02]  /*18310*/  FMNMX.FTZ R134, R4, R134, !PT ;  /* 0x0000008604867209 */ /* 0x008fe40007810000 */
[----:B------:R-:W-:Y:S01]  /*18320*/  LOP3.LUT R4, R13, UR24, R2, 0x96, !PT ;  /* 0x000000180d047c12 */ /* 0x000fe2000f8e9602 */
[----:B------:R-:W-:Y:S01]  /*18330*/  FMUL.FTZ R0, R132, UR42 ;  /* 0x0000002a84007c20 */ /* 0x000fe20008410000 */
[C---:B------:R-:W-:Y:S01]  /*18340*/  FSETP.NEU.FTZ.AND P6, PT, R134.reuse, -INF , PT ;  /* 0xff8000008600780b */ /* 0x040fe20003fdd000 */
[----:B------:R-:W-:Y:S01]  /*18350*/  FMUL.FTZ R3, R134, UR42 ;  /* 0x0000002a86037c20 */ /* 0x000fe20008410000 */
[----:B------:R-:W-:Y:S02]  /*18360*/  FSETP.NEU.FTZ.AND P4, PT, R132, -INF , PT ;  /* 0xff8000008400780b */ /* 0x000fe40003f9d000 */
[----:B------:R-:W-:-:S02]  /*18370*/  LOP3.LUT R13, R12, 0xffff, RZ, 0xc0, !PT ;  /* 0x0000ffff0c0d7812 */ /* 0x000fc400078ec0ff */
[----:B------:R-:W-:Y:S02]  /*18380*/  FSEL R2, R3, RZ, P6 ;  /* 0x000000ff03027208 */ /* 0x000fe40003000000 */
[----:B------:R-:W-:-:S03]  /*18390*/  FSEL R0, R0, RZ, P4 ;  /* 0x000000ff00007208 */ /* 0x000fc60002000000 */
[----:B------:R-:W-:Y:S02]  /*183a0*/  FFMA.FTZ R21, R185, UR42, -R2 ;  /* 0x0000002ab9157c23 */ /* 0x000fe40008010802 */
[--C-:B------:R-:W-:Y:S01]  /*183b0*/  FFMA.FTZ R175, R175, UR42, -R0.reuse ;  /* 0x0000002aafaf7c23 */ /* 0x100fe20008010800 */
[--C-:B------:R-:W-:Y:S01]  /*183c0*/  FFMA.FTZ R180, R180, UR42, -R0.reuse ;  /* 0x0000002ab4b47c23 */ /* 0x100fe20008010800 */
[----:B------:R-:W-:Y:S01]  /*183d0*/  FFMA.FTZ R220, R174, UR42, -R0 ;  /* 0x0000002aaedc7c23 */ /* 0x000fe20008010800 */
[----:B-1----:R-:W-:Y:S01]  /*183e0*/  FMNMX.FTZ R3, R15, R17, !PT ;  /* 0x000000110f037209 */ /* 0x002fe20007810000 */
[----:B------:R-:W-:Y:S01]  /*183f0*/  FFMA.FTZ R15, R183, UR42, -R2 ;  /* 0x0000002ab70f7c23 */ /* 0x000fe20008010802 */
[--C-:B------:R-:W-:Y:S01]  /*18400*/  FFMA.FTZ R221, R136, UR42, -R0.reuse ;  /* 0x0000002a88dd7c23 */ /* 0x100fe20008010800 */
[--C-:B------:R-:W-:Y:S01]  /*18410*/  FFMA.FTZ R226, R135, UR42, -R0.reuse ;  /* 0x0000002a87e27c23 */ /* 0x100fe20008010800 */
[--C-:B------:R-:W-:Y:S01]  /*18420*/  FFMA.FTZ R228, R27, UR42, -R0.reuse ;  /* 0x0000002a1be47c23 */ /* 0x100fe20008010800 */
[----:B------:R1:W-:Y:S01]  /*18430*/  MUFU.EX2 R183, R15 ;  /* 0x0000000f00b77308 */ /* 0x0003e20000000800 */
[--C-:B------:R-:W-:Y:S01]  /*18440*/  FFMA.FTZ R229, R14, UR42, -R0.reuse ;  /* 0x0000002a0ee57c23 */ /* 0x100fe20008010800 */
[----:B------:R-:W-:Y:S01]  /*18450*/  FFMA.FTZ R230, R11, UR42, -R0 ;  /* 0x0000002a0be67c23 */ /* 0x000fe20008010800 */
[----:B------:R-:W-:-:S02]  /*18460*/  LOP3.LUT R0, R4, 0xff, RZ, 0xc0, !PT ;  /* 0x000000ff04007812 */ /* 0x000fc400078ec0ff */
[C---:B------:R-:W-:Y:S02]  /*18470*/  FSETP.NEU.FTZ.AND P5, PT, R3.reuse, -INF , PT ;  /* 0xff8000000300780b */ /* 0x040fe40003fbd000 */
[----:B------:R-:W-:Y:S01]  /*18480*/  ISETP.LE.U32.AND P2, PT, R0, UR15, PT ;  /* 0x0000000f00007c0c */ /* 0x000fe2000bf43070 */
[----:B------:R-:W-:Y:S01]  /*18490*/  FMUL.FTZ R0, R3, UR42 ;  /* 0x0000002a03007c20 */ /* 0x000fe20008410000 */
[----:B------:R-:W-:Y:S01]  /*184a0*/  FSEL R17, R133, RZ, P1 ;  /* 0x000000ff85117208 */ /* 0x000fe20000800000 */
[----:B------:R-:W-:Y:S03]  /*184b0*/  MUFU.EX2 R175, R175 ;  /* 0x000000af00af7308 */ /* 0x000fe60000000800 */
[----:B------:R-:W-:Y:S01]  /*184c0*/  FSEL R0, R0, RZ, P5 ;  /* 0x000000ff00007208 */ /* 0x000fe20002800000 */
[----:B-1----:R-:W-:-:S04]  /*184d0*/  FFMA.FTZ R15, R184, UR42, -R2 ;  /* 0x0000002ab80f7c23 */ /* 0x002fc80008010802 */
[--C-:B------:R-:W-:Y:S01]  /*184e0*/  FFMA.FTZ R135, R181, UR42, -R0.reuse ;  /* 0x0000002ab5877c23 */ /* 0x100fe20008010800 */
[--C-:B------:R-:W-:Y:S01]  /*184f0*/  FFMA.FTZ R215, R182, UR42, -R0.reuse ;  /* 0x0000002ab6d77c23 */ /* 0x100fe20008010800 */
[--C-:B------:R-:W-:Y:S01]  /*18500*/  FFMA.FTZ R218, R173, UR42, -R0.reuse ;  /* 0x0000002aadda7c23 */ /* 0x100fe20008010800 */
[----:B------:R1:W2:Y:S01]  /*18510*/  MUFU.EX2 R237, R15 ;  /* 0x0000000f00ed7308 */ /* 0x0002a20000000800 */
[--C-:B------:R-:W-:Y:S01]  /*18520*/  FFMA.FTZ R219, R138, UR42, -R0.reuse ;  /* 0x0000002a8adb7c23 */ /* 0x100fe20008010800 */
[--C-:B------:R-:W-:Y:S01]  /*18530*/  FFMA.FTZ R222, R137, UR42, -R0.reuse ;  /* 0x0000002a89de7c23 */ /* 0x100fe20008010800 */
[--C-:B------:R-:W-:Y:S01]  /*18540*/  FFMA.FTZ R223, R26, UR42, -R0.reuse ;  /* 0x0000002a1adf7c23 */ /* 0x100fe20008010800 */
[--C-:B------:R-:W-:Y:S01]  /*18550*/  FFMA.FTZ R224, R19, UR42, -R0.reuse ;  /* 0x0000002a13e07c23 */ /* 0x100fe20008010800 */
[----:B------:R-:W-:Y:S01]  /*18560*/  FFMA.FTZ R225, R18, UR42, -R0 ;  /* 0x0000002a12e17c23 */ /* 0x000fe20008010800 */
[----:B-1----:R-:W-:Y:S02]  /*18570*/  LOP3.LUT R15, R4, 0xffff, RZ, 0xc0, !PT ;  /* 0x0000ffff040f7812 */ /* 0x002fe400078ec0ff */
[----:B--2---:R-:W-:-:S02]  /*18580*/  F2FP.BF16.F32.PACK_AB R0, R237, R183 ;  /* 0x000000b7ed00723e */ /* 0x004fc400000010ff */
[----:B------:R-:W-:Y:S02]  /*18590*/  SHF.R.U32.HI R15, RZ, 0x8, R15 ;  /* 0x00000008ff0f7819 */ /* 0x000fe4000001160f */
[C---:B------:R-:W-:Y:S02]  /*185a0*/  PRMT R198, R0.reuse, 0x7610, R198 ;  /* 0x0000761000c67816 */ /* 0x040fe400000000c6 */
[----:B------:R-:W-:Y:S02]  /*185b0*/  LOP3.LUT R15, R15, 0xffff, RZ, 0xc0, !PT ;  /* 0x0000ffff0f0f7812 */ /* 0x000fe400078ec0ff */
[----:B------:R-:W-:Y:S01]  /*185c0*/  PRMT R197, R0, 0x7632, R197 ;  /* 0x0000763200c57816 */ /* 0x000fe200000000c5 */
[----:B------:R-:W-:Y:S01]  /*185d0*/  @!P2 HFMA2.BF16_V2 R18, -RZ.H0_H0, RZ.H0_H0, -R198.H0_H0 ;  /* 0x200000ffff12a231 */ /* 0x000fe200003409c6 */
[----:B------:R-:W-:Y:S02]  /*185e0*/  ISETP.LE.U32.AND P3, PT, R15, UR15, PT ;  /* 0x0000000f0f007c0c */ /* 0x000fe4000bf63070 */
[----:B------:R-:W-:-:S02]  /*185f0*/  SHF.R.U32.HI R0, RZ, 0x18, R4 ;  /* 0x00000018ff007819 */ /* 0x000fc40000011604 */
[----:B------:R-:W-:Y:S02]  /*18600*/  PRMT R231, R198, 0x5410, R197 ;  /* 0x00005410c6e77816 */ /* 0x000fe400000000c5 */
[----:B------:R-:W-:Y:S01]  /*18610*/  @!P2 PRMT R198, R18, 0x5410, RZ ;  /* 0x0000541012c6a816 */ /* 0x000fe200000000ff */
[----:B------:R-:W-:Y:S01]  /*18620*/  FFMA.FTZ R18, R214, UR42, -R2 ;  /* 0x0000002ad6127c23 */ /* 0x000fe20008010802 */
[----:B------:R-:W-:Y:S02]  /*18630*/  ISETP.LE.U32.AND P2, PT, R0, UR15, PT ;  /* 0x0000000f00007c0c */ /* 0x000fe4000bf43070 */
[----:B------:R-:W-:Y:S01]  /*18640*/  SHF.R.U32.HI R0, RZ, 0x10, R4 ;  /* 0x00000010ff007819 */ /* 0x000fe20000011604 */
[----:B------:R-:W-:Y:S01]  /*18650*/  FFMA.FTZ R4, R187, UR42, -R2 ;  /* 0x0000002abb047c23 */ /* 0x000fe20008010802 */
[----:B------:R-:W-:Y:S01]  /*18660*/  LOP3.LUT R15, R12, 0xff, RZ, 0xc0, !PT ;  /* 0x000000ff0c0f7812 */ /* 0x000fe200078ec0ff */
[----:B------:R-:W-:Y:S01]  /*18670*/  @!P3 HFMA2.BF16_V2 R19, -RZ.H0_H0, RZ.H0_H0, -R197.H0_H0 ;  /* 0x200000ffff13b231 */ /* 0x000fe200003409c5 */
[----:B------:R-:W-:Y:S01]  /*18680*/  LOP3.LUT R0, R0, 0xff, RZ, 0xc0, !PT ;  /* 0x000000ff00007812 */ /* 0x000fe200078ec0ff */
[----:B------:R1:W-:Y:S01]  /*18690*/  MUFU.EX2 R241, R4 ;  /* 0x0000000400f17308 */ /* 0x0003e20000000800 */
[----:B------:R-:W-:-:S02]  /*186a0*/  ISETP.LE.U32.AND P1, PT, R15, UR15, PT ;  /* 0x0000000f0f007c0c */ /* 0x000fc4000bf23070 */
[----:B------:R-:W-:Y:S01]  /*186b0*/  @!P3 PRMT R197, R19, 0x5410, RZ ;  /* 0x0000541013c5b816 */ /* 0x000fe200000000ff */
[----:B------:R-:W-:Y:S01]  /*186c0*/  FFMA.FTZ R19, R212, UR42, -R2 ;  /* 0x0000002ad4137c23 */ /* 0x000fe20008010802 */
[----:B------:R-:W-:Y:S02]  /*186d0*/  ISETP.LE.U32.AND P3, PT, R0, UR15, PT ;  /* 0x0000000f00007c0c */ /* 0x000fe4000bf63070 */
[----:B------:R-:W-:Y:S01]  /*186e0*/  F2FP.BF16.F32.PACK_AB R0, R176, R172 ;  /* 0x000000acb000723e */ /* 0x000fe200000010ff */
[----:B------:R-:W-:Y:S01]  /*186f0*/  MUFU.EX2 R18, R18 ;  /* 0x0000001200127308 */ /* 0x000fe20000000800 */
[----:B------:R-:W-:Y:S02]  /*18700*/  SHF.R.U32.HI R15, RZ, 0x10, R12 ;  /* 0x00000010ff0f7819 */ /* 0x000fe4000001160c */
[C---:B------:R-:W-:Y:S02]  /*18710*/  PRMT R195, R0.reuse, 0x7632, R195 ;  /* 0x0000763200c37816 */ /* 0x040fe400000000c3 */
[----:B------:R-:W-:Y:S01]  /*18720*/  PRMT R194, R0, 0x7610, R194 ;  /* 0x0000761000c27816 */ /* 0x000fe200000000c2 */
[----:B------:R-:W-:Y:S01]  /*18730*/  FFMA.FTZ R0, R186, UR42, -R2 ;  /* 0x0000002aba007c23 */ /* 0x000fe20008010802 */
[----:B------:R-:W-:Y:S01]  /*18740*/  SHF.R.U32.HI R12, RZ, 0x18, R12 ;  /* 0x00000018ff0c7819 */ /* 0x000fe2000001160c */
[----:B------:R-:W-:-:S02]  /*18750*/  @!P2 HFMA2.BF16_V2 R136, -RZ.H0_H0, RZ.H0_H0, -R195.H0_H0 ;  /* 0x200000ffff88a231 */ /* 0x000fc400003409c3 */
[----:B-1----:R-:W-:Y:S01]  /*18760*/  FADD.FTZ R4, R232, -R17 ;  /* 0x80000011e8047221 */ /* 0x002fe20000010000 */
[----:B------:R1:W-:Y:S01]  /*18770*/  MUFU.EX2 R30, R0 ;  /* 0x00000000001e7308 */ /* 0x0003e20000000800 */
[----:B------:R-:W-:Y:S01]  /*18780*/  @!P3 HFMA2.BF16_V2 R26, -RZ.H0_H0, RZ.H0_H0, -R194.H0_H0 ;  /* 0x200000ffff1ab231 */ /* 0x000fe200003409c2 */
[----:B------:R-:W-:Y:S01]  /*18790*/  PRMT R246, R194, 0x5410, R195 ;  /* 0x00005410c2f67816 */ /* 0x000fe200000000c3 */
[----:B------:R-:W-:Y:S01]  /*187a0*/  FMUL.FTZ R4, R4, UR42 ;  /* 0x0000002a04047c20 */ /* 0x000fe20008410000 */
[----:B------:R-:W-:Y:S02]  /*187b0*/  @!P2 PRMT R195, R136, 0x5410, RZ ;  /* 0x0000541088c3a816 */ /* 0x000fe400000000ff */
[----:B------:R-:W-:Y:S01]  /*187c0*/  @!P3 PRMT R194, R26, 0x5410, RZ ;  /* 0x000054101ac2b816 */ /* 0x000fe200000000ff */
[----:B------:R-:W-:Y:S01]  /*187d0*/  FFMA.FTZ R26, R196, UR42, -R2 ;  /* 0x0000002ac41a7c23 */ /* 0x000fe20008010802 */
[----:B------:R-:W-:Y:S01]  /*187e0*/  ISETP.LE.U32.AND P2, PT, R12, UR15, PT ;  /* 0x0000000f0c007c0c */ /* 0x000fe2000bf43070 */
[----:B------:R-:W2:Y:S01]  /*187f0*/  MUFU.EX2 R4, R4 ;  /* 0x0000000400047308 */ /* 0x000ea20000000800 */
[----:B-1----:R-:W-:Y:S01]  /*18800*/  SHF.R.U32.HI R0, RZ, 0x8, R13 ;  /* 0x00000008ff007819 */ /* 0x002fe2000001160d */
[----:B------:R-:W-:-:S03]  /*18810*/  IMAD.WIDE.U32 R12, R139, -0x2daee0ad, RZ ;  /* 0xd2511f538b0c7825 */ /* 0x000fc600078e00ff */
[----:B------:R-:W-:Y:S02]  /*18820*/  LOP3.LUT R0, R0, 0xffff, RZ, 0xc0, !PT ;  /* 0x0000ffff00007812 */ /* 0x000fe400078ec0ff */
[----:B------:R-:W-:Y:S02]  /*18830*/  LOP3.LUT R2, R13, UR28, R16, 0x96, !PT ;  /* 0x0000001c0d027c12 */ /* 0x000fe4000f8e9610 */
[----:B------:R-:W-:Y:S01]  /*18840*/  ISETP.LE.U32.AND P3, PT, R0, UR15, PT ;  /* 0x0000000f00007c0c */ /* 0x000fe2000bf63070 */
[-C--:B--2---:R-:W-:Y:S01]  /*18850*/  FFMA.FTZ R136, R235, R4.reuse, R172 ;  /* 0x00000004eb887223 */ /* 0x084fe200000100ac */
[----:B------:R-:W-:Y:S01]  /*18860*/  F2FP.BF16.F32.PACK_AB R0, R30, R241 ;  /* 0x000000f11e00723e */ /* 0x000fe200000010ff */
[----:B------:R-:W-:Y:S01]  /*18870*/  IMAD.MOV.U32 R235, RZ, RZ, R30 ;  /* 0x000000ffffeb7224 */ /* 0x000fe200078e001e */
[----:B------:R-:W-:Y:S01]  /*18880*/  LOP3.LUT R16, R2, 0xffff, RZ, 0xc0, !PT ;  /* 0x0000ffff02107812 */ /* 0x000fe200078ec0ff */
[----:B------:R-:W1:Y:S01]  /*18890*/  MUFU.EX2 R30, R178 ;  /* 0x000000b2001e7308 */ /* 0x000e620000000800 */
[----:B------:R-:W-:Y:S01]  /*188a0*/  PRMT R193, R0, 0x7610, R193 ;  /* 0x0000761000c17816 */ /* 0x000fe200000000c1 */
[-C--:B------:R-:W-:Y:S01]  /*188b0*/  FMUL.FTZ R154, R154, R4.reuse ;  /* 0x000000049a9a7220 */ /* 0x080fe20000410000 */
[----:B------:R-:W-:Y:S01]  /*188c0*/  PRMT R192, R0, 0x7632, R192 ;  /* 0x0000763200c07816 */ /* 0x000fe200000000c0 */
[-C--:B------:R-:W-:Y:S01]  /*188d0*/  FMUL.FTZ R155, R155, R4.reuse ;  /* 0x000000049b9b7220 */ /* 0x080fe20000410000 */
[----:B------:R-:W-:Y:S01]  /*188e0*/  LOP3.LUT R0, R15, 0xff, RZ, 0xc0, !PT ;  /* 0x000000ff0f007812 */ /* 0x000fe200078ec0ff */
[----:B------:R-:W-:Y:S01]  /*188f0*/  @!P1 HFMA2.BF16_V2 R137, -RZ.H0_H0, RZ.H0_H0, -R193.H0_H0 ;  /* 0x200000ffff899231 */ /* 0x000fe200003409c1 */
[----:B------:R-:W-:Y:S01]  /*18900*/  FSEL R15, R132, RZ, P4 ;  /* 0x000000ff840f7208 */ /* 0x000fe20002000000 */
[----:B------:R-:W-:Y:S01]  /*18910*/  @!P3 HFMA2.BF16_V2 R138, -RZ.H0_H0, RZ.H0_H0, -R192.H0_H0 ;  /* 0x200000ffff8ab231 */ /* 0x000fe200003409c0 */
[----:B------:R-:W-:Y:S01]  /*18920*/  PRMT R212, R193, 0x5410, R192 ;  /* 0x00005410c1d47816 */ /* 0x000fe200000000c0 */
[-C--:B------:R-:W-:Y:S01]  /*18930*/  FMUL.FTZ R150, R150, R4.reuse ;  /* 0x0000000496967220 */ /* 0x080fe20000410000 */
[----:B------:R-:W-:Y:S01]  /*18940*/  @!P1 PRMT R193, R137, 0x5410, RZ ;  /* 0x0000541089c19816 */ /* 0x000fe200000000ff */
[----:B------:R-:W-:Y:S01]  /*18950*/  FADD.FTZ R15, R233, -R15 ;  /* 0x8000000fe90f7221 */ /* 0x000fe20000010000 */
[----:B------:R-:W-:Y:S01]  /*18960*/  ISETP.LE.U32.AND P1, PT, R0, UR15, PT ;  /* 0x0000000f00007c0c */ /* 0x000fe2000bf23070 */
[-C--:B------:R-:W-:Y:S01]  /*18970*/  FMUL.FTZ R151, R151, R4.reuse ;  /* 0x0000000497977220 */ /* 0x080fe20000410000 */
[----:B------:R-:W-:Y:S01]  /*18980*/  LOP3.LUT R0, R12, 0xff, RZ, 0xc0, !PT ;  /* 0x000000ff0c007812 */ /* 0x000fe200078ec0ff */
[-C--:B------:R-:W-:Y:S01]  /*18990*/  FMUL.FTZ R146, R146, R4.reuse ;  /* 0x0000000492927220 */ /* 0x080fe20000410000 */
[----:B------:R-:W-:Y:S01]  /*189a0*/  @!P3 PRMT R192, R138, 0x5410, RZ ;  /* 0x000054108ac0b816 */ /* 0x000fe200000000ff */
[----:B------:R-:W-:Y:S01]  /*189b0*/  FMUL.FTZ R147, R147, R4 ;  /* 0x0000000493937220 */ /* 0x000fe20000410000 */
[----:B------:R-:W-:Y:S01]  /*189c0*/  ISETP.LE.U32.AND P4, PT, R0, UR15, PT ;  /* 0x0000000f00007c0c */ /* 0x000fe2000bf83070 */
[----:B------:R-:W-:Y:S01]  /*189d0*/  FMUL.FTZ R0, R15, UR42 ;  /* 0x0000002a0f007c20 */ /* 0x000fe20008410000 */
[----:B-1----:R-:W-:Y:S01]  /*189e0*/  F2FP.BF16.F32.PACK_AB R15, R30, R252 ;  /* 0x000000fc1e0f723e */ /* 0x002fe200000010ff */
[-C--:B------:R-:W-:Y:S01]  /*189f0*/  FMUL.FTZ R142, R142, R4.reuse ;  /* 0x000000048e8e7220 */ /* 0x080fe20000410000 */
[----:B------:R-:W-:Y:S01]  /*18a00*/  LOP3.LUT R17, R12, 0xffff, RZ, 0xc0, !PT ;  /* 0x0000ffff0c117812 */ /* 0x000fe200078ec0ff */
[-C--:B------:R-:W-:Y:S01]  /*18a10*/  FMUL.FTZ R143, R143, R4.reuse ;  /* 0x000000048f8f7220 */ /* 0x080fe20000410000 */
[C---:B------:R-:W-:Y:S01]  /*18a20*/  PRMT R191, R15.reuse, 0x7610, R191 ;  /* 0x000076100fbf7816 */ /* 0x040fe200000000bf */
[----:B------:R-:W1:Y:S01]  /*18a30*/  MUFU.EX2 R0, R0 ;  /* 0x0000000000007308 */ /* 0x000e620000000800 */
[----:B------:R-:W-:Y:S01]  /*18a40*/  PRMT R190, R15, 0x7632, R190 ;  /* 0x000076320fbe7816 */ /* 0x000fe200000000be */
[-C--:B------:R-:W-:Y:S01]  /*18a50*/  FMUL.FTZ R50, R50, R4.reuse ;  /* 0x0000000432327220 */ /* 0x080fe20000410000 */
[----:B------:R-:W-:Y:S01]  /*18a60*/  SHF.R.U32.HI R15, RZ, 0x8, R16 ;  /* 0x00000008ff0f7819 */ /* 0x000fe20000011610 */
[----:B------:R-:W-:Y:S01]  /*18a70*/  @!P1 HFMA2.BF16_V2 R174, -RZ.H0_H0, RZ.H0_H0, -R191.H0_H0 ;  /* 0x200000ffffae9231 */ /* 0x000fe200003409bf */
[--C-:B------:R-:W-:Y:S01]  /*18a80*/  SHF.R.U32.HI R16, RZ, 0x10, R12.reuse ;  /* 0x00000010ff107819 */ /* 0x100fe2000001160c */
[----:B------:R-:W-:Y:S01]  /*18a90*/  @!P2 HFMA2.BF16_V2 R173, -RZ.H0_H0, RZ.H0_H0, -R190.H0_H0 ;  /* 0x200000ffffada231 */ /* 0x000fe200003409be */
[----:B------:R-:W-:Y:S01]  /*18aa0*/  LOP3.LUT R15, R15, 0xffff, RZ, 0xc0, !PT ;  /* 0x0000ffff0f0f7812 */ /* 0x000fe200078ec0ff */
[-C--:B------:R-:W-:Y:S01]  /*18ab0*/  FMUL.FTZ R51, R51, R4.reuse ;  /* 0x0000000433337220 */ /* 0x080fe20000410000 */
[----:B------:R-:W-:Y:S01]  /*18ac0*/  SHF.R.U32.HI R12, RZ, 0x18, R12 ;  /* 0x00000018ff0c7819 */ /* 0x000fe2000001160c */
[-C--:B------:R-:W-:Y:S01]  /*18ad0*/  FMUL.FTZ R82, R82, R4.reuse ;  /* 0x0000000452527220 */ /* 0x080fe20000410000 */
[----:B------:R-:W-:Y:S01]  /*18ae0*/  ISETP.LE.U32.AND P3, PT, R15, UR15, PT ;  /* 0x0000000f0f007c0c */ /* 0x000fe2000bf63070 */
[-C--:B------:R-:W-:Y:S01]  /*18af0*/  FMUL.FTZ R83, R83, R4.reuse ;  /* 0x0000000453537220 */ /* 0x080fe20000410000 */
[----:B------:R-:W-:Y:S01]  /*18b00*/  PRMT R196, R191, 0x5410, R190 ;  /* 0x00005410bfc47816 */ /* 0x000fe200000000be */
[-C--:B------:R-:W-:Y:S01]  /*18b10*/  FMUL.FTZ R114, R114, R4.reuse ;  /* 0x0000000472727220 */ /* 0x080fe20000410000 */
[----:B------:R-:W-:Y:S01]  /*18b20*/  @!P1 PRMT R191, R174, 0x5410, RZ ;  /* 0x00005410aebf9816 */ /* 0x000fe200000000ff */
[----:B------:R-:W-:Y:S01]  /*18b30*/  FMUL.FTZ R115, R115, R4 ;  /* 0x0000000473737220 */ /* 0x000fe20000410000 */
[----:B-1----:R-:W-:Y:S01]  /*18b40*/  FMUL.FTZ R233, R60, R0 ;  /* 0x000000003ce97220 */ /* 0x002fe20000410000 */
[----:B------:R-:W-:-:S02]  /*18b50*/  IMAD.MOV.U32 R60, RZ, RZ, R242 ;  /* 0x000000ffff3c7224 */ /* 0x000fc400078e00f2 */
[-C--:B------:R-:W-:Y:S01]  /*18b60*/  FFMA.FTZ R15, R239, R0.reuse, R175 ;  /* 0x00000000ef0f7223 */ /* 0x080fe200000100af */
        /* <DEDUP_REMOVED lines=31> */
[----:B------:R-:W-:Y:S01]  /*18d60*/  FSEL R0, R3, RZ, P5 ;  /* 0x000000ff03007208 */ /* 0x000fe20002800000 */
[----:B------:R-:W-:Y:S01]  /*18d70*/  IMAD.MOV.U32 R239, RZ, RZ, R30 ;  /* 0x000000ffffef7224 */ /* 0x000fe200078e001e */
[----:B------:R-:W-:Y:S01]  /*18d80*/  ISETP.LE.U32.AND P1, PT, R12, UR15, PT ;  /* 0x0000000f0c007c0c */ /* 0x000fe2000bf23070 */
[----:B------:R-:W-:Y:S01]  /*18d90*/  MUFU.EX2 R30, R199 ;  /* 0x000000c7001e7308 */ /* 0x000fe20000000800 */
[----:B------:R-:W-:Y:S01]  /*18da0*/  @!P2 PRMT R190, R173, 0x5410, RZ ;  /* 0x00005410adbea816 */ /* 0x000fe200000000ff */
[----:B------:R-:W-:Y:S01]  /*18db0*/  FADD.FTZ R12, R238, -R0 ;  /* 0x80000000ee0c7221 */ /* 0x000fe20000010000 */
[----:B------:R-:W-:Y:S01]  /*18dc0*/  IMAD.MOV.U32 R238, RZ, RZ, R240 ;  /* 0x000000ffffee7224 */ /* 0x000fe200078e00f0 */
[----:B------:R-:W-:Y:S01]  /*18dd0*/  FSEL R0, R134, RZ, P6 ;  /* 0x000000ff86007208 */ /* 0x000fe20003000000 */
[----:B------:R-:W-:-:S02]  /*18de0*/  IMAD.MOV.U32 R88, RZ, RZ, R60 ;  /* 0x000000ffff587224 */ /* 0x000fc400078e003c */
[----:B------:R-:W-:Y:S01]  /*18df0*/  FMUL.FTZ R12, R12, UR42 ;  /* 0x0000002a0c0c7c20 */ /* 0x000fe20008410000 */
[----:B------:R-:W-:Y:S01]  /*18e00*/  MOV R61, R243 ;  /* 0x000000f3003d7202 */ /* 0x000fe20000000f00 */
[----:B------:R-:W1:Y:S01]  /*18e10*/  MUFU.EX2 R240, R19 ;  /* 0x0000001300f07308 */ /* 0x000e620000000800 */
[----:B------:R-:W-:Y:S01]  /*18e20*/  FADD.FTZ R13, R234, -R0 ;  /* 0x80000000ea0d7221 */ /* 0x000fe20000010000 */
[----:B------:R-:W-:Y:S01]  /*18e30*/  LOP3.LUT R0, R2, 0xff, RZ, 0xc0, !PT ;  /* 0x000000ff02007812 */ /* 0x000fe200078ec0ff */
[----:B------:R-:W-:Y:S02]  /*18e40*/  IMAD.MOV.U32 R124, RZ, RZ, R200 ;  /* 0x000000ffff7c7224 */ /* 0x000fe400078e00c8 */
[-C--:B------:R-:W-:Y:S01]  /*18e50*/  FMUL.FTZ R130, R130, R4.reuse ;  /* 0x0000000482827220 */ /* 0x080fe20000410000 */
[----:B------:R-:W-:Y:S01]  /*18e60*/  FMUL.FTZ R13, R13, UR42 ;  /* 0x0000002a0d0d7c20 */ /* 0x000fe20008410000 */
[----:B------:R-:W-:Y:S01]  /*18e70*/  ISETP.LE.U32.AND P2, PT, R0, UR15, PT ;  /* 0x0000000f00007c0c */ /* 0x000fe2000bf43070 */
[----:B------:R-:W-:Y:S01]  /*18e80*/  IMAD.MOV.U32 R89, RZ, RZ, R61 ;  /* 0x000000ffff597224 */ /* 0x000fe200078e003d */
[--C-:B------:R-:W-:Y:S01]  /*18e90*/  SHF.R.U32.HI R0, RZ, 0x18, R2.reuse ;  /* 0x00000018ff007819 */ /* 0x100fe20000011602 */
[----:B------:R-:W-:Y:S01]  /*18ea0*/  MUFU.EX2 R60, R179 ;  /* 0x000000b3003c7308 */ /* 0x000fe20000000800 */
[----:B------:R-:W-:Y:S01]  /*18eb0*/  SHF.R.U32.HI R2, RZ, 0x10, R2 ;  /* 0x00000010ff027819 */ /* 0x000fe20000011602 */
[----:B------:R-:W-:Y:S01]  /*18ec0*/  FMUL.FTZ R131, R131, R4 ;  /* 0x0000000483837220 */ /* 0x000fe20000410000 */
[----:B------:R-:W-:-:S02]  /*18ed0*/  ISETP.LE.U32.AND P5, PT, R0, UR15, PT ;  /* 0x0000000f00007c0c */ /* 0x000fc4000bfa3070 */
[----:B------:R-:W-:Y:S02]  /*18ee0*/  LOP3.LUT R2, R2, 0xff, RZ, 0xc0, !PT ;  /* 0x000000ff02027812 */ /* 0x000fe400078ec0ff */
[----:B-1----:R-:W-:Y:S02]  /*18ef0*/  F2FP.BF16.F32.PACK_AB R0, R240, R18 ;  /* 0x00000012f000723e */ /* 0x002fe400000010ff */
[----:B------:R-:W-:Y:S02]  /*18f00*/  ISETP.LE.U32.AND P6, PT, R2, UR15, PT ;  /* 0x0000000f02007c0c */ /* 0x000fe4000bfc3070 */
[C---:B------:R-:W-:Y:S02]  /*18f10*/  PRMT R189, R0.reuse, 0x7610, R189 ;  /* 0x0000761000bd7816 */ /* 0x040fe400000000bd */
[----:B------:R-:W-:Y:S02]  /*18f20*/  PRMT R188, R0, 0x7632, R188 ;  /* 0x0000763200bc7816 */ /* 0x000fe400000000bc */
[----:B------:R-:W-:Y:S01]  /*18f30*/  LOP3.LUT R2, R16, 0xff, RZ, 0xc0, !PT ;  /* 0x000000ff10027812 */ /* 0x000fe200078ec0ff */
[----:B------:R-:W-:Y:S01]  /*18f40*/  @!P2 HFMA2.BF16_V2 R57, -RZ.H0_H0, RZ.H0_H0, -R189.H0_H0 ;  /* 0x200000ffff39a231 */ /* 0x000fe200003409bd */
[----:B------:R-:W-:Y:S01]  /*18f50*/  PRMT R214, R189, 0x5410, R188 ;  /* 0x00005410bdd67816 */ /* 0x000fe200000000bc */
[----:B------:R-:W1:Y:S01]  /*18f60*/  MUFU.EX2 R0, R12 ;  /* 0x0000000c00007308 */ /* 0x000e620000000800 */
[----:B------:R-:W-:-:S02]  /*18f70*/  @!P3 HFMA2.BF16_V2 R56, -RZ.H0_H0, RZ.H0_H0, -R188.H0_H0 ;  /* 0x200000ffff38b231 */ /* 0x000fc400003409bc */
[----:B------:R-:W-:Y:S01]  /*18f80*/  @!P2 PRMT R189, R57, 0x5410, RZ ;  /* 0x0000541039bda816 */ /* 0x000fe200000000ff */
[----:B------:R-:W-:Y:S01]  /*18f90*/  IMAD.MOV.U32 R57, RZ, RZ, R210 ;  /* 0x000000ffff397224 */ /* 0x000fe200078e00d2 */
[----:B------:R-:W-:Y:S02]  /*18fa0*/  ISETP.LE.U32.AND P2, PT, R2, UR15, PT ;  /* 0x0000000f02007c0c */ /* 0x000fe4000bf43070 */
[----:B------:R-:W-:Y:S01]  /*18fb0*/  SHF.R.U32.HI R2, RZ, 0x8, R17 ;  /* 0x00000008ff027819 */ /* 0x000fe20000011611 */
[----:B------:R-:W2:Y:S01]  /*18fc0*/  MUFU.EX2 R12, R135 ;  /* 0x00000087000c7308 */ /* 0x000ea20000000800 */
[----:B------:R-:W-:Y:S02]  /*18fd0*/  @!P3 PRMT R188, R56, 0x5410, RZ ;  /* 0x0000541038bcb816 */ /* 0x000fe400000000ff */
[----:B------:R-:W-:Y:S02]  /*18fe0*/  LOP3.LUT R2, R2, 0xffff, RZ, 0xc0, !PT ;  /* 0x0000ffff02027812 */ /* 0x000fe400078ec0ff */
[----:B------:R-:W-:-:S02]  /*18ff0*/  MOV R56, R209 ;  /* 0x000000d100387202 */ /* 0x000fc40000000f00 */
[----:B------:R-:W-:Y:S02]  /*19000*/  ISETP.LE.U32.AND P3, PT, R2, UR15, PT ;  /* 0x0000000f02007c0c */ /* 0x000fe4000bf63070 */
[----:B------:R-:W3:Y:S01]  /*19010*/  MUFU.EX2 R2, R13 ;  /* 0x0000000d00027308 */ /* 0x000ee20000000800 */
[-C--:B-1----:R-:W-:Y:S01]  /*19020*/  FMUL.FTZ R19, R46, R0.reuse ;  /* 0x000000002e137220 */ /* 0x082fe20000410000 */
[-C--:B------:R-:W-:Y:S01]  /*19030*/  FMUL.FTZ R46, R79, R0.reuse ;  /* 0x000000004f2e7220 */ /* 0x080fe20000410000 */
[----:B------:R-:W-:Y:S02]  /*19040*/  IMAD.MOV.U32 R79, RZ, RZ, R232 ;  /* 0x000000ffff4f7224 */ /* 0x000fe400078e00e8 */
[-C--:B------:R-:W-:Y:S01]  /*19050*/  FMUL.FTZ R234, R58, R0.reuse ;  /* 0x000000003aea7220 */ /* 0x080fe20000410000 */
[----:B------:R-:W-:Y:S02]  /*19060*/  IMAD.MOV.U32 R58, RZ, RZ, R30 ;  /* 0x000000ffff3a7224 */ /* 0x000fe400078e001e */
[-C--:B------:R-:W-:Y:S01]  /*19070*/  FMUL.FTZ R125, R47, R0.reuse ;  /* 0x000000002f7d7220 */ /* 0x080fe20000410000 */
[-C--:B------:R-:W-:Y:S01]  /*19080*/  FMUL.FTZ R199, R59, R0.reuse ;  /* 0x000000003bc77220 */ /* 0x080fe20000410000 */
[----:B------:R-:W1:Y:S01]  /*19090*/  MUFU.EX2 R232, R21 ;  /* 0x0000001500e87308 */ /* 0x000e620000000800 */
[----:B--2---:R-:W-:Y:S01]  /*190a0*/  FFMA.FTZ R16, R247, R0, R12 ;  /* 0x00000000f7107223 */ /* 0x004fe2000001000c */
[----:B------:R-:W-:Y:S01]  /*190b0*/  MOV R247, R56 ;  /* 0x0000003800f77202 */ /* 0x000fe20000000f00 */
[-C--:B------:R-:W-:Y:S01]  /*190c0*/  FMUL.FTZ R236, R75, R0.reuse ;  /* 0x000000004bec7220 */ /* 0x080fe20000410000 */
[-C--:B------:R-:W-:Y:S01]  /*190d0*/  FMUL.FTZ R47, R78, R0.reuse ;  /* 0x000000004e2f7220 */ /* 0x080fe20000410000 */
[-C--:B------:R-:W-:Y:S01]  /*190e0*/  FMUL.FTZ R30, R62, R0.reuse ;  /* 0x000000003e1e7220 */ /* 0x080fe20000410000 */
[-C--:B------:R-:W-:Y:S01]  /*190f0*/  FMUL.FTZ R78, R126, R0.reuse ;  /* 0x000000007e4e7220 */ /* 0x080fe20000410000 */
[----:B------:R-:W-:Y:S01]  /*19100*/  FMUL.FTZ R243, R127, R0 ;  /* 0x000000007ff37220 */ /* 0x000fe20000410000 */
[----:B------:R2:W4:Y:S01]  /*19110*/  MUFU.EX2 R56, R26 ;  /* 0x0000001a00387308 */ /* 0x0005220000000800 */
[----:B---3--:R-:W-:Y:S01]  /*19120*/  FFMA.FTZ R17, R227, R2, R183 ;  /* 0x00000002e3117223 */ /* 0x008fe200000100b7 */
[----:B------:R-:W-:-:S02]  /*19130*/  IMAD.MOV.U32 R227, RZ, RZ, R58 ;  /* 0x000000ffffe37224 */ /* 0x000fc400078e003a */
[-C--:B------:R-:W-:Y:S01]  /*19140*/  FMUL.FTZ R75, R67, R4.reuse ;  /* 0x00000004434b7220 */ /* 0x080fe20000410000 */
[----:B------:R-:W-:Y:S02]  /*19150*/  IMAD.MOV.U32 R126, RZ, RZ, R57 ;  /* 0x000000ffff7e7224 */ /* 0x000fe400078e0039 */
[-C--:B------:R-:W-:Y:S01]  /*19160*/  FMUL.FTZ R58, R38, R4.reuse ;  /* 0x00000004263a7220 */ /* 0x080fe20000410000 */
[----:B------:R-:W-:Y:S01]  /*19170*/  FMUL.FTZ R62, R54, R4 ;  /* 0x00000004363e7220 */ /* 0x000fe20000410000 */
[----:B------:R-:W-:Y:S01]  /*19180*/  MOV R67, R60 ;  /* 0x0000003c00437202 */ /* 0x000fe20000000f00 */
[-C--:B------:R-:W-:Y:S01]  /*19190*/  FMUL.FTZ R76, R63, R0.reuse ;  /* 0x000000003f4c7220 */ /* 0x080fe20000410000 */
[----:B------:R-:W-:Y:S01]  /*191a0*/  FMUL.FTZ R61, R74, R0 ;  /* 0x000000004a3d7220 */ /* 0x000fe20000410000 */
[----:B------:R-:W-:Y:S02]  /*191b0*/  IMAD.MOV.U32 R54, RZ, RZ, R199 ;  /* 0x000000ffff367224 */ /* 0x000fe400078e00c7 */
[----:B------:R-:W-:Y:S01]  /*191c0*/  FMUL.FTZ R63, R55, R4 ;  /* 0x00000004373f7220 */ /* 0x000fe20000410000 */
[----:B------:R-:W-:-:S02]  /*191d0*/  IMAD.MOV.U32 R38, RZ, RZ, R239 ;  /* 0x000000ffff267224 */ /* 0x000fc400078e00ef */
[-C--:B------:R-:W-:Y:S01]  /*191e0*/  FMUL.FTZ R74, R66, R4.reuse ;  /* 0x00000004424a7220 */ /* 0x080fe20000410000 */
[----:B------:R-:W-:Y:S02]  /*191f0*/  IMAD.MOV.U32 R13, RZ, RZ, R202 ;  /* 0x000000ffff0d7224 */ /* 0x000fe400078e00ca */
[----:B------:R-:W-:Y:S01]  /*19200*/  FMUL.FTZ R239, R99, R4 ;  /* 0x0000000463ef7220 */ /* 0x000fe20000410000 */
[----:B------:R-:W-:Y:S02]  /*19210*/  IMAD.MOV.U32 R199, RZ, RZ, R238 ;  /* 0x000000ffffc77224 */ /* 0x000fe400078e00ee */
[-C--:B------:R-:W-:Y:S01]  /*19220*/  FMUL.FTZ R202, R90, R0.reuse ;  /* 0x000000005aca7220 */ /* 0x080fe20000410000 */
[----:B------:R-:W-:Y:S01]  /*19230*/  FMUL.FTZ R200, R91, R0 ;  /* 0x000000005bc87220 */ /* 0x000fe20000410000 */
[----:B------:R-:W-:Y:S01]  /*19240*/  IMAD.MOV.U32 R55, RZ, RZ, R234 ;  /* 0x000000ffff377224 */ /* 0x000fe200078e00ea */
[----:B--2---:R-:W-:Y:S01]  /*19250*/  MOV R26, R242 ;  /* 0x000000f2001a7202 */ /* 0x004fe20000000f00 */
        /* <DEDUP_REMOVED lines=14> */
[----:B------:R-:W-:-:S02]  /*19340*/  IMAD.MOV.U32 R4, RZ, RZ, R67 ;  /* 0x000000ffff047224 */ /* 0x000fc400078e0043 */
[-C--:B------:R-:W-:Y:S01]  /*19350*/  FMUL.FTZ R240, R84, R2.reuse ;  /* 0x0000000254f07220 */ /* 0x080fe20000410000 */
[----:B-1----:R-:W-:Y:S02]  /*19360*/  IMAD.MOV.U32 R84, RZ, RZ, R232 ;  /* 0x000000ffff547224 */ /* 0x002fe400078e00e8 */
[----:B------:R-:W-:Y:S01]  /*19370*/  FMUL.FTZ R232, R100, R2 ;  /* 0x0000000264e87220 */ /* 0x000fe20000410000 */
[----:B------:R-:W-:Y:S02]  /*19380*/  IMAD.MOV.U32 R100, RZ, RZ, R4 ;  /* 0x000000ffff647224 */ /* 0x000fe400078e0004 */
[-C--:B------:R-:W-:Y:S01]  /*19390*/  FMUL.FTZ R170, R170, R0.reuse ;  /* 0x00000000aaaa7220 */ /* 0x080fe20000410000 */
[----:B----4-:R-:W-:Y:S02]  /*193a0*/  IMAD.MOV.U32 R70, RZ, RZ, R56 ;  /* 0x000000ffff467224 */ /* 0x010fe400078e0038 */
        /* <DEDUP_REMOVED lines=18> */
[----:B------:R-:W-:Y:S01]  /*194d0*/  IMAD.MOV.U32 R52, RZ, RZ, R70 ;  /* 0x000000ffff347224 */ /* 0x000fe200078e0046 */
[----:B------:R-:W-:Y:S01]  /*194e0*/  F2FP.BF16.F32.PACK_AB R0, R227, R100 ;  /* 0x00000064e300723e */ /* 0x000fe200000010ff */
[----:B------:R-:W-:Y:S01]  /*194f0*/  IMAD.MOV.U32 R118, RZ, RZ, R55 ;  /* 0x000000ffff767224 */ /* 0x000fe200078e0037 */
[----:B------:R-:W-:Y:S01]  /*19500*/  MOV R87, R54 ;  /* 0x0000003600577202 */ /* 0x000fe20000000f00 */
[----:B------:R-:W-:Y:S01]  /*19510*/  IMAD.MOV.U32 R71, RZ, RZ, R124 ;  /* 0x000000ffff477224 */ /* 0x000fe200078e007c */
[C---:B------:R-:W-:Y:S01]  /*19520*/  PRMT R187, R0.reuse, 0x7610, R187 ;  /* 0x0000761000bb7816 */ /* 0x040fe200000000bb */
[----:B------:R-:W-:Y:S01]  /*19530*/  IMAD.MOV.U32 R55, RZ, RZ, R19 ;  /* 0x000000ffff377224 */ /* 0x000fe200078e0013 */
[----:B------:R-:W-:Y:S01]  /*19540*/  PRMT R186, R0, 0x7632, R186 ;  /* 0x0000763200ba7816 */ /* 0x000fe200000000ba */
[----:B------:R-:W-:Y:S01]  /*19550*/  IMAD.MOV.U32 R124, RZ, RZ, R88 ;  /* 0x000000ffff7c7224 */ /* 0x000fe200078e0058 */
[----:B------:R-:W-:Y:S01]  /*19560*/  F2FP.BF16.F32.PACK_AB R0, R84, R52 ;  /* 0x000000345400723e */ /* 0x000fe200000010ff */
[----:B------:R-:W-:Y:S01]  /*19570*/  IMAD.MOV.U32 R102, RZ, RZ, R236 ;  /* 0x000000ffff667224 */ /* 0x000fe200078e00ec */
[----:B------:R-:W-:Y:S01]  /*19580*/  MOV R54, R125 ;  /* 0x0000007d00367202 */ /* 0x000fe20000000f00 */
[----:B------:R-:W-:Y:S01]  /*19590*/  IMAD.MOV.U32 R86, RZ, RZ, R247 ;  /* 0x000000ffff567224 */ /* 0x000fe200078e00f7 */
[----:B------:R-:W-:Y:S01]  /*195a0*/  PRMT R184, R0, 0x7632, R184 ;  /* 0x0000763200b87816 */ /* 0x000fe200000000b8 */
[----:B------:R-:W-:Y:S01]  /*195b0*/  IMAD.MOV.U32 R125, RZ, RZ, R89 ;  /* 0x000000ffff7d7224 */ /* 0x000fe200078e0059 */
[----:B------:R-:W-:Y:S01]  /*195c0*/  MOV R247, R61 ;  /* 0x0000003d00f77202 */ /* 0x000fe20000000f00 */
[----:B------:R-:W-:-:S02]  /*195d0*/  IMAD.MOV.U32 R19, RZ, RZ, R237 ;  /* 0x000000ffff137224 */ /* 0x000fc400078e00ed */
[-C--:B------:R-:W-:Y:S01]  /*195e0*/  FMUL.FTZ R237, R97, R2.reuse ;  /* 0x0000000261ed7220 */ /* 0x080fe20000410000 */
[----:B------:R-:W-:Y:S01]  /*195f0*/  @!P5 HFMA2.BF16_V2 R7, -RZ.H0_H0, RZ.H0_H0, -R186.H0_H0 ;  /* 0x200000ffff07d231 */ /* 0x000fe200003409ba */
[----:B------:R-:W-:Y:S01]  /*19600*/  PRMT R185, R0, 0x7610, R185 ;  /* 0x0000761000b97816 */ /* 0x000fe200000000b9 */
[----:B------:R-:W-:Y:S02]  /*19610*/  @!P3 HFMA2.BF16_V2 R6, -RZ.H0_H0, RZ.H0_H0, -R184.H0_H0 ;  /* 0x200000ffff06b231 */ /* 0x000fe400003409b8 */
[-C--:B------:R-:W-:Y:S01]  /*19620*/  FMUL.FTZ R61, R53, R2.reuse ;  /* 0x00000002353d7220 */ /* 0x080fe20000410000 */
[-C--:B------:R-:W-:Y:S01]  /*19630*/  FMUL.FTZ R88, R68, R2.reuse ;  /* 0x0000000244587220 */ /* 0x080fe20000410000 */
[----:B------:R-:W-:Y:S01]  /*19640*/  FMUL.FTZ R97, R117, R2 ;  /* 0x0000000275617220 */ /* 0x000fe20000410000 */
[----:B------:R-:W-:Y:S01]  /*19650*/  IMAD.MOV.U32 R4, RZ, RZ, R102 ;  /* 0x000000ffff047224 */ /* 0x000fe200078e0066 */
[----:B------:R1:W-:Y:S01]  /*19660*/  MUFU.EX2 R117, R216 ;  /* 0x000000d800757308 */ /* 0x0003e20000000800 */
[----:B------:R-:W-:Y:S01]  /*19670*/  IMAD.MOV.U32 R68, RZ, RZ, R26 ;  /* 0x000000ffff447224 */ /* 0x000fe200078e001a */
[----:B------:R-:W-:Y:S01]  /*19680*/  MOV R26, R77 ;  /* 0x0000004d001a7202 */ /* 0x000fe20000000f00 */
[----:B------:R-:W-:-:S02]  /*19690*/  IMAD.MOV.U32 R102, RZ, RZ, R78 ;  /* 0x000000ffff667224 */ /* 0x000fc400078e004e */
[-C--:B------:R-:W-:Y:S01]  /*196a0*/  FMUL.FTZ R152, R152, R2.reuse ;  /* 0x0000000298987220 */ /* 0x080fe20000410000 */
[----:B------:R-:W-:Y:S02]  /*196b0*/  IMAD.MOV.U32 R77, RZ, RZ, R31 ;  /* 0x000000ffff4d7224 */ /* 0x000fe400078e001f */
[----:B------:R-:W-:Y:S01]  /*196c0*/  FMUL.FTZ R153, R153, R2 ;  /* 0x0000000299997220 */ /* 0x000fe20000410000 */
[----:B------:R-:W-:Y:S01]  /*196d0*/  IMAD.MOV.U32 R78, RZ, RZ, R30 ;  /* 0x000000ffff4e7224 */ /* 0x000fe200078e001e */
[----:B------:R2:W3:Y:S01]  /*196e0*/  MUFU.EX2 R53, R217 ;  /* 0x000000d900357308 */ /* 0x0004e20000000800 */
[----:B------:R-:W4:Y:S01]  /*196f0*/  LDL.LU.64 R30, [R1+0x90] ;  /* 0x00009000011e7983 */ /* 0x000f220000300a00 */
[----:B------:R-:W-:Y:S02]  /*19700*/  IMAD.MOV.U32 R67, RZ, RZ, R72 ;  /* 0x000000ffff437224 */ /* 0x000fe400078e0048 */
[----:B------:R-:W-:Y:S02]  /*19710*/  @!P4 HFMA2.BF16_V2 R9, -RZ.H0_H0, RZ.H0_H0, -R185.H0_H0 ;  /* 0x200000ffff09c231 */ /* 0x000fe400003409b9 */
[----:B------:R-:W-:-:S02]  /*19720*/  IMAD.MOV.U32 R103, RZ, RZ, R73 ;  /* 0x000000ffff677224 */ /* 0x000fc400078e0049 */
[-C--:B------:R-:W-:Y:S01]  /*19730*/  FMUL.FTZ R73, R65, R2.reuse ;  /* 0x0000000241497220 */ /* 0x080fe20000410000 */
[----:B------:R-:W-:Y:S01]  /*19740*/  @!P6 HFMA2.BF16_V2 R5, -RZ.H0_H0, RZ.H0_H0, -R187.H0_H0 ;  /* 0x200000ffff05e231 */ /* 0x000fe200003409bb */
[----:B------:R-:W-:Y:S01]  /*19750*/  MOV R65, R67 ;  /* 0x0000004300417202 */ /* 0x000fe20000000f00 */
[----:B------:R-:W-:Y:S01]  /*19760*/  FMUL.FTZ R72, R64, R2 ;  /* 0x0000000240487220 */ /* 0x000fe20000410000 */
[----:B-1----:R-:W-:Y:S01]  /*19770*/  MOV R216, R124 ;  /* 0x0000007c00d87202 */ /* 0x002fe20000000f00 */
[----:B------:R-:W-:Y:S01]  /*19780*/  IMAD.MOV.U32 R70, RZ, RZ, R13 ;  /* 0x000000ffff467224 */ /* 0x000fe200078e000d */
[----:B------:R-:W-:Y:S01]  /*19790*/  PRMT R124, R185, 0x5410, R184 ;  /* 0x00005410b97c7816 */ /* 0x000fe200000000b8 */
[----:B------:R-:W-:Y:S01]  /*197a0*/  IMAD.MOV.U32 R64, RZ, RZ, R103 ;  /* 0x000000ffff407224 */ /* 0x000fe200078e0067 */
[----:B------:R-:W-:Y:S01]  /*197b0*/  @!P3 PRMT R184, R6, 0x5410, RZ ;  /* 0x0000541006b8b816 */ /* 0x000fe200000000ff */
[----:B------:R-:W-:Y:S02]  /*197c0*/  IMAD.MOV.U32 R13, RZ, RZ, R241 ;  /* 0x000000ffff0d7224 */ /* 0x000fe400078e00f1 */
[-C--:B------:R-:W-:Y:S01]  /*197d0*/  FMUL.FTZ R236, R96, R2.reuse ;  /* 0x0000000260ec7220 */ /* 0x080fe20000410000 */
[-C--:B------:R-:W-:Y:S01]  /*197e0*/  FMUL.FTZ R148, R148, R2.reuse ;  /* 0x0000000294947220 */ /* 0x080fe20000410000 */
[----:B--2---:R-:W-:Y:S01]  /*197f0*/  IMAD.MOV.U32 R217, RZ, RZ, R125 ;  /* 0x000000ffffd97224 */ /* 0x004fe200078e007d */
[----:B------:R-:W-:Y:S01]  /*19800*/  PRMT R125, R187, 0x5410, R186 ;  /* 0x00005410bb7d7816 */ /* 0x000fe200000000ba */
[----:B------:R-:W-:Y:S01]  /*19810*/  IMAD.MOV.U32 R103, RZ, RZ, R66 ;  /* 0x000000ffff677224 */ /* 0x000fe200078e0042 */
[----:B------:R-:W-:Y:S01]  /*19820*/  @!P5 PRMT R186, R7, 0x5410, RZ ;  /* 0x0000541007bad816 */ /* 0x000fe200000000ff */
[----:B------:R-:W-:Y:S01]  /*19830*/  FMUL.FTZ R241, R85, R2 ;  /* 0x0000000255f17220 */ /* 0x000fe20000410000 */
[----:B------:R-:W2:Y:S01]  /*19840*/  LDL.LU.64 R6, [R1+0x60] ;  /* 0x0000600001067983 */ /* 0x000ea20000300a00 */
[----:B---3--:R-:W-:Y:S01]  /*19850*/  F2FP.BF16.F32.PACK_AB R0, R53, R117 ;  /* 0x000000753500723e */ /* 0x008fe200000010ff */
[----:B------:R-:W-:Y:S01]  /*19860*/  IMAD.MOV.U32 R66, RZ, RZ, R79 ;  /* 0x000000ffff427224 */ /* 0x000fe200078e004f */
[----:B------:R-:W-:Y:S01]  /*19870*/  @!P4 PRMT R185, R9, 0x5410, RZ ;  /* 0x0000541009b9c816 */ /* 0x000fe200000000ff */
[----:B------:R-:W-:Y:S01]  /*19880*/  IMAD.MOV.U32 R79, RZ, RZ, R76 ;  /* 0x000000ffff4f7224 */ /* 0x000fe200078e004c */
[C---:B------:R-:W-:Y:S01]  /*19890*/  PRMT R182, R0.reuse, 0x7632, R182 ;  /* 0x0000763200b67816 */ /* 0x040fe200000000b6 */
[----:B------:R-:W-:Y:S01]  /*198a0*/  IMAD.MOV.U32 R85, RZ, RZ, R4 ;  /* 0x000000ffff557224 */ /* 0x000fe200078e0004 */
[----:B------:R-:W-:Y:S01]  /*198b0*/  PRMT R183, R0, 0x7610, R183 ;  /* 0x0000761000b77816 */ /* 0x000fe200000000b7 */
[----:B------:R-:W-:-:S02]  /*198c0*/  IMAD R0, R199, -0x326172a9, RZ ;  /* 0xcd9e8d57c7007824 */ /* 0x000fc400078e02ff */
[-C--:B------:R-:W-:Y:S01]  /*198d0*/  FMUL.FTZ R149, R149, R2.reuse ;  /* 0x0000000295957220 */ /* 0x080fe20000410000 */
[----:B------:R-:W-:Y:S01]  /*198e0*/  @!P1 HFMA2.BF16_V2 R8, -RZ.H0_H0, RZ.H0_H0, -R182.H0_H0 ;  /* 0x200000ffff089231 */ /* 0x000fe200003409b6 */
[----:B------:R-:W-:Y:S01]  /*198f0*/  PRMT R67, R183, 0x5410, R182 ;  /* 0x00005410b7437816 */ /* 0x000fe200000000b6 */
[----:B------:R-:W-:Y:S01]  /*19900*/  IMAD.MOV.U32 R76, RZ, RZ, R233 ;  /* 0x000000ffff4c7224 */ /* 0x000fe200078e00e9 */
[----:B------:R-:W-:Y:S01]  /*19910*/  LOP3.LUT R0, R251, UR41, R0, 0x96, !PT ;  /* 0x00000029fb007c12 */ /* 0x000fe2000f8e9600 */
[-C--:B------:R-:W-:Y:S01]  /*19920*/  FMUL.FTZ R144, R144, R2.reuse ;  /* 0x0000000290907220 */ /* 0x080fe20000410000 */
[----:B------:R-:W-:Y:S01]  /*19930*/  @!P1 PRMT R182, R8, 0x5410, RZ ;  /* 0x0000541008b69816 */ /* 0x000fe200000000ff */
[-C--:B------:R-:W-:Y:S01]  /*19940*/  FMUL.FTZ R145, R145, R2.reuse ;  /* 0x0000000291917220 */ /* 0x080fe20000410000 */
[----:B------:R-:W-:Y:S01]  /*19950*/  @!P6 PRMT R187, R5, 0x5410, RZ ;  /* 0x0000541005bbe816 */ /* 0x000fe200000000ff */
        /* <DEDUP_REMOVED lines=15> */
[----:B------:R-:W-:-:S05]  /*19a50*/  @!P2 HFMA2.BF16_V2 R10, -RZ.H0_H0, RZ.H0_H0, -R183.H0_H0 ;  /* 0x200000ffff0aa231 */ /* 0x000fca00003409b7 */
[----:B------:R-:W-:Y:S02]  /*19a60*/  @!P2 PRMT R183, R10, 0x5410, RZ ;  /* 0x000054100ab7a816 */ /* 0x000fe400000000ff */
[----:B------:R-:W-:Y:S01]  /*19a70*/  MUFU.EX2 R10, R215 ;  /* 0x000000d7000a7308 */ /* 0x000fe20000000800 */
[----:B------:R-:W-:Y:S01]  /*19a80*/  MOV R101, R38 ;  /* 0x0000002600657202 */ /* 0x000fe20000000f00 */
[----:B------:R-:W-:Y:S02]  /*19a90*/  IMAD.MOV.U32 R116, RZ, RZ, R19 ;  /* 0x000000ffff747224 */ /* 0x000fe400078e0013 */
[----:B--2---:R-:W-:Y:S02]  /*19aa0*/  IMAD.MOV.U32 R8, RZ, RZ, R6 ;  /* 0x000000ffff087224 */ /* 0x004fe400078e0006 */
[----:B------:R-:W-:Y:S02]  /*19ab0*/  IMAD.MOV.U32 R9, RZ, RZ, R7 ;  /* 0x000000ffff097224 */ /* 0x000fe400078e0007 */
[----:B------:R-:W-:Y:S01]  /*19ac0*/  IMAD.WIDE.U32 R6, R0, -0x2daee0ad, RZ ;  /* 0xd2511f5300067825 */ /* 0x000fe200078e00ff */
[----:B------:R-:W-:-:S05]  /*19ad0*/  LOP3.LUT R0, R245, UR40, R250, 0x96, !PT ;  /* 0x00000028f5007c12 */ /* 0x000fca000f8e96fa */
[----:B------:R-:W-:Y:S01]  /*19ae0*/  IMAD.WIDE.U32 R4, R0, -0x2daee0ad, RZ ;  /* 0xd2511f5300047825 */ /* 0x000fe200078e00ff */
[----:B----4-:R-:W-:Y:S02]  /*19af0*/  LOP3.LUT R2, R7, UR39, R30, 0x96, !PT ;  /* 0x0000002707027c12 */ /* 0x010fe4000f8e961e */
[----:B------:R-:W2:Y:S01]  /*19b00*/  LDL.LU.64 R30, [R1+0x120] ;  /* 0x00012000011e7983 */ /* 0x000ea20000300a00 */
[----:B------:R-:W-:Y:S01]  /*19b10*/  IMAD.MOV.U32 R7, RZ, RZ, R9 ;  /* 0x000000ffff077224 */ /* 0x000fe200078e0009 */
[----:B------:R-:W-:Y:S02]  /*19b20*/  LOP3.LUT R5, R5, UR33, R6, 0x96, !PT ;  /* 0x0000002105057c12 */ /* 0x000fe4000f8e9606 */
[----:B------:R-:W-:Y:S01]  /*19b30*/  MOV R6, R8 ;  /* 0x0000000800067202 */ /* 0x000fe20000000f00 */
[----:B------:R-:W-:-:S05]  /*19b40*/  IMAD.WIDE.U32 R8, R2, -0x326172a9, RZ ;  /* 0xcd9e8d5702087825 */ /* 0x000fca00078e00ff */
[----:B------:R-:W-:Y:S01]  /*19b50*/  LOP3.LUT R0, R9, UR38, R244, 0x96, !PT ;  /* 0x0000002609007c12 */ /* 0x000fe2000f8e96f4 */
[----:B------:R-:W-:Y:S02]  /*19b60*/  IMAD.MOV.U32 R244, RZ, RZ, R6 ;  /* 0x000000fffff47224 */ /* 0x000fe400078e0006 */
[----:B------:R-:W-:Y:S02]  /*19b70*/  IMAD.MOV.U32 R245, RZ, RZ, R7 ;  /* 0x000000fffff57224 */ /* 0x000fe400078e0007 */
[----:B------:R-:W-:-:S05]  /*19b80*/  IMAD.WIDE.U32 R6, R0, -0x2daee0ad, RZ ;  /* 0xd2511f5300067825 */ /* 0x000fca00078e00ff */
[----:B------:R-:W-:Y:S01]  /*19b90*/  LOP3.LUT R2, R7, UR29, R4, 0x96, !PT ;  /* 0x0000001d07027c12 */ /* 0x000fe2000f8e9604 */
[----:B------:R-:W-:-:S05]  /*19ba0*/  IMAD.WIDE.U32 R4, R5, -0x326172a9, RZ ;  /* 0xcd9e8d5705047825 */ /* 0x000fca00078e00ff */
[----:B------:R-:W-:-:S05]  /*19bb0*/  LOP3.LUT R0, R5, UR32, R8, 0x96, !PT ;  /* 0x0000002005007c12 */ /* 0x000fca000f8e9608 */
[----:B------:R-:W-:-:S05]  /*19bc0*/  IMAD.WIDE.U32 R8, R0, -0x2daee0ad, RZ ;  /* 0xd2511f5300087825 */ /* 0x000fca00078e00ff */
[----:B------:R-:W-:Y:S01]  /*19bd0*/  LOP3.LUT R0, R9, UR10, R6, 0x96, !PT ;  /* 0x0000000a09007c12 */ /* 0x000fe2000f8e9606 */
[----:B------:R-:W-:-:S05]  /*19be0*/  IMAD.WIDE.U32 R6, R2, -0x326172a9, RZ ;  /* 0xcd9e8d5702067825 */ /* 0x000fca00078e00ff */
[----:B------:R-:W-:Y:S01]  /*19bf0*/  LOP3.LUT R9, R7, UR11, R4, 0x96, !PT ;  /* 0x0000000b07097c12 */ /* 0x000fe2000f8e9604 */
[----:B------:R-:W-:-:S05]  /*19c00*/  IMAD.WIDE.U32 R4, R0, -0x326172a9, RZ ;  /* 0xcd9e8d5700047825 */ /* 0x000fca00078e00ff */
[----:B------:R-:W-:-:S04]  /*19c10*/  LOP3.LUT R0, R5, UR24, R6, 0x96, !PT ;  /* 0x0000001805007c12 */ /* 0x000fc8000f8e9606 */
[----:B------:R-:W-:-:S04]  /*19c20*/  LOP3.LUT R2, R0, 0xff, RZ, 0xc0, !PT ;  /* 0x000000ff00027812 */ /* 0x000fc800078ec0ff */
[----:B------:R-:W-:Y:S02]  /*19c30*/  ISETP.LE.U32.AND P1, PT, R2, UR15, PT ;  /* 0x0000000f02007c0c */ /* 0x000fe4000bf23070 */
[----:B------:R-:W-:-:S04]  /*19c40*/  LOP3.LUT R2, R0, 0xffff, RZ, 0xc0, !PT ;  /* 0x0000ffff00027812 */ /* 0x000fc800078ec0ff */
[----:B------:R-:W-:-:S04]  /*19c50*/  SHF.R.U32.HI R2, RZ, 0x8, R2 ;  /* 0x00000008ff027819 */ /* 0x000fc80000011602 */
[----:B------:R-:W-:Y:S01]  /*19c60*/  LOP3.LUT R2, R2, 0xffff, RZ, 0xc0, !PT ;  /* 0x0000ffff02027812 */ /* 0x000fe200078ec0ff */
[----:B------:R-:W1:Y:S03]  /*19c70*/  MUFU.EX2 R6, R180 ;  /* 0x000000b400067308 */ /* 0x000e660000000800 */
[----:B------:R-:W-:Y:S02]  /*19c80*/  ISETP.LE.U32.AND P5, PT, R2, UR15, PT ;  /* 0x0000000f02007c0c */ /* 0x000fe4000bfa3070 */
[--C-:B------:R-:W-:Y:S02]  /*19c90*/  SHF.R.U32.HI R2, RZ, 0x10, R0.reuse ;  /* 0x00000010ff027819 */ /* 0x100fe40000011600 */
[----:B------:R-:W-:-:S04]  /*19ca0*/  SHF.R.U32.HI R0, RZ, 0x18, R0 ;  /* 0x00000018ff007819 */ /* 0x000fc80000011600 */
[----:B------:R-:W-:Y:S02]  /*19cb0*/  ISETP.LE.U32.AND P6, PT, R0, UR15, PT ;  /* 0x0000000f00007c0c */ /* 0x000fe4000bfc3070 */
[----:B------:R-:W-:-:S04]  /*19cc0*/  LOP3.LUT R0, R4, 0xff, RZ, 0xc0, !PT ;  /* 0x000000ff04007812 */ /* 0x000fc800078ec0ff */
[----:B------:R-:W-:Y:S02]  /*19cd0*/  ISETP.LE.U32.AND P2, PT, R0, UR15, PT ;  /* 0x0000000f00007c0c */ /* 0x000fe4000bf43070 */
[----:B------:R-:W-:Y:S02]  /*19ce0*/  SHF.R.U32.HI R0, RZ, 0x18, R4 ;  /* 0x00000018ff007819 */ /* 0x000fe40000011604 */
[----:B------:R-:W-:Y:S02]  /*19cf0*/  LOP3.LUT R2, R2, 0xff, RZ, 0xc0, !PT ;  /* 0x000000ff02027812 */ /* 0x000fe400078ec0ff */
[----:B------:R-:W-:Y:S02]  /*19d00*/  ISETP.LE.U32.AND P3, PT, R0, UR15, PT ;  /* 0x0000000f00007c0c */ /* 0x000fe4000bf63070 */
[----:B-1----:R-:W-:Y:S02]  /*19d10*/  F2FP.BF16.F32.PACK_AB R0, R6, R175 ;  /* 0x000000af0600723e */ /* 0x002fe400000010ff */
[----:B------:R-:W-:-:S02]  /*19d20*/  ISETP.LE.U32.AND P4, PT, R2, UR15, PT ;  /* 0x0000000f02007c0c */ /* 0x000fc4000bf83070 */
[----:B------:R-:W-:Y:S02]  /*19d30*/  SHF.R.U32.HI R2, RZ, 0x10, R4 ;  /* 0x00000010ff027819 */ /* 0x000fe40000011604 */
[----:B------:R-:W-:Y:S02]  /*19d40*/  LOP3.LUT R7, R4, 0xffff, RZ, 0xc0, !PT ;  /* 0x0000ffff04077812 */ /* 0x000fe400078ec0ff */
[C---:B------:R-:W-:Y:S02]  /*19d50*/  PRMT R180, R0.reuse, 0x7632, R180 ;  /* 0x0000763200b47816 */ /* 0x040fe400000000b4 */
[----:B------:R-:W-:Y:S02]  /*19d60*/  PRMT R181, R0, 0x7610, R181 ;  /* 0x0000761000b57816 */ /* 0x000fe400000000b5 */
[----:B------:R-:W-:Y:S02]  /*19d70*/  LOP3.LUT R0, R2, 0xff, RZ, 0xc0, !PT ;  /* 0x000000ff02007812 */ /* 0x000fe400078ec0ff */
[----:B------:R-:W-:Y:S01]  /*19d80*/  SHF.R.U32.HI R2, RZ, 0x8, R7 ;  /* 0x00000008ff027819 */ /* 0x000fe20000011607 */
[----:B------:R-:W-:Y:S01]  /*19d90*/  @!P5 HFMA2.BF16_V2 R14, -RZ.H0_H0, RZ.H0_H0, -R180.H0_H0 ;  /* 0x200000ffff0ed231 */ /* 0x000fe200003409b4 */
[----:B------:R-:W-:-:S02]  /*19da0*/  PRMT R38, R181, 0x5410, R180 ;  /* 0x00005410b5267816 */ /* 0x000fc400000000b4 */
[----:B------:R-:W-:Y:S02]  /*19db0*/  LOP3.LUT R2, R2, 0xffff, RZ, 0xc0, !PT ;  /* 0x0000ffff02027812 */ /* 0x000fe400078ec0ff */
[----:B------:R-:W-:Y:S02]  /*19dc0*/  @!P5 PRMT R180, R14, 0x5410, RZ ;  /* 0x000054100eb4d816 */ /* 0x000fe400000000ff */
[----:B------:R-:W-:Y:S02]  /*19dd0*/  ISETP.LE.U32.AND P5, PT, R2, UR15, PT ;  /* 0x0000000f02007c0c */ /* 0x000fe4000bfa3070 */
[----:B------:R-:W-:-:S04]  /*19de0*/  F2FP.BF16.F32.PACK_AB R2, R10, R12 ;  /* 0x0000000c0a02723e */ /* 0x000fc800000010ff */
[C---:B------:R-:W-:Y:S02]  /*19df0*/  PRMT R178, R2.reuse, 0x7632, R178 ;  /* 0x0000763202b27816 */ /* 0x040fe400000000b2 */
[----:B------:R-:W-:-:S03]  /*19e00*/  PRMT R179, R2, 0x7610, R179 ;  /* 0x0000761002b37816 */ /* 0x000fc600000000b3 */
[----:B------:R-:W-:Y:S01]  /*19e10*/  @!P6 HFMA2.BF16_V2 R25, -RZ.H0_H0, RZ.H0_H0, -R178.H0_H0 ;  /* 0x200000ffff19e231 */ /* 0x000fe200003409b2 */
[----:B------:R-:W-:-:S04]  /*19e20*/  PRMT R19, R179, 0x5410, R178 ;  /* 0x00005410b3137816 */ /* 0x000fc800000000b2 */
[----:B------:R-:W-:Y:S01]  /*19e30*/  @!P6 PRMT R178, R25, 0x5410, RZ ;  /* 0x0000541019b2e816 */ /* 0x000fe200000000ff */
[----:B------:R-:W-:Y:S01]  /*19e40*/  IMAD.MOV.U32 R25, RZ, RZ, R217 ;  /* 0x000000ffff197224 */ /* 0x000fe200078e00d9 */
[----:B------:R-:W-:Y:S08]  /*19e50*/  MUFU.EX2 R14, R221 ;  /* 0x000000dd000e7308 */ /* 0x000ff00000000800 */
[----:B------:R1:W-:Y:S02]  /*19e60*/  MUFU.EX2 R221, R229 ;  /* 0x000000e500dd7308 */ /* 0x0003e40000000800 */
[----:B-1----:R-:W-:-:S02]  /*19e70*/  IMAD.MOV.U32 R229, RZ, RZ, R25 ;  /* 0x000000ffffe57224 */ /* 0x002fc400078e0019 */
[----:B------:R-:W3:Y:S01]  /*19e80*/  LDL R25, [R1+0xd4] ;  /* 0x0000d40001197983 */ /* 0x000ee20000100800 */
[----:B------:R-:W-:Y:S02]  /*19e90*/  @!P1 HFMA2.BF16_V2 R11, -RZ.H0_H0, RZ.H0_H0, -R181.H0_H0 ;  /* 0x200000ffff0b9231 */ /* 0x000fe400003409b5 */
[----:B------:R-:W-:-:S03]  /*19ea0*/  IMAD.WIDE.U32 R4, R9, -0x2daee0ad, RZ ;  /* 0xd2511f5309047825 */ /* 0x000fc600078e00ff */
[----:B------:R-:W-:Y:S02]  /*19eb0*/  @!P1 PRMT R181, R11, 0x5410, RZ ;  /* 0x000054100bb59816 */ /* 0x000fe400000000ff */
[----:B------:R-:W1:Y:S01]  /*19ec0*/  MUFU.EX2 R11, R220 ;  /* 0x000000dc000b7308 */ /* 0x000e620000000800 */
[----:B------:R-:W-:Y:S02]  /*19ed0*/  ISETP.LE.U32.AND P1, PT, R0, UR15, PT ;  /* 0x0000000f00007c0c */ /* 0x000fe4000bf23070 */
[----:B------:R-:W-:-:S04]  /*19ee0*/  LOP3.LUT R0, R5, UR28, R8, 0x96, !PT ;  /* 0x0000001c05007c12 */ /* 0x000fc8000f8e9608 */
[----:B------:R-:W-:-:S04]  /*19ef0*/  SHF.R.U32.HI R2, RZ, 0x10, R0 ;  /* 0x00000010ff027819 */ /* 0x000fc80000011600 */
[----:B------:R-:W-:Y:S01]  /*19f00*/  LOP3.LUT R2, R2, 0xff, RZ, 0xc0, !PT ;  /* 0x000000ff02027812 */ /* 0x000fe200078ec0ff */
[----:B------:R-:W-:Y:S01]  /*19f10*/  FADD.FTZ R7, R10, R16 ;  /* 0x000000100a077221 */ /* 0x000fe20000010000 */
[----:B------:R-:W-:Y:S01]  /*19f20*/  IMAD.MOV.U32 R69, RZ, RZ, R66 ;  /* 0x000000ffff457224 */ /* 0x000fe200078e0042 */
[----:B------:R-:W-:Y:S01]  /*19f30*/  MUFU.EX2 R12, R218 ;  /* 0x000000da000c7308 */ /* 0x000fe20000000800 */
[----:B------:R-:W-:Y:S01]  /*19f40*/  ISETP.LE.U32.AND P6, PT, R2, UR15, PT ;  /* 0x0000000f02007c0c */ /* 0x000fe2000bfc3070 */
[----:B------:R-:W-:Y:S01]  /*19f50*/  IMAD.MOV.U32 R66, RZ, RZ, R126 ;  /* 0x000000ffff427224 */ /* 0x000fe200078e007e */
[----:B-1----:R-:W-:Y:S01]  /*19f60*/  F2FP.BF16.F32.PACK_AB R2, R14, R11 ;  /* 0x0000000b0e02723e */ /* 0x002fe200000010ff */
[----:B------:R-:W-:Y:S02]  /*19f70*/  IMAD.MOV.U32 R126, RZ, RZ, R13 ;  /* 0x000000ffff7e7224 */ /* 0x000fe400078e000d */
[----:B------:R-:W-:Y:S02]  /*19f80*/  FADD.FTZ R13, R176, R136 ;  /* 0x00000088b00d7221 */ /* 0x000fe40000010000 */
[----:B------:R-:W1:Y:S01]  /*19f90*/  MUFU.EX2 R16, R219 ;  /* 0x000000db00107308 */ /* 0x000e620000000800 */
[----:B------:R-:W-:-:S02]  /*19fa0*/  PRMT R176, R2, 0x7632, R176 ;  /* 0x0000763202b07816 */ /* 0x000fc400000000b0 */
[----:B------:R-:W-:Y:S01]  /*19fb0*/  PRMT R177, R2, 0x7610, R177 ;  /* 0x0000761002b17816 */ /* 0x000fe200000000b1 */
[----:B------:R-:W-:Y:S02]  /*19fc0*/  FADD.FTZ R10, R116, R17 ;  /* 0x00000011740a7221 */ /* 0x000fe40000010000 */
[----:B------:R-:W-:Y:S02]  /*19fd0*/  @!P5 HFMA2.BF16_V2 R28, -RZ.H0_H0, RZ.H0_H0, -R176.H0_H0 ;  /* 0x200000ffff1cd231 */ /* 0x000fe400003409b0 */
[----:B------:R-:W-:Y:S02]  /*19fe0*/  IMAD.MOV.U32 R116, RZ, RZ, R247 ;  /* 0x000000ffff747224 */ /* 0x000fe400078e00f7 */
[----:B------:R-:W-:Y:S01]  /*19ff0*/  @!P2 HFMA2.BF16_V2 R27, -RZ.H0_H0, RZ.H0_H0, -R177.H0_H0 ;  /* 0x200000ffff1ba231 */ /* 0x000fe200003409b1 */
[----:B------:R-:W-:Y:S02]  /*1a000*/  MOV R247, R18 ;  /* 0x0000001200f77202 */ /* 0x000fe40000000f00 */
[----:B------:R-:W-:Y:S01]  /*1a010*/  PRMT R18, R177, 0x5410, R176 ;  /* 0x00005410b1127816 */ /* 0x000fe200000000b0 */
[----:B------:R-:W-:Y:S01]  /*1a020*/  FADD.FTZ R15, R6, R15 ;  /* 0x0000000f060f7221 */ /* 0x000fe20000010000 */
[----:B------:R-:W-:-:S02]  /*1a030*/  LOP3.LUT R2, R0, 0xff, RZ, 0xc0, !PT ;  /* 0x000000ff00027812 */ /* 0x000fc400078ec0ff */
[----:B------:R-:W-:Y:S01]  /*1a040*/  @!P5 PRMT R176, R28, 0x5410, RZ ;  /* 0x000054101cb0d816 */ /* 0x000fe200000000ff */
[----:B------:R-:W-:Y:S01]  /*1a050*/  IMAD.MOV.U32 R28, RZ, RZ, R244 ;  /* 0x000000ffff1c7224 */ /* 0x000fe200078e00f4 */
[C---:B------:R-:W-:Y:S01]  /*1a060*/  LOP3.LUT R9, R4.reuse, 0xffff, RZ, 0xc0, !PT ;  /* 0x0000ffff04097812 */ /* 0x040fe200078ec0ff */
[----:B------:R-:W-:Y:S01]  /*1a070*/  MUFU.EX2 R219, R226 ;  /* 0x000000e200db7308 */ /* 0x000fe20000000800 */
[----:B------:R-:W-:Y:S02]  /*1a080*/  LOP3.LUT R6, R4, 0xff, RZ, 0xc0, !PT ;  /* 0x000000ff04067812 */ /* 0x000fe400078ec0ff */
[--C-:B------:R-:W-:Y:S02]  /*1a090*/  SHF.R.U32.HI R8, RZ, 0x10, R4.reuse ;  /* 0x00000010ff087819 */ /* 0x100fe40000011604 */
[----:B------:R-:W-:Y:S02]  /*1a0a0*/  SHF.R.U32.HI R5, RZ, 0x18, R4 ;  /* 0x00000018ff057819 */ /* 0x000fe40000011604 */
[----:B------:R-:W-:Y:S01]  /*1a0b0*/  @!P2 PRMT R177, R27, 0x5410, RZ ;  /* 0x000054101bb1a816 */ /* 0x000fe200000000ff */
[----:B------:R-:W4:Y:S01]  /*1a0c0*/  MUFU.EX2 R244, R228 ;  /* 0x000000e400f47308 */ /* 0x000f220000000800 */
[----:B-1----:R-:W-:-:S02]  /*1a0d0*/  F2FP.BF16.F32.PACK_AB R4, R16, R12 ;  /* 0x0000000c1004723e */ /* 0x002fc400000010ff */
[----:B------:R-:W-:Y:S02]  /*1a0e0*/  ISETP.LE.U32.AND P2, PT, R2, UR15, PT ;  /* 0x0000000f02007c0c */ /* 0x000fe4000bf43070 */
[----:B------:R-:W-:Y:S02]  /*1a0f0*/  SHF.R.U32.HI R2, RZ, 0x18, R0 ;  /* 0x00000018ff027819 */ /* 0x000fe40000011600 */
[----:B------:R-:W-:Y:S02]  /*1a100*/  LOP3.LUT R0, R0, 0xffff, RZ, 0xc0, !PT ;  /* 0x0000ffff00007812 */ /* 0x000fe400078ec0ff */
[C---:B------:R-:W-:Y:S02]  /*1a110*/  PRMT R174, R4.reuse, 0x7632, R174 ;  /* 0x0000763204ae7816 */ /* 0x040fe400000000ae */
[----:B------:R-:W-:Y:S02]  /*1a120*/  SHF.R.U32.HI R0, RZ, 0x8, R0 ;  /* 0x00000008ff007819 */ /* 0x000fe40000011600 */
[----:B------:R-:W-:Y:S01]  /*1a130*/  PRMT R175, R4, 0x7610, R175 ;  /* 0x0000761004af7816 */ /* 0x000fe200000000af */
[----:B------:R-:W-:Y:S01]  /*1a140*/  @!P3 HFMA2.BF16_V2 R36, -RZ.H0_H0, RZ.H0_H0, -R174.H0_H0 ;  /* 0x200000ffff24b231 */ /* 0x000fe200003409ae */
[----:B------:R-:W-:-:S02]  /*1a150*/  LOP3.LUT R0, R0, 0xffff, RZ, 0xc0, !PT ;  /* 0x0000ffff00007812 */ /* 0x000fc400078ec0ff */
[----:B------:R-:W-:Y:S02]  /*1a160*/  PRMT R17, R175, 0x5410, R174 ;  /* 0x00005410af117816 */ /* 0x000fe400000000ae */
[----:B------:R-:W-:Y:S02]  /*1a170*/  @!P3 PRMT R174, R36, 0x5410, RZ ;  /* 0x0000541024aeb816 */ /* 0x000fe400000000ff */
[----:B------:R-:W-:Y:S01]  /*1a180*/  ISETP.LE.U32.AND P3, PT, R0, UR15, PT ;  /* 0x0000000f00007c0c */ /* 0x000fe2000bf63070 */
[----:B------:R-:W-:Y:S01]  /*1a190*/  @!P1 HFMA2.BF16_V2 R29, -RZ.H0_H0, RZ.H0_H0, -R175.H0_H0 ;  /* 0x200000ffff1d9231 */ /* 0x000fe200003409af */
[----:B----4-:R-:W-:-:S04]  /*1a1a0*/  F2FP.BF16.F32.PACK_AB R0, R244, R219 ;  /* 0x000000dbf400723e */ /* 0x010fc800000010ff */
[C---:B------:R-:W-:Y:S02]  /*1a1b0*/  PRMT R173, R0.reuse, 0x7610, R173 ;  /* 0x0000761000ad7816 */ /* 0x040fe400000000ad */
[----:B------:R-:W-:Y:S01]  /*1a1c0*/  @!P1 PRMT R175, R29, 0x5410, RZ ;  /* 0x000054101daf9816 */ /* 0x000fe200000000ff */
[----:B------:R-:W-:Y:S01]  /*1a1d0*/  IMAD.MOV.U32 R29, RZ, RZ, R245 ;  /* 0x000000ffff1d7224 */ /* 0x000fe200078e00f5 */
[----:B------:R-:W-:Y:S01]  /*1a1e0*/  MUFU.EX2 R226, R223 ;  /* 0x000000df00e27308 */ /* 0x000fe20000000800 */
[----:B------:R-:W-:Y:S01]  /*1a1f0*/  @!P2 HFMA2.BF16_V2 R39, -RZ.H0_H0, RZ.H0_H0, -R173.H0_H0 ;  /* 0x200000ffff27a231 */ /* 0x000fe200003409ad */
[----:B------:R-:W-:Y:S01]  /*1a200*/  PRMT R172, R0, 0x7632, R172 ;  /* 0x0000763200ac7816 */ /* 0x000fe200000000ac */
[----:B------:R-:W-:Y:S01]  /*1a210*/  @!P4 HFMA2.BF16_V2 R24, -RZ.H0_H0, RZ.H0_H0, -R179.H0_H0 ;  /* 0x200000ffff18c231 */ /* 0x000fe200003409b3 */
[----:B------:R-:W-:-:S04]  /*1a220*/  MOV R220, R101 ;  /* 0x0000006500dc7202 */ /* 0x000fc80000000f00 */
[----:B------:R-:W1:Y:S01]  /*1a230*/  MUFU.EX2 R245, R222 ;  /* 0x000000de00f57308 */ /* 0x000e620000000800 */
[----:B------:R-:W-:Y:S01]  /*1a240*/  LOP3.LUT R0, R8, 0xff, RZ, 0xc0, !PT ;  /* 0x000000ff08007812 */ /* 0x000fe200078ec0ff */
[----:B------:R-:W-:Y:S02]  /*1a250*/  IMAD.MOV.U32 R215, RZ, RZ, R84 ;  /* 0x000000ffffd77224 */ /* 0x000fe400078e0054 */
[----:B------:R-:W-:Y:S01]  /*1a260*/  IMAD.MOV.U32 R101, RZ, RZ, R66 ;  /* 0x000000ffff657224 */ /* 0x000fe200078e0042 */
[----:B------:R-:W-:Y:S02]  /*1a270*/  PRMT R66, R173, 0x5410, R172 ;  /* 0x00005410ad427816 */ /* 0x000fe400000000ac */
[----:B------:R-:W-:Y:S01]  /*1a280*/  @!P2 PRMT R173, R39, 0x5410, RZ ;  /* 0x0000541027ada816 */ /* 0x000fe200000000ff */
[----:B------:R-:W-:Y:S01]  /*1a290*/  MUFU.EX2 R84, R224 ;  /* 0x000000e000547308 */ /* 0x000fe20000000800 */
[----:B------:R-:W-:Y:S02]  /*1a2a0*/  ISETP.LE.U32.AND P2, PT, R0, UR15, PT ;  /* 0x0000000f00007c0c */ /* 0x000fe4000bf43070 */
[----:B------:R-:W-:-:S05]  /*1a2b0*/  SHF.R.U32.HI R0, RZ, 0x8, R9 ;  /* 0x00000008ff007819 */ /* 0x000fca0000011609 */
[----:B------:R-:W4:Y:S01]  /*1a2c0*/  MUFU.EX2 R217, R225 ;  /* 0x000000e100d97308 */ /* 0x000f220000000800 */
[----:B------:R-:W-:Y:S01]  /*1a2d0*/  @!P4 PRMT R179, R24, 0x5410, RZ ;  /* 0x0000541018b3c816 */ /* 0x000fe200000000ff */
[----:B------:R-:W-:Y:S02]  /*1a2e0*/  IMAD.MOV.U32 R24, RZ, RZ, R216 ;  /* 0x000000ffff187224 */ /* 0x000fe400078e00d8 */
[----:B------:R-:W-:Y:S01]  /*1a2f0*/  @!P3 HFMA2.BF16_V2 R37, -RZ.H0_H0, RZ.H0_H0, -R172.H0_H0 ;  /* 0x200000ffff25b231 */ /* 0x000fe200003409ac */
[----:B------:R-:W-:-:S03]  /*1a300*/  LOP3.LUT R0, R0, 0xffff, RZ, 0xc0, !PT ;  /* 0x0000ffff00007812 */ /* 0x000fc600078ec0ff */
[----:B------:R-:W2:Y:S01]  /*1a310*/  MUFU.EX2 R216, R230 ;  /* 0x000000e600d87308 */ /* 0x000ea20000000800 */
[----:B------:R-:W-:Y:S02]  /*1a320*/  @!P3 PRMT R172, R37, 0x5410, RZ ;  /* 0x0000541025acb816 */ /* 0x000fe400000000ff */
[----:B------:R-:W-:Y:S02]  /*1a330*/  ISETP.LE.U32.AND P3, PT, R0, UR15, PT ;  /* 0x0000000f00007c0c */ /* 0x000fe4000bf63070 */
[----:B-1----:R-:W-:-:S04]  /*1a340*/  F2FP.BF16.F32.PACK_AB R0, R226, R245 ;  /* 0x000000f5e200723e */ /* 0x002fc800000010ff */
[C---:B------:R-:W-:Y:S02]  /*1a350*/  PRMT R139, R0.reuse, 0x7610, R139 ;  /* 0x00007610008b7816 */ /* 0x040fe4000000008b */
[----:B------:R-:W-:Y:S02]  /*1a360*/  PRMT R138, R0, 0x7632, R138 ;  /* 0x00007632008a7816 */ /* 0x000fe4000000008a */
[----:B----4-:R-:W-:Y:S01]  /*1a370*/  F2FP.BF16.F32.PACK_AB R0, R217, R84 ;  /* 0x00000054d900723e */ /* 0x010fe200000010ff */
[----:B------:R-:W-:Y:S01]  /*1a380*/  IMAD.MOV.U32 R218, RZ, RZ, R220 ;  /* 0x000000ffffda7224 */ /* 0x000fe200078e00dc */
[----:B------:R-:W-:Y:S01]  /*1a390*/  ISETP.LE.U32.AND P4, PT, R6, UR15, PT ;  /* 0x0000000f06007c0c */ /* 0x000fe2000bf83070 */
[----:B------:R-:W-:Y:S01]  /*1a3a0*/  FADD.FTZ R6, R252, R13 ;  /* 0x0000000dfc067221 */ /* 0x000fe20000010000 */
[C---:B------:R-:W-:Y:S02]  /*1a3b0*/  PRMT R135, R0.reuse, 0x7610, R135 ;  /* 0x0000761000877816 */ /* 0x040fe40000000087 */
[----:B------:R-:W-:Y:S01]  /*1a3c0*/  PRMT R21, R0, 0x7632, R21 ;  /* 0x0000763200157816 */ /* 0x000fe20000000015 */
[----:B------:R-:W-:Y:S01]  /*1a3d0*/  IMAD.MOV.U32 R228, RZ, RZ, R24 ;  /* 0x000000ffffe47224 */ /* 0x000fe200078e0018 */
[----:B------:R-:W-:-:S02]  /*1a3e0*/  ISETP.LE.U32.AND P5, PT, R2, UR15, PT ;  /* 0x0000000f02007c0c */ /* 0x000fc4000bfa3070 */
[----:B------:R-:W-:Y:S02]  /*1a3f0*/  LOP3.LUT R0, R229, UR20, R28, 0x96, !PT ;  /* 0x00000014e5007c12 */ /* 0x000fe4000f8e961c */
[----:B--2---:R-:W-:Y:S01]  /*1a400*/  F2FP.BF16.F32.PACK_AB R2, R216, R221 ;  /* 0x000000ddd802723e */ /* 0x004fe200000010ff */
[----:B------:R-:W-:Y:S01]  /*1a410*/  FADD.FTZ R4, R11, R15 ;  /* 0x0000000f0b047221 */ /* 0x000fe20000010000 */
[----:B------:R-:W-:Y:S01]  /*1a420*/  FADD.FTZ R11, R12, R7 ;  /* 0x000000070c0b7221 */ /* 0x000fe20000010000 */
[----:B------:R-:W-:Y:S01]  /*1a430*/  FADD.FTZ R252, R218, R6 ;  /* 0x00000006dafc7221 */ /* 0x000fe20000010000 */
[----:B------:R-:W-:Y:S01]  /*1a440*/  PRMT R137, R2, 0x7610, R137 ;  /* 0x0000761002897816 */ /* 0x000fe20000000089 */
[----:B------:R-:W-:Y:S01]  /*1a450*/  IMAD.WIDE.U32 R6, R0, -0x326172a9, RZ ;  /* 0xcd9e8d5700067825 */ /* 0x000fe200078e00ff */
[----:B------:R-:W-:Y:S02]  /*1a460*/  PRMT R136, R2, 0x7632, R136 ;  /* 0x0000763202887816 */ /* 0x000fe40000000088 */
[----:B------:R-:W-:-:S02]  /*1a470*/  LOP3.LUT R2, R249, UR39, R228, 0x96, !PT ;  /* 0x00000027f9027c12 */ /* 0x000fc4000f8e96e4 */
[----:B------:R-:W-:Y:S01]  /*1a480*/  LOP3.LUT R0, R7, UR40, R250, 0x96, !PT ;  /* 0x0000002807007c12 */ /* 0x000fe2000f8e96fa */
[----:B------:R-:W-:Y:S02]  /*1a490*/  IMAD.MOV.U32 R24, RZ, RZ, R215 ;  /* 0x000000ffff187224 */ /* 0x000fe400078e00d7 */
[----:B------:R-:W-:Y:S01]  /*1a4a0*/  IMAD.WIDE.U32 R8, R2, -0x326172a9, RZ ;  /* 0xcd9e8d5702087825 */ /* 0x000fe200078e00ff */
[----:B------:R-:W-:-:S03]  /*1a4b0*/  ISETP.LE.U32.AND P1, PT, R5, UR15, PT ;  /* 0x0000000f05007c0c */ /* 0x000fc6000bf23070 */
[----:B------:R-:W-:Y:S01]  /*1a4c0*/  FADD.FTZ R215, R14, R4 ;  /* 0x000000040ed77221 */ /* 0x000fe20000010000 */
[----:B------:R-:W-:Y:S01]  /*1a4d0*/  IMAD.WIDE.U32 R4, R0, -0x2daee0ad, RZ ;  /* 0xd2511f5300047825 */ /* 0x000fe200078e00ff */
[----:B------:R-:W-:-:S04]  /*1a4e0*/  LOP3.LUT R0, R9, UR38, R6, 0x96, !PT ;  /* 0x0000002609007c12 */ /* 0x000fc8000f8e9606 */
[----:B------:R-:W-:Y:S01]  /*1a4f0*/  LOP3.LUT R5, R5, UR33, R248, 0x96, !PT ;  /* 0x0000002105057c12 */ /* 0x000fe2000f8e96f8 */
        /* <DEDUP_REMOVED lines=11> */
[----:B------:R-:W-:Y:S02]  /*1a5b0*/  SHF.R.U32.HI R6, RZ, 0x8, R2 ;  /* 0x00000008ff067819 */ /* 0x000fe40000011602 */
[----:B------:R-:W-:-:S04]  /*1a5c0*/  LOP3.LUT R2, R0, 0xff, RZ, 0xc0, !PT ;  /* 0x000000ff00027812 */ /* 0x000fc800078ec0ff */
[----:B------:R-:W-:Y:S02]  /*1a5d0*/  PRMT R7, R2, 0x5410, R6 ;  /* 0x0000541002077816 */ /* 0x000fe40000000006 */
[----:B------:R-:W-:-:S04]  /*1a5e0*/  LOP3.LUT R2, R4, 0xffff, RZ, 0xc0, !PT ;  /* 0x0000ffff04027812 */ /* 0x000fc800078ec0ff */
[----:B------:R-:W-:Y:S02]  /*1a5f0*/  SHF.R.U32.HI R5, RZ, 0x8, R2 ;  /* 0x00000008ff057819 */ /* 0x000fe40000011602 */
[----:B------:R-:W-:Y:S02]  /*1a600*/  LOP3.LUT R2, R4, 0xff, RZ, 0xc0, !PT ;  /* 0x000000ff04027812 */ /* 0x000fe400078ec0ff */
[----:B------:R-:W-:Y:S02]  /*1a610*/  SHF.R.U32.HI R6, RZ, 0x10, R4 ;  /* 0x00000010ff067819 */ /* 0x000fe40000011604 */
[----:B------:R-:W-:Y:S02]  /*1a620*/  PRMT R14, R2, 0x5410, R5 ;  /* 0x00005410020e7816 */ /* 0x000fe40000000005 */
[----:B------:R-:W-:Y:S02]  /*1a630*/  SHF.R.U32.HI R2, RZ, 0x10, R0 ;  /* 0x00000010ff027819 */ /* 0x000fe40000011600 */
[----:B------:R-:W-:-:S02]  /*1a640*/  SHF.R.U32.HI R5, RZ, 0x18, R4 ;  /* 0x00000018ff057819 */ /* 0x000fc40000011604 */
[----:B------:R-:W-:Y:S01]  /*1a650*/  SHF.R.U32.HI R4, RZ, 0x18, R0 ;  /* 0x00000018ff047819 */ /* 0x000fe20000011600 */
[----:B------:R-:W-:Y:S01]  /*1a660*/  IMAD.MOV.U32 R27, RZ, RZ, R199 ;  /* 0x000000ffff1b7224 */ /* 0x000fe200078e00c7 */
[----:B------:R-:W-:Y:S02]  /*1a670*/  LOP3.LUT R0, R6, 0xff, RZ, 0xc0, !PT ;  /* 0x000000ff06007812 */ /* 0x000fe400078ec0ff */
[----:B------:R-:W-:Y:S02]  /*1a680*/  LOP3.LUT R2, R2, 0xff, RZ, 0xc0, !PT ;  /* 0x000000ff02027812 */ /* 0x000fe400078ec0ff */
[----:B------:R-:W-:Y:S02]  /*1a690*/  PRMT R13, R0, 0x5410, R5 ;  /* 0x00005410000d7816 */ /* 0x000fe40000000005 */
[----:B------:R-:W-:Y:S01]  /*1a6a0*/  PRMT R12, R2, 0x5410, R4 ;  /* 0x00005410020c7816 */ /* 0x000fe20000000004 */
[----:B------:R-:W-:-:S03]  /*1a6b0*/  IMAD.WIDE.U32 R4, R27, -0x326172a9, RZ ;  /* 0xcd9e8d571b047825 */ /* 0x000fc600078e00ff */
[----:B------:R-:W-:Y:S01]  /*1a6c0*/  LOP3.LUT R9, R251, UR41, R4, 0x96, !PT ;  /* 0x00000029fb097c12 */ /* 0x000fe2000f8e9604 */
[----:B------:R-:W-:Y:S01]  /*1a6d0*/  FADD.FTZ R126, R126, R10 ;  /* 0x0000000a7e7e7221 */ /* 0x000fe20000010000 */
[----:B------:R-:W-:-:S03]  /*1a6e0*/  FADD.FTZ R199, R16, R11 ;  /* 0x0000000b10c77221 */ /* 0x000fc60000010000 */
[----:B------:R-:W-:-:S04]  /*1a6f0*/  IMAD.WIDE.U32 R10, R9, -0x2daee0ad, RZ ;  /* 0xd2511f53090a7825 */ /* 0x000fc800078e00ff */
[----:B------:R-:W-:-:S04]  /*1a700*/  IMAD.MOV.U32 R220, RZ, RZ, R117 ;  /* 0x000000ffffdc7224 */ /* 0x000fc800078e0075 */
[----:B------:R-:W-:-:S04]  /*1a710*/  IMAD.MOV.U32 R218, RZ, RZ, R220 ;  /* 0x000000ffffda7224 */ /* 0x000fc800078e00dc */
[----:B------:R-:W-:Y:S02]  /*1a720*/  IMAD.MOV.U32 R222, RZ, RZ, R218 ;  /* 0x000000ffffde7224 */ /* 0x000fe400078e00da */
[----:B------:R-:W-:Y:S01]  /*1a730*/  IMAD.MOV.U32 R218, RZ, RZ, R24 ;  /* 0x000000ffffda7224 */ /* 0x000fe200078e0018 */
[----:B---3--:R-:W-:-:S05]  /*1a740*/  LOP3.LUT R0, R5, R25, RZ, 0x3c, !PT ;  /* 0x0000001905007212 */ /* 0x008fca00078e3cff */
[----:B------:R-:W-:Y:S01]  /*1a750*/  IMAD.WIDE.U32 R4, R0, -0x2daee0ad, RZ ;  /* 0xd2511f5300047825 */ /* 0x000fe200078e00ff */
[----:B------:R-:W-:-:S04]  /*1a760*/  HSET2.LE.AND R0, R7, R20, PT ;  /* 0x0000001407007233 */ /* 0x000fc80003803000 */
[----:B------:R-:W-:-:S05]  /*1a770*/  LOP3.LUT R2, R5, UR20, R28, 0x96, !PT ;  /* 0x0000001405027c12 */ /* 0x000fca000f8e961c */
[----:B------:R-:W-:Y:S01]  /*1a780*/  IMAD.WIDE.U32 R6, R2, -0x326172a9, RZ ;  /* 0xcd9e8d5702067825 */ /* 0x000fe200078e00ff */
[----:B------:R-:W-:-:S04]  /*1a790*/  LOP3.LUT R8, R0, R231, RZ, 0xc0, !PT ;  /* 0x000000e700087212 */ /* 0x000fc800078ec0ff */
[----:B------:R-:W-:Y:S02]  /*1a7a0*/  LOP3.LUT R2, R7, UR40, R250, 0x96, !PT ;  /* 0x0000002807027c12 */ /* 0x000fe4000f8e96fa */
[----:B------:R-:W-:-:S03]  /*1a7b0*/  LOP3.LUT R0, R11, UR39, R4, 0x96, !PT ;  /* 0x000000270b007c12 */ /* 0x000fc6000f8e9604 */
[----:B------:R-:W-:-:S05]  /*1a7c0*/  IMAD.WIDE.U32 R4, R2, -0x2daee0ad, RZ ;  /* 0xd2511f5302047825 */ /* 0x000fca00078e00ff */
[----:B------:R-:W-:Y:S01]  /*1a7d0*/  LOP3.LUT R2, R5, UR33, R10, 0x96, !PT ;  /* 0x0000002105027c12 */ /* 0x000fe2000f8e960a */
[----:B------:R-:W-:-:S04]  /*1a7e0*/  IMAD.WIDE.U32 R10, R0, -0x326172a9, RZ ;  /* 0xcd9e8d57000a7825 */ /* 0x000fc800078e00ff */
[----:B------:R-:W-:Y:S01]  /*1a7f0*/  IMAD.WIDE.U32 R24, R2, -0x326172a9, RZ ;  /* 0xcd9e8d5702187825 */ /* 0x000fe200078e00ff */
[----:B------:R-:W-:-:S04]  /*1a800*/  LOP3.LUT R0, R11, UR38, R6, 0x96, !PT ;  /* 0x000000260b007c12 */ /* 0x000fc8000f8e9606 */
[----:B------:R-:W-:Y:S01]  /*1a810*/  LOP3.LUT R2, R25, UR32, R10, 0x96, !PT ;  /* 0x0000002019027c12 */ /* 0x000fe2000f8e960a */
[----:B------:R-:W-:Y:S02]  /*1a820*/  IMAD.MOV.U32 R225, RZ, RZ, R118 ;  /* 0x000000ffffe17224 */ /* 0x000fe400078e0076 */
[----:B------:R-:W-:-:S04]  /*1a830*/  IMAD.WIDE.U32 R6, R0, -0x2daee0ad, RZ ;  /* 0xd2511f5300067825 */ /* 0x000fc800078e00ff */
[----:B------:R-:W-:Y:S02]  /*1a840*/  IMAD.MOV.U32 R118, RZ, RZ, R26 ;  /* 0x000000ffff767224 */ /* 0x000fe400078e001a */
[----:B------:R-:W-:Y:S01]  /*1a850*/  IMAD.WIDE.U32 R26, R2, -0x2daee0ad, RZ ;  /* 0xd2511f53021a7825 */ /* 0x000fe200078e00ff */
[----:B------:R-:W-:Y:S02]  /*1a860*/  LOP3.LUT R7, R7, UR29, R4, 0x96, !PT ;  /* 0x0000001d07077c12 */ /* 0x000fe4000f8e9604 */
[--C-:B------:R-:W-:Y:S02]  /*1a870*/  HSET2.LE.AND R4, R13, R20.reuse, PT ;  /* 0x000000140d047233 */ /* 0x100fe40003803000 */
[----:B------:R-:W-:Y:S01]  /*1a880*/  LOP3.LUT R5, R27, UR10, R6, 0x96, !PT ;  /* 0x0000000a1b057c12 */ /* 0x000fe2000f8e9606 */
[----:B------:R-:W-:Y:S01]  /*1a890*/  IMAD.WIDE.U32 R28, R7, -0x326172a9, RZ ;  /* 0xcd9e8d57071c7825 */ /* 0x000fe200078e00ff */
[--C-:B------:R-:W-:Y:S02]  /*1a8a0*/  HSET2.LE.AND R0, R12, R20.reuse, PT ;  /* 0x000000140c007233 */ /* 0x100fe40003803000 */
[----:B------:R-:W-:Y:S01]  /*1a8b0*/  LOP3.LUT R11, R4, R196, RZ, 0xc0, !PT ;  /* 0x000000c4040b7212 */ /* 0x000fe200078ec0ff */
[----:B------:R-:W-:Y:S01]  /*1a8c0*/  IMAD.WIDE.U32 R4, R5, -0x326172a9, RZ ;  /* 0xcd9e8d5705047825 */ /* 0x000fe200078e00ff */
[----:B------:R-:W-:-:S02]  /*1a8d0*/  HSET2.LE.AND R2, R14, R20, PT ;  /* 0x000000140e027233 */ /* 0x000fc40003803000 */
[----:B------:R-:W-:Y:S01]  /*1a8e0*/  LOP3.LUT R9, R0, R246, RZ, 0xc0, !PT ;  /* 0x000000f600097212 */ /* 0x000fe200078ec0ff */
[----:B------:R-:W1:Y:S01]  /*1a8f0*/  LDSM.16.MT88.4 R12, [R201+0xa000] ;  /* 0x00a00000c90c783b */ /* 0x000e620000004200 */
[----:B------:R-:W-:Y:S02]  /*1a900*/  LOP3.LUT R0, R5, UR24, R28, 0x96, !PT ;  /* 0x0000001805007c12 */ /* 0x000fe4000f8e961c */
[----:B------:R-:W-:Y:S02]  /*1a910*/  LOP3.LUT R10, R2, R212, RZ, 0xc0, !PT ;  /* 0x000000d4020a7212 */ /* 0x000fe400078ec0ff */
        /* <DEDUP_REMOVED lines=15> */
[----:B------:R-:W-:Y:S02]  /*1aa10*/  HSET2.LE.AND R0, R7, R20, PT ;  /* 0x0000001407007233 */ /* 0x000fe40003803000 */
[----:B------:R-:W-:-:S02]  /*1aa20*/  PRMT R7, R2, 0x5410, R4 ;  /* 0x0000541002077816 */ /* 0x000fc40000000004 */
[--C-:B------:R-:W-:Y:S02]  /*1aa30*/  HSET2.LE.AND R2, R5, R20.reuse, PT ;  /* 0x0000001405027233 */ /* 0x100fe40003803000 */
[----:B------:R-:W-:Y:S02]  /*1aa40*/  LOP3.LUT R4, R0, R38, RZ, 0xc0, !PT ;  /* 0x0000002600047212 */ /* 0x000fe400078ec0ff */
[--C-:B------:R-:W-:Y:S02]  /*1aa50*/  HSET2.LE.AND R0, R6, R20.reuse, PT ;  /* 0x0000001406007233 */ /* 0x100fe40003803000 */
[----:B------:R-:W-:Y:S01]  /*1aa60*/  HSET2.LE.AND R7, R7, R20, PT ;  /* 0x0000001407077233 */ /* 0x000fe20003803000 */
[----:B------:R-:W-:Y:S01]  /*1aa70*/  @!P6 HFMA2.BF16_V2 R41, -RZ.H0_H0, RZ.H0_H0, -R139.H0_H0 ;  /* 0x200000ffff29e231 */ /* 0x000fe2000034098b */
[----:B------:R-:W-:Y:S01]  /*1aa80*/  LOP3.LUT R6, R2, R18, RZ, 0xc0, !PT ;  /* 0x0000001202067212 */ /* 0x000fe200078ec0ff */
[----:B------:R-:W-:Y:S01]  /*1aa90*/  @!P5 HFMA2.BF16_V2 R40, -RZ.H0_H0, RZ.H0_H0, -R138.H0_H0 ;  /* 0x200000ffff28d231 */ /* 0x000fe2000034098a */
[----:B------:R-:W-:Y:S01]  /*1aaa0*/  LOP3.LUT R5, R0, R19, RZ, 0xc0, !PT ;  /* 0x0000001300057212 */ /* 0x000fe200078ec0ff */
[----:B------:R-:W-:Y:S01]  /*1aab0*/  @!P2 HFMA2.BF16_V2 R43, -RZ.H0_H0, RZ.H0_H0, -R135.H0_H0 ;  /* 0x200000ffff2ba231 */ /* 0x000fe20000340987 */
[----:B------:R-:W-:Y:S01]  /*1aac0*/  LOP3.LUT R7, R7, R17, RZ, 0xc0, !PT ;  /* 0x0000001107077212 */ /* 0x000fe200078ec0ff */
[----:B------:R-:W-:Y:S01]  /*1aad0*/  @!P1 HFMA2.BF16_V2 R42, -RZ.H0_H0, RZ.H0_H0, -R21.H0_H0 ;  /* 0x200000ffff2a9231 */ /* 0x000fe20000340915 */
[----:B------:R-:W-:-:S02]  /*1aae0*/  MOV R117, R65 ;  /* 0x0000004100757202 */ /* 0x000fc40000000f00 */
[----:B------:R-:W-:Y:S02]  /*1aaf0*/  PRMT R65, R139, 0x5410, R138 ;  /* 0x000054108b417816 */ /* 0x000fe4000000008a */
[----:B------:R-:W-:Y:S01]  /*1ab00*/  PRMT R39, R135, 0x5410, R21 ;  /* 0x0000541087277816 */ /* 0x000fe20000000015 */
[-C--:B-1----:R-:W-:Y:S01]  /*1ab10*/  HMMA.16816.F32.BF16 R152, R8, R12.reuse, R152 ;  /* 0x0000000c0898723c */ /* 0x082fe20000041898 */
[----:B------:R-:W-:Y:S02]  /*1ab20*/  @!P6 PRMT R139, R41, 0x5410, RZ ;  /* 0x00005410298be816 */ /* 0x000fe400000000ff */
[----:B------:R-:W-:Y:S02]  /*1ab30*/  @!P5 PRMT R138, R40, 0x5410, RZ ;  /* 0x00005410288ad816 */ /* 0x000fe400000000ff */
[----:B------:R-:W-:Y:S01]  /*1ab40*/  @!P2 PRMT R135, R43, 0x5410, RZ ;  /* 0x000054102b87a816 */ /* 0x000fe200000000ff */
[----:B------:R-:W-:Y:S01]  /*1ab50*/  HMMA.16816.F32.BF16 R168, R4, R12, R168 ;  /* 0x0000000c04a8723c */ /* 0x000fe200000418a8 */
[----:B------:R-:W-:-:S05]  /*1ab60*/  @!P1 PRMT R21, R42, 0x5410, RZ ;  /* 0x000054102a159816 */ /* 0x000fca00000000ff */
[-C--:B------:R-:W-:Y:S06]  /*1ab70*/  HMMA.16816.F32.BF16 R164, R4, R14.reuse, R164 ;  /* 0x0000000e04a4723c */ /* 0x080fec00000418a4 */
[----:B------:R-:W-:Y:S01]  /*1ab80*/  HMMA.16816.F32.BF16 R40, R8, R14, R148 ;  /* 0x0000000e0828723c */ /* 0x000fe20000041894 */
[----:B------:R-:W1:Y:S01]  /*1ab90*/  LDSM.16.MT88.4 R12, [R203+0xa000] ;  /* 0x00a00000cb0c783b */ /* 0x000e620000004200 */
[----:B------:R-:W-:Y:S01]  /*1aba0*/  MOV R224, R87 ;  /* 0x0000005700e07202 */ /* 0x000fe20000000f00 */
[----:B------:R-:W-:Y:S01]  /*1abb0*/  IMAD.MOV.U32 R248, RZ, RZ, R86 ;  /* 0x000000fffff87224 */ /* 0x000fe200078e0056 */
[----:B------:R-:W-:Y:S01]  /*1abc0*/  MOV R87, R46 ;  /* 0x0000002e00577202 */ /* 0x000fe20000000f00 */
[----:B------:R-:W-:-:S02]  /*1abd0*/  IMAD.MOV.U32 R86, RZ, RZ, R47 ;  /* 0x000000ffff567224 */ /* 0x000fc400078e002f */
[----:B------:R-:W-:Y:S02]  /*1abe0*/  @!P4 HFMA2.BF16_V2 R44, -RZ.H0_H0, RZ.H0_H0, -R137.H0_H0 ;  /* 0x200000ffff2cc231 */ /* 0x000fe40000340989 */
[----:B------:R-:W-:Y:S02]  /*1abf0*/  IMAD.MOV.U32 R47, RZ, RZ, R210 ;  /* 0x000000ffff2f7224 */ /* 0x000fe400078e00d2 */
[----:B------:R-:W-:Y:S01]  /*1ac00*/  @!P3 HFMA2.BF16_V2 R45, -RZ.H0_H0, RZ.H0_H0, -R136.H0_H0 ;  /* 0x200000ffff2db231 */ /* 0x000fe20000340988 */
[----:B------:R-:W-:Y:S02]  /*1ac10*/  MOV R46, R209 ;  /* 0x000000d1002e7202 */ /* 0x000fe40000000f00 */
[----:B------:R-:W-:Y:S01]  /*1ac20*/  MOV R220, R117 ;  /* 0x0000007500dc7202 */ /* 0x000fe20000000f00 */
[----:B------:R-:W-:Y:S01]  /*1ac30*/  IMAD.MOV.U32 R117, RZ, RZ, R64 ;  /* 0x000000ffff757224 */ /* 0x000fe200078e0040 */
[----:B------:R-:W-:Y:S01]  /*1ac40*/  PRMT R64, R137, 0x5410, R136 ;  /* 0x0000541089407816 */ /* 0x000fe20000000088 */
[----:B------:R-:W-:Y:S01]  /*1ac50*/  IMAD.MOV.U32 R19, RZ, RZ, R46 ;  /* 0x000000ffff137224 */ /* 0x000fe200078e002e */
[----:B------:R-:W-:-:S02]  /*1ac60*/  @!P4 PRMT R137, R44, 0x5410, RZ ;  /* 0x000054102c89c816 */ /* 0x000fc400000000ff */
[----:B------:R-:W-:Y:S02]  /*1ac70*/  @!P3 PRMT R136, R45, 0x5410, RZ ;  /* 0x000054102d88b816 */ /* 0x000fe400000000ff */
[----:B------:R-:W-:Y:S01]  /*1ac80*/  MOV R18, R47 ;  /* 0x0000002f00127202 */ /* 0x000fe20000000f00 */
[-C--:B-1----:R-:W-:Y:S06]  /*1ac90*/  HMMA.16816.F32.BF16 R144, R8, R12.reuse, R144 ;  /* 0x0000000c0890723c */ /* 0x082fec0000041890 */
[C---:B------:R-:W-:Y:S06]  /*1aca0*/  HMMA.16816.F32.BF16 R160, R4.reuse, R12, R160 ;  /* 0x0000000c04a0723c */ /* 0x040fec00000418a0 */
[-C--:B------:R-:W-:Y:S06]  /*1acb0*/  HMMA.16816.F32.BF16 R156, R4, R14.reuse, R156 ;  /* 0x0000000e049c723c */ /* 0x080fec000004189c */
[----:B------:R-:W-:Y:S01]  /*1acc0*/  HMMA.16816.F32.BF16 R44, R8, R14, R140 ;  /* 0x0000000e082c723c */ /* 0x000fe2000004188c */
[----:B------:R-:W1:Y:S01]  /*1acd0*/  LDSM.16.MT88.4 R12, [R206+0xa000] ;  /* 0x00a00000ce0c783b */ /* 0x000e620000004200 */
[----:B------:R-:W-:Y:S01]  /*1ace0*/  MOV R223, R101 ;  /* 0x0000006500df7202 */ /* 0x000fe20000000f00 */
[----:B------:R-:W-:-:S02]  /*1acf0*/  IMAD.MOV.U32 R228, RZ, RZ, R100 ;  /* 0x000000ffffe47224 */ /* 0x000fc400078e0064 */
[----:B------:R-:W-:Y:S02]  /*1ad00*/  IMAD.MOV.U32 R101, RZ, RZ, R69 ;  /* 0x000000ffff657224 */ /* 0x000fe400078e0045 */
[----:B------:R-:W-:Y:S02]  /*1ad10*/  IMAD.MOV.U32 R100, RZ, RZ, R68 ;  /* 0x000000ffff647224 */ /* 0x000fe400078e0044 */
[----:B------:R-:W-:Y:S02]  /*1ad20*/  IMAD.MOV.U32 R68, RZ, RZ, R71 ;  /* 0x000000ffff447224 */ /* 0x000fe400078e0047 */
[----:B------:R-:W-:Y:S01]  /*1ad30*/  IMAD.MOV.U32 R69, RZ, RZ, R70 ;  /* 0x000000ffff457224 */ /* 0x000fe200078e0046 */
[----:B------:R-:W-:Y:S01]  /*1ad40*/  MOV R70, R55 ;  /* 0x0000003700467202 */ /* 0x000fe20000000f00 */
[----:B------:R-:W-:Y:S02]  /*1ad50*/  IMAD.MOV.U32 R71, RZ, RZ, R54 ;  /* 0x000000ffff477224 */ /* 0x000fe400078e0036 */
        /* <DEDUP_REMOVED lines=17> */
[----:B------:R-:W-:Y:S01]  /*1ae70*/  STG.E.U16 desc[UR26][R22.64+-0x100], R198 ;  /* 0xffff00c616007986 */ /* 0x000fe2000c10151a */
[----:B------:R-:W-:Y:S01]  /*1ae80*/  IMAD.MOV.U32 R84, RZ, RZ, R119 ;  /* 0x000000ffff547224 */ /* 0x000fe200078e0077 */
[-C--:B-1----:R-:W-:Y:S01]  /*1ae90*/  HMMA.16816.F32.BF16 R52, R8, R12.reuse, R56 ;  /* 0x0000000c0834723c */ /* 0x082fe20000041838 */
[----:B------:R-:W-:Y:S01]  /*1aea0*/  IMAD.MOV.U32 R85, RZ, RZ, R118 ;  /* 0x000000ffff557224 */ /* 0x000fe200078e0076 */
[----:B------:R-:W-:Y:S04]  /*1aeb0*/  STG.E.U16 desc[UR26][R22.64+-0xfe], R197 ;  /* 0xffff02c516007986 */ /* 0x000fe8000c10151a */
[C---:B------:R-:W-:Y:S06]  /*1aec0*/  HMMA.16816.F32.BF16 R56, R4.reuse, R12, R16 ;  /* 0x0000000c0438723c */ /* 0x040fec0000041810 */
[-C--:B------:R-:W-:Y:S01]  /*1aed0*/  HMMA.16816.F32.BF16 R68, R4, R14.reuse, R68 ;  /* 0x0000000e0444723c */ /* 0x080fe20000041844 */
[----:B------:R-:W-:Y:S01]  /*1aee0*/  IMAD.MOV.U32 R149, RZ, RZ, R249 ;  /* 0x000000ffff957224 */ /* 0x000fe200078e00f9 */
[----:B------:R1:W5:Y:S04]  /*1aef0*/  LDL.LU R213, [R1+0x118] ;  /* 0x0001180001d57983 */ /* 0x0003680000300800 */
[----:B------:R-:W-:Y:S01]  /*1af00*/  HMMA.16816.F32.BF16 R116, R8, R14, R48 ;  /* 0x0000000e0874723c */ /* 0x000fe20000041830 */
[----:B------:R-:W2:Y:S01]  /*1af10*/  LDSM.16.MT88.4 R12, [R205+0xa000] ;  /* 0x00a00000cd0c783b */ /* 0x000ea20000004200 */
        /* <DEDUP_REMOVED lines=9> */
[----:B------:R-:W-:Y:S01]  /*1afb0*/  IMAD.MOV.U32 R245, RZ, RZ, R227 ;  /* 0x000000fffff57224 */ /* 0x000fe200078e00e3 */
[----:B------:R-:W-:Y:S01]  /*1afc0*/  MOV R16, R207 ;  /* 0x000000cf00107202 */ /* 0x000fe20000000f00 */
[----:B------:R-:W-:Y:S01]  /*1afd0*/  IMAD.MOV.U32 R17, RZ, RZ, R204 ;  /* 0x000000ffff117224 */ /* 0x000fe200078e00cc */
[----:B------:R-:W-:Y:S01]  /*1afe0*/  LDSM.16.MT88.4 R48, [R206+0xa800] ;  /* 0x00a80000ce30783b */ /* 0x000fe20000004200 */
[----:B------:R-:W-:-:S02]  /*1aff0*/  IMAD.MOV.U32 R18, RZ, RZ, R202 ;  /* 0x000000ffff127224 */ /* 0x000fc400078e00ca */
[----:B------:R-:W-:Y:S01]  /*1b000*/  IMAD.MOV.U32 R19, RZ, RZ, R200 ;  /* 0x000000ffff137224 */ /* 0x000fe200078e00c8 */
[----:B------:R-:W-:Y:S04]  /*1b010*/  STG.E.U16 desc[UR26][R34.64+-0x100], R194 ;  /* 0xffff00c222007986 */ /* 0x000fe8000c10151a */
[----:B------:R-:W-:Y:S04]  /*1b020*/  STG.E.U16 desc[UR26][R34.64+-0xfe], R195 ;  /* 0xffff02c322007986 */ /* 0x000fe8000c10151a */
[----:B------:R1:W5:Y:S01]  /*1b030*/  LDL.LU R211, [R1+0x114] ;  /* 0x0001140001d37983 */ /* 0x0003620000300800 */
[----:B--2---:R-:W-:Y:S06]  /*1b040*/  HMMA.16816.F32.BF16 R220, R8, R12, R60 ;  /* 0x0000000c08dc723c */ /* 0x004fec000004183c */
[C---:B------:R-:W-:Y:S01]  /*1b050*/  HMMA.16816.F32.BF16 R76, R4.reuse, R14, R76 ;  /* 0x0000000e044c723c */ /* 0x040fe2000004184c */
[----:B------:R-:W-:Y:S01]  /*1b060*/  MOV R251, R249 ;  /* 0x000000f900fb7202 */ /* 0x000fe20000000f00 */
[----:B------:R-:W-:Y:S01]  /*1b070*/  IMAD.MOV.U32 R248, RZ, RZ, R225 ;  /* 0x000000fffff87224 */ /* 0x000fe200078e00e1 */
[----:B------:R-:W-:Y:S03]  /*1b080*/  STG.E.U16 desc[UR26][R32.64+-0x100], R181 ;  /* 0xffff00b520007986 */ /* 0x000fe6000c10151a */
[----:B------:R-:W-:Y:S01]  /*1b090*/  HMMA.16816.F32.BF16 R60, R4, R12, R148 ;  /* 0x0000000c043c723c */ /* 0x000fe20000041894 */
[----:B------:R-:W-:Y:S04]  /*1b0a0*/  STG.E.U16 desc[UR26][R32.64+-0xfe], R180 ;  /* 0xffff02b420007986 */ /* 0x000fe8000c10151a */
[----:B------:R1:W5:Y:S02]  /*1b0b0*/  LDL.LU R210, [R1+0x110] ;  /* 0x0001100001d27983 */ /* 0x0003640000300800 */
[----:B------:R-:W-:-:S02]  /*1b0c0*/  IMAD.MOV.U32 R149, RZ, RZ, R219 ;  /* 0x000000ffff957224 */ /* 0x000fc400078e00db */
[----:B------:R-:W-:Y:S02]  /*1b0d0*/  IMAD.MOV.U32 R150, RZ, RZ, R216 ;  /* 0x000000ffff967224 */ /* 0x000fe400078e00d8 */
[----:B------:R-:W-:Y:S01]  /*1b0e0*/  IMAD.MOV.U32 R151, RZ, RZ, R229 ;  /* 0x000000ffff977224 */ /* 0x000fe200078e00e5 */
[----:B------:R-:W-:Y:S01]  /*1b0f0*/  HMMA.16816.F32.BF16 R216, R8, R14, R72 ;  /* 0x0000000e08d8723c */ /* 0x000fe20000041848 */
[----:B------:R-:W2:Y:S01]  /*1b100*/  LDSM.16.MT88.4 R12, [R201+0xb000] ;  /* 0x00b00000c90c783b */ /* 0x000ea20000004200 */
[----:B------:R-:W-:-:S03]  /*1b110*/  IMAD.MOV.U32 R249, RZ, RZ, R224 ;  /* 0x000000fffff97224 */ /* 0x000fc600078e00e0 */
[----:B------:R-:W-:Y:S04]  /*1b120*/  STG.E.U16 desc[UR26][R30.64+-0x100], R179 ;  /* 0xffff00b31e007986 */ /* 0x000fe8000c10151a */
[----:B------:R-:W-:Y:S04]  /*1b130*/  STG.E.U16 desc[UR26][R30.64+-0xfe], R178 ;  /* 0xffff02b21e007986 */ /* 0x000fe8000c10151a */
[----:B------:R1:W5:Y:S01]  /*1b140*/  LDL.LU R209, [R1+0x10c] ;  /* 0x00010c0001d17983 */ /* 0x0003620000300800 */
[-C--:B--2---:R-:W-:Y:S06]  /*1b150*/  HMMA.16816.F32.BF16 R228, R8, R12.reuse, R88 ;  /* 0x0000000c08e4723c */ /* 0x084fec0000041858 */
[C---:B------:R-:W-:Y:S01]  /*1b160*/  HMMA.16816.F32.BF16 R72, R4.reuse, R12, R140 ;  /* 0x0000000c0448723c */ /* 0x040fe2000004188c */
[----:B------:R-:W-:Y:S05]  /*1b170*/  LDSM.16.MT88.4 R140, [R203+0xa800] ;  /* 0x00a80000cb8c783b */ /* 0x000fea0000004200 */
[-C--:B------:R-:W-:Y:S06]  /*1b180*/  HMMA.16816.F32.BF16 R84, R4, R14.reuse, R84 ;  /* 0x0000000e0454723c */ /* 0x080fec0000041854 */
[----:B------:R-:W-:Y:S01]  /*1b190*/  HMMA.16816.F32.BF16 R224, R8, R14, R80 ;  /* 0x0000000e08e0723c */ /* 0x000fe20000041850 */
[----:B------:R-:W2:Y:S04]  /*1b1a0*/  LDSM.16.MT88.4 R12, [R203+0xb000] ;  /* 0x00b00000cb0c783b */ /* 0x000ea80000004200 */
[----:B------:R-:W-:Y:S04]  /*1b1b0*/  STG.E.U16 desc[UR26][R22.64+-0xf0], R193 ;  /* 0xffff10c116007986 */ /* 0x000fe8000c10151a */
[----:B------:R-:W-:Y:S04]  /*1b1c0*/  STG.E.U16 desc[UR26][R22.64+-0xee], R192 ;  /* 0xffff12c016007986 */ /* 0x000fe8000c10151a */
[----:B------:R1:W5:Y:S01]  /*1b1d0*/  LDL.LU R208, [R1+0x108] ;  /* 0x0001080001d07983 */ /* 0x0003620000300800 */
[-C--:B--2---:R-:W-:Y:S03]  /*1b1e0*/  HMMA.16816.F32.BF16 R88, R4, R12.reuse, R16 ;  /* 0x0000000c0458723c */ /* 0x084fe60000041810 */
[----:B------:R-:W2:Y:S03]  /*1b1f0*/  LDSM.16.MT88.4 R16, [R206+0xb000] ;  /* 0x00b00000ce10783b */ /* 0x000ea60000004200 */
[----:B------:R-:W-:Y:S06]  /*1b200*/  HMMA.16816.F32.BF16 R240, R8, R12, R240 ;  /* 0x0000000c08f0723c */ /* 0x000fec00000418f0 */
[-C--:B------:R-:W-:Y:S06]  /*1b210*/  HMMA.16816.F32.BF16 R92, R4, R14.reuse, R92 ;  /* 0x0000000e045c723c */ /* 0x080fec000004185c */
[----:B------:R-:W-:Y:S01]  /*1b220*/  HMMA.16816.F32.BF16 R236, R8, R14, R236 ;  /* 0x0000000e08ec723c */ /* 0x000fe200000418ec */
[----:B------:R-:W3:Y:S01]  /*1b230*/  LDSM.16.MT88.4 R12, [R205+0xb000] ;  /* 0x00b00000cd0c783b */ /* 0x000ee20000004200 */
[----:B------:R-:W-:Y:S01]  /*1b240*/  IMAD.MOV.U32 R80, RZ, RZ, R2 ;  /* 0x000000ffff507224 */ /* 0x000fe200078e0002 */
[----:B------:R-:W-:Y:S01]  /*1b250*/  MOV R81, R151 ;  /* 0x0000009700517202 */ /* 0x000fe20000000f00 */
[----:B------:R-:W-:-:S02]  /*1b260*/  IMAD.MOV.U32 R83, RZ, RZ, R149 ;  /* 0x000000ffff537224 */ /* 0x000fc400078e0095 */
[----:B------:R-:W-:Y:S01]  /*1b270*/  IMAD.MOV.U32 R82, RZ, RZ, R150 ;  /* 0x000000ffff527224 */ /* 0x000fe200078e0096 */
[----:B------:R-:W-:Y:S04]  /*1b280*/  STG.E.U16 desc[UR26][R34.64+-0xf0], R191 ;  /* 0xffff10bf22007986 */ /* 0x000fe8000c10151a */
[----:B------:R-:W4:Y:S04]  /*1b290*/  LDSM.16.MT88.4 R148, [R201+0xa800] ;  /* 0x00a80000c994783b */ /* 0x000f280000004200 */
[----:B------:R-:W-:Y:S04]  /*1b2a0*/  STG.E.U16 desc[UR26][R34.64+-0xee], R190 ;  /* 0xffff12be22007986 */ /* 0x000fe8000c10151a */
[----:B------:R1:W5:Y:S01]  /*1b2b0*/  LDL.LU R207, [R1+0x104] ;  /* 0x0001040001cf7983 */ /* 0x0003620000300800 */
[C---:B--2---:R-:W-:Y:S06]  /*1b2c0*/  HMMA.16816.F32.BF16 R104, R4.reuse, R16, R104 ;  /* 0x000000100468723c */ /* 0x044fec0000041868 */
[----:B------:R-:W-:Y:S06]  /*1b2d0*/  HMMA.16816.F32.BF16 R108, R4, R18, R108 ;  /* 0x00000012046c723c */ /* 0x000fec000004186c */
[----:B------:R-:W-:Y:S06]  /*1b2e0*/  HMMA.16816.F32.BF16 R232, R8, R16, R232 ;  /* 0x0000001008e8723c */ /* 0x000fec00000418e8 */
[C---:B---3--:R-:W-:Y:S06]  /*1b2f0*/  HMMA.16816.F32.BF16 R120, R4.reuse, R12, R120 ;  /* 0x0000000c0478723c */ /* 0x048fec0000041878 */
[----:B------:R-:W-:Y:S01]  /*1b300*/  HMMA.16816.F32.BF16 R100, R4, R14, R100 ;  /* 0x0000000e0464723c */ /* 0x000fe20000041864 */
[----:B------:R-:W-:Y:S01]  /*1b310*/  IMAD.MOV.U32 R25, RZ, RZ, R82 ;  /* 0x000000ffff197224 */ /* 0x000fe200078e0052 */
[----:B------:R-:W-:Y:S04]  /*1b320*/  STG.E.U16 desc[UR26][R32.64+-0xf0], R177 ;  /* 0xffff10b120007986 */ /* 0x000fe8000c10151a */
[----:B------:R-:W-:Y:S01]  /*1b330*/  HMMA.16816.F32.BF16 R16, R8, R18, R112 ;  /* 0x000000120810723c */ /* 0x000fe20000041870 */
[----:B------:R-:W-:Y:S01]  /*1b340*/  IMAD.WIDE.U32 R4, R37, -0x2daee0ad, RZ ;  /* 0xd2511f5325047825 */ /* 0x000fe200078e00ff */
[----:B------:R-:W-:Y:S04]  /*1b350*/  STG.E.U16 desc[UR26][R32.64+-0xee], R176 ;  /* 0xffff12b020007986 */ /* 0x000fe8000c10151a */
[----:B------:R1:W5:Y:S01]  /*1b360*/  LDL.LU R204, [R1+0x100] ;  /* 0x0001000001cc7983 */ /* 0x0003620000300800 */
[----:B------:R-:W-:Y:S01]  /*1b370*/  IMAD.MOV.U32 R115, RZ, RZ, R250 ;  /* 0x000000ffff737224 */ /* 0x000fe200078e00fa */
[----:B------:R-:W-:Y:S01]  /*1b380*/  MOV R113, R248 ;  /* 0x000000f800717202 */ /* 0x000fe20000000f00 */
[----:B------:R-:W-:-:S02]  /*1b390*/  IMAD.MOV.U32 R114, RZ, RZ, R251 ;  /* 0x000000ffff727224 */ /* 0x000fc400078e00fb */
[----:B------:R-:W-:Y:S01]  /*1b3a0*/  IMAD.MOV.U32 R112, RZ, RZ, R249 ;  /* 0x000000ffff707224 */ /* 0x000fe200078e00f9 */
[----:B------:R-:W-:Y:S01]  /*1b3b0*/  LOP3.LUT R2, R5, UR28, R36, 0x96, !PT ;  /* 0x0000001c05027c12 */ /* 0x000fe2000f8e9624 */
[----:B------:R-:W-:Y:S01]  /*1b3c0*/  HMMA.16816.F32.BF16 R248, R8, R12, R96 ;  /* 0x0000000c08f8723c */ /* 0x000fe20000041860 */
[----:B------:R-:W-:Y:S01]  /*1b3d0*/  LOP3.LUT R6, R4, 0xffff, RZ, 0xc0, !PT ;  /* 0x0000ffff04067812 */ /* 0x000fe200078ec0ff */
[----:B------:R-:W-:Y:S04]  /*1b3e0*/  STG.E.U16 desc[UR26][R30.64+-0xf0], R175 ;  /* 0xffff10af1e007986 */ /* 0x000fe8000c10151a */
[----:B------:R-:W-:Y:S01]  /*1b3f0*/  STG.E.U16 desc[UR26][R30.64+-0xee], R174 ;  /* 0xffff12ae1e007986 */ /* 0x000fe2000c10151a */
[----:B------:R-:W-:Y:S01]  /*1b400*/  IMAD.MOV.U32 R99, RZ, RZ, R246 ;  /* 0x000000ffff637224 */ /* 0x000fe200078e00f6 */
[----:B------:R-:W-:Y:S01]  /*1b410*/  MOV R97, R245 ;  /* 0x000000f500617202 */ /* 0x000fe20000000f00 */
[----:B------:R-:W-:Y:S01]  /*1b420*/  IMAD.MOV.U32 R98, RZ, RZ, R244 ;  /* 0x000000ffff627224 */ /* 0x000fe200078e00f4 */
[----:B------:R1:W5:Y:S01]  /*1b430*/  LDL.LU R202, [R1+0xfc] ;  /* 0x0000fc0001ca7983 */ /* 0x0003620000300800 */
[----:B------:R-:W-:-:S02]  /*1b440*/  IMAD.MOV.U32 R96, RZ, RZ, R247 ;  /* 0x000000ffff607224 */ /* 0x000fc400078e00f7 */
[----:B------:R-:W-:Y:S01]  /*1b450*/  HMMA.16816.F32.BF16 R244, R8, R14, R128 ;  /* 0x0000000e08f4723c */ /* 0x000fe20000041880 */
[----:B------:R-:W-:Y:S02]  /*1b460*/  SHF.R.U32.HI R12, RZ, 0x18, R4 ;  /* 0x00000018ff0c7819 */ /* 0x000fe40000011604 */
[----:B------:R-:W-:Y:S01]  /*1b470*/  SHF.R.U32.HI R6, RZ, 0x8, R6 ;  /* 0x00000008ff067819 */ /* 0x000fe20000011606 */
[----:B------:R-:W-:Y:S02]  /*1b480*/  IMAD.MOV.U32 R27, RZ, RZ, R114 ;  /* 0x000000ffff1b7224 */ /* 0x000fe400078e0072 */
[----:B------:R-:W-:Y:S01]  /*1b490*/  IMAD.MOV.U32 R28, RZ, RZ, R115 ;  /* 0x000000ffff1c7224 */ /* 0x000fe200078e0073 */
[----:B------:R-:W-:Y:S01]  /*1b4a0*/  STG.E.U16 desc[UR26][R22.64+-0xe0], R189 ;  /* 0xffff20bd16007986 */ /* 0x000fe2000c10151a */
[----:B------:R-:W-:Y:S01]  /*1b4b0*/  IMAD.MOV.U32 R131, RZ, RZ, R0 ;  /* 0x000000ffff837224 */ /* 0x000fe200078e0000 */
[----:B------:R-:W-:Y:S02]  /*1b4c0*/  LOP3.LUT R0, R29, UR11, R24, 0x96, !PT ;  /* 0x0000000b1d007c12 */ /* 0x000fe4000f8e9618 */
[----:B------:R-:W-:Y:S01]  /*1b4d0*/  LOP3.LUT R11, R4, 0xff, RZ, 0xc0, !PT ;  /* 0x000000ff040b7812 */ /* 0x000fe200078ec0ff */
[----:B------:R-:W-:Y:S01]  /*1b4e0*/  STG.E.U16 desc[UR26][R22.64+-0xde], R188 ;  /* 0xffff22bc16007986 */ /* 0x000fe2000c10151a */
[----:B------:R-:W-:Y:S01]  /*1b4f0*/  SHF.R.U32.HI R10, RZ, 0x10, R4 ;  /* 0x00000010ff0a7819 */ /* 0x000fe20000011604 */
[----:B------:R-:W-:-:S02]  /*1b500*/  IMAD.WIDE.U32 R4, R0, -0x2daee0ad, RZ ;  /* 0xd2511f5300047825 */ /* 0x000fc400078e00ff */
[----:B------:R1:W5:Y:S01]  /*1b510*/  LDL.LU R200, [R1+0xf8] ;  /* 0x0000f80001c87983 */ /* 0x0003620000300800 */
[----:B------:R-:W-:Y:S02]  /*1b520*/  SHF.R.U32.HI R8, RZ, 0x10, R4 ;  /* 0x00000010ff087819 */ /* 0x000fe40000011604 */
[----:B------:R-:W-:Y:S02]  /*1b530*/  LOP3.LUT R0, R5, UR28, R26, 0x96, !PT ;  /* 0x0000001c05007c12 */ /* 0x000fe4000f8e961a */
[C---:B------:R-:W-:Y:S02]  /*1b540*/  LOP3.LUT R5, R4.reuse, 0xffff, RZ, 0xc0, !PT ;  /* 0x0000ffff04057812 */ /* 0x040fe400078ec0ff */
[----:B------:R-:W-:Y:S02]  /*1b550*/  LOP3.LUT R9, R4, 0xff, RZ, 0xc0, !PT ;  /* 0x000000ff04097812 */ /* 0x000fe400078ec0ff */
[----:B------:R-:W-:Y:S02]  /*1b560*/  SHF.R.U32.HI R7, RZ, 0x18, R4 ;  /* 0x00000018ff077819 */ /* 0x000fe40000011604 */
[----:B------:R-:W-:-:S02]  /*1b570*/  LOP3.LUT R4, R8, 0xff, RZ, 0xc0, !PT ;  /* 0x000000ff08047812 */ /* 0x000fc400078ec0ff */
[----:B------:R-:W-:Y:S02]  /*1b580*/  PRMT R15, R11, 0x5410, R6 ;  /* 0x000054100b0f7816 */ /* 0x000fe40000000006 */
[----:B------:R-:W-:Y:S02]  /*1b590*/  LOP3.LUT R6, R10, 0xff, RZ, 0xc0, !PT ;  /* 0x000000ff0a067812 */ /* 0x000fe400078ec0ff */
[----:B------:R-:W-:Y:S02]  /*1b5a0*/  SHF.R.U32.HI R5, RZ, 0x8, R5 ;  /* 0x00000008ff057819 */ /* 0x000fe40000011605 */
[----:B------:R-:W-:Y:S02]  /*1b5b0*/  PRMT R13, R4, 0x5410, R7 ;  /* 0x00005410040d7816 */ /* 0x000fe40000000007 */
[----:B------:R-:W-:Y:S02]  /*1b5c0*/  LOP3.LUT R4, R2, 0xffff, RZ, 0xc0, !PT ;  /* 0x0000ffff02047812 */ /* 0x000fe400078ec0ff */
[----:B------:R-:W-:-:S02]  /*1b5d0*/  PRMT R14, R6, 0x5410, R12 ;  /* 0x00005410060e7816 */ /* 0x000fc4000000000c */
[----:B------:R-:W-:Y:S02]  /*1b5e0*/  PRMT R12, R9, 0x5410, R5 ;  /* 0x00005410090c7816 */ /* 0x000fe40000000005 */
[----:B------:R-:W-:Y:S02]  /*1b5f0*/  SHF.R.U32.HI R5, RZ, 0x8, R4 ;  /* 0x00000008ff057819 */ /* 0x000fe40000011604 */
[----:B------:R-:W-:Y:S02]  /*1b600*/  LOP3.LUT R4, R2, 0xff, RZ, 0xc0, !PT ;  /* 0x000000ff02047812 */ /* 0x000fe400078ec0ff */
[--C-:B------:R-:W-:Y:S02]  /*1b610*/  SHF.R.U32.HI R8, RZ, 0x18, R2.reuse ;  /* 0x00000018ff087819 */ /* 0x100fe40000011602 */
[----:B------:R-:W-:Y:S02]  /*1b620*/  PRMT R11, R4, 0x5410, R5 ;  /* 0x00005410040b7816 */ /* 0x000fe40000000005 */
[----:B------:R-:W-:-:S02]  /*1b630*/  SHF.R.U32.HI R4, RZ, 0x10, R2 ;  /* 0x00000010ff047819 */ /* 0x000fc40000011602 */
[C---:B------:R-:W-:Y:S02]  /*1b640*/  LOP3.LUT R2, R0.reuse, 0xffff, RZ, 0xc0, !PT ;  /* 0x0000ffff00027812 */ /* 0x040fe400078ec0ff */
[--C-:B------:R-:W-:Y:S02]  /*1b650*/  SHF.R.U32.HI R6, RZ, 0x10, R0.reuse ;  /* 0x00000010ff067819 */ /* 0x100fe40000011600 */
[----:B------:R-:W-:Y:S02]  /*1b660*/  LOP3.LUT R7, R0, 0xff, RZ, 0xc0, !PT ;  /* 0x000000ff00077812 */ /* 0x000fe400078ec0ff */
[----:B------:R-:W-:Y:S02]  /*1b670*/  SHF.R.U32.HI R5, RZ, 0x18, R0 ;  /* 0x00000018ff057819 */ /* 0x000fe40000011600 */
[----:B------:R-:W-:Y:S02]  /*1b680*/  LOP3.LUT R4, R4, 0xff, RZ, 0xc0, !PT ;  /* 0x000000ff04047812 */ /* 0x000fe400078ec0ff */
[----:B------:R-:W-:-:S02]  /*1b690*/  SHF.R.U32.HI R2, RZ, 0x8, R2 ;  /* 0x00000008ff027819 */ /* 0x000fc40000011602 */
[----:B------:R-:W-:Y:S02]  /*1b6a0*/  LOP3.LUT R0, R6, 0xff, RZ, 0xc0, !PT ;  /* 0x000000ff06007812 */ /* 0x000fe400078ec0ff */
[----:B------:R-:W-:Y:S02]  /*1b6b0*/  PRMT R9, R4, 0x5410, R8 ;  /* 0x0000541004097816 */ /* 0x000fe40000000008 */
[----:B------:R-:W-:Y:S02]  /*1b6c0*/  PRMT R10, R7, 0x5410, R2 ;  /* 0x00005410070a7816 */ /* 0x000fe40000000002 */
[----:B------:R-:W-:Y:S02]  /*1b6d0*/  PRMT R7, R0, 0x5410, R5 ;  /* 0x0000541000077816 */ /* 0x000fe40000000005 */
[--C-:B------:R-:W-:Y:S02]  /*1b6e0*/  HSET2.LE.AND R5, R9, R20.reuse, PT ;  /* 0x0000001409057233 */ /* 0x100fe40003803000 */
[----:B------:R-:W-:-:S02]  /*1b6f0*/  HSET2.LE.AND R4, R15, R20, PT ;  /* 0x000000140f047233 */ /* 0x000fc40003803000 */
[--C-:B------:R-:W-:Y:S02]  /*1b700*/  HSET2.LE.AND R6, R11, R20.reuse, PT ;  /* 0x000000140b067233 */ /* 0x100fe40003803000 */
[--C-:B------:R-:W-:Y:S02]  /*1b710*/  HSET2.LE.AND R7, R7, R20.reuse, PT ;  /* 0x0000001407077233 */ /* 0x100fe40003803000 */
[--C-:B------:R-:W-:Y:S02]  /*1b720*/  HSET2.LE.AND R0, R10, R20.reuse, PT ;  /* 0x000000140a007233 */ /* 0x100fe40003803000 */
[--C-:B------:R-:W-:Y:S02]  /*1b730*/  HSET2.LE.AND R2, R14, R20.reuse, PT ;  /* 0x000000140e027233 */ /* 0x100fe40003803000 */
[----:B------:R-:W-:Y:S02]  /*1b740*/  HSET2.LE.AND R8, R12, R20, PT ;  /* 0x000000140c087233 */ /* 0x000fe40003803000 */
[----:B------:R-:W-:-:S02]  /*1b750*/  LOP3.LUT R129, R5, R125, RZ, 0xc0, !PT ;  /* 0x0000007d05817212 */ /* 0x000fc400078ec0ff */
[----:B------:R-:W-:Y:S02]  /*1b760*/  LOP3.LUT R128, R6, R214, RZ, 0xc0, !PT ;  /* 0x000000d606807212 */ /* 0x000fe400078ec0ff */
[----:B------:R-:W-:Y:S02]  /*1b770*/  LOP3.LUT R130, R4, R124, RZ, 0xc0, !PT ;  /* 0x0000007c04827212 */ /* 0x000fe400078ec0ff */
[----:B------:R-:W-:Y:S02]  /*1b780*/  LOP3.LUT R125, R7, R65, RZ, 0xc0, !PT ;  /* 0x00000041077d7212 */ /* 0x000fe400078ec0ff */
[----:B------:R-:W2:Y:S01]  /*1b790*/  LDSM.16.MT88.4 R4, [R205+0xb800] ;  /* 0x00b80000cd04783b */ /* 0x000ea20000004200 */
[----:B------:R-:W-:Y:S01]  /*1b7a0*/  LOP3.LUT R124, R0, R66, RZ, 0xc0, !PT ;  /* 0x00000042007c7212 */ /* 0x000fe200078ec0ff */
[----:B------:R-:W-:Y:S01]  /*1b7b0*/  IMAD.MOV.U32 R10, RZ, RZ, R131 ;  /* 0x000000ffff0a7224 */ /* 0x000fe200078e0083 */
[----:B------:R-:W-:Y:S01]  /*1b7c0*/  LOP3.LUT R131, R2, R67, RZ, 0xc0, !PT ;  /* 0x0000004302837212 */ /* 0x000fe200078ec0ff */
[----:B------:R-:W-:Y:S01]  /*1b7d0*/  IMAD.MOV.U32 R0, RZ, RZ, R126 ;  /* 0x000000ffff007224 */ /* 0x000fe200078e007e */
[----:B------:R-:W-:Y:S01]  /*1b7e0*/  LOP3.LUT R126, R8, R64, RZ, 0xc0, !PT ;  /* 0x00000040087e7212 */ /* 0x000fe200078ec0ff */
[----:B------:R-:W-:Y:S01]  /*1b7f0*/  IMAD.MOV.U32 R11, RZ, RZ, R97 ;  /* 0x000000ffff0b7224 */ /* 0x000fe200078e0061 */
[----:B------:R-:W-:Y:S01]  /*1b800*/  HSET2.LE.AND R9, R13, R20, PT ;  /* 0x000000140d097233 */ /* 0x000fe20003803000 */
[----:B------:R-:W3:Y:S01]  /*1b810*/  LDSM.16.MT88.4 R64, [R205+0xa800] ;  /* 0x00a80000cd40783b */ /* 0x000ee20000004200 */
[----:B------:R-:W-:Y:S01]  /*1b820*/  MOV R13, R96 ;  /* 0x00000060000d7202 */ /* 0x000fe20000000f00 */
        /* <DEDUP_REMOVED lines=8> */
[----:B------:R-:W-:Y:S04]  /*1b8b0*/  LDSM.16.MT88.4 R112, [R206+0xb800] ;  /* 0x00b80000ce70783b */ /* 0x000fe80000004200 */
[----:B------:R-:W1:Y:S01]  /*1b8c0*/  LDSM.16.MT88.4 R80, [R201+0xb800] ;  /* 0x00b80000c950783b */ /* 0x000e620000004200 */
[----:B------:R-:W-:Y:S01]  /*1b8d0*/  IMAD.MOV.U32 R2, RZ, RZ, R127 ;  /* 0x000000ffff027224 */ /* 0x000fe200078e007f */
[----:B------:R-:W-:Y:S01]  /*1b8e0*/  LOP3.LUT R127, R9, R39, RZ, 0xc0, !PT ;  /* 0x00000027097f7212 */ /* 0x000fe200078ec0ff */
[----:B----4-:R-:W-:Y:S01]  /*1b8f0*/  HMMA.16816.F32.BF16 R152, R128, R148, R152 ;  /* 0x000000948098723c */ /* 0x010fe20000041898 */
[----:B------:R-:W-:-:S05]  /*1b900*/  MOV R214, R38 ;  /* 0x0000002600d67202 */ /* 0x000fca0000000f00 */
[C---:B------:R-:W-:Y:S06]  /*1b910*/  HMMA.16816.F32.BF16 R168, R124.reuse, R148, R168 ;  /* 0x000000947ca8723c */ /* 0x040fec00000418a8 */
[----:B------:R-:W-:Y:S06]  /*1b920*/  HMMA.16816.F32.BF16 R164, R124, R150, R164 ;  /* 0x000000967ca4723c */ /* 0x000fec00000418a4 */
[-C--:B------:R-:W-:Y:S06]  /*1b930*/  HMMA.16816.F32.BF16 R144, R128, R140.reuse, R144 ;  /* 0x0000008c8090723c */ /* 0x080fec0000041890 */
[C---:B------:R-:W-:Y:S06]  /*1b940*/  HMMA.16816.F32.BF16 R160, R124.reuse, R140, R160 ;  /* 0x0000008c7ca0723c */ /* 0x040fec00000418a0 */
[----:B------:R-:W-:Y:S06]  /*1b950*/  HMMA.16816.F32.BF16 R156, R124, R142, R156 ;  /* 0x0000008e7c9c723c */ /* 0x000fec000004189c */
[C---:B------:R-:W-:Y:S06]  /*1b960*/  HMMA.16816.F32.BF16 R148, R128.reuse, R150, R40 ;  /* 0x000000968094723c */ /* 0x040fec0000041828 */
[C---:B------:R-:W-:Y:S06]  /*1b970*/  HMMA.16816.F32.BF16 R140, R128.reuse, R142, R44 ;  /* 0x0000008e808c723c */ /* 0x040fec000004182c */
[-C--:B------:R-:W-:Y:S06]  /*1b980*/  HMMA.16816.F32.BF16 R36, R128, R48.reuse, R52 ;  /* 0x000000308024723c */ /* 0x080fec0000041834 */
[C---:B------:R-:W-:Y:S06]  /*1b990*/  HMMA.16816.F32.BF16 R40, R124.reuse, R48, R56 ;  /* 0x000000307c28723c */ /* 0x040fec0000041838 */
[-C--:B------:R-:W-:Y:S06]  /*1b9a0*/  HMMA.16816.F32.BF16 R44, R124, R50.reuse, R68 ;  /* 0x000000327c2c723c */ /* 0x080fec0000041844 */
[----:B------:R-:W-:Y:S06]  /*1b9b0*/  HMMA.16816.F32.BF16 R48, R128, R50, R116 ;  /* 0x000000328030723c */ /* 0x000fec0000041874 */
[-C--:B--2---:R-:W-:Y:S06]  /*1b9c0*/  HMMA.16816.F32.BF16 R120, R124, R4.reuse, R120 ;  /* 0x000000047c78723c */ /* 0x084fec0000041878 */
[----:B------:R-:W-:Y:S07]  /*1b9d0*/  HMMA.16816.F32.BF16 R116, R128, R4, R248 ;  /* 0x000000048074723c */ /* 0x000fee00000418f8 */
[----:B------:R-:W-:Y:S01]  /*1b9e0*/  FADD.FTZ R5, R2, R0 ;  /* 0x0000000002057221 */ /* 0x000fe20000010000 */
[----:B------:R-:W-:Y:S01]  /*1b9f0*/  FADD.FTZ R0, R10, R199 ;  /* 0x000000c70a007221 */ /* 0x000fe20000010000 */
[----:B---3--:R-:W-:Y:S03]  /*1ba00*/  HMMA.16816.F32.BF16 R56, R124, R64, R60 ;  /* 0x000000407c38723c */ /* 0x008fe6000004183c */
[----:B------:R-:W-:-:S03]  /*1ba10*/  FADD.FTZ R0, R14, R0 ;  /* 0x000000000e007221 */ /* 0x000fc60000010000 */
[----:B------:R-:W-:Y:S01]  /*1ba20*/  HMMA.16816.F32.BF16 R60, R124, R66, R76 ;  /* 0x000000427c3c723c */ /* 0x000fe2000004184c */
[----:B------:R-:W-:-:S05]  /*1ba30*/  FADD.FTZ R0, R28, R0 ;  /* 0x000000001c007221 */ /* 0x000fca0000010000 */
[C---:B-1----:R-:W-:Y:S06]  /*1ba40*/  HMMA.16816.F32.BF16 R72, R124.reuse, R80, R72 ;  /* 0x000000507c48723c */ /* 0x042fec0000041848 */
        /* <DEDUP_REMOVED lines=9> */
[C---:B------:R-:W-:Y:S01]  /*1bae0*/  HMMA.16816.F32.BF16 R100, R128.reuse, R112, R232 ;  /* 0x000000708064723c */ /* 0x040fe200000418e8 */
[----:B------:R1:W-:Y:S05]  /*1baf0*/  STG.E.U16 desc[UR26][R34.64+-0xe0], R187 ;  /* 0xffff20bb22007986 */ /* 0x0003ea000c10151a */
[C---:B------:R-:W-:Y:S01]  /*1bb00*/  HMMA.16816.F32.BF16 R64, R128.reuse, R66, R216 ;  /* 0x000000428040723c */ /* 0x040fe200000418d8 */
[----:B------:R1:W-:Y:S05]  /*1bb10*/  STG.E.U16 desc[UR26][R34.64+-0xde], R186 ;  /* 0xffff22ba22007986 */ /* 0x0003ea000c10151a */
[C---:B------:R-:W-:Y:S06]  /*1bb20*/  HMMA.16816.F32.BF16 R80, R128.reuse, R82, R224 ;  /* 0x000000528050723c */ /* 0x040fec00000418e0 */
[C---:B------:R-:W-:Y:S06]  /*1bb30*/  HMMA.16816.F32.BF16 R96, R128.reuse, R98, R236 ;  /* 0x000000628060723c */ /* 0x040fec00000418ec */
[C---:B------:R-:W-:Y:S01]  /*1bb40*/  HMMA.16816.F32.BF16 R112, R128.reuse, R114, R16 ;  /* 0x000000728070723c */ /* 0x040fe20000041810 */
[----:B------:R1:W-:Y:S05]  /*1bb50*/  STG.E.U16 desc[UR26][R32.64+-0xe0], R173 ;  /* 0xffff20ad20007986 */ /* 0x0003ea000c10151a */
[----:B------:R-:W-:Y:S01]  /*1bb60*/  HMMA.16816.F32.BF16 R128, R128, R6, R244 ;  /* 0x000000068080723c */ /* 0x000fe200000418f4 */
[----:B------:R1:W-:Y:S06]  /*1bb70*/  STG.E.U16 desc[UR26][R32.64+-0xde], R172 ;  /* 0xffff22ac20007986 */ /* 0x0003ec000c10151a */
[----:B------:R-:W-:Y:S01]  /*1bb80*/  IADD3 R6, P1, R22, -0x140, RZ ;  /* 0xfffffec016067810 */ /* 0x000fe20007f3e0ff */
[----:B------:R-:W-:Y:S01]  /*1bb90*/  FADD.FTZ R247, R196, R0 ;  /* 0x00000000c4f77221 */ /* 0x000fe20000010000 */
[----:B------:R1:W-:Y:S02]  /*1bba0*/  STG.E.U16 desc[UR26][R30.64+-0xe0], R139 ;  /* 0xffff208b1e007986 */ /* 0x0003e4000c10151a */
[----:B------:R-:W-:-:S02]  /*1bbb0*/  IADD3.X R0, R23, -0x1, RZ, P1, !PT ;  /* 0xffffffff17007810 */ /* 0x000fc40000ffe4ff */
[----:B------:R1:W-:Y:S04]  /*1bbc0*/  STG.E.U16 desc[UR26][R30.64+-0xde], R138 ;  /* 0xffff228a1e007986 */ /* 0x0003e8000c10151a */
[----:B------:R1:W-:Y:S04]  /*1bbd0*/  STG.E.U16 desc[UR26][R22.64+-0xd0], R185 ;  /* 0xffff30b916007986 */ /* 0x0003e8000c10151a */
[----:B------:R1:W-:Y:S04]  /*1bbe0*/  STG.E.U16 desc[UR26][R22.64+-0xce], R184 ;  /* 0xffff32b816007986 */ /* 0x0003e8000c10151a */
        /* <DEDUP_REMOVED lines=12> */
[----:B------:R-:W-:Y:S01]  /*1bcb0*/  FADD.FTZ R2, R12, R2 ;  /* 0x000000020c027221 */ /* 0x000fe20000010000 */
[----:B------:R-:W-:Y:S01]  /*1bcc0*/  FADD.FTZ R5, R15, R5 ;  /* 0x000000050f057221 */ /* 0x000fe20000010000 */
[----:B------:R-:W-:Y:S01]  /*1bcd0*/  @UP0 UIADD3 UR19, UR19, -0x6, URZ ;  /* 0xfffffffa13130890 */ /* 0x000fe2000fffe03f */
[----:B------:R-:W-:Y:S01]  /*1bce0*/  FADD.FTZ R4, R26, R4 ;  /* 0x000000041a047221 */ /* 0x000fe20000010000 */
[----:B------:R-:W-:Y:S01]  /*1bcf0*/  FADD.FTZ R2, R27, R2 ;  /* 0x000000021b027221 */ /* 0x000fe20000010000 */
[----:B------:R-:W-:Y:S02]  /*1bd00*/  FADD.FTZ R5, R29, R5 ;  /* 0x000000051d057221 */ /* 0x000fe40000010000 */
[----:B------:R-:W-:Y:S01]  /*1bd10*/  FADD.FTZ R235, R24, R4 ;  /* 0x0000000418eb7221 */ /* 0x000fe20000010000 */
[----:B------:R-:W-:Y:S01]  /*1bd20*/  FADD.FTZ R239, R25, R2 ;  /* 0x0000000219ef7221 */ /* 0x000fe20000010000 */
[----:B------:R-:W-:Y:S01]  /*1bd30*/  FADD.FTZ R227, R212, R5 ;  /* 0x00000005d4e37221 */ /* 0x000fe20000010000 */
[----:B------:R-:W-:Y:S06]  /*1bd40*/  @P0 BRA `(.L_x_1583) ;  /* 0x0000000000040947 */ /* 0x000fec0003800000 */
.L_x_1570:
[----:B------:R-:W-:-:S12]  /*1bd50*/  UIADD3 UR19, UR44, -0x1, URZ ;  /* 0xffffffff2c137890 */ /* 0x000fd8000fffe03f */
.L_x_1583:
[----:B------:R-:W-:-:S13]  /*1bd60*/  ISETP.LE.AND P0, PT, RZ, UR19, PT ;  /* 0x00000013ff007c0c */ /* 0x000fda000bf03270 */
[----:B------:R-:W-:Y:S05]  /*1bd70*/  @!P0 BRA `(.L_x_1584) ;  /* 0x0000004c00288947 */ /* 0x000fea0003800000 */
[----:B-1----:R-:W3:Y:S01]  /*1bd80*/  LDL.LU R6, [R1+0xc8] ;  /* 0x0000c80001067983 */ /* 0x002ee20000300800 */
[----:B------:R-:W-:Y:S01]  /*1bd90*/  ULDC UR5, c[0x0][0x2d0] ;  /* 0x0000b40000057ab9 */ /* 0x000fe20000000800 */
[----:B------:R-:W2:Y:S01]  /*1bda0*/  S2R R2, SR_TID.X ;  /* 0x0000000000027919 */ /* 0x000ea20000002100 */
[----:B------:R-:W-:Y:S01]  /*1bdb0*/  MOV R137, R3 ;  /* 0x0000000300897202 */ /* 0x000fe20000000f00 */
[----:B------:R-:W-:Y:S01]  /*1bdc0*/  ULDC UR4, c[0x0][0x2d8] ;  /* 0x0000b60000047ab9 */ /* 0x000fe20000000800 */
[----:B------:R-:W-:Y:S01]  /*1bdd0*/  IMAD.U32 R214, RZ, RZ, UR15 ;  /* 0x0000000fffd67e24 */ /* 0x000fe2000f8e00ff */
[----:B------:R-:W4:Y:S01]  /*1bde0*/  LDL.LU R4, [R1+0xd8] ;  /* 0x0000d80001047983 */ /* 0x000f220000300800 */
[----:B-----5:R-:W-:Y:S01]  /*1bdf0*/  IMAD.MOV.U32 R135, RZ, RZ, R133 ;  /* 0x000000ffff877224 */ /* 0x020fe200078e0085 */
[----:B------:R-:W-:Y:S02]  /*1be00*/  ULDC UR8, c[0x0][0x2d0] ;  /* 0x0000b40000087ab9 */ /* 0x000fe40000000800 */
[----:B------:R-:W4:Y:S01]  /*1be10*/  LDL.LU R5, [R1+0xd4] ;  /* 0x0000d40001057983 */ /* 0x000f220000300800 */
[----:B------:R-:W-:Y:S01]  /*1be20*/  USHF.L.U32 UR20, UR4, 0x3, URZ ;  /* 0x0000000304147899 */ /* 0x000fe2000800063f */
[----:B------:R-:W-:Y:S01]  /*1be30*/  IMAD.MOV.U32 R136, RZ, RZ, R132 ;  /* 0x000000ffff887224 */ /* 0x000fe200078e0084 */
[----:B------:R-:W-:-:S02]  /*1be40*/  UIMAD UR43, UR4, 0x48, URZ ;  /* 0x00000048042b78a4 */ /* 0x000fc4000f8e023f */
[----:B------:R-:W-:Y:S02]  /*1be50*/  USHF.R.S32.HI UR34, URZ, 0x1f, UR4 ;  /* 0x0000001f3f227899 */ /* 0x000fe40008011404 */
[----:B------:R-:W-:Y:S02]  /*1be60*/  UIMAD.WIDE.U32 UR46, UR4, 0x70, URZ ;  /* 0x00000070042e78a5 */ /* 0x000fe4000f8e003f */
[----:B------:R-:W-:Y:S02]  /*1be70*/  UIMAD UR4, UR4, 0x38, UR20 ;  /* 0x00000038040478a4 */ /* 0x000fe4000f8e0214 */
[----:B------:R-:W-:Y:S02]  /*1be80*/  USHF.R.S32.HI UR6, URZ, 0x1f, UR20 ;  /* 0x0000001f3f067899 */ /* 0x000fe40008011414 */
[----:B------:R-:W-:Y:S02]  /*1be90*/  UIADD3 UR4, UR4, 0x1, URZ ;  /* 0x0000000104047890 */ /* 0x000fe4000fffe03f */
[----:B------:R-:W-:-:S02]  /*1bea0*/  UIMAD UR34, UR34, 0x70, URZ ;  /* 0x00000070222278a4 */ /* 0x000fc4000f8e023f */
[----:B------:R-:W-:Y:S02]  /*1beb0*/  USHF.R.S32.HI UR35, URZ, 0x1f, UR4 ;  /* 0x0000001f3f237899 */ /* 0x000fe40008011404 */
[----:B------:R-:W-:Y:S02]  /*1bec0*/  USHF.L.U32 UR25, UR20, 0x1, URZ ;  /* 0x0000000114197899 */ /* 0x000fe4000800063f */
[----:B------:R-:W-:Y:S02]  /*1bed0*/  USHF.L.U32 UR44, UR43, 0x1, URZ ;  /* 0x000000012b2c7899 */ /* 0x000fe4000800063f */
[----:B------:R-:W-:Y:S01]  /*1bee0*/  USHF.L.U64.HI UR20, UR20, 0x1, UR6 ;  /* 0x0000000114147899 */ /* 0x000fe20008010206 */
[----:B--2---:R-:W-:Y:S01]  /*1bef0*/  SHF.R.S32.HI R0, RZ, 0x1f, R2 ;  /* 0x0000001fff007819 */ /* 0x004fe20000011402 */
[----:B------:R-:W-:Y:S02]  /*1bf00*/  USHF.L.U32 UR42, UR4, 0x1, URZ ;  /* 0x00000001042a7899 */ /* 0x000fe4000800063f */
[----:B------:R-:W-:Y:S01]  /*1bf10*/  USHF.L.U64.HI UR35, UR4, 0x1, UR35 ;  /* 0x0000000104237899 */ /* 0x000fe20008010223 */
[----:B------:R-:W-:Y:S01]  /*1bf20*/  LEA.HI R0, R0, R2, RZ, 0x3 ;  /* 0x0000000200007211 */ /* 0x000fe200078f18ff */
[----:B------:R-:W-:Y:S01]  /*1bf30*/  UIADD3 UR34, UR47, UR34, URZ ;  /* 0x000000222f227290 */ /* 0x000fe2000fffe03f */
[----:B------:R-:W-:-:S02]  /*1bf40*/  ULDC UR4, c[0x0][0x2ec] ;  /* 0x0000bb0000047ab9 */ /* 0x000fc40000000800 */
[----:B------:R-:W-:Y:S01]  /*1bf50*/  LOP3.LUT R0, R0, 0xfffffff8, RZ, 0xc0, !PT ;  /* 0xfffffff800007812 */ /* 0x000fe200078ec0ff */
[----:B------:R-:W-:-:S04]  /*1bf60*/  ULDC.64 UR6, c[0x0][0x248] ;  /* 0x0000920000067ab9 */ /* 0x000fc80000000a00 */
[----:B------:R-:W-:-:S05]  /*1bf70*/  IMAD.IADD R0, R2, 0x1, -R0 ;  /* 0x0000000102007824 */ /* 0x000fca00078e0a00 */
[----:B------:R-:W-:-:S04]  /*1bf80*/  SHF.L.U32 R0, R0, 0x3, RZ ;  /* 0x0000000300007819 */ /* 0x000fc800000006ff */
[----:B------:R-:W-:Y:S01]  /*1bf90*/  ISETP.GE.AND P0, PT, R0, UR5, PT ;  /* 0x0000000500007c0c */ /* 0x000fe2000bf06270 */
[----:B------:R-:W-:Y:S01]  /*1bfa0*/  USHF.R.S32.HI UR5, URZ, 0x1f, UR43 ;  /* 0x0000001f3f057899 */ /* 0x000fe2000801142b */
[----:B------:R-:W-:-:S03]  /*1bfb0*/  MOV R0, 0x7054 ;  /* 0x0000705400007802 */ /* 0x000fc60000000f00 */
[----:B------:R-:W-:Y:S01]  /*1bfc0*/  USHF.L.U64.HI UR43, UR43, 0x1, UR5 ;  /* 0x000000012b2b7899 */ /* 0x000fe20008010205 */
[----:B------:R-:W-:Y:S02]  /*1bfd0*/  PRMT R214, R214, R0, UR15 ;  /* 0x0000000fd6d67e16 */ /* 0x000fe40008000000 */
[----:B------:R-:W-:-:S05]  /*1bfe0*/  MOV R0, R134 ;  /* 0x0000008600007202 */ /* 0x000fca0000000f00 */
[----:B------:R-:W1:Y:S08]  /*1bff0*/  @!P0 LDC.64 R10, c[0x0][0x220] ;  /* 0x00008800ff0a8b82 */ /* 0x000e700000000a00 */
[----:B------:R-:W2:Y:S01]  /*1c000*/  @!P0 LDC.64 R8, c[0x0][0x220] ;  /* 0x00008800ff088b82 */ /* 0x000ea20000000a00 */
[----:B-1----:R-:W-:Y:S04]  /*1c010*/  @!P0 STL.64 [R1+0xb0], R10 ;  /* 0x0000b00a01008387 */ /* 0x002fe80000100a00 */
[----:B--2---:R1:W-:Y:S01]  /*1c020*/  @!P0 STL.64 [R1+0xa8], R8 ;  /* 0x0000a80801008387 */ /* 0x0043e20000100a00 */
[----:B---3--:R-:W-:-:S02]  /*1c030*/  VIADD R2, R6, 0x4 ;  /* 0x0000000406027836 */ /* 0x008fc40000000000 */
[----:B-1----:R-:W-:-:S04]  /*1c040*/  IMAD.WIDE.U32 R8, R6, -0x326172a9, RZ ;  /* 0xcd9e8d5706087825 */ /* 0x002fc800078e00ff */
[----:B------:R-:W-:Y:S01]  /*1c050*/  IMAD.WIDE.U32 R6, R2, -0x326172a9, RZ ;  /* 0xcd9e8d5702067825 */ /* 0x000fe200078e00ff */
[----:B------:R-:W-:Y:S03]  /*1c060*/  STL.64 [R1+0x98], R8 ;  /* 0x0000980801007387 */ /* 0x000fe60000100a00 */
[----:B----4-:R-:W-:Y:S01]  /*1c070*/  IMAD.WIDE.U32 R248, R4, -0x2daee0ad, RZ ;  /* 0xd2511f5304f87825 */ /* 0x010fe200078e00ff */
[----:B------:R1:W-:Y:S01]  /*1c080*/  STL.64 [R1+0x90], R6 ;  /* 0x0000900601007387 */ /* 0x0003e20000100a00 */
[-C--:B------:R-:W-:Y:S02]  /*1c090*/  LOP3.LUT R3, R7, R5.reuse, RZ, 0x3c, !PT ;  /* 0x0000000507037212 */ /* 0x080fe400078e3cff */
[----:B------:R-:W-:Y:S01]  /*1c0a0*/  LOP3.LUT R2, R9, R5, RZ, 0x3c, !PT ;  /* 0x0000000509027212 */ /* 0x000fe200078e3cff */
        /* <DEDUP_REMOVED lines=10> */
.L_x_1587:
        /* <DEDUP_REMOVED lines=49> */
.L_x_1585:
[----:B-1----:R-:W2:Y:S01]  /*1c460*/  LDL R2, [R1+0x7c] ;  /* 0x00007c0001027983 */ /* 0x002ea20000100800 */
[----:B------:R-:W-:Y:S04]  /*1c470*/  DEPBAR.LE SB0, 0x0 ;  /* 0x000080000000791a */ /* 0x000fe80000000000 */
[----:B------:R-:W3:Y:S01]  /*1c480*/  LDL.64 R12, [R1+0xa0] ;  /* 0x0000a000010c7983 */ /* 0x000ee20000100a00 */
[----:B------:R-:W-:Y:S02]  /*1c490*/  USHF.R.S32.HI UR9, URZ, 0x1f, UR19 ;  /* 0x0000001f3f097899 */ /* 0x000fe40008011413 */
[----:B------:R-:W-:Y:S02]  /*1c4a0*/  UIMAD UR5, UR12, UR19, URZ ;  /* 0x000000130c0572a4 */ /* 0x000fe4000f8e023f */
[----:B----4-:R-:W4:Y:S01]  /*1c4b0*/  LDL R5, [R1+0xb0] ;  /* 0x0000b00001057983 */ /* 0x010f220000100800 */
[----:B------:R-:W-:Y:S02]  /*1c4c0*/  UISETP.GE.AND UP0, UPT, UR19, 0x1, UPT ;  /* 0x000000011300788c */ /* 0x000fe4000bf06270 */
[----:B------:R-:W-:Y:S02]  /*1c4d0*/  UIMAD UR5, UR9, UR13, UR5 ;  /* 0x0000000d090572a4 */ /* 0x000fe4000f8e0205 */
[----:B-----5:R-:W5:Y:S01]  /*1c4e0*/  LDL R15, [R1+0xb4] ;  /* 0x0000b400010f7983 */ /* 0x020f620000100800 */
[----:B------:R-:W-:Y:S04]  /*1c4f0*/  ULOP3.LUT UR9, UR19, UR31, URZ, 0x3c, !UPT ;  /* 0x0000001f13097292 */ /* 0x000fe8000f8e3c3f */
[----:B------:R-:W5:Y:S02]  /*1c500*/  LDL R10, [R1+0xa8] ;  /* 0x0000a800010a7983 */ /* 0x000f640000100800 */
[----:B------:R-:W-:Y:S03]  /*1c510*/  LOP3.LUT R132, R249, UR9, RZ, 0x3c, !PT ;  /* 0x00000009f9847c12 */ /* 0x000fe6000f8e3cff */
[----:B------:R-:W5:Y:S01]  /*1c520*/  LDL R14, [R1+0xac] ;  /* 0x0000ac00010e7983 */ /* 0x000f620000100800 */
[----:B------:R-:W-:Y:S06]  /*1c530*/  BAR.SYNC.DEFER_BLOCKING 0x0 ;  /* 0x0000000000007b1d */ /* 0x000fec0000010000 */
[----:B------:R-:W-:Y:S05]  /*1c540*/  @P0 STS.128 [R213+0xa000], RZ ;  /* 0x00a000ffd5000388 */ /* 0x000fea0000000c00 */
[----:B------:R-:W5:Y:S05]  /*1c550*/  LDL.64 R218, [R1+0x88] ;  /* 0x0000880001da7983 */ /* 0x000f6a0000100a00 */
[----:B------:R-:W5:Y:S05]  /*1c560*/  LDL.64 R216, [R1+0x80] ;  /* 0x0000800001d87983 */ /* 0x000f6a0000100a00 */
[----:B------:R-:W5:Y:S05]  /*1c570*/  LDL.64 R138, [R1+0x98] ;  /* 0x00009800018a7983 */ /* 0x000f6a0000100a00 */
[----:B------:R-:W5:Y:S01]  /*1c580*/  LDL.64 R220, [R1+0x90] ;  /* 0x0000900001dc7983 */ /* 0x000f620000100a00 */
[----:B------:R-:W1:Y:S02]  /*1c590*/  S2R R133, SR_TID.X ;  /* 0x0000000000857919 */ /* 0x000e640000002100 */
[----:B-1----:R-:W-:Y:S05]  /*1c5a0*/  IMAD.SHL.U32 R133, R133, 0x2, RZ ;  /* 0x0000000285857824 */ /* 0x002fea00078e00ff */
[----:B------:R-:W-:Y:S02]  /*1c5b0*/  LOP3.LUT R133, R133, 0x6, RZ, 0xc0, !PT ;  /* 0x0000000685857812 */ /* 0x000fe400078ec0ff */
        /* <DEDUP_REMOVED lines=16> */
[C---:B------:R-:W-:Y:S02]  /*1c6c0*/  @!P0 LEA.HI.X R11, R3.reuse, R14, R5, 0x1, P4 ;  /* 0x0000000e030b8211 */ /* 0x040fe400020f0c05 */
[----:B------:R-:W-:Y:S01]  /*1c6d0*/  @P3 STS.128 [R213+0xb000], RZ ;  /* 0x00b000ffd5003388 */ /* 0x000fe20000000c00 */
[C---:B-1----:R-:W-:Y:S04]  /*1c6e0*/  @!P3 LEA R8, P2, R2.reuse, R8, 0x1 ;  /* 0x000000080208b211 */ /* 0x042fe800078408ff */
[----:B------:R-:W-:Y:S01]  /*1c6f0*/  @!P3 LEA.HI.X R9, R2, R9, R4, 0x1, P2 ;  /* 0x000000090209b211 */ /* 0x000fe200010f0c04 */
[----:B------:R-:W-:Y:S01]  /*1c700*/  IMAD.U32 R2, RZ, RZ, UR19 ;  /* 0x00000013ff027e24 */ /* 0x000fe2000f8e00ff */
[C---:B--2---:R-:W-:Y:S03]  /*1c710*/  @!P3 LEA R6, P1, R3.reuse, R6, 0x1 ;  /* 0x000000060306b211 */ /* 0x044fe600078208ff */
[----:B------:R-:W-:Y:S01]  /*1c720*/  @!PT LDS RZ, [RZ] ;  /* 0x00000000fffff984 */ /* 0x000fe20000000800 */
[----:B------:R-:W-:Y:S01]  /*1c730*/  @!PT LDS RZ, [RZ] ;  /* 0x00000000fffff984 */ /* 0x000fe20000000800 */
[----:B------:R-:W-:Y:S01]  /*1c740*/  @!PT LDS RZ, [RZ] ;  /* 0x00000000fffff984 */ /* 0x000fe20000000800 */
[----:B------:R-:W-:Y:S01]  /*1c750*/  @!P3 LDGSTS.E.BYPASS.LTC128B.128 [R213+0xb000], desc[UR26][R8.64+0x80] ;  /* 0x0b00008008d5bfae */ /* 0x000fe2000b901d5a */
[----:B------:R-:W-:Y:S01]  /*1c760*/  IMAD R2, R2, 0x20, R133 ;  /* 0x0000002002027824 */ /* 0x000fe200078e0285 */
[----:B------:R-:W-:Y:S03]  /*1c770*/  @!P3 LEA.HI.X R7, R3, R7, R5, 0x1, P1 ;  /* 0x000000070307b211 */ /* 0x000fe600008f0c05 */
[----:B------:R-:W-:Y:S01]  /*1c780*/  @P0 STS.128 [R213+0xa800], RZ ;  /* 0x00a800ffd5000388 */ /* 0x000fe20000000c00 */
[C---:B------:R-:W-:Y:S01]  /*1c790*/  VIADD R133, R2.reuse, 0x1 ;  /* 0x0000000102857836 */ /* 0x040fe20000000000 */
[----:B------:R-:W-:Y:S01]  /*1c7a0*/  PLOP3.LUT P1, PT, PT, PT, UP0, 0x80, 0x0 ;  /* 0x000000000000781c */ /* 0x000fe20003f2f008 */
[----:B------:R-:W-:Y:S02]  /*1c7b0*/  VIADD R134, R2, 0x9 ;  /* 0x0000000902867836 */ /* 0x000fe40000000000 */
[----:B------:R-:W-:Y:S01]  /*1c7c0*/  @!PT LDS RZ, [RZ] ;  /* 0x00000000fffff984 */ /* 0x000fe20000000800 */
[----:B------:R-:W-:Y:S01]  /*1c7d0*/  @!PT LDS RZ, [RZ] ;  /* 0x00000000fffff984 */ /* 0x000fe20000000800 */
[----:B------:R-:W-:Y:S01]  /*1c7e0*/  @!PT LDS RZ, [RZ] ;  /* 0x00000000fffff984 */ /* 0x000fe20000000800 */
[----:B------:R-:W-:Y:S01]  /*1c7f0*/  @!P0 LDGSTS.E.BYPASS.LTC128B.128 [R213+0xa800], desc[UR26][R10.64] ;  /* 0x0a8000000ad58fae */ /* 0x000fe2000b901d5a */
[--C-:B------:R-:W-:Y:S02]  /*1c800*/  LOP3.LUT R3, R219, UR5, R248.reuse, 0x96, !PT ;  /* 0x00000005db037c12 */ /* 0x100fe4000f8e96f8 */
[----:B------:R-:W-:Y:S02]  /*1c810*/  I2FP.F32.S32 R133, R133 ;  /* 0x0000008500857245 */ /* 0x000fe40000201400 */
[----:B------:R-:W-:Y:S05]  /*1c820*/  @P3 STS.128 [R213+0xb800], RZ ;  /* 0x00b800ffd5003388 */ /* 0x000fea0000000c00 */
[----:B------:R-:W-:Y:S01]  /*1c830*/  @!PT LDS RZ, [RZ] ;  /* 0x00000000fffff984 */ /* 0x000fe20000000800 */
[----:B------:R-:W-:Y:S01]  /*1c840*/  @!PT LDS RZ, [RZ] ;  /* 0x00000000fffff984 */ /* 0x000fe20000000800 */
[----:B------:R-:W-:Y:S01]  /*1c850*/  @!PT LDS RZ, [RZ] ;  /* 0x00000000fffff984 */ /* 0x000fe20000000800 */
[----:B------:R1:W-:Y:S05]  /*1c860*/  @!P3 LDGSTS.E.BYPASS.LTC128B.128 [R213+0xb800], desc[UR26][R6.64+0x80] ;  /* 0x0b80008006d5bfae */ /* 0x0003ea000b901d5a */
[----:B------:R-:W-:Y:S05]  /*1c870*/  LDSM.16.M88.4 R32, [R202] ;  /* 0x00000000ca20783b */ /* 0x000fea0000000200 */
[----:B------:R-:W1:Y:S05]  /*1c880*/  LDSM.16.M88.4 R16, [R200+0x8000] ;  /* 0x00800000c810783b */ /* 0x000e6a0000000200 */
[----:B------:R-:W2:Y:S05]  /*1c890*/  LDSM.16.M88.4 R28, [R202+0x2000] ;  /* 0x00200000ca1c783b */ /* 0x000eaa0000000200 */
[----:B------:R-:W3:Y:S05]  /*1c8a0*/  LDSM.16.M88.4 R172, [R200+0x8800] ;  /* 0x00880000c8ac783b */ /* 0x000eea0000000200 */
[----:B------:R-:W0:Y:S05]  /*1c8b0*/  LDGDEPBAR ;  /* 0x00000000000079af */ /* 0x000e2a0000000000 */
[----:B------:R-:W-:Y:S05]  /*1c8c0*/  LDSM.16.M88.4 R176, [R204] ;  /* 0x00000000ccb0783b */ /* 0x000fea0000000200 */
[----:B------:R-:W4:Y:S05]  /*1c8d0*/  LDSM.16.M88.4 R180, [R211] ;  /* 0x00000000d3b4783b */ /* 0x000f2a0000000200 */
[----:B------:R-:W5:Y:S05]  /*1c8e0*/  LDSM.16.M88.4 R184, [R204+0x2000] ;  /* 0x00200000ccb8783b */ /* 0x000f6a0000000200 */
[----:B------:R-:W5:Y:S05]  /*1c8f0*/  LDSM.16.M88.4 R188, [R211+0x800] ;  /* 0x00080000d3bc783b */ /* 0x000f6a0000000200 */
[----:B------:R-:W-:Y:S01]  /*1c900*/  LDSM.16.M88.4 R192, [R209+0x8000] ;  /* 0x00800000d1c0783b */ /* 0x000fe20000000200 */
[-C--:B-1----:R-:W-:Y:S04]  /*1c910*/  HMMA.16816.F32.BF16 R4, R32, R16.reuse, RZ ;  /* 0x000000102004723c */ /* 0x082fe800000418ff */
[----:B------:R-:W-:Y:S02]  /*1c920*/  LDSM.16.M88.4 R196, [R210+0x2000] ;  /* 0x00200000d2c4783b */ /* 0x000fe40000000200 */
[C---:B--2---:R-:W-:Y:S06]  /*1c930*/  HMMA.16816.F32.BF16 R8, R28.reuse, R16, RZ ;  /* 0x000000101c08723c */ /* 0x044fec00000418ff */
[-C--:B------:R-:W-:Y:S06]  /*1c940*/  HMMA.16816.F32.BF16 R12, R28, R18.reuse, RZ ;  /* 0x000000121c0c723c */ /* 0x080fec00000418ff */
[C---:B------:R-:W-:Y:S06]  /*1c950*/  HMMA.16816.F32.BF16 R16, R32.reuse, R18, RZ ;  /* 0x000000122010723c */ /* 0x040fec00000418ff */
[-C--:B---3--:R-:W-:Y:S06]  /*1c960*/  HMMA.16816.F32.BF16 R20, R32, R172.reuse, RZ ;  /* 0x000000ac2014723c */ /* 0x088fec00000418ff */
[C---:B------:R-:W-:Y:S06]  /*1c970*/  HMMA.16816.F32.BF16 R24, R28.reuse, R172, RZ ;  /* 0x000000ac1c18723c */ /* 0x040fec00000418ff */
[-C--:B------:R-:W-:Y:S06]  /*1c980*/  HMMA.16816.F32.BF16 R28, R28, R174.reuse, RZ ;  /* 0x000000ae1c1c723c */ /* 0x080fec00000418ff */
[----:B------:R-:W-:Y:S01]  /*1c990*/  HMMA.16816.F32.BF16 R32, R32, R174, RZ ;  /* 0x000000ae2020723c */ /* 0x000fe200000418ff */
[----:B------:R-:W1:Y:S05]  /*1c9a0*/  LDSM.16.M88.4 R172, [R210] ;  /* 0x00000000d2ac783b */ /* 0x000e6a0000000200 */
[-C--:B----4-:R-:W-:Y:S06]  /*1c9b0*/  HMMA.16816.F32.BF16 R4, R176, R180.reuse, R4 ;  /* 0x000000b4b004723c */ /* 0x090fec0000041804 */
[C---:B-----5:R-:W-:Y:S06]  /*1c9c0*/  HMMA.16816.F32.BF16 R8, R184.reuse, R180, R8 ;  /* 0x000000b4b808723c */ /* 0x060fec0000041808 */
[-C--:B------:R-:W-:Y:S06]  /*1c9d0*/  HMMA.16816.F32.BF16 R12, R184, R182.reuse, R12 ;  /* 0x000000b6b80c723c */ /* 0x080fec000004180c */
[C---:B------:R-:W-:Y:S01]  /*1c9e0*/  HMMA.16816.F32.BF16 R16, R176.reuse, R182, R16 ;  /* 0x000000b6b010723c */ /* 0x040fe20000041810 */
[----:B------:R-:W2:Y:S05]  /*1c9f0*/  LDSM.16.M88.4 R180, [R209+0x8800] ;  /* 0x00880000d1b4783b */ /* 0x000eaa0000000200 */
[-C--:B------:R-:W-:Y:S06]  /*1ca00*/  HMMA.16816.F32.BF16 R20, R176, R188.reuse, R20 ;  /* 0x000000bcb014723c */ /* 0x080fec0000041814 */
[C---:B------:R-:W-:Y:S06]  /*1ca10*/  HMMA.16816.F32.BF16 R24, R184.reuse, R188, R24 ;  /* 0x000000bcb818723c */ /* 0x040fec0000041818 */
[-C--:B------:R-:W-:Y:S01]  /*1ca20*/  HMMA.16816.F32.BF16 R28, R184, R190.reuse, R28 ;  /* 0x000000beb81c723c */ /* 0x080fe2000004181c */
[----:B------:R-:W-:Y:S05]  /*1ca30*/  LDSM.16.M88.4 R184, [R207] ;  /* 0x00000000cfb8783b */ /* 0x000fea0000000200 */
[----:B------:R-:W-:Y:S01]  /*1ca40*/  HMMA.16816.F32.BF16 R32, R176, R190, R32 ;  /* 0x000000beb020723c */ /* 0x000fe20000041820 */
[----:B------:R-:W3:Y:S05]  /*1ca50*/  LDSM.16.M88.4 R176, [R208] ;  /* 0x00000000d0b0783b */ /* 0x000eea0000000200 */
[-C--:B-1----:R-:W-:Y:S01]  /*1ca60*/  HMMA.16816.F32.BF16 R4, R172, R192.reuse, R4 ;  /* 0x000000c0ac04723c */ /* 0x082fe20000041804 */
[----:B------:R-:W1:Y:S05]  /*1ca70*/  LDSM.16.M88.4 R188, [R208+0x2000] ;  /* 0x00200000d0bc783b */ /* 0x000e6a0000000200 */
[C---:B------:R-:W-:Y:S06]  /*1ca80*/  HMMA.16816.F32.BF16 R8, R196.reuse, R192, R8 ;  /* 0x000000c0c408723c */ /* 0x040fec0000041808 */
[-C--:B------:R-:W-:Y:S06]  /*1ca90*/  HMMA.16816.F32.BF16 R12, R196, R194.reuse, R12 ;  /* 0x000000c2c40c723c */ /* 0x080fec000004180c */
[C---:B------:R-:W-:Y:S01]  /*1caa0*/  HMMA.16816.F32.BF16 R16, R172.reuse, R194, R16 ;  /* 0x000000c2ac10723c */ /* 0x040fe20000041810 */
[----:B------:R-:W4:Y:S05]  /*1cab0*/  LDSM.16.M88.4 R192, [R207+0x800] ;  /* 0x00080000cfc0783b */ /* 0x000f2a0000000200 */
[-C--:B--2---:R-:W-:Y:S06]  /*1cac0*/  HMMA.16816.F32.BF16 R20, R172, R180.reuse, R20 ;  /* 0x000000b4ac14723c */ /* 0x084fec0000041814 */
[C---:B------:R-:W-:Y:S06]  /*1cad0*/  HMMA.16816.F32.BF16 R24, R196.reuse, R180, R24 ;  /* 0x000000b4c418723c */ /* 0x040fec0000041818 */
[-C--:B------:R-:W-:Y:S01]  /*1cae0*/  HMMA.16816.F32.BF16 R28, R196, R182.reuse, R28 ;  /* 0x000000b6c41c723c */ /* 0x080fe2000004181c */
[----:B------:R-:W-:Y:S05]  /*1caf0*/  LDSM.16.M88.4 R196, [R202+0x6000] ;  /* 0x00600000cac4783b */ /* 0x000fea0000000200 */
[----:B------:R-:W-:Y:S01]  /*1cb00*/  HMMA.16816.F32.BF16 R32, R172, R182, R32 ;  /* 0x000000b6ac20723c */ /* 0x000fe20000041820 */
[----:B------:R-:W-:Y:S05]  /*1cb10*/  LDSM.16.M88.4 R172, [R202+0x4000] ;  /* 0x00400000caac783b */ /* 0x000fea0000000200 */
[-C--:B---3--:R-:W-:Y:S01]  /*1cb20*/  HMMA.16816.F32.BF16 R4, R176, R184.reuse, R4 ;  /* 0x000000b8b004723c */ /* 0x088fe20000041804 */
[----:B------:R-:W2:Y:S05]  /*1cb30*/  LDSM.16.M88.4 R180, [R200+0x9000] ;  /* 0x00900000c8b4783b */ /* 0x000eaa0000000200 */
[C---:B-1----:R-:W-:Y:S06]  /*1cb40*/  HMMA.16816.F32.BF16 R8, R188.reuse, R184, R8 ;  /* 0x000000b8bc08723c */ /* 0x042fec0000041808 */
[-C--:B------:R-:W-:Y:S06]  /*1cb50*/  HMMA.16816.F32.BF16 R12, R188, R186.reuse, R12 ;  /* 0x000000babc0c723c */ /* 0x080fec000004180c */
[C---:B------:R-:W-:Y:S01]  /*1cb60*/  HMMA.16816.F32.BF16 R16, R176.reuse, R186, R16 ;  /* 0x000000bab010723c */ /* 0x040fe20000041810 */
[----:B------:R-:W1:Y:S05]  /*1cb70*/  LDSM.16.M88.4 R184, [R200+0x9800] ;  /* 0x00980000c8b8783b */ /* 0x000e6a0000000200 */
[-C--:B----4-:R-:W-:Y:S06]  /*1cb80*/  HMMA.16816.F32.BF16 R20, R176, R192.reuse, R20 ;  /* 0x000000c0b014723c */ /* 0x090fec0000041814 */
[C---:B------:R-:W-:Y:S06]  /*1cb90*/  HMMA.16816.F32.BF16 R24, R188.reuse, R192, R24 ;  /* 0x000000c0bc18723c */ /* 0x040fec0000041818 */
[-C--:B------:R-:W-:Y:S01]  /*1cba0*/  HMMA.16816.F32.BF16 R28, R188, R194.reuse, R28 ;  /* 0x000000c2bc1c723c */ /* 0x080fe2000004181c */
[----:B------:R-:W-:Y:S05]  /*1cbb0*/  LDSM.16.M88.4 R188, [R211+0x1000] ;  /* 0x00100000d3bc783b */ /* 0x000fea0000000200 */
[----:B------:R-:W-:Y:S01]  /*1cbc0*/  HMMA.16816.F32.BF16 R32, R176, R194, R32 ;  /* 0x000000c2b020723c */ /* 0x000fe20000041820 */
[----:B------:R-:W3:Y:S05]  /*1cbd0*/  LDSM.16.M88.4 R176, [R204+0x4000] ;  /* 0x00400000ccb0783b */ /* 0x000eea0000000200 */
[-C--:B--2---:R-:W-:Y:S01]  /*1cbe0*/  HMMA.16816.F32.BF16 R4, R172, R180.reuse, R4 ;  /* 0x000000b4ac04723c */ /* 0x084fe20000041804 */
[----:B------:R-:W2:Y:S05]  /*1cbf0*/  LDSM.16.M88.4 R192, [R204+0x6000] ;  /* 0x00600000ccc0783b */ /* 0x000eaa0000000200 */
[C---:B------:R-:W-:Y:S06]  /*1cc00*/  HMMA.16816.F32.BF16 R8, R196.reuse, R180, R8 ;  /* 0x000000b4c408723c */ /* 0x040fec0000041808 */
[-C--:B------:R-:W-:Y:S06]  /*1cc10*/  HMMA.16816.F32.BF16 R12, R196, R182.reuse, R12 ;  /* 0x000000b6c40c723c */ /* 0x080fec000004180c */
[C---:B------:R-:W-:Y:S01]  /*1cc20*/  HMMA.16816.F32.BF16 R16, R172.reuse, R182, R16 ;  /* 0x000000b6ac10723c */ /* 0x040fe20000041810 */
[----:B------:R-:W4:Y:S05]  /*1cc30*/  LDSM.16.M88.4 R180, [R211+0x1800] ;  /* 0x00180000d3b4783b */ /* 0x000f2a0000000200 */
[-C--:B-1----:R-:W-:Y:S06]  /*1cc40*/  HMMA.16816.F32.BF16 R20, R172, R184.reuse, R20 ;  /* 0x000000b8ac14723c */ /* 0x082fec0000041814 */
[C---:B------:R-:W-:Y:S06]  /*1cc50*/  HMMA.16816.F32.BF16 R24, R196.reuse, R184, R24 ;  /* 0x000000b8c418723c */ /* 0x040fec0000041818 */
[-C--:B------:R-:W-:Y:S01]  /*1cc60*/  HMMA.16816.F32.BF16 R28, R196, R186.reuse, R28 ;  /* 0x000000bac41c723c */ /* 0x080fe2000004181c */
[----:B------:R-:W-:Y:S05]  /*1cc70*/  LDSM.16.M88.4 R196, [R210+0x6000] ;  /* 0x00600000d2c4783b */ /* 0x000fea0000000200 */
[----:B------:R-:W-:Y:S01]  /*1cc80*/  HMMA.16816.F32.BF16 R32, R172, R186, R32 ;  /* 0x000000baac20723c */ /* 0x000fe20000041820 */
[----:B------:R-:W-:Y:S05]  /*1cc90*/  LDSM.16.M88.4 R172, [R210+0x4000] ;  /* 0x00400000d2ac783b */ /* 0x000fea0000000200 */
[-C--:B---3--:R-:W-:Y:S01]  /*1cca0*/  HMMA.16816.F32.BF16 R4, R176, R188.reuse, R4 ;  /* 0x000000bcb004723c */ /* 0x088fe20000041804 */
[----:B------:R-:W1:Y:S05]  /*1ccb0*/  LDSM.16.M88.4 R184, [R209+0x9000] ;  /* 0x00900000d1b8783b */ /* 0x000e6a0000000200 */
[C---:B--2---:R-:W-:Y:S06]  /*1ccc0*/  HMMA.16816.F32.BF16 R8, R192.reuse, R188, R8 ;  /* 0x000000bcc008723c */ /* 0x044fec0000041808 */
[-C--:B------:R-:W-:Y:S06]  /*1ccd0*/  HMMA.16816.F32.BF16 R12, R192, R190.reuse, R12 ;  /* 0x000000bec00c723c */ /* 0x080fec000004180c */
[C---:B------:R-:W-:Y:S01]  /*1cce0*/  HMMA.16816.F32.BF16 R16, R176.reuse, R190, R16 ;  /* 0x000000beb010723c */ /* 0x040fe20000041810 */
[----:B------:R-:W2:Y:S05]  /*1ccf0*/  LDSM.16.M88.4 R188, [R209+0x9800] ;  /* 0x00980000d1bc783b */ /* 0x000eaa0000000200 */
[-C--:B----4-:R-:W-:Y:S06]  /*1cd00*/  HMMA.16816.F32.BF16 R20, R176, R180.reuse, R20 ;  /* 0x000000b4b014723c */ /* 0x090fec0000041814 */
[C---:B------:R-:W-:Y:S06]  /*1cd10*/  HMMA.16816.F32.BF16 R24, R192.reuse, R180, R24 ;  /* 0x000000b4c018723c */ /* 0x040fec0000041818 */
[-C--:B------:R-:W-:Y:S01]  /*1cd20*/  HMMA.16816.F32.BF16 R28, R192, R182.reuse, R28 ;  /* 0x000000b6c01c723c */ /* 0x080fe2000004181c */
[----:B------:R-:W-:Y:S05]  /*1cd30*/  LDSM.16.M88.4 R192, [R208+0x6000] ;  /* 0x00600000d0c0783b */ /* 0x000fea0000000200 */
[----:B------:R-:W-:Y:S01]  /*1cd40*/  HMMA.16816.F32.BF16 R32, R176, R182, R32 ;  /* 0x000000b6b020723c */ /* 0x000fe20000041820 */
[----:B------:R-:W-:Y:S05]  /*1cd50*/  LDSM.16.M88.4 R176, [R208+0x4000] ;  /* 0x00400000d0b0783b */ /* 0x000fea0000000200 */
[-C--:B-1----:R-:W-:Y:S01]  /*1cd60*/  HMMA.16816.F32.BF16 R4, R172, R184.reuse, R4 ;  /* 0x000000b8ac04723c */ /* 0x082fe20000041804 */
[----:B------:R-:W1:Y:S05]  /*1cd70*/  LDSM.16.M88.4 R180, [R207+0x1000] ;  /* 0x00100000cfb4783b */ /* 0x000e6a0000000200 */
[C---:B------:R-:W-:Y:S06]  /*1cd80*/  HMMA.16816.F32.BF16 R8, R196.reuse, R184, R8 ;  /* 0x000000b8c408723c */ /* 0x040fec0000041808 */
[-C--:B------:R-:W-:Y:S06]  /*1cd90*/  HMMA.16816.F32.BF16 R12, R196, R186.reuse, R12 ;  /* 0x000000bac40c723c */ /* 0x080fec000004180c */
[C---:B------:R-:W-:Y:S01]  /*1cda0*/  HMMA.16816.F32.BF16 R16, R172.reuse, R186, R16 ;  /* 0x000000baac10723c */ /* 0x040fe20000041810 */
[----:B------:R-:W3:Y:S01]  /*1cdb0*/  LDSM.16.M88.4 R184, [R207+0x1800] ;  /* 0x00180000cfb8783b */ /* 0x000ee20000000200 */
[----:B------:R-:W-:Y:S04]  /*1cdc0*/  DEPBAR.LE SB0, 0x0 ;  /* 0x000080000000791a */ /* 0x000fe80000000000 */
[-C--:B--2---:R-:W-:Y:S01]  /*1cdd0*/  HMMA.16816.F32.BF16 R20, R172, R188.reuse, R20 ;  /* 0x000000bcac14723c */ /* 0x084fe20000041814 */
[----:B------:R-:W-:Y:S05]  /*1cde0*/  BAR.SYNC.DEFER_BLOCKING 0x0 ;  /* 0x0000000000007b1d */ /* 0x000fea0000010000 */
[C---:B------:R-:W-:Y:S06]  /*1cdf0*/  HMMA.16816.F32.BF16 R24, R196.reuse, R188, R24 ;  /* 0x000000bcc418723c */ /* 0x040fec0000041818 */
[-C--:B------:R-:W-:Y:S06]  /*1ce00*/  HMMA.16816.F32.BF16 R28, R196, R190.reuse, R28 ;  /* 0x000000bec41c723c */ /* 0x080fec000004181c */
[----:B------:R-:W-:Y:S05]  /*1ce10*/  HMMA.16816.F32.BF16 R32, R172, R190, R32 ;  /* 0x000000beac20723c */ /* 0x000fea0000041820 */
[----:B------:R-:W-:Y:S01]  /*1ce20*/  IMAD.WIDE.U32 R196, R3, -0x326172a9, RZ ;  /* 0xcd9e8d5703c47825 */ /* 0x000fe200078e00ff */
[-C--:B-1----:R-:W-:Y:S05]  /*1ce30*/  HMMA.16816.F32.BF16 R4, R176, R180.reuse, R4 ;  /* 0x000000b4b004723c */ /* 0x082fea0000041804 */
[----:B------:R-:W-:Y:S01]  /*1ce40*/  IMAD.WIDE.U32 R174, R132, -0x326172a9, RZ ;  /* 0xcd9e8d5784ae7825 */ /* 0x000fe200078e00ff */
[----:B------:R-:W-:Y:S01]  /*1ce50*/  LOP3.LUT R132, R217, UR5, R248, 0x96, !PT ;  /* 0x00000005d9847c12 */ /* 0x000fe2000f8e96f8 */
[C---:B------:R-:W-:Y:S04]  /*1ce60*/  HMMA.16816.F32.BF16 R8, R192.reuse, R180, R8 ;  /* 0x000000b4c008723c */ /* 0x040fe80000041808 */
[----:B------:R-:W-:Y:S01]  /*1ce70*/  LOP3.LUT R3, R197, UR40, R174, 0x96, !PT ;  /* 0x00000028c5037c12 */ /* 0x000fe2000f8e96ae */
[----:B------:R-:W-:Y:S01]  /*1ce80*/  IMAD.WIDE.U32 R188, R132, -0x326172a9, RZ ;  /* 0xcd9e8d5784bc7825 */ /* 0x000fe200078e00ff */
[C---:B------:R-:W-:Y:S01]  /*1ce90*/  LOP3.LUT R138, R175.reuse, UR41, R138, 0x96, !PT ;  /* 0x00000029af8a7c12 */ /* 0x040fe2000f8e968a */
[-C--:B------:R-:W-:Y:S04]  /*1cea0*/  HMMA.16816.F32.BF16 R12, R192, R182.reuse, R12 ;  /* 0x000000b6c00c723c */ /* 0x080fe8000004180c */
[----:B------:R-:W-:Y:S01]  /*1ceb0*/  LOP3.LUT R172, R175, UR41, R220, 0x96, !PT ;  /* 0x00000029afac7c12 */ /* 0x000fe2000f8e96dc */
[----:B------:R-:W-:Y:S01]  /*1cec0*/  IMAD.WIDE.U32 R190, R3, -0x2daee0ad, RZ ;  /* 0xd2511f5303be7825 */ /* 0x000fe200078e00ff */
[----:B------:R-:W-:Y:S01]  /*1ced0*/  I2FP.F32.S32 R3, R2 ;  /* 0x0000000200037245 */ /* 0x000fe20000201400 */
[C---:B------:R-:W-:Y:S04]  /*1cee0*/  HMMA.16816.F32.BF16 R16, R176.reuse, R182, R16 ;  /* 0x000000b6b010723c */ /* 0x040fe80000041810 */
[C---:B------:R-:W-:Y:S01]  /*1cef0*/  FFMA.FTZ R4, R3.reuse, UR21, R4 ;  /* 0x0000001503047c23 */ /* 0x040fe20008010004 */
[----:B------:R-:W-:Y:S01]  /*1cf00*/  FFMA.FTZ R6, R3, UR21, R6 ;  /* 0x0000001503067c23 */ /* 0x000fe20008010006 */
[-C--:B---3--:R-:W-:Y:S05]  /*1cf10*/  HMMA.16816.F32.BF16 R20, R176, R184.reuse, R20 ;  /* 0x000000b8b014723c */ /* 0x088fea0000041814 */
[----:B------:R-:W-:Y:S01]  /*1cf20*/  LOP3.LUT R183, R189, UR40, R174, 0x96, !PT ;  /* 0x00000028bdb77c12 */ /* 0x000fe2000f8e96ae */
[C---:B------:R-:W-:Y:S05]  /*1cf30*/  HMMA.16816.F32.BF16 R24, R192.reuse, R184, R24 ;  /* 0x000000b8c018723c */ /* 0x040fea0000041818 */
[C---:B------:R-:W-:Y:S01]  /*1cf40*/  FFMA.FTZ R8, R3.reuse, UR21, R8 ;  /* 0x0000001503087c23 */ /* 0x040fe20008010008 */
[-C--:B------:R-:W-:Y:S05]  /*1cf50*/  HMMA.16816.F32.BF16 R28, R192, R186.reuse, R28 ;  /* 0x000000bac01c723c */ /* 0x080fea000004181c */
[----:B------:R-:W-:Y:S01]  /*1cf60*/  FFMA.FTZ R10, R3, UR21, R10 ;  /* 0x00000015030a7c23 */ /* 0x000fe2000801000a */
[----:B------:R-:W-:Y:S01]  /*1cf70*/  I2FP.F32.S32 R3, R134 ;  /* 0x0000008600037245 */ /* 0x000fe20000201400 */
[----:B------:R-:W-:Y:S04]  /*1cf80*/  HMMA.16816.F32.BF16 R32, R176, R186, R32 ;  /* 0x000000bab020723c */ /* 0x000fe80000041820 */
[C---:B------:R-:W-:Y:S01]  /*1cf90*/  FFMA.FTZ R5, R133.reuse, UR21, R5 ;  /* 0x0000001585057c23 */ /* 0x040fe20008010005 */
[C---:B------:R-:W-:Y:S01]  /*1cfa0*/  FFMA.FTZ R7, R133.reuse, UR21, R7 ;  /* 0x0000001585077c23 */ /* 0x040fe20008010007 */
[C---:B------:R-:W-:Y:S01]  /*1cfb0*/  FFMA.FTZ R9, R133.reuse, UR21, R9 ;  /* 0x0000001585097c23 */ /* 0x040fe20008010009 */
[----:B------:R-:W-:Y:S01]  /*1cfc0*/  FFMA.FTZ R11, R133, UR21, R11 ;  /* 0x00000015850b7c23 */ /* 0x000fe2000801000b */
[C---:B------:R-:W-:Y:S03]  /*1cfd0*/  FFMA.FTZ R13, R3.reuse, UR21, R13 ;  /* 0x00000015030d7c23 */ /* 0x040fe6000801000d */
[C---:B------:R-:W-:Y:S01]  /*1cfe0*/  FFMA.FTZ R15, R3.reuse, UR21, R15 ;  /* 0x00000015030f7c23 */ /* 0x040fe2000801000f */
[C---:B------:R-:W-:Y:S01]  /*1cff0*/  FFMA.FTZ R17, R3.reuse, UR21, R17 ;  /* 0x0000001503117c23 */ /* 0x040fe20008010011 */
[----:B------:R-:W-:Y:S01]  /*1d000*/  FFMA.FTZ R19, R3, UR21, R19 ;  /* 0x0000001503137c23 */ /* 0x000fe20008010013 */
[C---:B------:R-:W-:Y:S02]  /*1d010*/  VIADD R132, R2.reuse, 0x8 ;  /* 0x0000000802847836 */ /* 0x040fe40000000000 */
[C---:B------:R-:W-:Y:S02]  /*1d020*/  VIADD R133, R2.reuse, 0x10 ;  /* 0x0000001002857836 */ /* 0x040fe40000000000 */
[C---:B------:R-:W-:Y:S01]  /*1d030*/  VIADD R134, R2.reuse, 0x11 ;  /* 0x0000001102867836 */ /* 0x040fe20000000000 */
[----:B------:R-:W-:Y:S01]  /*1d040*/  I2FP.F32.S32 R132, R132 ;  /* 0x0000008400847245 */ /* 0x000fe20000201400 */
[C---:B------:R-:W-:Y:S02]  /*1d050*/  VIADD R3, R2.reuse, 0x18 ;  /* 0x0000001802037836 */ /* 0x040fe40000000000 */
[----:B------:R-:W-:Y:S02]  /*1d060*/  VIADD R2, R2, 0x19 ;  /* 0x0000001902027836 */ /* 0x000fe40000000000 */
[C---:B------:R-:W-:Y:S01]  /*1d070*/  FFMA.FTZ R12, R132.reuse, UR21, R12 ;  /* 0x00000015840c7c23 */ /* 0x040fe2000801000c */
[----:B------:R-:W-:Y:S01]  /*1d080*/  I2FP.F32.S32 R3, R3 ;  /* 0x0000000300037245 */ /* 0x000fe20000201400 */
[C---:B------:R-:W-:Y:S01]  /*1d090*/  FFMA.FTZ R14, R132.reuse, UR21, R14 ;  /* 0x00000015840e7c23 */ /* 0x040fe2000801000e */
[----:B------:R-:W-:Y:S01]  /*1d0a0*/  I2FP.F32.S32 R2, R2 ;  /* 0x0000000200027245 */ /* 0x000fe20000201400 */
[C---:B------:R-:W-:Y:S01]  /*1d0b0*/  FFMA.FTZ R16, R132.reuse, UR21, R16 ;  /* 0x0000001584107c23 */ /* 0x040fe20008010010 */
[----:B------:R-:W-:Y:S01]  /*1d0c0*/  FFMA.FTZ R18, R132, UR21, R18 ;  /* 0x0000001584127c23 */ /* 0x000fe20008010012 */
[----:B------:R-:W-:Y:S01]  /*1d0d0*/  I2FP.F32.S32 R132, R133 ;  /* 0x0000008500847245 */ /* 0x000fe20000201400 */
[C---:B------:R-:W-:Y:S01]  /*1d0e0*/  FFMA.FTZ R28, R3.reuse, UR21, R28 ;  /* 0x00000015031c7c23 */ /* 0x040fe2000801001c */
[----:B------:R-:W-:Y:S01]  /*1d0f0*/  I2FP.F32.S32 R133, R134 ;  /* 0x0000008600857245 */ /* 0x000fe20000201400 */
[C---:B------:R-:W-:Y:S01]  /*1d100*/  FFMA.FTZ R30, R3.reuse, UR21, R30 ;  /* 0x00000015031e7c23 */ /* 0x040fe2000801001e */
[C---:B------:R-:W-:Y:S01]  /*1d110*/  FFMA.FTZ R32, R3.reuse, UR21, R32 ;  /* 0x0000001503207c23 */ /* 0x040fe20008010020 */
[----:B------:R-:W-:Y:S01]  /*1d120*/  FFMA.FTZ R34, R3, UR21, R34 ;  /* 0x0000001503227c23 */ /* 0x000fe20008010022 */
[----:B------:R-:W-:Y:S01]  /*1d130*/  FMNMX.FTZ R3, R4, R0, !PT ;  /* 0x0000000004037209 */ /* 0x000fe20007810000 */
[C---:B------:R-:W-:Y:S01]  /*1d140*/  FFMA.FTZ R29, R2.reuse, UR21, R29 ;  /* 0x00000015021d7c23 */ /* 0x040fe2000801001d */
[C---:B------:R-:W-:Y:S01]  /*1d150*/  FFMA.FTZ R31, R2.reuse, UR21, R31 ;  /* 0x00000015021f7c23 */ /* 0x040fe2000801001f */
[C---:B------:R-:W-:Y:S01]  /*1d160*/  FFMA.FTZ R33, R2.reuse, UR21, R33 ;  /* 0x0000001502217c23 */ /* 0x040fe20008010021 */
[----:B------:R-:W-:Y:S01]  /*1d170*/  FMNMX.FTZ R3, R5, R3, !PT ;  /* 0x0000000305037209 */ /* 0x000fe20007810000 */
        /* <DEDUP_REMOVED lines=9> */
[----:B------:R-:W-:Y:S01]  /*1d210*/  FMNMX.FTZ R3, R18, R2, !PT ;  /* 0x0000000212037209 */ /* 0x000fe20007810000 */
[C---:B------:R-:W-:Y:S01]  /*1d220*/  FFMA.FTZ R23, R133.reuse, UR21, R23 ;  /* 0x0000001585177c23 */ /* 0x040fe20008010017 */
[----:B------:R-:W-:Y:S01]  /*1d230*/  FMNMX.FTZ R2, R8, R136, !PT ;  /* 0x0000008808027209 */ /* 0x000fe20007810000 */
[----:B------:R-:W-:Y:S01]  /*1d240*/  FFMA.FTZ R25, R133, UR21, R25 ;  /* 0x0000001585197c23 */ /* 0x000fe20008010019 */
[----:B------:R-:W-:Y:S01]  /*1d250*/  FMNMX.FTZ R134, R17, R132, !PT ;  /* 0x0000008411867209 */ /* 0x000fe20007810000 */
[----:B------:R-:W-:Y:S01]  /*1d260*/  FFMA.FTZ R27, R133, UR21, R27 ;  /* 0x00000015851b7c23 */ /* 0x000fe2000801001b */
[----:B------:R-:W-:Y:S01]  /*1d270*/  FMNMX.FTZ R133, R10, R137, !PT ;  /* 0x000000890a857209 */ /* 0x000fe20007810000 */
        /* <DEDUP_REMOVED lines=15> */
[----:B------:R-:W-:Y:S02]  /*1d370*/  LOP3.LUT R198, R139, UR39, R218, 0x96, !PT ;  /* 0x000000278bc67c12 */ /* 0x000fe4000f8e96da */
[----:B------:R-:W-:Y:S02]  /*1d380*/  LOP3.LUT R199, R191, UR33, R138, 0x96, !PT ;  /* 0x00000021bfc77c12 */ /* 0x000fe4000f8e968a */
[----:B------:R-:W-:Y:S02]  /*1d390*/  FMNMX.FTZ R182, R24, R3, !PT ;  /* 0x0000000318b67209 */ /* 0x000fe40007810000 */
[----:B------:R-:W-:Y:S02]  /*1d3a0*/  FMNMX.FTZ R181, R26, R2, !PT ;  /* 0x000000021ab57209 */ /* 0x000fe40007810000 */
[----:B------:R-:W-:Y:S02]  /*1d3b0*/  FMNMX.FTZ R134, R33, R134, !PT ;  /* 0x0000008621867209 */ /* 0x000fe40007810000 */
[----:B------:R-:W-:Y:S01]  /*1d3c0*/  FMNMX.FTZ R180, R35, R180, !PT ;  /* 0x000000b423b47209 */ /* 0x000fe20007810000 */
[----:B------:R-:W-:Y:S06]  /*1d3d0*/  @P1 BRA `(.L_x_1587) ;  /* 0xffffffec005c1947 */ /* 0x000fec000383ffff */
.L_x_1586:
[----:B------:R-:W-:Y:S01]  /*1d3e0*/  FMNMX.FTZ R133, R25, R182, !PT ;  /* 0x000000b619857209 */ /* 0x000fe20007810000 */
[----:B------:R2:W-:Y:S01]  /*1d3f0*/  STL [R1+0x104], R207 ;  /* 0x000104cf01007387 */ /* 0x0005e20000100800 */
[----:B------:R-:W-:Y:S01]  /*1d400*/  FMNMX.FTZ R132, R27, R181, !PT ;  /* 0x000000b51b847209 */ /* 0x000fe20007810000 */
[----:B------:R-:W-:Y:S01]  /*1d410*/  IMAD.WIDE.U32 R2, R183, -0x2daee0ad, RZ ;  /* 0xd2511f53b7027825 */ /* 0x000fe200078e00ff */
[----:B-1----:R-:W-:Y:S01]  /*1d420*/  FMNMX.FTZ R172, R28, R133, !PT ;  /* 0x000000851cac7209 */ /* 0x002fe20007810000 */
[----:B------:R-:W-:Y:S01]  /*1d430*/  STL [R1+0x100], R204 ;  /* 0x000100cc01007387 */ /* 0x000fe20000100800 */
[----:B------:R-:W-:Y:S02]  /*1d440*/  LOP3.LUT R139, R179, UR39, R216, 0x96, !PT ;  /* 0x00000027b38b7c12 */ /* 0x000fe4000f8e96d8 */
[----:B------:R-:W-:Y:S01]  /*1d450*/  FMNMX.FTZ R172, R29, R172, !PT ;  /* 0x000000ac1dac7209 */ /* 0x000fe20007810000 */
[----:B------:R-:W-:Y:S01]  /*1d460*/  STL [R1+0xfc], R202 ;  /* 0x0000fcca01007387 */ /* 0x000fe20000100800 */
[----:B------:R-:W-:Y:S01]  /*1d470*/  FMNMX.FTZ R138, R30, R132, !PT ;  /* 0x000000841e8a7209 */ /* 0x000fe20007810000 */
[----:B------:R-:W-:Y:S01]  /*1d480*/  IMAD.WIDE.U32 R132, R198, -0x326172a9, RZ ;  /* 0xcd9e8d57c6847825 */ /* 0x000fe200078e00ff */
[----:B------:R-:W-:Y:S01]  /*1d490*/  LOP3.LUT R178, R3, UR33, R178, 0x96, !PT ;  /* 0x0000002103b27c12 */ /* 0x000fe2000f8e96b2 */
[----:B------:R-:W-:Y:S01]  /*1d4a0*/  STL [R1+0xf8], R200 ;  /* 0x0000f8c801007387 */ /* 0x000fe20000100800 */
[----:B------:R-:W-:Y:S01]  /*1d4b0*/  FMNMX.FTZ R3, R31, R138, !PT ;  /* 0x0000008a1f037209 */ /* 0x000fe20007810000 */
[----:B------:R-:W-:Y:S01]  /*1d4c0*/  IMAD.WIDE.U32 R186, R139, -0x326172a9, RZ ;  /* 0xcd9e8d578bba7825 */ /* 0x000fe200078e00ff */
[----:B------:R-:W-:Y:S01]  /*1d4d0*/  LOP3.LUT R133, R133, UR38, R196, 0x96, !PT ;  /* 0x0000002685857c12 */ /* 0x000fe2000f8e96c4 */
[----:B------:R-:W3:Y:S01]  /*1d4e0*/  LDL.LU R193, [R1+0x74] ;  /* 0x0000740001c17983 */ /* 0x000ee20000300800 */
[----:B------:R-:W-:Y:S01]  /*1d4f0*/  LOP3.LUT R212, R212, 0xffff7fff, RZ, 0xc0, !PT ;  /* 0xffff7fffd4d47812 */ /* 0x000fe200078ec0ff */
[----:B------:R-:W-:Y:S01]  /*1d500*/  IMAD.WIDE.U32 R138, R199, -0x326172a9, RZ ;  /* 0xcd9e8d57c78a7825 */ /* 0x000fe200078e00ff */
[----:B------:R-:W-:Y:S01]  /*1d510*/  LOP3.LUT R173, R187, UR38, R188, 0x96, !PT ;  /* 0x00000026bbad7c12 */ /* 0x000fe2000f8e96bc */
[----:B------:R-:W4:Y:S01]  /*1d520*/  LDL.LU R192, [R1+0x78] ;  /* 0x0000780001c07983 */ /* 0x000f220000300800 */
[----:B------:R-:W-:Y:S01]  /*1d530*/  @P0 LOP3.LUT R212, R212, 0x8000, RZ, 0xfc, !PT ;  /* 0x00008000d4d40812 */ /* 0x000fe200078efcff */
[----:B------:R-:W-:Y:S01]  /*1d540*/  IMAD.WIDE.U32 R184, R133, -0x2daee0ad, RZ ;  /* 0xd2511f5385b87825 */ /* 0x000fe200078e00ff */
[----:B------:R-:W-:Y:S01]  /*1d550*/  LOP3.LUT R132, R139, UR32, R132, 0x96, !PT ;  /* 0x000000208b847c12 */ /* 0x000fe2000f8e9684 */
[----:B------:R-:W1:Y:S01]  /*1d560*/  SHFL.BFLY PT, R174, R134, 0x2, 0x1f ;  /* 0x0c401f0086ae7f89 */ /* 0x000e6200000e0000 */
[----:B------:R-:W-:Y:S01]  /*1d570*/  LOP3.LUT R212, R212, 0xfff7ffff, RZ, 0xc0, !PT ;  /* 0xfff7ffffd4d47812 */ /* 0x000fe200078ec0ff */
[----:B------:R-:W-:Y:S01]  /*1d580*/  IMAD.WIDE.U32 R182, R173, -0x2daee0ad, RZ ;  /* 0xd2511f53adb67825 */ /* 0x000fe200078e00ff */
[----:B------:R-:W-:Y:S05]  /*1d590*/  LOP3.LUT R173, R185, UR29, R190, 0x96, !PT ;  /* 0x0000001db9ad7c12 */ /* 0x000fea000f8e96be */
[----:B------:R-:W1:Y:S01]  /*1d5a0*/  SHFL.BFLY PT, R175, R180, 0x2, 0x1f ;  /* 0x0c401f00b4af7f89 */ /* 0x000e6200000e0000 */
[----:B------:R-:W-:Y:S01]  /*1d5b0*/  IMAD.WIDE.U32 R188, R178, -0x326172a9, RZ ;  /* 0xcd9e8d57b2bc7825 */ /* 0x000fe200078e00ff */
[----:B------:R-:W-:Y:S06]  /*1d5c0*/  LOP3.LUT R2, R183, UR29, R2, 0x96, !PT ;  /* 0x0000001db7027c12 */ /* 0x000fec000f8e9602 */
[----:B------:R-:W1:Y:S01]  /*1d5d0*/  SHFL.BFLY PT, R176, R172, 0x2, 0x1f ;  /* 0x0c401f00acb07f89 */ /* 0x000e6200000e0000 */
[----:B------:R-:W-:Y:S07]  /*1d5e0*/  LOP3.LUT R139, R189, UR32, R186, 0x96, !PT ;  /* 0x00000020bd8b7c12 */ /* 0x000fee000f8e96ba */
[----:B--2---:R2:W2:Y:S01]  /*1d5f0*/  LDL.S16 R207, [R1+0x48] ;  /* 0x0000480001cf7983 */ /* 0x0044a20000100600 */
[----:B------:R-:W-:Y:S03]  /*1d600*/  IMAD.WIDE.U32 R186, R132, -0x2daee0ad, RZ ;  /* 0xd2511f5384ba7825 */ /* 0x000fe600078e00ff */
[----:B------:R-:W1:Y:S01]  /*1d610*/  SHFL.BFLY PT, R179, R3, 0x2, 0x1f ;  /* 0x0c401f0003b37f89 */ /* 0x000e6200000e0000 */
[----:B------:R-:W-:Y:S05]  /*1d620*/  IMAD.WIDE.U32 R236, R139, -0x2daee0ad, RZ ;  /* 0xd2511f538bec7825 */ /* 0x000fea00078e00ff */
[----:B------:R-:W-:Y:S02]  /*1d630*/  LOP3.LUT R178, R237, UR10, R182, 0x96, !PT ;  /* 0x0000000aedb27c12 */ /* 0x000fe4000f8e96b6 */
[----:B-1----:R-:W-:Y:S02]  /*1d640*/  FMNMX.FTZ R134, R134, R174, !PT ;  /* 0x000000ae86867209 */ /* 0x002fe40007810000 */
[----:B------:R-:W-:Y:S01]  /*1d650*/  LOP3.LUT R174, R187, UR10, R184, 0x96, !PT ;  /* 0x0000000abbae7c12 */ /* 0x000fe2000f8e96b8 */
[----:B------:R-:W-:Y:S01]  /*1d660*/  IMAD.WIDE.U32 R184, R2, -0x326172a9, RZ ;  /* 0xcd9e8d5702b87825 */ /* 0x000fe200078e00ff */
[----:B------:R-:W-:Y:S01]  /*1d670*/  FMNMX.FTZ R133, R180, R175, !PT ;  /* 0x000000afb4857209 */ /* 0x000fe20007810000 */
[----:B------:R-:W1:Y:S02]  /*1d680*/  SHFL.BFLY PT, R177, R134, 0x1, 0x1f ;  /* 0x0c201f0086b17f89 */ /* 0x000e6400000e0000 */
[----:B------:R-:W-:Y:S01]  /*1d690*/  IMAD.WIDE.U32 R180, R173, -0x326172a9, RZ ;  /* 0xcd9e8d57adb47825 */ /* 0x000fe200078e00ff */
[----:B------:R-:W-:Y:S05]  /*1d6a0*/  FMNMX.FTZ R132, R172, R176, !PT ;  /* 0x000000b0ac847209 */ /* 0x000fea0007810000 */
[----:B------:R-:W1:Y:S01]  /*1d6b0*/  SHFL.BFLY PT, R173, R133, 0x1, 0x1f ;  /* 0x0c201f0085ad7f89 */ /* 0x000e6200000e0000 */
[----:B------:R-:W-:Y:S01]  /*1d6c0*/  LOP3.LUT R219, R185, UR11, R188, 0x96, !PT ;  /* 0x0000000bb9db7c12 */ /* 0x000fe2000f8e96bc */
[----:B------:R-:W-:Y:S01]  /*1d6d0*/  IMAD.WIDE.U32 R174, R174, -0x326172a9, RZ ;  /* 0xcd9e8d57aeae7825 */ /* 0x000fe200078e00ff */
[----:B------:R-:W-:Y:S05]  /*1d6e0*/  LOP3.LUT R182, R181, UR11, R138, 0x96, !PT ;  /* 0x0000000bb5b67c12 */ /* 0x000fea000f8e968a */
[----:B------:R-:W1:Y:S01]  /*1d6f0*/  SHFL.BFLY PT, R139, R132, 0x1, 0x1f ;  /* 0x0c201f00848b7f89 */ /* 0x000e6200000e0000 */
[----:B------:R-:W-:Y:S02]  /*1d700*/  FMNMX.FTZ R3, R3, R179, !PT ;  /* 0x000000b303037209 */ /* 0x000fe40007810000 */
[----:B------:R-:W-:Y:S02]  /*1d710*/  LOP3.LUT R176, R175, UR24, R180, 0x96, !PT ;  /* 0x00000018afb07c12 */ /* 0x000fe4000f8e96b4 */
[----:B------:R-:W-:Y:S03]  /*1d720*/  LOP3.LUT R244, R174, 0xff, RZ, 0xc0, !PT ;  /* 0x000000ffaef47812 */ /* 0x000fe600078ec0ff */
[----:B------:R-:W1:Y:S01]  /*1d730*/  SHFL.BFLY PT, R179, R3, 0x1, 0x1f ;  /* 0x0c201f0003b37f89 */ /* 0x000e6200000e0000 */
[----:B------:R-:W-:Y:S02]  /*1d740*/  SHF.R.U32.HI R234, RZ, 0x18, R174 ;  /* 0x00000018ffea7819 */ /* 0x000fe400000116ae */
[----:B------:R-:W-:Y:S02]  /*1d750*/  LOP3.LUT R183, R176, 0xff, RZ, 0xc0, !PT ;  /* 0x000000ffb0b77812 */ /* 0x000fe400078ec0ff */
[----:B------:R-:W-:Y:S02]  /*1d760*/  SHF.R.U32.HI R185, RZ, 0x18, R176 ;  /* 0x00000018ffb97819 */ /* 0x000fe400000116b0 */
[----:B-1----:R-:W-:Y:S02]  /*1d770*/  FMNMX.FTZ R134, R134, R177, !PT ;  /* 0x000000b186867209 */ /* 0x002fe40007810000 */
[----:B------:R-:W-:Y:S03]  /*1d780*/  FMNMX.FTZ R133, R133, R173, !PT ;  /* 0x000000ad85857209 */ /* 0x000fe60007810000 */
[----:B------:R-:W-:Y:S01]  /*1d790*/  FMUL.FTZ R138, R134, UR4 ;  /* 0x00000004868a7c20 */ /* 0x000fe20008410000 */
[----:B------:R-:W-:Y:S04]  /*1d7a0*/  IMAD.WIDE.U32 R172, R178, -0x326172a9, RZ ;  /* 0xcd9e8d57b2ac7825 */ /* 0x000fe800078e00ff */
[----:B------:R-:W-:Y:S01]  /*1d7b0*/  FADD.FTZ R0, -R134, R0 ;  /* 0x0000000086007221 */ /* 0x000fe20000010100 */
[----:B------:R-:W-:Y:S01]  /*1d7c0*/  FMNMX.FTZ R132, R132, R139, !PT ;  /* 0x0000008b84847209 */ /* 0x000fe20007810000 */
[----:B------:R-:W-:Y:S01]  /*1d7d0*/  FMUL.FTZ R2, R133, UR4 ;  /* 0x0000000485027c20 */ /* 0x000fe20008410000 */
[----:B------:R-:W-:Y:S02]  /*1d7e0*/  LOP3.LUT R139, R175, UR24, R180, 0x96, !PT ;  /* 0x00000018af8b7c12 */ /* 0x000fe4000f8e96b4 */
[----:B------:R-:W-:Y:S02]  /*1d7f0*/  LOP3.LUT R177, R172, 0xff, RZ, 0xc0, !PT ;  /* 0x000000ffacb17812 */ /* 0x000fe400078ec0ff */
[----:B------:R-:W-:Y:S01]  /*1d800*/  FMNMX.FTZ R3, R3, R179, !PT ;  /* 0x000000b303037209 */ /* 0x000fe20007810000 */
[----:B------:R-:W-:Y:S01]  /*1d810*/  IMAD.WIDE.U32 R178, R182, -0x2daee0ad, RZ ;  /* 0xd2511f53b6b27825 */ /* 0x000fe200078e00ff */
[----:B------:R-:W-:Y:S04]  /*1d820*/  ISETP.LE.U32.AND P5, PT, R177, UR15, PT ;  /* 0x0000000fb1007c0c */ /* 0x000fe8000bfa3070 */
[C-C-:B------:R-:W-:Y:S02]  /*1d830*/  LOP3.LUT R177, R179.reuse, UR28, R186.reuse, 0x96, !PT ;  /* 0x0000001cb3b17c12 */ /* 0x140fe4000f8e96ba */
[----:B------:R-:W-:Y:S07]  /*1d840*/  LOP3.LUT R180, R179, UR28, R186, 0x96, !PT ;  /* 0x0000001cb3b47c12 */ /* 0x000fee000f8e96ba */
[----:B------:R-:W-:Y:S02]  /*1d850*/  @P5 LOP3.LUT R212, R212, 0x80000, RZ, 0xfc, !PT ;  /* 0x00080000d4d45812 */ /* 0x000fe400078efcff */
[----:B------:R-:W-:Y:S02]  /*1d860*/  ISETP.LE.U32.AND P5, PT, R185, UR15, PT ;  /* 0x0000000fb9007c0c */ /* 0x000fe4000bfa3070 */
[----:B------:R-:W-:Y:S01]  /*1d870*/  LOP3.LUT R212, R212, 0xffefffff, RZ, 0xc0, !PT ;  /* 0xffefffffd4d47812 */ /* 0x000fe200078ec0ff */
[----:B---3--:R-:W-:Y:S02]  /*1d880*/  IMAD.MOV.U32 R195, RZ, RZ, R193 ;  /* 0x000000ffffc37224 */ /* 0x008fe400078e00c1 */
[----:B----4-:R-:W-:Y:S05]  /*1d890*/  IMAD.MOV.U32 R194, RZ, RZ, R192 ;  /* 0x000000ffffc27224 */ /* 0x010fea00078e00c0 */
[C---:B------:R-:W-:Y:S02]  /*1d8a0*/  IADD3 R196, P2, R194.reuse, UR25, RZ ;  /* 0x00000019c2c47c10 */ /* 0x040fe4000ff5e0ff */
[----:B------:R-:W-:Y:S02]  /*1d8b0*/  IADD3 R216, P1, R194, UR42, RZ ;  /* 0x0000002ac2d87c10 */ /* 0x000fe4000ff3e0ff */
[C---:B------:R-:W-:Y:S02]  /*1d8c0*/  IADD3.X R197, R195.reuse, UR20, RZ, P2, !PT ;  /* 0x00000014c3c57c10 */ /* 0x040fe400097fe4ff */
[----:B------:R-:W-:Y:S02]  /*1d8d0*/  IADD3.X R217, R195, UR35, RZ, P1, !PT ;  /* 0x00000023c3d97c10 */ /* 0x000fe40008ffe4ff */
[----:B------:R-:W-:Y:S02]  /*1d8e0*/  FSETP.NEU.FTZ.AND P2, PT, R134, -INF , PT ;  /* 0xff8000008600780b */ /* 0x000fe40003f5d000 */
[----:B------:R-:W-:Y:S02]  /*1d8f0*/  FSETP.NEU.FTZ.AND P1, PT, R133, -INF , PT ;  /* 0xff8000008500780b */ /* 0x000fe40003f3d000 */
[----:B------:R-:W-:Y:S02]  /*1d900*/  FSEL R138, R138, RZ, P2 ;  /* 0x000000ff8a8a7208 */ /* 0x000fe40001000000 */
[----:B------:R-:W-:Y:S02]  /*1d910*/  FSEL R2, R2, RZ, P1 ;  /* 0x000000ff02027208 */ /* 0x000fe40000800000 */
[----:B------:R-:W-:Y:S01]  /*1d920*/  IADD3 R198, P1, R194, UR44, RZ ;  /* 0x0000002cc2c67c10 */ /* 0x000fe2000ff3e0ff */
[--C-:B------:R-:W-:Y:S01]  /*1d930*/  FFMA.FTZ R190, R5, UR4, -R138.reuse ;  /* 0x0000000405be7c23 */ /* 0x100fe2000801088a */
[----:B------:R-:W-:Y:S01]  /*1d940*/  FFMA.FTZ R226, R20, UR4, -R138 ;  /* 0x0000000414e27c23 */ /* 0x000fe2000801088a */
[----:B------:R-:W-:Y:S01]  /*1d950*/  FFMA.FTZ R228, R22, UR4, -R2 ;  /* 0x0000000416e47c23 */ /* 0x000fe20008010802 */
[----:B------:R-:W-:Y:S01]  /*1d960*/  IADD3.X R199, R195, UR43, RZ, P1, !PT ;  /* 0x0000002bc3c77c10 */ /* 0x000fe20008ffe4ff */
[C---:B------:R-:W-:Y:S01]  /*1d970*/  FMUL.FTZ R5, R132.reuse, UR4 ;  /* 0x0000000484057c20 */ /* 0x040fe20008410000 */
[----:B------:R-:W-:Y:S01]  /*1d980*/  FSETP.NEU.FTZ.AND P1, PT, R132, -INF , PT ;  /* 0xff8000008400780b */ /* 0x000fe20003f3d000 */
        /* <DEDUP_REMOVED lines=11> */
[----:B------:R-:W-:Y:S01]  /*1da40*/  LOP3.LUT R6, R139, 0xff, RZ, 0xc0, !PT ;  /* 0x000000ff8b067812 */ /* 0x000fe200078ec0ff */
[--C-:B------:R-:W-:Y:S01]  /*1da50*/  FFMA.FTZ R241, R34, UR4, -R2.reuse ;  /* 0x0000000422f17c23 */ /* 0x100fe20008010802 */
[----:B------:R-:W-:Y:S01]  /*1da60*/  FFMA.FTZ R242, R35, UR4, -R2 ;  /* 0x0000000423f27c23 */ /* 0x000fe20008010802 */
[----:B------:R-:W-:Y:S01]  /*1da70*/  FSEL R2, R5, RZ, P1 ;  /* 0x000000ff05027208 */ /* 0x000fe20000800000 */
[C---:B------:R-:W-:Y:S01]  /*1da80*/  FMUL.FTZ R4, R3.reuse, UR4 ;  /* 0x0000000403047c20 */ /* 0x040fe20008410000 */
[----:B------:R-:W-:Y:S01]  /*1da90*/  SHF.R.U32.HI R5, RZ, 0x18, R172 ;  /* 0x00000018ff057819 */ /* 0x000fe200000116ac */
[----:B------:R-:W-:Y:S01]  /*1daa0*/  MUFU.EX2 R229, R229 ;  /* 0x000000e500e57308 */ /* 0x000fe20000000800 */
[----:B------:R-:W-:Y:S01]  /*1dab0*/  FSETP.NEU.FTZ.AND P1, PT, R3, -INF , PT ;  /* 0xff8000000300780b */ /* 0x000fe20003f3d000 */
[--C-:B------:R-:W-:Y:S01]  /*1dac0*/  FFMA.FTZ R230, R24, UR4, -R2.reuse ;  /* 0x0000000418e67c23 */ /* 0x100fe20008010802 */
[----:B------:R-:W-:Y:S01]  /*1dad0*/  ISETP.LE.U32.AND P2, PT, R5, UR15, PT ;  /* 0x0000000f05007c0c */ /* 0x000fe2000bf43070 */
[--C-:B------:R-:W-:Y:S01]  /*1dae0*/  FFMA.FTZ R182, R8, UR4, -R2.reuse ;  /* 0x0000000408b67c23 */ /* 0x100fe20008010802 */
[----:B------:R-:W-:Y:S01]  /*1daf0*/  FSEL R4, R4, RZ, P1 ;  /* 0x000000ff04047208 */ /* 0x000fe20000800000 */
[--C-:B------:R-:W-:Y:S01]  /*1db00*/  FFMA.FTZ R188, R9, UR4, -R2.reuse ;  /* 0x0000000409bc7c23 */ /* 0x100fe20008010802 */
[--C-:B------:R-:W-:Y:S01]  /*1db10*/  SHF.R.U32.HI R8, RZ, 0x10, R139.reuse ;  /* 0x00000010ff087819 */ /* 0x100fe2000001168b */
[--C-:B------:R-:W-:Y:S01]  /*1db20*/  FFMA.FTZ R222, R12, UR4, -R2.reuse ;  /* 0x000000040cde7c23 */ /* 0x100fe20008010802 */
[--C-:B------:R-:W-:Y:S01]  /*1db30*/  FFMA.FTZ R221, R13, UR4, -R2.reuse ;  /* 0x000000040ddd7c23 */ /* 0x100fe20008010802 */
[--C-:B------:R-:W-:Y:S01]  /*1db40*/  FFMA.FTZ R243, R28, UR4, -R2.reuse ;  /* 0x000000041cf37c23 */ /* 0x100fe20008010802 */
[----:B------:R-:W-:Y:S01]  /*1db50*/  LOP3.LUT R8, R8, 0xff, RZ, 0xc0, !PT ;  /* 0x000000ff08087812 */ /* 0x000fe200078ec0ff */
[--C-:B------:R-:W-:Y:S01]  /*1db60*/  FFMA.FTZ R246, R29, UR4, -R2.reuse ;  /* 0x000000041df67c23 */ /* 0x100fe20008010802 */
[----:B------:R-:W-:Y:S01]  /*1db70*/  FFMA.FTZ R231, R25, UR4, -R2 ;  /* 0x0000000419e77c23 */ /* 0x000fe20008010802 */
[----:B------:R-:W-:Y:S01]  /*1db80*/  LOP3.LUT R2, R139, 0xffff, RZ, 0xc0, !PT ;  /* 0x0000ffff8b027812 */ /* 0x000fe200078ec0ff */
[----:B------:R-:W-:Y:S01]  /*1db90*/  FFMA.FTZ R186, R11, UR4, -R4 ;  /* 0x000000040bba7c23 */ /* 0x000fe20008010804 */
[----:B------:R-:W-:Y:S01]  /*1dba0*/  SHF.R.U32.HI R139, RZ, 0x18, R139 ;  /* 0x00000018ff8b7819 */ /* 0x000fe2000001168b */
[----:B------:R-:W-:Y:S01]  /*1dbb0*/  MUFU.EX2 R182, R182 ;  /* 0x000000b600b67308 */ /* 0x000fe20000000800 */
[----:B------:R-:W-:Y:S01]  /*1dbc0*/  SHF.R.U32.HI R5, RZ, 0x8, R2 ;  /* 0x00000008ff057819 */ /* 0x000fe20000011602 */
[----:B------:R-:W-:Y:S01]  /*1dbd0*/  FMUL.FTZ R2, R0, UR4 ;  /* 0x0000000400027c20 */ /* 0x000fe20008410000 */
[----:B------:R-:W-:Y:S01]  /*1dbe0*/  @P2 LOP3.LUT R212, R212, 0x100000, RZ, 0xfc, !PT ;  /* 0x00100000d4d42812 */ /* 0x000fe200078efcff */
[----:B------:R-:W-:Y:S01]  /*1dbf0*/  FADD.FTZ R0, -R133, R135 ;  /* 0x0000008785007221 */ /* 0x000fe20000010100 */
[----:B------:R-:W-:Y:S01]  /*1dc00*/  PRMT R223, R6, 0x5410, R5 ;  /* 0x0000541006df7816 */ /* 0x000fe20000000005 */
[--C-:B------:R-:W-:Y:S01]  /*1dc10*/  FFMA.FTZ R10, R10, UR4, -R4.reuse ;  /* 0x000000040a0a7c23 */ /* 0x100fe20008010804 */
[C---:B------:R-:W-:Y:S03]  /*1dc20*/  LOP3.LUT R5, R174.reuse, 0xffff, RZ, 0xc0, !PT ;  /* 0x0000ffffae057812 */ /* 0x040fe600078ec0ff */
[----:B------:R-:W1:Y:S01]  /*1dc30*/  MUFU.EX2 R2, R2 ;  /* 0x0000000200027308 */ /* 0x000e620000000800 */
[----:B------:R-:W-:Y:S01]  /*1dc40*/  LOP3.LUT R6, R174, 0xff, RZ, 0xc0, !PT ;  /* 0x000000ffae067812 */ /* 0x000fe200078ec0ff */
[----:B------:R-:W-:Y:S01]  /*1dc50*/  FMUL.FTZ R0, R0, UR4 ;  /* 0x0000000400007c20 */ /* 0x000fe20008410000 */
[----:B------:R-:W-:Y:S01]  /*1dc60*/  SHF.R.U32.HI R5, RZ, 0x8, R5 ;  /* 0x00000008ff057819 */ /* 0x000fe20000011605 */
[--C-:B------:R-:W-:Y:S01]  /*1dc70*/  FFMA.FTZ R192, R14, UR4, -R4.reuse ;  /* 0x000000040ec07c23 */ /* 0x100fe20008010804 */
[----:B------:R-:W-:Y:S01]  /*1dc80*/  LOP3.LUT R212, R212, 0xffdfffff, RZ, 0xc0, !PT ;  /* 0xffdfffffd4d47812 */ /* 0x000fe200078ec0ff */
[--C-:B------:R-:W-:Y:S01]  /*1dc90*/  FFMA.FTZ R191, R15, UR4, -R4.reuse ;  /* 0x000000040fbf7c23 */ /* 0x100fe20008010804 */
[----:B------:R-:W-:Y:S03]  /*1dca0*/  PRMT R224, R6, 0x5410, R5 ;  /* 0x0000541006e07816 */ /* 0x000fe60000000005 */
[----:B------:R-:W3:Y:S01]  /*1dcb0*/  MUFU.EX2 R135, R181 ;  /* 0x000000b500877308 */ /* 0x000ee20000000800 */
[--C-:B------:R-:W-:Y:S01]  /*1dcc0*/  FFMA.FTZ R232, R26, UR4, -R4.reuse ;  /* 0x000000041ae87c23 */ /* 0x100fe20008010804 */
[--C-:B------:R-:W-:Y:S01]  /*1dcd0*/  FFMA.FTZ R233, R27, UR4, -R4.reuse ;  /* 0x000000041be97c23 */ /* 0x100fe20008010804 */
[--C-:B------:R-:W-:Y:S01]  /*1dce0*/  FFMA.FTZ R240, R30, UR4, -R4.reuse ;  /* 0x000000041ef07c23 */ /* 0x100fe20008010804 */
[----:B------:R-:W-:Y:S06]  /*1dcf0*/  FFMA.FTZ R245, R31, UR4, -R4 ;  /* 0x000000041ff57c23 */ /* 0x000fec0008010804 */
[----:B------:R-:W4:Y:S01]  /*1dd00*/  MUFU.EX2 R0, R0 ;  /* 0x0000000000007308 */ /* 0x000f220000000800 */
[C---:B-1----:R-:W-:Y:S01]  /*1dd10*/  FMUL.FTZ R16, R2.reuse, R148 ;  /* 0x0000009402107220 */ /* 0x042fe20000410000 */
[C---:B------:R-:W-:Y:S01]  /*1dd20*/  FMUL.FTZ R33, R2.reuse, R141 ;  /* 0x0000008d02217220 */ /* 0x040fe20000410000 */
[C---:B------:R-:W-:Y:S01]  /*1dd30*/  FMUL.FTZ R4, R2.reuse, R152 ;  /* 0x0000009802047220 */ /* 0x040fe20000410000 */
[----:B------:R-:W-:Y:S01]  /*1dd40*/  SHF.R.U32.HI R152, RZ, 0x10, R174 ;  /* 0x00000010ff987819 */ /* 0x000fe200000116ae */
[C---:B------:R-:W-:Y:S01]  /*1dd50*/  FMUL.FTZ R5, R2.reuse, R153 ;  /* 0x0000009902057220 */ /* 0x040fe20000410000 */
[C---:B------:R-:W-:Y:S01]  /*1dd60*/  FMUL.FTZ R17, R2.reuse, R149 ;  /* 0x0000009502117220 */ /* 0x040fe20000410000 */
[C---:B------:R-:W-:Y:S03]  /*1dd70*/  FMUL.FTZ R20, R2.reuse, R144 ;  /* 0x0000009002147220 */ /* 0x040fe60000410000 */
[----:B------:R1:W2:Y:S01]  /*1dd80*/  MUFU.EX2 R148, R138 ;  /* 0x0000008a00947308 */ /* 0x0002a20000000800 */
        /* <DEDUP_REMOVED lines=16> */
[----:B-1----:R-:W-:Y:S01]  /*1de90*/  LOP3.LUT R138, R173, UR24, R184, 0x96, !PT ;  /* 0x00000018ad8a7c12 */ /* 0x002fe2000f8e96b8 */
[C---:B------:R-:W-:Y:S01]  /*1dea0*/  FMUL.FTZ R64, R2.reuse, R64 ;  /* 0x0000004002407220 */ /* 0x040fe20000410000 */
[C---:B------:R-:W-:Y:S01]  /*1deb0*/  FMUL.FTZ R65, R2.reuse, R65 ;  /* 0x0000004102417220 */ /* 0x040fe20000410000 */
[C---:B------:R-:W-:Y:S01]  /*1dec0*/  FMUL.FTZ R116, R2.reuse, R116 ;  /* 0x0000007402747220 */ /* 0x040fe20000410000 */
[C---:B------:R-:W-:Y:S01]  /*1ded0*/  FMUL.FTZ R117, R2.reuse, R117 ;  /* 0x0000007502757220 */ /* 0x040fe20000410000 */
[C---:B------:R-:W-:Y:S01]  /*1dee0*/  FMUL.FTZ R128, R2.reuse, R128 ;  /* 0x0000008002807220 */ /* 0x040fe20000410000 */
[C---:B------:R-:W-:Y:S01]  /*1def0*/  FMUL.FTZ R129, R2.reuse, R129 ;  /* 0x0000008102817220 */ /* 0x040fe20000410000 */
[----:B---3--:R-:W-:Y:S01]  /*1df00*/  FFMA.FTZ R141, R2, R227, R135 ;  /* 0x000000e3028d7223 */ /* 0x008fe20000010087 */
[----:B------:R-:W-:Y:S01]  /*1df10*/  LOP3.LUT R227, R174, 0xffff, RZ, 0xc0, !PT ;  /* 0x0000ffffaee37812 */ /* 0x000fe200078ec0ff */
[C---:B------:R-:W-:Y:S01]  /*1df20*/  FMUL.FTZ R52, R2.reuse, R52 ;  /* 0x0000003402347220 */ /* 0x040fe20000410000 */
[C---:B------:R-:W-:Y:S01]  /*1df30*/  FMUL.FTZ R53, R2.reuse, R53 ;  /* 0x0000003502357220 */ /* 0x040fe20000410000 */
[C---:B------:R-:W-:Y:S01]  /*1df40*/  FMUL.FTZ R68, R2.reuse, R68 ;  /* 0x0000004402447220 */ /* 0x040fe20000410000 */
[----:B------:R-:W-:Y:S01]  /*1df50*/  FMUL.FTZ R69, R2, R69 ;  /* 0x0000004502457220 */ /* 0x000fe20000410000 */
[--C-:B------:R-:W-:Y:S01]  /*1df60*/  SHF.R.U32.HI R2, RZ, 0x10, R174.reuse ;  /* 0x00000010ff027819 */ /* 0x100fe200000116ae */
[C---:B----4-:R-:W-:Y:S01]  /*1df70*/  FMUL.FTZ R7, R0.reuse, R155 ;  /* 0x0000009b00077220 */ /* 0x050fe20000410000 */
[----:B------:R-:W-:Y:S01]  /*1df80*/  SHF.R.U32.HI R174, RZ, 0x18, R174 ;  /* 0x00000018ffae7819 */ /* 0x000fe200000116ae */
[----:B------:R-:W-:Y:S01]  /*1df90*/  FMUL.FTZ R18, R0, R150 ;  /* 0x0000009600127220 */ /* 0x000fe20000410000 */
[----:B------:R-:W-:Y:S01]  /*1dfa0*/  LOP3.LUT R2, R2, 0xff, RZ, 0xc0, !PT ;  /* 0x000000ff02027812 */ /* 0x000fe200078ec0ff */
[C---:B------:R-:W-:Y:S01]  /*1dfb0*/  FMUL.FTZ R23, R0.reuse, R147 ;  /* 0x0000009300177220 */ /* 0x040fe20000410000 */
[C---:B------:R-:W-:Y:S01]  /*1dfc0*/  FMUL.FTZ R6, R0.reuse, R154 ;  /* 0x0000009a00067220 */ /* 0x040fe20000410000 */
[----:B------:R-:W-:Y:S01]  /*1dfd0*/  FMUL.FTZ R19, R0, R151 ;  /* 0x0000009700137220 */ /* 0x000fe20000410000 */
[----:B------:R-:W-:Y:S01]  /*1dfe0*/  PRMT R187, R2, 0x5410, R174 ;  /* 0x0000541002bb7816 */ /* 0x000fe200000000ae */
[----:B------:R-:W-:Y:S01]  /*1dff0*/  FMUL.FTZ R22, R0, R146 ;  /* 0x0000009200167220 */ /* 0x000fe20000410000 */
[----:B------:R-:W-:Y:S01]  /*1e000*/  PRMT R174, R8, 0x5410, R139 ;  /* 0x0000541008ae7816 */ /* 0x000fe2000000008b */
[C---:B------:R-:W-:Y:S01]  /*1e010*/  FMUL.FTZ R34, R0.reuse, R142 ;  /* 0x0000008e00227220 */ /* 0x040fe20000410000 */
[----:B------:R-:W-:Y:S01]  /*1e020*/  SHF.R.U32.HI R146, RZ, 0x10, R172 ;  /* 0x00000010ff927819 */ /* 0x000fe200000116ac */
[----:B------:R-:W-:Y:S01]  /*1e030*/  FMUL.FTZ R35, R0, R143 ;  /* 0x0000008f00237220 */ /* 0x000fe20000410000 */
[----:B------:R-:W-:Y:S01]  /*1e040*/  LOP3.LUT R151, R172, 0xffff, RZ, 0xc0, !PT ;  /* 0x0000ffffac977812 */ /* 0x000fe200078ec0ff */
[----:B------:R-:W-:Y:S01]  /*1e050*/  FMUL.FTZ R82, R0, R82 ;  /* 0x0000005200527220 */ /* 0x000fe20000410000 */
[----:B------:R-:W-:Y:S01]  /*1e060*/  LOP3.LUT R143, R138, 0xff, RZ, 0xc0, !PT ;  /* 0x000000ff8a8f7812 */ /* 0x000fe200078ec0ff */
[----:B------:R-:W-:Y:S01]  /*1e070*/  FMUL.FTZ R83, R0, R83 ;  /* 0x0000005300537220 */ /* 0x000fe20000410000 */
[----:B------:R-:W-:Y:S01]  /*1e080*/  LOP3.LUT R142, R138, 0xffff, RZ, 0xc0, !PT ;  /* 0x0000ffff8a8e7812 */ /* 0x000fe200078ec0ff */
[C---:B------:R-:W-:Y:S01]  /*1e090*/  FMUL.FTZ R86, R0.reuse, R86 ;  /* 0x0000005600567220 */ /* 0x040fe20000410000 */
[----:B------:R-:W-:Y:S01]  /*1e0a0*/  ISETP.LE.U32.AND P4, PT, R143, UR15, PT ;  /* 0x0000000f8f007c0c */ /* 0x000fe2000bf83070 */
        /* <DEDUP_REMOVED lines=8> */
[----:B------:R-:W-:Y:S01]  /*1e130*/  FMUL.FTZ R115, R0, R115 ;  /* 0x0000007300737220 */ /* 0x000fe20000410000 */
[----:B------:R-:W-:Y:S01]  /*1e140*/  ISETP.LE.U32.AND P3, PT, R142, UR15, PT ;  /* 0x0000000f8e007c0c */ /* 0x000fe2000bf63070 */
[C---:B--2---:R-:W-:Y:S01]  /*1e150*/  FFMA.FTZ R140, R0.reuse, R235, R148 ;  /* 0x000000eb008c7223 */ /* 0x044fe20000010094 */
[----:B------:R-:W-:Y:S01]  /*1e160*/  FMUL.FTZ R38, R0, R38 ;  /* 0x0000002600267220 */ /* 0x000fe20000410000 */
[----:B------:R-:W-:Y:S01]  /*1e170*/  @P4 LOP3.LUT R212, R212, 0x200000, RZ, 0xfc, !PT ;  /* 0x00200000d4d44812 */ /* 0x000fe200078efcff */
        /* <DEDUP_REMOVED lines=15> */
[----:B------:R-:W-:Y:S03]  /*1e270*/  MUFU.EX2 R139, R188 ;  /* 0x000000bc008b7308 */ /* 0x000fe60000000800 */
[C---:B------:R-:W-:Y:S02]  /*1e280*/  LOP3.LUT R2, R0.reuse, 0xffff, RZ, 0xc0, !PT ;  /* 0x0000ffff00027812 */ /* 0x040fe400078ec0ff */
[----:B------:R-:W-:Y:S02]  /*1e290*/  LOP3.LUT R8, R0, 0xff, RZ, 0xc0, !PT ;  /* 0x000000ff00087812 */ /* 0x000fe400078ec0ff */
[----:B------:R-:W-:Y:S03]  /*1e2a0*/  SHF.R.U32.HI R2, RZ, 0x8, R2 ;  /* 0x00000008ff027819 */ /* 0x000fe60000011602 */
[----:B------:R-:W-:Y:S01]  /*1e2b0*/  MUFU.EX2 R153, R10 ;  /* 0x0000000a00997308 */ /* 0x000fe20000000800 */
[----:B------:R-:W-:Y:S02]  /*1e2c0*/  PRMT R184, R8, 0x5410, R2 ;  /* 0x0000541008b87816 */ /* 0x000fe40000000002 */
[--C-:B------:R-:W-:Y:S02]  /*1e2d0*/  SHF.R.U32.HI R8, RZ, 0x10, R0.reuse ;  /* 0x00000010ff087819 */ /* 0x100fe40000011600 */
[----:B------:R-:W-:Y:S05]  /*1e2e0*/  SHF.R.U32.HI R2, RZ, 0x18, R0 ;  /* 0x00000018ff027819 */ /* 0x000fea0000011600 */
[----:B------:R-:W-:Y:S01]  /*1e2f0*/  MUFU.EX2 R231, R231 ;  /* 0x000000e700e77308 */ /* 0x000fe20000000800 */
[----:B------:R-:W-:Y:S04]  /*1e300*/  LOP3.LUT R0, R8, 0xff, RZ, 0xc0, !PT ;  /* 0x000000ff08007812 */ /* 0x000fe800078ec0ff */
[----:B------:R-:W-:Y:S02]  /*1e310*/  PRMT R181, R0, 0x5410, R2 ;  /* 0x0000541000b57816 */ /* 0x000fe40000000002 */
[C---:B------:R-:W-:Y:S03]  /*1e320*/  LOP3.LUT R0, R172.reuse, 0xffff, RZ, 0xc0, !PT ;  /* 0x0000ffffac007812 */ /* 0x040fe600078ec0ff */
[----:B------:R-:W-:Y:S01]  /*1e330*/  MUFU.EX2 R233, R233 ;  /* 0x000000e900e97308 */ /* 0x000fe20000000800 */
[----:B------:R-:W-:Y:S02]  /*1e340*/  LOP3.LUT R2, R172, 0xff, RZ, 0xc0, !PT ;  /* 0x000000ffac027812 */ /* 0x000fe400078ec0ff */
[----:B------:R-:W-:Y:S04]  /*1e350*/  SHF.R.U32.HI R0, RZ, 0x8, R0 ;  /* 0x00000008ff007819 */ /* 0x000fe80000011600 */
[----:B------:R-:W-:Y:S03]  /*1e360*/  PRMT R175, R2, 0x5410, R0 ;  /* 0x0000541002af7816 */ /* 0x000fe60000000000 */
[----:B------:R-:W-:Y:S01]  /*1e370*/  MUFU.EX2 R238, R238 ;  /* 0x000000ee00ee7308 */ /* 0x000fe20000000800 */
[--C-:B------:R-:W-:Y:S02]  /*1e380*/  SHF.R.U32.HI R0, RZ, 0x10, R172.reuse ;  /* 0x00000010ff007819 */ /* 0x100fe400000116ac */
[----:B------:R-:W-:Y:S02]  /*1e390*/  IADD3 R2, P1, R194, -0x40, RZ ;  /* 0xffffffc0c2027810 */ /* 0x000fe40007f3e0ff */
[----:B------:R-:W-:Y:S02]  /*1e3a0*/  SHF.R.U32.HI R172, RZ, 0x18, R172 ;  /* 0x00000018ffac7819 */ /* 0x000fe400000116ac */
[----:B------:R-:W-:Y:S01]  /*1e3b0*/  LOP3.LUT R0, R0, 0xff, RZ, 0xc0, !PT ;  /* 0x000000ff00007812 */ /* 0x000fe200078ec0ff */
[----:B------:R-:W-:Y:S02]  /*1e3c0*/  STL [R1+0x78], R2 ;  /* 0x0000780201007387 */ /* 0x000fe40000100800 */
[----:B------:R-:W-:Y:S01]  /*1e3d0*/  MUFU.EX2 R237, R237 ;  /* 0x000000ed00ed7308 */ /* 0x000fe20000000800 */
[----:B------:R-:W-:Y:S01]  /*1e3e0*/  PRMT R173, R0, 0x5410, R172 ;  /* 0x0000541000ad7816 */ /* 0x000fe200000000ac */
[----:B------:R3:W2:Y:S01]  /*1e3f0*/  LDL.S16 R204, [R1+0x44] ;  /* 0x0000440001cc7983 */ /* 0x0006a20000100600 */
[----:B------:R-:W-:Y:S02]  /*1e400*/  IADD3.X R0, R195, -0x1, RZ, P1, !PT ;  /* 0xffffffffc3007810 */ /* 0x000fe40000ffe4ff */
[----:B------:R-:W-:Y:S03]  /*1e410*/  IADD3 R144, P1, R196, UR46, RZ ;  /* 0x0000002ec4907c10 */ /* 0x000fe6000ff3e0ff */
[----:B------:R1:W-:Y:S01]  /*1e420*/  STL [R1+0x74], R0 ;  /* 0x0000740001007387 */ /* 0x0003e20000100800 */
[----:B------:R-:W-:Y:S03]  /*1e430*/  IADD3.X R145, R197, UR34, RZ, P1, !PT ;  /* 0x00000022c5917c10 */ /* 0x000fe60008ffe4ff */
[----:B------:R3:W4:Y:S04]  /*1e440*/  LDL.S16 R202, [R1+0x40] ;  /* 0x0000400001ca7983 */ /* 0x0007280000100600 */
[----:B------:R3:W3:Y:S04]  /*1e450*/  LDL.S16 R155, [R1+0x3c] ;  /* 0x00003c00019b7983 */ /* 0x0006e80000100600 */
[----:B------:R2:W3:Y:S04]  /*1e460*/  LDL.S16 R150, [R1+0x38] ;  /* 0x0000380001967983 */ /* 0x0004e80000100600 */
[----:B------:R2:W3:Y:S01]  /*1e470*/  LDL.S16 R147, [R1+0x34] ;  /* 0x0000340001937983 */ /* 0x0004e20000100600 */
[----:B-1----:R-:W-:Y:S04]  /*1e480*/  FADD.FTZ R0, -R132, R136 ;  /* 0x0000008884007221 */ /* 0x002fe80000010100 */
[----:B------:R-:W-:Y:S06]  /*1e490*/  FMUL.FTZ R0, R0, UR4 ;  /* 0x0000000400007c20 */ /* 0x000fec0008410000 */
[----:B------:R-:W1:Y:S02]  /*1e4a0*/  MUFU.EX2 R0, R0 ;  /* 0x0000000000007308 */ /* 0x000e640000000800 */
[C---:B-1----:R-:W-:Y:S01]  /*1e4b0*/  FMUL.FTZ R8, R0.reuse, R168 ;  /* 0x000000a800087220 */ /* 0x042fe20000410000 */
[C---:B------:R-:W-:Y:S01]  /*1e4c0*/  FMUL.FTZ R9, R0.reuse, R169 ;  /* 0x000000a900097220 */ /* 0x040fe20000410000 */
[----:B------:R-:W-:Y:S01]  /*1e4d0*/  SHF.R.U32.HI R169, RZ, 0x18, R177 ;  /* 0x00000018ffa97819 */ /* 0x000fe200000116b1 */
        /* <DEDUP_REMOVED lines=32> */
[----:B------:R-:W-:Y:S01]  /*1e6e0*/  FADD.FTZ R0, -R3, R137 ;  /* 0x0000008903007221 */ /* 0x000fe20000010100 */
[----:B------:R-:W-:Y:S01]  /*1e6f0*/  FADD.FTZ R149, R139, R136 ;  /* 0x000000888b957221 */ /* 0x000fe20000010000 */
[----:B------:R-:W-:Y:S02]  /*1e700*/  MUFU.EX2 R157, R193 ;  /* 0x000000c1009d7308 */ /* 0x000fe40000000800 */
[----:B------:R-:W-:Y:S08]  /*1e710*/  FMUL.FTZ R0, R0, UR4 ;  /* 0x0000000400007c20 */ /* 0x000ff00008410000 */
[----:B------:R-:W1:Y:S10]  /*1e720*/  MUFU.EX2 R0, R0 ;  /* 0x0000000000007308 */ /* 0x000e740000000800 */
[----:B------:R-:W1:Y:S02]  /*1e730*/  MUFU.EX2 R136, R186 ;  /* 0x000000ba00887308 */ /* 0x000e640000000800 */
        /* <DEDUP_REMOVED lines=33> */
[C---:B------:R-:W-:Y:S01]  /*1e950*/  F2FP.BF16.F32.PACK_AB R153, R136.reuse, R153 ;  /* 0x000000998899723e */ /* 0x040fe200000010ff */
[----:B------:R-:W1:Y:S02]  /*1e960*/  MUFU.EX2 R0, R190 ;  /* 0x000000be00007308 */ /* 0x000e640000000800 */
[----:B------:R-:W-:Y:S01]  /*1e970*/  FADD.FTZ R168, R136, R2 ;  /* 0x0000000288a87221 */ /* 0x000fe20000010000 */
[--C-:B------:R-:W-:Y:S02]  /*1e980*/  SHF.R.U32.HI R2, RZ, 0x18, R138.reuse ;  /* 0x00000018ff027819 */ /* 0x100fe4000001168a */
[----:B------:R-:W-:Y:S02]  /*1e990*/  SHF.R.U32.HI R138, RZ, 0x10, R138 ;  /* 0x00000010ff8a7819 */ /* 0x000fe4000001168a */
[----:B------:R-:W-:Y:S03]  /*1e9a0*/  ISETP.LE.U32.AND P6, PT, R2, UR15, PT ;  /* 0x0000000f02007c0c */ /* 0x000fe6000bfc3070 */
[----:B------:R-:W-:Y:S01]  /*1e9b0*/  MUFU.EX2 R167, R220 ;  /* 0x000000dc00a77308 */ /* 0x000fe20000000800 */
[----:B------:R-:W-:Y:S02]  /*1e9c0*/  LOP3.LUT R138, R138, 0xff, RZ, 0xc0, !PT ;  /* 0x000000ff8a8a7812 */ /* 0x000fe400078ec0ff */
[----:B------:R-:W-:Y:S02]  /*1e9d0*/  PRMT R154, R153, 0x7632, R154 ;  /* 0x00007632999a7816 */ /* 0x000fe4000000009a */
[C---:B-1----:R-:W-:Y:S01]  /*1e9e0*/  F2FP.BF16.F32.PACK_AB R135, R0.reuse, R135 ;  /* 0x000000870087723e */ /* 0x042fe200000010ff */
[----:B------:R-:W-:Y:S01]  /*1e9f0*/  FADD.FTZ R161, R0, R141 ;  /* 0x0000008d00a17221 */ /* 0x000fe20000010000 */
[----:B------:R-:W-:Y:S03]  /*1ea00*/  SHF.R.U32.HI R141, RZ, 0x10, R176 ;  /* 0x00000010ff8d7819 */ /* 0x000fe600000116b0 */
[----:B------:R-:W1:Y:S01]  /*1ea10*/  MUFU.EX2 R0, R189 ;  /* 0x000000bd00007308 */ /* 0x000e620000000800 */
[----:B------:R-:W-:Y:S01]  /*1ea20*/  LOP3.LUT R176, R176, 0xffff, RZ, 0xc0, !PT ;  /* 0x0000ffffb0b07812 */ /* 0x000fe200078ec0ff */
[----:B------:R-:W-:Y:S01]  /*1ea30*/  @!P4 HFMA2.BF16_V2 R207, -RZ.H0_H0, RZ.H0_H0, -R135.H0_H0 ;  /* 0x200000ffffcfc231 */ /* 0x000fe20000340987 */
[----:B------:R-:W-:Y:S02]  /*1ea40*/  LOP3.LUT R141, R141, 0xff, RZ, 0xc0, !PT ;  /* 0x000000ff8d8d7812 */ /* 0x000fe400078ec0ff */
[----:B------:R-:W-:Y:S02]  /*1ea50*/  PRMT R2, R135, 0x7632, R2 ;  /* 0x0000763287027816 */ /* 0x000fe40000000002 */
[----:B------:R-:W-:Y:S01]  /*1ea60*/  ISETP.LE.U32.AND P1, PT, R141, UR15, PT ;  /* 0x0000000f8d007c0c */ /* 0x000fe2000bf23070 */
[----:B------:R3:W-:Y:S01]  /*1ea70*/  @!P4 STL.S16 [R1+0x48], R207 ;  /* 0x000048cf0100c387 */ /* 0x0007e20000100600 */
[----:B------:R-:W-:Y:S02]  /*1ea80*/  LOP3.LUT P4, RZ, R212, 0x200000, RZ, 0xc0, !PT ;  /* 0x00200000d4ff7812 */ /* 0x000fe4000788c0ff */
[----:B------:R-:W-:Y:S02]  /*1ea90*/  PRMT R166, R207, 0x7610, R166 ;  /* 0x00007610cfa67816 */ /* 0x000fe400000000a6 */
[C---:B-1----:R-:W-:Y:S01]  /*1eaa0*/  F2FP.BF16.F32.PACK_AB R137, R0.reuse, R148 ;  /* 0x000000940089723e */ /* 0x042fe200000010ff */
[----:B------:R-:W-:Y:S01]  /*1eab0*/  FADD.FTZ R148, R0, R140 ;  /* 0x0000008c00947221 */ /* 0x000fe20000010000 */
[----:B------:R-:W-:Y:S02]  /*1eac0*/  F2FP.BF16.F32.PACK_AB R0, R139, R182 ;  /* 0x000000b68b00723e */ /* 0x000fe400000010ff */
[----:B------:R-:W-:Y:S01]  /*1ead0*/  SHF.R.U32.HI R139, RZ, 0x8, R176 ;  /* 0x00000008ff8b7819 */ /* 0x000fe200000116b0 */
[----:B------:R-:W-:Y:S01]  /*1eae0*/  FADD.FTZ R148, R157, R148 ;  /* 0x000000949d947221 */ /* 0x000fe20000010000 */
[----:B------:R-:W-:Y:S02]  /*1eaf0*/  PRMT R136, R137, 0x7632, R136 ;  /* 0x0000763289887816 */ /* 0x000fe40000000088 */
[----:B------:R-:W-:Y:S02]  /*1eb00*/  LOP3.LUT R139, R139, 0xffff, RZ, 0xc0, !PT ;  /* 0x0000ffff8b8b7812 */ /* 0x000fe400078ec0ff */
[----:B------:R-:W-:Y:S02]  /*1eb10*/  LOP3.LUT R140, R152, 0xff, RZ, 0xc0, !PT ;  /* 0x000000ff988c7812 */ /* 0x000fe400078ec0ff */
[----:B------:R-:W-:Y:S02]  /*1eb20*/  ISETP.LE.U32.AND P2, PT, R139, UR15, PT ;  /* 0x0000000f8b007c0c */ /* 0x000fe4000bf43070 */
[----:B------:R-:W-:Y:S02]  /*1eb30*/  PRMT R152, R0, 0x7632, R152 ;  /* 0x0000763200987816 */ /* 0x000fe40000000098 */
[----:B------:R-:W-:Y:S02]  /*1eb40*/  ISETP.LE.U32.AND P0, PT, R140, UR15, PT ;  /* 0x0000000f8c007c0c */ /* 0x000fe4000bf03070 */
[----:B------:R-:W-:Y:S02]  /*1eb50*/  LOP3.LUT R140, R146, 0xff, RZ, 0xc0, !PT ;  /* 0x000000ff928c7812 */ /* 0x000fe400078ec0ff */
[----:B------:R-:W-:Y:S02]  /*1eb60*/  SHF.R.U32.HI R146, RZ, 0x8, R151 ;  /* 0x00000008ff927819 */ /* 0x000fe40000011697 */
[C---:B------:R-:W-:Y:S01]  /*1eb70*/  F2FP.BF16.F32.PACK_AB R157, R167.reuse, R157 ;  /* 0x0000009da79d723e */ /* 0x040fe200000010ff */
[----:B------:R-:W-:Y:S01]  /*1eb80*/  FADD.FTZ R167, R167, R148 ;  /* 0x00000094a7a77221 */ /* 0x000fe20000010000 */
[----:B------:R-:W-:Y:S02]  /*1eb90*/  F2FP.BF16.F32.PACK_AB R189, R237, R238 ;  /* 0x000000eeedbd723e */ /* 0x000fe400000010ff */
[----:B------:R-:W-:Y:S02]  /*1eba0*/  PRMT R159, R157, 0x7632, R159 ;  /* 0x000076329d9f7816 */ /* 0x000fe4000000009f */
[----:B------:R-:W-:Y:S01]  /*1ebb0*/  PRMT R188, R189, 0x7632, R188 ;  /* 0x00007632bdbc7816 */ /* 0x000fe200000000bc */
[----:B--2---:R-:W-:Y:S05]  /*1ebc0*/  @!P2 HFMA2.BF16_V2 R204, -RZ.H0_H0, RZ.H0_H0, -R2.H0_H0 ;  /* 0x200000ffffcca231 */ /* 0x004fea0000340902 */
[----:B------:R-:W-:Y:S01]  /*1ebd0*/  PRMT R172, R204, 0x7610, R172 ;  /* 0x00007610ccac7816 */ /* 0x000fe200000000ac */
[----:B------:R1:W-:Y:S01]  /*1ebe0*/  @!P2 STL.S16 [R1+0x44], R204 ;  /* 0x000044cc0100a387 */ /* 0x0003e20000100600 */
[C---:B------:R-:W-:Y:S02]  /*1ebf0*/  LOP3.LUT P2, RZ, R212.reuse, 0x100000, RZ, 0xc0, !PT ;  /* 0x00100000d4ff7812 */ /* 0x040fe4000784c0ff */
[----:B------:R-:W-:Y:S01]  /*1ec00*/  LOP3.LUT R212, R212, 0xfffeffff, RZ, 0xc0, !PT ;  /* 0xfffeffffd4d47812 */ /* 0x000fe200078ec0ff */
[----:B----4-:R-:W-:Y:S02]  /*1ec10*/  @!P1 HFMA2.BF16_V2 R202, -RZ.H0_H0, RZ.H0_H0, -R137.H0_H0 ;  /* 0x200000ffffca9231 */ /* 0x010fe40000340989 */
[----:B---3--:R-:W-:Y:S03]  /*1ec20*/  @!P5 HFMA2.BF16_V2 R155, -RZ.H0_H0, RZ.H0_H0, -R136.H0_H0 ;  /* 0x200000ffff9bd231 */ /* 0x008fe60000340988 */
[----:B------:R-:W-:Y:S01]  /*1ec30*/  PRMT R162, R202, 0x7610, R162 ;  /* 0x00007610caa27816 */ /* 0x000fe200000000a2 */
[----:B------:R2:W-:Y:S01]  /*1ec40*/  @!P1 STL.S16 [R1+0x40], R202 ;  /* 0x000040ca01009387 */ /* 0x0005e20000100600 */
[----:B------:R-:W-:Y:S01]  /*1ec50*/  @!P4 HFMA2.BF16_V2 R150, -RZ.H0_H0, RZ.H0_H0, -R0.H0_H0 ;  /* 0x200000ffff96c231 */ /* 0x000fe20000340900 */
[----:B------:R-:W-:Y:S02]  /*1ec60*/  PRMT R158, R155, 0x7610, R158 ;  /* 0x000076109b9e7816 */ /* 0x000fe4000000009e */
[----:B------:R3:W-:Y:S01]  /*1ec70*/  @!P5 STL.S16 [R1+0x3c], R155 ;  /* 0x00003c9b0100d387 */ /* 0x0007e20000100600 */
[----:B------:R-:W-:Y:S01]  /*1ec80*/  ISETP.LE.U32.AND P5, PT, R138, UR15, PT ;  /* 0x0000000f8a007c0c */ /* 0x000fe2000bfa3070 */
[----:B------:R-:W-:Y:S01]  /*1ec90*/  @!P3 HFMA2.BF16_V2 R147, -RZ.H0_H0, RZ.H0_H0, -R152.H0_H0 ;  /* 0x200000ffff93b231 */ /* 0x000fe20000340998 */
[----:B------:R-:W-:Y:S01]  /*1eca0*/  PRMT R200, R150, 0x7610, R200 ;  /* 0x0000761096c87816 */ /* 0x000fe200000000c8 */
[----:B------:R-:W-:Y:S01]  /*1ecb0*/  @!P4 STL.S16 [R1+0x38], R150 ;  /* 0x000038960100c387 */ /* 0x000fe20000100600 */
[----:B------:R-:W-:Y:S02]  /*1ecc0*/  PRMT R151, R158, 0x7610, R151 ;  /* 0x000076109e977816 */ /* 0x000fe40000000097 */
[----:B------:R-:W-:Y:S01]  /*1ecd0*/  PRMT R247, R147, 0x7610, R247 ;  /* 0x0000761093f77816 */ /* 0x000fe200000000f7 */
[----:B------:R4:W-:Y:S01]  /*1ece0*/  @!P3 STL.S16 [R1+0x34], R147 ;  /* 0x000034930100b387 */ /* 0x0009e20000100600 */
[----:B------:R-:W-:Y:S01]  /*1ecf0*/  ISETP.LE.U32.AND P3, PT, R140, UR15, PT ;  /* 0x0000000f8c007c0c */ /* 0x000fe2000bf63070 */
[----:B------:R3:W-:Y:S01]  /*1ed00*/  MUFU.EX2 R158, R222 ;  /* 0x000000de009e7308 */ /* 0x0007e20000000800 */
[----:B------:R-:W-:Y:S01]  /*1ed10*/  LOP3.LUT R140, R146, 0xffff, RZ, 0xc0, !PT ;  /* 0x0000ffff928c7812 */ /* 0x000fe200078ec0ff */
[----:B------:R4:W4:Y:S03]  /*1ed20*/  LDL.S16 R207, [R1+0x54] ;  /* 0x0000540001cf7983 */ /* 0x0009260000100600 */
[----:B------:R-:W-:Y:S01]  /*1ed30*/  ISETP.LE.U32.AND P4, PT, R140, UR15, PT ;  /* 0x0000000f8c007c0c */ /* 0x000fe2000bf83070 */
[----:B-1----:R1:W4:Y:S01]  /*1ed40*/  LDL.S16 R204, [R1+0x64] ;  /* 0x0000640001cc7983 */ /* 0x0023220000100600 */
[----:B------:R-:W-:Y:S02]  /*1ed50*/  LOP3.LUT R140, R177, 0xffff, RZ, 0xc0, !PT ;  /* 0x0000ffffb18c7812 */ /* 0x000fe400078ec0ff */
[----:B------:R-:W-:Y:S01]  /*1ed60*/  SHF.R.U32.HI R177, RZ, 0x10, R177 ;  /* 0x00000010ffb17819 */ /* 0x000fe200000116b1 */
[----:B------:R1:W4:Y:S01]  /*1ed70*/  LDL.S16 R171, [R1+0x60] ;  /* 0x0000600001ab7983 */ /* 0x0003220000100600 */
[----:B------:R-:W-:Y:S02]  /*1ed80*/  SHF.R.U32.HI R140, RZ, 0x8, R140 ;  /* 0x00000008ff8c7819 */ /* 0x000fe4000001168c */
[----:B------:R-:W-:Y:S01]  /*1ed90*/  LOP3.LUT R177, R177, 0xff, RZ, 0xc0, !PT ;  /* 0x000000ffb1b17812 */ /* 0x000fe200078ec0ff */
[----:B--2---:R1:W2:Y:S01]  /*1eda0*/  LDL.S16 R202, [R1+0x50] ;  /* 0x0000500001ca7983 */ /* 0x0042a20000100600 */
[----:B---3--:R3:W1:Y:S01]  /*1edb0*/  MUFU.EX2 R155, R218 ;  /* 0x000000da009b7308 */ /* 0x0086620000000800 */
[----:B------:R-:W-:Y:S02]  /*1edc0*/  PRMT R222, R172, 0x7610, R222 ;  /* 0x00007610acde7816 */ /* 0x000fe400000000de */
[----:B----4-:R-:W-:Y:S07]  /*1edd0*/  SHF.R.U32.HI R147, RZ, 0x8, R227 ;  /* 0x00000008ff937819 */ /* 0x010fee00000116e3 */
[----:B------:R-:W4:Y:S01]  /*1ede0*/  MUFU.EX2 R150, R215 ;  /* 0x000000d700967308 */ /* 0x000f220000000800 */
[----:B------:R-:W-:Y:S01]  /*1edf0*/  LOP3.LUT R147, R147, 0xffff, RZ, 0xc0, !PT ;  /* 0x0000ffff93937812 */ /* 0x000fe200078ec0ff */
[----:B---3--:R-:W-:Y:S08]  /*1ee00*/  IMAD.WIDE.U32 R218, R219, -0x2daee0ad, RZ ;  /* 0xd2511f53dbda7825 */ /* 0x008ff000078e00ff */
[----:B------:R3:W3:Y:S01]  /*1ee10*/  MUFU.EX2 R172, R221 ;  /* 0x000000dd00ac7308 */ /* 0x0006e20000000800 */
[----:B-1----:R-:W-:Y:S01]  /*1ee20*/  FADD.FTZ R161, R155, R161 ;  /* 0x000000a19ba17221 */ /* 0x002fe20000010000 */
[----:B------:R-:W-:Y:S04]  /*1ee30*/  LOP3.LUT R164, R219, UR28, R236, 0x96, !PT ;  /* 0x0000001cdba47c12 */ /* 0x000fe8000f8e96ec */
[----:B------:R-:W-:Y:S01]  /*1ee40*/  LOP3.LUT R146, R164, 0xff, RZ, 0xc0, !PT ;  /* 0x000000ffa4927812 */ /* 0x000fe200078ec0ff */
[C---:B----4-:R-:W-:Y:S01]  /*1ee50*/  FADD.FTZ R161, R150.reuse, R161 ;  /* 0x000000a196a17221 */ /* 0x050fe20000010000 */
[----:B------:R-:W-:Y:S02]  /*1ee60*/  F2FP.BF16.F32.PACK_AB R155, R150, R155 ;  /* 0x0000009b969b723e */ /* 0x000fe400000010ff */
[----:B------:R-:W-:Y:S02]  /*1ee70*/  ISETP.LE.U32.AND P1, PT, R146, UR15, PT ;  /* 0x0000000f92007c0c */ /* 0x000fe4000bf23070 */
[----:B------:R-:W-:Y:S02]  /*1ee80*/  PRMT R146, R166, 0x7610, R146 ;  /* 0x00007610a6927816 */ /* 0x000fe40000000092 */
[----:B------:R-:W-:Y:S02]  /*1ee90*/  LOP3.LUT R166, R140, 0xffff, RZ, 0xc0, !PT ;  /* 0x0000ffff8ca67812 */ /* 0x000fe400078ec0ff */
[----:B------:R-:W-:Y:S02]  /*1eea0*/  PRMT R140, R162, 0x7610, R140 ;  /* 0x00007610a28c7816 */ /* 0x000fe4000000008c */
[----:B------:R4:W4:Y:S01]  /*1eeb0*/  LDL.S16 R162, [R1+0x5c] ;  /* 0x00005c0001a27983 */ /* 0x0009220000100600 */
[----:B------:R-:W-:Y:S02]  /*1eec0*/  PRMT R156, R155, 0x7632, R156 ;  /* 0x000076329b9c7816 */ /* 0x000fe4000000009c */
[----:B---3--:R-:W-:Y:S01]  /*1eed0*/  PRMT R221, R146, 0x7610, R221 ;  /* 0x0000761092dd7816 */ /* 0x008fe200000000dd */
[----:B------:R-:W-:Y:S01]  /*1eee0*/  FADD.FTZ R146, R158, R149 ;  /* 0x000000959e927221 */ /* 0x000fe20000010000 */
[----:B------:R-:W-:Y:S02]  /*1eef0*/  @P1 LOP3.LUT R212, R212, 0x10000, RZ, 0xfc, !PT ;  /* 0x00010000d4d41812 */ /* 0x000fe400078efcff */
[----:B------:R-:W-:Y:S02]  /*1ef00*/  ISETP.LE.U32.AND P1, PT, R244, UR15, PT ;  /* 0x0000000ff4007c0c */ /* 0x000fe4000bf23070 */
[----:B------:R-:W-:Y:S02]  /*1ef10*/  PRMT R244, R140, 0x7610, R244 ;  /* 0x000076108cf47816 */ /* 0x000fe400000000f4 */
[C---:B------:R-:W-:Y:S01]  /*1ef20*/  F2FP.BF16.F32.PACK_AB R158, R172.reuse, R158 ;  /* 0x0000009eac9e723e */ /* 0x040fe200000010ff */
[----:B------:R-:W-:Y:S01]  /*1ef30*/  FADD.FTZ R172, R172, R146 ;  /* 0x00000092acac7221 */ /* 0x000fe20000010000 */
[----:B------:R-:W-:Y:S02]  /*1ef40*/  PRMT R150, R0, 0x5410, R152 ;  /* 0x0000541000967816 */ /* 0x000fe40000000098 */
[----:B------:R-:W-:Y:S02]  /*1ef50*/  PRMT R160, R158, 0x7632, R160 ;  /* 0x000076329ea07816 */ /* 0x000fe400000000a0 */
[----:B------:R-:W-:Y:S01]  /*1ef60*/  HSET2.LE.AND R146, R175, R214, PT ;  /* 0x000000d6af927233 */ /* 0x000fe20003803000 */
[----:B------:R-:W-:Y:S02]  /*1ef70*/  @!P5 HFMA2.BF16_V2 R207, -RZ.H0_H0, RZ.H0_H0, -R153.H0_H0 ;  /* 0x200000ffffcfd231 */ /* 0x000fe40000340999 */
[----:B------:R-:W-:Y:S03]  /*1ef80*/  @!P1 HFMA2.BF16_V2 R204, -RZ.H0_H0, RZ.H0_H0, -R155.H0_H0 ;  /* 0x200000ffffcc9231 */ /* 0x000fe6000034099b */
[----:B------:R1:W-:Y:S01]  /*1ef90*/  @!P5 STL.S16 [R1+0x54], R207 ;  /* 0x000054cf0100d387 */ /* 0x0003e20000100600 */
[----:B------:R-:W-:Y:S02]  /*1efa0*/  PRMT R239, R207, 0x7610, R239 ;  /* 0x00007610cfef7816 */ /* 0x000fe400000000ef */
[----:B------:R-:W-:Y:S02]  /*1efb0*/  LOP3.LUT P5, RZ, R212, 0x80000, RZ, 0xc0, !PT ;  /* 0x00080000d4ff7812 */ /* 0x000fe400078ac0ff */
[----:B------:R-:W-:Y:S01]  /*1efc0*/  PRMT R227, R204, 0x7610, R227 ;  /* 0x00007610cce37816 */ /* 0x000fe200000000e3 */
[----:B--2---:R-:W-:Y:S01]  /*1efd0*/  @!P6 HFMA2.BF16_V2 R202, -RZ.H0_H0, RZ.H0_H0, -R154.H0_H0 ;  /* 0x200000ffffcae231 */ /* 0x004fe2000034099a */
[----:B------:R-:W-:Y:S04]  /*1efe0*/  LOP3.LUT R212, R212, 0xfffdffff, RZ, 0xc0, !PT ;  /* 0xfffdffffd4d47812 */ /* 0x000fe800078ec0ff */
[----:B------:R-:W-:Y:S02]  /*1eff0*/  PRMT R235, R202, 0x7610, R235 ;  /* 0x00007610caeb7816 */ /* 0x000fe400000000eb */
[----:B------:R-:W-:Y:S04]  /*1f000*/  @P6 LOP3.LUT R212, R212, 0x20000, RZ, 0xfc, !PT ;  /* 0x00020000d4d46812 */ /* 0x000fe800078efcff */
[----:B------:R-:W-:Y:S04]  /*1f010*/  LOP3.LUT R212, R212, 0xfffbffff, RZ, 0xc0, !PT ;  /* 0xfffbffffd4d47812 */ /* 0x000fe800078ec0ff */
[----:B------:R-:W-:Y:S01]  /*1f020*/  @P1 LOP3.LUT R212, R212, 0x40000, RZ, 0xfc, !PT ;  /* 0x00040000d4d41812 */ /* 0x000fe200078efcff */
[----:B-1----:R3:W5:Y:S04]  /*1f030*/  LDL.LU R207, [R1+0x104] ;  /* 0x0001040001cf7983 */ /* 0x0027680000300800 */
[----:B------:R1:W-:Y:S01]  /*1f040*/  @!P6 STL.S16 [R1+0x50], R202 ;  /* 0x000050ca0100e387 */ /* 0x0003e20000100600 */
[----:B------:R-:W-:Y:S01]  /*1f050*/  ISETP.LE.U32.AND P6, PT, R234, UR15, PT ;  /* 0x0000000fea007c0c */ /* 0x000fe2000bfc3070 */
[----:B----4-:R-:W-:Y:S05]  /*1f060*/  @!P0 HFMA2.BF16_V2 R162, -RZ.H0_H0, RZ.H0_H0, -R157.H0_H0 ;  /* 0x200000ffffa28231 */ /* 0x010fea000034099d */
[----:B------:R-:W-:Y:S01]  /*1f070*/  PRMT R215, R162, 0x7610, R215 ;  /* 0x00007610a2d77816 */ /* 0x000fe200000000d7 */
[----:B-1----:R3:W2:Y:S04]  /*1f080*/  LDL.S16 R202, [R1+0x58] ;  /* 0x0000580001ca7983 */ /* 0x0026a80000100600 */
[----:B------:R1:W-:Y:S01]  /*1f090*/  @!P1 STL.S16 [R1+0x64], R204 ;  /* 0x000064cc01009387 */ /* 0x0003e20000100600 */
[----:B------:R-:W-:Y:S11]  /*1f0a0*/  ISETP.LE.U32.AND P1, PT, R147, UR15, PT ;  /* 0x0000000f93007c0c */ /* 0x000ff6000bf23070 */
[----:B------:R-:W-:Y:S02]  /*1f0b0*/  @!UPT UIADD3 URZ, URZ, URZ, URZ ;  /* 0x0000003f3f3ff290 */ /* 0x000fe4000fffe03f */
[----:B------:R-:W-:Y:S05]  /*1f0c0*/  @!P1 HFMA2.BF16_V2 R171, -RZ.H0_H0, RZ.H0_H0, -R156.H0_H0 ;  /* 0x200000ffffab9231 */ /* 0x000fea000034099c */
[----:B------:R-:W-:Y:S01]  /*1f0d0*/  PRMT R220, R171, 0x7610, R220 ;  /* 0x00007610abdc7816 */ /* 0x000fe200000000dc */
[----:B-1----:R3:W5:Y:S04]  /*1f0e0*/  LDL.LU R204, [R1+0x100] ;  /* 0x0001000001cc7983 */ /* 0x0027680000300800 */
[----:B------:R1:W-:Y:S01]  /*1f0f0*/  @!P1 STL.S16 [R1+0x60], R171 ;  /* 0x000060ab01009387 */ /* 0x0003e20000100600 */
[----:B------:R-:W-:Y:S03]  /*1f100*/  ISETP.LE.U32.AND P1, PT, R183, UR15, PT ;  /* 0x0000000fb7007c0c */ /* 0x000fe6000bf23070 */
[----:B------:R4:W-:Y:S04]  /*1f110*/  @!P0 STL.S16 [R1+0x5c], R162 ;  /* 0x00005ca201008387 */ /* 0x0009e80000100600 */
[----:B-1----:R3:W3:Y:S04]  /*1f120*/  LDL.S16 R171, [R1+0x6c] ;  /* 0x00006c0001ab7983 */ /* 0x0026e80000100600 */
[----:B----4-:R4:W4:Y:S01]  /*1f130*/  LDL.S16 R162, [R1+0x68] ;  /* 0x0000680001a27983 */ /* 0x0109220000100600 */
[----:B--2---:R-:W-:Y:S05]  /*1f140*/  @!P6 HFMA2.BF16_V2 R202, -RZ.H0_H0, RZ.H0_H0, -R159.H0_H0 ;  /* 0x200000ffffcae231 */ /* 0x004fea000034099f */
[----:B------:R1:W-:Y:S01]  /*1f150*/  @!P6 STL.S16 [R1+0x58], R202 ;  /* 0x000058ca0100e387 */ /* 0x0003e20000100600 */
[----:B------:R-:W-:Y:S02]  /*1f160*/  PRMT R193, R202, 0x7610, R193 ;  /* 0x00007610cac17816 */ /* 0x000fe400000000c1 */
[----:B------:R-:W-:Y:S02]  /*1f170*/  ISETP.LE.U32.AND P6, PT, R139, UR15, PT ;  /* 0x0000000f8b007c0c */ /* 0x000fe4000bfc3070 */
[----:B------:R-:W-:Y:S01]  /*1f180*/  HSET2.LE.AND R139, R187, R214, PT ;  /* 0x000000d6bb8b7233 */ /* 0x000fe20003803000 */
[----:B-1----:R1:W5:Y:S04]  /*1f190*/  LDL.LU R202, [R1+0xfc] ;  /* 0x0000fc0001ca7983 */ /* 0x0023680000300800 */
[----:B------:R1:W2:Y:S04]  /*1f1a0*/  LDL.S16 R149, [R1+0x70] ;  /* 0x0000700001957983 */ /* 0x0002a80000100600 */
[----:B------:R1:W2:Y:S01]  /*1f1b0*/  LDL.S16 R140, [R1+0x4c] ;  /* 0x00004c00018c7983 */ /* 0x0002a20000100600 */
[----:B---3--:R-:W-:Y:S02]  /*1f1c0*/  @!P5 HFMA2.BF16_V2 R171, -RZ.H0_H0, RZ.H0_H0, -R158.H0_H0 ;  /* 0x200000ffffabd231 */ /* 0x008fe4000034099e */
[----:B----4-:R-:W-:Y:S03]  /*1f1d0*/  @!P4 HFMA2.BF16_V2 R162, -RZ.H0_H0, RZ.H0_H0, -R160.H0_H0 ;  /* 0x200000ffffa2c231 */ /* 0x010fe600003409a0 */
[----:B------:R3:W-:Y:S01]  /*1f1e0*/  @!P5 STL.S16 [R1+0x6c], R171 ;  /* 0x00006cab0100d387 */ /* 0x0007e20000100600 */
[----:B------:R-:W-:Y:S03]  /*1f1f0*/  PRMT R182, R171, 0x7610, R182 ;  /* 0x00007610abb67816 */ /* 0x000fe600000000b6 */
[----:B------:R4:W-:Y:S01]  /*1f200*/  @!P4 STL.S16 [R1+0x68], R162 ;  /* 0x000068a20100c387 */ /* 0x0009e20000100600 */
[----:B------:R-:W-:Y:S01]  /*1f210*/  PRMT R176, R162, 0x7610, R176 ;  /* 0x00007610a2b07816 */ /* 0x000fe200000000b0 */
[----:B---3--:R-:W-:Y:S10]  /*1f220*/  MUFU.EX2 R171, R191 ;  /* 0x000000bf00ab7308 */ /* 0x008ff40000000800 */
[----:B----4-:R-:W3:Y:S10]  /*1f230*/  MUFU.EX2 R162, R192 ;  /* 0x000000c000a27308 */ /* 0x010ef40000000800 */
[----:B------:R-:W-:Y:S01]  /*1f240*/  MUFU.EX2 R191, R232 ;  /* 0x000000e800bf7308 */ /* 0x000fe20000000800 */
[----:B---3--:R-:W-:Y:S01]  /*1f250*/  FADD.FTZ R168, R162, R168 ;  /* 0x000000a8a2a87221 */ /* 0x008fe20000010000 */
[C---:B------:R-:W-:Y:S03]  /*1f260*/  F2FP.BF16.F32.PACK_AB R162, R171.reuse, R162 ;  /* 0x000000a2aba2723e */ /* 0x040fe600000010ff */
[----:B------:R-:W-:Y:S01]  /*1f270*/  FADD.FTZ R171, R171, R168 ;  /* 0x000000a8abab7221 */ /* 0x000fe20000010000 */
[C---:B------:R-:W-:Y:S02]  /*1f280*/  PRMT R163, R162.reuse, 0x7632, R163 ;  /* 0x00007632a2a37816 */ /* 0x040fe400000000a3 */
[----:B------:R-:W-:Y:S02]  /*1f290*/  SHF.R.U32.HI R168, RZ, 0x18, R178 ;  /* 0x00000018ffa87819 */ /* 0x000fe400000116b2 */
[----:B------:R-:W-:Y:S01]  /*1f2a0*/  PRMT R148, R162, 0x5410, R163 ;  /* 0x00005410a2947816 */ /* 0x000fe200000000a3 */
[----:B--2---:R-:W-:Y:S02]  /*1f2b0*/  @!P3 HFMA2.BF16_V2 R149, -RZ.H0_H0, RZ.H0_H0, -R162.H0_H0 ;  /* 0x200000ffff95b231 */ /* 0x004fe400003409a2 */
[----:B------:R-:W-:Y:S03]  /*1f2c0*/  @!P2 HFMA2.BF16_V2 R140, -RZ.H0_H0, RZ.H0_H0, -R163.H0_H0 ;  /* 0x200000ffff8ca231 */ /* 0x000fe600003409a3 */
[----:B------:R2:W-:Y:S01]  /*1f2d0*/  @!P3 STL.S16 [R1+0x70], R149 ;  /* 0x000070950100b387 */ /* 0x0005e20000100600 */
[----:B------:R-:W-:Y:S03]  /*1f2e0*/  PRMT R170, R149, 0x7610, R170 ;  /* 0x0000761095aa7816 */ /* 0x000fe600000000aa */
[----:B------:R3:W-:Y:S01]  /*1f2f0*/  @!P2 STL.S16 [R1+0x4c], R140 ;  /* 0x00004c8c0100a387 */ /* 0x0007e20000100600 */
[----:B------:R-:W-:Y:S02]  /*1f300*/  PRMT R183, R140, 0x7610, R183 ;  /* 0x000076108cb77816 */ /* 0x000fe400000000b7 */
[----:B------:R-:W-:Y:S02]  /*1f310*/  @!P3 PRMT R162, R170, 0x5410, RZ ;  /* 0x00005410aaa2b816 */ /* 0x000fe400000000ff */
[----:B------:R-:W-:Y:S01]  /*1f320*/  MUFU.EX2 R170, R225 ;  /* 0x000000e100aa7308 */ /* 0x000fe20000000800 */
[----:B------:R-:W-:Y:S09]  /*1f330*/  @!P2 PRMT R163, R183, 0x5410, RZ ;  /* 0x00005410b7a3a816 */ /* 0x000ff200000000ff */
[----:B------:R-:W-:Y:S01]  /*1f340*/  MUFU.EX2 R225, R241 ;  /* 0x000000f100e17308 */ /* 0x000fe20000000800 */
[----:B--2---:R-:W-:Y:S02]  /*1f350*/  PRMT R149, R158, 0x5410, R160 ;  /* 0x000054109e957816 */ /* 0x004fe400000000a0 */
[----:B------:R-:W-:Y:S02]  /*1f360*/  @!P5 PRMT R158, R182, 0x5410, RZ ;  /* 0x00005410b69ed816 */ /* 0x000fe400000000ff */
[----:B---3--:R-:W-:Y:S02]  /*1f370*/  PRMT R140, R135, 0x5410, R2 ;  /* 0x00005410878c7816 */ /* 0x008fe40000000002 */
[----:B------:R-:W-:Y:S02]  /*1f380*/  @!P6 PRMT R2, R222, 0x5410, RZ ;  /* 0x00005410de02e816 */ /* 0x000fe400000000ff */
[----:B------:R-:W-:Y:S01]  /*1f390*/  ISETP.LE.U32.AND P6, PT, R185, UR15, PT ;  /* 0x0000000fb9007c0c */ /* 0x000fe2000bfc3070 */
[----:B------:R-:W-:Y:S01]  /*1f3a0*/  MUFU.EX2 R222, R240 ;  /* 0x000000f000de7308 */ /* 0x000fe20000000800 */
[----:B------:R-:W-:Y:S01]  /*1f3b0*/  @!P1 PRMT R135, R221, 0x5410, RZ ;  /* 0x00005410dd879816 */ /* 0x000fe200000000ff */
[----:B------:R2:W-:Y:S01]  /*1f3c0*/  STG.E.U16 desc[UR26][R194.64+0x2], R2 ;  /* 0x00000202c2007986 */ /* 0x0005e2000c10151a */
[----:B------:R-:W-:Y:S02]  /*1f3d0*/  ISETP.LE.U32.AND P1, PT, R141, UR15, PT ;  /* 0x0000000f8d007c0c */ /* 0x000fe4000bf23070 */
[----:B------:R-:W-:Y:S01]  /*1f3e0*/  PRMT R141, R137, 0x5410, R136 ;  /* 0x00005410898d7816 */ /* 0x000fe20000000088 */
[----:B------:R3:W-:Y:S01]  /*1f3f0*/  STG.E.U16 desc[UR26][R194.64], R135 ;  /* 0x00000087c2007986 */ /* 0x0007e2000c10151a */
[----:B------:R-:W-:Y:S02]  /*1f400*/  @!P4 PRMT R160, R176, 0x5410, RZ ;  /* 0x00005410b0a0c816 */ /* 0x000fe400000000ff */
[----:B------:R-:W-:Y:S02]  /*1f410*/  ISETP.LE.U32.AND P5, PT, R165, UR15, PT ;  /* 0x0000000fa5007c0c */ /* 0x000fe4000bfa3070 */
[----:B------:R-:W-:Y:S02]  /*1f420*/  LOP3.LUT R146, R146, R149, RZ, 0xc0, !PT ;  /* 0x0000009592927212 */ /* 0x000fe400078ec0ff */
[----:B------:R-:W-:Y:S02]  /*1f430*/  @!P6 PRMT R136, R151, 0x5410, RZ ;  /* 0x000054109788e816 */ /* 0x000fe400000000ff */
[----:B------:R-:W-:Y:S02]  /*1f440*/  ISETP.LE.U32.AND P6, PT, R143, UR15, PT ;  /* 0x0000000f8f007c0c */ /* 0x000fe4000bfc3070 */
[----:B------:R-:W-:Y:S01]  /*1f450*/  @!P1 PRMT R137, R244, 0x5410, RZ ;  /* 0x00005410f4899816 */ /* 0x000fe200000000ff */
[----:B------:R-:W-:Y:S01]  /*1f460*/  STG.E.U16 desc[UR26][R196.64+0x2], R136 ;  /* 0x00000288c4007986 */ /* 0x000fe2000c10151a */
[----:B------:R-:W-:Y:S02]  /*1f470*/  PRMT R151, R153, 0x5410, R154 ;  /* 0x0000541099977816 */ /* 0x000fe4000000009a */
[----:B------:R-:W-:Y:S01]  /*1f480*/  ISETP.LE.U32.AND P1, PT, R142, UR15, PT ;  /* 0x0000000f8e007c0c */ /* 0x000fe2000bf23070 */
[----:B------:R4:W-:Y:S06]  /*1f490*/  STG.E.U16 desc[UR26][R196.64], R137 ;  /* 0x00000089c4007986 */ /* 0x0009ec000c10151a */
[----:B------:R-:W-:Y:S02]  /*1f4a0*/  @!P6 PRMT R0, R200, 0x5410, RZ ;  /* 0x00005410c800e816 */ /* 0x000fe400000000ff */
[----:B------:R1:W5:Y:S01]  /*1f4b0*/  LDL.LU R200, [R1+0xf8] ;  /* 0x0000f80001c87983 */ /* 0x0003620000300800 */
[----:B------:R-:W-:Y:S02]  /*1f4c0*/  ISETP.LE.U32.AND P6, PT, R138, UR15, PT ;  /* 0x0000000f8a007c0c */ /* 0x000fe4000bfc3070 */
[----:B--2---:R-:W-:Y:S01]  /*1f4d0*/  PRMT R2, R157, 0x5410, R159 ;  /* 0x000054109d027816 */ /* 0x004fe2000000009f */
[----:B------:R1:W2:Y:S01]  /*1f4e0*/  LDL.S16 R182, [R1+0x30] ;  /* 0x0000300001b67983 */ /* 0x0002a20000100600 */
[----:B---3--:R-:W-:Y:S02]  /*1f4f0*/  PRMT R135, R155, 0x5410, R156 ;  /* 0x000054109b877816 */ /* 0x008fe4000000009c */
[----:B------:R-:W-:Y:S01]  /*1f500*/  LOP3.LUT R139, R139, R2, RZ, 0xc0, !PT ;  /* 0x000000028b8b7212 */ /* 0x000fe200078ec0ff */
[----:B------:R1:W3:Y:S01]  /*1f510*/  LDL.S16 R176, [R1+0x2c] ;  /* 0x00002c0001b07983 */ /* 0x0002e20000100600 */
[----:B------:R-:W1:Y:S01]  /*1f520*/  MUFU.EX2 R2, R226 ;  /* 0x000000e200027308 */ /* 0x000e620000000800 */
[--C-:B------:R-:W-:Y:S02]  /*1f530*/  HSET2.LE.AND R138, R224, R214.reuse, PT ;  /* 0x000000d6e08a7233 */ /* 0x100fe40003803000 */
[----:B------:R1:W-:Y:S01]  /*1f540*/  STG.E.U16 desc[UR26][R144.64], R0 ;  /* 0x0000000090007986 */ /* 0x0003e2000c10151a */
[----:B------:R-:W-:Y:S02]  /*1f550*/  @!P1 PRMT R152, R247, 0x5410, RZ ;  /* 0x00005410f7989816 */ /* 0x000fe400000000ff */
[----:B------:R-:W-:Y:S02]  /*1f560*/  @!P6 PRMT R153, R239, 0x5410, RZ ;  /* 0x00005410ef99e816 */ /* 0x000fe400000000ff */
[----:B------:R-:W-:Y:S01]  /*1f570*/  LOP3.LUT P6, RZ, R212, 0x20000, RZ, 0xc0, !PT ;  /* 0x00020000d4ff7812 */ /* 0x000fe200078cc0ff */
[----:B------:R-:W-:Y:S01]  /*1f580*/  STG.E.U16 desc[UR26][R216.64], R152 ;  /* 0x00000098d8007986 */ /* 0x000fe2000c10151a */
[--C-:B----4-:R-:W-:Y:S01]  /*1f590*/  HSET2.LE.AND R137, R174, R214.reuse, PT ;  /* 0x000000d6ae897233 */ /* 0x110fe20003803000 */
[----:B------:R-:W-:Y:S01]  /*1f5a0*/  MUFU.EX2 R224, R243 ;  /* 0x000000f300e07308 */ /* 0x000fe20000000800 */
[--C-:B------:R-:W-:Y:S01]  /*1f5b0*/  HSET2.LE.AND R136, R223, R214.reuse, PT ;  /* 0x000000d6df887233 */ /* 0x100fe20003803000 */
[----:B------:R4:W4:Y:S01]  /*1f5c0*/  LDL.S16 R174, [R1+0x20] ;  /* 0x0000200001ae7983 */ /* 0x0009220000100600 */
[----:B------:R-:W-:Y:S02]  /*1f5d0*/  LOP3.LUT R138, R138, R135, RZ, 0xc0, !PT ;  /* 0x000000878a8a7212 */ /* 0x000fe400078ec0ff */
[----:B------:R-:W-:Y:S01]  /*1f5e0*/  LOP3.LUT R137, R137, R141, RZ, 0xc0, !PT ;  /* 0x0000008d89897212 */ /* 0x000fe200078ec0ff */
[----:B------:R-:W-:Y:S01]  /*1f5f0*/  STG.E.U16 desc[UR26][R198.64], R153 ;  /* 0x00000099c6007986 */ /* 0x000fe2000c10151a */
[----:B------:R-:W-:Y:S03]  /*1f600*/  LOP3.LUT R136, R136, R140, RZ, 0xc0, !PT ;  /* 0x0000008c88887212 */ /* 0x000fe600078ec0ff */
[----:B------:R-:W-:Y:S01]  /*1f610*/  MUFU.EX2 R223, R246 ;  /* 0x000000f600df7308 */ /* 0x000fe20000000800 */
[C---:B------:R-:W-:Y:S01]  /*1f620*/  LOP3.LUT R135, R178.reuse, 0xffff, RZ, 0xc0, !PT ;  /* 0x0000ffffb2877812 */ /* 0x040fe200078ec0ff */
[----:B------:R-:W1:Y:S01]  /*1f630*/  LDSM.16.MT88.4 R140, [R201+0xa000] ;  /* 0x00a00000c98c783b */ /* 0x000e620000004200 */
[----:B------:R-:W-:Y:S02]  /*1f640*/  @!P6 PRMT R154, R235, 0x5410, RZ ;  /* 0x00005410eb9ae816 */ /* 0x000fe400000000ff */
[----:B------:R-:W-:Y:S02]  /*1f650*/  ISETP.LE.U32.AND P6, PT, R147, UR15, PT ;  /* 0x0000000f93007c0c */ /* 0x000fe4000bfc3070 */
[--C-:B------:R-:W-:Y:S03]  /*1f660*/  HSET2.LE.AND R147, R173, R214.reuse, PT ;  /* 0x000000d6ad937233 */ /* 0x100fe60003803000 */
[----:B------:R-:W-:Y:S01]  /*1f670*/  MUFU.EX2 R235, R242 ;  /* 0x000000f200eb7308 */ /* 0x000fe20000000800 */
[----:B------:R-:W-:Y:S01]  /*1f680*/  @!P0 PRMT R157, R215, 0x5410, RZ ;  /* 0x00005410d79d8816 */ /* 0x000fe200000000ff */
[----:B------:R2:W4:Y:S01]  /*1f690*/  LDL.S16 R173, [R1+0x1c] ;  /* 0x00001c0001ad7983 */ /* 0x0005220000100600 */
[----:B-1----:R-:W-:Y:S02]  /*1f6a0*/  LOP3.LUT R0, R178, 0xff, RZ, 0xc0, !PT ;  /* 0x000000ffb2007812 */ /* 0x002fe400078ec0ff */
[--C-:B------:R-:W-:Y:S01]  /*1f6b0*/  HSET2.LE.AND R145, R181, R214.reuse, PT ;  /* 0x000000d6b5917233 */ /* 0x100fe20003803000 */
[----:B------:R-:W-:Y:S01]  /*1f6c0*/  STG.E.U16 desc[UR26][R198.64+0x2], R154 ;  /* 0x0000029ac6007986 */ /* 0x000fe2000c10151a */
[----:B------:R-:W-:Y:S01]  /*1f6d0*/  ISETP.LE.U32.AND P2, PT, R0, UR15, PT ;  /* 0x0000000f00007c0c */ /* 0x000fe2000bf43070 */
[--C-:B------:R-:W-:Y:S01]  /*1f6e0*/  FADD.FTZ R0, R2, R161.reuse ;  /* 0x000000a102007221 */ /* 0x100fe20000010000 */
[----:B------:R-:W-:Y:S02]  /*1f6f0*/  F2FP.BF16.F32.PACK_AB R2, R170, R2 ;  /* 0x00000002aa02723e */ /* 0x000fe400000010ff */
[----:B------:R-:W-:Y:S01]  /*1f700*/  @!P6 PRMT R156, R220, 0x5410, RZ ;  /* 0x00005410dc9ce816 */ /* 0x000fe200000000ff */
[----:B------:R-:W-:Y:S01]  /*1f710*/  FADD.FTZ R221, R170, R0 ;  /* 0x00000000aadd7221 */ /* 0x000fe20000010000 */
[----:B------:R-:W-:Y:S02]  /*1f720*/  ISETP.LE.U32.AND P6, PT, R234, UR15, PT ;  /* 0x0000000fea007c0c */ /* 0x000fe4000bfc3070 */
[----:B------:R-:W-:Y:S01]  /*1f730*/  PRMT R161, R2, 0x7632, R161 ;  /* 0x0000763202a17816 */ /* 0x000fe200000000a1 */
[----:B------:R-:W-:Y:S01]  /*1f740*/  STG.E.U16 desc[UR26][R194.64+0x12], R156 ;  /* 0x0000129cc2007986 */ /* 0x000fe2000c10151a */
[----:B------:R-:W-:Y:S02]  /*1f750*/  HSET2.LE.AND R144, R184, R214, PT ;  /* 0x000000d6b8907233 */ /* 0x000fe40003803000 */
[----:B------:R-:W-:Y:S02]  /*1f760*/  LOP3.LUT R145, R145, R151, RZ, 0xc0, !PT ;  /* 0x0000009791917212 */ /* 0x000fe400078ec0ff */
[----:B------:R-:W-:Y:S02]  /*1f770*/  LOP3.LUT R147, R147, R148, RZ, 0xc0, !PT ;  /* 0x0000009493937212 */ /* 0x000fe400078ec0ff */
[----:B------:R-:W-:Y:S02]  /*1f780*/  LOP3.LUT R144, R144, R150, RZ, 0xc0, !PT ;  /* 0x0000009690907212 */ /* 0x000fe400078ec0ff */
[----:B------:R-:W1:Y:S01]  /*1f790*/  LDSM.16.MT88.4 R148, [R203+0xa000] ;  /* 0x00a00000cb94783b */ /* 0x000e620000004200 */
[----:B------:R-:W-:Y:S01]  /*1f7a0*/  @!P6 PRMT R159, R193, 0x5410, RZ ;  /* 0x00005410c19fe816 */ /* 0x000fe200000000ff */
[----:B------:R-:W-:Y:S01]  /*1f7b0*/  FADD.FTZ R193, R191, R171 ;  /* 0x000000abbfc17221 */ /* 0x000fe20000010000 */
[----:B------:R-:W-:Y:S02]  /*1f7c0*/  ISETP.LE.U32.AND P6, PT, R166, UR15, PT ;  /* 0x0000000fa6007c0c */ /* 0x000fe4000bfc3070 */
[----:B------:R-:W-:Y:S02]  /*1f7d0*/  SHF.R.U32.HI R135, RZ, 0x8, R135 ;  /* 0x00000008ff877819 */ /* 0x000fe40000011687 */
[----:B------:R-:W-:Y:S01]  /*1f7e0*/  PRMT R165, R2, 0x5410, R161 ;  /* 0x0000541002a57816 */ /* 0x000fe200000000a1 */
[-C--:B------:R-:W-:Y:S05]  /*1f7f0*/  HMMA.16816.F32.BF16 R4, R136, R140.reuse, R4 ;  /* 0x0000008c8804723c */ /* 0x080fea0000041804 */
[----:B------:R-:W-:Y:S01]  /*1f800*/  LOP3.LUT R0, R135, 0xffff, RZ, 0xc0, !PT ;  /* 0x0000ffff87007812 */ /* 0x000fe200078ec0ff */
[C---:B------:R-:W-:Y:S01]  /*1f810*/  HMMA.16816.F32.BF16 R8, R144.reuse, R140, R8 ;  /* 0x0000008c9008723c */ /* 0x040fe20000041808 */
[----:B------:R-:W1:Y:S03]  /*1f820*/  MUFU.EX2 R135, R228 ;  /* 0x000000e400877308 */ /* 0x000e660000000800 */
[----:B------:R-:W-:Y:S02]  /*1f830*/  ISETP.LE.U32.AND P3, PT, R0, UR15, PT ;  /* 0x0000000f00007c0c */ /* 0x000fe4000bf63070 */
[-C--:B------:R-:W-:Y:S03]  /*1f840*/  HMMA.16816.F32.BF16 R12, R144, R142.reuse, R12 ;  /* 0x0000008e900c723c */ /* 0x080fe6000004180c */
[C---:B------:R-:W-:Y:S02]  /*1f850*/  LOP3.LUT P1, RZ, R212.reuse, 0x40000, RZ, 0xc0, !PT ;  /* 0x00040000d4ff7812 */ /* 0x040fe4000782c0ff */
[----:B------:R-:W-:Y:S01]  /*1f860*/  F2FP.BF16.F32.PACK_AB R191, R233, R191 ;  /* 0x000000bfe9bf723e */ /* 0x000fe200000010ff */
[C---:B------:R-:W-:Y:S04]  /*1f870*/  HMMA.16816.F32.BF16 R16, R136.reuse, R142, R16 ;  /* 0x0000008e8810723c */ /* 0x040fe80000041810 */
[C---:B------:R-:W-:Y:S01]  /*1f880*/  LOP3.LUT P0, RZ, R212.reuse, 0x8000, RZ, 0xc0, !PT ;  /* 0x00008000d4ff7812 */ /* 0x040fe2000780c0ff */
[----:B-1----:R-:W-:Y:S01]  /*1f890*/  FADD.FTZ R220, R135, R167 ;  /* 0x000000a787dc7221 */ /* 0x002fe20000010000 */
[----:B------:R-:W-:Y:S05]  /*1f8a0*/  F2FP.BF16.F32.PACK_AB R135, R229, R135 ;  /* 0x00000087e587723e */ /* 0x000fea00000010ff */
[----:B------:R-:W-:Y:S01]  /*1f8b0*/  PRMT R152, R135, 0x7632, R152 ;  /* 0x0000763287987816 */ /* 0x000fe20000000098 */
[-C--:B------:R-:W-:Y:S03]  /*1f8c0*/  HMMA.16816.F32.BF16 R20, R136, R148.reuse, R20 ;  /* 0x000000948814723c */ /* 0x080fe60000041814 */
[----:B------:R-:W-:Y:S02]  /*1f8d0*/  @!P1 PRMT R155, R227, 0x5410, RZ ;  /* 0x00005410e39b9816 */ /* 0x000fe400000000ff */
[----:B------:R-:W-:Y:S01]  /*1f8e0*/  LOP3.LUT P1, RZ, R212, 0x10000, RZ, 0xc0, !PT ;  /* 0x00010000d4ff7812 */ /* 0x000fe2000782c0ff */
[C---:B------:R-:W-:Y:S02]  /*1f8f0*/  HMMA.16816.F32.BF16 R24, R144.reuse, R148, R24 ;  /* 0x000000949018723c */ /* 0x040fe40000041818 */
[----:B------:R1:W-:Y:S03]  /*1f900*/  STG.E.U16 desc[UR26][R194.64+0x10], R155 ;  /* 0x0000109bc2007986 */ /* 0x0003e6000c10151a */
[--C-:B------:R-:W-:Y:S01]  /*1f910*/  SHF.R.U32.HI R0, RZ, 0x10, R164.reuse ;  /* 0x00000010ff007819 */ /* 0x100fe200000116a4 */
[-C--:B------:R-:W-:Y:S01]  /*1f920*/  HMMA.16816.F32.BF16 R28, R144, R150.reuse, R28 ;  /* 0x00000096901c723c */ /* 0x080fe2000004181c */
[----:B------:R-:W-:Y:S04]  /*1f930*/  STG.E.U16 desc[UR26][R196.64+0x10], R157 ;  /* 0x0000109dc4007986 */ /* 0x000fe8000c10151a */
[----:B------:R-:W-:Y:S01]  /*1f940*/  LOP3.LUT R0, R0, 0xff, RZ, 0xc0, !PT ;  /* 0x000000ff00007812 */ /* 0x000fe200078ec0ff */
[C---:B------:R-:W-:Y:S01]  /*1f950*/  HMMA.16816.F32.BF16 R32, R136.reuse, R150, R32 ;  /* 0x000000968820723c */ /* 0x040fe20000041820 */
[----:B------:R-:W-:Y:S03]  /*1f960*/  STG.E.U16 desc[UR26][R196.64+0x12], R159 ;  /* 0x0000129fc4007986 */ /* 0x000fe6000c10151a */
[----:B------:R-:W-:Y:S01]  /*1f970*/  ISETP.LE.U32.AND P4, PT, R0, UR15, PT ;  /* 0x0000000f00007c0c */ /* 0x000fe2000bf83070 */
[----:B------:R-:W-:Y:S01]  /*1f980*/  STG.E.U16 desc[UR26][R216.64+0xe], R158 ;  /* 0x00000e9ed8007986 */ /* 0x000fe2000c10151a */
[----:B------:R-:W-:Y:S02]  /*1f990*/  LOP3.LUT R0, R164, 0xffff, RZ, 0xc0, !PT ;  /* 0x0000ffffa4007812 */ /* 0x000fe400078ec0ff */
[----:B------:R-:W-:Y:S01]  /*1f9a0*/  SHF.R.U32.HI R148, RZ, 0x18, R164 ;  /* 0x00000018ff947819 */ /* 0x000fe200000116a4 */
[----:B------:R-:W-:Y:S02]  /*1f9b0*/  STG.E.U16 desc[UR26][R216.64+0x10], R160 ;  /* 0x000010a0d8007986 */ /* 0x000fe4000c10151a */
[----:B------:R-:W-:Y:S02]  /*1f9c0*/  SHF.R.U32.HI R0, RZ, 0x8, R0 ;  /* 0x00000008ff007819 */ /* 0x000fe40000011600 */
[----:B------:R-:W-:Y:S01]  /*1f9d0*/  PRMT R164, R135, 0x5410, R152 ;  /* 0x0000541087a47816 */ /* 0x000fe20000000098 */
[----:B------:R-:W-:Y:S01]  /*1f9e0*/  STG.E.U16 desc[UR26][R198.64+0x10], R162 ;  /* 0x000010a2c6007986 */ /* 0x000fe2000c10151a */
[----:B------:R-:W-:Y:S02]  /*1f9f0*/  LOP3.LUT R0, R0, 0xffff, RZ, 0xc0, !PT ;  /* 0x0000ffff00007812 */ /* 0x000fe400078ec0ff */
[----:B------:R-:W-:Y:S01]  /*1fa00*/  PRMT R190, R191, 0x7632, R190 ;  /* 0x00007632bfbe7816 */ /* 0x000fe200000000be */
[----:B------:R-:W-:Y:S01]  /*1fa10*/  STG.E.U16 desc[UR26][R198.64+0x12], R163 ;  /* 0x000012a3c6007986 */ /* 0x000fe2000c10151a */
[----:B-1----:R-:W-:Y:S02]  /*1fa20*/  LOP3.LUT R155, R218, 0xff, RZ, 0xc0, !PT ;  /* 0x000000ffda9b7812 */ /* 0x002fe400078ec0ff */
[----:B------:R-:W-:Y:S02]  /*1fa30*/  LOP3.LUT R170, R178, 0xffff, RZ, 0xc0, !PT ;  /* 0x0000ffffb2aa7812 */ /* 0x000fe400078ec0ff */
[----:B------:R-:W-:Y:S02]  /*1fa40*/  SHF.R.U32.HI R167, RZ, 0x10, R178 ;  /* 0x00000010ffa77819 */ /* 0x000fe400000116b2 */
[----:B------:R-:W-:Y:S02]  /*1fa50*/  LOP3.LUT R153, R219, UR28, R236, 0x96, !PT ;  /* 0x0000001cdb997c12 */ /* 0x000fe4000f8e96ec */
[----:B------:R-:W-:Y:S04]  /*1fa60*/  F2FP.BF16.F32.PACK_AB R187, R235, R225 ;  /* 0x000000e1ebbb723e */ /* 0x000fe800000010ff */
[----:B------:R-:W-:Y:S01]  /*1fa70*/  PRMT R186, R187, 0x7632, R186 ;  /* 0x00007632bbba7816 */ /* 0x000fe200000000ba */
[----:B--2---:R-:W-:Y:S02]  /*1fa80*/  @!P5 HFMA2.BF16_V2 R182, -RZ.H0_H0, RZ.H0_H0, -R2.H0_H0 ;  /* 0x200000ffffb6d231 */ /* 0x004fe40000340902 */
[----:B---3--:R-:W-:Y:S03]  /*1fa90*/  @!P6 HFMA2.BF16_V2 R176, -RZ.H0_H0, RZ.H0_H0, -R161.H0_H0 ;  /* 0x200000ffffb0e231 */ /* 0x008fe600003409a1 */
[----:B------:R-:W-:Y:S01]  /*1faa0*/  @!P5 STL.S16 [R1+0x30], R182 ;  /* 0x000030b60100d387 */ /* 0x000fe20000100600 */
[----:B------:R-:W-:Y:S03]  /*1fab0*/  PRMT R141, R182, 0x7610, R141 ;  /* 0x00007610b68d7816 */ /* 0x000fe6000000008d */
[----:B------:R1:W-:Y:S01]  /*1fac0*/  @!P6 STL.S16 [R1+0x2c], R176 ;  /* 0x00002cb00100e387 */ /* 0x0003e20000100600 */
[----:B------:R-:W-:Y:S02]  /*1fad0*/  PRMT R140, R176, 0x7610, R140 ;  /* 0x00007610b08c7816 */ /* 0x000fe4000000008c */
[----:B------:R-:W-:Y:S02]  /*1fae0*/  @!P5 PRMT R2, R141, 0x5410, RZ ;  /* 0x000054108d02d816 */ /* 0x000fe400000000ff */
[----:B------:R-:W-:Y:S02]  /*1faf0*/  ISETP.LE.U32.AND P5, PT, R177, UR15, PT ;  /* 0x0000000fb1007c0c */ /* 0x000fe4000bfa3070 */
[----:B------:R-:W-:Y:S01]  /*1fb00*/  @!P6 PRMT R161, R140, 0x5410, RZ ;  /* 0x000054108ca1e816 */ /* 0x000fe200000000ff */
[----:B------:R2:W-:Y:S01]  /*1fb10*/  STG.E.U16 desc[UR26][R194.64+0x20], R2 ;  /* 0x00002002c2007986 */ /* 0x0005e2000c10151a */
[----:B------:R-:W-:Y:S02]  /*1fb20*/  ISETP.LE.U32.AND P6, PT, R169, UR15, PT ;  /* 0x0000000fa9007c0c */ /* 0x000fe4000bfc3070 */
[----:B------:R-:W-:Y:S01]  /*1fb30*/  LOP3.LUT R169, R178, 0xff, RZ, 0xc0, !PT ;  /* 0x000000ffb2a97812 */ /* 0x000fe200078ec0ff */
[----:B------:R-:W3:Y:S06]  /*1fb40*/  LDSM.16.MT88.4 R140, [R206+0xa000] ;  /* 0x00a00000ce8c783b */ /* 0x000eec0000004200 */
[----:B----4-:R-:W-:Y:S02]  /*1fb50*/  @!P5 HFMA2.BF16_V2 R174, -RZ.H0_H0, RZ.H0_H0, -R135.H0_H0 ;  /* 0x200000ffffaed231 */ /* 0x010fe40000340987 */
[----:B------:R-:W-:Y:S03]  /*1fb60*/  STG.E.U16 desc[UR26][R194.64+0x22], R161 ;  /* 0x000022a1c2007986 */ /* 0x000fe6000c10151a */
[----:B------:R-:W-:Y:S01]  /*1fb70*/  PRMT R166, R174, 0x7610, R166 ;  /* 0x00007610aea67816 */ /* 0x000fe200000000a6 */
[----:B-1----:R4:W4:Y:S01]  /*1fb80*/  LDL.S16 R176, [R1+0x24] ;  /* 0x0000240001b07983 */ /* 0x0029220000100600 */
[----:B------:R-:W-:Y:S02]  /*1fb90*/  @!P6 HFMA2.BF16_V2 R173, -RZ.H0_H0, RZ.H0_H0, -R152.H0_H0 ;  /* 0x200000ffffade231 */ /* 0x000fe40000340998 */
[----:B------:R-:W-:Y:S01]  /*1fba0*/  @!P5 PRMT R135, R166, 0x5410, RZ ;  /* 0x00005410a687d816 */ /* 0x000fe200000000ff */
[----:B------:R1:W-:Y:S01]  /*1fbb0*/  @!P5 STL.S16 [R1+0x20], R174 ;  /* 0x000020ae0100d387 */ /* 0x0003e20000100600 */
[----:B------:R-:W-:Y:S02]  /*1fbc0*/  ISETP.LE.U32.AND P5, PT, R148, UR15, PT ;  /* 0x0000000f94007c0c */ /* 0x000fe4000bfa3070 */
[----:B------:R-:W-:Y:S01]  /*1fbd0*/  PRMT R149, R173, 0x7610, R149 ;  /* 0x00007610ad957816 */ /* 0x000fe20000000095 */
[----:B------:R1:W-:Y:S01]  /*1fbe0*/  @!P6 STL.S16 [R1+0x1c], R173 ;  /* 0x00001cad0100e387 */ /* 0x0003e20000100600 */
[--C-:B------:R-:W-:Y:S02]  /*1fbf0*/  SHF.R.U32.HI R166, RZ, 0x18, R178.reuse ;  /* 0x00000018ffa67819 */ /* 0x100fe400000116b2 */
[----:B------:R-:W-:Y:S01]  /*1fc00*/  @!P6 PRMT R152, R149, 0x5410, RZ ;  /* 0x000054109598e816 */ /* 0x000fe200000000ff */
[----:B------:R4:W4:Y:S01]  /*1fc10*/  LDL.S16 R175, [R1+0x18] ;  /* 0x0000180001af7983 */ /* 0x0009220000100600 */
[----:B------:R-:W-:Y:S02]  /*1fc20*/  ISETP.LE.U32.AND P6, PT, R0, UR15, PT ;  /* 0x0000000f00007c0c */ /* 0x000fe4000bfc3070 */
[----:B--2---:R-:W-:Y:S01]  /*1fc30*/  F2FP.BF16.F32.PACK_AB R2, R223, R224 ;  /* 0x000000e0df02723e */ /* 0x004fe200000010ff */
[----:B------:R-:W2:Y:S01]  /*1fc40*/  LDSM.16.MT88.4 R148, [R205+0xa000] ;  /* 0x00a00000cd94783b */ /* 0x000ea20000004200 */
[----:B------:R-:W-:Y:S02]  /*1fc50*/  SHF.R.U32.HI R178, RZ, 0x10, R178 ;  /* 0x00000010ffb27819 */ /* 0x000fe400000116b2 */
[----:B------:R-:W-:Y:S05]  /*1fc60*/  PRMT R185, R2, 0x7632, R185 ;  /* 0x0000763202b97816 */ /* 0x000fea00000000b9 */
[----:B------:R-:W-:Y:S01]  /*1fc70*/  STG.E.U16 desc[UR26][R196.64+0x20], R135 ;  /* 0x00002087c4007986 */ /* 0x000fe2000c10151a */
[-C--:B---3--:R-:W-:Y:S03]  /*1fc80*/  HMMA.16816.F32.BF16 R36, R136, R140.reuse, R36 ;  /* 0x0000008c8824723c */ /* 0x088fe60000041824 */
[----:B------:R-:W-:Y:S04]  /*1fc90*/  STG.E.U16 desc[UR26][R196.64+0x22], R152 ;  /* 0x00002298c4007986 */ /* 0x000fe8000c10151a */
[----:B-1----:R3:W3:Y:S01]  /*1fca0*/  LDL.S16 R174, [R1+0x14] ;  /* 0x0000140001ae7983 */ /* 0x0026e20000100600 */
[C---:B------:R-:W-:Y:S01]  /*1fcb0*/  HMMA.16816.F32.BF16 R40, R144.reuse, R140, R40 ;  /* 0x0000008c9028723c */ /* 0x040fe20000041828 */
[----:B------:R-:W1:Y:S05]  /*1fcc0*/  MUFU.EX2 R173, R230 ;  /* 0x000000e600ad7308 */ /* 0x000e6a0000000800 */
[-C--:B------:R-:W-:Y:S05]  /*1fcd0*/  HMMA.16816.F32.BF16 R44, R144, R142.reuse, R44 ;  /* 0x0000008e902c723c */ /* 0x080fea000004182c */
[----:B------:R-:W-:Y:S01]  /*1fce0*/  LOP3.LUT R141, R218, 0xff, RZ, 0xc0, !PT ;  /* 0x000000ffda8d7812 */ /* 0x000fe200078ec0ff */
[C---:B------:R-:W-:Y:S05]  /*1fcf0*/  HMMA.16816.F32.BF16 R48, R136.reuse, R142, R48 ;  /* 0x0000008e8830723c */ /* 0x040fea0000041830 */
[----:B-1----:R-:W-:Y:S01]  /*1fd00*/  F2FP.BF16.F32.PACK_AB R0, R231, R173 ;  /* 0x000000ade700723e */ /* 0x002fe200000010ff */
[----:B------:R-:W-:Y:S01]  /*1fd10*/  FADD.FTZ R215, R173, R172 ;  /* 0x000000acadd77221 */ /* 0x000fe20000010000 */
[----:B------:R-:W-:Y:S01]  /*1fd20*/  SHF.R.U32.HI R143, RZ, 0x8, R170 ;  /* 0x00000008ff8f7819 */ /* 0x000fe200000116aa */
[-C--:B--2---:R-:W-:Y:S03]  /*1fd30*/  HMMA.16816.F32.BF16 R52, R136, R148.reuse, R52 ;  /* 0x000000948834723c */ /* 0x084fe60000041834 */
[C---:B------:R-:W-:Y:S02]  /*1fd40*/  PRMT R192, R0.reuse, 0x7632, R192 ;  /* 0x0000763200c07816 */ /* 0x040fe400000000c0 */
[----:B------:R-:W-:Y:S01]  /*1fd50*/  LOP3.LUT R142, R167, 0xff, RZ, 0xc0, !PT ;  /* 0x000000ffa78e7812 */ /* 0x000fe200078ec0ff */
[C---:B------:R-:W-:Y:S05]  /*1fd60*/  HMMA.16816.F32.BF16 R56, R144.reuse, R148, R56 ;  /* 0x000000949038723c */ /* 0x040fea0000041838 */
[----:B------:R-:W-:Y:S01]  /*1fd70*/  PRMT R154, R0, 0x5410, R192 ;  /* 0x00005410009a7816 */ /* 0x000fe200000000c0 */
[-C--:B------:R-:W-:Y:S05]  /*1fd80*/  HMMA.16816.F32.BF16 R60, R144, R150.reuse, R60 ;  /* 0x00000096903c723c */ /* 0x080fea000004183c */
[----:B------:R-:W-:Y:S01]  /*1fd90*/  PRMT R169, R169, 0x5410, R143 ;  /* 0x00005410a9a97816 */ /* 0x000fe2000000008f */
[C---:B------:R-:W-:Y:S05]  /*1fda0*/  HMMA.16816.F32.BF16 R64, R136.reuse, R150, R64 ;  /* 0x000000968840723c */ /* 0x040fea0000041840 */
[----:B------:R-:W-:Y:S02]  /*1fdb0*/  PRMT R168, R142, 0x5410, R168 ;  /* 0x000054108ea87816 */ /* 0x000fe400000000a8 */
[----:B------:R-:W-:Y:S04]  /*1fdc0*/  SHF.R.U32.HI R149, RZ, 0x18, R218 ;  /* 0x00000018ff957819 */ /* 0x000fe800000116da */
[----:B------:R-:W-:Y:S02]  /*1fdd0*/  SHF.R.U32.HI R151, RZ, 0x18, R180 ;  /* 0x00000018ff977819 */ /* 0x000fe400000116b4 */
[----:B------:R-:W-:Y:S01]  /*1fde0*/  LOP3.LUT R150, R153, 0xff, RZ, 0xc0, !PT ;  /* 0x000000ff99967812 */ /* 0x000fe200078ec0ff */
[----:B----4-:R-:W-:Y:S05]  /*1fdf0*/  @!P1 HFMA2.BF16_V2 R176, -RZ.H0_H0, RZ.H0_H0, -R0.H0_H0 ;  /* 0x200000ffffb09231 */ /* 0x010fea0000340900 */
[----:B------:R-:W-:Y:S01]  /*1fe00*/  @!P1 STL.S16 [R1+0x24], R176 ;  /* 0x000024b001009387 */ /* 0x000fe20000100600 */
[----:B------:R-:W-:Y:S03]  /*1fe10*/  PRMT R140, R176, 0x7610, R140 ;  /* 0x00007610b08c7816 */ /* 0x000fe6000000008c */
[----:B------:R4:W2:Y:S01]  /*1fe20*/  LDL.S16 R172, [R1+0x10] ;  /* 0x0000100001ac7983 */ /* 0x0008a20000100600 */
[----:B------:R-:W-:Y:S01]  /*1fe30*/  @!P1 PRMT R0, R140, 0x5410, RZ ;  /* 0x000054108c009816 */ /* 0x000fe200000000ff */
[----:B------:R-:W-:Y:S01]  /*1fe40*/  @!P6 HFMA2.BF16_V2 R175, -RZ.H0_H0, RZ.H0_H0, -R192.H0_H0 ;  /* 0x200000ffffafe231 */ /* 0x000fe200003409c0 */
[----:B------:R-:W-:Y:S02]  /*1fe50*/  ISETP.LE.U32.AND P1, PT, R166, UR15, PT ;  /* 0x0000000fa6007c0c */ /* 0x000fe4000bf23070 */
[----:B------:R-:W-:Y:S01]  /*1fe60*/  LOP3.LUT R140, R218, 0xffff, RZ, 0xc0, !PT ;  /* 0x0000ffffda8c7812 */ /* 0x000fe200078ec0ff */
[----:B------:R-:W-:Y:S01]  /*1fe70*/  STG.E.U16 desc[UR26][R216.64+0x1e], R0 ;  /* 0x00001e00d8007986 */ /* 0x000fe2000c10151a */
[----:B------:R-:W-:Y:S02]  /*1fe80*/  PRMT R166, R175, 0x7610, R166 ;  /* 0x00007610afa67816 */ /* 0x000fe400000000a6 */
[----:B------:R-:W-:Y:S01]  /*1fe90*/  SHF.R.U32.HI R140, RZ, 0x8, R140 ;  /* 0x00000008ff8c7819 */ /* 0x000fe2000001168c */
[----:B------:R1:W-:Y:S01]  /*1fea0*/  @!P6 STL.S16 [R1+0x18], R175 ;  /* 0x000018af0100e387 */ /* 0x0003e20000100600 */
[----:B------:R-:W-:Y:S02]  /*1feb0*/  @!P6 PRMT R192, R166, 0x5410, RZ ;  /* 0x00005410a6c0e816 */ /* 0x000fe400000000ff */
[----:B------:R-:W-:Y:S02]  /*1fec0*/  ISETP.LE.U32.AND P6, PT, R155, UR15, PT ;  /* 0x0000000f9b007c0c */ /* 0x000fe4000bfc3070 */
[----:B------:R-:W-:Y:S01]  /*1fed0*/  SHF.R.U32.HI R155, RZ, 0x10, R218 ;  /* 0x00000010ff9b7819 */ /* 0x000fe200000116da */
[----:B------:R-:W-:Y:S01]  /*1fee0*/  STG.E.U16 desc[UR26][R216.64+0x20], R192 ;  /* 0x000020c0d8007986 */ /* 0x000fe2000c10151a */
[----:B------:R-:W-:Y:S02]  /*1fef0*/  PRMT R166, R141, 0x5410, R140 ;  /* 0x000054108da67816 */ /* 0x000fe4000000008c */
[----:B------:R-:W-:Y:S01]  /*1ff00*/  LOP3.LUT R148, R155, 0xff, RZ, 0xc0, !PT ;  /* 0x000000ff9b947812 */ /* 0x000fe200078ec0ff */
[----:B------:R-:W4:Y:S01]  /*1ff10*/  LDSM.16.MT88.4 R140, [R201+0xb000] ;  /* 0x00b00000c98c783b */ /* 0x000f220000004200 */
[----:B------:R-:W-:Y:S01]  /*1ff20*/  PRMT R155, R191, 0x5410, R190 ;  /* 0x00005410bf9b7816 */ /* 0x000fe200000000be */
[----:B---3--:R-:W-:Y:S01]  /*1ff30*/  @!P4 HFMA2.BF16_V2 R174, -RZ.H0_H0, RZ.H0_H0, -R191.H0_H0 ;  /* 0x200000ffffaec231 */ /* 0x008fe200003409bf */
[----:B------:R-:W-:Y:S02]  /*1ff40*/  PRMT R179, R148, 0x5410, R149 ;  /* 0x0000541094b37816 */ /* 0x000fe40000000095 */
[----:B------:R-:W-:Y:S02]  /*1ff50*/  LOP3.LUT R148, R178, 0xff, RZ, 0xc0, !PT ;  /* 0x000000ffb2947812 */ /* 0x000fe400078ec0ff */
[----:B------:R-:W-:Y:S01]  /*1ff60*/  PRMT R167, R174, 0x7610, R167 ;  /* 0x00007610aea77816 */ /* 0x000fe200000000a7 */
[----:B------:R3:W-:Y:S01]  /*1ff70*/  @!P4 STL.S16 [R1+0x14], R174 ;  /* 0x000014ae0100c387 */ /* 0x0007e20000100600 */
[----:B------:R-:W-:Y:S02]  /*1ff80*/  SHF.R.U32.HI R149, RZ, 0x10, R218 ;  /* 0x00000010ff957819 */ /* 0x000fe400000116da */
[----:B------:R-:W-:Y:S02]  /*1ff90*/  @!P4 PRMT R191, R167, 0x5410, RZ ;  /* 0x00005410a7bfc816 */ /* 0x000fe400000000ff */
[----:B------:R-:W-:Y:S02]  /*1ffa0*/  ISETP.LE.U32.AND P4, PT, R148, UR15, PT ;  /* 0x0000000f94007c0c */ /* 0x000fe4000bf83070 */
[----:B------:R-:W-:Y:S01]  /*1ffb0*/  LOP3.LUT R149, R149, 0xff, RZ, 0xc0, !PT ;  /* 0x000000ff95957812 */ /* 0x000fe200078ec0ff */
[----:B------:R-:W-:Y:S01]  /*1ffc0*/  STG.E.U16 desc[UR26][R198.64+0x20], R191 ;  /* 0x000020bfc6007986 */ /* 0x000fe2000c10151a */
[----:B------:R-:W-:Y:S02]  /*1ffd0*/  LOP3.LUT R148, R180, 0xffff, RZ, 0xc0, !PT ;  /* 0x0000ffffb4947812 */ /* 0x000fe400078ec0ff */
[--C-:B-1----:R-:W-:Y:S02]  /*1ffe0*/  HSET2.LE.AND R175, R168, R214.reuse, PT ;  /* 0x000000d6a8af7233 */ /* 0x102fe40003803000 */
[----:B------:R-:W-:Y:S02]  /*1fff0*/  SHF.R.U32.HI R148, RZ, 0x8, R148 ;  /* 0x00000008ff947819 */ /* 0x000fe40000011694 */
[--C-:B------:R-:W-:Y:S02]  /*20000*/  HSET2.LE.AND R178, R166, R214.reuse, PT ;  /* 0x000000d6a6b27233 */ /* 0x100fe40003803000 */
[--C-:B------:R-:W-:Y:S02]  /*20010*/  HSET2.LE.AND R179, R179, R214.reuse, PT ;  /* 0x000000d6b3b37233 */ /* 0x100fe40003803000 */
[----:B---3--:R-:W-:Y:S01]  /*20020*/  HSET2.LE.AND R174, R169, R214, PT ;  /* 0x000000d6a9ae7233 */ /* 0x008fe20003803000 */
[-C--:B----4-:R-:W-:Y:S06]  /*20030*/  HMMA.16816.F32.BF16 R68, R136, R140.reuse, R68 ;  /* 0x0000008c8844723c */ /* 0x090fec0000041844 */
[C---:B------:R-:W-:Y:S06]  /*20040*/  HMMA.16816.F32.BF16 R72, R144.reuse, R140, R72 ;  /* 0x0000008c9048723c */ /* 0x040fec0000041848 */
[-C--:B------:R-:W-:Y:S05]  /*20050*/  HMMA.16816.F32.BF16 R76, R144, R142.reuse, R76 ;  /* 0x0000008e904c723c */ /* 0x080fea000004184c */
[----:B------:R-:W-:Y:S01]  /*20060*/  SHF.R.U32.HI R140, RZ, 0x10, R153 ;  /* 0x00000010ff8c7819 */ /* 0x000fe20000011699 */
[C---:B------:R-:W-:Y:S05]  /*20070*/  HMMA.16816.F32.BF16 R80, R136.reuse, R142, R80 ;  /* 0x0000008e8850723c */ /* 0x040fea0000041850 */
[----:B------:R-:W-:Y:S02]  /*20080*/  LOP3.LUT R141, R218, 0xffff, RZ, 0xc0, !PT ;  /* 0x0000ffffda8d7812 */ /* 0x000fe400078ec0ff */
[----:B------:R-:W-:Y:S01]  /*20090*/  LOP3.LUT R140, R140, 0xff, RZ, 0xc0, !PT ;  /* 0x000000ff8c8c7812 */ /* 0x000fe200078ec0ff */
[----:B------:R-:W1:Y:S03]  /*200a0*/  MUFU.EX2 R219, R245 ;  /* 0x000000f500db7308 */ /* 0x000e660000000800 */
[----:B------:R-:W-:Y:S02]  /*200b0*/  SHF.R.U32.HI R141, RZ, 0x8, R141 ;  /* 0x00000008ff8d7819 */ /* 0x000fe4000001168d */
[----:B------:R-:W-:Y:S02]  /*200c0*/  SHF.R.U32.HI R218, RZ, 0x18, R218 ;  /* 0x00000018ffda7819 */ /* 0x000fe400000116da */
[----:B-1----:R-:W-:Y:S04]  /*200d0*/  F2FP.BF16.F32.PACK_AB R184, R219, R222 ;  /* 0x000000dedbb8723e */ /* 0x002fe800000010ff */
[C---:B------:R-:W-:Y:S04]  /*200e0*/  PRMT R135, R184.reuse, 0x7632, R135 ;  /* 0x00007632b8877816 */ /* 0x040fe80000000087 */
[----:B------:R-:W-:Y:S04]  /*200f0*/  PRMT R0, R184, 0x5410, R135 ;  /* 0x00005410b8007816 */ /* 0x000fe80000000087 */
[----:B------:R-:W-:Y:S01]  /*20100*/  LOP3.LUT R179, R179, R0, RZ, 0xc0, !PT ;  /* 0x00000000b3b37212 */ /* 0x000fe200078ec0ff */
[----:B--2---:R-:W-:Y:S05]  /*20110*/  @!P5 HFMA2.BF16_V2 R172, -RZ.H0_H0, RZ.H0_H0, -R190.H0_H0 ;  /* 0x200000ffffacd231 */ /* 0x004fea00003409be */
[----:B------:R-:W-:Y:S01]  /*20120*/  PRMT R156, R172, 0x7610, R156 ;  /* 0x00007610ac9c7816 */ /* 0x000fe2000000009c */
[----:B------:R1:W-:Y:S03]  /*20130*/  @!P5 STL.S16 [R1+0x10], R172 ;  /* 0x000010ac0100d387 */ /* 0x0003e60000100600 */
[----:B------:R-:W-:Y:S02]  /*20140*/  @!P5 PRMT R190, R156, 0x5410, RZ ;  /* 0x000054109cbed816 */ /* 0x000fe400000000ff */
[----:B------:R3:W2:Y:S01]  /*20150*/  LDL.S16 R156, [R1+0x28] ;  /* 0x00002800019c7983 */ /* 0x0006a20000100600 */
[----:B------:R-:W-:Y:S02]  /*20160*/  ISETP.LE.U32.AND P5, PT, R149, UR15, PT ;  /* 0x0000000f95007c0c */ /* 0x000fe4000bfa3070 */
[----:B------:R-:W-:Y:S01]  /*20170*/  LOP3.LUT R149, R180, 0xff, RZ, 0xc0, !PT ;  /* 0x000000ffb4957812 */ /* 0x000fe200078ec0ff */
[----:B------:R-:W-:Y:S10]  /*20180*/  STG.E.U16 desc[UR26][R198.64+0x22], R190 ;  /* 0x000022bec6007986 */ /* 0x000ff4000c10151a */
[----:B------:R-:W-:Y:S05]  /*20190*/  @!P5 HFMA2.BF16_V2 R251, -RZ.H0_H0, RZ.H0_H0, -R184.H0_H0 ;  /* 0x200000fffffbd231 */ /* 0x000fea00003409b8 */
[----:B------:R-:W-:Y:S02]  /*201a0*/  @!P5 PRMT R184, R251, 0x5410, RZ ;  /* 0x00005410fbb8d816 */ /* 0x000fe400000000ff */
[----:B-1----:R-:W-:Y:S02]  /*201b0*/  PRMT R172, R149, 0x5410, R148 ;  /* 0x0000541095ac7816 */ /* 0x002fe40000000094 */
[----:B------:R-:W-:Y:S02]  /*201c0*/  SHF.R.U32.HI R149, RZ, 0x10, R180 ;  /* 0x00000010ff957819 */ /* 0x000fe400000116b4 */
[----:B------:R-:W-:Y:S01]  /*201d0*/  LOP3.LUT R148, R153, 0xffff, RZ, 0xc0, !PT ;  /* 0x0000ffff99947812 */ /* 0x000fe200078ec0ff */
[----:B------:R-:W-:Y:S01]  /*201e0*/  LDSM.16.MT88.4 R180, [R206+0xa800] ;  /* 0x00a80000ceb4783b */ /* 0x000fe20000004200 */
[----:B------:R-:W-:Y:S02]  /*201f0*/  LOP3.LUT R149, R149, 0xff, RZ, 0xc0, !PT ;  /* 0x000000ff95957812 */ /* 0x000fe400078ec0ff */
[----:B------:R-:W-:Y:S02]  /*20200*/  SHF.R.U32.HI R148, RZ, 0x8, R148 ;  /* 0x00000008ff947819 */ /* 0x000fe40000011694 */
[----:B------:R-:W-:Y:S02]  /*20210*/  PRMT R173, R149, 0x5410, R151 ;  /* 0x0000541095ad7816 */ /* 0x000fe40000000097 */
[----:B------:R-:W-:Y:S02]  /*20220*/  PRMT R176, R150, 0x5410, R148 ;  /* 0x0000541096b07816 */ /* 0x000fe40000000094 */
[----:B------:R-:W1:Y:S01]  /*20230*/  LDSM.16.MT88.4 R148, [R203+0xb000] ;  /* 0x00b00000cb94783b */ /* 0x000e620000004200 */
[----:B------:R-:W-:Y:S02]  /*20240*/  SHF.R.U32.HI R153, RZ, 0x18, R153 ;  /* 0x00000018ff997819 */ /* 0x000fe40000011699 */
[--C-:B------:R-:W-:Y:S02]  /*20250*/  HSET2.LE.AND R172, R172, R214.reuse, PT ;  /* 0x000000d6acac7233 */ /* 0x100fe40003803000 */
[----:B------:R-:W-:Y:S02]  /*20260*/  PRMT R177, R140, 0x5410, R153 ;  /* 0x000054108cb17816 */ /* 0x000fe40000000099 */
[----:B------:R-:W-:Y:S02]  /*20270*/  LOP3.LUT R140, R141, 0xffff, RZ, 0xc0, !PT ;  /* 0x0000ffff8d8c7812 */ /* 0x000fe400078ec0ff */
[----:B------:R-:W-:Y:S02]  /*20280*/  PRMT R153, R189, 0x5410, R188 ;  /* 0x00005410bd997816 */ /* 0x000fe400000000bc */
[----:B------:R-:W-:Y:S02]  /*20290*/  LOP3.LUT R172, R172, R165, RZ, 0xc0, !PT ;  /* 0x000000a5acac7212 */ /* 0x000fe400078ec0ff */
[----:B------:R-:W-:Y:S02]  /*202a0*/  LOP3.LUT R174, R174, R153, RZ, 0xc0, !PT ;  /* 0x00000099aeae7212 */ /* 0x000fe400078ec0ff */
[--C-:B------:R-:W-:Y:S02]  /*202b0*/  HSET2.LE.AND R173, R173, R214.reuse, PT ;  /* 0x000000d6adad7233 */ /* 0x100fe40003803000 */
[--C-:B------:R-:W-:Y:S02]  /*202c0*/  HSET2.LE.AND R176, R176, R214.reuse, PT ;  /* 0x000000d6b0b07233 */ /* 0x100fe40003803000 */
[----:B------:R-:W-:Y:S02]  /*202d0*/  HSET2.LE.AND R177, R177, R214, PT ;  /* 0x000000d6b1b17233 */ /* 0x000fe40003803000 */
[----:B------:R-:W-:Y:S02]  /*202e0*/  LOP3.LUT R173, R173, R164, RZ, 0xc0, !PT ;  /* 0x000000a4adad7212 */ /* 0x000fe400078ec0ff */
[----:B------:R-:W-:Y:S02]  /*202f0*/  LOP3.LUT R176, R176, R154, RZ, 0xc0, !PT ;  /* 0x0000009ab0b07212 */ /* 0x000fe400078ec0ff */
[----:B------:R-:W-:Y:S01]  /*20300*/  LOP3.LUT R177, R177, R155, RZ, 0xc0, !PT ;  /* 0x0000009bb1b17212 */ /* 0x000fe200078ec0ff */
[-C--:B-1----:R-:W-:Y:S06]  /*20310*/  HMMA.16816.F32.BF16 R84, R136, R148.reuse, R84 ;  /* 0x000000948854723c */ /* 0x082fec0000041854 */
[C---:B------:R-:W-:Y:S06]  /*20320*/  HMMA.16816.F32.BF16 R88, R144.reuse, R148, R88 ;  /* 0x000000949058723c */ /* 0x040fec0000041858 */
[-C--:B------:R-:W-:Y:S06]  /*20330*/  HMMA.16816.F32.BF16 R92, R144, R150.reuse, R92 ;  /* 0x00000096905c723c */ /* 0x080fec000004185c */
[C---:B------:R-:W-:Y:S01]  /*20340*/  HMMA.16816.F32.BF16 R96, R136.reuse, R150, R96 ;  /* 0x000000968860723c */ /* 0x040fe20000041860 */
[----:B------:R-:W-:Y:S04]  /*20350*/  LDSM.16.MT88.4 R148, [R205+0xb000] ;  /* 0x00b00000cd94783b */ /* 0x000fe80000004200 */
[----:B--2---:R-:W-:Y:S05]  /*20360*/  @!P2 HFMA2.BF16_V2 R156, -RZ.H0_H0, RZ.H0_H0, -R189.H0_H0 ;  /* 0x200000ffff9ca231 */ /* 0x004fea00003409bd */
[----:B------:R-:W-:Y:S01]  /*20370*/  @!P2 STL.S16 [R1+0x28], R156 ;  /* 0x0000289c0100a387 */ /* 0x000fe20000100600 */
[----:B------:R-:W-:Y:S03]  /*20380*/  PRMT R142, R156, 0x7610, R142 ;  /* 0x000076109c8e7816 */ /* 0x000fe6000000008e */
[----:B------:R3:W2:Y:S01]  /*20390*/  LDL.S16 R230, [R1+0xc] ;  /* 0x00000c0001e67983 */ /* 0x0006a20000100600 */
[----:B------:R-:W-:Y:S02]  /*203a0*/  @!P2 PRMT R189, R142, 0x5410, RZ ;  /* 0x000054108ebda816 */ /* 0x000fe400000000ff */
[----:B------:R-:W-:Y:S01]  /*203b0*/  ISETP.LE.U32.AND P2, PT, R140, UR15, PT ;  /* 0x0000000f8c007c0c */ /* 0x000fe2000bf43070 */
[----:B------:R3:W4:Y:S04]  /*203c0*/  LDL.S16 R228, [R1+0x8] ;  /* 0x0000080001e47983 */ /* 0x0007280000100600 */
[----:B------:R3:W3:Y:S04]  /*203d0*/  LDL.S16 R227, [R1+0x4] ;  /* 0x0000040001e37983 */ /* 0x0006e80000100600 */
[----:B------:R1:W3:Y:S04]  /*203e0*/  LDL.S16 R226, [R1] ;  /* 0x0000000001e27983 */ /* 0x0002e80000100600 */
[----:B------:R-:W1:Y:S01]  /*203f0*/  LDSM.16.MT88.4 R140, [R206+0xb000] ;  /* 0x00b00000ce8c783b */ /* 0x000e620000004200 */
[----:B------:R-:W-:Y:S07]  /*20400*/  @!P2 HFMA2.BF16_V2 R252, -RZ.H0_H0, RZ.H0_H0, -R185.H0_H0 ;  /* 0x200000fffffca231 */ /* 0x000fee00003409b9 */
[----:B------:R-:W1:Y:S08]  /*20410*/  LDSM.16.MT88.4 R156, [R201+0xa800] ;  /* 0x00a80000c99c783b */ /* 0x000e700000004200 */
[----:B------:R-:W-:Y:S01]  /*20420*/  STG.E.U16 desc[UR26][R194.64+0x30], R189 ;  /* 0x000030bdc2007986 */ /* 0x000fe2000c10151a */
[-C--:B-1----:R-:W-:Y:S06]  /*20430*/  HMMA.16816.F32.BF16 R100, R136, R140.reuse, R100 ;  /* 0x0000008c8864723c */ /* 0x082fec0000041864 */
[C---:B------:R-:W-:Y:S06]  /*20440*/  HMMA.16816.F32.BF16 R104, R144.reuse, R140, R104 ;  /* 0x0000008c9068723c */ /* 0x040fec0000041868 */
[-C--:B------:R-:W-:Y:S05]  /*20450*/  HMMA.16816.F32.BF16 R108, R144, R142.reuse, R108 ;  /* 0x0000008e906c723c */ /* 0x080fea000004186c */
[----:B------:R-:W-:Y:S01]  /*20460*/  PRMT R140, R187, 0x5410, R186 ;  /* 0x00005410bb8c7816 */ /* 0x000fe200000000ba */
[C---:B------:R-:W-:Y:S05]  /*20470*/  HMMA.16816.F32.BF16 R112, R136.reuse, R142, R112 ;  /* 0x0000008e8870723c */ /* 0x040fea0000041870 */
[----:B------:R-:W-:Y:S01]  /*20480*/  LOP3.LUT R175, R175, R140, RZ, 0xc0, !PT ;  /* 0x0000008cafaf7212 */ /* 0x000fe200078ec0ff */
[-C--:B------:R-:W-:Y:S01]  /*20490*/  HMMA.16816.F32.BF16 R116, R136, R148.reuse, R116 ;  /* 0x000000948874723c */ /* 0x080fe20000041874 */
[----:B------:R-:W1:Y:S05]  /*204a0*/  LDSM.16.MT88.4 R140, [R203+0xa800] ;  /* 0x00a80000cb8c783b */ /* 0x000e6a0000004200 */
[C---:B------:R-:W-:Y:S06]  /*204b0*/  HMMA.16816.F32.BF16 R120, R144.reuse, R148, R120 ;  /* 0x000000949078723c */ /* 0x040fec0000041878 */
[-C--:B------:R-:W-:Y:S05]  /*204c0*/  HMMA.16816.F32.BF16 R124, R144, R150.reuse, R124 ;  /* 0x00000096907c723c */ /* 0x080fea000004187c */
[----:B------:R-:W-:Y:S01]  /*204d0*/  PRMT R148, R2, 0x5410, R185 ;  /* 0x0000541002947816 */ /* 0x000fe200000000b9 */
[----:B------:R-:W-:Y:S05]  /*204e0*/  HMMA.16816.F32.BF16 R128, R136, R150, R128 ;  /* 0x000000968880723c */ /* 0x000fea0000041880 */
[----:B------:R-:W-:Y:S01]  /*204f0*/  LOP3.LUT R178, R178, R148, RZ, 0xc0, !PT ;  /* 0x00000094b2b27212 */ /* 0x000fe200078ec0ff */
[-C--:B------:R-:W-:Y:S01]  /*20500*/  HMMA.16816.F32.BF16 R152, R172, R156.reuse, R4 ;  /* 0x0000009cac98723c */ /* 0x080fe20000041804 */
[----:B------:R-:W1:Y:S04]  /*20510*/  LDSM.16.MT88.4 R4, [R205+0xa800] ;  /* 0x00a80000cd04783b */ /* 0x000e680000004200 */
[----:B------:R-:W-:Y:S01]  /*20520*/  @!P2 PRMT R185, R252, 0x5410, RZ ;  /* 0x00005410fcb9a816 */ /* 0x000fe200000000ff */
[C---:B------:R-:W-:Y:S03]  /*20530*/  HMMA.16816.F32.BF16 R168, R176.reuse, R156, R8 ;  /* 0x0000009cb0a8723c */ /* 0x040fe60000041808 */
[----:B------:R-:W1:Y:S02]  /*20540*/  LDSM.16.MT88.4 R8, [R201+0xb800] ;  /* 0x00b80000c908783b */ /* 0x000e640000004200 */
[----:B------:R-:W-:Y:S01]  /*20550*/  IMAD.MOV.U32 R137, RZ, RZ, R3 ;  /* 0x000000ffff897224 */ /* 0x000fe200078e0003 */
[-C--:B------:R-:W-:Y:S05]  /*20560*/  HMMA.16816.F32.BF16 R164, R176, R158.reuse, R12 ;  /* 0x0000009eb0a4723c */ /* 0x080fea000004180c */
[----:B------:R-:W1:Y:S01]  /*20570*/  LDSM.16.MT88.4 R12, [R203+0xb800] ;  /* 0x00b80000cb0c783b */ /* 0x000e620000004200 */
[C---:B------:R-:W-:Y:S05]  /*20580*/  HMMA.16816.F32.BF16 R148, R172.reuse, R158, R16 ;  /* 0x0000009eac94723c */ /* 0x040fea0000041810 */
[----:B------:R-:W-:Y:S01]  /*20590*/  IMAD.MOV.U32 R136, RZ, RZ, R132 ;  /* 0x000000ffff887224 */ /* 0x000fe200078e0084 */
[-C--:B-1----:R-:W-:Y:S01]  /*205a0*/  HMMA.16816.F32.BF16 R144, R172, R140.reuse, R20 ;  /* 0x0000008cac90723c */ /* 0x082fe20000041814 */
[----:B------:R-:W1:Y:S05]  /*205b0*/  LDSM.16.MT88.4 R16, [R206+0xb800] ;  /* 0x00b80000ce10783b */ /* 0x000e6a0000004200 */
[C---:B------:R-:W-:Y:S03]  /*205c0*/  HMMA.16816.F32.BF16 R160, R176.reuse, R140, R24 ;  /* 0x0000008cb0a0723c */ /* 0x040fe60000041818 */
[----:B------:R-:W1:Y:S03]  /*205d0*/  LDSM.16.MT88.4 R20, [R205+0xb800] ;  /* 0x00b80000cd14783b */ /* 0x000e660000004200 */
        /* <DEDUP_REMOVED lines=25> */
[----:B------:R-:W-:Y:S05]  /*20770*/  HMMA.16816.F32.BF16 R128, R172, R22, R128 ;  /* 0x00000016ac80723c */ /* 0x000fea0000041880 */
[----:B--2---:R-:W-:Y:S02]  /*20780*/  @!P3 HFMA2.BF16_V2 R230, -RZ.H0_H0, RZ.H0_H0, -R188.H0_H0 ;  /* 0x200000ffffe6b231 */ /* 0x004fe400003409bc */
[----:B----4-:R-:W-:Y:S03]  /*20790*/  @!P4 HFMA2.BF16_V2 R228, -RZ.H0_H0, RZ.H0_H0, -R187.H0_H0 ;  /* 0x200000ffffe4c231 */ /* 0x010fe600003409bb */
[----:B------:R-:W-:Y:S01]  /*207a0*/  @!P3 STL.S16 [R1+0xc], R230 ;  /* 0x00000ce60100b387 */ /* 0x000fe20000100600 */
[----:B------:R-:W-:Y:S01]  /*207b0*/  PRMT R6, R230, 0x7610, R6 ;  /* 0x00007610e6067816 */ /* 0x000fe20000000006 */
[----:B---3--:R-:W-:Y:S01]  /*207c0*/  @!P1 HFMA2.BF16_V2 R227, -RZ.H0_H0, RZ.H0_H0, -R186.H0_H0 ;  /* 0x200000ffffe39231 */ /* 0x008fe200003409ba */
[----:B------:R-:W-:Y:S01]  /*207d0*/  PRMT R5, R228, 0x7610, R5 ;  /* 0x00007610e4057816 */ /* 0x000fe20000000005 */
[----:B------:R-:W-:Y:S01]  /*207e0*/  @!P4 STL.S16 [R1+0x8], R228 ;  /* 0x000008e40100c387 */ /* 0x000fe20000100600 */
[----:B------:R-:W-:Y:S01]  /*207f0*/  @!P3 PRMT R188, R6, 0x5410, RZ ;  /* 0x0000541006bcb816 */ /* 0x000fe200000000ff */
[----:B------:R-:W-:Y:S01]  /*20800*/  @!P6 HFMA2.BF16_V2 R226, -RZ.H0_H0, RZ.H0_H0, -R2.H0_H0 ;  /* 0x200000ffffe2e231 */ /* 0x000fe20000340902 */
[----:B------:R-:W-:Y:S01]  /*20810*/  PRMT R4, R227, 0x7610, R4 ;  /* 0x00007610e3047816 */ /* 0x000fe20000000004 */
[----:B------:R1:W-:Y:S01]  /*20820*/  @!P1 STL.S16 [R1+0x4], R227 ;  /* 0x000004e301009387 */ /* 0x0003e20000100600 */
[----:B------:R-:W-:Y:S01]  /*20830*/  ISETP.LE.U32.AND P3, PT, R218, UR15, PT ;  /* 0x0000000fda007c0c */ /* 0x000fe2000bf63070 */
[----:B------:R-:W-:Y:S01]  /*20840*/  FADD.FTZ R6, R238, R221 ;  /* 0x000000ddee067221 */ /* 0x000fe20000010000 */
[----:B------:R-:W-:Y:S01]  /*20850*/  @!P4 PRMT R187, R5, 0x5410, RZ ;  /* 0x0000541005bbc816 */ /* 0x000fe200000000ff */
[----:B------:R-:W-:Y:S01]  /*20860*/  STG.E.U16 desc[UR26][R194.64+0x32], R188 ;  /* 0x000032bcc2007986 */ /* 0x000fe2000c10151a */
[----:B------:R-:W-:Y:S01]  /*20870*/  @!P1 PRMT R186, R4, 0x5410, RZ ;  /* 0x0000541004ba9816 */ /* 0x000fe200000000ff */
[----:B------:R-:W-:Y:S01]  /*20880*/  FADD.FTZ R4, R233, R193 ;  /* 0x000000c1e9047221 */ /* 0x000fe20000010000 */
[----:B------:R-:W-:Y:S01]  /*20890*/  PRMT R0, R226, 0x7610, R0 ;  /* 0x00007610e2007816 */ /* 0x000fe20000000000 */
[----:B------:R-:W-:Y:S01]  /*208a0*/  STG.E.U16 desc[UR26][R196.64+0x30], R187 ;  /* 0x000030bbc4007986 */ /* 0x000fe2000c10151a */
[----:B------:R-:W-:Y:S01]  /*208b0*/  ISETP.LT.AND P1, PT, RZ, UR19, PT ;  /* 0x00000013ff007c0c */ /* 0x000fe2000bf21270 */
[----:B------:R-:W-:Y:S01]  /*208c0*/  UIADD3 UR19, UR19, -0x1, URZ ;  /* 0xffffffff13137890 */ /* 0x000fe2000fffe03f */
[----:B------:R-:W-:Y:S01]  /*208d0*/  @!P6 PRMT R2, R0, 0x5410, RZ ;  /* 0x000054100002e816 */ /* 0x000fe200000000ff */
[----:B------:R-:W-:Y:S01]  /*208e0*/  STG.E.U16 desc[UR26][R196.64+0x32], R186 ;  /* 0x000032bac4007986 */ /* 0x000fe2000c10151a */
[----:B------:R-:W-:Y:S01]  /*208f0*/  FADD.FTZ R0, R231, R215 ;  /* 0x000000d7e7007221 */ /* 0x000fe20000010000 */
[----:B------:R-:W-:Y:S02]  /*20900*/  @!P3 HFMA2.BF16_V2 R250, -RZ.H0_H0, RZ.H0_H0, -R135.H0_H0 ;  /* 0x200000fffffab231 */ /* 0x000fe40000340987 */
[----:B------:R2:W-:Y:S03]  /*20910*/  STG.E.U16 desc[UR26][R216.64+0x2e], R2 ;  /* 0x00002e02d8007986 */ /* 0x0005e6000c10151a */
[----:B------:R-:W-:Y:S01]  /*20920*/  @!P3 PRMT R135, R250, 0x5410, RZ ;  /* 0x00005410fa87b816 */ /* 0x000fe200000000ff */
[----:B------:R-:W-:Y:S04]  /*20930*/  STG.E.U16 desc[UR26][R216.64+0x30], R185 ;  /* 0x000030b9d8007986 */ /* 0x000fe8000c10151a */
[----:B------:R3:W-:Y:S01]  /*20940*/  STG.E.U16 desc[UR26][R198.64+0x32], R135 ;  /* 0x00003287c6007986 */ /* 0x0007e2000c10151a */
[----:B-1----:R-:W-:Y:S03]  /*20950*/  FADD.FTZ R227, R237, R6 ;  /* 0x00000006ede37221 */ /* 0x002fe60000010000 */
[----:B------:R4:W-:Y:S04]  /*20960*/  @!P6 STL.S16 [R1], R226 ;  /* 0x000000e20100e387 */ /* 0x0009e80000100600 */
[----:B------:R4:W-:Y:S01]  /*20970*/  STG.E.U16 desc[UR26][R198.64+0x30], R184 ;  /* 0x000030b8c6007986 */ /* 0x0009e2000c10151a */
[----:B--2---:R-:W-:Y:S04]  /*20980*/  FADD.FTZ R2, R229, R220 ;  /* 0x000000dce5027221 */ /* 0x004fe80000010000 */
[----:B------:R-:W-:Y:S01]  /*20990*/  FADD.FTZ R5, R225, R2 ;  /* 0x00000002e1057221 */ /* 0x000fe20000010000 */
[----:B------:R-:W-:Y:S01]  /*209a0*/  FADD.FTZ R2, R224, R0 ;  /* 0x00000000e0027221 */ /* 0x000fe20000010000 */
[----:B------:R-:W-:Y:S01]  /*209b0*/  FADD.FTZ R0, R222, R4 ;  /* 0x00000004de007221 */ /* 0x000fe20000010000 */
[----:B---3--:R-:W-:Y:S02]  /*209c0*/  IMAD.MOV.U32 R135, RZ, RZ, R133 ;  /* 0x000000ffff877224 */ /* 0x008fe400078e0085 */
[----:B------:R-:W-:Y:S01]  /*209d0*/  FADD.FTZ R235, R235, R5 ;  /* 0x00000005ebeb7221 */ /* 0x000fe20000010000 */
[----:B------:R-:W-:Y:S01]  /*209e0*/  FADD.FTZ R247, R219, R0 ;  /* 0x00000000dbf77221 */ /* 0x000fe20000010000 */
[----:B------:R-:W-:Y:S02]  /*209f0*/  IMAD.MOV.U32 R0, RZ, RZ, R134 ;  /* 0x000000ffff007224 */ /* 0x000fe400078e0086 */
[----:B------:R-:W-:Y:S01]  /*20a00*/  FADD.FTZ R239, R223, R2 ;  /* 0x00000002dfef7221 */ /* 0x000fe20000010000 */
[----:B------:R-:W-:Y:S06]  /*20a10*/  @P1 BRA `(.L_x_1585) ;  /* 0xffffffb800901947 */ /* 0x000fec000383ffff */
.L_x_1584:
[----:B-12---:R-:W1:Y:S01]  /*20a20*/  SHFL.BFLY PT, R0, R227, 0x2, 0x1f ;  /* 0x0c401f00e3007f89 */ /* 0x006e6200000e0000 */
[----:B------:R-:W2:Y:S01]  /*20a30*/  S2UR UR6, SR_CgaCtaId ;  /* 0x00000000000679c3 */ /* 0x000ea20000008800 */
[----:B------:R-:W-:Y:S01]  /*20a40*/  UISETP.NE.AND UP0, UPT, UR16, -0x1, UPT ;  /* 0xffffffff1000788c */ /* 0x000fe2000bf05270 */
[----:B------:R-:W-:Y:S01]  /*20a50*/  IMAD.MOV.U32 R173, RZ, RZ, 0x20 ;  /* 0x00000020ffad7424 */ /* 0x000fe200078e00ff */
[----:B------:R-:W3:Y:S01]  /*20a60*/  SHFL.BFLY PT, R2, R235, 0x2, 0x1f ;  /* 0x0c401f00eb027f89 */ /* 0x000ee200000e0000 */
[----:B-----5:R-:W-:-:S03]  /*20a70*/  IMAD.MOV.U32 R135, RZ, RZ, 0x40 ;  /* 0x00000040ff877424 */ /* 0x020fc600078e00ff */
        /* <DEDUP_REMOVED lines=19> */
[CC--:B------:R-:W-:Y:S01]  /*20bb0*/  LEA.HI R11, R138.reuse, R10.reuse, RZ, 0x5 ;  /* 0x0000000a8a0b7211 */ /* 0x0c0fe200078f28ff */
[----:B-1----:R-:W-:Y:S01]  /*20bc0*/  FADD.FTZ R227, R227, R7 ;  /* 0x00000007e3e37221 */ /* 0x002fe20000010000 */
[----:B------:R-:W-:Y:S02]  /*20bd0*/  LEA.HI R7, R138, R10, RZ, 0x2 ;  /* 0x0000000a8a077211 */ /* 0x000fe400078f10ff */
[----:B------:R-:W-:Y:S01]  /*20be0*/  SHF.R.S32.HI R9, RZ, 0x5, R11 ;  /* 0x00000005ff097819 */ /* 0x000fe2000001140b */
[----:B--2---:R-:W-:Y:S01]  /*20bf0*/  FADD.FTZ R235, R235, R2 ;  /* 0x00000002ebeb7221 */ /* 0x004fe20000010000 */
[----:B------:R-:W-:Y:S02]  /*20c00*/  FSETP.NE.FTZ.AND P0, PT, R227, RZ, PT ;  /* 0x000000ffe300720b */ /* 0x000fe40003f15000 */
[--C-:B------:R-:W-:Y:S01]  /*20c10*/  SHF.R.S32.HI R2, RZ, 0x2, R7.reuse ;  /* 0x00000002ff027819 */ /* 0x100fe20000011407 */
        /* <DEDUP_REMOVED lines=44> */
.L_x_1588:
[----:B------:R-:W-:Y:S01]  /*20ee0*/  ULDC.U8 UR4, c[0x0][0x3d8] ;  /* 0x0000f60000047ab9 */ /* 0x000fe20000000000 */
[----:B------:R-:W-:Y:S01]  /*20ef0*/  ULDC.U8 UR6, c[0x0][0x3d9] ;  /* 0x0000f64000067ab9 */ /* 0x000fe20000000000 */
[----:B------:R-:W-:Y:S01]  /*20f00*/  ISETP.NE.AND P1, PT, RZ, UR4, PT ;  /* 0x00000004ff007c0c */ /* 0x000fe2000bf25270 */
[C---:B------:R-:W-:Y:S01]  /*20f10*/  VIADD R33, R29.reuse, 0xfffffff0 ;  /* 0xfffffff01d217836 */ /* 0x040fe20000000000 */
[----:B------:R-:W-:Y:S01]  /*20f20*/  PLOP3.LUT P4, PT, PT, PT, PT, 0x8, 0x0 ;  /* 0x000000000000781c */ /* 0x000fe20003f8e170 */
[----:B------:R-:W-:Y:S01]  /*20f30*/  @P3 VIADD R33, R29, 0x10 ;  /* 0x000000101d213836 */ /* 0x000fe20000000000 */
[----:B------:R-:W-:Y:S02]  /*20f40*/  ISETP.NE.OR P2, PT, RZ, UR6, !P1 ;  /* 0x00000006ff007c0c */ /* 0x000fe4000cf45670 */
[----:B------:R-:W-:-:S11]  /*20f50*/  CS2R R136, SRZ ;  /* 0x0000000000887805 */ /* 0x000fd6000001ff00 */
        /* <DEDUP_REMOVED lines=9> */
.L_x_1589:
        /* <DEDUP_REMOVED lines=41> */
[----:B------:R-:W-:Y:S01]  /*21280*/  FMUL.FTZ R16, R4, R51 ;  /* 0x0000003304107220 */ /* 0x000fe20000410000 */
        /* <DEDUP_REMOVED lines=116> */
[----:B------:R1:W-:Y:S01]  /*219d0*/  STS [R33+0x2400], R12 ;  /* 0x0024000c21007388 */ /* 0x0003e20000000800 */
[----:B------:R-:W-:Y:S02]  /*219e0*/  F2FP.BF16.F32.PACK_AB R21, R21, R156 ;  /* 0x0000009c1515723e */ /* 0x000fe400000010ff */
[----:B------:R-:W-:Y:S02]  /*219f0*/  F2FP.BF16.F32.PACK_AB R20, R20, R158 ;  /* 0x0000009e1414723e */ /* 0x000fe400000010ff */
[----:B------:R-:W-:Y:S02]  /*21a00*/  F2FP.BF16.F32.PACK_AB R19, R19, R17 ;  /* 0x000000111313723e */ /* 0x000fe400000010ff */
[----:B------:R-:W-:Y:S02]  /*21a10*/  F2FP.BF16.F32.PACK_AB R18, R18, R38 ;  /* 0x000000261212723e */ /* 0x000fe400000010ff */
[----:B--2---:R-:W-:-:S02]  /*21a20*/  IADD3 R0, R29, R173, RZ ;  /* 0x000000ad1d007210 */ /* 0x004fc40007ffe0ff */
[----:B------:R-:W-:Y:S02]  /*21a30*/  F2FP.BF16.F32.PACK_AB R17, R34, R141 ;  /* 0x0000008d2211723e */ /* 0x000fe400000010ff */
[----:B---3--:R-:W-:Y:S01]  /*21a40*/  IADD3 R14, R173, R33, RZ ;  /* 0x00000021ad0e7210 */ /* 0x008fe20007ffe0ff */
[----:B------:R-:W-:Y:S01]  /*21a50*/  STS [R0], R11 ;  /* 0x0000000b00007388 */ /* 0x000fe20000000800 */
[----:B------:R-:W-:Y:S02]  /*21a60*/  F2FP.BF16.F32.PACK_AB R16, R16, R50 ;  /* 0x000000321010723e */ /* 0x000fe400000010ff */
[----:B----4-:R-:W-:Y:S01]  /*21a70*/  IADD3 R4, R29, R135, RZ ;  /* 0x000000871d047210 */ /* 0x010fe20007ffe0ff */
[----:B------:R2:W-:Y:S01]  /*21a80*/  STS [R0+0x400], R10 ;  /* 0x0004000a00007388 */ /* 0x0005e20000000800 */
[----:B------:R-:W-:Y:S02]  /*21a90*/  IADD3 R6, R135, R33, RZ ;  /* 0x0000002187067210 */ /* 0x000fe40007ffe0ff */
[----:B------:R-:W-:Y:S01]  /*21aa0*/  F2FP.BF16.F32.PACK_AB R23, R23, R42 ;  /* 0x0000002a1717723e */ /* 0x000fe200000010ff */
[----:B------:R3:W-:Y:S01]  /*21ab0*/  STS [R14+0x400], R7 ;  /* 0x000400070e007388 */ /* 0x0007e20000000800 */
[----:B------:R-:W-:Y:S01]  /*21ac0*/  F2FP.BF16.F32.PACK_AB R22, R22, R40 ;  /* 0x000000281616723e */ /* 0x000fe200000010ff */
[----:B-1----:R-:W1:Y:S01]  /*21ad0*/  @!P3 LDC R12, c[0x0][0x270] ;  /* 0x00009c00ff0cbb82 */ /* 0x002e620000000800 */
[----:B------:R-:W4:Y:S01]  /*21ae0*/  S2R R13, SR_CTAID.Y ;  /* 0x00000000000d7919 */ /* 0x000f220000002600 */
[----:B------:R-:W-:-:S02]  /*21af0*/  F2FP.BF16.F32.PACK_AB R44, R44, R24 ;  /* 0x000000182c2c723e */ /* 0x000fc400000010ff */
[----:B------:R-:W-:Y:S01]  /*21b00*/  F2FP.BF16.F32.PACK_AB R43, R43, R46 ;  /* 0x0000002e2b2b723e */ /* 0x000fe200000010ff */
[----:B------:R-:W-:Y:S01]  /*21b10*/  STS [R14], R8 ;  /* 0x000000080e007388 */ /* 0x000fe20000000800 */
[----:B------:R-:W-:Y:S02]  /*21b20*/  F2FP.BF16.F32.PACK_AB R42, R52, R145 ;  /* 0x00000091342a723e */ /* 0x000fe400000010ff */
[----:B------:R-:W-:Y:S01]  /*21b30*/  F2FP.BF16.F32.PACK_AB R41, R55, R54 ;  /* 0x000000363729723e */ /* 0x000fe200000010ff */
[----:B------:R5:W-:Y:S01]  /*21b40*/  STS [R0+0x2000], R9 ;  /* 0x0020000900007388 */ /* 0x000be20000000800 */
[----:B------:R-:W-:Y:S02]  /*21b50*/  IADD3 R2, R0, R135, RZ ;  /* 0x0000008700027210 */ /* 0x000fe40007ffe0ff */
[----:B------:R-:W-:Y:S01]  /*21b60*/  F2FP.BF16.F32.PACK_AB R38, R153, R175 ;  /* 0x000000af9926723e */ /* 0x000fe200000010ff */
[----:B------:R4:W-:Y:S01]  /*21b70*/  STS [R0+0x2400], R15 ;  /* 0x0024000f00007388 */ /* 0x0009e20000000800 */
[----:B------:R-:W-:-:S02]  /*21b80*/  F2FP.BF16.F32.PACK_AB R37, R37, R28 ;  /* 0x0000001c2525723e */ /* 0x000fc400000010ff */
[----:B------:R-:W-:Y:S01]  /*21b90*/  IADD3 R5, R14, R135, RZ ;  /* 0x000000870e057210 */ /* 0x000fe20007ffe0ff */
[----:B------:R-:W-:Y:S01]  /*21ba0*/  STS [R14+0x2000], R21 ;  /* 0x002000150e007388 */ /* 0x000fe20000000800 */
[----:B--2---:R-:W2:Y:S01]  /*21bb0*/  @P3 LDC.64 R10, c[0x0][0x2c0] ;  /* 0x0000b000ff0a3b82 */ /* 0x004ea20000000a00 */
[----:B------:R-:W-:Y:S02]  /*21bc0*/  F2FP.BF16.F32.PACK_AB R40, R57, R26 ;  /* 0x0000001a3928723e */ /* 0x000fe400000010ff */
[----:B------:R-:W-:Y:S01]  /*21bd0*/  STS [R14+0x2400], R20 ;  /* 0x002400140e007388 */ /* 0x000fe20000000800 */
[----:B------:R-:W-:Y:S02]  /*21be0*/  F2FP.BF16.F32.PACK_AB R39, R39, R58 ;  /* 0x0000003a2727723e */ /* 0x000fe400000010ff */
[----:B------:R-:W-:Y:S01]  /*21bf0*/  F2FP.BF16.F32.PACK_AB R36, R36, R27 ;  /* 0x0000001b2424723e */ /* 0x000fe200000010ff */
[----:B------:R-:W-:Y:S01]  /*21c00*/  STS [R4], R19 ;  /* 0x0000001304007388 */ /* 0x000fe20000000800 */
[----:B---3--:R-:W3:Y:S01]  /*21c10*/  @!P3 LDC R7, c[0x0][0x2c4] ;  /* 0x0000b100ff07bb82 */ /* 0x008ee20000000800 */
[----:B------:R-:W-:-:S02]  /*21c20*/  F2FP.BF16.F32.PACK_AB R35, R35, R62 ;  /* 0x0000003e2323723e */ /* 0x000fc400000010ff */
[----:B------:R-:W-:Y:S01]  /*21c30*/  STS [R4+0x400], R18 ;  /* 0x0004001204007388 */ /* 0x000fe20000000800 */
[----:B------:R-:W-:Y:S02]  /*21c40*/  F2FP.BF16.F32.PACK_AB R34, R69, R68 ;  /* 0x000000444522723e */ /* 0x000fe400000010ff */
[----:B------:R-:W-:Y:S01]  /*21c50*/  F2FP.BF16.F32.PACK_AB R32, R32, R70 ;  /* 0x000000462020723e */ /* 0x000fe200000010ff */
[----:B------:R-:W-:Y:S01]  /*21c60*/  STS [R6], R17 ;  /* 0x0000001106007388 */ /* 0x000fe20000000800 */
[----:B-----5:R-:W5:Y:S01]  /*21c70*/  @P3 LDC R9, c[0x0][0x2c0] ;  /* 0x0000b000ff093b82 */ /* 0x020f620000000800 */
[----:B------:R-:W-:Y:S02]  /*21c80*/  F2FP.BF16.F32.PACK_AB R28, R81, R80 ;  /* 0x00000050511c723e */ /* 0x000fe400000010ff */
[----:B------:R-:W-:Y:S01]  /*21c90*/  STS [R6+0x400], R16 ;  /* 0x0004001006007388 */ /* 0x000fe20000000800 */
[----:B------:R-:W-:Y:S02]  /*21ca0*/  F2FP.BF16.F32.PACK_AB R27, R83, R82 ;  /* 0x00000052531b723e */ /* 0x000fe400000010ff */
[----:B------:R-:W-:Y:S01]  /*21cb0*/  F2FP.BF16.F32.PACK_AB R31, R31, R72 ;  /* 0x000000481f1f723e */ /* 0x000fe200000010ff */
[----:B------:R1:W-:Y:S01]  /*21cc0*/  STS [R4+0x2400], R23 ;  /* 0x0024001704007388 */ /* 0x0003e20000000800 */
[----:B------:R-:W-:Y:S01]  /*21cd0*/  F2FP.BF16.F32.PACK_AB R30, R30, R74 ;  /* 0x0000004a1e1e723e */ /* 0x000fe200000010ff */
[----:B----4-:R-:W4:Y:S01]  /*21ce0*/  @P6 LDC R15, c[0x0][0x2e8] ;  /* 0x0000ba00ff0f6b82 */ /* 0x010f220000000800 */
        /* <DEDUP_REMOVED lines=20> */
[----:B-1----:R-:W1:Y:S01]  /*21e30*/  S2R R23, SR_CTAID.Z ;  /* 0x0000000000177919 */ /* 0x002e620000002700 */
[----:B------:R-:W-:-:S02]  /*21e40*/  F2FP.BF16.F32.PACK_AB R51, R51, R114 ;  /* 0x000000723333723e */ /* 0x000fc400000010ff */
[----:B------:R-:W-:Y:S01]  /*21e50*/  F2FP.BF16.F32.PACK_AB R53, R53, R104 ;  /* 0x000000683535723e */ /* 0x000fe200000010ff */
[----:B------:R-:W-:Y:S01]  /*21e60*/  STS [R5+0x400], R37 ;  /* 0x0004002505007388 */ /* 0x000fe20000000800 */
[----:B------:R-:W-:Y:S02]  /*21e70*/  F2FP.BF16.F32.PACK_AB R62, R107, R106 ;  /* 0x0000006a6b3e723e */ /* 0x000fe400000010ff */
[----:B------:R-:W-:Y:S01]  /*21e80*/  F2FP.BF16.F32.PACK_AB R61, R61, R108 ;  /* 0x0000006c3d3d723e */ /* 0x000fe200000010ff */
[----:B------:R-:W-:Y:S01]  /*21e90*/  STS [R2+0x2000], R40 ;  /* 0x0020002802007388 */ /* 0x000fe20000000800 */
[----:B------:R-:W-:Y:S02]  /*21ea0*/  F2FP.BF16.F32.PACK_AB R60, R60, R110 ;  /* 0x0000006e3c3c723e */ /* 0x000fe400000010ff */
[----:B------:R-:W-:Y:S01]  /*21eb0*/  @P3 MOV R8, 0x1 ;  /* 0x0000000100083802 */ /* 0x000fe20000000f00 */
[----:B------:R-:W-:Y:S01]  /*21ec0*/  STS [R2+0x2400], R39 ;  /* 0x0024002702007388 */ /* 0x000fe20000000800 */
[----:B------:R-:W-:Y:S01]  /*21ed0*/  F2FP.BF16.F32.PACK_AB R59, R117, R116 ;  /* 0x00000074753b723e */ /* 0x000fe200000010ff */
[----:B---3--:R-:W-:Y:S01]  /*21ee0*/  @!P3 IMAD R8, R7, R12, RZ ;  /* 0x0000000c0708b224 */ /* 0x008fe200078e02ff */
[----:B------:R-:W-:Y:S01]  /*21ef0*/  F2FP.BF16.F32.PACK_AB R58, R119, R118 ;  /* 0x00000076773a723e */ /* 0x000fe200000010ff */
[----:B------:R-:W-:Y:S01]  /*21f00*/  STS [R5+0x2000], R36 ;  /* 0x0020002405007388 */ /* 0x000fe20000000800 */
[----:B------:R-:W-:Y:S01]  /*21f10*/  F2FP.BF16.F32.PACK_AB R57, R129, R128 ;  /* 0x000000808139723e */ /* 0x000fe200000010ff */
[----:B------:R-:W-:Y:S01]  /*21f20*/  IMAD R8, R13, R8, RZ ;  /* 0x000000080d087224 */ /* 0x000fe200078e02ff */
        /* <DEDUP_REMOVED lines=8> */
[----:B------:R-:W-:Y:S02]  /*21fb0*/  ISETP.NE.AND P1, PT, R174, RZ, PT ;  /* 0x000000ffae00720c */ /* 0x000fe40003f25270 */
[----:B------:R-:W-:Y:S01]  /*21fc0*/  @!P3 MOV R9, 0x1 ;  /* 0x000000010009b802 */ /* 0x000fe20000000f00 */
[----:B------:R-:W-:Y:S01]  /*21fd0*/  STS [R33+0x4000], R28 ;  /* 0x0040001c21007388 */ /* 0x000fe20000000800 */
[----:B------:R-:W-:-:S02]  /*21fe0*/  LEA.HI.SX32 R13, R138, 0x10, 0x1d ;  /* 0x000000108a0d7811 */ /* 0x000fc400078feaff */
[----:B------:R-:W-:Y:S01]  /*21ff0*/  MOV R17, 0x7f800000 ;  /* 0x7f80000000117802 */ /* 0x000fe20000000f00 */
[----:B------:R-:W-:Y:S01]  /*22000*/  STS [R33+0x4400], R27 ;  /* 0x0044001b21007388 */ /* 0x000fe20000000800 */
[----:B------:R-:W-:Y:S02]  /*22010*/  MOV R16, 0x7f800000 ;  /* 0x7f80000000107802 */ /* 0x000fe40000000f00 */
[----:B------:R-:W-:Y:S01]  /*22020*/  MOV R18, 0x7f800000 ;  /* 0x7f80000000127802 */ /* 0x000fe20000000f00 */
[----:B------:R-:W-:Y:S02]  /*22030*/  STS [R29+0x6000], R31 ;  /* 0x0060001f1d007388 */ /* 0x000fe40000000800 */
[----:B------:R-:W3:Y:S02]  /*22040*/  @P1 LDC R12, c[0x0][0x2e8] ;  /* 0x0000ba00ff0c1b82 */ /* 0x000ee40000000800 */
        /* <DEDUP_REMOVED lines=15> */
[----:B--2---:R-:W-:Y:S01]  /*22140*/  @P3 IMAD R0, R11, R10, RZ ;  /* 0x0000000a0b003224 */ /* 0x004fe200078e02ff */
[----:B------:R-:W-:Y:S01]  /*22150*/  @!P3 MOV R0, R7 ;  /* 0x000000070000b202 */ /* 0x000fe20000000f00 */
[----:B------:R-:W2:Y:S01]  /*22160*/  @P5 LDC R10, c[0x0][0x2e8] ;  /* 0x0000ba00ff0a5b82 */ /* 0x000ea20000000800 */
[----:B------:R-:W-:Y:S01]  /*22170*/  STS [R4+0x6000], R53 ;  /* 0x0060003504007388 */ /* 0x000fe20000000800 */
[----:B------:R-:W4:Y:S03]  /*22180*/  @P1 MUFU.LG2 R7, R227 ;  /* 0x000000e300071308 */ /* 0x000f260000000c00 */
[----:B------:R-:W-:Y:S03]  /*22190*/  STS [R4+0x6400], R62 ;  /* 0x0064003e04007388 */ /* 0x000fe60000000800 */
[----:B-----5:R-:W5:Y:S01]  /*221a0*/  @P0 LDC R14, c[0x0][0x2e8] ;  /* 0x0000ba00ff0e0b82 */ /* 0x020f620000000800 */
        /* <DEDUP_REMOVED lines=12> */
[----:B------:R-:W2:Y:S01]  /*22270*/  S2R R19, SR_TID.X ;  /* 0x0000000000137919 */ /* 0x000ea20000002100 */
[----:B---3--:R-:W-:-:S02]  /*22280*/  SEL R2, R8, RZ, !P4 ;  /* 0x000000ff08027207 */ /* 0x008fc40006000000 */
[----:B------:R-:W-:Y:S02]  /*22290*/  SHF.R.S32.HI R8, RZ, 0x3, R138 ;  /* 0x00000003ff087819 */ /* 0x000fe4000001148a */
[----:B------:R-:W-:Y:S01]  /*222a0*/  ISETP.GE.AND P4, PT, R13, UR6, PT ;  /* 0x000000060d007c0c */ /* 0x000fe2000bf86270 */
[----:B------:R-:W-:Y:S01]  /*222b0*/  IMAD R2, R23, R0, R2 ;  /* 0x0000000017027224 */ /* 0x000fe200078e0202 */
[----:B------:R-:W-:Y:S01]  /*222c0*/  ISETP.GE.AND P5, PT, R8, UR6, PT ;  /* 0x0000000608007c0c */ /* 0x000fe2000bfa6270 */
[----:B------:R-:W-:Y:S01]  /*222d0*/  IMAD R0, R9, UR4, RZ ;  /* 0x0000000409007c24 */ /* 0x000fe2000f8e02ff */
[----:B----4-:R-:W3:Y:S01]  /*222e0*/  @P6 MUFU.LG2 R5, R139 ;  /* 0x0000008b00056308 */ /* 0x010ee20000000c00 */
[----:B------:R4:W4:Y:S03]  /*222f0*/  LDS.128 R24, [R213+0x3800] ;  /* 0x00380000d5187984 */ /* 0x0009260000000c00 */
[----:B------:R-:W-:-:S04]  /*22300*/  SHF.L.U32 R0, R0, 0x7, RZ ;  /* 0x0000000700007819 */ /* 0x000fc800000006ff */
[----:B------:R-:W-:Y:S01]  /*22310*/  IADD3 R11, P2, P1, R0, R136, R2 ;  /* 0x00000088000b7210 */ /* 0x000fe2000795e002 */
[----:B------:R-:W5:Y:S01]  /*22320*/  @P0 MUFU.LG2 R13, R172 ;  /* 0x000000ac000d0308 */ /* 0x000f620000000c00 */
[----:B------:R-:W-:Y:S02]  /*22330*/  SHF.R.S32.HI R4, RZ, 0x1f, R0 ;  /* 0x0000001fff047819 */ /* 0x000fe40000011400 */
[----:B------:R-:W-:Y:S02]  /*22340*/  SHF.R.S32.HI R2, RZ, 0x1f, R2 ;  /* 0x0000001fff027819 */ /* 0x000fe40000011402 */
[----:B------:R-:W-:Y:S02]  /*22350*/  LEA.HI.SX32 R0, R138, 0x20, 0x1d ;  /* 0x000000208a007811 */ /* 0x000fe400078feaff */
[----:B------:R-:W-:Y:S02]  /*22360*/  IADD3.X R8, R4, R137, R2, P2, P1 ;  /* 0x0000008904087210 */ /* 0x000fe400017e2402 */
[----:B------:R-:W-:-:S02]  /*22370*/  ISETP.NE.AND P2, PT, R174, RZ, PT ;  /* 0x000000ffae00720c */ /* 0x000fc40003f45270 */
[----:B------:R-:W-:Y:S02]  /*22380*/  ISETP.NE.AND P1, PT, R177, RZ, PT ;  /* 0x000000ffb100720c */ /* 0x000fe40003f25270 */
[----:B------:R-:W-:Y:S02]  /*22390*/  LEA.HI.SX32 R4, R138, 0x30, 0x1d ;  /* 0x000000308a047811 */ /* 0x000fe400078feaff */
[----:B--2---:R-:W-:Y:S02]  /*223a0*/  SHF.R.S32.HI R22, RZ, 0x1f, R19 ;  /* 0x0000001fff167819 */ /* 0x004fe40000011413 */
[----:B------:R-:W-:Y:S02]  /*223b0*/  ISETP.GE.AND P3, PT, R0, UR6, PT ;  /* 0x0000000600007c0c */ /* 0x000fe4000bf66270 */
[----:B------:R-:W-:-:S03]  /*223c0*/  LEA.HI R22, R22, R19, RZ, 0x3 ;  /* 0x0000001316167211 */ /* 0x000fc600078f18ff */
[----:B------:R-:W-:Y:S02]  /*223d0*/  @P2 FMUL.FTZ R2, R7, 0.69314718246459960938 ;  /* 0x3f31721807022820 */ /* 0x000fe40000410000 */
[----:B-1----:R-:W-:Y:S02]  /*223e0*/  @P1 FMUL.FTZ R0, R6, 0.69314718246459960938 ;  /* 0x3f31721806001820 */ /* 0x002fe40000410000 */
[----:B------:R-:W-:Y:S01]  /*223f0*/  @P2 FFMA.FTZ R17, R134, R12, R2 ;  /* 0x0000000c86112223 */ /* 0x000fe20000010002 */
[----:B------:R-:W-:Y:S01]  /*22400*/  ISETP.GE.AND P2, PT, R4, UR6, PT ;  /* 0x0000000604007c0c */ /* 0x000fe2000bf46270 */
[----:B---3--:R-:W-:Y:S01]  /*22410*/  @P6 FMUL.FTZ R4, R5, 0.69314718246459960938 ;  /* 0x3f31721805046820 */ /* 0x008fe20000410000 */
[----:B------:R-:W-:Y:S01]  /*22420*/  @P1 FFMA.FTZ R18, R133, R10, R0 ;  /* 0x0000000a85121223 */ /* 0x000fe20000010000 */
[----:B------:R-:W-:Y:S02]  /*22430*/  LEA.HI.SX32 R2, R138, 0x40, 0x1d ;  /* 0x000000408a027811 */ /* 0x000fe400078feaff */
[----:B------:R-:W-:Y:S01]  /*22440*/  @P6 FFMA.FTZ R16, R132, R15, R4 ;  /* 0x0000000f84106223 */ /* 0x000fe20000010004 */
[----:B------:R-:W-:-:S02]  /*22450*/  LOP3.LUT P6, RZ, R176, 0x3, RZ, 0xc0, !PT ;  /* 0x00000003b0ff7812 */ /* 0x000fc400078cc0ff */
[----:B------:R-:W-:Y:S02]  /*22460*/  LOP3.LUT R0, R22, 0xfffffff8, RZ, 0xc0, !PT ;  /* 0xfffffff816007812 */ /* 0x000fe400078ec0ff */
[----:B------:R-:W-:Y:S01]  /*22470*/  ISETP.GE.AND P1, PT, R2, UR6, PT ;  /* 0x0000000602007c0c */ /* 0x000fe2000bf26270 */
[----:B-----5:R-:W-:Y:S01]  /*22480*/  @P0 FMUL.FTZ R2, R13, 0.69314718246459960938 ;  /* 0x3f3172180d020820 */ /* 0x020fe20000410000 */
[----:B------:R-:W-:Y:S02]  /*22490*/  IADD3 R0, -R0, R19, RZ ;  /* 0x0000001300007210 */ /* 0x000fe40007ffe1ff */
[----:B------:R-:W-:Y:S01]  /*224a0*/  MOV R15, 0x7f800000 ;  /* 0x7f800000000f7802 */ /* 0x000fe20000000f00 */
[----:B------:R-:W-:Y:S01]  /*224b0*/  @P0 FFMA.FTZ R15, R3, R14, R2 ;  /* 0x0000000e030f0223 */ /* 0x000fe20000010002 */
[----:B------:R-:W-:-:S03]  /*224c0*/  SHF.L.U32 R21, R0, 0x3, RZ ;  /* 0x0000000300157819 */ /* 0x000fc600000006ff */
[----:B----4-:R-:W-:Y:S05]  /*224d0*/  @P6 BRA `(.L_x_1591) ;  /* 0x0000000000e06947 */ /* 0x010fea0003800000 */
        /* <DEDUP_REMOVED lines=25> */
[CC--:B------:R-:W-:Y:S02]  /*22670*/  @!P2 IADD3 R4, P0, R3.reuse, R11.reuse, RZ ;  /* 0x0000000b0304a210 */ /* 0x0c0fe40007f1e0ff */
        /* <DEDUP_REMOVED lines=30> */
.L_x_1591:
[----:B------:R-:W-:Y:S05]  /*22860*/  BSYNC B0 ;  /* 0x0000000000007941 */ /* 0x000fea0003800000 */
.L_x_1590:
        /* <DEDUP_REMOVED lines=35> */
.L_x_1593:
[----:B------:R-:W-:Y:S05]  /*22aa0*/  BSYNC B0 ;  /* 0x0000000000007941 */ /* 0x000fea0003800000 */
.L_x_1592:
        /* <DEDUP_REMOVED lines=23> */
.L_x_1595:
[----:B------:R-:W-:Y:S05]  /*22c20*/  BSYNC B0 ;  /* 0x0000000000007941 */ /* 0x000fea0003800000 */
.L_x_1594:
        /* <DEDUP_REMOVED lines=22> */
.L_x_1597:
[----:B------:R-:W-:Y:S05]  /*22d90*/  BSYNC B0 ;  /* 0x0000000000007941 */ /* 0x000fea0003800000 */
.L_x_1596:
        /* <DEDUP_REMOVED lines=21> */
.L_x_1599:
[----:B------:R-:W-:Y:S05]  /*22ef0*/  BSYNC B0 ;  /* 0x0000000000007941 */ /* 0x000fea0003800000 */
.L_x_1598:
        /* <DEDUP_REMOVED lines=21> */
.L_x_1601:
[----:B------:R-:W-:Y:S05]  /*23050*/  BSYNC B0 ;  /* 0x0000000000007941 */ /* 0x000fea0003800000 */
.L_x_1600:
        /* <DEDUP_REMOVED lines=21> */
.L_x_1603:
[----:B------:R-:W-:Y:S05]  /*231b0*/  BSYNC B0 ;  /* 0x0000000000007941 */ /* 0x000fea0003800000 */
.L_x_1602:
        /* <DEDUP_REMOVED lines=21> */
.L_x_1605:
[----:B------:R-:W-:Y:S05]  /*23310*/  BSYNC B0 ;  /* 0x0000000000007941 */ /* 0x000fea0003800000 */
.L_x_1604:
        /* <DEDUP_REMOVED lines=21> */
.L_x_1540:
        /* <DEDUP_REMOVED lines=41> */
.L_x_1606:
[----:B------:R-:W-:Y:S01]  /*23700*/  USHF.R.S32.HI UR7, URZ, 0x1f, UR22 ;  /* 0x0000001f3f077899 */ /* 0x000fe20008011416 */
[----:B------:R-:W-:Y:S01]  /*23710*/  SHF.R.S32.HI R8, RZ, 0x3, R8 ;  /* 0x00000003ff087819 */ /* 0x000fe20000011408 */
[----:B------:R-:W-:Y:S01]  /*23720*/  ULDC.64 UR4, c[0x0][0x2a0] ;  /* 0x0000a80000047ab9 */ /* 0x000fe20000000a00 */
[----:B------:R-:W-:Y:S01]  /*23730*/  IADD3 R2, P0, R14, UR8, RZ ;  /* 0x000000080e027c10 */ /* 0x000fe2000ff1e0ff */
[----:B------:R-:W-:Y:S01]  /*23740*/  IMAD.U32 R12, RZ, RZ, UR4 ;  /* 0x00000004ff0c7e24 */ /* 0x000fe2000f8e00ff */
[----:B------:R-:W-:Y:S01]  /*23750*/  UIMAD UR7, UR7, UR4, URZ ;  /* 0x00000004070772a4 */ /* 0x000fe2000f8e023f */
[----:B------:R-:W-:Y:S01]  /*23760*/  ISETP.GE.AND P4, PT, R8, UR18, PT ;  /* 0x0000001208007c0c */ /* 0x000fe2000bf86270 */
[----:B------:R-:W-:Y:S01]  /*23770*/  UIMAD UR4, UR24, UR11, URZ ;  /* 0x0000000b180472a4 */ /* 0x000fe2000f8e023f */
[----:B------:R-:W-:Y:S01]  /*23780*/  LEA.HI.X.SX32 R3, R14, UR6, 0x1, P0 ;  /* 0x000000060e037c11 */ /* 0x000fe200080f0eff */
[----:B------:R-:W-:Y:S01]  /*23790*/  UIMAD UR6, UR28, UR14, URZ ;  /* 0x0000000e1c0672a4 */ /* 0x000fe2000f8e023f */
[----:B------:R-:W-:Y:S01]  /*237a0*/  SHF.R.S32.HI R9, RZ, 0x1f, R8 ;  /* 0x0000001fff097819 */ /* 0x000fe20000011408 */
[----:B------:R-:W-:Y:S01]  /*237b0*/  USEL UR4, UR4, URZ, !UP3 ;  /* 0x0000003f04047287 */ /* 0x000fe2000d800000 */
[----:B------:R-:W-:Y:S01]  /*237c0*/  VIADD R17, R8, 0x10 ;  /* 0x0000001008117836 */ /* 0x000fe20000000000 */
[----:B------:R-:W-:Y:S01]  /*237d0*/  UIMAD UR5, UR22, UR5, UR7 ;  /* 0x00000005160572a4 */ /* 0x000fe2000f8e0207 */
[----:B------:R-:W-:Y:S01]  /*237e0*/  IMAD.WIDE.U32 R12, R12, UR22, R2 ;  /* 0x000000160c0c7c25 */ /* 0x000fe2000f8e0002 */
[----:B------:R-:W-:Y:S01]  /*237f0*/  UIMAD UR10, UR22, UR10, UR4 ;  /* 0x0000000a160a72a4 */ /* 0x000fe2000f8e0204 */
[C---:B------:R-:W-:Y:S01]  /*23800*/  IADD3 R20, R8.reuse, 0x30, RZ ;  /* 0x0000003008147810 */ /* 0x040fe20007ffe0ff */
[----:B------:R-:W-:Y:S01]  /*23810*/  USHF.R.S32.HI UR4, URZ, 0x1f, UR6 ;  /* 0x0000001f3f047899 */ /* 0x000fe20008011406 */
[----:B------:R-:W-:Y:S01]  /*23820*/  VIADD R18, R8, 0x20 ;  /* 0x0000002008127836 */ /* 0x000fe20000000000 */
[----:B------:R-:W-:Y:S01]  /*23830*/  USHF.R.S32.HI UR7, URZ, 0x1f, UR10 ;  /* 0x0000001f3f077899 */ /* 0x000fe2000801140a */
[----:B------:R-:W-:Y:S01]  /*23840*/  IMAD.U32 R6, RZ, RZ, UR17 ;  /* 0x00000011ff067e24 */ /* 0x000fe2000f8e00ff */
[----:B------:R-:W-:Y:S01]  /*23850*/  UIADD3 UR6, UP1, UP0, UR6, UR20, UR10 ;  /* 0x0000001406067290 */ /* 0x000fe2000f83e00a */
[----:B------:R-:W-:Y:S01]  /*23860*/  IADD3 R11, R13, UR5, RZ ;  /* 0x000000050d0b7c10 */ /* 0x000fe2000fffe0ff */
[----:B------:R-:W-:Y:S01]  /*23870*/  BSSY B0, `(.L_x_1607) ;  /* 0x0000018000007945 */ /* 0x000fe20003800000 */
[----:B------:R-:W-:Y:S01]  /*23880*/  ISETP.NE.AND P1, PT, R0, RZ, PT ;  /* 0x000000ff0000720c */ /* 0x000fe20003f25270 */
[----:B------:R-:W-:Y:S01]  /*23890*/  UIADD3.X UR20, UR4, UR21, UR7, UP1, UP0 ;  /* 0x0000001504147290 */ /* 0x000fe20008fe0407 */
[----:B------:R-:W-:Y:S01]  /*238a0*/  ISETP.GE.AND P0, PT, R17, UR18, PT ;  /* 0x0000001211007c0c */ /* 0x000fe2000bf06270 */
[----:B------:R-:W-:Y:S01]  /*238b0*/  IMAD.WIDE R6, R6, 0x80, R8 ;  /* 0x0000008006067825 */ /* 0x000fe200078e0208 */
[----:B------:R-:W-:-:S02]  /*238c0*/  ISETP.GE.AND P3, PT, R18, UR18, PT ;  /* 0x0000001212007c0c */ /* 0x000fc4000bf66270 */
[----:B------:R-:W-:Y:S01]  /*238d0*/  ISETP.GE.AND P2, PT, R20, UR18, PT ;  /* 0x0000001214007c0c */ /* 0x000fe2000bf46270 */
[----:B------:R-:W-:Y:S02]  /*238e0*/  VIADD R22, R8, 0x40 ;  /* 0x0000004008167836 */ /* 0x000fe40000000000 */
[----:B------:R-:W-:Y:S01]  /*238f0*/  VIADD R15, R14, 0x40 ;  /* 0x000000400e0f7836 */ /* 0x000fe20000000000 */
[----:B------:R-:W-:Y:S09]  /*23900*/  @P4 BRA `(.L_x_1608) ;  /* 0x0000000000384947 */ /* 0x000ff20003800000 */
        /* <DEDUP_REMOVED lines=14> */
.L_x_1608:
[----:B------:R-:W-:Y:S05]  /*239f0*/  BSYNC B0 ;  /* 0x0000000000007941 */ /* 0x000fea0003800000 */
.L_x_1607:
        /* <DEDUP_REMOVED lines=21> */
.L_x_1610:
[----:B------:R-:W-:Y:S05]  /*23b50*/  BSYNC B0 ;  /* 0x0000000000007941 */ /* 0x000fea0003800000 */
.L_x_1609:
        /* <DEDUP_REMOVED lines=21> */
.L_x_1612:
[----:B------:R-:W-:Y:S05]  /*23cb0*/  BSYNC B0 ;  /* 0x0000000000007941 */ /* 0x000fea0003800000 */
.L_x_1611:
        /* <DEDUP_REMOVED lines=21> */
.L_x_1614:
[----:B------:R-:W-:Y:S05]  /*23e10*/  BSYNC B0 ;  /* 0x0000000000007941 */ /* 0x000fea0003800000 */
.L_x_1613:
        /* <DEDUP_REMOVED lines=20> */
.L_x_1616:
[----:B------:R-:W-:Y:S05]  /*23f60*/  BSYNC B0 ;  /* 0x0000000000007941 */ /* 0x000fea0003800000 */
.L_x_1615:
        /* <DEDUP_REMOVED lines=20> */
.L_x_1618:
[----:B------:R-:W-:Y:S05]  /*240b0*/  BSYNC B0 ;  /* 0x0000000000007941 */ /* 0x000fea0003800000 */
.L_x_1617:
        /* <DEDUP_REMOVED lines=20> */
.L_x_1620:
[----:B------:R-:W-:Y:S05]  /*24200*/  BSYNC B0 ;  /* 0x0000000000007941 */ /* 0x000fea0003800000 */
.L_x_1619:
        /* <DEDUP_REMOVED lines=20> */
.L_x_1622:
[----:B------:R-:W-:Y:S05]  /*24350*/  BSYNC B0 ;  /* 0x0000000000007941 */ /* 0x000fea0003800000 */
.L_x_1621:
        /* <DEDUP_REMOVED lines=10> */
.L_x_1624:
[----:B------:R-:W-:Y:S05]  /*24400*/  BSYNC B0 ;  /* 0x0000000000007941 */ /* 0x000fea0003800000 */
.L_x_1623:
        /* <DEDUP_REMOVED lines=15> */
.L_x_1626:
[----:B------:R-:W-:Y:S05]  /*24500*/  BSYNC B0 ;  /* 0x0000000000007941 */ /* 0x000fea0003800000 */
.L_x_1625:
        /* <DEDUP_REMOVED lines=10> */
.L_x_1628:
[----:B------:R-:W-:Y:S05]  /*245b0*/  BSYNC B0 ;  /* 0x0000000000007941 */ /* 0x000fea0003800000 */
.L_x_1627:
        /* <DEDUP_REMOVED lines=10> */
.L_x_1630:
[----:B------:R-:W-:Y:S05]  /*24660*/  BSYNC B0 ;  /* 0x0000000000007941 */ /* 0x000fea0003800000 */
.L_x_1629:
        /* <DEDUP_REMOVED lines=10> */
.L_x_1632:
[----:B------:R-:W-:Y:S05]  /*24710*/  BSYNC B0 ;  /* 0x0000000000007941 */ /* 0x000fea0003800000 */
.L_x_1631:
        /* <DEDUP_REMOVED lines=10> */
.L_x_1634:
[----:B------:R-:W-:Y:S05]  /*247c0*/  BSYNC B0 ;  /* 0x0000000000007941 */ /* 0x000fea0003800000 */
.L_x_1633:
        /* <DEDUP_REMOVED lines=10> */
.L_x_1636:
[----:B------:R-:W-:Y:S05]  /*24870*/  BSYNC B0 ;  /* 0x0000000000007941 */ /* 0x000fea0003800000 */
.L_x_1635:
        /* <DEDUP_REMOVED lines=10> */
.L_x_1637:
        /* <DEDUP_REMOVED lines=14> */
.L_x_1761:


//--------------------- .text._ZN5flash16flash_fwd_kernelI23Flash_fwd_kernel_traitsILi128ELi128ELi32ELi4ELb0ELb0EN7cutlass10bfloat16_tE19Flash_kernel_traitsILi128ELi128ELi32ELi4ES3_EELb0ELb1ELb0ELb1ELb0ELb0ELb1ELb0EEEvNS_16Flash_fwd_paramsE --------------------------
	.section	.text._ZN5flash16flash_fwd_kernelI23Flash_fwd_kernel_traitsILi128ELi128ELi32ELi4ELb0ELb0EN7cutlass10bfloat16_tE19Flash_kernel_traitsILi128ELi128ELi32ELi4ES3_EELb0ELb1ELb0ELb1ELb0ELb0ELb1ELb0EEEvNS_16Flash_fwd_paramsE,"ax",@progbits
	.align	128
        .global         _ZN5flash16flash_fwd_kernelI23Flash_fwd_kernel_traitsILi128ELi128ELi32ELi4ELb0ELb0EN7cutlass10bfloat16_tE19Flash_kernel_traitsILi128ELi128ELi32ELi4ES3_EELb0ELb1ELb0ELb1ELb0ELb0ELb1ELb0EEEvNS_16Flash_fwd_paramsE
        .type           _ZN5flash16flash_fwd_kernelI23Flash_fwd_kernel_traitsILi128ELi128ELi32ELi4ELb0ELb0EN7cutlass10bfloat16_tE19Flash_kernel_traitsILi128ELi128ELi32ELi4ES3_EELb0ELb1ELb0ELb1ELb0ELb0ELb1ELb0EEEvNS_16Flash_fwd_paramsE,@function
        .size           _ZN5flash16flash_fwd_kernelI23Flash_fwd_kernel_traitsILi128ELi128ELi32ELi4ELb0ELb0EN7cutlass10bfloat16_tE19Flash_kernel_traitsILi128ELi128ELi32ELi4ES3_EELb0ELb1ELb0ELb1ELb0ELb0ELb1ELb0EEEvNS_16Flash_fwd_paramsE,(.L_x_1762 - _ZN5flash16flash_fwd_kernelI23Flash_fwd_kernel_traitsILi128ELi128ELi32ELi4ELb0ELb0EN7cutlass10bfloat16_tE19Flash_kernel_traitsILi128ELi128ELi32ELi4ES3_EELb0ELb1ELb0ELb1ELb0ELb0ELb1ELb0EEEvNS_16Flash_fwd_paramsE)
        .other          _ZN5flash16flash_fwd_kernelI23Flash_fwd_kernel_traitsILi128ELi128ELi32ELi4ELb0ELb0EN7cutlass10bfloat16_tE19Flash_kernel_traitsILi128ELi128ELi32ELi4ES3_EELb0ELb1ELb0ELb1ELb0ELb0ELb1ELb0EEEvNS_16Flash_fwd_paramsE,@"STO_CUDA_ENTRY STV_DEFAULT"
_ZN5flash16flash_fwd_kernelI23Flash_fwd_kernel_traitsILi128ELi128ELi32ELi4ELb0ELb0EN7cutlass10bfloat16_tE19Flash_kernel_traitsILi128ELi128ELi32ELi4ES3_EELb0ELb1ELb0ELb1ELb0ELb0ELb1ELb0EEEvNS_16Flash_fwd_paramsE:
.text._ZN5flash16flash_fwd_kernelI23Flash_fwd_kernel_traitsILi128ELi128ELi32ELi4ELb0ELb0EN7cutlass10bfloat16_tE19Flash_kernel_traitsILi128ELi128ELi32ELi4ES3_EELb0ELb1ELb0ELb1ELb0ELb0ELb1ELb0EEEvNS_16Flash_fwd_paramsE:
        /* <DEDUP_REMOVED lines=54> */
.L_x_1638:
[----:B------:R-:W-:-:S05]  /*0360*/  ULDC UR7, c[0x0][0x2c8] ;  /* 0x0000b20000077ab9 */ /* 0x000fca0000000800 */
.L_x_1639:
        /* <DEDUP_REMOVED lines=43> */
[----:B------:R-:W-:Y:S01]  /*0620*/  LEA.HI R11, R13, R106, RZ, 0x4 ;  /* 0x0000006a0d0b7211 */ /* 0x000fe200078f20ff */
[----:B------:R-:W-:Y:S02]  /*0630*/  UISETP.NE.AND UP0, UPT, UR6, -0x1, UPT ;  /* 0xffffffff0600788c */ /* 0x000fe4000bf05270 */
[----:B------:R-:W-:-:S04]  /*0640*/  USHF.R.S32.HI UR23, URZ, 0x1f, UR24 ;  /* 0x0000001f3f177899 */ /* 0x000fc80008011418 */
        /* <DEDUP_REMOVED lines=30> */
[----:B------:R-:W-:Y:S01]  /*0830*/  SHF.R.S32.HI R15, RZ, 0x1f, R14 ;  /* 0x0000001fff0f7819 */ /* 0x000fe2000001140e */
[----:B------:R-:W-:Y:S02]  /*0840*/  IMAD.MOV R6, RZ, RZ, -R181 ;  /* 0x000000ffff067224 */ /* 0x000fe400078e0ab5 */
[----:B------:R-:W-:Y:S02]  /*0850*/  IMAD.IADD R7, R106, 0x1, -R7 ;  /* 0x000000016a077824 */ /* 0x000fe400078e0a07 */
[----:B------:R-:W-:Y:S02]  /*0860*/  IMAD R6, R3, R6, R4 ;  /* 0x0000000603067224 */ /* 0x000fe400078e0204 */
[----:B------:R-:W-:-:S02]  /*0870*/  VIADD R4, R14, 0x20 ;  /* 0x000000200e047836 */ /* 0x000fc40000000000 */
[C---:B------:R-:W-:Y:S01]  /*0880*/  IMAD.SHL.U32 R9, R14.reuse, 0x40, RZ ;  /* 0x000000400e097824 */ /* 0x040fe200078e00ff */
[----:B------:R-:W-:Y:S01]  /*0890*/  ISETP.GT.U32.AND P5, PT, R3, R6, PT ;  /* 0x000000060300720c */ /* 0x000fe20003fa4070 */
[----:B------:R-:W-:Y:S01]  /*08a0*/  VIADD R5, R14, 0x30 ;  /* 0x000000300e057836 */ /* 0x000fe20000000000 */
[----:B------:R-:W-:Y:S01]  /*08b0*/  ISETP.GE.AND P4, PT, R4, UR14, PT ;  /* 0x0000000e04007c0c */ /* 0x000fe2000bf86270 */
[----:B------:R-:W-:Y:S01]  /*08c0*/  VIADD R4, R14, 0x40 ;  /* 0x000000400e047836 */ /* 0x000fe20000000000 */
[----:B------:R-:W-:Y:S01]  /*08d0*/  LOP3.LUT R9, R9, 0x1c0, RZ, 0xc0, !PT ;  /* 0x000001c009097812 */ /* 0x000fe200078ec0ff */
[----:B------:R-:W-:Y:S01]  /*08e0*/  IMAD.SHL.U32 R184, R7, 0x8, RZ ;  /* 0x0000000807b87824 */ /* 0x000fe200078e00ff */
[----:B------:R-:W-:Y:S01]  /*08f0*/  ISETP.GE.AND P3, PT, R5, UR14, PT ;  /* 0x0000000e05007c0c */ /* 0x000fe2000bf66270 */
[----:B------:R-:W-:Y:S01]  /*0900*/  IMAD.WIDE R20, R21, 0x80, R14 ;  /* 0x0000008015147825 */ /* 0x000fe200078e020e */
[----:B------:R-:W-:Y:S02]  /*0910*/  ISETP.GE.AND P0, PT, R4, UR14, PT ;  /* 0x0000000e04007c0c */ /* 0x000fe4000bf06270 */
[----:B------:R-:W-:-:S03]  /*0920*/  LOP3.LUT R4, R0, UR24, RZ, 0x3c, !PT ;  /* 0x0000001800047c12 */ /* 0x000fc6000f8e3cff */
[----:B------:R-:W-:Y:S01]  /*0930*/  @!P5 IMAD.IADD R6, R6, 0x1, -R3 ;  /* 0x000000010606d824 */ /* 0x000fe200078e0a03 */
[----:B------:R-:W-:Y:S01]  /*0940*/  ISETP.GE.AND P2, PT, R4, RZ, PT ;  /* 0x000000ff0400720c */ /* 0x000fe20003f46270 */
[----:B------:R-:W-:Y:S01]  /*0950*/  @!P5 VIADD R181, R181, 0x1 ;  /* 0x00000001b5b5d836 */ /* 0x000fe20000000000 */
[----:B------:R-:W-:Y:S02]  /*0960*/  ISETP.NE.AND P5, PT, R0, RZ, PT ;  /* 0x000000ff0000720c */ /* 0x000fe40003fa5270 */
[----:B------:R-:W-:Y:S02]  /*0970*/  ISETP.GE.U32.AND P6, PT, R6, R3, PT ;  /* 0x000000030600720c */ /* 0x000fe40003fc6070 */
[----:B------:R-:W-:-:S05]  /*0980*/  LOP3.LUT R3, R11, 0xfffffff0, RZ, 0xc0, !PT ;  /* 0xfffffff00b037812 */ /* 0x000fca00078ec0ff */
        /* <DEDUP_REMOVED lines=16> */
.L_x_1641:
        /* <DEDUP_REMOVED lines=23> */
.L_x_1642:
[----:B------:R-:W-:Y:S01]  /*0c00*/  IMAD R5, R15, UR8, RZ ;  /* 0x000000080f057c24 */ /* 0x000fe2000f8e02ff */
[----:B------:R-:W-:Y:S01]  /*0c10*/  LOP3.LUT R9, R10, 0xfffffff8, RZ, 0xc0, !PT ;  /* 0xfffffff80a097812 */ /* 0x000fe200078ec0ff */
[C---:B------:R-:W-:Y:S01]  /*0c20*/  IMAD.WIDE.U32 R16, R14.reuse, UR8, R184 ;  /* 0x000000080e107c25 */ /* 0x040fe2000f8e00b8 */
[----:B------:R-:W-:Y:S01]  /*0c30*/  ULDC.64 UR4, c[0x0][0x258] ;  /* 0x0000960000047ab9 */ /* 0x000fe20000000a00 */
[----:B------:R-:W-:Y:S01]  /*0c40*/  MOV R6, 0x10 ;  /* 0x0000001000067802 */ /* 0x000fe20000000f00 */
[----:B------:R-:W-:Y:S01]  /*0c50*/  BSSY B0, `(.L_x_1643) ;  /* 0x0000047000007945 */ /* 0x000fe20003800000 */
[----:B------:R-:W-:Y:S01]  /*0c60*/  IMAD R2, R14, UR9, R5 ;  /* 0x000000090e027c24 */ /* 0x000fe2000f8e0205 */
[----:B------:R-:W-:Y:S01]  /*0c70*/  IADD3 R226, P1, R16, UR30, RZ ;  /* 0x0000001e10e27c10 */ /* 0x000fe2000ff3e0ff */
[----:B------:R-:W-:Y:S01]  /*0c80*/  IMAD.SHL.U32 R3, R3, 0x8, RZ ;  /* 0x0000000803037824 */ /* 0x000fe200078e00ff */
[C---:B------:R-:W-:Y:S01]  /*0c90*/  IADD3 R22, R14.reuse, 0x50, RZ ;  /* 0x000000500e167810 */ /* 0x040fe20007ffe0ff */
[----:B------:R-:W-:Y:S01]  /*0ca0*/  @P6 VIADD R181, R181, 0x1 ;  /* 0x00000001b5b56836 */ /* 0x000fe20000000000 */
[----:B------:R-:W-:Y:S01]  /*0cb0*/  IADD3.X R227, R17, UR27, R2, P1, !PT ;  /* 0x0000001b11e37c10 */ /* 0x000fe20008ffe402 */
[----:B------:R-:W1:Y:S01]  /*0cc0*/  S2UR UR27, SR_CgaCtaId ;  /* 0x00000000001b79c3 */ /* 0x000e620000008800 */
[----:B------:R-:W-:Y:S01]  /*0cd0*/  IMAD.WIDE.U32 R16, R14, UR6, R184 ;  /* 0x000000060e107c25 */ /* 0x000fe2000f8e00b8 */
[----:B------:R-:W-:-:S02]  /*0ce0*/  LOP3.LUT R224, R224, 0xfffffe00, R3, 0xf8, !PT ;  /* 0xfffffe00e0e07812 */ /* 0x000fc400078ef803 */
[----:B------:R-:W-:Y:S01]  /*0cf0*/  @!P2 IADD3 R181, -R181, RZ, RZ ;  /* 0x000000ffb5b5a210 */ /* 0x000fe20007ffe1ff */
[----:B------:R-:W-:Y:S01]  /*0d00*/  IMAD R3, R15, UR6, RZ ;  /* 0x000000060f037c24 */ /* 0x000fe2000f8e02ff */
[----:B------:R-:W-:Y:S01]  /*0d10*/  @!P5 LOP3.LUT R181, RZ, R0, RZ, 0x33, !PT ;  /* 0x00000000ffb5d212 */ /* 0x000fe200078e33ff */
[----:B------:R-:W-:Y:S01]  /*0d20*/  IMAD.IADD R9, R4, 0x1, -R9 ;  /* 0x0000000104097824 */ /* 0x000fe200078e0a09 */
[----:B------:R-:W-:Y:S01]  /*0d30*/  IADD3 R4, P1, R184, UR12, RZ ;  /* 0x0000000cb8047c10 */ /* 0x000fe2000ff3e0ff */
[----:B------:R-:W-:Y:S01]  /*0d40*/  IMAD R2, R14, UR7, R3 ;  /* 0x000000070e027c24 */ /* 0x000fe2000f8e0203 */
[----:B------:R-:W-:Y:S01]  /*0d50*/  IADD3 R170, P2, R16, UR28, RZ ;  /* 0x0000001c10aa7c10 */ /* 0x000fe2000ff5e0ff */
[C---:B------:R-:W-:Y:S01]  /*0d60*/  VIADD R8, R14.reuse, 0x10 ;  /* 0x000000100e087836 */ /* 0x040fe20000000000 */
[----:B------:R-:W-:Y:S01]  /*0d70*/  MOV R16, UR4 ;  /* 0x0000000400107c02 */ /* 0x000fe20008000f00 */
[----:B------:R-:W-:Y:S01]  /*0d80*/  UIMAD UR4, UR23, UR4, URZ ;  /* 0x00000004170472a4 */ /* 0x000fe2000f8e023f */
[----:B------:R-:W-:Y:S01]  /*0d90*/  ISETP.GE.AND P6, PT, R14, UR14, PT ;  /* 0x0000000e0e007c0c */ /* 0x000fe2000bfc6270 */
[----:B------:R-:W-:Y:S01]  /*0da0*/  IMAD.MOV.U32 R3, RZ, RZ, 0x20 ;  /* 0x00000020ff037424 */ /* 0x000fe200078e00ff */
[----:B------:R-:W-:Y:S01]  /*0db0*/  IADD3.X R5, R185, UR10, RZ, P1, !PT ;  /* 0x0000000ab9057c10 */ /* 0x000fe20008ffe4ff */
[----:B------:R-:W-:Y:S01]  /*0dc0*/  ULDC.64 UR10, c[0x0][0x268] ;  /* 0x00009a00000a7ab9 */ /* 0x000fe20000000a00 */
[----:B------:R-:W-:Y:S01]  /*0dd0*/  SHF.R.S32.HI R0, RZ, 0x1f, R181 ;  /* 0x0000001fff007819 */ /* 0x000fe200000114b5 */
[----:B------:R-:W-:Y:S01]  /*0de0*/  UIMAD UR5, UR24, UR5, UR4 ;  /* 0x00000005180572a4 */ /* 0x000fe2000f8e0204 */
[----:B------:R-:W-:Y:S01]  /*0df0*/  IADD3.X R171, R17, UR13, R2, P2, !PT ;  /* 0x0000000d11ab7c10 */ /* 0x000fe200097fe402 */
[----:B------:R-:W-:Y:S01]  /*0e00*/  ULDC.64 UR12, c[0x0][0x260] ;  /* 0x00009800000c7ab9 */ /* 0x000fe20000000a00 */
[----:B------:R-:W-:Y:S01]  /*0e10*/  ISETP.GE.AND P5, PT, R8, UR14, PT ;  /* 0x0000000e08007c0c */ /* 0x000fe2000bfa6270 */
[----:B------:R-:W-:Y:S01]  /*0e20*/  IMAD.WIDE.U32 R16, R16, UR24, R4 ;  /* 0x0000001810107c25 */ /* 0x000fe2000f8e0004 */
[----:B------:R-:W-:-:S02]  /*0e30*/  UMOV UR4, 0x400 ;  /* 0x0000040000047882 */ /* 0x000fc40000000000 */
[----:B-1----:R-:W-:Y:S01]  /*0e40*/  ULEA UR4, UR27, UR4, 0x18 ;  /* 0x000000041b047291 */ /* 0x002fe2000f8ec03f */
[C---:B------:R-:W-:Y:S01]  /*0e50*/  IMAD R2, R0.reuse, UR12, RZ ;  /* 0x0000000c00027c24 */ /* 0x040fe2000f8e02ff */
        /* <DEDUP_REMOVED lines=38> */
.L_x_1644:
[----:B------:R-:W-:Y:S05]  /*10c0*/  BSYNC B0 ;  /* 0x0000000000007941 */ /* 0x000fea0003800000 */
.L_x_1643:
        /* <DEDUP_REMOVED lines=33> */
.L_x_1646:
[----:B------:R-:W-:Y:S05]  /*12e0*/  BSYNC B0 ;  /* 0x0000000000007941 */ /* 0x000fea0003800000 */
.L_x_1645:
        /* <DEDUP_REMOVED lines=34> */
.L_x_1648:
[----:B------:R-:W-:Y:S05]  /*1510*/  BSYNC B0 ;  /* 0x0000000000007941 */ /* 0x000fea0003800000 */
.L_x_1647:
        /* <DEDUP_REMOVED lines=33> */
.L_x_1650:
[----:B------:R-:W-:Y:S05]  /*1730*/  BSYNC B0 ;  /* 0x0000000000007941 */ /* 0x000fea0003800000 */
.L_x_1649:
        /* <DEDUP_REMOVED lines=31> */
.L_x_1652:
[----:B------:R-:W-:Y:S05]  /*1930*/  BSYNC B0 ;  /* 0x0000000000007941 */ /* 0x000fea0003800000 */
.L_x_1651:
        /* <DEDUP_REMOVED lines=31> */
.L_x_1654:
[----:B------:R-:W-:Y:S05]  /*1b30*/  BSYNC B0 ;  /* 0x0000000000007941 */ /* 0x000fea0003800000 */
.L_x_1653:
        /* <DEDUP_REMOVED lines=31> */
.L_x_1656:
[----:B------:R-:W-:Y:S05]  /*1d30*/  BSYNC B0 ;  /* 0x0000000000007941 */ /* 0x000fea0003800000 */
.L_x_1655:
        /* <DEDUP_REMOVED lines=13> */
[----:B-1234-:R-:W1:Y:S01]  /*1e10*/  @!P1 LDC.64 R4, c[0x0][0x210] ;  /* 0x00008400ff049b82 */ /* 0x01ee620000000a00 */
        /* <DEDUP_REMOVED lines=18> */
.L_x_1658:
[----:B------:R-:W-:Y:S05]  /*1f40*/  BSYNC B0 ;  /* 0x0000000000007941 */ /* 0x000fea0003800000 */
.L_x_1657:
[----:B------:R-:W-:Y:S01]  /*1f50*/  ISETP.GE.AND P0, PT, R14, UR27, PT ;  /* 0x0000001b0e007c0c */ /* 0x000fe2000bf06270 */
[----:B------:R-:W-:Y:S01]  /*1f60*/  USHF.R.S32.HI UR33, URZ, 0x1f, UR28 ;  /* 0x0000001f3f217899 */ /* 0x000fe2000801141c */
[----:B------:R-:W-:Y:S01]  /*1f70*/  MOV R228, R226 ;  /* 0x000000e200e47202 */ /* 0x000fe20000000f00 */
[----:B------:R-:W-:Y:S01]  /*1f80*/  UIMAD UR5, UR29, UR28, URZ ;  /* 0x0000001c1d0572a4 */ /* 0x000fe2000f8e023f */
[----:B------:R-:W-:Y:S01]  /*1f90*/  IMAD.IADD R229, R227, 0x1, R229 ;  /* 0x00000001e3e57824 */ /* 0x000fe200078e02e5 */
[----:B------:R-:W-:Y:S01]  /*1fa0*/  BSSY B0, `(.L_x_1659) ;  /* 0x000001b000007945 */ /* 0x000fe20003800000 */
[----:B------:R-:W-:Y:S01]  /*1fb0*/  IMAD.U32 R105, RZ, RZ, UR30 ;  /* 0x0000001eff697e24 */ /* 0x000fe2000f8e00ff */
[----:B------:R-:W-:Y:S01]  /*1fc0*/  UIMAD UR5, UR33, UR30, UR5 ;  /* 0x0000001e210572a4 */ /* 0x000fe2000f8e0205 */
[----:B------:R-:W-:Y:S02]  /*1fd0*/  ISETP.GE.AND P3, PT, R8, UR27, PT ;  /* 0x0000001b08007c0c */ /* 0x000fe4000bf66270 */
[----:B-12---:R-:W-:-:S05]  /*1fe0*/  IMAD.WIDE.U32 R16, R105, UR28, R228 ;  /* 0x0000001c69107c25 */ /* 0x006fca000f8e00e4 */
[----:B------:R-:W-:Y:S01]  /*1ff0*/  IADD3 R12, R17, UR5, RZ ;  /* 0x00000005110c7c10 */ /* 0x000fe2000fffe0ff */
[----:B------:R-:W-:Y:S06]  /*2000*/  @P0 BRA `(.L_x_1660) ;  /* 0x0000000000500947 */ /* 0x000fec0003800000 */
[----:B------:R-:W-:Y:S02]  /*2010*/  ULDC UR5, c[0x0][0x2d0] ;  /* 0x0000b40000057ab9 */ /* 0x000fe40000000800 */
[----:B------:R-:W-:Y:S02]  /*2020*/  ISETP.GE.AND P1, PT, R184, UR5, PT ;  /* 0x00000005b8007c0c */ /* 0x000fe4000bf26270 */
[----:B------:R-:W-:-:S11]  /*2030*/  ISETP.GE.AND P0, PT, R225, UR5, PT ;  /* 0x00000005e1007c0c */ /* 0x000fd6000bf06270 */
[----:B---34-:R-:W1:Y:S01]  /*2040*/  @!P1 LDC.64 R4, c[0x0][0x218] ;  /* 0x00008600ff049b82 */ /* 0x018e620000000a00 */
        /* <DEDUP_REMOVED lines=16> */
.L_x_1660:
[----:B------:R-:W-:Y:S05]  /*2150*/  BSYNC B0 ;  /* 0x0000000000007941 */ /* 0x000fea0003800000 */
.L_x_1659:
        /* <DEDUP_REMOVED lines=26> */
.L_x_1662:
[----:B------:R-:W-:Y:S05]  /*2300*/  BSYNC B0 ;  /* 0x0000000000007941 */ /* 0x000fea0003800000 */
.L_x_1661:
        /* <DEDUP_REMOVED lines=11> */
[----:B------:R-:W-:-:S04]  /*23c0*/  DEPBAR.LE SB0, 0x0 ;  /* 0x000080000000791a */ /* 0x000fc80000000000 */
[----:B------:R-:W-:Y:S02]  /*23d0*/  @UP1 UIMAD UR5, UR22, UR11, UR5 ;  /* 0x0000000b160512a4 */ /* 0x000fe4000f8e0205 */
[----:B------:R-:W-:Y:S02]  /*23e0*/  @UP1 ULEA UR12, UP0, UR34, UR12, 0x2 ;  /* 0x0000000c220c1291 */ /* 0x000fe4000f80103f */
[----:B------:R-:W-:-:S04]  /*23f0*/  @UP1 UIADD3 UR5, UR35, UR5, URZ ;  /* 0x0000000523051290 */ /* 0x000fc8000fffe03f */
[----:B------:R-:W-:Y:S01]  /*2400*/  @UP1 ULEA.HI.X UR13, UR34, UR13, UR5, 0x2, UP0 ;  /* 0x0000000d220d1291 */ /* 0x000fe200080f1405 */
[----:B------:R-:W-:Y:S01]  /*2410*/  IMAD.U32 R18, RZ, RZ, UR12 ;  /* 0x0000000cff127e24 */ /* 0x000fe2000f8e00ff */
[----:B------:R-:W-:Y:S01]  /*2420*/  LEA.HI R13, R13, R106, RZ, 0x5 ;  /* 0x0000006a0d0d7211 */ /* 0x000fe200078f28ff */
[----:B------:R-:W-:-:S03]  /*2430*/  @UP1 ULDC UR5, c[0x0][0x2e8] ;  /* 0x0000ba0000051ab9 */ /* 0x000fc60000000800 */
[----:B------:R-:W-:-:S05]  /*2440*/  IMAD.U32 R19, RZ, RZ, UR13 ;  /* 0x0000000dff137e24 */ /* 0x000fca000f8e00ff */
[----:B-1234-:R-:W2:Y:S01]  /*2450*/  @P1 LDG.E R4, desc[UR18][R18.64] ;  /* 0x0000001212041981 */ /* 0x01eea2000c1e1900 */
[----:B------:R-:W-:Y:S01]  /*2460*/  SHF.R.S32.HI R12, RZ, 0x4, R11 ;  /* 0x00000004ff0c7819 */ /* 0x000fe2000001140b */
[----:B------:R-:W-:Y:S01]  /*2470*/  IMAD.SHL.U32 R15, R7, 0x40, RZ ;  /* 0x00000040070f7824 */ /* 0x000fe200078e00ff */
[----:B------:R-:W-:Y:S01]  /*2480*/  LOP3.LUT R5, R13, 0xffffffe0, RZ, 0xc0, !PT ;  /* 0xffffffe00d057812 */ /* 0x000fe200078ec0ff */
[----:B------:R-:W-:Y:S01]  /*2490*/  IMAD.SHL.U32 R9, R9, 0x40, RZ ;  /* 0x0000004009097824 */ /* 0x000fe200078e00ff */
[----:B------:R-:W-:Y:S01]  /*24a0*/  LEA.HI R16, R11, R12, RZ, 0x1 ;  /* 0x0000000c0b107211 */ /* 0x000fe200078f08ff */
[----:B------:R-:W-:Y:S01]  /*24b0*/  USHF.L.U64.HI UR12, UR6, 0x5, UR7 ;  /* 0x00000005060c7899 */ /* 0x000fe20008010207 */
[----:B------:R-:W2:Y:S01]  /*24c0*/  @P1 MUFU.RCP R11, UR5 ;  /* 0x00000005000b1d08 */ /* 0x000ea20008001000 */
[----:B------:R-:W-:Y:S01]  /*24d0*/  IMAD.IADD R5, R106, 0x1, -R5 ;  /* 0x000000016a057824 */ /* 0x000fe200078e0a05 */
[----:B------:R-:W-:Y:S01]  /*24e0*/  ISETP.GE.AND P2, PT, R14, UR27, PT ;  /* 0x0000001b0e007c0c */ /* 0x000fe2000bf46270 */
[----:B------:R-:W-:Y:S01]  /*24f0*/  BAR.SYNC.DEFER_BLOCKING 0x0 ;  /* 0x0000000000007b1d */ /* 0x000fe20000010000 */
[----:B------:R-:W-:Y:S01]  /*2500*/  ISETP.GE.AND P0, PT, R8, UR27, PT ;  /* 0x0000001b08007c0c */ /* 0x000fe2000bf06270 */
[----:B------:R-:W-:Y:S01]  /*2510*/  IMAD.SHL.U32 R14, R14, 0x8, RZ ;  /* 0x000000080e0e7824 */ /* 0x000fe200078e00ff */
[----:B------:R-:W-:Y:S01]  /*2520*/  SHF.R.S32.HI R8, RZ, 0x1f, R5 ;  /* 0x0000001fff087819 */ /* 0x000fe20000011405 */
[----:B------:R-:W-:Y:S01]  /*2530*/  IMAD.SHL.U32 R108, R10, 0x40, RZ ;  /* 0x000000400a6c7824 */ /* 0x000fe200078e00ff */
[----:B------:R-:W-:Y:S01]  /*2540*/  SHF.R.S32.HI R13, RZ, 0x5, R13 ;  /* 0x00000005ff0d7819 */ /* 0x000fe2000001140d */
[----:B------:R-:W-:Y:S01]  /*2550*/  USHF.L.U32 UR13, UR6, 0x5, URZ ;  /* 0x00000005060d7899 */ /* 0x000fe2000800063f */
[----:B------:R-:W-:Y:S01]  /*2560*/  LEA.HI R8, R8, R5, RZ, 0x2 ;  /* 0x0000000508087211 */ /* 0x000fe200078f10ff */
[----:B------:R-:W-:Y:S01]  /*2570*/  UIMAD UR11, UR12, UR28, URZ ;  /* 0x0000001c0c0b72a4 */ /* 0x000fe2000f8e023f */
[----:B------:R-:W-:Y:S01]  /*2580*/  LOP3.LUT R5, R16, 0xfffffffe, RZ, 0xc0, !PT ;  /* 0xfffffffe10057812 */ /* 0x000fe200078ec0ff */
[----:B------:R-:W-:Y:S01]  /*2590*/  IMAD.IADD R181, R171, 0x1, R181 ;  /* 0x00000001abb57824 */ /* 0x000fe200078e02b5 */
[----:B------:R-:W-:Y:S01]  /*25a0*/  SHF.R.S32.HI R17, RZ, 0x2, R8 ;  /* 0x00000002ff117819 */ /* 0x000fe20000011408 */
[----:B------:R-:W-:Y:S01]  /*25b0*/  IMAD.MOV.U32 R180, RZ, RZ, R170 ;  /* 0x000000ffffb47224 */ /* 0x000fe200078e00aa */
[----:B------:R-:W-:Y:S01]  /*25c0*/  LOP3.LUT R15, R15, 0x1c0, RZ, 0xc0, !PT ;  /* 0x000001c00f0f7812 */ /* 0x000fe200078ec0ff */
[----:B------:R-:W-:Y:S01]  /*25d0*/  IMAD.IADD R5, R12, 0x1, -R5 ;  /* 0x000000010c057824 */ /* 0x000fe200078e0a05 */
[----:B------:R-:W-:Y:S01]  /*25e0*/  LOP3.LUT R8, R9, 0x1c0, RZ, 0xc0, !PT ;  /* 0x000001c009087812 */ /* 0x000fe200078ec0ff */
[----:B------:R-:W-:Y:S01]  /*25f0*/  IMAD.U32 R9, RZ, RZ, UR26 ;  /* 0x0000001aff097e24 */ /* 0x000fe2000f8e00ff */
[----:B------:R-:W-:Y:S01]  /*2600*/  LEA R16, R13, UR25, 0x4 ;  /* 0x000000190d107c11 */ /* 0x000fe2000f8e20ff */
[----:B------:R-:W-:Y:S01]  /*2610*/  IMAD.SHL.U32 R107, R5, 0x8, RZ ;  /* 0x00000008056b7824 */ /* 0x000fe200078e00ff */
[----:B------:R-:W-:Y:S01]  /*2620*/  LOP3.LUT R14, R15, 0x8, R14, 0xf8, !PT ;  /* 0x000000080f0e7812 */ /* 0x000fe200078ef80e */
[----:B------:R-:W-:Y:S01]  /*2630*/  UIMAD UR11, UR33, UR13, UR11 ;  /* 0x0000000d210b72a4 */ /* 0x000fe2000f8e020b */
[----:B------:R-:W-:Y:S01]  /*2640*/  SHF.R.U32.HI R15, RZ, 0x3, R15 ;  /* 0x00000003ff0f7819 */ /* 0x000fe2000001160f */
[----:B------:R-:W-:Y:S01]  /*2650*/  UMOV UR5, URZ ;  /* 0x0000003f00057c82 */ /* 0x000fe20008000000 */
[----:B------:R-:W-:Y:S01]  /*2660*/  LOP3.LUT R107, R8, 0x8, R107, 0xf8, !PT ;  /* 0x00000008086b7812 */ /* 0x000fe200078ef86b */
[----:B------:R1:W-:Y:S01]  /*2670*/  @P2 STS.128 [R224+0xa000], RZ ;  /* 0x00a000ffe0002388 */ /* 0x0003e20000000c00 */
[----:B------:R-:W-:Y:S01]  /*2680*/  IADD3 R16, R16, 0x1, R17 ;  /* 0x0000000110107810 */ /* 0x000fe20007ffe011 */
[----:B------:R-:W-:Y:S01]  /*2690*/  BSSY B0, `(.L_x_1663) ;  /* 0x0000026000007945 */ /* 0x000fe20003800000 */
[----:B------:R-:W-:Y:S01]  /*26a0*/  SHF.R.U32.HI R8, RZ, 0x3, R8 ;  /* 0x00000003ff087819 */ /* 0x000fe20000011608 */
[----:B------:R1:W-:Y:S01]  /*26b0*/  @P2 STS.128 [R224+0xb000], RZ ;  /* 0x00b000ffe0002388 */ /* 0x0003e20000000c00 */
[----:B------:R-:W-:-:S02]  /*26c0*/  LOP3.LUT R108, R108, 0xfffffe00, RZ, 0xc0, !PT ;  /* 0xfffffe006c6c7812 */ /* 0x000fc400078ec0ff */
[----:B------:R-:W-:Y:S02]  /*26d0*/  LOP3.LUT R14, R14, R15, RZ, 0x3c, !PT ;  /* 0x0000000f0e0e7212 */ /* 0x000fe400078e3cff */
[----:B------:R-:W-:Y:S02]  /*26e0*/  IADD3 R9, R16, UR20, -R9 ;  /* 0x0000001410097c10 */ /* 0x000fe4000fffe809 */
[----:B------:R-:W-:Y:S01]  /*26f0*/  LOP3.LUT R107, R107, R8, RZ, 0x3c, !PT ;  /* 0x000000086b6b7212 */ /* 0x000fe200078e3cff */
[----:B------:R-:W-:Y:S02]  /*2700*/  IMAD R218, R5, 0x200, R14 ;  /* 0x0000020005da7824 */ /* 0x000fe400078e020e */
[----:B------:R-:W-:Y:S02]  /*2710*/  VIADD R104, R9, UR21 ;  /* 0x0000001509687c36 */ /* 0x000fe40008000000 */
[----:B--2---:R-:W-:Y:S01]  /*2720*/  @P1 FMUL.FTZ R4, R4, R11 ;  /* 0x0000000b04041220 */ /* 0x004fe20000410000 */
[----:B------:R-:W-:-:S04]  /*2730*/  IMAD.U32 R11, RZ, RZ, UR28 ;  /* 0x0000001cff0b7e24 */ /* 0x000fc8000f8e00ff */
[----:B------:R-:W-:Y:S01]  /*2740*/  @P1 R2UR UR10, R4 ;  /* 0x00000000040a12ca */ /* 0x000fe200000e0000 */
[----:B------:R-:W-:-:S04]  /*2750*/  IMAD.WIDE.U32 R10, R11, UR13, R180 ;  /* 0x0000000d0b0a7c25 */ /* 0x000fc8000f8e00b4 */
[----:B------:R-:W-:Y:S02]  /*2760*/  IMAD R4, R13, 0x400, R108 ;  /* 0x000004000d047824 */ /* 0x000fe400078e026c */
[----:B------:R-:W-:Y:S02]  /*2770*/  VIADD R8, R11, UR11 ;  /* 0x0000000b0b087c36 */ /* 0x000fe40008000000 */
[----:B------:R-:W-:-:S04]  /*2780*/  IMAD.IADD R219, R107, 0x1, R4 ;  /* 0x000000016bdb7824 */ /* 0x000fc800078e0204 */
        /* <DEDUP_REMOVED lines=22> */
.L_x_1664:
[----:B------:R-:W-:Y:S05]  /*28f0*/  BSYNC B0 ;  /* 0x0000000000007941 */ /* 0x000fea0003800000 */
.L_x_1663:
        /* <DEDUP_REMOVED lines=9> */
[----:B-12---:R-:W-:Y:S01]  /*2990*/  SEL R5, R6, 0xfffffff0, !P1 ;  /* 0xfffffff006057807 */ /* 0x006fe20004800000 */
[----:B------:R-:W-:Y:S06]  /*29a0*/  @P0 BRA `(.L_x_1666) ;  /* 0x0000000000580947 */ /* 0x000fec0003800000 */
[----:B------:R-:W-:Y:S01]  /*29b0*/  ULDC UR10, c[0x0][0x2d0] ;  /* 0x0000b400000a7ab9 */ /* 0x000fe20000000800 */
[----:B------:R-:W-:Y:S02]  /*29c0*/  IADD3 R10, P2, R10, UR22, RZ ;  /* 0x000000160a0a7c10 */ /* 0x000fe4000ff5e0ff */
[----:B------:R-:W-:Y:S02]  /*29d0*/  ISETP.GE.AND P1, PT, R184, UR10, PT ;  /* 0x0000000ab8007c0c */ /* 0x000fe4000bf26270 */
[----:B------:R-:W-:Y:S02]  /*29e0*/  ISETP.GE.AND P0, PT, R225, UR10, PT ;  /* 0x0000000ae1007c0c */ /* 0x000fe4000bf06270 */
[----:B------:R-:W-:-:S09]  /*29f0*/  IADD3.X R9, R8, UR21, RZ, P2, !PT ;  /* 0x0000001508097c10 */ /* 0x000fd200097fe4ff */
        /* <DEDUP_REMOVED lines=17> */
.L_x_1666:
[----:B------:R-:W-:Y:S05]  /*2b10*/  BSYNC B0 ;  /* 0x0000000000007941 */ /* 0x000fea0003800000 */
.L_x_1665:
[----:B------:R-:W-:Y:S01]  /*2b20*/  LDSM.16.M88.4 R12, [R219] ;  /* 0x00000000db0c783b */ /* 0x000fe20000000200 */
[--C-:B------:R-:W-:Y:S01]  /*2b30*/  IMAD R217, R2, 0x2, R219.reuse ;  /* 0x0000000202d97824 */ /* 0x100fe200078e02db */
[----:B------:R-:W-:Y:S01]  /*2b40*/  ULDC UR23, c[0x0][0x39c] ;  /* 0x0000e70000177ab9 */ /* 0x000fe20000000800 */
[--C-:B------:R-:W-:Y:S01]  /*2b50*/  IMAD R109, R5, 0x2, R218.reuse ;  /* 0x00000002056d7824 */ /* 0x100fe200078e02da */
[----:B------:R-:W4:Y:S01]  /*2b60*/  LDSM.16.M88.4 R48, [R218+0x8000] ;  /* 0x00800000da30783b */ /* 0x000f220000000200 */
[----:B------:R-:W-:Y:S01]  /*2b70*/  IMAD R211, R3, 0x2, R218 ;  /* 0x0000000203d37824 */ /* 0x000fe200078e02da */
[----:B------:R-:W-:Y:S01]  /*2b80*/  VIMNMX R234, R104, UR20, PT ;  /* 0x0000001468ea7c48 */ /* 0x000fe2000bfe0100 */
[----:B------:R-:W-:Y:S01]  /*2b90*/  IMAD R215, R0, 0x2, R219 ;  /* 0x0000000200d77824 */ /* 0x000fe200078e02db */
[----:B------:R-:W5:Y:S01]  /*2ba0*/  LDSM.16.M88.4 R44, [R219+0x2000] ;  /* 0x00200000db2c783b */ /* 0x000f620000000200 */
[----:B------:R-:W-:Y:S01]  /*2bb0*/  VIADD R4, R218, 0x8000 ;  /* 0x00008000da047836 */ /* 0x000fe20000000000 */
[----:B------:R-:W-:Y:S01]  /*2bc0*/  UISETP.GE.AND UP0, UPT, UR17, 0x2, UPT ;  /* 0x000000021100788c */ /* 0x000fe2000bf06270 */
[----:B------:R-:W-:Y:S01]  /*2bd0*/  IMAD R214, R0, 0x2, R217 ;  /* 0x0000000200d67824 */ /* 0x000fe200078e02d9 */
[----:B------:R-:W-:Y:S01]  /*2be0*/  LDSM.16.M88.4 R88, [R217] ;  /* 0x00000000d958783b */ /* 0x000fe20000000200 */
[----:B------:R-:W-:-:S02]  /*2bf0*/  IMAD R216, R5, 0x2, R4 ;  /* 0x0000000205d87824 */ /* 0x000fc400078e0204 */
[----:B------:R-:W-:Y:S01]  /*2c00*/  IMAD.SHL.U32 R230, R106, 0x2, RZ ;  /* 0x000000026ae67824 */ /* 0x000fe200078e00ff */
[----:B------:R-:W3:Y:S01]  /*2c10*/  LDSM.16.M88.4 R76, [R109+0x8000] ;  /* 0x008000006d4c783b */ /* 0x000ee20000000200 */
[----:B------:R-:W-:Y:S01]  /*2c20*/  IMAD.U32 R169, RZ, RZ, UR20 ;  /* 0x00000014ffa97e24 */ /* 0x000fe2000f8e00ff */
[----:B------:R-:W-:Y:S02]  /*2c30*/  LEA R213, R3, R216, 0x1 ;  /* 0x000000d803d57211 */ /* 0x000fe400078e08ff */
[----:B------:R-:W2:Y:S01]  /*2c40*/  LDSM.16.M88.4 R32, [R217+0x2000] ;  /* 0x00200000d920783b */ /* 0x000ea20000000200 */
[----:B------:R-:W-:Y:S02]  /*2c50*/  LOP3.LUT R230, R230, 0x6, RZ, 0xc0, !PT ;  /* 0x00000006e6e67812 */ /* 0x000fe400078ec0ff */
[C-C-:B------:R-:W-:Y:S01]  /*2c60*/  VIADDMNMX R183, R104.reuse, 0x8, R169.reuse, PT ;  /* 0x0000000868b77846 */ /* 0x140fe200038001a9 */
[----:B------:R-:W-:Y:S01]  /*2c70*/  LDSM.16.M88.4 R28, [R211+0x8000] ;  /* 0x00800000d31c783b */ /* 0x000fe20000000200 */
[----:B------:R-:W-:-:S02]  /*2c80*/  VIADDMNMX R182, R104, 0x40, R169, PT ;  /* 0x0000004068b67846 */ /* 0x000fc400038001a9 */
[----:B------:R-:W-:Y:S01]  /*2c90*/  VIADDMNMX R169, R104, 0x48, R169, PT ;  /* 0x0000004868a97846 */ /* 0x000fe200038001a9 */
[----:B------:R-:W-:Y:S01]  /*2ca0*/  LDSM.16.M88.4 R8, [R215] ;  /* 0x00000000d708783b */ /* 0x000fe20000000200 */
[----:B------:R-:W-:-:S03]  /*2cb0*/  LOP3.LUT R3, R107, R108, RZ, 0xfc, !PT ;  /* 0x0000006c6b037212 */ /* 0x000fc600078efcff */
[----:B------:R-:W1:Y:S04]  /*2cc0*/  LDSM.16.M88.4 R40, [R218+0x8800] ;  /* 0x00880000da28783b */ /* 0x000e680000000200 */
[----:B------:R-:W1:Y:S04]  /*2cd0*/  LDSM.16.M88.4 R64, [R215+0x2000] ;  /* 0x00200000d740783b */ /* 0x000e680000000200 */
[----:B------:R-:W-:Y:S01]  /*2ce0*/  LDSM.16.M88.4 R52, [R213] ;  /* 0x00000000d534783b */ /* 0x000fe20000000200 */
[-C--:B----4-:R-:W-:Y:S03]  /*2cf0*/  HMMA.16816.F32.BF16 R20, R12, R48.reuse, RZ ;  /* 0x000000300c14723c */ /* 0x090fe600000418ff */
[----:B------:R-:W4:Y:S04]  /*2d00*/  LDSM.16.M88.4 R84, [R214] ;  /* 0x00000000d654783b */ /* 0x000f280000000200 */
[----:B------:R-:W4:Y:S01]  /*2d10*/  LDSM.16.M88.4 R24, [R109+0x8800] ;  /* 0x008800006d18783b */ /* 0x000f220000000200 */
[----:B-----5:R-:W-:Y:S03]  /*2d20*/  HMMA.16816.F32.BF16 R16, R44, R48, RZ ;  /* 0x000000302c10723c */ /* 0x020fe600000418ff */
[----:B------:R-:W5:Y:S03]  /*2d30*/  LDSM.16.M88.4 R80, [R214+0x2000] ;  /* 0x00200000d650783b */ /* 0x000f660000000200 */
[-C--:B------:R-:W-:Y:S01]  /*2d40*/  HMMA.16816.F32.BF16 R36, R12, R50.reuse, RZ ;  /* 0x000000320c24723c */ /* 0x080fe200000418ff */
[----:B------:R-:W-:Y:S04]  /*2d50*/  LDSM.16.M88.4 R100, [R218+0x9000] ;  /* 0x00900000da64783b */ /* 0x000fe80000000200 */
[----:B------:R-:W5:Y:S01]  /*2d60*/  LDSM.16.M88.4 R60, [R219+0x4000] ;  /* 0x00400000db3c783b */ /* 0x000f620000000200 */
[----:B------:R-:W-:Y:S03]  /*2d70*/  HMMA.16816.F32.BF16 R48, R44, R50, RZ ;  /* 0x000000322c30723c */ /* 0x000fe600000418ff */
[----:B------:R-:W5:Y:S03]  /*2d80*/  LDSM.16.M88.4 R96, [R211+0x8800] ;  /* 0x00880000d360783b */ /* 0x000f660000000200 */
[-C--:B---3--:R-:W-:Y:S01]  /*2d90*/  HMMA.16816.F32.BF16 R20, R88, R76.reuse, R20 ;  /* 0x0000004c5814723c */ /* 0x088fe20000041814 */
[----:B------:R-:W3:Y:S04]  /*2da0*/  LDSM.16.M88.4 R56, [R219+0x6000] ;  /* 0x00600000db38783b */ /* 0x000ee80000000200 */
[----:B------:R-:W-:Y:S01]  /*2db0*/  LDSM.16.M88.4 R92, [R109+0x9000] ;  /* 0x009000006d5c783b */ /* 0x000fe20000000200 */
[----:B--2---:R-:W-:Y:S03]  /*2dc0*/  HMMA.16816.F32.BF16 R16, R32, R76, R16 ;  /* 0x0000004c2010723c */ /* 0x004fe60000041810 */
[----:B------:R-:W0:Y:S03]  /*2dd0*/  LDGDEPBAR ;  /* 0x00000000000079af */ /* 0x000e260000000000 */
[C---:B-1----:R-:W-:Y:S06]  /*2de0*/  HMMA.16816.F32.BF16 R68, R44.reuse, R40, RZ ;  /* 0x000000282c44723c */ /* 0x042fec00000418ff */
[----:B------:R-:W-:Y:S01]  /*2df0*/  HMMA.16816.F32.BF16 R4, R44, R42, RZ ;  /* 0x0000002a2c04723c */ /* 0x000fe200000418ff */
[----:B------:R-:W1:Y:S05]  /*2e00*/  LDSM.16.M88.4 R44, [R217+0x4000] ;  /* 0x00400000d92c783b */ /* 0x000e6a0000000200 */
[----:B------:R-:W-:Y:S06]  /*2e10*/  HMMA.16816.F32.BF16 R20, R8, R28, R20 ;  /* 0x0000001c0814723c */ /* 0x000fec0000041814 */
[C---:B------:R-:W-:Y:S06]  /*2e20*/  HMMA.16816.F32.BF16 R72, R12.reuse, R40, RZ ;  /* 0x000000280c48723c */ /* 0x040fec00000418ff */
[----:B------:R-:W-:Y:S01]  /*2e30*/  HMMA.16816.F32.BF16 R12, R12, R42, RZ ;  /* 0x0000002a0c0c723c */ /* 0x000fe200000418ff */
[----:B------:R-:W-:Y:S05]  /*2e40*/  LDSM.16.M88.4 R40, [R217+0x6000] ;  /* 0x00600000d928783b */ /* 0x000fea0000000200 */
[----:B------:R-:W-:Y:S06]  /*2e50*/  HMMA.16816.F32.BF16 R16, R64, R28, R16 ;  /* 0x0000001c4010723c */ /* 0x000fec0000041810 */
[----:B------:R-:W-:Y:S06]  /*2e60*/  HMMA.16816.F32.BF16 R36, R88, R78, R36 ;  /* 0x0000004e5824723c */ /* 0x000fec0000041824 */
[----:B----4-:R-:W-:Y:S06]  /*2e70*/  HMMA.16816.F32.BF16 R20, R84, R52, R20 ;  /* 0x000000345414723c */ /* 0x010fec0000041814 */
[C---:B------:R-:W-:Y:S01]  /*2e80*/  HMMA.16816.F32.BF16 R48, R32.reuse, R78, R48 ;  /* 0x0000004e2030723c */ /* 0x040fe20000041830 */
[----:B------:R-:W2:Y:S05]  /*2e90*/  LDSM.16.M88.4 R76, [R213+0x800] ;  /* 0x00080000d54c783b */ /* 0x000eaa0000000200 */
[C---:B------:R-:W-:Y:S06]  /*2ea0*/  HMMA.16816.F32.BF16 R68, R32.reuse, R24, R68 ;  /* 0x000000182044723c */ /* 0x040fec0000041844 */
[----:B------:R-:W-:Y:S01]  /*2eb0*/  HMMA.16816.F32.BF16 R4, R32, R26, R4 ;  /* 0x0000001a2004723c */ /* 0x000fe20000041804 */
[----:B------:R-:W-:Y:S05]  /*2ec0*/  LDSM.16.M88.4 R32, [R215+0x4000] ;  /* 0x00400000d720783b */ /* 0x000fea0000000200 */
[C---:B------:R-:W-:Y:S06]  /*2ed0*/  HMMA.16816.F32.BF16 R72, R88.reuse, R24, R72 ;  /* 0x000000185848723c */ /* 0x040fec0000041848 */
[----:B------:R-:W-:Y:S01]  /*2ee0*/  HMMA.16816.F32.BF16 R88, R88, R26, R12 ;  /* 0x0000001a5858723c */ /* 0x000fe2000004180c */
[----:B------:R-:W4:Y:S04]  /*2ef0*/  LDSM.16.M88.4 R24, [R211+0x9000] ;  /* 0x00900000d318783b */ /* 0x000f280000000200 */
[----:B------:R-:W-:Y:S01]  /*2f00*/  LDSM.16.M88.4 R12, [R213+0x1000] ;  /* 0x00100000d50c783b */ /* 0x000fe20000000200 */
[----:B-----5:R-:W-:Y:S06]  /*2f10*/  HMMA.16816.F32.BF16 R16, R80, R52, R16 ;  /* 0x000000345010723c */ /* 0x020fec0000041810 */
[----:B------:R-:W-:Y:S06]  /*2f20*/  HMMA.16816.F32.BF16 R36, R8, R30, R36 ;  /* 0x0000001e0824723c */ /* 0x000fec0000041824 */
[----:B------:R-:W-:Y:S06]  /*2f30*/  HMMA.16816.F32.BF16 R20, R60, R100, R20 ;  /* 0x000000643c14723c */ /* 0x000fec0000041814 */
[C---:B------:R-:W-:Y:S01]  /*2f40*/  HMMA.16816.F32.BF16 R48, R64.reuse, R30, R48 ;  /* 0x0000001e4030723c */ /* 0x040fe20000041830 */
[----:B------:R-:W-:Y:S05]  /*2f50*/  LDSM.16.M88.4 R28, [R215+0x6000] ;  /* 0x00600000d71c783b */ /* 0x000fea0000000200 */
[C---:B------:R-:W-:Y:S06]  /*2f60*/  HMMA.16816.F32.BF16 R68, R64.reuse, R96, R68 ;  /* 0x000000604044723c */ /* 0x040fec0000041844 */
[----:B------:R-:W-:Y:S01]  /*2f70*/  HMMA.16816.F32.BF16 R64, R64, R98, R4 ;  /* 0x000000624040723c */ /* 0x000fe20000041804 */
[----:B------:R-:W-:Y:S05]  /*2f80*/  LDSM.16.M88.4 R4, [R214+0x4000] ;  /* 0x00400000d604783b */ /* 0x000fea0000000200 */
[C---:B------:R-:W-:Y:S06]  /*2f90*/  HMMA.16816.F32.BF16 R72, R8.reuse, R96, R72 ;  /* 0x000000600848723c */ /* 0x040fec0000041848 */
[----:B------:R-:W-:Y:S01]  /*2fa0*/  HMMA.16816.F32.BF16 R88, R8, R98, R88 ;  /* 0x000000620858723c */ /* 0x000fe20000041858 */
[----:B------:R-:W-:Y:S05]  /*2fb0*/  LDSM.16.M88.4 R8, [R214+0x6000] ;  /* 0x00600000d608783b */ /* 0x000fea0000000200 */
[----:B---3--:R-:W-:Y:S06]  /*2fc0*/  HMMA.16816.F32.BF16 R16, R56, R100, R16 ;  /* 0x000000643810723c */ /* 0x008fec0000041810 */
[----:B------:R-:W-:Y:S06]  /*2fd0*/  HMMA.16816.F32.BF16 R36, R84, R54, R36 ;  /* 0x000000365424723c */ /* 0x000fec0000041824 */
[----:B-1----:R-:W-:Y:S06]  /*2fe0*/  HMMA.16816.F32.BF16 R20, R44, R92, R20 ;  /* 0x0000005c2c14723c */ /* 0x002fec0000041814 */
[C---:B------:R-:W-:Y:S01]  /*2ff0*/  HMMA.16816.F32.BF16 R48, R80.reuse, R54, R48 ;  /* 0x000000365030723c */ /* 0x040fe20000041830 */
[----:B------:R-:W1:Y:S05]  /*3000*/  LDSM.16.M88.4 R52, [R218+0x9800] ;  /* 0x00980000da34783b */ /* 0x000e6a0000000200 */
[C---:B--2---:R-:W-:Y:S06]  /*3010*/  HMMA.16816.F32.BF16 R68, R80.reuse, R76, R68 ;  /* 0x0000004c5044723c */ /* 0x044fec0000041844 */
[----:B------:R-:W-:Y:S01]  /*3020*/  HMMA.16816.F32.BF16 R64, R80, R78, R64 ;  /* 0x0000004e5040723c */ /* 0x000fe20000041840 */
[----:B------:R-:W2:Y:S05]  /*3030*/  LDSM.16.M88.4 R80, [R109+0x9800] ;  /* 0x009800006d50783b */ /* 0x000eaa0000000200 */
[C---:B------:R-:W-:Y:S06]  /*3040*/  HMMA.16816.F32.BF16 R72, R84.reuse, R76, R72 ;  /* 0x0000004c5448723c */ /* 0x040fec0000041848 */
[----:B------:R-:W-:Y:S06]  /*3050*/  HMMA.16816.F32.BF16 R88, R84, R78, R88 ;  /* 0x0000004e5458723c */ /* 0x000fec0000041858 */
[----:B------:R-:W-:Y:S06]  /*3060*/  HMMA.16816.F32.BF16 R16, R40, R92, R16 ;  /* 0x0000005c2810723c */ /* 0x000fec0000041810 */
[----:B----4-:R-:W-:Y:S06]  /*3070*/  HMMA.16816.F32.BF16 R20, R32, R24, R20 ;  /* 0x000000182014723c */ /* 0x010fec0000041814 */
[-C--:B------:R-:W-:Y:S06]  /*3080*/  HMMA.16816.F32.BF16 R36, R60, R102.reuse, R36 ;  /* 0x000000663c24723c */ /* 0x080fec0000041824 */
[C---:B------:R-:W-:Y:S06]  /*3090*/  HMMA.16816.F32.BF16 R48, R56.reuse, R102, R48 ;  /* 0x000000663830723c */ /* 0x040fec0000041830 */
[C---:B-1----:R-:W-:Y:S06]  /*30a0*/  HMMA.16816.F32.BF16 R68, R56.reuse, R52, R68 ;  /* 0x000000343844723c */ /* 0x042fec0000041844 */
[----:B------:R-:W-:Y:S06]  /*30b0*/  HMMA.16816.F32.BF16 R64, R56, R54, R64 ;  /* 0x000000363840723c */ /* 0x000fec0000041840 */
[C---:B------:R-:W-:Y:S06]  /*30c0*/  HMMA.16816.F32.BF16 R72, R60.reuse, R52, R72 ;  /* 0x000000343c48723c */ /* 0x040fec0000041848 */
[----:B------:R-:W-:Y:S01]  /*30d0*/  HMMA.16816.F32.BF16 R88, R60, R54, R88 ;  /* 0x000000363c58723c */ /* 0x000fe20000041858 */
[----:B------:R-:W1:Y:S05]  /*30e0*/  LDSM.16.M88.4 R52, [R211+0x9800] ;  /* 0x00980000d334783b */ /* 0x000e6a0000000200 */
[----:B------:R-:W-:Y:S06]  /*30f0*/  HMMA.16816.F32.BF16 R16, R28, R24, R16 ;  /* 0x000000181c10723c */ /* 0x000fec0000041810 */
[----:B------:R-:W-:Y:S06]  /*3100*/  HMMA.16816.F32.BF16 R20, R4, R12, R20 ;  /* 0x0000000c0414723c */ /* 0x000fec0000041814 */
[-C--:B------:R-:W-:Y:S06]  /*3110*/  HMMA.16816.F32.BF16 R36, R44, R94.reuse, R36 ;  /* 0x0000005e2c24723c */ /* 0x080fec0000041824 */
[C---:B------:R-:W-:Y:S06]  /*3120*/  HMMA.16816.F32.BF16 R48, R40.reuse, R94, R48 ;  /* 0x0000005e2830723c */ /* 0x040fec0000041830 */
[C---:B--2---:R-:W-:Y:S06]  /*3130*/  HMMA.16816.F32.BF16 R68, R40.reuse, R80, R68 ;  /* 0x000000502844723c */ /* 0x044fec0000041844 */
[----:B------:R-:W-:Y:S01]  /*3140*/  HMMA.16816.F32.BF16 R64, R40, R82, R64 ;  /* 0x000000522840723c */ /* 0x000fe20000041840 */
[----:B------:R-:W-:Y:S01]  /*3150*/  FMUL.FTZ R24, R22, UR23 ;  /* 0x0000001716187c20 */ /* 0x000fe20008410000 */
[----:B------:R-:W-:-:S04]  /*3160*/  FMUL.FTZ R25, R23, UR23 ;  /* 0x0000001717197c20 */ /* 0x000fc80008410000 */
[C---:B------:R-:W-:Y:S01]  /*3170*/  HMMA.16816.F32.BF16 R72, R44.reuse, R80, R72 ;  /* 0x000000502c48723c */ /* 0x040fe20000041848 */
[----:B------:R-:W-:Y:S05]  /*3180*/  MUFU.TANH R24, R24 ;  /* 0x0000001800187308 */ /* 0x000fea0000002400 */
[----:B------:R-:W-:Y:S03]  /*3190*/  HMMA.16816.F32.BF16 R88, R44, R82, R88 ;  /* 0x000000522c58723c */ /* 0x000fe60000041858 */
[----:B------:R-:W-:Y:S03]  /*31a0*/  MUFU.TANH R25, R25 ;  /* 0x0000001900197308 */ /* 0x000fe60000002400 */
[----:B------:R-:W-:Y:S06]  /*31b0*/  HMMA.16816.F32.BF16 R16, R8, R12, R16 ;  /* 0x0000000c0810723c */ /* 0x000fec0000041810 */
[----:B------:R-:W-:Y:S01]  /*31c0*/  HMMA.16816.F32.BF16 R36, R32, R26, R36 ;  /* 0x0000001a2024723c */ /* 0x000fe20000041824 */
[----:B------:R-:W-:Y:S01]  /*31d0*/  FMUL.FTZ R13, R20, UR23 ;  /* 0x00000017140d7c20 */ /* 0x000fe20008410000 */
[----:B------:R-:W-:-:S02]  /*31e0*/  FMUL.FTZ R12, R21, UR23 ;  /* 0x00000017150c7c20 */ /* 0x000fc40008410000 */
[----:B------:R-:W2:Y:S01]  /*31f0*/  LDSM.16.M88.4 R20, [R213+0x1800] ;  /* 0x00180000d514783b */ /* 0x000ea20000000200 */
[----:B------:R-:W-:-:S04]  /*3200*/  DEPBAR.LE SB0, 0x0 ;  /* 0x000080000000791a */ /* 0x000fc80000000000 */
[C---:B------:R-:W-:Y:S01]  /*3210*/  HMMA.16816.F32.BF16 R48, R28.reuse, R26, R48 ;  /* 0x0000001a1c30723c */ /* 0x040fe20000041830 */
[----:B------:R-:W3:Y:S05]  /*3220*/  MUFU.TANH R12, R12 ;  /* 0x0000000c000c7308 */ /* 0x000eea0000002400 */
[C---:B-1----:R-:W-:Y:S03]  /*3230*/  HMMA.16816.F32.BF16 R68, R28.reuse, R52, R68 ;  /* 0x000000341c44723c */ /* 0x042fe60000041844 */
[----:B------:R-:W-:Y:S01]  /*3240*/  FMUL.FTZ R17, R17, UR23 ;  /* 0x0000001711117c20 */ /* 0x000fe20008410000 */
[----:B------:R-:W-:Y:S01]  /*3250*/  FMUL.FTZ R16, R16, UR23 ;  /* 0x0000001710107c20 */ /* 0x000fe20008410000 */
[----:B------:R-:W-:Y:S01]  /*3260*/  FMUL.FTZ R18, R18, UR23 ;  /* 0x0000001712127c20 */ /* 0x000fe20008410000 */
[----:B------:R-:W-:Y:S01]  /*3270*/  HMMA.16816.F32.BF16 R64, R28, R54, R64 ;  /* 0x000000361c40723c */ /* 0x000fe20000041840 */
[----:B------:R-:W-:Y:S05]  /*3280*/  MUFU.TANH R13, R13 ;  /* 0x0000000d000d7308 */ /* 0x000fea0000002400 */
[C---:B------:R-:W-:Y:S03]  /*3290*/  HMMA.16816.F32.BF16 R72, R32.reuse, R52, R72 ;  /* 0x000000342048723c */ /* 0x040fe60000041848 */
[----:B------:R-:W1:Y:S03]  /*32a0*/  MUFU.TANH R17, R17 ;  /* 0x0000001100117308 */ /* 0x000e660000002400 */
[----:B------:R-:W-:Y:S05]  /*32b0*/  HMMA.16816.F32.BF16 R88, R32, R54, R88 ;  /* 0x000000362058723c */ /* 0x000fea0000041858 */
[----:B------:R-:W-:Y:S01]  /*32c0*/  MUFU.TANH R16, R16 ;  /* 0x0000001000107308 */ /* 0x000fe20000002400 */
[-C--:B------:R-:W-:Y:S06]  /*32d0*/  HMMA.16816.F32.BF16 R36, R4, R14.reuse, R36 ;  /* 0x0000000e0424723c */ /* 0x080fec0000041824 */
[C---:B------:R-:W-:Y:S01]  /*32e0*/  HMMA.16816.F32.BF16 R48, R8.reuse, R14, R48 ;  /* 0x0000000e0830723c */ /* 0x040fe20000041830 */
[----:B------:R-:W-:Y:S05]  /*32f0*/  MUFU.TANH R18, R18 ;  /* 0x0000001200127308 */ /* 0x000fea0000002400 */
[----:B--2---:R-:W-:Y:S01]  /*3300*/  HMMA.16816.F32.BF16 R68, R8, R20, R68 ;  /* 0x000000140844723c */ /* 0x004fe20000041844 */
[----:B------:R-:W-:-:S05]  /*3310*/  FMUL.FTZ R14, R19, UR23 ;  /* 0x00000017130e7c20 */ /* 0x000fca0008410000 */
[----:B------:R-:W-:Y:S01]  /*3320*/  HMMA.16816.F32.BF16 R64, R8, R22, R64 ;  /* 0x000000160840723c */ /* 0x000fe20000041840 */
[----:B------:R-:W2:Y:S05]  /*3330*/  MUFU.TANH R14, R14 ;  /* 0x0000000e000e7308 */ /* 0x000eaa0000002400 */
[C---:B------:R-:W-:Y:S01]  /*3340*/  HMMA.16816.F32.BF16 R72, R4.reuse, R20, R72 ;  /* 0x000000140448723c */ /* 0x040fe20000041848 */
[----:B------:R-:W-:Y:S02]  /*3350*/  IMAD.U32 R11, RZ, RZ, UR28 ;  /* 0x0000001cff0b7e24 */ /* 0x000fe4000f8e00ff */
[----:B------:R-:W-:Y:S01]  /*3360*/  FMUL.FTZ R19, R36, UR23 ;  /* 0x0000001724137c20 */ /* 0x000fe20008410000 */
[----:B------:R-:W-:Y:S01]  /*3370*/  FMUL.FTZ R28, R39, UR23 ;  /* 0x00000017271c7c20 */ /* 0x000fe20008410000 */
[----:B------:R-:W-:Y:S01]  /*3380*/  FMUL.FTZ R27, R38, UR23 ;  /* 0x00000017261b7c20 */ /* 0x000fe20008410000 */
[----:B------:R-:W-:Y:S01]  /*3390*/  FMUL.FTZ R15, R37, UR23 ;  /* 0x00000017250f7c20 */ /* 0x000fe20008410000 */
[----:B------:R-:W-:Y:S01]  /*33a0*/  HMMA.16816.F32.BF16 R88, R4, R22, R88 ;  /* 0x000000160458723c */ /* 0x000fe20000041858 */
[----:B------:R-:W-:Y:S01]  /*33b0*/  FMUL.FTZ R20, R50, UR23 ;  /* 0x0000001732147c20 */ /* 0x000fe20008410000 */
[----:B------:R-:W4:Y:S01]  /*33c0*/  MUFU.TANH R19, R19 ;  /* 0x0000001300137308 */ /* 0x000f220000002400 */
[----:B------:R-:W-:Y:S01]  /*33d0*/  FMUL.FTZ R29, R49, UR23 ;  /* 0x00000017311d7c20 */ /* 0x000fe20008410000 */
[----:B------:R-:W-:Y:S01]  /*33e0*/  FMUL.FTZ R30, R48, UR23 ;  /* 0x00000017301e7c20 */ /* 0x000fe20008410000 */
[----:B------:R-:W-:Y:S01]  /*33f0*/  FMUL.FTZ R51, R51, UR23 ;  /* 0x0000001733337c20 */ /* 0x000fe20008410000 */
[----:B------:R-:W-:Y:S01]  /*3400*/  FMUL.FTZ R10, R68, UR23 ;  /* 0x00000017440a7c20 */ /* 0x000fe20008410000 */
[----:B------:R-:W-:Y:S01]  /*3410*/  LEA R4, R11, R230, 0x5 ;  /* 0x000000e60b047211 */ /* 0x000fe200078e28ff */
[----:B------:R-:W-:Y:S01]  /*3420*/  FMUL.FTZ R70, R70, UR23 ;  /* 0x0000001746467c20 */ /* 0x000fe20008410000 */
[----:B------:R-:W-:Y:S01]  /*3430*/  FMUL.FTZ R69, R69, UR23 ;  /* 0x0000001745457c20 */ /* 0x000fe20008410000 */
[----:B------:R-:W5:Y:S01]  /*3440*/  MUFU.TANH R20, R20 ;  /* 0x0000001400147308 */ /* 0x000f620000002400 */
[----:B------:R-:W-:Y:S01]  /*3450*/  FMUL.FTZ R71, R71, UR23 ;  /* 0x0000001747477c20 */ /* 0x000fe20008410000 */
[----:B------:R-:W-:-:S02]  /*3460*/  VIADD R11, R4, 0x1 ;  /* 0x00000001040b7836 */ /* 0x000fc40000000000 */
[----:B------:R-:W-:Y:S01]  /*3470*/  FMUL.FTZ R64, R64, UR23 ;  /* 0x0000001740407c20 */ /* 0x000fe20008410000 */
[----:B------:R-:W-:Y:S02]  /*3480*/  VIADD R21, R4, 0x8 ;  /* 0x0000000804157836 */ /* 0x000fe40000000000 */
[----:B------:R-:W-:Y:S01]  /*3490*/  FMUL.FTZ R66, R66, UR23 ;  /* 0x0000001742427c20 */ /* 0x000fe20008410000 */
[----:B------:R-:W-:Y:S01]  /*34a0*/  FMUL.FTZ R65, R65, UR23 ;  /* 0x0000001741417c20 */ /* 0x000fe20008410000 */
[C---:B------:R-:W-:Y:S01]  /*34b0*/  ISETP.GE.AND P6, PT, R11.reuse, R234, PT ;  /* 0x000000ea0b00720c */ /* 0x040fe20003fc6270 */
[----:B------:R-:W-:Y:S01]  /*34c0*/  MUFU.TANH R28, R28 ;  /* 0x0000001c001c7308 */ /* 0x000fe20000002400 */
[C---:B------:R-:W-:Y:S01]  /*34d0*/  ISETP.GE.AND P5, PT, R11.reuse, R183, PT ;  /* 0x000000b70b00720c */ /* 0x040fe20003fa6270 */
[----:B------:R-:W-:Y:S01]  /*34e0*/  FMUL.FTZ R72, R72, UR23 ;  /* 0x0000001748487c20 */ /* 0x000fe20008410000 */
[----:B------:R-:W-:Y:S01]  /*34f0*/  ISETP.GE.AND P3, PT, R11, R182, PT ;  /* 0x000000b60b00720c */ /* 0x000fe20003f66270 */
[----:B------:R-:W-:Y:S01]  /*3500*/  FMUL.FTZ R6, R73, UR23 ;  /* 0x0000001749067c20 */ /* 0x000fe20008410000 */
[----:B------:R-:W-:Y:S01]  /*3510*/  ISETP.GE.AND P1, PT, R11, R169, PT ;  /* 0x000000a90b00720c */ /* 0x000fe20003f26270 */
[----:B------:R-:W-:Y:S01]  /*3520*/  FMUL.FTZ R7, R74, UR23 ;  /* 0x000000174a077c20 */ /* 0x000fe20008410000 */
[----:B------:R-:W-:Y:S01]  /*3530*/  I2FP.F32.S32 R11, R11 ;  /* 0x0000000b000b7245 */ /* 0x000fe20000201400 */
[----:B------:R-:W5:Y:S01]  /*3540*/  MUFU.TANH R27, R27 ;  /* 0x0000001b001b7308 */ /* 0x000f620000002400 */
[-C--:B------:R-:W-:Y:S01]  /*3550*/  ISETP.GE.AND P0, PT, R21, R234.reuse, PT ;  /* 0x000000ea1500720c */ /* 0x080fe20003f06270 */
[----:B------:R-:W-:Y:S01]  /*3560*/  FMUL.FTZ R9, R75, UR23 ;  /* 0x000000174b097c20 */ /* 0x000fe20008410000 */
[----:B------:R-:W-:Y:S01]  /*3570*/  ISETP.GE.AND P4, PT, R21, R183, PT ;  /* 0x000000b71500720c */ /* 0x000fe20003f86270 */
[C---:B---3--:R-:W-:Y:S01]  /*3580*/  FFMA.FTZ R12, R11.reuse, UR5, R12 ;  /* 0x000000050b0c7c23 */ /* 0x048fe2000801000c */
[C---:B------:R-:W-:Y:S01]  /*3590*/  FFMA.FTZ R25, R11.reuse, UR5, R25 ;  /* 0x000000050b197c23 */ /* 0x040fe20008010019 */
[C---:B-1----:R-:W-:Y:S01]  /*35a0*/  FFMA.FTZ R17, R11.reuse, UR5, R17 ;  /* 0x000000050b117c23 */ /* 0x042fe20008010011 */
[----:B--2---:R-:W-:Y:S01]  /*35b0*/  FFMA.FTZ R34, R11, UR5, R14 ;  /* 0x000000050b227c23 */ /* 0x004fe2000801000e */
[----:B------:R-:W1:Y:S01]  /*35c0*/  MUFU.TANH R29, R29 ;  /* 0x0000001d001d7308 */ /* 0x000e620000002400 */
[----:B------:R-:W-:Y:S01]  /*35d0*/  FSEL R33, R12, -INF , !P6 ;  /* 0xff8000000c217808 */ /* 0x000fe20007000000 */
[C---:B------:R-:W-:Y:S01]  /*35e0*/  VIADD R14, R4.reuse, 0x9 ;  /* 0x00000009040e7836 */ /* 0x040fe20000000000 */
[----:B------:R-:W-:Y:S01]  /*35f0*/  I2FP.F32.S32 R12, R21 ;  /* 0x00000015000c7245 */ /* 0x000fe20000201400 */
[----:B------:R-:W-:Y:S01]  /*3600*/  VIADD R11, R4, 0x10 ;  /* 0x00000010040b7836 */ /* 0x000fe20000000000 */
[----:B------:R-:W-:Y:S01]  /*3610*/  FSEL R26, R25, -INF , !P5 ;  /* 0xff800000191a7808 */ /* 0x000fe20006800000 */
[----:B------:R-:W-:Y:S01]  /*3620*/  FMUL.FTZ R88, R88, UR23 ;  /* 0x0000001758587c20 */ /* 0x000fe20008410000 */
[----:B------:R-:W-:Y:S01]  /*3630*/  FSEL R35, R17, -INF , !P3 ;  /* 0xff80000011237808 */ /* 0x000fe20005800000 */
[----:B----4-:R-:W-:Y:S01]  /*3640*/  FFMA.FTZ R19, R12, UR5, R19 ;  /* 0x000000050c137c23 */ /* 0x010fe20008010013 */
[----:B------:R-:W2:Y:S01]  /*3650*/  MUFU.TANH R8, R51 ;  /* 0x0000003300087308 */ /* 0x000ea20000002400 */
[----:B------:R-:W-:Y:S01]  /*3660*/  FSEL R34, R34, -INF , !P1 ;  /* 0xff80000022227808 */ /* 0x000fe20004800000 */
[----:B-----5:R-:W-:Y:S01]  /*3670*/  FFMA.FTZ R20, R12, UR5, R20 ;  /* 0x000000050c147c23 */ /* 0x020fe20008010014 */
[----:B------:R-:W-:Y:S01]  /*3680*/  ISETP.GE.AND P5, PT, R14, R234, PT ;  /* 0x000000ea0e00720c */ /* 0x000fe20003fa6270 */
[----:B------:R-:W-:Y:S01]  /*3690*/  FFMA.FTZ R22, R12, UR5, R27 ;  /* 0x000000050c167c23 */ /* 0x000fe2000801001b */
[----:B------:R-:W-:Y:S01]  /*36a0*/  FSEL R31, R19, -INF , !P0 ;  /* 0xff800000131f7808 */ /* 0x000fe20004000000 */
[----:B------:R-:W-:Y:S01]  /*36b0*/  FMUL.FTZ R90, R90, UR23 ;  /* 0x000000175a5a7c20 */ /* 0x000fe20008410000 */
[C---:B------:R-:W-:Y:S01]  /*36c0*/  ISETP.GE.AND P3, PT, R14.reuse, R183, PT ;  /* 0x000000b70e00720c */ /* 0x040fe20003f66270 */
[----:B------:R-:W3:Y:S01]  /*36d0*/  MUFU.TANH R5, R72 ;  /* 0x0000004800057308 */ /* 0x000ee20000002400 */
[C---:B------:R-:W-:Y:S01]  /*36e0*/  ISETP.GE.AND P1, PT, R14.reuse, R182, PT ;  /* 0x000000b60e00720c */ /* 0x040fe20003f26270 */
[----:B------:R-:W-:Y:S01]  /*36f0*/  FMUL.FTZ R67, R67, UR23 ;  /* 0x0000001743437c20 */ /* 0x000fe20008410000 */
[-C--:B------:R-:W-:Y:S01]  /*3700*/  ISETP.GE.AND P0, PT, R14, R169.reuse, PT ;  /* 0x000000a90e00720c */ /* 0x080fe20003f06270 */
[----:B------:R-:W-:Y:S01]  /*3710*/  FMUL.FTZ R89, R89, UR23 ;  /* 0x0000001759597c20 */ /* 0x000fe20008410000 */
[----:B------:R-:W-:Y:S01]  /*3720*/  ISETP.GE.AND P6, PT, R21, R169, PT ;  /* 0x000000a91500720c */ /* 0x000fe20003fc6270 */
[----:B------:R-:W-:Y:S01]  /*3730*/  FMUL.FTZ R91, R91, UR23 ;  /* 0x000000175b5b7c20 */ /* 0x000fe20008410000 */
[----:B------:R-:W-:Y:S01]  /*3740*/  I2FP.F32.S32 R14, R14 ;  /* 0x0000000e000e7245 */ /* 0x000fe20000201400 */
[----:B------:R-:W4:Y:S01]  /*3750*/  MUFU.TANH R30, R30 ;  /* 0x0000001e001e7308 */ /* 0x000f220000002400 */
[----:B------:R-:W-:-:S02]  /*3760*/  FSEL R32, R20, -INF , !P6 ;  /* 0xff80000014207808 */ /* 0x000fc40007000000 */
[----:B------:R-:W-:Y:S01]  /*3770*/  FSEL R22, R22, -INF , !P4 ;  /* 0xff80000016167808 */ /* 0x000fe20006000000 */
[C---:B------:R-:W-:Y:S01]  /*3780*/  FFMA.FTZ R20, R14.reuse, UR5, R28 ;  /* 0x000000050e147c23 */ /* 0x040fe2000801001c */
[----:B------:R-:W-:Y:S01]  /*3790*/  I2FP.F32.S32 R28, R11 ;  /* 0x0000000b001c7245 */ /* 0x000fe20000201400 */
[C---:B-1----:R-:W-:Y:S01]  /*37a0*/  FFMA.FTZ R29, R14.reuse, UR5, R29 ;  /* 0x000000050e1d7c23 */ /* 0x042fe2000801001d */
[----:B--2---:R-:W-:Y:S01]  /*37b0*/  FFMA.FTZ R8, R14, UR5, R8 ;  /* 0x000000050e087c23 */ /* 0x004fe20008010008 */
[----:B------:R-:W1:Y:S01]  /*37c0*/  MUFU.TANH R15, R15 ;  /* 0x0000000f000f7308 */ /* 0x000e620000002400 */
[----:B------:R-:W-:Y:S01]  /*37d0*/  ISETP.GE.AND P4, PT, R11, R234, PT ;  /* 0x000000ea0b00720c */ /* 0x000fe20003f86270 */
[----:B---3--:R-:W-:Y:S01]  /*37e0*/  FFMA.FTZ R5, R28, UR5, R5 ;  /* 0x000000051c057c23 */ /* 0x008fe20008010005 */
[----:B------:R-:W-:Y:S02]  /*37f0*/  FSEL R20, R20, -INF , !P3 ;  /* 0xff80000014147808 */ /* 0x000fe40005800000 */
[----:B------:R-:W-:-:S02]  /*3800*/  FSEL R37, R29, -INF , !P1 ;  /* 0xff8000001d257808 */ /* 0x000fc40004800000 */
[----:B------:R-:W-:Y:S01]  /*3810*/  FSEL R23, R5, -INF , !P4 ;  /* 0xff80000005177808 */ /* 0x000fe20006000000 */
[----:B------:R-:W2:Y:S01]  /*3820*/  MUFU.TANH R6, R6 ;  /* 0x0000000600067308 */ /* 0x000ea20000002400 */
[----:B----4-:R-:W-:Y:S01]  /*3830*/  FFMA.FTZ R27, R12, UR5, R30 ;  /* 0x000000050c1b7c23 */ /* 0x010fe2000801001e */
[----:B------:R-:W-:Y:S02]  /*3840*/  IADD3 R12, R4, 0x11, RZ ;  /* 0x00000011040c7810 */ /* 0x000fe40007ffe0ff */
[----:B------:R-:W-:Y:S02]  /*3850*/  FSEL R30, R8, -INF , !P0 ;  /* 0xff800000081e7808 */ /* 0x000fe40004000000 */
[C---:B------:R-:W-:Y:S02]  /*3860*/  ISETP.GE.AND P3, PT, R12.reuse, R234, PT ;  /* 0x000000ea0c00720c */ /* 0x040fe40003f66270 */
[----:B------:R-:W3:Y:S01]  /*3870*/  MUFU.TANH R7, R7 ;  /* 0x0000000700077308 */ /* 0x000ee20000002400 */
[----:B------:R-:W-:Y:S01]  /*3880*/  ISETP.GE.AND P1, PT, R12, R183, PT ;  /* 0x000000b70c00720c */ /* 0x000fe20003f26270 */
[----:B-1----:R-:W-:Y:S01]  /*3890*/  FFMA.FTZ R15, R14, UR5, R15 ;  /* 0x000000050e0f7c23 */ /* 0x002fe2000801000f */
[----:B------:R-:W-:-:S02]  /*38a0*/  ISETP.GE.AND P0, PT, R12, R182, PT ;  /* 0x000000b60c00720c */ /* 0x000fc40003f06270 */
[----:B------:R-:W-:Y:S02]  /*38b0*/  ISETP.GE.AND P4, PT, R12, R169, PT ;  /* 0x000000a90c00720c */ /* 0x000fe40003f86270 */
[----:B------:R-:W-:Y:S01]  /*38c0*/  I2FP.F32.S32 R12, R12 ;  /* 0x0000000c000c7245 */ /* 0x000fe20000201400 */
[----:B------:R-:W1:Y:S01]  /*38d0*/  MUFU.TANH R10, R10 ;  /* 0x0000000a000a7308 */ /* 0x000e620000002400 */
[-C--:B------:R-:W-:Y:S02]  /*38e0*/  ISETP.GE.AND P2, PT, R21, R182.reuse, PT ;  /* 0x000000b61500720c */ /* 0x080fe40003f46270 */
[----:B------:R-:W-:Y:S01]  /*38f0*/  FSEL R25, R15, -INF , !P5 ;  /* 0xff8000000f197808 */ /* 0x000fe20006800000 */
[----:B--2---:R-:W-:Y:S01]  /*3900*/  FFMA.FTZ R6, R12, UR5, R6 ;  /* 0x000000050c067c23 */ /* 0x004fe20008010006 */
[----:B------:R-:W-:Y:S02]  /*3910*/  FSEL R27, R27, -INF , !P2 ;  /* 0xff8000001b1b7808 */ /* 0x000fe40005000000 */
[C---:B------:R-:W-:Y:S01]  /*3920*/  ISETP.GE.AND P2, PT, R11.reuse, R183, PT ;  /* 0x000000b70b00720c */ /* 0x040fe20003f46270 */
[----:B------:R-:W2:Y:S01]  /*3930*/  MUFU.TANH R70, R70 ;  /* 0x0000004600467308 */ /* 0x000ea20000002400 */
[----:B---3--:R-:W-:Y:S01]  /*3940*/  FFMA.FTZ R236, R28, UR5, R7 ;  /* 0x000000051cec7c23 */ /* 0x008fe20008010007 */
[C---:B------:R-:W-:Y:S01]  /*3950*/  ISETP.GE.AND P6, PT, R11.reuse, R182, PT ;  /* 0x000000b60b00720c */ /* 0x040fe20003fc6270 */
[----:B------:R-:W-:Y:S01]  /*3960*/  VIADD R7, R4, 0x18 ;  /* 0x0000001804077836 */ /* 0x000fe20000000000 */
[----:B------:R-:W-:-:S02]  /*3970*/  ISETP.GE.AND P5, PT, R11, R169, PT ;  /* 0x000000a90b00720c */ /* 0x000fc40003fa6270 */
[----:B------:R-:W-:Y:S02]  /*3980*/  FSEL R236, R236, -INF , !P2 ;  /* 0xff800000ecec7808 */ /* 0x000fe40005000000 */
[----:B------:R-:W3:Y:S01]  /*3990*/  MUFU.TANH R9, R9 ;  /* 0x0000000900097308 */ /* 0x000ee20000002400 */
[----:B-1----:R-:W-:Y:S01]  /*39a0*/  FFMA.FTZ R10, R28, UR5, R10 ;  /* 0x000000051c0a7c23 */ /* 0x002fe2000801000a */
[----:B------:R-:W-:Y:S02]  /*39b0*/  FSEL R11, R6, -INF , !P3 ;  /* 0xff800000060b7808 */ /* 0x000fe40005800000 */
[C---:B------:R-:W-:Y:S02]  /*39c0*/  ISETP.GE.AND P2, PT, R7.reuse, R234, PT ;  /* 0x000000ea0700720c */ /* 0x040fe40003f46270 */
[----:B------:R-:W-:Y:S02]  /*39d0*/  FSEL R21, R10, -INF , !P6 ;  /* 0xff8000000a157808 */ /* 0x000fe40007000000 */
[----:B------:R-:W1:Y:S01]  /*39e0*/  MUFU.TANH R69, R69 ;  /* 0x0000004500457308 */ /* 0x000e620000002400 */
[----:B--2---:R-:W-:Y:S01]  /*39f0*/  FFMA.FTZ R14, R28, UR5, R70 ;  /* 0x000000051c0e7c23 */ /* 0x004fe20008010046 */
[----:B------:R-:W-:-:S02]  /*3a00*/  ISETP.GE.AND P6, PT, R7, R183, PT ;  /* 0x000000b70700720c */ /* 0x000fc40003fc6270 */
[C---:B------:R-:W-:Y:S02]  /*3a10*/  ISETP.GE.AND P3, PT, R7.reuse, R169, PT ;  /* 0x000000a90700720c */ /* 0x040fe40003f66270 */
[----:B------:R-:W-:Y:S02]  /*3a20*/  FSEL R14, R14, -INF , !P5 ;  /* 0xff8000000e0e7808 */ /* 0x000fe40006800000 */
[----:B------:R-:W2:Y:S01]  /*3a30*/  MUFU.TANH R71, R71 ;  /* 0x0000004700477308 */ /* 0x000ea20000002400 */
[----:B---3--:R-:W-:Y:S01]  /*3a40*/  FFMA.FTZ R9, R12, UR5, R9 ;  /* 0x000000050c097c23 */ /* 0x008fe20008010009 */
[----:B------:R-:W-:Y:S02]  /*3a50*/  ISETP.GE.AND P5, PT, R7, R182, PT ;  /* 0x000000b60700720c */ /* 0x000fe40003fa6270 */
[----:B------:R-:W-:Y:S02]  /*3a60*/  I2FP.F32.S32 R7, R7 ;  /* 0x0000000700077245 */ /* 0x000fe40000201400 */
[----:B------:R-:W-:-:S02]  /*3a70*/  I2FP.F32.S32 R5, R4 ;  /* 0x0000000400057245 */ /* 0x000fc40000201400 */
[----:B------:R-:W3:Y:S01]  /*3a80*/  MUFU.TANH R88, R88 ;  /* 0x0000005800587308 */ /* 0x000ee20000002400 */
[C---:B-1----:R-:W-:Y:S01]  /*3a90*/  FFMA.FTZ R19, R12.reuse, UR5, R69 ;  /* 0x000000050c137c23 */ /* 0x042fe20008010045 */
[----:B------:R-:W-:Y:S01]  /*3aa0*/  FSEL R220, R9, -INF , !P1 ;  /* 0xff80000009dc7808 */ /* 0x000fe20004800000 */
[C---:B------:R-:W-:Y:S01]  /*3ab0*/  FFMA.FTZ R24, R5.reuse, UR5, R24 ;  /* 0x0000000505187c23 */ /* 0x040fe20008010018 */
[C---:B------:R-:W-:Y:S01]  /*3ac0*/  FFMA.FTZ R13, R5.reuse, UR5, R13 ;  /* 0x00000005050d7c23 */ /* 0x040fe2000801000d */
[----:B------:R-:W-:Y:S01]  /*3ad0*/  FFMA.FTZ R16, R5, UR5, R16 ;  /* 0x0000000505107c23 */ /* 0x000fe20008010010 */
[----:B------:R-:W-:Y:S01]  /*3ae0*/  FSEL R19, R19, -INF , !P0 ;  /* 0xff80000013137808 */ /* 0x000fe20004000000 */
[----:B------:R-:W-:Y:S01]  /*3af0*/  FFMA.FTZ R5, R5, UR5, R18 ;  /* 0x0000000505057c23 */ /* 0x000fe20008010012 */
[----:B------:R-:W1:Y:S01]  /*3b00*/  MUFU.TANH R90, R90 ;  /* 0x0000005a005a7308 */ /* 0x000e620000002400 */
[----:B--2---:R-:W-:Y:S01]  /*3b10*/  FFMA.FTZ R12, R12, UR5, R71 ;  /* 0x000000050c0c7c23 */ /* 0x004fe20008010047 */
[----:B------:R-:W-:-:S02]  /*3b20*/  ISETP.GE.AND P0, PT, R4, R183, PT ;  /* 0x000000b70400720c */ /* 0x000fc40003f06270 */
[----:B------:R-:W-:Y:S02]  /*3b30*/  ISETP.GE.AND P1, PT, R4, R234, PT ;  /* 0x000000ea0400720c */ /* 0x000fe40003f26270 */
[----:B------:R-:W-:Y:S02]  /*3b40*/  FSEL R12, R12, -INF , !P4 ;  /* 0xff8000000c0c7808 */ /* 0x000fe40006000000 */
[----:B------:R-:W2:Y:S01]  /*3b50*/  MUFU.TANH R64, R64 ;  /* 0x0000004000407308 */ /* 0x000ea20000002400 */
[----:B---3--:R-:W-:Y:S01]  /*3b60*/  FFMA.FTZ R9, R7, UR5, R88 ;  /* 0x0000000507097c23 */ /* 0x008fe20008010058 */
[----:B------:R-:W-:Y:S02]  /*3b70*/  ISETP.GE.AND P4, PT, R4, R182, PT ;  /* 0x000000b60400720c */ /* 0x000fe40003f86270 */
[----:B------:R-:W-:Y:S02]  /*3b80*/  FSEL R18, R24, -INF , !P0 ;  /* 0xff80000018127808 */ /* 0x000fe40004000000 */
[----:B------:R-:W-:-:S02]  /*3b90*/  FSEL R9, R9, -INF , !P2 ;  /* 0xff80000009097808 */ /* 0x000fc40005000000 */
[----:B------:R-:W3:Y:S01]  /*3ba0*/  MUFU.TANH R66, R66 ;  /* 0x0000004200427308 */ /* 0x000ee20000002400 */
[C---:B------:R-:W-:Y:S01]  /*3bb0*/  ISETP.GE.AND P2, PT, R4.reuse, R169, PT ;  /* 0x000000a90400720c */ /* 0x040fe20003f46270 */
[----:B-1----:R-:W-:Y:S01]  /*3bc0*/  FFMA.FTZ R90, R7, UR5, R90 ;  /* 0x00000005075a7c23 */ /* 0x002fe2000801005a */
[----:B------:R-:W-:Y:S01]  /*3bd0*/  VIADD R4, R4, 0x19 ;  /* 0x0000001904047836 */ /* 0x000fe20000000000 */
[----:B------:R-:W-:Y:S02]  /*3be0*/  PLOP3.LUT P0, PT, PT, PT, UP0, 0x80, 0x0 ;  /* 0x000000000000781c */ /* 0x000fe40003f0f008 */
[----:B------:R-:W-:Y:S02]  /*3bf0*/  FSEL R13, R13, -INF , !P1 ;  /* 0xff8000000d0d7808 */ /* 0x000fe40004800000 */
[----:B------:R-:W1:Y:S01]  /*3c00*/  MUFU.TANH R89, R89 ;  /* 0x0000005900597308 */ /* 0x000e620000002400 */
[----:B--2---:R-:W-:Y:S01]  /*3c10*/  FFMA.FTZ R17, R7, UR5, R64 ;  /* 0x0000000507117c23 */ /* 0x004fe20008010040 */
[----:B------:R-:W-:-:S02]  /*3c20*/  FSEL R232, R90, -INF , !P6 ;  /* 0xff8000005ae87808 */ /* 0x000fc40007000000 */
[C---:B------:R-:W-:Y:S02]  /*3c30*/  ISETP.GE.AND P6, PT, R4.reuse, R234, PT ;  /* 0x000000ea0400720c */ /* 0x040fe40003fc6270 */
[----:B------:R-:W-:Y:S02]  /*3c40*/  FSEL R17, R17, -INF , !P5 ;  /* 0xff80000011117808 */ /* 0x000fe40006800000 */
[----:B------:R-:W2:Y:S01]  /*3c50*/  MUFU.TANH R91, R91 ;  /* 0x0000005b005b7308 */ /* 0x000ea20000002400 */
[----:B---3--:R-:W-:Y:S01]  /*3c60*/  FFMA.FTZ R10, R7, UR5, R66 ;  /* 0x00000005070a7c23 */ /* 0x008fe20008010042 */
[----:B------:R-:W-:Y:S01]  /*3c70*/  BAR.SYNC.DEFER_BLOCKING 0x0 ;  /* 0x0000000000007b1d */ /* 0x000fe20000010000 */
[C---:B------:R-:W-:Y:S02]  /*3c80*/  ISETP.GE.AND P5, PT, R4.reuse, R183, PT ;  /* 0x000000b70400720c */ /* 0x040fe40003fa6270 */
[----:B------:R-:W-:Y:S02]  /*3c90*/  ISETP.GE.AND P1, PT, R4, R169, PT ;  /* 0x000000a90400720c */ /* 0x000fe40003f26270 */
[----:B------:R-:W-:Y:S01]  /*3ca0*/  FSEL R10, R10, -INF , !P3 ;  /* 0xff8000000a0a7808 */ /* 0x000fe20005800000 */
[----:B------:R-:W3:Y:S01]  /*3cb0*/  MUFU.TANH R65, R65 ;  /* 0x0000004100417308 */ /* 0x000ee20000002400 */
[----:B------:R-:W-:-:S02]  /*3cc0*/  ISETP.GE.AND P3, PT, R4, R182, PT ;  /* 0x000000b60400720c */ /* 0x000fc40003f66270 */
[----:B------:R-:W-:Y:S02]  /*3cd0*/  I2FP.F32.S32 R4, R4 ;  /* 0x0000000400047245 */ /* 0x000fe40000201400 */
[----:B------:R-:W-:Y:S02]  /*3ce0*/  FSEL R39, R16, -INF , !P4 ;  /* 0xff80000010277808 */ /* 0x000fe40006000000 */
[----:B------:R-:W-:Y:S01]  /*3cf0*/  FSEL R24, R5, -INF , !P2 ;  /* 0xff80000005187808 */ /* 0x000fe20005000000 */
[----:B------:R-:W4:Y:S01]  /*3d00*/  MUFU.TANH R67, R67 ;  /* 0x0000004300437308 */ /* 0x000f220000002400 */
[C---:B-1----:R-:W-:Y:S01]  /*3d10*/  FFMA.FTZ R89, R4.reuse, UR5, R89 ;  /* 0x0000000504597c23 */ /* 0x042fe20008010059 */
[----:B--2---:R-:W-:-:S04]  /*3d20*/  FFMA.FTZ R91, R4, UR5, R91 ;  /* 0x00000005045b7c23 */ /* 0x004fc8000801005b */
[----:B------:R-:W-:Y:S02]  /*3d30*/  FSEL R207, R89, -INF , !P6 ;  /* 0xff80000059cf7808 */ /* 0x000fe40007000000 */
[----:B------:R-:W-:Y:S01]  /*3d40*/  FSEL R222, R91, -INF , !P5 ;  /* 0xff8000005bde7808 */ /* 0x000fe20006800000 */
[----:B---3--:R-:W-:-:S05]  /*3d50*/  FFMA.FTZ R15, R4, UR5, R65 ;  /* 0x00000005040f7c23 */ /* 0x008fca0008010041 */
[----:B------:R-:W-:Y:S01]  /*3d60*/  FSEL R15, R15, -INF , !P3 ;  /* 0xff8000000f0f7808 */ /* 0x000fe20005800000 */
[----:B----4-:R-:W-:-:S05]  /*3d70*/  FFMA.FTZ R8, R4, UR5, R67 ;  /* 0x0000000504087c23 */ /* 0x010fca0008010043 */
        /* <DEDUP_REMOVED lines=47> */
.L_x_1669:
[----:B------:R-:W-:Y:S05]  /*4070*/  BSYNC B0 ;  /* 0x0000000000007941 */ /* 0x000fea0003800000 */
.L_x_1668:
[----:B------:R-:W0:Y:S02]  /*4080*/  LDGDEPBAR ;  /* 0x00000000000079af */ /* 0x000e240000000000 */
.L_x_1667:
        /* <DEDUP_REMOVED lines=29> */
[----:B------:R-:W-:Y:S02]  /*4260*/  FMNMX.FTZ R167, R232, R167, !PT ;  /* 0x000000a7e8a77209 */ /* 0x000fe40007810000 */
[----:B-1----:R-:W-:Y:S01]  /*4270*/  FMNMX.FTZ R7, R4, R7, !PT ;  /* 0x0000000704077209 */ /* 0x002fe20007810000 */
[----:B------:R-:W1:Y:S01]  /*4280*/  SHFL.BFLY PT, R6, R41, 0x2, 0x1f ;  /* 0x0c401f0029067f89 */ /* 0x000e6200000e0000 */
[----:B------:R-:W-:Y:S02]  /*4290*/  FMNMX.FTZ R167, R222, R167, !PT ;  /* 0x000000a7dea77209 */ /* 0x000fe40007810000 */
[----:B------:R-:W-:Y:S01]  /*42a0*/  LEA R212, R3, UR4, 0x1 ;  /* 0x0000000403d47c11 */ /* 0x000fe2000f8e08ff */
[----:B------:R-:W3:Y:S03]  /*42b0*/  SHFL.BFLY PT, R166, R7, 0x1, 0x1f ;  /* 0x0c201f0007a67f89 */ /* 0x000ee600000e0000 */
[-C--:B------:R-:W-:Y:S01]  /*42c0*/  LEA R210, R2, R212.reuse, 0x1 ;  /* 0x000000d402d27211 */ /* 0x080fe200078e08ff */
[----:B------:R-:W4:Y:S01]  /*42d0*/  SHFL.BFLY PT, R4, R167, 0x2, 0x1f ;  /* 0x0c401f00a7047f89 */ /* 0x000f2200000e0000 */
[----:B------:R-:W-:-:S02]  /*42e0*/  LEA R209, R0, R212, 0x1 ;  /* 0x000000d400d17211 */ /* 0x000fc400078e08ff */
[----:B------:R-:W-:Y:S01]  /*42f0*/  LEA R208, R0, R210, 0x1 ;  /* 0x000000d200d07211 */ /* 0x000fe200078e08ff */
[----:B------:R-:W-:Y:S01]  /*4300*/  LDSM.16.MT88.4 R148, [R212+0xa000] ;  /* 0x00a00000d494783b */ /* 0x000fe20000004200 */
[----:B--2---:R-:W-:-:S03]  /*4310*/  FMNMX.FTZ R29, R16, R29, !PT ;  /* 0x0000001d101d7209 */ /* 0x004fc60007810000 */
[----:B------:R-:W-:Y:S04]  /*4320*/  LDSM.16.MT88.4 R132, [R210+0xa000] ;  /* 0x00a00000d284783b */ /* 0x000fe80000004200 */
[----:B------:R-:W2:Y:S01]  /*4330*/  SHFL.BFLY PT, R168, R29, 0x1, 0x1f ;  /* 0x0c201f001da87f89 */ /* 0x000ea200000e0000 */
[----:B-1----:R-:W-:-:S03]  /*4340*/  FMNMX.FTZ R6, R41, R6, !PT ;  /* 0x0000000629067209 */ /* 0x002fc60007810000 */
[----:B------:R-:W-:Y:S01]  /*4350*/  LDSM.16.MT88.4 R48, [R209+0xa000] ;  /* 0x00a00000d130783b */ /* 0x000fe20000004200 */
[----:B---3--:R-:W-:-:S03]  /*4360*/  FMNMX.FTZ R166, R7, R166, !PT ;  /* 0x000000a607a67209 */ /* 0x008fc60007810000 */
[----:B------:R-:W1:Y:S01]  /*4370*/  SHFL.BFLY PT, R165, R6, 0x1, 0x1f ;  /* 0x0c201f0006a57f89 */ /* 0x000e6200000e0000 */
[----:B----4-:R-:W-:Y:S01]  /*4380*/  FMNMX.FTZ R167, R167, R4, !PT ;  /* 0x00000004a7a77209 */ /* 0x010fe20007810000 */
[C---:B------:R-:W-:Y:S01]  /*4390*/  FMUL.FTZ R16, R166.reuse, UR20 ;  /* 0x00000014a6107c20 */ /* 0x040fe20008410000 */
[----:B------:R-:W-:Y:S01]  /*43a0*/  FSETP.NEU.FTZ.AND P1, PT, R166, -INF , PT ;  /* 0xff800000a600780b */ /* 0x000fe20003f3d000 */
[----:B------:R-:W-:Y:S03]  /*43b0*/  LDSM.16.MT88.4 R64, [R208+0xa000] ;  /* 0x00a00000d040783b */ /* 0x000fe60000004200 */
[----:B------:R-:W-:Y:S01]  /*43c0*/  FSEL R16, R16, RZ, P1 ;  /* 0x000000ff10107208 */ /* 0x000fe20000800000 */
[----:B------:R-:W3:Y:S04]  /*43d0*/  SHFL.BFLY PT, R4, R167, 0x1, 0x1f ;  /* 0x0c201f00a7047f89 */ /* 0x000ee800000e0000 */
[----:B------:R-:W4:Y:S01]  /*43e0*/  LDSM.16.MT88.4 R80, [R212+0xb000] ;  /* 0x00b00000d450783b */ /* 0x000f220000004200 */
[----:B--2---:R-:W-:Y:S01]  /*43f0*/  FMNMX.FTZ R168, R29, R168, !PT ;  /* 0x000000a81da87209 */ /* 0x004fe20007810000 */
[--C-:B------:R-:W-:Y:S01]  /*4400*/  FFMA.FTZ R195, R39, UR20, -R16.reuse ;  /* 0x0000001427c37c23 */ /* 0x100fe20008010810 */
[--C-:B------:R-:W-:Y:S01]  /*4410*/  FFMA.FTZ R190, R35, UR20, -R16.reuse ;  /* 0x0000001423be7c23 */ /* 0x100fe20008010810 */
[----:B------:R-:W2:Y:S01]  /*4420*/  LDSM.16.MT88.4 R96, [R210+0xb000] ;  /* 0x00b00000d260783b */ /* 0x000ea20000004200 */
[C---:B------:R-:W-:Y:S01]  /*4430*/  FSETP.NEU.FTZ.AND P2, PT, R168.reuse, -INF , PT ;  /* 0xff800000a800780b */ /* 0x040fe20003f5d000 */
[----:B------:R-:W-:Y:S01]  /*4440*/  FMUL.FTZ R238, R168, UR20 ;  /* 0x00000014a8ee7c20 */ /* 0x000fe20008410000 */
[--C-:B------:R-:W-:Y:S01]  /*4450*/  FFMA.FTZ R187, R27, UR20, -R16.reuse ;  /* 0x000000141bbb7c23 */ /* 0x100fe20008010810 */
[----:B------:R-:W5:Y:S01]  /*4460*/  LDSM.16.MT88.4 R112, [R209+0xb000] ;  /* 0x00b00000d170783b */ /* 0x000f620000004200 */
[--C-:B------:R-:W-:Y:S01]  /*4470*/  FFMA.FTZ R164, R37, UR20, -R16.reuse ;  /* 0x0000001425a47c23 */ /* 0x100fe20008010810 */
[----:B-1----:R-:W-:Y:S01]  /*4480*/  FMNMX.FTZ R165, R6, R165, !PT ;  /* 0x000000a506a57209 */ /* 0x002fe20007810000 */
[----:B------:R-:W-:Y:S01]  /*4490*/  MUFU.EX2 R195, R195 ;  /* 0x000000c300c37308 */ /* 0x000fe20000000800 */
[----:B------:R-:W-:Y:S01]  /*44a0*/  FSEL R238, R238, RZ, P2 ;  /* 0x000000ffeeee7208 */ /* 0x000fe20001000000 */
[--C-:B------:R-:W-:Y:S01]  /*44b0*/  FFMA.FTZ R198, R21, UR20, -R16.reuse ;  /* 0x0000001415c67c23 */ /* 0x100fe20008010810 */
[----:B------:R-:W-:Y:S01]  /*44c0*/  FSETP.NEU.FTZ.AND P1, PT, R165, -INF , PT ;  /* 0xff800000a500780b */ /* 0x000fe20003f3d000 */
[--C-:B------:R-:W-:Y:S01]  /*44d0*/  FFMA.FTZ R201, R19, UR20, -R16.reuse ;  /* 0x0000001413c97c23 */ /* 0x100fe20008010810 */
[----:B------:R-:W-:Y:S01]  /*44e0*/  FFMA.FTZ R200, R17, UR20, -R16 ;  /* 0x0000001411c87c23 */ /* 0x000fe20008010810 */
[--C-:B------:R-:W-:Y:S01]  /*44f0*/  FFMA.FTZ R192, R13, UR20, -R238.reuse ;  /* 0x000000140dc07c23 */ /* 0x100fe200080108ee */
[----:B------:R-:W-:Y:S01]  /*4500*/  FMUL.FTZ R13, R165, UR20 ;  /* 0x00000014a50d7c20 */ /* 0x000fe20008410000 */
[--C-:B------:R-:W-:Y:S01]  /*4510*/  FFMA.FTZ R199, R33, UR20, -R238.reuse ;  /* 0x0000001421c77c23 */ /* 0x100fe200080108ee */
[----:B---3--:R-:W-:Y:S01]  /*4520*/  FMNMX.FTZ R167, R167, R4, !PT ;  /* 0x00000004a7a77209 */ /* 0x008fe20007810000 */
[--C-:B------:R-:W-:Y:S01]  /*4530*/  FFMA.FTZ R188, R31, UR20, -R238.reuse ;  /* 0x000000141fbc7c23 */ /* 0x100fe200080108ee */
[----:B------:R-:W1:Y:S01]  /*4540*/  LDSM.16.MT88.4 R4, [R208+0xb000] ;  /* 0x00b00000d004783b */ /* 0x000e620000004200 */
[----:B------:R-:W-:Y:S01]  /*4550*/  FSEL R13, R13, RZ, P1 ;  /* 0x000000ff0d0d7208 */ /* 0x000fe20000800000 */
[--C-:B------:R-:W-:Y:S01]  /*4560*/  FFMA.FTZ R3, R25, UR20, -R238.reuse ;  /* 0x0000001419037c23 */ /* 0x100fe200080108ee */
[C---:B------:R-:W-:Y:S01]  /*4570*/  FMUL.FTZ R223, R167.reuse, UR20 ;  /* 0x00000014a7df7c20 */ /* 0x040fe20008410000 */
[----:B------:R-:W-:Y:S01]  /*4580*/  FSETP.NEU.FTZ.AND P1, PT, R167, -INF , PT ;  /* 0xff800000a700780b */ /* 0x000fe20003f3d000 */
[----:B------:R-:W-:Y:S01]  /*4590*/  MUFU.EX2 R192, R192 ;  /* 0x000000c000c07308 */ /* 0x000fe20000000800 */
[--C-:B------:R-:W-:Y:S01]  /*45a0*/  FFMA.FTZ R186, R24, UR20, -R13.reuse ;  /* 0x0000001418ba7c23 */ /* 0x100fe2000801080d */
[--C-:B------:R-:W-:Y:S01]  /*45b0*/  FFMA.FTZ R191, R34, UR20, -R13.reuse ;  /* 0x0000001422bf7c23 */ /* 0x100fe2000801080d */
[----:B------:R-:W-:Y:S01]  /*45c0*/  FSEL R223, R223, RZ, P1 ;  /* 0x000000ffdfdf7208 */ /* 0x000fe20000800000 */
[--C-:B------:R-:W-:Y:S01]  /*45d0*/  FFMA.FTZ R189, R32, UR20, -R13.reuse ;  /* 0x0000001420bd7c23 */ /* 0x100fe2000801080d */
[----:B------:R-:W-:Y:S01]  /*45e0*/  FFMA.FTZ R30, R30, UR20, -R13 ;  /* 0x000000141e1e7c23 */ /* 0x000fe2000801080d */
[----:B------:R-:W-:Y:S01]  /*45f0*/  FFMA.FTZ R196, R23, UR20, -R238 ;  /* 0x0000001417c47c23 */ /* 0x000fe200080108ee */
[----:B------:R-:W-:Y:S01]  /*4600*/  FFMA.FTZ R233, R15, UR20, -R16 ;  /* 0x000000140fe97c23 */ /* 0x000fe20008010810 */
[--C-:B------:R-:W-:Y:S01]  /*4610*/  FFMA.FTZ R197, R18, UR20, -R223.reuse ;  /* 0x0000001412c57c23 */ /* 0x100fe200080108df */
[--C-:B------:R-:W-:Y:S01]  /*4620*/  FFMA.FTZ R194, R26, UR20, -R223.reuse ;  /* 0x000000141ac27c23 */ /* 0x100fe200080108df */
[--C-:B------:R-:W-:Y:S01]  /*4630*/  FFMA.FTZ R193, R22, UR20, -R223.reuse ;  /* 0x0000001416c17c23 */ /* 0x100fe200080108df */
[----:B------:R-:W-:Y:S01]  /*4640*/  FFMA.FTZ R2, R20, UR20, -R223 ;  /* 0x0000001414027c23 */ /* 0x000fe200080108df */
[----:B------:R-:W3:Y:S01]  /*4650*/  MUFU.EX2 R190, R190 ;  /* 0x000000be00be7308 */ /* 0x000ee20000000800 */
[--C-:B------:R-:W-:Y:S01]  /*4660*/  FFMA.FTZ R202, R14, UR20, -R13.reuse ;  /* 0x000000140eca7c23 */ /* 0x100fe2000801080d */
[--C-:B------:R-:W-:Y:S01]  /*4670*/  FFMA.FTZ R203, R12, UR20, -R13.reuse ;  /* 0x000000140ccb7c23 */ /* 0x100fe2000801080d */
[--C-:B------:R-:W-:Y:S01]  /*4680*/  FFMA.FTZ R204, R10, UR20, -R13.reuse ;  /* 0x000000140acc7c23 */ /* 0x100fe2000801080d */
[----:B------:R-:W-:Y:S01]  /*4690*/  FFMA.FTZ R231, R8, UR20, -R13 ;  /* 0x0000001408e77c23 */ /* 0x000fe2000801080d */
[--C-:B------:R-:W-:Y:S01]  /*46a0*/  FFMA.FTZ R205, R11, UR20, -R238.reuse ;  /* 0x000000140bcd7c23 */ /* 0x100fe200080108ee */
[--C-:B------:R-:W-:Y:S01]  /*46b0*/  FFMA.FTZ R206, R9, UR20, -R238.reuse ;  /* 0x0000001409ce7c23 */ /* 0x100fe200080108ee */
[----:B------:R-:W1:Y:S01]  /*46c0*/  LDSM.16.MT88.4 R172, [R212+0xa800] ;  /* 0x00a80000d4ac783b */ /* 0x000e620000004200 */
[----:B------:R-:W-:Y:S01]  /*46d0*/  MUFU.EX2 R187, R187 ;  /* 0x000000bb00bb7308 */ /* 0x000fe20000000800 */
[----:B------:R-:W-:Y:S01]  /*46e0*/  FFMA.FTZ R235, R207, UR20, -R238 ;  /* 0x00000014cfeb7c23 */ /* 0x000fe200080108ee */
[--C-:B------:R-:W-:Y:S01]  /*46f0*/  FFMA.FTZ R207, R236, UR20, -R223.reuse ;  /* 0x00000014eccf7c23 */ /* 0x100fe200080108df */
[----:B------:R-:W1:Y:S01]  /*4700*/  LDSM.16.MT88.4 R32, [R210+0xa800] ;  /* 0x00a80000d220783b */ /* 0x000e620000004200 */
[--C-:B------:R-:W-:Y:S01]  /*4710*/  FFMA.FTZ R220, R220, UR20, -R223.reuse ;  /* 0x00000014dcdc7c23 */ /* 0x100fe200080108df */
[--C-:B------:R-:W-:Y:S01]  /*4720*/  FFMA.FTZ R221, R232, UR20, -R223.reuse ;  /* 0x00000014e8dd7c23 */ /* 0x100fe200080108df */
[----:B------:R-:W-:Y:S01]  /*4730*/  FFMA.FTZ R232, R222, UR20, -R223 ;  /* 0x00000014dee87c23 */ /* 0x000fe200080108df */
[----:B------:R-:W-:Y:S01]  /*4740*/  LDSM.16.MT88.4 R24, [R208+0xa800] ;  /* 0x00a80000d018783b */ /* 0x000fe20000004200 */
[----:B------:R-:W4:Y:S01]  /*4750*/  MUFU.EX2 R164, R164 ;  /* 0x000000a400a47308 */ /* 0x000f220000000800 */
[----:B---3--:R-:W-:Y:S01]  /*4760*/  F2FP.BF16.F32.PACK_AB R124, R190, R195 ;  /* 0x000000c3be7c723e */ /* 0x008fe200000010ff */
[----:B------:R-:W-:Y:S01]  /*4770*/  FADD.FTZ R190, R195, R190 ;  /* 0x000000bec3be7221 */ /* 0x000fe20000010000 */
[----:B------:R-:W-:Y:S04]  /*4780*/  LDSM.16.MT88.4 R20, [R212+0xb800] ;  /* 0x00b80000d414783b */ /* 0x000fe80000004200 */
[----:B------:R-:W-:Y:S01]  /*4790*/  LDSM.16.MT88.4 R16, [R210+0xb800] ;  /* 0x00b80000d210783b */ /* 0x000fe20000004200 */
[----:B------:R-:W-:Y:S03]  /*47a0*/  MUFU.EX2 R186, R186 ;  /* 0x000000ba00ba7308 */ /* 0x000fe60000000800 */
[----:B------:R-:W-:Y:S04]  /*47b0*/  LDSM.16.MT88.4 R12, [R209+0xb800] ;  /* 0x00b80000d10c783b */ /* 0x000fe80000004200 */
[----:B------:R-:W-:Y:S01]  /*47c0*/  LDSM.16.MT88.4 R8, [R208+0xb800] ;  /* 0x00b80000d008783b */ /* 0x000fe20000004200 */
[----:B------:R-:W3:Y:S01]  /*47d0*/  MUFU.EX2 R191, R191 ;  /* 0x000000bf00bf7308 */ /* 0x000ee20000000800 */
[----:B----4-:R-:W-:Y:S01]  /*47e0*/  F2FP.BF16.F32.PACK_AB R126, R164, R187 ;  /* 0x000000bba47e723e */ /* 0x010fe200000010ff */
[----:B------:R-:W-:-:S04]  /*47f0*/  FADD.FTZ R187, R187, R190 ;  /* 0x000000bebbbb7221 */ /* 0x000fc80000010000 */
[----:B------:R-:W-:Y:S02]  /*4800*/  FADD.FTZ R187, R164, R187 ;  /* 0x000000bba4bb7221 */ /* 0x000fe40000010000 */
[----:B------:R-:W-:Y:S08]  /*4810*/  MUFU.EX2 R189, R189 ;  /* 0x000000bd00bd7308 */ /* 0x000ff00000000800 */
[----:B------:R4:W2:Y:S01]  /*4820*/  MUFU.EX2 R0, R30 ;  /* 0x0000001e00007308 */ /* 0x0008a20000000800 */
[----:B---3--:R-:W-:Y:S01]  /*4830*/  F2FP.BF16.F32.PACK_AB R125, R191, R186 ;  /* 0x000000babf7d723e */ /* 0x008fe200000010ff */
[----:B------:R-:W-:-:S06]  /*4840*/  FADD.FTZ R186, R186, R191 ;  /* 0x000000bfbaba7221 */ /* 0x000fcc0000010000 */
[----:B------:R-:W3:Y:S08]  /*4850*/  MUFU.EX2 R199, R199 ;  /* 0x000000c700c77308 */ /* 0x000ef00000000800 */
[----:B------:R-:W-:Y:S01]  /*4860*/  MUFU.EX2 R188, R188 ;  /* 0x000000bc00bc7308 */ /* 0x000fe20000000800 */
[----:B----4-:R-:W4:Y:S01]  /*4870*/  LDSM.16.MT88.4 R28, [R209+0xa800] ;  /* 0x00a80000d11c783b */ /* 0x010f220000004200 */
[----:B--2---:R-:W-:Y:S01]  /*4880*/  F2FP.BF16.F32.PACK_AB R127, R0, R189 ;  /* 0x000000bd007f723e */ /* 0x004fe200000010ff */
[----:B------:R-:W-:-:S04]  /*4890*/  FADD.FTZ R189, R189, R186 ;  /* 0x000000babdbd7221 */ /* 0x000fc80000010000 */
[----:B------:R-:W-:Y:S01]  /*48a0*/  FADD.FTZ R189, R0, R189 ;  /* 0x000000bd00bd7221 */ /* 0x000fe20000010000 */
[----:B------:R-:W2:Y:S01]  /*48b0*/  MUFU.EX2 R3, R3 ;  /* 0x0000000300037308 */ /* 0x000ea20000000800 */
[----:B---3--:R-:W-:Y:S01]  /*48c0*/  F2FP.BF16.F32.PACK_AB R128, R199, R192 ;  /* 0x000000c0c780723e */ /* 0x008fe200000010ff */
[----:B------:R-:W-:Y:S01]  /*48d0*/  HMMA.16816.F32.BF16 R156, R124, R148, RZ ;  /* 0x000000947c9c723c */ /* 0x000fe200000418ff */
[----:B------:R-:W-:-:S05]  /*48e0*/  FADD.FTZ R199, R192, R199 ;  /* 0x000000c7c0c77221 */ /* 0x000fca0000010000 */
        /* <DEDUP_REMOVED lines=13> */
[----:B------:R-:W-:-:S05]  /*49c0*/  FADD.FTZ R194, R197, R194 ;  /* 0x000000c2c5c27221 */ /* 0x000fca0000010000 */
[----:B------:R-:W-:Y:S01]  /*49d0*/  MUFU.EX2 R196, R196 ;  /* 0x000000c400c47308 */ /* 0x000fe20000000800 */
[C---:B-----5:R-:W-:Y:S06]  /*49e0*/  HMMA.16816.F32.BF16 R104, R124.reuse, R112, RZ ;  /* 0x000000707c68723c */ /* 0x060fec00000418ff */
[----:B------:R-:W-:Y:S01]  /*49f0*/  HMMA.16816.F32.BF16 R152, R124, R150, RZ ;  /* 0x000000967c98723c */ /* 0x000fe200000418ff */
[----:B------:R-:W-:Y:S01]  /*4a00*/  MUFU.EX2 R198, R198 ;  /* 0x000000c600c67308 */ /* 0x000fe20000000800 */
[----:B--2---:R-:W-:Y:S01]  /*4a10*/  F2FP.BF16.F32.PACK_AB R131, R2, R193 ;  /* 0x000000c10283723e */ /* 0x004fe200000010ff */
[----:B------:R-:W-:-:S03]  /*4a20*/  FADD.FTZ R193, R193, R194 ;  /* 0x000000c2c1c17221 */ /* 0x000fc60000010000 */
[C---:B------:R-:W-:Y:S01]  /*4a30*/  HMMA.16816.F32.BF16 R136, R124.reuse, R134, RZ ;  /* 0x000000867c88723c */ /* 0x040fe200000418ff */
[----:B------:R-:W-:Y:S02]  /*4a40*/  FADD.FTZ R2, R2, R193 ;  /* 0x000000c102027221 */ /* 0x000fe40000010000 */
[----:B------:R-:W2:Y:S03]  /*4a50*/  MUFU.EX2 R201, R201 ;  /* 0x000000c900c97308 */ /* 0x000ea60000000800 */
[C---:B------:R-:W-:Y:S05]  /*4a60*/  HMMA.16816.F32.BF16 R44, R124.reuse, R50, RZ ;  /* 0x000000327c2c723c */ /* 0x040fea00000418ff */
        /* <DEDUP_REMOVED lines=9> */
[----:B------:R-:W-:Y:S05]  /*4b00*/  HMMA.16816.F32.BF16 R108, R124, R114, RZ ;  /* 0x000000727c6c723c */ /* 0x000fea00000418ff */
[----:B------:R-:W-:Y:S01]  /*4b10*/  MUFU.EX2 R207, R207 ;  /* 0x000000cf00cf7308 */ /* 0x000fe20000000800 */
[----:B------:R-:W-:Y:S01]  /*4b20*/  HMMA.16816.F32.BF16 R160, R128, R148, RZ ;  /* 0x0000009480a0723c */ /* 0x000fe200000418ff */
[----:B---3--:R-:W-:Y:S01]  /*4b30*/  F2FP.BF16.F32.PACK_AB R177, R203, R202 ;  /* 0x000000cacbb1723e */ /* 0x008fe200000010ff */
[----:B------:R-:W-:-:S04]  /*4b40*/  FADD.FTZ R202, R202, R189 ;  /* 0x000000bdcaca7221 */ /* 0x000fc80000010000 */
[----:B------:R-:W-:Y:S01]  /*4b50*/  HMMA.16816.F32.BF16 R144, R128, R132, RZ ;  /* 0x000000848090723c */ /* 0x000fe200000418ff */
[----:B------:R-:W-:Y:S01]  /*4b60*/  MUFU.EX2 R220, R220 ;  /* 0x000000dc00dc7308 */ /* 0x000fe20000000800 */
[----:B------:R-:W-:-:S04]  /*4b70*/  FADD.FTZ R203, R203, R202 ;  /* 0x000000cacbcb7221 */ /* 0x000fc80000010000 */
[C---:B------:R-:W-:Y:S03]  /*4b80*/  HMMA.16816.F32.BF16 R36, R128.reuse, R48, RZ ;  /* 0x000000308024723c */ /* 0x040fe600000418ff */
[----:B------:R-:W-:Y:S03]  /*4b90*/  MUFU.EX2 R200, R200 ;  /* 0x000000c800c87308 */ /* 0x000fe60000000800 */
[C---:B------:R-:W-:Y:S05]  /*4ba0*/  HMMA.16816.F32.BF16 R52, R128.reuse, R64, RZ ;  /* 0x000000408034723c */ /* 0x040fea00000418ff */
[----:B------:R-:W2:Y:S01]  /*4bb0*/  MUFU.EX2 R233, R233 ;  /* 0x000000e900e97308 */ /* 0x000ea20000000800 */
[C---:B------:R-:W-:Y:S06]  /*4bc0*/  HMMA.16816.F32.BF16 R68, R128.reuse, R80, RZ ;  /* 0x000000508044723c */ /* 0x040fec00000418ff */
[C---:B------:R-:W-:Y:S01]  /*4bd0*/  HMMA.16816.F32.BF16 R84, R128.reuse, R96, RZ ;  /* 0x000000608054723c */ /* 0x040fe200000418ff */
[----:B------:R-:W-:Y:S05]  /*4be0*/  MUFU.EX2 R204, R204 ;  /* 0x000000cc00cc7308 */ /* 0x000fea0000000800 */
[----:B------:R-:W-:Y:S03]  /*4bf0*/  HMMA.16816.F32.BF16 R100, R128, R112, RZ ;  /* 0x000000708064723c */ /* 0x000fe600000418ff */
[----:B------:R-:W3:Y:S01]  /*4c00*/  MUFU.EX2 R231, R231 ;  /* 0x000000e700e77308 */ /* 0x000ee20000000800 */
[C---:B--2---:R-:W-:Y:S01]  /*4c10*/  F2FP.BF16.F32.PACK_AB R178, R233.reuse, R200 ;  /* 0x000000c8e9b2723e */ /* 0x044fe200000010ff */
[----:B------:R-:W-:Y:S01]  /*4c20*/  FADD.FTZ R200, R200, R201 ;  /* 0x000000c9c8c87221 */ /* 0x000fe20000010000 */
[----:B-1----:R-:W-:Y:S03]  /*4c30*/  HMMA.16816.F32.BF16 R120, R124, R4, RZ ;  /* 0x000000047c78723c */ /* 0x002fe600000418ff */
[----:B------:R-:W-:-:S02]  /*4c40*/  FADD.FTZ R233, R233, R200 ;  /* 0x000000c8e9e97221 */ /* 0x000fc40000010000 */
[----:B------:R-:W-:Y:S01]  /*4c50*/  MUFU.EX2 R206, R206 ;  /* 0x000000ce00ce7308 */ /* 0x000fe20000000800 */
[C---:B------:R-:W-:Y:S06]  /*4c60*/  HMMA.16816.F32.BF16 R148, R128.reuse, R150, RZ ;  /* 0x000000968094723c */ /* 0x040fec00000418ff */
[----:B------:R-:W-:Y:S01]  /*4c70*/  HMMA.16816.F32.BF16 R132, R128, R134, RZ ;  /* 0x000000868084723c */ /* 0x000fe200000418ff */
[----:B------:R-:W1:Y:S01]  /*4c80*/  MUFU.EX2 R235, R235 ;  /* 0x000000eb00eb7308 */ /* 0x000e620000000800 */
[----:B---3--:R-:W-:Y:S01]  /*4c90*/  F2FP.BF16.F32.PACK_AB R179, R231, R204 ;  /* 0x000000cce7b3723e */ /* 0x008fe200000010ff */
        /* <DEDUP_REMOVED lines=19> */
[----:B-1----:R-:W-:Y:S01]  /*4dd0*/  F2FP.BF16.F32.PACK_AB R6, R235, R206 ;  /* 0x000000ceeb06723e */ /* 0x002fe200000010ff */
[----:B------:R-:W-:Y:S01]  /*4de0*/  FADD.FTZ R206, R206, R205 ;  /* 0x000000cdcece7221 */ /* 0x000fe20000010000 */
[C---:B--2---:R-:W-:Y:S01]  /*4df0*/  F2FP.BF16.F32.PACK_AB R7, R232.reuse, R221 ;  /* 0x000000dde807723e */ /* 0x044fe200000010ff */
[----:B------:R-:W-:Y:S02]  /*4e00*/  FADD.FTZ R221, R221, R220 ;  /* 0x000000dcdddd7221 */ /* 0x000fe40000010000 */
[----:B------:R-:W-:Y:S01]  /*4e10*/  HMMA.16816.F32.BF16 R140, R176, R32, R140 ;  /* 0x00000020b08c723c */ /* 0x000fe2000004188c */
[----:B------:R-:W-:Y:S01]  /*4e20*/  FADD.FTZ R235, R235, R206 ;  /* 0x000000ceebeb7221 */ /* 0x000fe20000010000 */
[----:B------:R-:W-:-:S04]  /*4e30*/  FADD.FTZ R232, R232, R221 ;  /* 0x000000dde8e87221 */ /* 0x000fc80000010000 */
        /* <DEDUP_REMOVED lines=86> */
[----:B-1----:R-:W1:Y:S04]  /*53a0*/  LDSM.16.M88.4 R16, [R215] ;  /* 0x00000000d710783b */ /* 0x002e680000000200 */
[----:B------:R-:W2:Y:S04]  /*53b0*/  LDSM.16.M88.4 R172, [R217+0x2000] ;  /* 0x00200000d9ac783b */ /* 0x000ea80000000200 */
[----:B------:R-:W2:Y:S04]  /*53c0*/  LDSM.16.M88.4 R32, [R216+0x800] ;  /* 0x00080000d820783b */ /* 0x000ea80000000200 */
        /* <DEDUP_REMOVED lines=8> */
[----:B------:R-:W-:Y:S06]  /*5450*/  HMMA.16816.F32.BF16 R28, R200, R26, RZ ;  /* 0x0000001ac81c723c */ /* 0x000fec00000418ff */
[----:B------:R-:W-:Y:S06]  /*5460*/  HMMA.16816.F32.BF16 R4, R12, R236, R4 ;  /* 0x000000ec0c04723c */ /* 0x000fec0000041804 */
[----:B------:R-:W-:Y:S06]  /*5470*/  HMMA.16816.F32.BF16 R24, R196, R26, RZ ;  /* 0x0000001ac418723c */ /* 0x000fec00000418ff */
[-C--:B-----5:R-:W-:Y:S06]  /*5480*/  HMMA.16816.F32.BF16 R204, R200, R20.reuse, RZ ;  /* 0x00000014c8cc723c */ /* 0x0a0fec00000418ff */
[----:B------:R-:W-:Y:S06]  /*5490*/  HMMA.16816.F32.BF16 R176, R196, R20, RZ ;  /* 0x00000014c4b0723c */ /* 0x000fec00000418ff */
[-C--:B------:R-:W-:Y:S06]  /*54a0*/  HMMA.16816.F32.BF16 R200, R200, R22.reuse, RZ ;  /* 0x00000016c8c8723c */ /* 0x080fec00000418ff */
[----:B------:R-:W-:Y:S01]  /*54b0*/  HMMA.16816.F32.BF16 R196, R196, R22, RZ ;  /* 0x00000016c4c4723c */ /* 0x000fe200000418ff */
[----:B------:R-:W3:Y:S05]  /*54c0*/  LDSM.16.M88.4 R20, [R214] ;  /* 0x00000000d614783b */ /* 0x000eea0000000200 */
[----:B-1----:R-:W-:Y:S06]  /*54d0*/  HMMA.16816.F32.BF16 R4, R16, R220, R4 ;  /* 0x000000dc1004723c */ /* 0x002fec0000041804 */
[C---:B--2---:R-:W-:Y:S06]  /*54e0*/  HMMA.16816.F32.BF16 R8, R172.reuse, R236, R8 ;  /* 0x000000ecac08723c */ /* 0x044fec0000041808 */
        /* <DEDUP_REMOVED lines=8> */
[----:B------:R-:W1:Y:S04]  /*5570*/  LDSM.16.M88.4 R12, [R218+0x9000] ;  /* 0x00900000da0c783b */ /* 0x000e680000000200 */
[----:B------:R-:W2:Y:S01]  /*5580*/  LDSM.16.M88.4 R32, [R213+0x800] ;  /* 0x00080000d520783b */ /* 0x000ea20000000200 */
[----:B---3--:R-:W-:Y:S06]  /*5590*/  HMMA.16816.F32.BF16 R4, R20, R184, R4 ;  /* 0x000000b81404723c */ /* 0x008fec0000041804 */
[C---:B------:R-:W-:Y:S06]  /*55a0*/  HMMA.16816.F32.BF16 R8, R192.reuse, R220, R8 ;  /* 0x000000dcc008723c */ /* 0x040fec0000041808 */
[C---:B------:R-:W-:Y:S06]  /*55b0*/  HMMA.16816.F32.BF16 R204, R192.reuse, R188, R204 ;  /* 0x000000bcc0cc723c */ /* 0x040fec00000418cc */
[C---:B------:R-:W-:Y:S06]  /*55c0*/  HMMA.16816.F32.BF16 R28, R192.reuse, R222, R28 ;  /* 0x000000dec01c723c */ /* 0x040fec000004181c */
[----:B------:R-:W-:Y:S01]  /*55d0*/  HMMA.16816.F32.BF16 R200, R192, R190, R200 ;  /* 0x000000bec0c8723c */ /* 0x000fe200000418c8 */
[----:B------:R-:W-:Y:S05]  /*55e0*/  LDSM.16.M88.4 R192, [R217+0x4000] ;  /* 0x00400000d9c0783b */ /* 0x000fea0000000200 */
[C---:B------:R-:W-:Y:S01]  /*55f0*/  HMMA.16816.F32.BF16 R24, R16.reuse, R222, R24 ;  /* 0x000000de1018723c */ /* 0x040fe20000041818 */
[----:B------:R-:W-:Y:S05]  /*5600*/  LDSM.16.M88.4 R220, [R218+0x9800] ;  /* 0x00980000dadc783b */ /* 0x000fea0000000200 */
[C---:B------:R-:W-:Y:S06]  /*5610*/  HMMA.16816.F32.BF16 R176, R16.reuse, R188, R176 ;  /* 0x000000bc10b0723c */ /* 0x040fec00000418b0 */
[----:B------:R-:W-:Y:S01]  /*5620*/  HMMA.16816.F32.BF16 R196, R16, R190, R196 ;  /* 0x000000be10c4723c */ /* 0x000fe200000418c4 */
[----:B------:R-:W3:Y:S04]  /*5630*/  LDSM.16.M88.4 R16, [R216+0x1000] ;  /* 0x00100000d810783b */ /* 0x000ee80000000200 */
[----:B------:R-:W-:Y:S01]  /*5640*/  LDSM.16.M88.4 R188, [R217+0x6000] ;  /* 0x00600000d9bc783b */ /* 0x000fe20000000200 */
[----:B-1----:R-:W-:Y:S06]  /*5650*/  HMMA.16816.F32.BF16 R4, R240, R12, R4 ;  /* 0x0000000cf004723c */ /* 0x002fec0000041804 */
[C---:B------:R-:W-:Y:S06]  /*5660*/  HMMA.16816.F32.BF16 R8, R172.reuse, R184, R8 ;  /* 0x000000b8ac08723c */ /* 0x040fec0000041808 */
[C---:B------:R-:W-:Y:S06]  /*5670*/  HMMA.16816.F32.BF16 R28, R172.reuse, R186, R28 ;  /* 0x000000baac1c723c */ /* 0x040fec000004181c */
[C---:B--2---:R-:W-:Y:S06]  /*5680*/  HMMA.16816.F32.BF16 R204, R172.reuse, R32, R204 ;  /* 0x00000020accc723c */ /* 0x044fec00000418cc */
[----:B------:R-:W-:Y:S01]  /*5690*/  HMMA.16816.F32.BF16 R200, R172, R34, R200 ;  /* 0x00000022acc8723c */ /* 0x000fe200000418c8 */
[----:B------:R-:W1:Y:S05]  /*56a0*/  LDSM.16.M88.4 R172, [R215+0x4000] ;  /* 0x00400000d7ac783b */ /* 0x000e6a0000000200 */
[----:B------:R-:W-:Y:S01]  /*56b0*/  HMMA.16816.F32.BF16 R24, R20, R186, R24 ;  /* 0x000000ba1418723c */ /* 0x000fe20000041818 */
[----:B------:R-:W-:Y:S05]  /*56c0*/  LDSM.16.M88.4 R184, [R216+0x1800] ;  /* 0x00180000d8b8783b */ /* 0x000fea0000000200 */
[----:B---3--:R-:W-:Y:S06]  /*56d0*/  HMMA.16816.F32.BF16 R4, R192, R16, R4 ;  /* 0x00000010c004723c */ /* 0x008fec0000041804 */
[----:B------:R-:W-:Y:S06]  /*56e0*/  HMMA.16816.F32.BF16 R8, R236, R12, R8 ;  /* 0x0000000cec08723c */ /* 0x000fec0000041808 */
[C---:B------:R-:W-:Y:S06]  /*56f0*/  HMMA.16816.F32.BF16 R176, R20.reuse, R32, R176 ;  /* 0x0000002014b0723c */ /* 0x040fec00000418b0 */
[----:B------:R-:W-:Y:S01]  /*5700*/  HMMA.16816.F32.BF16 R196, R20, R34, R196 ;  /* 0x0000002214c4723c */ /* 0x000fe200000418c4 */
[----:B------:R-:W-:Y:S04]  /*5710*/  LDSM.16.M88.4 R20, [R214+0x4000] ;  /* 0x00400000d614783b */ /* 0x000fe80000000200 */
[----:B------:R-:W-:Y:S01]  /*5720*/  LDSM.16.M88.4 R32, [R215+0x6000] ;  /* 0x00600000d720783b */ /* 0x000fe20000000200 */
[-C--:B------:R-:W-:Y:S06]  /*5730*/  HMMA.16816.F32.BF16 R28, R236, R14.reuse, R28 ;  /* 0x0000000eec1c723c */ /* 0x080fec000004181c */
[----:B------:R-:W-:Y:S01]  /*5740*/  HMMA.16816.F32.BF16 R24, R240, R14, R24 ;  /* 0x0000000ef018723c */ /* 0x000fe20000041818 */
[----:B------:R-:W2:Y:S05]  /*5750*/  LDSM.16.M88.4 R12, [R213+0x1000] ;  /* 0x00100000d50c783b */ /* 0x000eaa0000000200 */
[----:B-1----:R-:W-:Y:S06]  /*5760*/  HMMA.16816.F32.BF16 R4, R172, R244, R4 ;  /* 0x000000f4ac04723c */ /* 0x002fec0000041804 */
[C---:B------:R-:W-:Y:S06]  /*5770*/  HMMA.16816.F32.BF16 R8, R188.reuse, R16, R8 ;  /* 0x00000010bc08723c */ /* 0x040fec0000041808 */
[-C--:B------:R-:W-:Y:S06]  /*5780*/  HMMA.16816.F32.BF16 R28, R188, R18.reuse, R28 ;  /* 0x00000012bc1c723c */ /* 0x080fec000004181c */
[----:B------:R-:W-:Y:S01]  /*5790*/  HMMA.16816.F32.BF16 R24, R192, R18, R24 ;  /* 0x00000012c018723c */ /* 0x000fe20000041818 */
[----:B------:R-:W1:Y:S05]  /*57a0*/  LDSM.16.M88.4 R16, [R214+0x6000] ;  /* 0x00600000d610783b */ /* 0x000e6a0000000200 */
[-C--:B------:R-:W-:Y:S06]  /*57b0*/  HMMA.16816.F32.BF16 R176, R240, R220.reuse, R176 ;  /* 0x000000dcf0b0723c */ /* 0x080fec00000418b0 */
[----:B------:R-:W-:Y:S06]  /*57c0*/  HMMA.16816.F32.BF16 R204, R236, R220, R204 ;  /* 0x000000dceccc723c */ /* 0x000fec00000418cc */
[----:B--2---:R-:W-:Y:S06]  /*57d0*/  HMMA.16816.F32.BF16 R4, R20, R12, R4 ;  /* 0x0000000c1404723c */ /* 0x004fec0000041804 */
[----:B------:R-:W-:Y:S06]  /*57e0*/  HMMA.16816.F32.BF16 R8, R32, R244, R8 ;  /* 0x000000f42008723c */ /* 0x000fec0000041808 */
[----:B------:R-:W-:Y:S01]  /*57f0*/  HMMA.16816.F32.BF16 R196, R240, R222, R196 ;  /* 0x000000def0c4723c */ /* 0x000fe200000418c4 */
[----:B------:R-:W2:Y:S05]  /*5800*/  LDSM.16.M88.4 R240, [R211+0x9800] ;  /* 0x00980000d3f0783b */ /* 0x000eaa0000000200 */
[-C--:B------:R-:W-:Y:S06]  /*5810*/  HMMA.16816.F32.BF16 R24, R172, R246.reuse, R24 ;  /* 0x000000f6ac18723c */ /* 0x080fec0000041818 */
[----:B------:R-:W-:Y:S01]  /*5820*/  HMMA.16816.F32.BF16 R28, R32, R246, R28 ;  /* 0x000000f6201c723c */ /* 0x000fe2000004181c */
[----:B------:R-:W-:Y:S01]  /*5830*/  FMUL.FTZ R5, R5, UR23 ;  /* 0x0000001705057c20 */ /* 0x000fe20008410000 */
[----:B------:R-:W-:Y:S01]  /*5840*/  FMUL.FTZ R0, R4, UR23 ;  /* 0x0000001704007c20 */ /* 0x000fe20008410000 */
[----:B------:R-:W-:-:S03]  /*5850*/  FMUL.FTZ R2, R6, UR23 ;  /* 0x0000001706027c20 */ /* 0x000fc60008410000 */
[-C--:B------:R-:W-:Y:S02]  /*5860*/  HMMA.16816.F32.BF16 R176, R192, R184.reuse, R176 ;  /* 0x000000b8c0b0723c */ /* 0x080fe400000418b0 */
[----:B------:R-:W-:Y:S04]  /*5870*/  MUFU.TANH R0, R0 ;  /* 0x0000000000007308 */ /* 0x000fe80000002400 */
[----:B------:R-:W-:Y:S04]  /*5880*/  HMMA.16816.F32.BF16 R204, R188, R184, R204 ;  /* 0x000000b8bccc723c */ /* 0x000fe800000418cc */
[----:B------:R-:W-:Y:S02]  /*5890*/  MUFU.TANH R2, R2 ;  /* 0x0000000200027308 */ /* 0x000fe40000002400 */
[----:B-1----:R-:W-:Y:S06]  /*58a0*/  HMMA.16816.F32.BF16 R8, R16, R12, R8 ;  /* 0x0000000c1008723c */ /* 0x002fec0000041808 */
[----:B------:R1:W3:Y:S01]  /*58b0*/  MUFU.TANH R12, R5 ;  /* 0x00000005000c7308 */ /* 0x0002e20000002400 */
[----:B------:R-:W-:Y:S01]  /*58c0*/  FMUL.FTZ R13, R7, UR23 ;  /* 0x00000017070d7c20 */ /* 0x000fe20008410000 */
[----:B------:R-:W-:Y:S06]  /*58d0*/  HMMA.16816.F32.BF16 R200, R236, R222, R200 ;  /* 0x000000deecc8723c */ /* 0x000fec00000418c8 */
[-C--:B------:R-:W-:Y:S01]  /*58e0*/  HMMA.16816.F32.BF16 R24, R20, R14.reuse, R24 ;  /* 0x0000000e1418723c */ /* 0x080fe20000041818 */
[----:B------:R-:W4:Y:S05]  /*58f0*/  MUFU.TANH R13, R13 ;  /* 0x0000000d000d7308 */ /* 0x000f2a0000002400 */
[----:B------:R-:W-:Y:S01]  /*5900*/  HMMA.16816.F32.BF16 R28, R16, R14, R28 ;  /* 0x0000000e101c723c */ /* 0x000fe2000004181c */
[----:B-1----:R-:W1:Y:S03]  /*5910*/  LDSM.16.M88.4 R4, [R213+0x1800] ;  /* 0x00180000d504783b */ /* 0x002e660000000200 */
[----:B------:R-:W-:Y:S01]  /*5920*/  FMUL.FTZ R11, R11, UR23 ;  /* 0x000000170b0b7c20 */ /* 0x000fe20008410000 */
[----:B------:R-:W-:Y:S01]  /*5930*/  FMUL.FTZ R3, R8, UR23 ;  /* 0x0000001708037c20 */ /* 0x000fe20008410000 */
[----:B------:R-:W-:Y:S01]  /*5940*/  HMMA.16816.F32.BF16 R196, R192, R186, R196 ;  /* 0x000000bac0c4723c */ /* 0x000fe200000418c4 */
[----:B------:R-:W-:Y:S01]  /*5950*/  FMUL.FTZ R14, R9, UR23 ;  /* 0x00000017090e7c20 */ /* 0x000fe20008410000 */
[----:B------:R-:W-:-:S04]  /*5960*/  DEPBAR.LE SB0, 0x0 ;  /* 0x000080000000791a */ /* 0x000fc80000000000 */
[-C--:B--2---:R-:W-:Y:S01]  /*5970*/  HMMA.16816.F32.BF16 R176, R172, R240.reuse, R176 ;  /* 0x000000f0acb0723c */ /* 0x084fe200000418b0 */
[----:B------:R-:W2:Y:S05]  /*5980*/  MUFU.TANH R14, R14 ;  /* 0x0000000e000e7308 */ /* 0x000eaa0000002400 */
[----:B------:R-:W-:Y:S01]  /*5990*/  HMMA.16816.F32.BF16 R204, R32, R240, R204 ;  /* 0x000000f020cc723c */ /* 0x000fe200000418cc */
[----:B------:R-:W-:Y:S01]  /*59a0*/  FMUL.FTZ R15, R26, UR23 ;  /* 0x000000171a0f7c20 */ /* 0x000fe20008410000 */
[----:B------:R-:W-:Y:S01]  /*59b0*/  FMUL.FTZ R9, R25, UR23 ;  /* 0x0000001719097c20 */ /* 0x000fe20008410000 */
[----:B------:R-:W-:Y:S01]  /*59c0*/  FMUL.FTZ R8, R24, UR23 ;  /* 0x0000001718087c20 */ /* 0x000fe20008410000 */
[----:B------:R-:W5:Y:S01]  /*59d0*/  MUFU.TANH R11, R11 ;  /* 0x0000000b000b7308 */ /* 0x000f620000002400 */
[----:B------:R-:W-:Y:S01]  /*59e0*/  FMUL.FTZ R24, R27, UR23 ;  /* 0x000000171b187c20 */ /* 0x000fe20008410000 */
[----:B------:R-:W-:Y:S01]  /*59f0*/  HMMA.16816.F32.BF16 R200, R188, R186, R200 ;  /* 0x000000babcc8723c */ /* 0x000fe200000418c8 */
[----:B------:R-:W-:Y:S01]  /*5a00*/  FMUL.FTZ R26, R29, UR23 ;  /* 0x000000171d1a7c20 */ /* 0x000fe20008410000 */
[----:B------:R-:W-:Y:S01]  /*5a10*/  FMUL.FTZ R29, R31, UR23 ;  /* 0x000000171f1d7c20 */ /* 0x000fe20008410000 */
[----:B------:R-:W-:-:S02]  /*5a20*/  IMAD.U32 R31, RZ, RZ, UR28 ;  /* 0x0000001cff1f7e24 */ /* 0x000fc4000f8e00ff */
[----:B------:R-:W-:Y:S01]  /*5a30*/  FMUL.FTZ R25, R28, UR23 ;  /* 0x000000171c197c20 */ /* 0x000fe20008410000 */
[----:B------:R-:W-:Y:S01]  /*5a40*/  FMUL.FTZ R27, R30, UR23 ;  /* 0x000000171e1b7c20 */ /* 0x000fe20008410000 */
[----:B------:R-:W-:Y:S01]  /*5a50*/  HMMA.16816.F32.BF16 R196, R172, R242, R196 ;  /* 0x000000f2acc4723c */ /* 0x000fe200000418c4 */
[----:B------:R-:W-:Y:S01]  /*5a60*/  IMAD R28, R31, 0x20, R230 ;  /* 0x000000201f1c7824 */ /* 0x000fe200078e02e6 */
[----:B------:R-:W5:Y:S03]  /*5a70*/  MUFU.TANH R8, R8 ;  /* 0x0000000800087308 */ /* 0x000f660000002400 */
[----:B------:R-:W-:-:S05]  /*5a80*/  VIADD R164, R28, 0x1 ;  /* 0x000000011ca47836 */ /* 0x000fca0000000000 */
[C---:B------:R-:W-:Y:S01]  /*5a90*/  ISETP.GE.AND P4, PT, R164.reuse, R234, PT ;  /* 0x000000eaa400720c */ /* 0x040fe20003f86270 */
[----:B------:R-:W5:Y:S01]  /*5aa0*/  MUFU.TANH R15, R15 ;  /* 0x0000000f000f7308 */ /* 0x000f620000002400 */
[C---:B------:R-:W-:Y:S01]  /*5ab0*/  ISETP.GE.AND P1, PT, R164.reuse, R183, PT ;  /* 0x000000b7a400720c */ /* 0x040fe20003f26270 */
[-C--:B-1----:R-:W-:Y:S01]  /*5ac0*/  HMMA.16816.F32.BF16 R176, R20, R4.reuse, R176 ;  /* 0x0000000414b0723c */ /* 0x082fe200000418b0 */
[C---:B------:R-:W-:Y:S02]  /*5ad0*/  ISETP.GE.AND P0, PT, R164.reuse, R182, PT ;  /* 0x000000b6a400720c */ /* 0x040fe40003f06270 */
[----:B------:R-:W-:Y:S02]  /*5ae0*/  ISETP.GE.AND P6, PT, R164, R169, PT ;  /* 0x000000a9a400720c */ /* 0x000fe40003fc6270 */
[----:B------:R-:W-:Y:S01]  /*5af0*/  I2FP.F32.S32 R164, R164 ;  /* 0x000000a400a47245 */ /* 0x000fe20000201400 */
[----:B------:R-:W-:Y:S01]  /*5b00*/  HMMA.16816.F32.BF16 R204, R16, R4, R204 ;  /* 0x0000000410cc723c */ /* 0x000fe200000418cc */
[----:B------:R-:W1:Y:S03]  /*5b10*/  MUFU.TANH R25, R25 ;  /* 0x0000001900197308 */ /* 0x000e660000002400 */
[C---:B---3--:R-:W-:Y:S01]  /*5b20*/  FFMA.FTZ R31, R164.reuse, UR5, R12 ;  /* 0x00000005a41f7c23 */ /* 0x048fe2000801000c */
[C---:B----4-:R-:W-:Y:S01]  /*5b30*/  FFMA.FTZ R13, R164.reuse, UR5, R13 ;  /* 0x00000005a40d7c23 */ /* 0x050fe2000801000d */
[----:B------:R-:W-:Y:S01]  /*5b40*/  HMMA.16816.F32.BF16 R200, R32, R242, R200 ;  /* 0x000000f220c8723c */ /* 0x000fe200000418c8 */
[C---:B--2---:R-:W-:Y:S01]  /*5b50*/  FFMA.FTZ R12, R164.reuse, UR5, R14 ;  /* 0x00000005a40c7c23 */ /* 0x044fe2000801000e */
[----:B-----5:R-:W-:Y:S01]  /*5b60*/  FFMA.FTZ R11, R164, UR5, R11 ;  /* 0x00000005a40b7c23 */ /* 0x020fe2000801000b */
[----:B------:R-:W-:Y:S01]  /*5b70*/  FSEL R31, R31, -INF , !P4 ;  /* 0xff8000001f1f7808 */ /* 0x000fe20006000000 */
[----:B------:R-:W-:Y:S01]  /*5b80*/  MUFU.TANH R9, R9 ;  /* 0x0000000900097308 */ /* 0x000fe20000002400 */
[----:B------:R-:W-:Y:S01]  /*5b90*/  FSEL R13, R13, -INF , !P1 ;  /* 0xff8000000d0d7808 */ /* 0x000fe20004800000 */
[----:B------:R-:W-:Y:S01]  /*5ba0*/  HMMA.16816.F32.BF16 R196, R20, R6, R196 ;  /* 0x0000000614c4723c */ /* 0x000fe200000418c4 */
[----:B------:R-:W-:Y:S01]  /*5bb0*/  VIADD R34, R28, 0x8 ;  /* 0x000000081c227836 */ /* 0x000fe20000000000 */
[----:B------:R-:W-:-:S04]  /*5bc0*/  FSEL R12, R12, -INF , !P0 ;  /* 0xff8000000c0c7808 */ /* 0x000fc80004000000 */
[C---:B------:R-:W-:Y:S01]  /*5bd0*/  ISETP.GE.AND P5, PT, R34.reuse, R234, PT ;  /* 0x000000ea2200720c */ /* 0x040fe20003fa6270 */
[----:B------:R-:W-:Y:S01]  /*5be0*/  MUFU.TANH R24, R24 ;  /* 0x0000001800187308 */ /* 0x000fe20000002400 */
[----:B------:R-:W-:Y:S01]  /*5bf0*/  ISETP.GE.AND P4, PT, R34, R183, PT ;  /* 0x000000b72200720c */ /* 0x000fe20003f86270 */
[----:B------:R-:W-:Y:S01]  /*5c00*/  FMUL.FTZ R30, R176, UR23 ;  /* 0x00000017b01e7c20 */ /* 0x000fe20008410000 */
[----:B------:R-:W-:Y:S01]  /*5c10*/  ISETP.GE.AND P1, PT, R34, R182, PT ;  /* 0x000000b62200720c */ /* 0x000fe20003f26270 */
[----:B------:R-:W-:Y:S01]  /*5c20*/  FMUL.FTZ R32, R178, UR23 ;  /* 0x00000017b2207c20 */ /* 0x000fe20008410000 */
[----:B------:R-:W-:Y:S01]  /*5c30*/  ISETP.GE.AND P0, PT, R34, R169, PT ;  /* 0x000000a92200720c */ /* 0x000fe20003f06270 */
[----:B------:R-:W-:Y:S01]  /*5c40*/  VIADD R20, R28, 0x9 ;  /* 0x000000091c147836 */ /* 0x000fe20000000000 */
[----:B------:R-:W-:Y:S01]  /*5c50*/  I2FP.F32.S32 R34, R34 ;  /* 0x0000002200227245 */ /* 0x000fe20000201400 */
[----:B------:R-:W2:Y:S01]  /*5c60*/  MUFU.TANH R27, R27 ;  /* 0x0000001b001b7308 */ /* 0x000ea20000002400 */
[----:B------:R-:W-:Y:S01]  /*5c70*/  FMUL.FTZ R204, R204, UR23 ;  /* 0x00000017cccc7c20 */ /* 0x000fe20008410000 */
[----:B------:R-:W-:Y:S01]  /*5c80*/  FMUL.FTZ R4, R177, UR23 ;  /* 0x00000017b1047c20 */ /* 0x000fe20008410000 */
[----:B------:R-:W-:Y:S01]  /*5c90*/  HMMA.16816.F32.BF16 R200, R16, R6, R200 ;  /* 0x0000000610c8723c */ /* 0x000fe200000418c8 */
[C---:B------:R-:W-:Y:S01]  /*5ca0*/  FFMA.FTZ R14, R34.reuse, UR5, R8 ;  /* 0x00000005220e7c23 */ /* 0x040fe20008010008 */
[----:B------:R-:W-:Y:S01]  /*5cb0*/  FSEL R8, R11, -INF , !P6 ;  /* 0xff8000000b087808 */ /* 0x000fe20007000000 */
[C---:B------:R-:W-:Y:S01]  /*5cc0*/  FFMA.FTZ R11, R34.reuse, UR5, R15 ;  /* 0x00000005220b7c23 */ /* 0x040fe2000801000f */
[----:B-1----:R-:W-:Y:S01]  /*5cd0*/  FFMA.FTZ R25, R34, UR5, R25 ;  /* 0x0000000522197c23 */ /* 0x002fe20008010019 */
[----:B------:R-:W-:Y:S01]  /*5ce0*/  ISETP.GE.AND P6, PT, R20, R234, PT ;  /* 0x000000ea1400720c */ /* 0x000fe20003fc6270 */
[----:B------:R-:W1:Y:S01]  /*5cf0*/  MUFU.TANH R29, R29 ;  /* 0x0000001d001d7308 */ /* 0x000e620000002400 */
[----:B------:R-:W-:Y:S01]  /*5d00*/  FSEL R15, R14, -INF , !P5 ;  /* 0xff8000000e0f7808 */ /* 0x000fe20006800000 */
[----:B------:R-:W-:Y:S01]  /*5d10*/  FMUL.FTZ R21, R205, UR23 ;  /* 0x00000017cd157c20 */ /* 0x000fe20008410000 */
[----:B------:R-:W-:Y:S01]  /*5d20*/  FSEL R11, R11, -INF , !P4 ;  /* 0xff8000000b0b7808 */ /* 0x000fe20006000000 */
[----:B------:R-:W-:Y:S01]  /*5d30*/  FMUL.FTZ R206, R206, UR23 ;  /* 0x00000017cece7c20 */ /* 0x000fe20008410000 */
[----:B------:R-:W-:Y:S01]  /*5d40*/  FSEL R14, R25, -INF , !P1 ;  /* 0xff800000190e7808 */ /* 0x000fe20004800000 */
[----:B------:R-:W-:Y:S01]  /*5d50*/  FMUL.FTZ R5, R179, UR23 ;  /* 0x00000017b3057c20 */ /* 0x000fe20008410000 */
[C---:B------:R-:W-:Y:S01]  /*5d60*/  ISETP.GE.AND P5, PT, R20.reuse, R183, PT ;  /* 0x000000b71400720c */ /* 0x040fe20003fa6270 */
[----:B------:R-:W3:Y:S01]  /*5d70*/  MUFU.TANH R30, R30 ;  /* 0x0000001e001e7308 */ /* 0x000ee20000002400 */
[----:B------:R-:W-:Y:S01]  /*5d80*/  ISETP.GE.AND P4, PT, R20, R182, PT ;  /* 0x000000b61400720c */ /* 0x000fe20003f86270 */
[----:B--2---:R-:W-:Y:S01]  /*5d90*/  FFMA.FTZ R16, R34, UR5, R27 ;  /* 0x0000000522107c23 */ /* 0x004fe2000801001b */
[----:B------:R-:W-:Y:S01]  /*5da0*/  ISETP.GE.AND P1, PT, R20, R169, PT ;  /* 0x000000a91400720c */ /* 0x000fe20003f26270 */
[----:B------:R-:W-:Y:S01]  /*5db0*/  VIADD R19, R28, 0x11 ;  /* 0x000000111c137836 */ /* 0x000fe20000000000 */
[----:B------:R-:W-:Y:S01]  /*5dc0*/  I2FP.F32.S32 R20, R20 ;  /* 0x0000001400147245 */ /* 0x000fe20000201400 */
[----:B------:R-:W-:Y:S01]  /*5dd0*/  FMUL.FTZ R7, R196, UR23 ;  /* 0x00000017c4077c20 */ /* 0x000fe20008410000 */
[----:B------:R-:W-:Y:S01]  /*5de0*/  FSEL R16, R16, -INF , !P0 ;  /* 0xff80000010107808 */ /* 0x000fe20004000000 */
[----:B------:R-:W2:Y:S01]  /*5df0*/  MUFU.TANH R32, R32 ;  /* 0x0000002000207308 */ /* 0x000ea20000002400 */
[----:B------:R-:W-:Y:S01]  /*5e00*/  FMUL.FTZ R6, R207, UR23 ;  /* 0x00000017cf067c20 */ /* 0x000fe20008410000 */
[C---:B------:R-:W-:Y:S01]  /*5e10*/  FFMA.FTZ R17, R20.reuse, UR5, R9 ;  /* 0x0000000514117c23 */ /* 0x040fe20008010009 */
[----:B------:R-:W-:Y:S01]  /*5e20*/  FFMA.FTZ R9, R20, UR5, R24 ;  /* 0x0000000514097c23 */ /* 0x000fe20008010018 */
[----:B------:R-:W-:-:S02]  /*5e30*/  VIADD R24, R28, 0x10 ;  /* 0x000000101c187836 */ /* 0x000fc40000000000 */
[----:B-1----:R-:W-:Y:S01]  /*5e40*/  FFMA.FTZ R18, R20, UR5, R29 ;  /* 0x0000000514127c23 */ /* 0x002fe2000801001d */
[----:B------:R-:W-:Y:S01]  /*5e50*/  FMUL.FTZ R200, R200, UR23 ;  /* 0x00000017c8c87c20 */ /* 0x000fe20008410000 */
[----:B------:R-:W-:Y:S01]  /*5e60*/  FSEL R17, R17, -INF , !P6 ;  /* 0xff80000011117808 */ /* 0x000fe20007000000 */
[----:B------:R-:W1:Y:S01]  /*5e70*/  MUFU.TANH R22, R204 ;  /* 0x000000cc00167308 */ /* 0x000e620000002400 */
[----:B------:R-:W-:Y:S01]  /*5e80*/  I2FP.F32.S32 R23, R24 ;  /* 0x0000001800177245 */ /* 0x000fe20000201400 */
[----:B------:R-:W-:Y:S01]  /*5e90*/  FMUL.FTZ R202, R202, UR23 ;  /* 0x00000017caca7c20 */ /* 0x000fe20008410000 */
[----:B------:R-:W-:Y:S01]  /*5ea0*/  FSEL R9, R9, -INF , !P5 ;  /* 0xff80000009097808 */ /* 0x000fe20006800000 */
[----:B------:R-:W-:Y:S01]  /*5eb0*/  FMUL.FTZ R25, R10, UR23 ;  /* 0x000000170a197c20 */ /* 0x000fe20008410000 */
[C---:B------:R-:W-:Y:S01]  /*5ec0*/  ISETP.GE.AND P0, PT, R24.reuse, R234, PT ;  /* 0x000000ea1800720c */ /* 0x040fe20003f06270 */
[C---:B---3--:R-:W-:Y:S01]  /*5ed0*/  FFMA.FTZ R30, R23.reuse, UR5, R30 ;  /* 0x00000005171e7c23 */ /* 0x048fe2000801001e */
[C---:B------:R-:W-:Y:S01]  /*5ee0*/  ISETP.GE.AND P6, PT, R24.reuse, R183, PT ;  /* 0x000000b71800720c */ /* 0x040fe20003fc6270 */
[----:B------:R-:W3:Y:S01]  /*5ef0*/  MUFU.TANH R26, R26 ;  /* 0x0000001a001a7308 */ /* 0x000ee20000002400 */
[----:B--2---:R-:W-:Y:S01]  /*5f00*/  FFMA.FTZ R32, R23, UR5, R32 ;  /* 0x0000000517207c23 */ /* 0x004fe20008010020 */
[----:B------:R-:W-:Y:S01]  /*5f10*/  ISETP.GE.AND P5, PT, R24, R182, PT ;  /* 0x000000b61800720c */ /* 0x000fe20003fa6270 */
[----:B------:R-:W-:Y:S01]  /*5f20*/  FMUL.FTZ R201, R201, UR23 ;  /* 0x00000017c9c97c20 */ /* 0x000fe20008410000 */
[----:B------:R-:W-:Y:S01]  /*5f30*/  FSEL R18, R18, -INF , !P1 ;  /* 0xff80000012127808 */ /* 0x000fe20004800000 */
[----:B------:R-:W-:Y:S01]  /*5f40*/  FMUL.FTZ R199, R199, UR23 ;  /* 0x00000017c7c77c20 */ /* 0x000fe20008410000 */
[----:B------:R-:W-:-:S02]  /*5f50*/  FSEL R207, R30, -INF , !P0 ;  /* 0xff8000001ecf7808 */ /* 0x000fc40004000000 */
[----:B------:R-:W2:Y:S01]  /*5f60*/  MUFU.TANH R4, R4 ;  /* 0x0000000400047308 */ /* 0x000ea20000002400 */
[----:B-1----:R-:W-:Y:S01]  /*5f70*/  FFMA.FTZ R240, R23, UR5, R22 ;  /* 0x0000000517f07c23 */ /* 0x002fe20008010016 */
[----:B------:R-:W-:Y:S02]  /*5f80*/  FSEL R172, R32, -INF , !P6 ;  /* 0xff80000020ac7808 */ /* 0x000fe40007000000 */
[C---:B------:R-:W-:Y:S02]  /*5f90*/  ISETP.GE.AND P1, PT, R19.reuse, R234, PT ;  /* 0x000000ea1300720c */ /* 0x040fe40003f26270 */
[----:B------:R-:W-:Y:S02]  /*5fa0*/  FSEL R240, R240, -INF , !P5 ;  /* 0xff800000f0f07808 */ /* 0x000fe40006800000 */
[----:B------:R-:W1:Y:S01]  /*5fb0*/  MUFU.TANH R21, R21 ;  /* 0x0000001500157308 */ /* 0x000e620000002400 */
[----:B---3--:R-:W-:Y:S01]  /*5fc0*/  FFMA.FTZ R26, R20, UR5, R26 ;  /* 0x00000005141a7c23 */ /* 0x008fe2000801001a */
[----:B------:R-:W-:-:S02]  /*5fd0*/  ISETP.GE.AND P0, PT, R19, R183, PT ;  /* 0x000000b71300720c */ /* 0x000fc40003f06270 */
[C---:B------:R-:W-:Y:S02]  /*5fe0*/  ISETP.GE.AND P6, PT, R19.reuse, R182, PT ;  /* 0x000000b61300720c */ /* 0x040fe40003fc6270 */
[----:B------:R-:W-:Y:S02]  /*5ff0*/  ISETP.GE.AND P5, PT, R19, R169, PT ;  /* 0x000000a91300720c */ /* 0x000fe40003fa6270 */
[----:B------:R-:W3:Y:S01]  /*6000*/  MUFU.TANH R206, R206 ;  /* 0x000000ce00ce7308 */ /* 0x000ee20000002400 */
[----:B------:R-:W-:Y:S02]  /*6010*/  I2FP.F32.S32 R19, R19 ;  /* 0x0000001300137245 */ /* 0x000fe40000201400 */
[----:B------:R-:W-:Y:S02]  /*6020*/  FSEL R20, R26, -INF , !P4 ;  /* 0xff8000001a147808 */ /* 0x000fe40006000000 */
[----:B------:R-:W-:Y:S01]  /*6030*/  ISETP.GE.AND P4, PT, R24, R169, PT ;  /* 0x000000a91800720c */ /* 0x000fe20003f86270 */
[----:B------:R-:W-:Y:S01]  /*6040*/  FMUL.FTZ R24, R198, UR23 ;  /* 0x00000017c6187c20 */ /* 0x000fe20008410000 */
[C---:B--2---:R-:W-:Y:S01]  /*6050*/  FFMA.FTZ R4, R19.reuse, UR5, R4 ;  /* 0x0000000513047c23 */ /* 0x044fe20008010004 */
[----:B------:R-:W2:Y:S01]  /*6060*/  MUFU.TANH R5, R5 ;  /* 0x0000000500057308 */ /* 0x000ea20000002400 */
[----:B-1----:R-:W-:-:S03]  /*6070*/  FFMA.FTZ R21, R19, UR5, R21 ;  /* 0x0000000513157c23 */ /* 0x002fc60008010015 */
[----:B------:R-:W-:Y:S02]  /*6080*/  FSEL R205, R4, -INF , !P1 ;  /* 0xff80000004cd7808 */ /* 0x000fe40004800000 */
[----:B------:R-:W-:Y:S02]  /*6090*/  FSEL R238, R21, -INF , !P6 ;  /* 0xff80000015ee7808 */ /* 0x000fe40007000000 */
[----:B------:R-:W1:Y:S01]  /*60a0*/  MUFU.TANH R7, R7 ;  /* 0x0000000700077308 */ /* 0x000e620000002400 */
[----:B---3--:R-:W-:Y:S01]  /*60b0*/  FFMA.FTZ R206, R23, UR5, R206 ;  /* 0x0000000517ce7c23 */ /* 0x008fe200080100ce */
[----:B------:R-:W-:-:S04]  /*60c0*/  VIADD R23, R28, 0x18 ;  /* 0x000000181c177836 */ /* 0x000fc80000000000 */
[----:B------:R-:W-:Y:S02]  /*60d0*/  FSEL R206, R206, -INF , !P4 ;  /* 0xff800000cece7808 */ /* 0x000fe40006000000 */
[----:B------:R-:W3:Y:S01]  /*60e0*/  MUFU.TANH R6, R6 ;  /* 0x0000000600067308 */ /* 0x000ee20000002400 */
[----:B------:R-:W-:Y:S01]  /*60f0*/  I2FP.F32.S32 R21, R23 ;  /* 0x0000001700157245 */ /* 0x000fe20000201400 */
[----:B--2---:R-:W-:Y:S01]  /*6100*/  FFMA.FTZ R5, R19, UR5, R5 ;  /* 0x0000000513057c23 */ /* 0x004fe20008010005 */
[C---:B------:R-:W-:Y:S02]  /*6110*/  ISETP.GE.AND P4, PT, R23.reuse, R234, PT ;  /* 0x000000ea1700720c */ /* 0x040fe40003f86270 */
[----:B------:R-:W-:Y:S02]  /*6120*/  ISETP.GE.AND P1, PT, R23, R183, PT ;  /* 0x000000b71700720c */ /* 0x000fe40003f26270 */
[----:B------:R-:W-:Y:S01]  /*6130*/  FSEL R173, R5, -INF , !P0 ;  /* 0xff80000005ad7808 */ /* 0x000fe20004000000 */
[----:B------:R-:W2:Y:S01]  /*6140*/  MUFU.TANH R22, R200 ;  /* 0x000000c800167308 */ /* 0x000ea20000002400 */
[----:B-1----:R-:W-:Y:S01]  /*6150*/  FFMA.FTZ R7, R21, UR5, R7 ;  /* 0x0000000515077c23 */ /* 0x002fe20008010007 */
[----:B------:R-:W-:Y:S01]  /*6160*/  ISETP.GE.AND P0, PT, R23, R182, PT ;  /* 0x000000b61700720c */ /* 0x000fe20003f06270 */
[----:B------:R-:W-:Y:S01]  /*6170*/  FMUL.FTZ R5, R197, UR23 ;  /* 0x00000017c5057c20 */ /* 0x000fe20008410000 */
[----:B------:R-:W-:Y:S01]  /*6180*/  ISETP.GE.AND P6, PT, R23, R169, PT ;  /* 0x000000a91700720c */ /* 0x000fe20003fc6270 */
[----:B------:R-:W-:Y:S01]  /*6190*/  FMUL.FTZ R23, R203, UR23 ;  /* 0x00000017cb177c20 */ /* 0x000fe20008410000 */
[----:B------:R-:W-:-:S02]  /*61a0*/  FSEL R203, R7, -INF , !P4 ;  /* 0xff80000007cb7808 */ /* 0x000fc40006000000 */
[----:B------:R-:W1:Y:S01]  /*61b0*/  MUFU.TANH R24, R24 ;  /* 0x0000001800187308 */ /* 0x000e620000002400 */
[----:B---3--:R-:W-:Y:S01]  /*61c0*/  FFMA.FTZ R6, R19, UR5, R6 ;  /* 0x0000000513067c23 */ /* 0x008fe20008010006 */
[----:B------:R-:W-:Y:S02]  /*61d0*/  I2FP.F32.S32 R7, R28 ;  /* 0x0000001c00077245 */ /* 0x000fe40000201400 */
[----:B------:R-:W-:Y:S02]  /*61e0*/  ISETP.GE.AND P4, PT, R28, R183, PT ;  /* 0x000000b71c00720c */ /* 0x000fe40003f86270 */
[----:B------:R-:W-:Y:S01]  /*61f0*/  FSEL R220, R6, -INF , !P5 ;  /* 0xff80000006dc7808 */ /* 0x000fe20006800000 */
[----:B------:R-:W-:Y:S01]  /*6200*/  FFMA.FTZ R0, R7, UR5, R0 ;  /* 0x0000000507007c23 */ /* 0x000fe20008010000 */
[----:B------:R-:W3:Y:S01]  /*6210*/  MUFU.TANH R10, R202 ;  /* 0x000000ca000a7308 */ /* 0x000ee20000002400 */
[----:B--2---:R-:W-:Y:S01]  /*6220*/  FFMA.FTZ R22, R21, UR5, R22 ;  /* 0x0000000515167c23 */ /* 0x004fe20008010016 */
[----:B------:R-:W-:Y:S01]  /*6230*/  ISETP.GE.AND P5, PT, R28, R234, PT ;  /* 0x000000ea1c00720c */ /* 0x000fe20003fa6270 */
[----:B------:R-:W-:-:S03]  /*6240*/  FFMA.FTZ R2, R7, UR5, R2 ;  /* 0x0000000507027c23 */ /* 0x000fc60008010002 */
[----:B------:R-:W-:Y:S02]  /*6250*/  FSEL R236, R22, -INF , !P0 ;  /* 0xff80000016ec7808 */ /* 0x000fe40004000000 */
[----:B------:R-:W2:Y:S01]  /*6260*/  MUFU.TANH R4, R25 ;  /* 0x0000001900047308 */ /* 0x000ea20000002400 */
[C---:B-1----:R-:W-:Y:S01]  /*6270*/  FFMA.FTZ R24, R21.reuse, UR5, R24 ;  /* 0x0000000515187c23 */ /* 0x042fe20008010018 */
[----:B------:R-:W-:Y:S02]  /*6280*/  ISETP.GE.AND P0, PT, R28, R169, PT ;  /* 0x000000a91c00720c */ /* 0x000fe40003f06270 */
[----:B------:R-:W-:Y:S02]  /*6290*/  FSEL R19, R2, -INF , !P4 ;  /* 0xff80000002137808 */ /* 0x000fe40006000000 */
[----:B------:R-:W-:Y:S02]  /*62a0*/  FSEL R195, R24, -INF , !P1 ;  /* 0xff80000018c37808 */ /* 0x000fe40004800000 */
[----:B------:R-:W1:Y:S01]  /*62b0*/  MUFU.TANH R3, R3 ;  /* 0x0000000300037308 */ /* 0x000e620000002400 */
[----:B---3--:R-:W-:Y:S01]  /*62c0*/  FFMA.FTZ R10, R21, UR5, R10 ;  /* 0x00000005150a7c23 */ /* 0x008fe2000801000a */
[C---:B------:R-:W-:Y:S01]  /*62d0*/  ISETP.GE.AND P1, PT, R28.reuse, R182, PT ;  /* 0x000000b61c00720c */ /* 0x040fe20003f26270 */
[----:B------:R-:W-:Y:S01]  /*62e0*/  VIADD R28, R28, 0x19 ;  /* 0x000000191c1c7836 */ /* 0x000fe20000000000 */
[----:B------:R-:W-:-:S02]  /*62f0*/  FSEL R21, R0, -INF , !P5 ;  /* 0xff80000000157808 */ /* 0x000fc40006800000 */
[----:B------:R-:W-:Y:S02]  /*6300*/  FSEL R204, R10, -INF , !P6 ;  /* 0xff8000000acc7808 */ /* 0x000fe40007000000 */
[----:B------:R-:W3:Y:S01]  /*6310*/  MUFU.TANH R5, R5 ;  /* 0x0000000500057308 */ /* 0x000ee20000002400 */
[C---:B--2---:R-:W-:Y:S01]  /*6320*/  FFMA.FTZ R4, R7.reuse, UR5, R4 ;  /* 0x0000000507047c23 */ /* 0x044fe20008010004 */
[----:B------:R-:W-:Y:S02]  /*6330*/  I2FP.F32.S32 R0, R28 ;  /* 0x0000001c00007245 */ /* 0x000fe40000201400 */
[----:B------:R-:W-:Y:S02]  /*6340*/  ISETP.GE.AND P6, PT, R28, R234, PT ;  /* 0x000000ea1c00720c */ /* 0x000fe40003fc6270 */
[----:B------:R-:W-:Y:S02]  /*6350*/  FSEL R10, R4, -INF , !P0 ;  /* 0xff800000040a7808 */ /* 0x000fe40004000000 */
[----:B------:R-:W2:Y:S01]  /*6360*/  MUFU.TANH R6, R199 ;  /* 0x000000c700067308 */ /* 0x000ea20000002400 */
[----:B------:R-:W-:Y:S01]  /*6370*/  PLOP3.LUT P0, PT, PT, PT, UP0, 0x80, 0x0 ;  /* 0x000000000000781c */ /* 0x000fe20003f0f008 */
[----:B-1----:R-:W-:Y:S01]  /*6380*/  FFMA.FTZ R3, R7, UR5, R3 ;  /* 0x0000000507037c23 */ /* 0x002fe20008010003 */
[----:B------:R-:W-:Y:S01]  /*6390*/  BAR.SYNC.DEFER_BLOCKING 0x0 ;  /* 0x0000000000007b1d */ /* 0x000fe20000010000 */
[----:B------:R-:W-:-:S02]  /*63a0*/  ISETP.GE.AND P5, PT, R28, R183, PT ;  /* 0x000000b71c00720c */ /* 0x000fc40003fa6270 */
[----:B------:R-:W-:Y:S02]  /*63b0*/  ISETP.GE.AND P4, PT, R28, R182, PT ;  /* 0x000000b61c00720c */ /* 0x000fe40003f86270 */
[----:B------:R-:W-:Y:S01]  /*63c0*/  FSEL R22, R3, -INF , !P1 ;  /* 0xff80000003167808 */ /* 0x000fe20004800000 */
[----:B------:R-:W1:Y:S01]  /*63d0*/  MUFU.TANH R201, R201 ;  /* 0x000000c900c97308 */ /* 0x000e620000002400 */
[----:B---3--:R-:W-:Y:S01]  /*63e0*/  FFMA.FTZ R5, R0, UR5, R5 ;  /* 0x0000000500057c23 */ /* 0x008fe20008010005 */
[----:B------:R-:W-:-:S06]  /*63f0*/  ISETP.GE.AND P1, PT, R28, R169, PT ;  /* 0x000000a91c00720c */ /* 0x000fcc0003f26270 */
[----:B------:R-:W3:Y:S01]  /*6400*/  MUFU.TANH R23, R23 ;  /* 0x0000001700177308 */ /* 0x000ee20000002400 */
[----:B--2---:R-:W-:Y:S01]  /*6410*/  FFMA.FTZ R6, R0, UR5, R6 ;  /* 0x0000000500067c23 */ /* 0x004fe20008010006 */
[----:B------:R-:W-:-:S04]  /*6420*/  FSEL R199, R5, -INF , !P6 ;  /* 0xff80000005c77808 */ /* 0x000fc80007000000 */
[----:B------:R-:W-:Y:S01]  /*6430*/  FSEL R194, R6, -INF , !P5 ;  /* 0xff80000006c27808 */ /* 0x000fe20006800000 */
[----:B-1----:R-:W-:-:S05]  /*6440*/  FFMA.FTZ R201, R0, UR5, R201 ;  /* 0x0000000500c97c23 */ /* 0x002fca00080100c9 */
[----:B------:R-:W-:Y:S01]  /*6450*/  FSEL R222, R201, -INF , !P4 ;  /* 0xff800000c9de7808 */ /* 0x000fe20006000000 */
[----:B---3--:R-:W-:-:S05]  /*6460*/  FFMA.FTZ R23, R0, UR5, R23 ;  /* 0x0000000500177c23 */ /* 0x008fca0008010017 */
[----:B------:R-:W-:Y:S01]  /*6470*/  FSEL R202, R23, -INF , !P1 ;  /* 0xff80000017ca7808 */ /* 0x000fe20004800000 */
        /* <DEDUP_REMOVED lines=48> */
.L_x_1673:
[----:B------:R-:W-:Y:S05]  /*6780*/  BSYNC B0 ;  /* 0x0000000000007941 */ /* 0x000fea0003800000 */
.L_x_1672:
[----:B------:R-:W0:Y:S02]  /*6790*/  LDGDEPBAR ;  /* 0x00000000000079af */ /* 0x000e240000000000 */
.L_x_1671:
        /* <DEDUP_REMOVED lines=36> */
[----:B-1----:R-:W-:-:S03]  /*69e0*/  FMNMX.FTZ R7, R0, R7, !PT ;  /* 0x0000000700077209 */ /* 0x002fc60007810000 */
[----:B------:R-:W1:Y:S04]  /*69f0*/  SHFL.BFLY PT, R23, R2, 0x2, 0x1f ;  /* 0x0c401f0002177f89 */ /* 0x000e6800000e0000 */
[----:B------:R-:W3:Y:S04]  /*6a00*/  SHFL.BFLY PT, R5, R6, 0x2, 0x1f ;  /* 0x0c401f0006057f89 */ /* 0x000ee800000e0000 */
[----:B------:R-:W4:Y:S01]  /*6a10*/  SHFL.BFLY PT, R0, R7, 0x1, 0x1f ;  /* 0x0c201f0007007f89 */ /* 0x000f2200000e0000 */
[----:B--2---:R-:W-:Y:S02]  /*6a20*/  FMNMX.FTZ R4, R3, R4, !PT ;  /* 0x0000000403047209 */ /* 0x004fe40007810000 */
[----:B-1----:R-:W-:-:S03]  /*6a30*/  FMNMX.FTZ R23, R2, R23, !PT ;  /* 0x0000001702177209 */ /* 0x002fc60007810000 */
        /* <DEDUP_REMOVED lines=13> */
[--C-:B------:R-:W-:Y:S01]  /*6b10*/  FFMA.FTZ R173, R173, UR20, -R196.reuse ;  /* 0x00000014adad7c23 */ /* 0x100fe200080108c4 */
        /* <DEDUP_REMOVED lines=8> */
[----:B------:R-:W-:Y:S01]  /*6ba0*/  FSEL R4, R3, RZ, P1 ;  /* 0x000000ff03047208 */ /* 0x000fe20000800000 */
[----:B------:R-:W-:Y:S01]  /*6bb0*/  FMUL.FTZ R223, R244, UR20 ;  /* 0x00000014f4df7c20 */ /* 0x000fe20008410000 */
[----:B------:R-:W-:Y:S01]  /*6bc0*/  FSETP.NEU.FTZ.AND P6, PT, R2, -INF , PT ;  /* 0xff8000000200780b */ /* 0x000fe20003fdd000 */
[--C-:B------:R-:W-:Y:S01]  /*6bd0*/  FFMA.FTZ R174, R16, UR20, -R221.reuse ;  /* 0x0000001410ae7c23 */ /* 0x100fe200080108dd */
[----:B------:R-:W-:Y:S01]  /*6be0*/  FSEL R16, R0, RZ, P5 ;  /* 0x000000ff00107208 */ /* 0x000fe20002800000 */
[----:B------:R-:W-:Y:S01]  /*6bf0*/  FADD.FTZ R4, R165, -R4 ;  /* 0x80000004a5047221 */ /* 0x000fe20000010000 */
[----:B------:R-:W-:Y:S01]  /*6c00*/  FSETP.NEU.FTZ.AND P4, PT, R244, -INF , PT ;  /* 0xff800000f400780b */ /* 0x000fe20003f9d000 */
[----:B------:R-:W-:Y:S01]  /*6c10*/  FFMA.FTZ R176, R10, UR20, -R221 ;  /* 0x000000140ab07c23 */ /* 0x000fe200080108dd */
[----:B------:R-:W-:Y:S01]  /*6c20*/  FSEL R5, R2, RZ, P6 ;  /* 0x000000ff02057208 */ /* 0x000fe20003000000 */
[----:B------:R-:W-:Y:S01]  /*6c30*/  FADD.FTZ R16, R167, -R16 ;  /* 0x80000010a7107221 */ /* 0x000fe20000010000 */
[----:B------:R-:W-:Y:S01]  /*6c40*/  FMUL.FTZ R192, R4, UR20 ;  /* 0x0000001404c07c20 */ /* 0x000fe20008410000 */
[----:B------:R-:W-:Y:S01]  /*6c50*/  FSEL R200, R200, RZ, P6 ;  /* 0x000000ffc8c87208 */ /* 0x000fe20003000000 */
[----:B------:R-:W-:Y:S01]  /*6c60*/  FFMA.FTZ R4, R11, UR20, -R196 ;  /* 0x000000140b047c23 */ /* 0x000fe200080108c4 */
[----:B------:R-:W-:Y:S01]  /*6c70*/  FSEL R223, R223, RZ, P4 ;  /* 0x000000ffdfdf7208 */ /* 0x000fe20002000000 */
[----:B------:R-:W-:Y:S01]  /*6c80*/  FMUL.FTZ R16, R16, UR20 ;  /* 0x0000001410107c20 */ /* 0x000fe20008410000 */
        /* <DEDUP_REMOVED lines=10> */
[----:B------:R-:W-:Y:S01]  /*6d30*/  FFMA.FTZ R191, R18, UR20, -R221 ;  /* 0x0000001412bf7c23 */ /* 0x000fe200080108dd */
[----:B------:R1:W-:Y:S01]  /*6d40*/  MUFU.EX2 R168, R4 ;  /* 0x0000000400a87308 */ /* 0x0003e20000000800 */
[----:B------:R-:W2:Y:S01]  /*6d50*/  LDSM.16.MT88.4 R28, [R210+0xa000] ;  /* 0x00a00000d21c783b */ /* 0x000ea20000004200 */
[----:B------:R-:W-:Y:S01]  /*6d60*/  FSEL R193, R244, RZ, P4 ;  /* 0x000000fff4c17208 */ /* 0x000fe20002000000 */
[----:B------:R-:W-:Y:S01]  /*6d70*/  FMUL.FTZ R198, R198, UR20 ;  /* 0x00000014c6c67c20 */ /* 0x000fe20008410000 */
[--C-:B------:R-:W-:Y:S01]  /*6d80*/  FFMA.FTZ R237, R240, UR20, -R223.reuse ;  /* 0x00000014f0ed7c23 */ /* 0x100fe200080108df */
[----:B------:R-:W3:Y:S01]  /*6d90*/  LDSM.16.MT88.4 R20, [R208+0xa000] ;  /* 0x00a00000d014783b */ /* 0x000ee20000004200 */
[----:B------:R-:W-:Y:S01]  /*6da0*/  FFMA.FTZ R238, R238, UR20, -R223 ;  /* 0x00000014eeee7c23 */ /* 0x000fe200080108df */
[----:B------:R-:W-:Y:S01]  /*6db0*/  FADD.FTZ R193, R166, -R193 ;  /* 0x800000c1a6c17221 */ /* 0x000fe20000010000 */
[----:B------:R4:W5:Y:S01]  /*6dc0*/  MUFU.EX2 R201, R16 ;  /* 0x0000001000c97308 */ /* 0x0009620000000800 */
[----:B------:R-:W3:Y:S01]  /*6dd0*/  LDSM.16.MT88.4 R12, [R212+0xb000] ;  /* 0x00b00000d40c783b */ /* 0x000ee20000004200 */
[----:B------:R-:W-:Y:S01]  /*6de0*/  FFMA.FTZ R236, R236, UR20, -R223 ;  /* 0x00000014ecec7c23 */ /* 0x000fe200080108df */
[----:B------:R-:W-:Y:S01]  /*6df0*/  FMUL.FTZ R193, R193, UR20 ;  /* 0x00000014c1c17c20 */ /* 0x000fe20008410000 */
[--C-:B------:R-:W-:Y:S01]  /*6e00*/  FFMA.FTZ R206, R206, UR20, -R221.reuse ;  /* 0x00000014cece7c23 */ /* 0x100fe200080108dd */
[----:B------:R-:W3:Y:S01]  /*6e10*/  LDSM.16.MT88.4 R8, [R210+0xb000] ;  /* 0x00b00000d208783b */ /* 0x000ee20000004200 */
[--C-:B------:R-:W-:Y:S01]  /*6e20*/  FFMA.FTZ R239, R220, UR20, -R221.reuse ;  /* 0x00000014dcef7c23 */ /* 0x100fe200080108dd */
[----:B------:R-:W-:Y:S01]  /*6e30*/  FFMA.FTZ R204, R204, UR20, -R221 ;  /* 0x00000014cccc7c23 */ /* 0x000fe200080108dd */
[----:B------:R-:W-:Y:S01]  /*6e40*/  MUFU.EX2 R184, R184 ;  /* 0x000000b800b87308 */ /* 0x000fe20000000800 */
[----:B-1----:R-:W1:Y:S01]  /*6e50*/  LDSM.16.MT88.4 R4, [R209+0xb000] ;  /* 0x00b00000d104783b */ /* 0x002e620000004200 */
[----:B------:R-:W-:Y:S01]  /*6e60*/  FFMA.FTZ R223, R222, UR20, -R223 ;  /* 0x00000014dedf7c23 */ /* 0x000fe200080108df */
[----:B------:R-:W-:Y:S01]  /*6e70*/  FFMA.FTZ R221, R202, UR20, -R221 ;  /* 0x00000014cadd7c23 */ /* 0x000fe200080108dd */
[--C-:B------:R-:W-:Y:S01]  /*6e80*/  FFMA.FTZ R202, R207, UR20, -R200.reuse ;  /* 0x00000014cfca7c23 */ /* 0x100fe200080108c8 */
[--C-:B------:R-:W-:Y:S01]  /*6e90*/  FFMA.FTZ R205, R205, UR20, -R200.reuse ;  /* 0x00000014cdcd7c23 */ /* 0x100fe200080108c8 */
[--C-:B------:R-:W-:Y:S01]  /*6ea0*/  FFMA.FTZ R203, R203, UR20, -R200.reuse ;  /* 0x00000014cbcb7c23 */ /* 0x100fe200080108c8 */
[----:B------:R-:W-:Y:S01]  /*6eb0*/  FFMA.FTZ R200, R199, UR20, -R200 ;  /* 0x00000014c7c87c23 */ /* 0x000fe200080108c8 */
[----:B------:R-:W2:Y:S01]  /*6ec0*/  MUFU.EX2 R179, R179 ;  /* 0x000000b300b37308 */ /* 0x000ea20000000800 */
        /* <DEDUP_REMOVED lines=15> */
[----:B------:R-:W5:Y:S01]  /*6fc0*/  MUFU.EX2 R177, R177 ;  /* 0x000000b100b17308 */ /* 0x000f620000000800 */
        /* <DEDUP_REMOVED lines=24> */
[----:B------:R-:W-:Y:S01]  /*7150*/  FFMA.FTZ R194, R194, UR20, -R196 ;  /* 0x00000014c2c27c23 */ /* 0x000fe200080108c4 */
[----:B------:R-:W-:-:S06]  /*7160*/  FFMA.FTZ R232, R232, R201, R187 ;  /* 0x000000c9e8e87223 */ /* 0x000fcc00000100bb */
[----:B------:R-:W5:Y:S01]  /*7170*/  MUFU.EX2 R191, R191 ;  /* 0x000000bf00bf7308 */ /* 0x000f620000000800 */
[----:B--2---:R-:W-:-:S07]  /*7180*/  F2FP.BF16.F32.PACK_AB R165, R175, R176 ;  /* 0x000000b0afa5723e */ /* 0x004fce00000010ff */
[----:B------:R-:W2:Y:S08]  /*7190*/  MUFU.EX2 R193, R193 ;  /* 0x000000c100c17308 */ /* 0x000eb00000000800 */
[----:B------:R-:W3:Y:S01]  /*71a0*/  MUFU.EX2 R192, R192 ;  /* 0x000000c000c07308 */ /* 0x000ee20000000800 */
[----:B-----5:R-:W-:-:S07]  /*71b0*/  F2FP.BF16.F32.PACK_AB R167, R191, R174 ;  /* 0x000000aebfa7723e */ /* 0x020fce00000010ff */
        /* <DEDUP_REMOVED lines=110> */
[----:B------:R-:W-:Y:S01]  /*78a0*/  MUFU.EX2 R237, R237 ;  /* 0x000000ed00ed7308 */ /* 0x000fe20000000800 */
[----:B------:R-:W-:Y:S01]  /*78b0*/  FFMA.FTZ R235, R235, R198, R190 ;  /* 0x000000c6ebeb7223 */ /* 0x000fe200000100be */
[----:B------:R-:W-:Y:S01]  /*78c0*/  FFMA.FTZ R184, R233, R193, R184 ;  /* 0x000000c1e9b87223 */ /* 0x000fe200000100b8 */
[----:B------:R-:W-:Y:S01]  /*78d0*/  HMMA.16816.F32.BF16 R60, R164, R22, R60 ;  /* 0x00000016a43c723c */ /* 0x000fe2000004183c */
[----:B------:R-:W-:-:S02]  /*78e0*/  FFMA.FTZ R176, R231, R192, R176 ;  /* 0x000000c0e7b07223 */ /* 0x000fc400000100b0 */
[----:B------:R-:W-:Y:S02]  /*78f0*/  FADD.FTZ R179, R179, R184 ;  /* 0x000000b8b3b37221 */ /* 0x000fe40000010000 */
[----:B------:R-:W2:Y:S01]  /*7900*/  MUFU.EX2 R238, R238 ;  /* 0x000000ee00ee7308 */ /* 0x000ea20000000800 */
[----:B------:R-:W-:Y:S01]  /*7910*/  HMMA.16816.F32.BF16 R72, R164, R12, R72 ;  /* 0x0000000ca448723c */ /* 0x000fe20000041848 */
[----:B------:R-:W-:Y:S01]  /*7920*/  FADD.FTZ R175, R175, R176 ;  /* 0x000000b0afaf7221 */ /* 0x000fe20000010000 */
[----:B------:R-:W-:-:S03]  /*7930*/  FADD.FTZ R178, R178, R179 ;  /* 0x000000b3b2b27221 */ /* 0x000fc60000010000 */
[----:B------:R-:W-:Y:S01]  /*7940*/  FADD.FTZ R174, R174, R175 ;  /* 0x000000afaeae7221 */ /* 0x000fe20000010000 */
        /* <DEDUP_REMOVED lines=8> */
[C---:B-1----:R-:W-:Y:S06]  /*79d0*/  HMMA.16816.F32.BF16 R104, R164.reuse, R4, R104 ;  /* 0x00000004a468723c */ /* 0x042fec0000041868 */
[C---:B------:R-:W-:Y:S01]  /*79e0*/  HMMA.16816.F32.BF16 R108, R164.reuse, R6, R108 ;  /* 0x00000006a46c723c */ /* 0x040fe2000004186c */
[----:B------:R-:W1:Y:S05]  /*79f0*/  MUFU.EX2 R239, R239 ;  /* 0x000000ef00ef7308 */ /* 0x000e6a0000000800 */
[C---:B----4-:R-:W-:Y:S03]  /*7a00*/  HMMA.16816.F32.BF16 R120, R164.reuse, R16, R120 ;  /* 0x00000010a478723c */ /* 0x050fe60000041878 */
[----:B------:R-:W-:Y:S03]  /*7a10*/  MUFU.EX2 R204, R204 ;  /* 0x000000cc00cc7308 */ /* 0x000fe60000000800 */
[----:B------:R-:W-:Y:S05]  /*7a20*/  HMMA.16816.F32.BF16 R124, R164, R18, R124 ;  /* 0x00000012a47c723c */ /* 0x000fea000004187c */
[----:B------:R-:W3:Y:S02]  /*7a30*/  MUFU.EX2 R221, R221 ;  /* 0x000000dd00dd7308 */ /* 0x000ee40000000800 */
[C---:B------:R-:W-:Y:S01]  /*7a40*/  F2FP.BF16.F32.PACK_AB R164, R188.reuse, R190 ;  /* 0x000000bebca4723e */ /* 0x040fe200000010ff */
[----:B------:R-:W-:Y:S01]  /*7a50*/  FADD.FTZ R188, R188, R235 ;  /* 0x000000ebbcbc7221 */ /* 0x000fe20000010000 */
[C---:B------:R-:W-:Y:S01]  /*7a60*/  F2FP.BF16.F32.PACK_AB R165, R185.reuse, R187 ;  /* 0x000000bbb9a5723e */ /* 0x040fe200000010ff */
[----:B------:R-:W-:Y:S01]  /*7a70*/  FADD.FTZ R185, R185, R232 ;  /* 0x000000e8b9b97221 */ /* 0x000fe20000010000 */
[----:B------:R-:W-:Y:S01]  /*7a80*/  F2FP.BF16.F32.PACK_AB R166, R186, R189 ;  /* 0x000000bdbaa6723e */ /* 0x000fe200000010ff */
[----:B------:R-:W-:Y:S01]  /*7a90*/  FADD.FTZ R189, R189, R188 ;  /* 0x000000bcbdbd7221 */ /* 0x000fe20000010000 */
[----:B------:R-:W-:Y:S01]  /*7aa0*/  F2FP.BF16.F32.PACK_AB R167, R197, R168 ;  /* 0x000000a8c5a7723e */ /* 0x000fe200000010ff */
[----:B------:R-:W-:Y:S01]  /*7ab0*/  MUFU.EX2 R202, R202 ;  /* 0x000000ca00ca7308 */ /* 0x000fe20000000800 */
[----:B------:R-:W-:Y:S01]  /*7ac0*/  FADD.FTZ R168, R168, R185 ;  /* 0x000000b9a8a87221 */ /* 0x000fe20000010000 */
[----:B------:R-:W-:-:S03]  /*7ad0*/  FADD.FTZ R189, R186, R189 ;  /* 0x000000bdbabd7221 */ /* 0x000fc60000010000 */
[----:B------:R-:W-:Y:S01]  /*7ae0*/  FADD.FTZ R197, R197, R168 ;  /* 0x000000a8c5c57221 */ /* 0x000fe20000010000 */
[C---:B------:R-:W-:Y:S01]  /*7af0*/  HMMA.16816.F32.BF16 R160, R164.reuse, R32, R160 ;  /* 0x00000020a4a0723c */ /* 0x040fe200000418a0 */
[----:B------:R-:W-:Y:S01]  /*7b00*/  MOV R168, R2 ;  /* 0x0000000200a87202 */ /* 0x000fe20000000f00 */
[----:B------:R-:W4:Y:S04]  /*7b10*/  MUFU.EX2 R205, R205 ;  /* 0x000000cd00cd7308 */ /* 0x000f280000000800 */
[C---:B------:R-:W-:Y:S01]  /*7b20*/  HMMA.16816.F32.BF16 R148, R164.reuse, R34, R148 ;  /* 0x00000022a494723c */ /* 0x040fe20000041894 */
[----:B------:R-:W-:Y:S03]  /*7b30*/  LDSM.16.MT88.4 R32, [R210+0xa800] ;  /* 0x00a80000d220783b */ /* 0x000fe60000004200 */
[----:B------:R-:W-:Y:S02]  /*7b40*/  MUFU.EX2 R172, R172 ;  /* 0x000000ac00ac7308 */ /* 0x000fe40000000800 */
[C---:B------:R-:W-:Y:S06]  /*7b50*/  HMMA.16816.F32.BF16 R144, R164.reuse, R28, R144 ;  /* 0x0000001ca490723c */ /* 0x040fec0000041890 */
[C---:B------:R-:W-:Y:S01]  /*7b60*/  HMMA.16816.F32.BF16 R132, R164.reuse, R30, R132 ;  /* 0x0000001ea484723c */ /* 0x040fe20000041884 */
[----:B------:R-:W-:Y:S01]  /*7b70*/  LDSM.16.MT88.4 R28, [R209+0xa800] ;  /* 0x00a80000d11c783b */ /* 0x000fe20000004200 */
[----:B------:R-:W5:Y:S04]  /*7b80*/  MUFU.EX2 R173, R173 ;  /* 0x000000ad00ad7308 */ /* 0x000f680000000800 */
[C---:B------:R-:W-:Y:S04]  /*7b90*/  HMMA.16816.F32.BF16 R36, R164.reuse, R24, R36 ;  /* 0x00000018a424723c */ /* 0x040fe80000041824 */
[----:B------:R-:W-:Y:S02]  /*7ba0*/  MUFU.EX2 R203, R203 ;  /* 0x000000cb00cb7308 */ /* 0x000fe40000000800 */
[C---:B------:R-:W-:Y:S01]  /*7bb0*/  HMMA.16816.F32.BF16 R48, R164.reuse, R26, R48 ;  /* 0x0000001aa430723c */ /* 0x040fe20000041830 */
[----:B------:R-:W4:Y:S05]  /*7bc0*/  LDSM.16.MT88.4 R24, [R212+0xa800] ;  /* 0x00a80000d418783b */ /* 0x000f2a0000004200 */
[C---:B------:R-:W-:Y:S01]  /*7bd0*/  HMMA.16816.F32.BF16 R52, R164.reuse, R20, R52 ;  /* 0x00000014a434723c */ /* 0x040fe20000041834 */
[----:B------:R-:W5:Y:S05]  /*7be0*/  MUFU.EX2 R200, R200 ;  /* 0x000000c800c87308 */ /* 0x000f6a0000000800 */
[C---:B------:R-:W-:Y:S01]  /*7bf0*/  HMMA.16816.F32.BF16 R64, R164.reuse, R22, R64 ;  /* 0x00000016a440723c */ /* 0x040fe20000041840 */
[----:B------:R-:W5:Y:S02]  /*7c00*/  LDSM.16.MT88.4 R20, [R208+0xa800] ;  /* 0x00a80000d014783b */ /* 0x000f640000004200 */
[----:B------:R-:W-:Y:S03]  /*7c10*/  MUFU.EX2 R195, R195 ;  /* 0x000000c300c37308 */ /* 0x000fe60000000800 */
[C---:B------:R-:W-:Y:S05]  /*7c20*/  HMMA.16816.F32.BF16 R68, R164.reuse, R12, R68 ;  /* 0x0000000ca444723c */ /* 0x040fea0000041844 */
[----:B------:R-:W5:Y:S01]  /*7c30*/  MUFU.EX2 R194, R194 ;  /* 0x000000c200c27308 */ /* 0x000f620000000800 */
        /* <DEDUP_REMOVED lines=10> */
[----:B------:R-:W5:Y:S06]  /*7ce0*/  LDSM.16.MT88.4 R16, [R212+0xb800] ;  /* 0x00b80000d410783b */ /* 0x000f6c0000004200 */
[----:B--2---:R-:W-:Y:S01]  /*7cf0*/  F2FP.BF16.F32.PACK_AB R164, R238, R237 ;  /* 0x000000edeea4723e */ /* 0x004fe200000010ff */
[----:B------:R-:W-:Y:S01]  /*7d00*/  FADD.FTZ R237, R237, R178 ;  /* 0x000000b2eded7221 */ /* 0x000fe20000010000 */
[----:B-1----:R-:W-:Y:S01]  /*7d10*/  F2FP.BF16.F32.PACK_AB R165, R239, R206 ;  /* 0x000000ceefa5723e */ /* 0x002fe200000010ff */
[----:B------:R-:W-:Y:S01]  /*7d20*/  FADD.FTZ R206, R206, R191 ;  /* 0x000000bfcece7221 */ /* 0x000fe20000010000 */
[----:B------:R-:W-:Y:S01]  /*7d30*/  F2FP.BF16.F32.PACK_AB R166, R223, R236 ;  /* 0x000000ecdfa6723e */ /* 0x000fe200000010ff */
[----:B------:R-:W-:Y:S01]  /*7d40*/  FADD.FTZ R237, R238, R237 ;  /* 0x000000edeeed7221 */ /* 0x000fe20000010000 */
[----:B---3--:R-:W-:Y:S01]  /*7d50*/  F2FP.BF16.F32.PACK_AB R167, R221, R204 ;  /* 0x000000ccdda7723e */ /* 0x008fe200000010ff */
[----:B------:R-:W-:-:S02]  /*7d60*/  FADD.FTZ R239, R239, R206 ;  /* 0x000000ceefef7221 */ /* 0x000fc40000010000 */
[----:B------:R-:W-:Y:S02]  /*7d70*/  FADD.FTZ R236, R236, R237 ;  /* 0x000000edecec7221 */ /* 0x000fe40000010000 */
[----:B------:R-:W-:Y:S02]  /*7d80*/  FADD.FTZ R204, R204, R239 ;  /* 0x000000efcccc7221 */ /* 0x000fe40000010000 */
[----:B----4-:R-:W-:Y:S01]  /*7d90*/  HMMA.16816.F32.BF16 R156, R164, R24, R156 ;  /* 0x00000018a49c723c */ /* 0x010fe2000004189c */
[----:B------:R-:W-:Y:S01]  /*7da0*/  FADD.FTZ R233, R223, R236 ;  /* 0x000000ecdfe97221 */ /* 0x000fe20000010000 */
[----:B------:R-:W-:-:S04]  /*7db0*/  FADD.FTZ R231, R221, R204 ;  /* 0x000000ccdde77221 */ /* 0x000fc80000010000 */
        /* <DEDUP_REMOVED lines=97> */
[----:B------:R-:W-:Y:S04]  /*83d0*/  LDSM.16.M88.4 R12, [R217] ;  /* 0x00000000d90c783b */ /* 0x000fe80000000200 */
[----:B------:R-:W-:Y:S04]  /*83e0*/  LDSM.16.M88.4 R220, [R216] ;  /* 0x00000000d8dc783b */ /* 0x000fe80000000200 */
[----:B------:R-:W3:Y:S04]  /*83f0*/  LDSM.16.M88.4 R196, [R219+0x2000] ;  /* 0x00200000dbc4783b */ /* 0x000ee80000000200 */
[----:B------:R-:W4:Y:S04]  /*8400*/  LDSM.16.M88.4 R20, [R218+0x8800] ;  /* 0x00880000da14783b */ /* 0x000f280000000200 */
[----:B------:R-:W-:Y:S04]  /*8410*/  LDSM.16.M88.4 R204, [R211+0x8000] ;  /* 0x00800000d3cc783b */ /* 0x000fe80000000200 */
[----:B-1----:R-:W1:Y:S04]  /*8420*/  LDSM.16.M88.4 R16, [R215] ;  /* 0x00000000d710783b */ /* 0x002e680000000200 */
[----:B------:R-:W5:Y:S04]  /*8430*/  LDSM.16.M88.4 R164, [R217+0x2000] ;  /* 0x00200000d9a4783b */ /* 0x000f680000000200 */
[----:B------:R-:W5:Y:S04]  /*8440*/  LDSM.16.M88.4 R32, [R216+0x800] ;  /* 0x00080000d820783b */ /* 0x000f680000000200 */
[----:B------:R-:W-:Y:S01]  /*8450*/  LDSM.16.M88.4 R176, [R213] ;  /* 0x00000000d5b0783b */ /* 0x000fe20000000200 */
[-C--:B--2---:R-:W-:Y:S03]  /*8460*/  HMMA.16816.F32.BF16 R4, R192, R24.reuse, RZ ;  /* 0x00000018c004723c */ /* 0x084fe600000418ff */
[----:B------:R-:W-:Y:S04]  /*8470*/  LDSM.16.M88.4 R188, [R215+0x2000] ;  /* 0x00200000d7bc783b */ /* 0x000fe80000000200 */
[----:B------:R-:W-:Y:S04]  /*8480*/  LDSM.16.M88.4 R184, [R211+0x8800] ;  /* 0x00880000d3b8783b */ /* 0x000fe80000000200 */
[----:B------:R-:W-:Y:S01]  /*8490*/  LDSM.16.M88.4 R236, [R219+0x4000] ;  /* 0x00400000dbec783b */ /* 0x000fe20000000200 */
[C---:B---3--:R-:W-:Y:S03]  /*84a0*/  HMMA.16816.F32.BF16 R8, R196.reuse, R24, RZ ;  /* 0x00000018c408723c */ /* 0x048fe600000418ff */
[----:B------:R-:W-:Y:S04]  /*84b0*/  LDSM.16.M88.4 R240, [R211+0x9000] ;  /* 0x00900000d3f0783b */ /* 0x000fe80000000200 */
[----:B------:R-:W0:Y:S01]  /*84c0*/  LDGDEPBAR ;  /* 0x00000000000079af */ /* 0x000e220000000000 */
[----:B------:R-:W-:Y:S06]  /*84d0*/  HMMA.16816.F32.BF16 R28, R196, R26, RZ ;  /* 0x0000001ac41c723c */ /* 0x000fec00000418ff */
[----:B------:R-:W-:Y:S06]  /*84e0*/  HMMA.16816.F32.BF16 R4, R12, R220, R4 ;  /* 0x000000dc0c04723c */ /* 0x000fec0000041804 */
[----:B------:R-:W-:Y:S06]  /*84f0*/  HMMA.16816.F32.BF16 R24, R192, R26, RZ ;  /* 0x0000001ac018723c */ /* 0x000fec00000418ff */
[-C--:B----4-:R-:W-:Y:S06]  /*8500*/  HMMA.16816.F32.BF16 R200, R196, R20.reuse, RZ ;  /* 0x00000014c4c8723c */ /* 0x090fec00000418ff */
[----:B------:R-:W-:Y:S06]  /*8510*/  HMMA.16816.F32.BF16 R172, R192, R20, RZ ;  /* 0x00000014c0ac723c */ /* 0x000fec00000418ff */
[-C--:B------:R-:W-:Y:S06]  /*8520*/  HMMA.16816.F32.BF16 R196, R196, R22.reuse, RZ ;  /* 0x00000016c4c4723c */ /* 0x080fec00000418ff */
[----:B------:R-:W-:Y:S01]  /*8530*/  HMMA.16816.F32.BF16 R192, R192, R22, RZ ;  /* 0x00000016c0c0723c */ /* 0x000fe200000418ff */
[----:B------:R-:W2:Y:S05]  /*8540*/  LDSM.16.M88.4 R20, [R214] ;  /* 0x00000000d614783b */ /* 0x000eaa0000000200 */
[----:B-1----:R-:W-:Y:S06]  /*8550*/  HMMA.16816.F32.BF16 R4, R16, R204, R4 ;  /* 0x000000cc1004723c */ /* 0x002fec0000041804 */
[C---:B-----5:R-:W-:Y:S06]  /*8560*/  HMMA.16816.F32.BF16 R8, R164.reuse, R220, R8 ;  /* 0x000000dca408723c */ /* 0x060fec0000041808 */
        /* <DEDUP_REMOVED lines=9> */
[----:B------:R-:W3:Y:S01]  /*8600*/  LDSM.16.M88.4 R32, [R213+0x800] ;  /* 0x00080000d520783b */ /* 0x000ee20000000200 */
[----:B--2---:R-:W-:Y:S06]  /*8610*/  HMMA.16816.F32.BF16 R4, R20, R176, R4 ;  /* 0x000000b01404723c */ /* 0x004fec0000041804 */
        /* <DEDUP_REMOVED lines=9> */
[----:B------:R-:W2:Y:S04]  /*86b0*/  LDSM.16.M88.4 R16, [R216+0x1000] ;  /* 0x00100000d810783b */ /* 0x000ea80000000200 */
[----:B------:R-:W-:Y:S01]  /*86c0*/  LDSM.16.M88.4 R184, [R217+0x6000] ;  /* 0x00600000d9b8783b */ /* 0x000fe20000000200 */
[----:B-1----:R-:W-:Y:S06]  /*86d0*/  HMMA.16816.F32.BF16 R4, R236, R12, R4 ;  /* 0x0000000cec04723c */ /* 0x002fec0000041804 */
[C---:B------:R-:W-:Y:S06]  /*86e0*/  HMMA.16816.F32.BF16 R8, R164.reuse, R176, R8 ;  /* 0x000000b0a408723c */ /* 0x040fec0000041808 */
[C---:B------:R-:W-:Y:S06]  /*86f0*/  HMMA.16816.F32.BF16 R28, R164.reuse, R178, R28 ;  /* 0x000000b2a41c723c */ /* 0x040fec000004181c */
[C---:B---3--:R-:W-:Y:S06]  /*8700*/  HMMA.16816.F32.BF16 R200, R164.reuse, R32, R200 ;  /* 0x00000020a4c8723c */ /* 0x048fec00000418c8 */
[----:B------:R-:W-:Y:S01]  /*8710*/  HMMA.16816.F32.BF16 R196, R164, R34, R196 ;  /* 0x00000022a4c4723c */ /* 0x000fe200000418c4 */
[----:B------:R-:W1:Y:S05]  /*8720*/  LDSM.16.M88.4 R164, [R215+0x4000] ;  /* 0x00400000d7a4783b */ /* 0x000e6a0000000200 */
[----:B------:R-:W-:Y:S01]  /*8730*/  HMMA.16816.F32.BF16 R24, R20, R178, R24 ;  /* 0x000000b21418723c */ /* 0x000fe20000041818 */
[----:B------:R-:W-:Y:S05]  /*8740*/  LDSM.16.M88.4 R176, [R216+0x1800] ;  /* 0x00180000d8b0783b */ /* 0x000fea0000000200 */
[----:B--2---:R-:W-:Y:S06]  /*8750*/  HMMA.16816.F32.BF16 R4, R188, R16, R4 ;  /* 0x00000010bc04723c */ /* 0x004fec0000041804 */
        /* <DEDUP_REMOVED lines=24> */
[----:B------:R-:W-:Y:S01]  /*88e0*/  HMMA.16816.F32.BF16 R196, R220, R206, R196 ;  /* 0x000000cedcc4723c */ /* 0x000fe200000418c4 */
[----:B------:R-:W3:Y:S05]  /*88f0*/  MUFU.TANH R168, R5 ;  /* 0x0000000500a87308 */ /* 0x000eea0000002400 */
[-C--:B------:R-:W-:Y:S03]  /*8900*/  HMMA.16816.F32.BF16 R172, R188, R176.reuse, R172 ;  /* 0x000000b0bcac723c */ /* 0x080fe600000418ac */
[----:B------:R-:W-:Y:S03]  /*8910*/  MUFU.TANH R204, R204 ;  /* 0x000000cc00cc7308 */ /* 0x000fe60000002400 */
[----:B------:R-:W-:Y:S06]  /*8920*/  HMMA.16816.F32.BF16 R200, R184, R176, R200 ;  /* 0x000000b0b8c8723c */ /* 0x000fec00000418c8 */
[----:B-1----:R-:W-:Y:S01]  /*8930*/  HMMA.16816.F32.BF16 R8, R16, R12, R8 ;  /* 0x0000000c1008723c */ /* 0x002fe20000041808 */
[----:B------:R1:W-:Y:S05]  /*8940*/  MUFU.TANH R12, R4 ;  /* 0x00000004000c7308 */ /* 0x0003ea0000002400 */
[----:B------:R-:W-:Y:S01]  /*8950*/  HMMA.16816.F32.BF16 R24, R20, R14, R24 ;  /* 0x0000000e1418723c */ /* 0x000fe20000041818 */
[----:B------:R-:W-:-:S05]  /*8960*/  FMUL.FTZ R13, R6, UR23 ;  /* 0x00000017060d7c20 */ /* 0x000fca0008410000 */
[----:B------:R-:W-:Y:S01]  /*8970*/  HMMA.16816.F32.BF16 R28, R16, R14, R28 ;  /* 0x0000000e101c723c */ /* 0x000fe2000004181c */
[----:B------:R-:W-:Y:S01]  /*8980*/  MUFU.TANH R13, R13 ;  /* 0x0000000d000d7308 */ /* 0x000fe20000002400 */
[----:B-1----:R-:W1:Y:S04]  /*8990*/  LDSM.16.M88.4 R4, [R213+0x1800] ;  /* 0x00180000d504783b */ /* 0x002e680000000200 */
[----:B------:R-:W-:Y:S01]  /*89a0*/  HMMA.16816.F32.BF16 R192, R188, R178, R192 ;  /* 0x000000b2bcc0723c */ /* 0x000fe200000418c0 */
[----:B------:R-:W-:-:S05]  /*89b0*/  DEPBAR.LE SB0, 0x0 ;  /* 0x000080000000791a */ /* 0x000fca0000000000 */
[----:B------:R-:W-:Y:S01]  /*89c0*/  FMUL.FTZ R14, R9, UR23 ;  /* 0x00000017090e7c20 */ /* 0x000fe20008410000 */
[----:B------:R-:W-:Y:S01]  /*89d0*/  HMMA.16816.F32.BF16 R196, R184, R178, R196 ;  /* 0x000000b2b8c4723c */ /* 0x000fe200000418c4 */
[----:B------:R-:W-:Y:S01]  /*89e0*/  FMUL.FTZ R15, R11, UR23 ;  /* 0x000000170b0f7c20 */ /* 0x000fe20008410000 */
[----:B------:R-:W-:-:S03]  /*89f0*/  FMUL.FTZ R8, R8, UR23 ;  /* 0x0000001708087c20 */ /* 0x000fc60008410000 */
[----:B------:R-:W-:Y:S01]  /*8a00*/  FMUL.FTZ R11, R25, UR23 ;  /* 0x00000017190b7c20 */ /* 0x000fe20008410000 */
[-C--:B--2---:R-:W-:Y:S01]  /*8a10*/  HMMA.16816.F32.BF16 R172, R164, R236.reuse, R172 ;  /* 0x000000eca4ac723c */ /* 0x084fe200000418ac */
[----:B------:R-:W-:Y:S01]  /*8a20*/  FMUL.FTZ R25, R27, UR23 ;  /* 0x000000171b197c20 */ /* 0x000fe20008410000 */
[----:B------:R-:W-:Y:S01]  /*8a30*/  FMUL.FTZ R9, R24, UR23 ;  /* 0x0000001718097c20 */ /* 0x000fe20008410000 */
[----:B------:R-:W-:Y:S01]  /*8a40*/  FMUL.FTZ R24, R26, UR23 ;  /* 0x000000171a187c20 */ /* 0x000fe20008410000 */
[----:B------:R-:W2:Y:S01]  /*8a50*/  MUFU.TANH R14, R14 ;  /* 0x0000000e000e7308 */ /* 0x000ea20000002400 */
[----:B------:R-:W-:Y:S01]  /*8a60*/  FMUL.FTZ R27, R29, UR23 ;  /* 0x000000171d1b7c20 */ /* 0x000fe20008410000 */
[----:B------:R-:W-:Y:S01]  /*8a70*/  HMMA.16816.F32.BF16 R200, R32, R236, R200 ;  /* 0x000000ec20c8723c */ /* 0x000fe200000418c8 */
[----:B------:R-:W-:Y:S02]  /*8a80*/  IMAD.U32 R29, RZ, RZ, UR28 ;  /* 0x0000001cff1d7e24 */ /* 0x000fe4000f8e00ff */
[----:B------:R-:W-:Y:S01]  /*8a90*/  FMUL.FTZ R26, R28, UR23 ;  /* 0x000000171c1a7c20 */ /* 0x000fe20008410000 */
[----:B------:R-:W-:Y:S01]  /*8aa0*/  FMUL.FTZ R28, R30, UR23 ;  /* 0x000000171e1c7c20 */ /* 0x000fe20008410000 */
[----:B------:R-:W-:Y:S01]  /*8ab0*/  FMUL.FTZ R31, R31, UR23 ;  /* 0x000000171f1f7c20 */ /* 0x000fe20008410000 */
[----:B------:R-:W-:Y:S01]  /*8ac0*/  IMAD R30, R29, 0x20, R230 ;  /* 0x000000201d1e7824 */ /* 0x000fe200078e02e6 */
[-C--:B------:R-:W-:Y:S01]  /*8ad0*/  HMMA.16816.F32.BF16 R192, R164, R238.reuse, R192 ;  /* 0x000000eea4c0723c */ /* 0x080fe200000418c0 */
[----:B------:R-:W4:Y:S05]  /*8ae0*/  MUFU.TANH R15, R15 ;  /* 0x0000000f000f7308 */ /* 0x000f2a0000002400 */
[----:B------:R-:W-:Y:S01]  /*8af0*/  HMMA.16816.F32.BF16 R196, R32, R238, R196 ;  /* 0x000000ee20c4723c */ /* 0x000fe200000418c4 */
[----:B------:R-:W-:-:S02]  /*8b00*/  VIADD R165, R30, 0x1 ;  /* 0x000000011ea57836 */ /* 0x000fc40000000000 */
[----:B------:R-:W5:Y:S03]  /*8b10*/  MUFU.TANH R9, R9 ;  /* 0x0000000900097308 */ /* 0x000f660000002400 */
[C---:B------:R-:W-:Y:S01]  /*8b20*/  ISETP.GE.AND P4, PT, R165.reuse, R234, PT ;  /* 0x000000eaa500720c */ /* 0x040fe20003f86270 */
[C---:B------:R-:W-:Y:S01]  /*8b30*/  VIADD R33, R30.reuse, 0x8 ;  /* 0x000000081e217836 */ /* 0x040fe20000000000 */
[C---:B------:R-:W-:Y:S01]  /*8b40*/  ISETP.GE.AND P1, PT, R165.reuse, R183, PT ;  /* 0x000000b7a500720c */ /* 0x040fe20003f26270 */
[-C--:B-1----:R-:W-:Y:S01]  /*8b50*/  HMMA.16816.F32.BF16 R172, R20, R4.reuse, R172 ;  /* 0x0000000414ac723c */ /* 0x082fe200000418ac */
[C---:B------:R-:W-:Y:S01]  /*8b60*/  ISETP.GE.AND P0, PT, R165.reuse, R182, PT ;  /* 0x000000b6a500720c */ /* 0x040fe20003f06270 */
[----:B------:R-:W1:Y:S01]  /*8b70*/  MUFU.TANH R24, R24 ;  /* 0x0000001800187308 */ /* 0x000e620000002400 */
[----:B------:R-:W-:Y:S01]  /*8b80*/  ISETP.GE.AND P6, PT, R165, R169, PT ;  /* 0x000000a9a500720c */ /* 0x000fe20003fc6270 */
[----:B------:R-:W-:Y:S01]  /*8b90*/  VIADD R34, R30, 0x9 ;  /* 0x000000091e227836 */ /* 0x000fe20000000000 */
[----:B------:R-:W-:Y:S01]  /*8ba0*/  I2FP.F32.S32 R165, R165 ;  /* 0x000000a500a57245 */ /* 0x000fe20000201400 */
[----:B------:R-:W-:Y:S01]  /*8bb0*/  HMMA.16816.F32.BF16 R200, R16, R4, R200 ;  /* 0x0000000410c8723c */ /* 0x000fe200000418c8 */
[----:B------:R-:W-:-:S03]  /*8bc0*/  ISETP.GE.AND P5, PT, R33, R234, PT ;  /* 0x000000ea2100720c */ /* 0x000fc60003fa6270 */
[----:B------:R-:W1:Y:S01]  /*8bd0*/  MUFU.TANH R26, R26 ;  /* 0x0000001a001a7308 */ /* 0x000e620000002400 */
[C---:B---3--:R-:W-:Y:S01]  /*8be0*/  FFMA.FTZ R168, R165.reuse, UR5, R168 ;  /* 0x00000005a5a87c23 */ /* 0x048fe200080100a8 */
[C---:B--2---:R-:W-:Y:S01]  /*8bf0*/  FFMA.FTZ R29, R165.reuse, UR5, R14 ;  /* 0x00000005a51d7c23 */ /* 0x044fe2000801000e */
[-C--:B------:R-:W-:Y:S01]  /*8c00*/  HMMA.16816.F32.BF16 R192, R20, R6.reuse, R192 ;  /* 0x0000000614c0723c */ /* 0x080fe200000418c0 */
[----:B----4-:R-:W-:Y:S02]  /*8c10*/  FFMA.FTZ R15, R165, UR5, R15 ;  /* 0x00000005a50f7c23 */ /* 0x010fe4000801000f */
[----:B------:R-:W-:Y:S02]  /*8c20*/  FSEL R14, R168, -INF , !P4 ;  /* 0xff800000a80e7808 */ /* 0x000fe40006000000 */
[----:B------:R2:W-:Y:S01]  /*8c30*/  MUFU.TANH R176, R31 ;  /* 0x0000001f00b07308 */ /* 0x0005e20000002400 */
[----:B------:R-:W-:Y:S01]  /*8c40*/  FSEL R29, R29, -INF , !P0 ;  /* 0xff8000001d1d7808 */ /* 0x000fe20004000000 */
[----:B------:R-:W-:Y:S01]  /*8c50*/  HMMA.16816.F32.BF16 R196, R16, R6, R196 ;  /* 0x0000000610c4723c */ /* 0x000fe200000418c4 */
[----:B------:R-:W-:-:S02]  /*8c60*/  ISETP.GE.AND P4, PT, R33, R183, PT ;  /* 0x000000b72100720c */ /* 0x000fc40003f86270 */
[----:B------:R-:W-:Y:S01]  /*8c70*/  ISETP.GE.AND P0, PT, R33, R169, PT ;  /* 0x000000a92100720c */ /* 0x000fe20003f06270 */
[----:B------:R-:W-:Y:S01]  /*8c80*/  FMUL.FTZ R164, R172, UR23 ;  /* 0x00000017aca47c20 */ /* 0x000fe20008410000 */
[----:B------:R-:W-:Y:S01]  /*8c90*/  FMUL.FTZ R32, R174, UR23 ;  /* 0x00000017ae207c20 */ /* 0x000fe20008410000 */
[----:B------:R-:W-:Y:S01]  /*8ca0*/  MUFU.TANH R11, R11 ;  /* 0x0000000b000b7308 */ /* 0x000fe20000002400 */
[----:B------:R-:W-:Y:S01]  /*8cb0*/  FMUL.FTZ R4, R173, UR23 ;  /* 0x00000017ad047c20 */ /* 0x000fe20008410000 */
[----:B------:R-:W-:Y:S01]  /*8cc0*/  FSEL R21, R15, -INF , !P6 ;  /* 0xff8000000f157808 */ /* 0x000fe20007000000 */
[----:B------:R-:W-:Y:S01]  /*8cd0*/  FMUL.FTZ R5, R175, UR23 ;  /* 0x00000017af057c20 */ /* 0x000fe20008410000 */
[----:B------:R-:W-:Y:S01]  /*8ce0*/  FMUL.FTZ R200, R200, UR23 ;  /* 0x00000017c8c87c20 */ /* 0x000fe20008410000 */
[----:B------:R-:W-:Y:S01]  /*8cf0*/  FMUL.FTZ R202, R202, UR23 ;  /* 0x00000017caca7c20 */ /* 0x000fe20008410000 */
[----:B------:R-:W-:Y:S01]  /*8d00*/  ISETP.GE.AND P6, PT, R34, R234, PT ;  /* 0x000000ea2200720c */ /* 0x000fe20003fc6270 */
[----:B------:R-:W-:Y:S01]  /*8d10*/  FMUL.FTZ R201, R201, UR23 ;  /* 0x00000017c9c97c20 */ /* 0x000fe20008410000 */
[----:B------:R-:W-:Y:S01]  /*8d20*/  MUFU.TANH R25, R25 ;  /* 0x0000001900197308 */ /* 0x000fe20000002400 */
[----:B--2---:R-:W-:Y:S01]  /*8d30*/  FFMA.FTZ R31, R165, UR5, R204 ;  /* 0x00000005a51f7c23 */ /* 0x004fe200080100cc */
[----:B------:R-:W-:-:S02]  /*8d40*/  VIADD R18, R30, 0x11 ;  /* 0x000000111e127836 */ /* 0x000fc40000000000 */
[----:B------:R-:W-:Y:S01]  /*8d50*/  FMUL.FTZ R7, R192, UR23 ;  /* 0x00000017c0077c20 */ /* 0x000fe20008410000 */
[----:B------:R-:W-:Y:S01]  /*8d60*/  FMUL.FTZ R6, R203, UR23 ;  /* 0x00000017cb067c20 */ /* 0x000fe20008410000 */
[----:B------:R-:W-:Y:S01]  /*8d70*/  FMUL.FTZ R193, R193, UR23 ;  /* 0x00000017c1c17c20 */ /* 0x000fe20008410000 */
[----:B------:R-:W-:Y:S01]  /*8d80*/  FSEL R31, R31, -INF , !P1 ;  /* 0xff8000001f1f7808 */ /* 0x000fe20004800000 */
[----:B------:R-:W-:Y:S01]  /*8d90*/  FMUL.FTZ R195, R195, UR23 ;  /* 0x00000017c3c37c20 */ /* 0x000fe20008410000 */
[----:B------:R-:W-:Y:S01]  /*8da0*/  ISETP.GE.AND P1, PT, R33, R182, PT ;  /* 0x000000b62100720c */ /* 0x000fe20003f26270 */
[----:B------:R-:W-:Y:S01]  /*8db0*/  MUFU.TANH R27, R27 ;  /* 0x0000001b001b7308 */ /* 0x000fe20000002400 */
[----:B------:R-:W-:Y:S01]  /*8dc0*/  I2FP.F32.S32 R33, R33 ;  /* 0x0000002100217245 */ /* 0x000fe20000201400 */
[----:B------:R-:W-:Y:S01]  /*8dd0*/  FMUL.FTZ R196, R196, UR23 ;  /* 0x00000017c4c47c20 */ /* 0x000fe20008410000 */
[----:B------:R-:W-:Y:S01]  /*8de0*/  FMUL.FTZ R198, R198, UR23 ;  /* 0x00000017c6c67c20 */ /* 0x000fe20008410000 */
[----:B------:R-:W-:-:S02]  /*8df0*/  FMUL.FTZ R199, R199, UR23 ;  /* 0x00000017c7c77c20 */ /* 0x000fc40008410000 */
[C---:B-----5:R-:W-:Y:S01]  /*8e00*/  FFMA.FTZ R9, R33.reuse, UR5, R9 ;  /* 0x0000000521097c23 */ /* 0x060fe20008010009 */
[C---:B-1----:R-:W-:Y:S01]  /*8e10*/  FFMA.FTZ R15, R33.reuse, UR5, R24 ;  /* 0x00000005210f7c23 */ /* 0x042fe20008010018 */
[----:B------:R-:W1:Y:S01]  /*8e20*/  MUFU.TANH R28, R28 ;  /* 0x0000001c001c7308 */ /* 0x000e620000002400 */
[----:B------:R-:W-:Y:S01]  /*8e30*/  FFMA.FTZ R23, R33, UR5, R26 ;  /* 0x0000000521177c23 */ /* 0x000fe2000801001a */
[----:B------:R-:W-:Y:S01]  /*8e40*/  VIADD R24, R30, 0x10 ;  /* 0x000000101e187836 */ /* 0x000fe20000000000 */
[----:B------:R-:W-:Y:S01]  /*8e50*/  FSEL R20, R9, -INF , !P5 ;  /* 0xff80000009147808 */ /* 0x000fe20006800000 */
[----:B------:R-:W-:Y:S01]  /*8e60*/  FMUL.FTZ R26, R10, UR23 ;  /* 0x000000170a1a7c20 */ /* 0x000fe20008410000 */
[----:B------:R-:W-:Y:S02]  /*8e70*/  FSEL R15, R15, -INF , !P4 ;  /* 0xff8000000f0f7808 */ /* 0x000fe40006000000 */
[----:B------:R-:W-:Y:S01]  /*8e80*/  FSEL R23, R23, -INF , !P1 ;  /* 0xff80000017177808 */ /* 0x000fe20004800000 */
[----:B------:R-:W2:Y:S01]  /*8e90*/  MUFU.TANH R164, R164 ;  /* 0x000000a400a47308 */ /* 0x000ea20000002400 */
[----:B------:R-:W-:-:S02]  /*8ea0*/  ISETP.GE.AND P5, PT, R34, R183, PT ;  /* 0x000000b72200720c */ /* 0x000fc40003fa6270 */
[C---:B------:R-:W-:Y:S02]  /*8eb0*/  ISETP.GE.AND P4, PT, R34.reuse, R182, PT ;  /* 0x000000b62200720c */ /* 0x040fe40003f86270 */
[----:B------:R-:W-:Y:S02]  /*8ec0*/  ISETP.GE.AND P1, PT, R34, R169, PT ;  /* 0x000000a92200720c */ /* 0x000fe40003f26270 */
[----:B------:R-:W-:Y:S01]  /*8ed0*/  I2FP.F32.S32 R34, R34 ;  /* 0x0000002200227245 */ /* 0x000fe20000201400 */
[----:B------:R-:W3:Y:S01]  /*8ee0*/  MUFU.TANH R32, R32 ;  /* 0x0000002000207308 */ /* 0x000ee20000002400 */
[----:B-1----:R-:W-:Y:S01]  /*8ef0*/  FFMA.FTZ R17, R33, UR5, R28 ;  /* 0x0000000521117c23 */ /* 0x002fe2000801001c */
[----:B------:R-:W-:Y:S02]  /*8f00*/  I2FP.F32.S32 R33, R18 ;  /* 0x0000001200217245 */ /* 0x000fe40000201400 */
[C---:B------:R-:W-:Y:S01]  /*8f10*/  FFMA.FTZ R16, R34.reuse, UR5, R11 ;  /* 0x0000000522107c23 */ /* 0x040fe2000801000b */
[C---:B------:R-:W-:Y:S01]  /*8f20*/  FFMA.FTZ R11, R34.reuse, UR5, R25 ;  /* 0x00000005220b7c23 */ /* 0x040fe20008010019 */
[C---:B------:R-:W-:Y:S01]  /*8f30*/  FFMA.FTZ R25, R34.reuse, UR5, R27 ;  /* 0x0000000522197c23 */ /* 0x040fe2000801001b */
[----:B------:R-:W-:Y:S01]  /*8f40*/  I2FP.F32.S32 R27, R24 ;  /* 0x00000018001b7245 */ /* 0x000fe20000201400 */
[----:B------:R-:W1:Y:S01]  /*8f50*/  MUFU.TANH R22, R200 ;  /* 0x000000c800167308 */ /* 0x000e620000002400 */
[----:B------:R-:W-:Y:S01]  /*8f60*/  FFMA.FTZ R19, R34, UR5, R176 ;  /* 0x0000000522137c23 */ /* 0x000fe200080100b0 */
[----:B------:R-:W-:-:S02]  /*8f70*/  FSEL R17, R17, -INF , !P0 ;  /* 0xff80000011117808 */ /* 0x000fc40004000000 */
[----:B------:R-:W-:Y:S01]  /*8f80*/  FSEL R16, R16, -INF , !P6 ;  /* 0xff80000010107808 */ /* 0x000fe20007000000 */
[----:B--2---:R-:W-:Y:S01]  /*8f90*/  FFMA.FTZ R164, R27, UR5, R164 ;  /* 0x000000051ba47c23 */ /* 0x004fe200080100a4 */
[----:B------:R-:W-:Y:S02]  /*8fa0*/  FSEL R11, R11, -INF , !P5 ;  /* 0xff8000000b0b7808 */ /* 0x000fe40006800000 */
[----:B------:R-:W2:Y:S01]  /*8fb0*/  MUFU.TANH R4, R4 ;  /* 0x0000000400047308 */ /* 0x000ea20000002400 */
[----:B------:R-:W-:Y:S01]  /*8fc0*/  FSEL R25, R25, -INF , !P4 ;  /* 0xff80000019197808 */ /* 0x000fe20006000000 */
[C---:B---3--:R-:W-:Y:S01]  /*8fd0*/  FFMA.FTZ R32, R27.reuse, UR5, R32 ;  /* 0x000000051b207c23 */ /* 0x048fe20008010020 */
[C---:B------:R-:W-:Y:S02]  /*8fe0*/  ISETP.GE.AND P0, PT, R24.reuse, R234, PT ;  /* 0x000000ea1800720c */ /* 0x040fe40003f06270 */
[C---:B------:R-:W-:Y:S02]  /*8ff0*/  ISETP.GE.AND P6, PT, R24.reuse, R183, PT ;  /* 0x000000b71800720c */ /* 0x040fe40003fc6270 */
[C---:B------:R-:W-:Y:S01]  /*9000*/  ISETP.GE.AND P5, PT, R24.reuse, R182, PT ;  /* 0x000000b61800720c */ /* 0x040fe20003fa6270 */
[----:B------:R-:W3:Y:S01]  /*9010*/  MUFU.TANH R5, R5 ;  /* 0x0000000500057308 */ /* 0x000ee20000002400 */
[----:B------:R-:W-:Y:S01]  /*9020*/  ISETP.GE.AND P4, PT, R24, R169, PT ;  /* 0x000000a91800720c */ /* 0x000fe20003f86270 */
[----:B------:R-:W-:Y:S01]  /*9030*/  FMUL.FTZ R24, R194, UR23 ;  /* 0x00000017c2187c20 */ /* 0x000fe20008410000 */
[----:B-1----:R-:W-:Y:S01]  /*9040*/  FFMA.FTZ R241, R27, UR5, R22 ;  /* 0x000000051bf17c23 */ /* 0x002fe20008010016 */
[----:B------:R-:W-:-:S02]  /*9050*/  FSEL R19, R19, -INF , !P1 ;  /* 0xff80000013137808 */ /* 0x000fc40004800000 */
[----:B------:R-:W-:Y:S02]  /*9060*/  ISETP.GE.AND P1, PT, R18, R234, PT ;  /* 0x000000ea1200720c */ /* 0x000fe40003f26270 */
[----:B------:R-:W1:Y:S01]  /*9070*/  MUFU.TANH R9, R201 ;  /* 0x000000c900097308 */ /* 0x000e620000002400 */
[----:B--2---:R-:W-:Y:S01]  /*9080*/  FFMA.FTZ R4, R33, UR5, R4 ;  /* 0x0000000521047c23 */ /* 0x004fe20008010004 */
[----:B------:R-:W-:Y:S02]  /*9090*/  FSEL R220, R164, -INF , !P0 ;  /* 0xff800000a4dc7808 */ /* 0x000fe40004000000 */
[----:B------:R-:W-:Y:S02]  /*90a0*/  FSEL R164, R32, -INF , !P6 ;  /* 0xff80000020a47808 */ /* 0x000fe40007000000 */
[----:B------:R-:W-:Y:S02]  /*90b0*/  FSEL R241, R241, -INF , !P5 ;  /* 0xff800000f1f17808 */ /* 0x000fe40006800000 */
[----:B------:R-:W2:Y:S01]  /*90c0*/  MUFU.TANH R202, R202 ;  /* 0x000000ca00ca7308 */ /* 0x000ea20000002400 */
[C---:B------:R-:W-:Y:S01]  /*90d0*/  ISETP.GE.AND P0, PT, R18.reuse, R183, PT ;  /* 0x000000b71200720c */ /* 0x040fe20003f06270 */
[----:B---3--:R-:W-:Y:S01]  /*90e0*/  FFMA.FTZ R5, R33, UR5, R5 ;  /* 0x0000000521057c23 */ /* 0x008fe20008010005 */
[----:B------:R-:W-:-:S02]  /*90f0*/  ISETP.GE.AND P6, PT, R18, R182, PT ;  /* 0x000000b61200720c */ /* 0x000fc40003fc6270 */
[----:B------:R-:W-:Y:S01]  /*9100*/  ISETP.GE.AND P5, PT, R18, R169, PT ;  /* 0x000000a91200720c */ /* 0x000fe20003fa6270 */
[----:B------:R-:W-:Y:S01]  /*9110*/  VIADD R18, R30, 0x18 ;  /* 0x000000181e127836 */ /* 0x000fe20000000000 */
[----:B------:R-:W-:Y:S01]  /*9120*/  FSEL R204, R4, -INF , !P1 ;  /* 0xff80000004cc7808 */ /* 0x000fe20004800000 */
[----:B------:R-:W3:Y:S01]  /*9130*/  MUFU.TANH R7, R7 ;  /* 0x0000000700077308 */ /* 0x000ee20000002400 */
[----:B-1----:R-:W-:Y:S01]  /*9140*/  FFMA.FTZ R9, R33, UR5, R9 ;  /* 0x0000000521097c23 */ /* 0x002fe20008010009 */
[----:B------:R-:W-:Y:S01]  /*9150*/  FSEL R176, R5, -INF , !P0 ;  /* 0xff80000005b07808 */ /* 0x000fe20004000000 */
[----:B------:R-:W-:Y:S01]  /*9160*/  FMUL.FTZ R5, R197, UR23 ;  /* 0x00000017c5057c20 */ /* 0x000fe20008410000 */
[C---:B------:R-:W-:Y:S02]  /*9170*/  ISETP.GE.AND P1, PT, R18.reuse, R183, PT ;  /* 0x000000b71200720c */ /* 0x040fe40003f26270 */
[----:B------:R-:W-:Y:S02]  /*9180*/  FSEL R239, R9, -INF , !P6 ;  /* 0xff80000009ef7808 */ /* 0x000fe40007000000 */
[----:B------:R-:W1:Y:S01]  /*9190*/  MUFU.TANH R22, R196 ;  /* 0x000000c400167308 */ /* 0x000e620000002400 */
[----:B--2---:R-:W-:Y:S01]  /*91a0*/  FFMA.FTZ R202, R27, UR5, R202 ;  /* 0x000000051bca7c23 */ /* 0x004fe200080100ca */
[----:B------:R-:W-:-:S02]  /*91b0*/  ISETP.GE.AND P0, PT, R18, R182, PT ;  /* 0x000000b61200720c */ /* 0x000fc40003f06270 */
[----:B------:R-:W-:Y:S02]  /*91c0*/  ISETP.GE.AND P6, PT, R18, R169, PT ;  /* 0x000000a91200720c */ /* 0x000fe40003fc6270 */
[----:B------:R-:W-:Y:S02]  /*91d0*/  FSEL R207, R202, -INF , !P4 ;  /* 0xff800000cacf7808 */ /* 0x000fe40006000000 */
[----:B------:R-:W2:Y:S01]  /*91e0*/  MUFU.TANH R6, R6 ;  /* 0x0000000600067308 */ /* 0x000ea20000002400 */
[----:B------:R-:W-:Y:S02]  /*91f0*/  ISETP.GE.AND P4, PT, R18, R234, PT ;  /* 0x000000ea1200720c */ /* 0x000fe40003f86270 */
[----:B------:R-:W-:Y:S02]  /*9200*/  I2FP.F32.S32 R18, R18 ;  /* 0x0000001200127245 */ /* 0x000fe40000201400 */
[----:B------:R-:W-:-:S03]  /*9210*/  I2FP.F32.S32 R9, R30 ;  /* 0x0000001e00097245 */ /* 0x000fc60000201400 */
[----:B------:R-:W4:Y:S01]  /*9220*/  MUFU.TANH R24, R24 ;  /* 0x0000001800187308 */ /* 0x000f220000002400 */
[C---:B---3--:R-:W-:Y:S01]  /*9230*/  FFMA.FTZ R206, R18.reuse, UR5, R7 ;  /* 0x0000000512ce7c23 */ /* 0x048fe20008010007 */
[----:B-1----:R-:W-:Y:S01]  /*9240*/  FFMA.FTZ R22, R18, UR5, R22 ;  /* 0x0000000512167c23 */ /* 0x002fe20008010016 */
[C---:B------:R-:W-:Y:S01]  /*9250*/  FFMA.FTZ R13, R9.reuse, UR5, R13 ;  /* 0x00000005090d7c23 */ /* 0x040fe2000801000d */
[----:B------:R-:W-:Y:S02]  /*9260*/  FFMA.FTZ R12, R9, UR5, R12 ;  /* 0x00000005090c7c23 */ /* 0x000fe4000801000c */
[----:B------:R-:W-:Y:S02]  /*9270*/  FSEL R206, R206, -INF , !P4 ;  /* 0xff800000cece7808 */ /* 0x000fe40006000000 */
[----:B------:R-:W1:Y:S01]  /*9280*/  MUFU.TANH R4, R26 ;  /* 0x0000001a00047308 */ /* 0x000e620000002400 */
[----:B--2---:R-:W-:Y:S01]  /*9290*/  FFMA.FTZ R221, R33, UR5, R6 ;  /* 0x0000000521dd7c23 */ /* 0x004fe20008010006 */
[----:B------:R-:W-:-:S02]  /*92a0*/  ISETP.GE.AND P4, PT, R30, R183, PT ;  /* 0x000000b71e00720c */ /* 0x000fc40003f86270 */
[----:B------:R-:W-:Y:S02]  /*92b0*/  FSEL R237, R22, -INF , !P0 ;  /* 0xff80000016ed7808 */ /* 0x000fe40004000000 */
[----:B------:R-:W-:Y:S02]  /*92c0*/  ISETP.GE.AND P0, PT, R30, R169, PT ;  /* 0x000000a91e00720c */ /* 0x000fe40003f06270 */
[----:B------:R-:W2:Y:S01]  /*92d0*/  MUFU.TANH R8, R8 ;  /* 0x0000000800087308 */ /* 0x000ea20000002400 */
[----:B----4-:R-:W-:Y:S01]  /*92e0*/  FFMA.FTZ R24, R18, UR5, R24 ;  /* 0x0000000512187c23 */ /* 0x010fe20008010018 */
[----:B------:R-:W-:Y:S02]  /*92f0*/  FSEL R221, R221, -INF , !P5 ;  /* 0xff800000dddd7808 */ /* 0x000fe40006800000 */
[----:B------:R-:W-:Y:S02]  /*9300*/  FSEL R33, R13, -INF , !P4 ;  /* 0xff8000000d217808 */ /* 0x000fe40006000000 */
[----:B------:R-:W-:-:S02]  /*9310*/  FSEL R197, R24, -INF , !P1 ;  /* 0xff80000018c57808 */ /* 0x000fc40004800000 */
[----:B------:R-:W3:Y:S01]  /*9320*/  MUFU.TANH R10, R198 ;  /* 0x000000c6000a7308 */ /* 0x000ee20000002400 */
[C---:B-1----:R-:W-:Y:S01]  /*9330*/  FFMA.FTZ R4, R9.reuse, UR5, R4 ;  /* 0x0000000509047c23 */ /* 0x042fe20008010004 */
[C---:B------:R-:W-:Y:S02]  /*9340*/  ISETP.GE.AND P5, PT, R30.reuse, R234, PT ;  /* 0x000000ea1e00720c */ /* 0x040fe40003fa6270 */
[C---:B------:R-:W-:Y:S01]  /*9350*/  ISETP.GE.AND P1, PT, R30.reuse, R182, PT ;  /* 0x000000b61e00720c */ /* 0x040fe20003f26270 */
[----:B------:R-:W-:Y:S01]  /*9360*/  VIADD R30, R30, 0x19 ;  /* 0x000000191e1e7836 */ /* 0x000fe20000000000 */
[----:B------:R-:W-:Y:S02]  /*9370*/  FSEL R13, R4, -INF , !P0 ;  /* 0xff800000040d7808 */ /* 0x000fe40004000000 */
[----:B------:R-:W1:Y:S01]  /*9380*/  MUFU.TANH R6, R193 ;  /* 0x000000c100067308 */ /* 0x000e620000002400 */
[----:B------:R-:W-:Y:S01]  /*9390*/  BAR.SYNC.DEFER_BLOCKING 0x0 ;  /* 0x0000000000007b1d */ /* 0x000fe20000010000 */
[----:B------:R-:W-:Y:S01]  /*93a0*/  PLOP3.LUT P0, PT, PT, PT, UP0, 0x80, 0x0 ;  /* 0x000000000000781c */ /* 0x000fe20003f0f008 */
[----:B--2---:R-:W-:Y:S01]  /*93b0*/  FFMA.FTZ R8, R9, UR5, R8 ;  /* 0x0000000509087c23 */ /* 0x004fe20008010008 */
[----:B------:R-:W-:-:S02]  /*93c0*/  I2FP.F32.S32 R9, R30 ;  /* 0x0000001e00097245 */ /* 0x000fc40000201400 */
[----:B------:R-:W-:Y:S02]  /*93d0*/  ISETP.GE.AND P4, PT, R30, R182, PT ;  /* 0x000000b61e00720c */ /* 0x000fe40003f86270 */
[----:B------:R-:W2:Y:S01]  /*93e0*/  MUFU.TANH R7, R195 ;  /* 0x000000c300077308 */ /* 0x000ea20000002400 */
[----:B---3--:R-:W-:Y:S01]  /*93f0*/  FFMA.FTZ R10, R18, UR5, R10 ;  /* 0x00000005120a7c23 */ /* 0x008fe2000801000a */
[----:B------:R-:W-:Y:S02]  /*9400*/  FSEL R27, R8, -INF , !P1 ;  /* 0xff800000081b7808 */ /* 0x000fe40004800000 */
[----:B------:R-:W-:Y:S02]  /*9410*/  ISETP.GE.AND P1, PT, R30, R169, PT ;  /* 0x000000a91e00720c */ /* 0x000fe40003f26270 */
[----:B------:R-:W-:Y:S02]  /*9420*/  FSEL R205, R10, -INF , !P6 ;  /* 0xff8000000acd7808 */ /* 0x000fe40007000000 */
[----:B------:R-:W3:Y:S01]  /*9430*/  MUFU.TANH R5, R5 ;  /* 0x0000000500057308 */ /* 0x000ee20000002400 */
[----:B------:R-:W-:Y:S01]  /*9440*/  FSEL R10, R12, -INF , !P5 ;  /* 0xff8000000c0a7808 */ /* 0x000fe20006800000 */
[----:B-1----:R-:W-:Y:S01]  /*9450*/  FFMA.FTZ R6, R9, UR5, R6 ;  /* 0x0000000509067c23 */ /* 0x002fe20008010006 */
[----:B------:R-:W-:-:S02]  /*9460*/  ISETP.GE.AND P6, PT, R30, R234, PT ;  /* 0x000000ea1e00720c */ /* 0x000fc40003fc6270 */
[----:B------:R-:W-:Y:S02]  /*9470*/  ISETP.GE.AND P5, PT, R30, R183, PT ;  /* 0x000000b71e00720c */ /* 0x000fe40003fa6270 */
[----:B------:R-:W-:Y:S01]  /*9480*/  FSEL R200, R6, -INF , !P6 ;  /* 0xff80000006c87808 */ /* 0x000fe20007000000 */
[----:B------:R-:W1:Y:S01]  /*9490*/  MUFU.TANH R199, R199 ;  /* 0x000000c700c77308 */ /* 0x000e620000002400 */
[----:B--2---:R-:W-:-:S05]  /*94a0*/  FFMA.FTZ R7, R9, UR5, R7 ;  /* 0x0000000509077c23 */ /* 0x004fca0008010007 */
[----:B------:R-:W-:Y:S01]  /*94b0*/  FSEL R195, R7, -INF , !P5 ;  /* 0xff80000007c37808 */ /* 0x000fe20006800000 */
[----:B---3--:R-:W-:-:S05]  /*94c0*/  FFMA.FTZ R5, R9, UR5, R5 ;  /* 0x0000000509057c23 */ /* 0x008fca0008010005 */
[----:B------:R-:W-:Y:S01]  /*94d0*/  FSEL R223, R5, -INF , !P4 ;  /* 0xff80000005df7808 */ /* 0x000fe20006000000 */
[----:B-1----:R-:W-:-:S05]  /*94e0*/  FFMA.FTZ R199, R9, UR5, R199 ;  /* 0x0000000509c77c23 */ /* 0x002fca00080100c7 */
        /* <DEDUP_REMOVED lines=49> */
.L_x_1676:
[----:B------:R-:W-:Y:S05]  /*9800*/  BSYNC B0 ;  /* 0x0000000000007941 */ /* 0x000fea0003800000 */
.L_x_1675:
[----:B------:R-:W0:Y:S02]  /*9810*/  LDGDEPBAR ;  /* 0x00000000000079af */ /* 0x000e240000000000 */
.L_x_1674:
[----:B-12---:R-:W-:Y:S02]  /*9820*/  FMNMX.FTZ R5, R2, R10, !PT ;  /* 0x0000000a02057209 */ /* 0x006fe40007810000 */
        /* <DEDUP_REMOVED lines=25> */
[----:B------:R-:W2:Y:S03]  /*99c0*/  SHFL.BFLY PT, R5, R8, 0x2, 0x1f ;  /* 0x0c401f0008057f89 */ /* 0x000ea600000e0000 */
[----:B------:R-:W-:-:S04]  /*99d0*/  FMNMX.FTZ R4, R21, R4, !PT ;  /* 0x0000000415047209 */ /* 0x000fc80007810000 */
[----:B------:R-:W-:Y:S02]  /*99e0*/  FMNMX.FTZ R4, R17, R4, !PT ;  /* 0x0000000411047209 */ /* 0x000fe40007810000 */
[----:B-1----:R-:W-:Y:S02]  /*99f0*/  FMNMX.FTZ R9, R6, R9, !PT ;  /* 0x0000000906097209 */ /* 0x002fe40007810000 */
[----:B------:R-:W1:Y:S01]  /*9a00*/  SHFL.BFLY PT, R6, R7, 0x2, 0x1f ;  /* 0x0c401f0007067f89 */ /* 0x000e6200000e0000 */
[----:B------:R-:W-:-:S03]  /*9a10*/  FMNMX.FTZ R4, R19, R4, !PT ;  /* 0x0000000413047209 */ /* 0x000fc60007810000 */
[----:B------:R-:W3:Y:S01]  /*9a20*/  SHFL.BFLY PT, R168, R9, 0x1, 0x1f ;  /* 0x0c201f0009a87f89 */ /* 0x000ee200000e0000 */
[----:B------:R-:W-:-:S04]  /*9a30*/  FMNMX.FTZ R4, R207, R4, !PT ;  /* 0x00000004cf047209 */ /* 0x000fc80007810000 */
[----:B------:R-:W-:-:S04]  /*9a40*/  FMNMX.FTZ R4, R221, R4, !PT ;  /* 0x00000004dd047209 */ /* 0x000fc80007810000 */
[----:B------:R-:W-:Y:S02]  /*9a50*/  FMNMX.FTZ R4, R205, R4, !PT ;  /* 0x00000004cd047209 */ /* 0x000fe40007810000 */
[----:B--2---:R-:W-:-:S05]  /*9a60*/  FMNMX.FTZ R5, R8, R5, !PT ;  /* 0x0000000508057209 */ /* 0x004fca0007810000 */
[----:B------:R-:W2:Y:S01]  /*9a70*/  SHFL.BFLY PT, R166, R5, 0x1, 0x1f ;  /* 0x0c201f0005a67f89 */ /* 0x000ea200000e0000 */
[----:B-1----:R-:W-:Y:S02]  /*9a80*/  FMNMX.FTZ R6, R7, R6, !PT ;  /* 0x0000000607067209 */ /* 0x002fe40007810000 */
[----:B------:R-:W-:Y:S02]  /*9a90*/  FMNMX.FTZ R7, R203, R4, !PT ;  /* 0x00000004cb077209 */ /* 0x000fe40007810000 */
[----:B---3--:R-:W-:Y:S01]  /*9aa0*/  FMNMX.FTZ R168, R9, R168, !PT ;  /* 0x000000a809a87209 */ /* 0x008fe20007810000 */
[----:B------:R-:W1:Y:S03]  /*9ab0*/  SHFL.BFLY PT, R167, R6, 0x1, 0x1f ;  /* 0x0c201f0006a77f89 */ /* 0x000e6600000e0000 */
[C---:B------:R-:W-:Y:S01]  /*9ac0*/  FSETP.NEU.FTZ.AND P6, PT, R168.reuse, -INF , PT ;  /* 0xff800000a800780b */ /* 0x040fe20003fdd000 */
[----:B------:R-:W3:Y:S01]  /*9ad0*/  SHFL.BFLY PT, R4, R7, 0x2, 0x1f ;  /* 0x0c401f0007047f89 */ /* 0x000ee200000e0000 */
[----:B------:R-:W-:-:S05]  /*9ae0*/  FMUL.FTZ R201, R168, UR20 ;  /* 0x00000014a8c97c20 */ /* 0x000fca0008410000 */
[----:B------:R-:W-:Y:S02]  /*9af0*/  FSEL R201, R201, RZ, P6 ;  /* 0x000000ffc9c97208 */ /* 0x000fe40003000000 */
[----:B--2---:R-:W-:-:S03]  /*9b00*/  FMNMX.FTZ R166, R5, R166, !PT ;  /* 0x000000a605a67209 */ /* 0x004fc60007810000 */
[--C-:B------:R-:W-:Y:S01]  /*9b10*/  FFMA.FTZ R190, R16, UR20, -R201.reuse ;  /* 0x0000001410be7c23 */ /* 0x100fe200080108c9 */
[--C-:B------:R-:W-:Y:S01]  /*9b20*/  FFMA.FTZ R194, R10, UR20, -R201.reuse ;  /* 0x000000140ac27c23 */ /* 0x100fe200080108c9 */
[--C-:B------:R-:W-:Y:S01]  /*9b30*/  FFMA.FTZ R192, R14, UR20, -R201.reuse ;  /* 0x000000140ec07c23 */ /* 0x100fe200080108c9 */
[C---:B------:R-:W-:Y:S01]  /*9b40*/  FSETP.NEU.FTZ.AND P4, PT, R166.reuse, -INF , PT ;  /* 0xff800000a600780b */ /* 0x040fe20003f9d000 */
[----:B------:R-:W-:Y:S01]  /*9b50*/  FMUL.FTZ R236, R166, UR20 ;  /* 0x00000014a6ec7c20 */ /* 0x000fe20008410000 */
[--C-:B------:R-:W-:Y:S01]  /*9b60*/  FFMA.FTZ R191, R20, UR20, -R201.reuse ;  /* 0x0000001414bf7c23 */ /* 0x100fe200080108c9 */
[----:B------:R-:W-:Y:S01]  /*9b70*/  MUFU.EX2 R190, R190 ;  /* 0x000000be00be7308 */ /* 0x000fe20000000800 */
[----:B------:R-:W-:Y:S01]  /*9b80*/  FSEL R193, R166, RZ, P4 ;  /* 0x000000ffa6c17208 */ /* 0x000fe20002000000 */
[--C-:B------:R-:W-:Y:S01]  /*9b90*/  FFMA.FTZ R204, R204, UR20, -R201.reuse ;  /* 0x00000014cccc7c23 */ /* 0x100fe200080108c9 */
[----:B-1----:R-:W-:Y:S01]  /*9ba0*/  FMNMX.FTZ R167, R6, R167, !PT ;  /* 0x000000a706a77209 */ /* 0x002fe20007810000 */
[----:B------:R-:W-:Y:S01]  /*9bb0*/  FFMA.FTZ R206, R206, UR20, -R201 ;  /* 0x00000014cece7c23 */ /* 0x000fe200080108c9 */
[----:B------:R-:W-:Y:S01]  /*9bc0*/  FSEL R236, R236, RZ, P4 ;  /* 0x000000ffecec7208 */ /* 0x000fe20002000000 */
[----:B------:R-:W-:Y:S01]  /*9bd0*/  FADD.FTZ R193, R244, -R193 ;  /* 0x800000c1f4c17221 */ /* 0x000fe20000010000 */
[----:B---3--:R-:W-:Y:S01]  /*9be0*/  FMNMX.FTZ R4, R7, R4, !PT ;  /* 0x0000000407047209 */ /* 0x008fe20007810000 */
[C---:B------:R-:W-:Y:S01]  /*9bf0*/  FMUL.FTZ R198, R167.reuse, UR20 ;  /* 0x00000014a7c67c20 */ /* 0x040fe20008410000 */
[----:B------:R-:W-:Y:S01]  /*9c00*/  FSETP.NEU.FTZ.AND P5, PT, R167, -INF , PT ;  /* 0xff800000a700780b */ /* 0x000fe20003fbd000 */
[--C-:B------:R-:W-:Y:S01]  /*9c10*/  FFMA.FTZ R188, R27, UR20, -R236.reuse ;  /* 0x000000141bbc7c23 */ /* 0x100fe200080108ec */
[----:B------:R-:W-:Y:S01]  /*9c20*/  FSEL R7, R168, RZ, P6 ;  /* 0x000000ffa8077208 */ /* 0x000fe20003000000 */
[----:B------:R-:W1:Y:S01]  /*9c30*/  SHFL.BFLY PT, R165, R4, 0x1, 0x1f ;  /* 0x0c201f0004a57f89 */ /* 0x000e6200000e0000 */
[----:B------:R-:W-:Y:S01]  /*9c40*/  FSEL R5, R167, RZ, P5 ;  /* 0x000000ffa7057208 */ /* 0x000fe20002800000 */
[--C-:B------:R-:W-:Y:S01]  /*9c50*/  FFMA.FTZ R185, R29, UR20, -R236.reuse ;  /* 0x000000141db97c23 */ /* 0x100fe200080108ec */
[----:B------:R-:W-:Y:S01]  /*9c60*/  FSEL R198, R198, RZ, P5 ;  /* 0x000000ffc6c67208 */ /* 0x000fe20002800000 */
[--C-:B------:R-:W-:Y:S01]  /*9c70*/  FFMA.FTZ R186, R23, UR20, -R236.reuse ;  /* 0x0000001417ba7c23 */ /* 0x100fe200080108ec */
[----:B------:R-:W-:Y:S01]  /*9c80*/  FFMA.FTZ R179, R25, UR20, -R236 ;  /* 0x0000001419b37c23 */ /* 0x000fe200080108ec */
[----:B------:R-:W-:Y:S01]  /*9c90*/  FADD.FTZ R16, R0, -R5 ;  /* 0x8000000500107221 */ /* 0x000fe20000010000 */
[----:B------:R-:W-:Y:S01]  /*9ca0*/  LDSM.16.MT88.4 R24, [R209+0xa000] ;  /* 0x00a00000d118783b */ /* 0x000fe20000004200 */
[--C-:B------:R-:W-:Y:S01]  /*9cb0*/  FFMA.FTZ R6, R15, UR20, -R198.reuse ;  /* 0x000000140f067c23 */ /* 0x100fe200080108c6 */
[--C-:B------:R-:W-:Y:S01]  /*9cc0*/  FFMA.FTZ R189, R33, UR20, -R198.reuse ;  /* 0x0000001421bd7c23 */ /* 0x100fe200080108c6 */
[----:B------:R-:W-:Y:S01]  /*9cd0*/  FMUL.FTZ R16, R16, UR20 ;  /* 0x0000001410107c20 */ /* 0x000fe20008410000 */
[--C-:B------:R-:W-:Y:S01]  /*9ce0*/  FFMA.FTZ R187, R31, UR20, -R198.reuse ;  /* 0x000000141fbb7c23 */ /* 0x100fe200080108c6 */
[----:B------:R-:W-:Y:S01]  /*9cf0*/  FFMA.FTZ R199, R11, UR20, -R198 ;  /* 0x000000140bc77c23 */ /* 0x000fe200080108c6 */
[----:B------:R-:W2:Y:S01]  /*9d00*/  LDSM.16.MT88.4 R32, [R212+0xa000] ;  /* 0x00a00000d420783b */ /* 0x000ea20000004200 */
[----:B------:R-:W3:Y:S01]  /*9d10*/  MUFU.EX2 R202, R16 ;  /* 0x0000001000ca7308 */ /* 0x000ee20000000800 */
[----:B------:R-:W-:Y:S01]  /*9d20*/  FMUL.FTZ R193, R193, UR20 ;  /* 0x00000014c1c17c20 */ /* 0x000fe20008410000 */
[--C-:B------:R-:W-:Y:S01]  /*9d30*/  FFMA.FTZ R238, R241, UR20, -R236.reuse ;  /* 0x00000014f1ee7c23 */ /* 0x100fe200080108ec */
[----:B------:R-:W4:Y:S01]  /*9d40*/  LDSM.16.MT88.4 R28, [R210+0xa000] ;  /* 0x00a00000d21c783b */ /* 0x000f220000004200 */
[--C-:B------:R-:W-:Y:S01]  /*9d50*/  FFMA.FTZ R239, R239, UR20, -R236.reuse ;  /* 0x00000014efef7c23 */ /* 0x100fe200080108ec */
[--C-:B------:R-:W-:Y:S01]  /*9d60*/  FFMA.FTZ R237, R237, UR20, -R236.reuse ;  /* 0x00000014eded7c23 */ /* 0x100fe200080108ec */
[----:B------:R-:W-:Y:S01]  /*9d70*/  FFMA.FTZ R236, R223, UR20, -R236 ;  /* 0x00000014dfec7c23 */ /* 0x000fe200080108ec */
[----:B------:R-:W-:Y:S01]  /*9d80*/  LDSM.16.MT88.4 R8, [R210+0xb000] ;  /* 0x00b00000d208783b */ /* 0x000fe20000004200 */
[----:B------:R-:W-:Y:S01]  /*9d90*/  MUFU.EX2 R188, R188 ;  /* 0x000000bc00bc7308 */ /* 0x000fe20000000800 */
[--C-:B------:R-:W-:Y:S01]  /*9da0*/  FFMA.FTZ R164, R164, UR20, -R198.reuse ;  /* 0x00000014a4a47c23 */ /* 0x100fe200080108c6 */
[----:B-1----:R-:W-:Y:S01]  /*9db0*/  FMNMX.FTZ R165, R4, R165, !PT ;  /* 0x000000a504a57209 */ /* 0x002fe20007810000 */
[----:B------:R-:W-:-:S03]  /*9dc0*/  FFMA.FTZ R195, R195, UR20, -R198 ;  /* 0x00000014c3c37c23 */ /* 0x000fc600080108c6 */
[C---:B------:R-:W-:Y:S01]  /*9dd0*/  FSETP.NEU.FTZ.AND P1, PT, R165.reuse, -INF , PT ;  /* 0xff800000a500780b */ /* 0x040fe20003f3d000 */
[C---:B------:R-:W-:Y:S01]  /*9de0*/  FMUL.FTZ R222, R165.reuse, UR20 ;  /* 0x00000014a5de7c20 */ /* 0x040fe20008410000 */
[----:B------:R-:W1:Y:S01]  /*9df0*/  MUFU.EX2 R185, R185 ;  /* 0x000000b900b97308 */ /* 0x000e620000000800 */
[-C--:B---3--:R-:W-:Y:S01]  /*9e00*/  FMUL.FTZ R162, R162, R202.reuse ;  /* 0x000000caa2a27220 */ /* 0x088fe20000410000 */
[----:B------:R-:W-:Y:S01]  /*9e10*/  FSEL R4, R165, RZ, P1 ;  /* 0x000000ffa5047208 */ /* 0x000fe20000800000 */
[-C--:B------:R-:W-:Y:S01]  /*9e20*/  FMUL.FTZ R163, R163, R202.reuse ;  /* 0x000000caa3a37220 */ /* 0x080fe20000410000 */
[----:B------:R-:W-:Y:S01]  /*9e30*/  FSEL R222, R222, RZ, P1 ;  /* 0x000000ffdede7208 */ /* 0x000fe20000800000 */
[-C--:B------:R-:W-:Y:S01]  /*9e40*/  FMUL.FTZ R150, R150, R202.reuse ;  /* 0x000000ca96967220 */ /* 0x080fe20000410000 */
[----:B------:R-:W-:Y:S01]  /*9e50*/  FMUL.FTZ R151, R151, R202 ;  /* 0x000000ca97977220 */ /* 0x000fe20000410000 */
[----:B------:R-:W-:Y:S01]  /*9e60*/  FADD.FTZ R3, R3, -R4 ;  /* 0x8000000403037221 */ /* 0x000fe20000010000 */
[----:B------:R-:W-:Y:S01]  /*9e70*/  FADD.FTZ R4, R2, -R7 ;  /* 0x8000000702047221 */ /* 0x000fe20000010000 */
[--C-:B------:R-:W-:Y:S01]  /*9e80*/  FFMA.FTZ R184, R13, UR20, -R222.reuse ;  /* 0x000000140db87c23 */ /* 0x100fe200080108de */
[--C-:B------:R-:W-:Y:S01]  /*9e90*/  FFMA.FTZ R178, R21, UR20, -R222.reuse ;  /* 0x0000001415b27c23 */ /* 0x100fe200080108de */
[--C-:B------:R-:W-:Y:S01]  /*9ea0*/  FFMA.FTZ R177, R17, UR20, -R222.reuse ;  /* 0x0000001411b17c23 */ /* 0x100fe200080108de */
[--C-:B------:R-:W-:Y:S01]  /*9eb0*/  FFMA.FTZ R196, R19, UR20, -R222.reuse ;  /* 0x0000001413c47c23 */ /* 0x100fe200080108de */
[----:B------:R3:W-:Y:S01]  /*9ec0*/  MUFU.EX2 R2, R6 ;  /* 0x0000000600027308 */ /* 0x0007e20000000800 */
[----:B------:R-:W-:Y:S01]  /*9ed0*/  FMUL.FTZ R0, R4, UR20 ;  /* 0x0000001404007c20 */ /* 0x000fe20008410000 */
[----:B------:R-:W5:Y:S01]  /*9ee0*/  LDSM.16.MT88.4 R20, [R208+0xa000] ;  /* 0x00a00000d014783b */ /* 0x000f620000004200 */
[----:B------:R-:W-:Y:S01]  /*9ef0*/  FMUL.FTZ R3, R3, UR20 ;  /* 0x0000001403037c20 */ /* 0x000fe20008410000 */
[----:B-1----:R-:W-:Y:S01]  /*9f00*/  F2FP.BF16.F32.PACK_AB R172, R185, R188 ;  /* 0x000000bcb9ac723e */ /* 0x002fe200000010ff */
[-C--:B------:R-:W-:Y:S01]  /*9f10*/  FMUL.FTZ R146, R146, R202.reuse ;  /* 0x000000ca92927220 */ /* 0x080fe20000410000 */
[----:B------:R-:W1:Y:S01]  /*9f20*/  LDSM.16.MT88.4 R12, [R212+0xb000] ;  /* 0x00b00000d40c783b */ /* 0x000e620000004200 */
[-C--:B------:R-:W-:Y:S01]  /*9f30*/  FMUL.FTZ R147, R147, R202.reuse ;  /* 0x000000ca93937220 */ /* 0x080fe20000410000 */
[----:B------:R-:W-:Y:S01]  /*9f40*/  MUFU.EX2 R186, R186 ;  /* 0x000000ba00ba7308 */ /* 0x000fe20000000800 */
[-C--:B------:R-:W-:Y:S01]  /*9f50*/  FMUL.FTZ R134, R134, R202.reuse ;  /* 0x000000ca86867220 */ /* 0x080fe20000410000 */
[----:B------:R-:W-:Y:S01]  /*9f60*/  LDSM.16.MT88.4 R16, [R208+0xb000] ;  /* 0x00b00000d010783b */ /* 0x000fe20000004200 */
[-C--:B------:R-:W-:Y:S01]  /*9f70*/  FMUL.FTZ R135, R135, R202.reuse ;  /* 0x000000ca87877220 */ /* 0x080fe20000410000 */
[-C--:B------:R-:W-:Y:S01]  /*9f80*/  FMUL.FTZ R38, R38, R202.reuse ;  /* 0x000000ca26267220 */ /* 0x080fe20000410000 */
[-C--:B------:R-:W-:Y:S01]  /*9f90*/  FMUL.FTZ R39, R39, R202.reuse ;  /* 0x000000ca27277220 */ /* 0x080fe20000410000 */
[-C--:B------:R-:W-:Y:S01]  /*9fa0*/  FMUL.FTZ R50, R50, R202.reuse ;  /* 0x000000ca32327220 */ /* 0x080fe20000410000 */
[-C--:B------:R-:W-:Y:S01]  /*9fb0*/  FMUL.FTZ R51, R51, R202.reuse ;  /* 0x000000ca33337220 */ /* 0x080fe20000410000 */
[----:B------:R-:W2:Y:S01]  /*9fc0*/  MUFU.EX2 R179, R179 ;  /* 0x000000b300b37308 */ /* 0x000ea20000000800 */
[----:B---3--:R-:W3:Y:S01]  /*9fd0*/  LDSM.16.MT88.4 R4, [R209+0xb000] ;  /* 0x00b00000d104783b */ /* 0x008ee20000004200 */
        /* <DEDUP_REMOVED lines=14> */
[----:B------:R-:W4:Y:S01]  /*a0c0*/  MUFU.EX2 R178, R178 ;  /* 0x000000b200b27308 */ /* 0x000f220000000800 */
        /* <DEDUP_REMOVED lines=8> */
[----:B------:R-:W-:Y:S01]  /*a150*/  FMUL.FTZ R131, R131, R202 ;  /* 0x000000ca83837220 */ /* 0x000fe20000410000 */
[--C-:B------:R-:W-:Y:S01]  /*a160*/  FFMA.FTZ R207, R207, UR20, -R222.reuse ;  /* 0x00000014cfcf7c23 */ /* 0x100fe200080108de */
[--C-:B------:R-:W-:Y:S01]  /*a170*/  FFMA.FTZ R240, R221, UR20, -R222.reuse ;  /* 0x00000014ddf07c23 */ /* 0x100fe200080108de */
[--C-:B------:R-:W-:Y:S01]  /*a180*/  FFMA.FTZ R205, R205, UR20, -R222.reuse ;  /* 0x00000014cdcd7c23 */ /* 0x100fe200080108de */
[----:B------:R-:W-:Y:S01]  /*a190*/  FFMA.FTZ R222, R203, UR20, -R222 ;  /* 0x00000014cbde7c23 */ /* 0x000fe200080108de */
[--C-:B------:R-:W-:Y:S01]  /*a1a0*/  FFMA.FTZ R203, R220, UR20, -R201.reuse ;  /* 0x00000014dccb7c23 */ /* 0x100fe200080108c9 */
[--C-:B------:R-:W-:Y:S01]  /*a1b0*/  FFMA.FTZ R221, R176, UR20, -R198.reuse ;  /* 0x00000014b0dd7c23 */ /* 0x100fe200080108c6 */
[----:B------:R-:W2:Y:S01]  /*a1c0*/  MUFU.EX2 R196, R196 ;  /* 0x000000c400c47308 */ /* 0x000ea20000000800 */
[----:B----4-:R-:W-:Y:S01]  /*a1d0*/  F2FP.BF16.F32.PACK_AB R173, R178, R184 ;  /* 0x000000b8b2ad723e */ /* 0x010fe200000010ff */
[----:B------:R-:W-:Y:S01]  /*a1e0*/  FFMA.FTZ R201, R200, UR20, -R201 ;  /* 0x00000014c8c97c23 */ /* 0x000fe200080108c9 */
[----:B------:R-:W-:-:S05]  /*a1f0*/  FFMA.FTZ R176, R197, UR20, -R198 ;  /* 0x00000014c5b07c23 */ /* 0x000fca00080108c6 */
[----:B------:R-:W4:Y:S08]  /*a200*/  MUFU.EX2 R193, R193 ;  /* 0x000000c100c17308 */ /* 0x000f300000000800 */
[----:B------:R-:W5:Y:S01]  /*a210*/  MUFU.EX2 R3, R3 ;  /* 0x0000000300037308 */ /* 0x000f620000000800 */
[----:B--2---:R-:W-:-:S07]  /*a220*/  F2FP.BF16.F32.PACK_AB R175, R196, R177 ;  /* 0x000000b1c4af723e */ /* 0x004fce00000010ff */
[----:B------:R-:W-:Y:S01]  /*a230*/  MUFU.EX2 R194, R194 ;  /* 0x000000c200c27308 */ /* 0x000fe20000000800 */
[-C--:B----4-:R-:W-:Y:S01]  /*a240*/  FMUL.FTZ R156, R156, R193.reuse ;  /* 0x000000c19c9c7220 */ /* 0x090fe20000410000 */
[-C--:B------:R-:W-:Y:S01]  /*a250*/  FMUL.FTZ R157, R157, R193.reuse ;  /* 0x000000c19d9d7220 */ /* 0x080fe20000410000 */
[-C--:B------:R-:W-:Y:S01]  /*a260*/  FMUL.FTZ R152, R152, R193.reuse ;  /* 0x000000c198987220 */ /* 0x080fe20000410000 */
[-C--:B------:R-:W-:Y:S01]  /*a270*/  FMUL.FTZ R153, R153, R193.reuse ;  /* 0x000000c199997220 */ /* 0x080fe20000410000 */
[-C--:B------:R-:W-:Y:S01]  /*a280*/  FMUL.FTZ R140, R140, R193.reuse ;  /* 0x000000c18c8c7220 */ /* 0x080fe20000410000 */
[-C--:B------:R-:W-:Y:S01]  /*a290*/  FMUL.FTZ R141, R141, R193.reuse ;  /* 0x000000c18d8d7220 */ /* 0x080fe20000410000 */
[----:B------:R-:W-:Y:S01]  /*a2a0*/  FMUL.FTZ R136, R136, R193 ;  /* 0x000000c188887220 */ /* 0x000fe20000410000 */
[----:B------:R-:W-:Y:S01]  /*a2b0*/  MUFU.EX2 R192, R192 ;  /* 0x000000c000c07308 */ /* 0x000fe20000000800 */
[-C--:B-----5:R-:W-:Y:S01]  /*a2c0*/  FMUL.FTZ R158, R158, R3.reuse ;  /* 0x000000039e9e7220 */ /* 0x0a0fe20000410000 */
        /* <DEDUP_REMOVED lines=10> */
[-C--:B------:R-:W-:Y:S01]  /*a370*/  FMUL.FTZ R41, R41, R193.reuse ;  /* 0x000000c129297220 */ /* 0x080fe20000410000 */
[----:B------:R-:W-:Y:S01]  /*a380*/  FMUL.FTZ R44, R44, R193 ;  /* 0x000000c12c2c7220 */ /* 0x000fe20000410000 */
[-C--:B------:R-:W-:Y:S01]  /*a390*/  FMUL.FTZ R42, R42, R3.reuse ;  /* 0x000000032a2a7220 */ /* 0x080fe20000410000 */
[----:B------:R-:W-:Y:S01]  /*a3a0*/  FMUL.FTZ R43, R43, R3 ;  /* 0x000000032b2b7220 */ /* 0x000fe20000410000 */
[----:B------:R-:W-:Y:S01]  /*a3b0*/  MUFU.EX2 R189, R189 ;  /* 0x000000bd00bd7308 */ /* 0x000fe20000000800 */
[-C--:B------:R-:W-:Y:S01]  /*a3c0*/  FMUL.FTZ R45, R45, R193.reuse ;  /* 0x000000c12d2d7220 */ /* 0x080fe20000410000 */
[-C--:B------:R-:W-:Y:S01]  /*a3d0*/  FMUL.FTZ R56, R56, R193.reuse ;  /* 0x000000c138387220 */ /* 0x080fe20000410000 */
[----:B------:R-:W-:Y:S01]  /*a3e0*/  FMUL.FTZ R57, R57, R193 ;  /* 0x000000c139397220 */ /* 0x000fe20000410000 */
[-C--:B------:R-:W-:Y:S01]  /*a3f0*/  FMUL.FTZ R46, R46, R3.reuse ;  /* 0x000000032e2e7220 */ /* 0x080fe20000410000 */
[----:B------:R-:W-:Y:S01]  /*a400*/  FMUL.FTZ R47, R47, R3 ;  /* 0x000000032f2f7220 */ /* 0x000fe20000410000 */
[-C--:B------:R-:W-:Y:S01]  /*a410*/  FMUL.FTZ R60, R60, R193.reuse ;  /* 0x000000c13c3c7220 */ /* 0x080fe20000410000 */
[-C--:B------:R-:W-:Y:S01]  /*a420*/  FMUL.FTZ R61, R61, R193.reuse ;  /* 0x000000c13d3d7220 */ /* 0x080fe20000410000 */
[----:B------:R-:W-:Y:S01]  /*a430*/  MUFU.EX2 R187, R187 ;  /* 0x000000bb00bb7308 */ /* 0x000fe20000000800 */
        /* <DEDUP_REMOVED lines=13> */
[-C--:B------:R-:W-:Y:S01]  /*a510*/  FMUL.FTZ R75, R75, R3.reuse ;  /* 0x000000034b4b7220 */ /* 0x080fe20000410000 */
[-C--:B------:R-:W-:Y:S01]  /*a520*/  FMUL.FTZ R78, R78, R3.reuse ;  /* 0x000000034e4e7220 */ /* 0x080fe20000410000 */
[----:B------:R-:W2:Y:S01]  /*a530*/  MUFU.EX2 R0, R0 ;  /* 0x0000000000007308 */ /* 0x000ea20000000800 */
        /* <DEDUP_REMOVED lines=65> */
[----:B------:R-:W-:Y:S01]  /*a950*/  FFMA.FTZ R188, R233, R193, R188 ;  /* 0x000000c1e9bc7223 */ /* 0x000fe200000100bc */
[----:B------:R-:W-:-:S03]  /*a960*/  FFMA.FTZ R3, R231, R3, R184 ;  /* 0x00000003e7037223 */ /* 0x000fc600000100b8 */
[----:B------:R-:W2:Y:S01]  /*a970*/  MUFU.EX2 R239, R239 ;  /* 0x000000ef00ef7308 */ /* 0x000ea20000000800 */
[----:B-1----:R-:W-:Y:S01]  /*a980*/  HMMA.16816.F32.BF16 R72, R172, R12, R72 ;  /* 0x0000000cac48723c */ /* 0x002fe20000041848 */
[----:B------:R-:W-:Y:S01]  /*a990*/  FADD.FTZ R185, R185, R188 ;  /* 0x000000bcb9b97221 */ /* 0x000fe20000010000 */
[----:B------:R-:W-:-:S03]  /*a9a0*/  FADD.FTZ R178, R178, R3 ;  /* 0x00000003b2b27221 */ /* 0x000fc60000010000 */
[----:B------:R-:W-:Y:S01]  /*a9b0*/  FADD.FTZ R186, R186, R185 ;  /* 0x000000b9baba7221 */ /* 0x000fe20000010000 */
[----:B------:R-:W-:Y:S01]  /*a9c0*/  HMMA.16816.F32.BF16 R76, R172, R14, R76 ;  /* 0x0000000eac4c723c */ /* 0x000fe2000004184c */
[----:B------:R-:W-:Y:S01]  /*a9d0*/  MUFU.EX2 R237, R237 ;  /* 0x000000ed00ed7308 */ /* 0x000fe20000000800 */
[----:B------:R-:W-:Y:S01]  /*a9e0*/  FADD.FTZ R177, R177, R178 ;  /* 0x000000b2b1b17221 */ /* 0x000fe20000010000 */
[----:B------:R-:W-:-:S03]  /*a9f0*/  FADD.FTZ R179, R179, R186 ;  /* 0x000000bab3b37221 */ /* 0x000fc60000010000 */
[C---:B------:R-:W-:Y:S01]  /*aa00*/  HMMA.16816.F32.BF16 R88, R172.reuse, R8, R88 ;  /* 0x00000008ac58723c */ /* 0x040fe20000041858 */
[----:B------:R-:W-:Y:S02]  /*aa10*/  FADD.FTZ R196, R196, R177 ;  /* 0x000000b1c4c47221 */ /* 0x000fe40000010000 */
[----:B------:R-:W-:Y:S03]  /*aa20*/  MUFU.EX2 R236, R236 ;  /* 0x000000ec00ec7308 */ /* 0x000fe60000000800 */
[C---:B------:R-:W-:Y:S05]  /*aa30*/  HMMA.16816.F32.BF16 R92, R172.reuse, R10, R92 ;  /* 0x0000000aac5c723c */ /* 0x040fea000004185c */
[----:B------:R-:W-:Y:S01]  /*aa40*/  MUFU.EX2 R207, R207 ;  /* 0x000000cf00cf7308 */ /* 0x000fe20000000800 */
[C---:B---3--:R-:W-:Y:S06]  /*aa50*/  HMMA.16816.F32.BF16 R104, R172.reuse, R4, R104 ;  /* 0x00000004ac68723c */ /* 0x048fec0000041868 */
[C---:B------:R-:W-:Y:S01]  /*aa60*/  HMMA.16816.F32.BF16 R108, R172.reuse, R6, R108 ;  /* 0x00000006ac6c723c */ /* 0x040fe2000004186c */
[----:B------:R-:W1:Y:S05]  /*aa70*/  MUFU.EX2 R240, R240 ;  /* 0x000000f000f07308 */ /* 0x000e6a0000000800 */
[C---:B------:R-:W-:Y:S03]  /*aa80*/  HMMA.16816.F32.BF16 R120, R172.reuse, R16, R120 ;  /* 0x00000010ac78723c */ /* 0x040fe60000041878 */
        /* <DEDUP_REMOVED lines=14> */
[C---:B------:R-:W-:Y:S02]  /*ab70*/  HMMA.16816.F32.BF16 R160, R172.reuse, R32, R160 ;  /* 0x00000020aca0723c */ /* 0x040fe400000418a0 */
        /* <DEDUP_REMOVED lines=461> */
.L_x_1679:
[----:B------:R-:W-:Y:S05]  /*c850*/  BSYNC B0 ;  /* 0x0000000000007941 */ /* 0x000fea0003800000 */
.L_x_1678:
[----:B------:R-:W0:Y:S02]  /*c860*/  LDGDEPBAR ;  /* 0x00000000000079af */ /* 0x000e240000000000 */
.L_x_1677:
        /* <DEDUP_REMOVED lines=456> */
[----:B------:R-:W5:Y:S04]  /*e4f0*/  LDSM.16.M88.4 R184, [R215] ;  /* 0x00000000d7b8783b */ /* 0x000f680000000200 */
[----:B------:R-:W5:Y:S04]  /*e500*/  LDSM.16.M88.4 R164, [R217+0x2000] ;  /* 0x00200000d9a4783b */ /* 0x000f680000000200 */
[----:B------:R-:W5:Y:S04]  /*e510*/  LDSM.16.M88.4 R32, [R216+0x800] ;  /* 0x00080000d820783b */ /* 0x000f680000000200 */
[----:B------:R-:W-:Y:S01]  /*e520*/  LDSM.16.M88.4 R176, [R213] ;  /* 0x00000000d5b0783b */ /* 0x000fe20000000200 */
[-C--:B--2---:R-:W-:Y:S03]  /*e530*/  HMMA.16816.F32.BF16 R4, R192, R24.reuse, RZ ;  /* 0x00000018c004723c */ /* 0x084fe600000418ff */
[----:B-1----:R-:W-:Y:S04]  /*e540*/  LDSM.16.M88.4 R16, [R215+0x2000] ;  /* 0x00200000d710783b */ /* 0x002fe80000000200 */
        /* <DEDUP_REMOVED lines=12> */
[----:B------:R-:W1:Y:S05]  /*e610*/  LDSM.16.M88.4 R20, [R214] ;  /* 0x00000000d614783b */ /* 0x000e6a0000000200 */
[----:B-----5:R-:W-:Y:S06]  /*e620*/  HMMA.16816.F32.BF16 R4, R184, R188, R4 ;  /* 0x000000bcb804723c */ /* 0x020fec0000041804 */
        /* <DEDUP_REMOVED lines=9> */
[----:B------:R-:W2:Y:S04]  /*e6c0*/  LDSM.16.M88.4 R12, [R218+0x9000] ;  /* 0x00900000da0c783b */ /* 0x000ea80000000200 */
[----:B------:R-:W3:Y:S01]  /*e6d0*/  LDSM.16.M88.4 R32, [R213+0x800] ;  /* 0x00080000d520783b */ /* 0x000ee20000000200 */
[----:B-1----:R-:W-:Y:S06]  /*e6e0*/  HMMA.16816.F32.BF16 R4, R20, R176, R4 ;  /* 0x000000b01404723c */ /* 0x002fec0000041804 */
[C---:B------:R-:W-:Y:S06]  /*e6f0*/  HMMA.16816.F32.BF16 R8, R16.reuse, R188, R8 ;  /* 0x000000bc1008723c */ /* 0x040fec0000041808 */
[C---:B------:R-:W-:Y:S06]  /*e700*/  HMMA.16816.F32.BF16 R200, R16.reuse, R204, R200 ;  /* 0x000000cc10c8723c */ /* 0x040fec00000418c8 */
[C---:B------:R-:W-:Y:S06]  /*e710*/  HMMA.16816.F32.BF16 R28, R16.reuse, R190, R28 ;  /* 0x000000be101c723c */ /* 0x040fec000004181c */
[----:B------:R-:W-:Y:S01]  /*e720*/  HMMA.16816.F32.BF16 R196, R16, R206, R196 ;  /* 0x000000ce10c4723c */ /* 0x000fe200000418c4 */
[----:B------:R-:W-:Y:S05]  /*e730*/  LDSM.16.M88.4 R16, [R216+0x1000] ;  /* 0x00100000d810783b */ /* 0x000fea0000000200 */
[----:B------:R-:W-:Y:S01]  /*e740*/  HMMA.16816.F32.BF16 R24, R184, R190, R24 ;  /* 0x000000beb818723c */ /* 0x000fe20000041818 */
[----:B------:R-:W1:Y:S05]  /*e750*/  LDSM.16.M88.4 R188, [R217+0x4000] ;  /* 0x00400000d9bc783b */ /* 0x000e6a0000000200 */
[----:B--2---:R-:W-:Y:S06]  /*e760*/  HMMA.16816.F32.BF16 R4, R236, R12, R4 ;  /* 0x0000000cec04723c */ /* 0x004fec0000041804 */
[----:B------:R-:W-:Y:S06]  /*e770*/  HMMA.16816.F32.BF16 R8, R164, R176, R8 ;  /* 0x000000b0a408723c */ /* 0x000fec0000041808 */
[C---:B------:R-:W-:Y:S06]  /*e780*/  HMMA.16816.F32.BF16 R172, R184.reuse, R204, R172 ;  /* 0x000000ccb8ac723c */ /* 0x040fec00000418ac */
[----:B------:R-:W-:Y:S01]  /*e790*/  HMMA.16816.F32.BF16 R192, R184, R206, R192 ;  /* 0x000000ceb8c0723c */ /* 0x000fe200000418c0 */
[----:B------:R-:W-:Y:S04]  /*e7a0*/  LDSM.16.M88.4 R184, [R217+0x6000] ;  /* 0x00600000d9b8783b */ /* 0x000fe80000000200 */
[----:B------:R-:W-:Y:S01]  /*e7b0*/  LDSM.16.M88.4 R204, [R218+0x9800] ;  /* 0x00980000dacc783b */ /* 0x000fe20000000200 */
[C---:B------:R-:W-:Y:S06]  /*e7c0*/  HMMA.16816.F32.BF16 R28, R164.reuse, R178, R28 ;  /* 0x000000b2a41c723c */ /* 0x040fec000004181c */
[C---:B---3--:R-:W-:Y:S06]  /*e7d0*/  HMMA.16816.F32.BF16 R200, R164.reuse, R32, R200 ;  /* 0x00000020a4c8723c */ /* 0x048fec00000418c8 */
[----:B------:R-:W-:Y:S01]  /*e7e0*/  HMMA.16816.F32.BF16 R196, R164, R34, R196 ;  /* 0x00000022a4c4723c */ /* 0x000fe200000418c4 */
[----:B------:R-:W2:Y:S05]  /*e7f0*/  LDSM.16.M88.4 R164, [R215+0x4000] ;  /* 0x00400000d7a4783b */ /* 0x000eaa0000000200 */
[----:B------:R-:W-:Y:S01]  /*e800*/  HMMA.16816.F32.BF16 R24, R20, R178, R24 ;  /* 0x000000b21418723c */ /* 0x000fe20000041818 */
[----:B------:R-:W-:Y:S05]  /*e810*/  LDSM.16.M88.4 R176, [R216+0x1800] ;  /* 0x00180000d8b0783b */ /* 0x000fea0000000200 */
[----:B-1----:R-:W-:Y:S06]  /*e820*/  HMMA.16816.F32.BF16 R4, R188, R16, R4 ;  /* 0x00000010bc04723c */ /* 0x002fec0000041804 */
[----:B------:R-:W-:Y:S06]  /*e830*/  HMMA.16816.F32.BF16 R8, R220, R12, R8 ;  /* 0x0000000cdc08723c */ /* 0x000fec0000041808 */
[C---:B------:R-:W-:Y:S06]  /*e840*/  HMMA.16816.F32.BF16 R172, R20.reuse, R32, R172 ;  /* 0x0000002014ac723c */ /* 0x040fec00000418ac */
[----:B------:R-:W-:Y:S01]  /*e850*/  HMMA.16816.F32.BF16 R192, R20, R34, R192 ;  /* 0x0000002214c0723c */ /* 0x000fe200000418c0 */
[----:B------:R-:W-:Y:S04]  /*e860*/  LDSM.16.M88.4 R20, [R214+0x4000] ;  /* 0x00400000d614783b */ /* 0x000fe80000000200 */
[----:B------:R-:W-:Y:S01]  /*e870*/  LDSM.16.M88.4 R32, [R215+0x6000] ;  /* 0x00600000d720783b */ /* 0x000fe20000000200 */
[-C--:B------:R-:W-:Y:S06]  /*e880*/  HMMA.16816.F32.BF16 R28, R220, R14.reuse, R28 ;  /* 0x0000000edc1c723c */ /* 0x080fec000004181c */
[----:B------:R-:W-:Y:S01]  /*e890*/  HMMA.16816.F32.BF16 R24, R236, R14, R24 ;  /* 0x0000000eec18723c */ /* 0x000fe20000041818 */
[----:B------:R-:W1:Y:S05]  /*e8a0*/  LDSM.16.M88.4 R12, [R213+0x1000] ;  /* 0x00100000d50c783b */ /* 0x000e6a0000000200 */
[----:B--2---:R-:W-:Y:S06]  /*e8b0*/  HMMA.16816.F32.BF16 R4, R164, R240, R4 ;  /* 0x000000f0a404723c */ /* 0x004fec0000041804 */
[C---:B------:R-:W-:Y:S06]  /*e8c0*/  HMMA.16816.F32.BF16 R8, R184.reuse, R16, R8 ;  /* 0x00000010b808723c */ /* 0x040fec0000041808 */
[-C--:B------:R-:W-:Y:S06]  /*e8d0*/  HMMA.16816.F32.BF16 R28, R184, R18.reuse, R28 ;  /* 0x00000012b81c723c */ /* 0x080fec000004181c */
[----:B------:R-:W-:Y:S01]  /*e8e0*/  HMMA.16816.F32.BF16 R24, R188, R18, R24 ;  /* 0x00000012bc18723c */ /* 0x000fe20000041818 */
[----:B------:R-:W2:Y:S05]  /*e8f0*/  LDSM.16.M88.4 R16, [R214+0x6000] ;  /* 0x00600000d610783b */ /* 0x000eaa0000000200 */
[C---:B------:R-:W-:Y:S06]  /*e900*/  HMMA.16816.F32.BF16 R172, R236.reuse, R204, R172 ;  /* 0x000000ccecac723c */ /* 0x040fec00000418ac */
[----:B------:R-:W-:Y:S01]  /*e910*/  HMMA.16816.F32.BF16 R192, R236, R206, R192 ;  /* 0x000000ceecc0723c */ /* 0x000fe200000418c0 */
[----:B------:R-:W3:Y:S05]  /*e920*/  LDSM.16.M88.4 R236, [R211+0x9800] ;  /* 0x00980000d3ec783b */ /* 0x000eea0000000200 */
[----:B-1----:R-:W-:Y:S06]  /*e930*/  HMMA.16816.F32.BF16 R4, R20, R12, R4 ;  /* 0x0000000c1404723c */ /* 0x002fec0000041804 */
[----:B------:R-:W-:Y:S06]  /*e940*/  HMMA.16816.F32.BF16 R8, R32, R240, R8 ;  /* 0x000000f02008723c */ /* 0x000fec0000041808 */
[----:B------:R-:W-:Y:S06]  /*e950*/  HMMA.16816.F32.BF16 R200, R220, R204, R200 ;  /* 0x000000ccdcc8723c */ /* 0x000fec00000418c8 */
[C---:B------:R-:W-:Y:S06]  /*e960*/  HMMA.16816.F32.BF16 R172, R188.reuse, R176, R172 ;  /* 0x000000b0bcac723c */ /* 0x040fec00000418ac */
[----:B------:R-:W-:Y:S01]  /*e970*/  FMUL.FTZ R4, R4, UR23 ;  /* 0x0000001704047c20 */ /* 0x000fe20008410000 */
[----:B------:R-:W-:Y:S01]  /*e980*/  FMUL.FTZ R5, R5, UR23 ;  /* 0x0000001705057c20 */ /* 0x000fe20008410000 */
[----:B------:R-:W-:Y:S01]  /*e990*/  HMMA.16816.F32.BF16 R192, R188, R178, R192 ;  /* 0x000000b2bcc0723c */ /* 0x000fe200000418c0 */
[----:B------:R-:W-:-:S02]  /*e9a0*/  FMUL.FTZ R168, R7, UR23 ;  /* 0x0000001707a87c20 */ /* 0x000fc40008410000 */
[----:B------:R-:W-:Y:S03]  /*e9b0*/  MUFU.TANH R204, R5 ;  /* 0x0000000500cc7308 */ /* 0x000fe60000002400 */
[----:B--2---:R-:W-:Y:S05]  /*e9c0*/  HMMA.16816.F32.BF16 R8, R16, R12, R8 ;  /* 0x0000000c1008723c */ /* 0x004fea0000041808 */
[----:B------:R1:W2:Y:S01]  /*e9d0*/  MUFU.TANH R12, R4 ;  /* 0x00000004000c7308 */ /* 0x0002a20000002400 */
[----:B------:R-:W-:Y:S01]  /*e9e0*/  HMMA.16816.F32.BF16 R200, R184, R176, R200 ;  /* 0x000000b0b8c8723c */ /* 0x000fe200000418c8 */
[----:B------:R-:W-:-:S05]  /*e9f0*/  FMUL.FTZ R13, R6, UR23 ;  /* 0x00000017060d7c20 */ /* 0x000fca0008410000 */
[----:B------:R-:W-:Y:S01]  /*ea00*/  HMMA.16816.F32.BF16 R24, R164, R242, R24 ;  /* 0x000000f2a418723c */ /* 0x000fe20000041818 */
[----:B------:R-:W-:Y:S05]  /*ea10*/  MUFU.TANH R13, R13 ;  /* 0x0000000d000d7308 */ /* 0x000fea0000002400 */
[----:B------:R-:W-:Y:S03]  /*ea20*/  HMMA.16816.F32.BF16 R196, R220, R206, R196 ;  /* 0x000000cedcc4723c */ /* 0x000fe600000418c4 */
[----:B------:R-:W-:Y:S01]  /*ea30*/  MUFU.TANH R168, R168 ;  /* 0x000000a800a87308 */ /* 0x000fe20000002400 */
[----:B-1----:R-:W1:Y:S01]  /*ea40*/  LDSM.16.M88.4 R4, [R213+0x1800] ;  /* 0x00180000d504783b */ /* 0x002e620000000200 */
[----:B------:R-:W-:-:S04]  /*ea50*/  DEPBAR.LE SB0, 0x0 ;  /* 0x000080000000791a */ /* 0x000fc80000000000 */
[----:B---3--:R-:W-:Y:S01]  /*ea60*/  HMMA.16816.F32.BF16 R172, R164, R236, R172 ;  /* 0x000000eca4ac723c */ /* 0x008fe200000418ac */
[----:B------:R-:W-:Y:S01]  /*ea70*/  FMUL.FTZ R8, R8, UR23 ;  /* 0x0000001708087c20 */ /* 0x000fe20008410000 */
[----:B------:R-:W-:Y:S01]  /*ea80*/  FMUL.FTZ R10, R10, UR23 ;  /* 0x000000170a0a7c20 */ /* 0x000fe20008410000 */
[----:B------:R-:W-:Y:S01]  /*ea90*/  FMUL.FTZ R9, R9, UR23 ;  /* 0x0000001709097c20 */ /* 0x000fe20008410000 */
[----:B------:R-:W-:Y:S02]  /*eaa0*/  FMUL.FTZ R11, R11, UR23 ;  /* 0x000000170b0b7c20 */ /* 0x000fe40008410000 */
[----:B------:R-:W-:Y:S01]  /*eab0*/  HMMA.16816.F32.BF16 R28, R32, R242, R28 ;  /* 0x000000f2201c723c */ /* 0x000fe2000004181c */
[----:B------:R-:W-:Y:S05]  /*eac0*/  MUFU.TANH R8, R8 ;  /* 0x0000000800087308 */ /* 0x000fea0000002400 */
[----:B------:R-:W-:Y:S03]  /*ead0*/  HMMA.16816.F32.BF16 R192, R164, R238, R192 ;  /* 0x000000eea4c0723c */ /* 0x000fe600000418c0 */
[----:B------:R-:W-:Y:S03]  /*eae0*/  MUFU.TANH R10, R10 ;  /* 0x0000000a000a7308 */ /* 0x000fe60000002400 */
[----:B------:R-:W-:Y:S05]  /*eaf0*/  HMMA.16816.F32.BF16 R200, R32, R236, R200 ;  /* 0x000000ec20c8723c */ /* 0x000fea00000418c8 */
[----:B------:R-:W-:Y:S01]  /*eb00*/  MUFU.TANH R9, R9 ;  /* 0x0000000900097308 */ /* 0x000fe20000002400 */
[----:B------:R-:W-:Y:S06]  /*eb10*/  HMMA.16816.F32.BF16 R24, R20, R14, R24 ;  /* 0x0000000e1418723c */ /* 0x000fec0000041818 */
[----:B------:R-:W-:Y:S01]  /*eb20*/  HMMA.16816.F32.BF16 R196, R184, R178, R196 ;  /* 0x000000b2b8c4723c */ /* 0x000fe200000418c4 */
[----:B------:R-:W-:Y:S05]  /*eb30*/  MUFU.TANH R11, R11 ;  /* 0x0000000b000b7308 */ /* 0x000fea0000002400 */
[----:B-1----:R-:W-:Y:S06]  /*eb40*/  HMMA.16816.F32.BF16 R172, R20, R4, R172 ;  /* 0x0000000414ac723c */ /* 0x002fec00000418ac */
[----:B------:R-:W-:Y:S06]  /*eb50*/  HMMA.16816.F32.BF16 R28, R16, R14, R28 ;  /* 0x0000000e101c723c */ /* 0x000fec000004181c */
[----:B------:R-:W-:Y:S01]  /*eb60*/  HMMA.16816.F32.BF16 R192, R20, R6, R192 ;  /* 0x0000000614c0723c */ /* 0x000fe200000418c0 */
[----:B------:R-:W-:Y:S01]  /*eb70*/  FMUL.FTZ R14, R24, UR23 ;  /* 0x00000017180e7c20 */ /* 0x000fe20008410000 */
[----:B------:R-:W-:Y:S01]  /*eb80*/  FMUL.FTZ R15, R25, UR23 ;  /* 0x00000017190f7c20 */ /* 0x000fe20008410000 */
[----:B------:R-:W-:Y:S01]  /*eb90*/  FMUL.FTZ R24, R26, UR23 ;  /* 0x000000171a187c20 */ /* 0x000fe20008410000 */
[----:B------:R-:W-:-:S02]  /*eba0*/  FMUL.FTZ R26, R27, UR23 ;  /* 0x000000171b1a7c20 */ /* 0x000fc40008410000 */
[----:B------:R-:W-:Y:S01]  /*ebb0*/  HMMA.16816.F32.BF16 R200, R16, R4, R200 ;  /* 0x0000000410c8723c */ /* 0x000fe200000418c8 */
[----:B------:R-:W-:Y:S01]  /*ebc0*/  IMAD.U32 R21, RZ, RZ, UR28 ;  /* 0x0000001cff157e24 */ /* 0x000fe2000f8e00ff */
[----:B------:R-:W1:Y:S04]  /*ebd0*/  MUFU.TANH R14, R14 ;  /* 0x0000000e000e7308 */ /* 0x000e680000002400 */
[----:B------:R-:W-:Y:S01]  /*ebe0*/  HMMA.16816.F32.BF16 R196, R32, R238, R196 ;  /* 0x000000ee20c4723c */ /* 0x000fe200000418c4 */
[----:B------:R-:W-:Y:S02]  /*ebf0*/  IMAD R4, R21, 0x20, R230 ;  /* 0x0000002015047824 */ /* 0x000fe400078e02e6 */
[----:B------:R-:W-:Y:S01]  /*ec00*/  FMUL.FTZ R172, R172, UR23 ;  /* 0x00000017acac7c20 */ /* 0x000fe20008410000 */
[----:B------:R-:W-:Y:S01]  /*ec10*/  FMUL.FTZ R173, R173, UR23 ;  /* 0x00000017adad7c20 */ /* 0x000fe20008410000 */
[----:B------:R-:W3:Y:S01]  /*ec20*/  MUFU.TANH R15, R15 ;  /* 0x0000000f000f7308 */ /* 0x000ee20000002400 */
[----:B------:R-:W-:Y:S01]  /*ec30*/  VIADD R165, R4, 0x1 ;  /* 0x0000000104a57836 */ /* 0x000fe20000000000 */
[----:B------:R-:W-:Y:S01]  /*ec40*/  I2FP.F32.S32 R167, R4 ;  /* 0x0000000400a77245 */ /* 0x000fe20000201400 */
[----:B------:R-:W-:Y:S01]  /*ec50*/  FMUL.FTZ R25, R28, UR23 ;  /* 0x000000171c197c20 */ /* 0x000fe20008410000 */
[-C--:B------:R-:W-:Y:S01]  /*ec60*/  ISETP.GE.AND P4, PT, R4, R234.reuse, PT ;  /* 0x000000ea0400720c */ /* 0x080fe20003f86270 */
[----:B------:R-:W-:Y:S01]  /*ec70*/  FMUL.FTZ R28, R30, UR23 ;  /* 0x000000171e1c7c20 */ /* 0x000fe20008410000 */
[----:B------:R-:W-:Y:S01]  /*ec80*/  FMUL.FTZ R27, R29, UR23 ;  /* 0x000000171d1b7c20 */ /* 0x000fe20008410000 */
[----:B--2---:R-:W-:Y:S01]  /*ec90*/  FFMA.FTZ R12, R167, UR5, R12 ;  /* 0x00000005a70c7c23 */ /* 0x004fe2000801000c */
[----:B------:R-:W2:Y:S01]  /*eca0*/  MUFU.TANH R176, R172 ;  /* 0x000000ac00b07308 */ /* 0x000ea20000002400 */
[----:B------:R-:W-:Y:S01]  /*ecb0*/  FMUL.FTZ R29, R31, UR23 ;  /* 0x000000171f1d7c20 */ /* 0x000fe20008410000 */
[C---:B------:R-:W-:Y:S01]  /*ecc0*/  VIADD R33, R4.reuse, 0x8 ;  /* 0x0000000804217836 */ /* 0x040fe20000000000 */
[----:B------:R-:W-:Y:S01]  /*ecd0*/  I2FP.F32.S32 R34, R165 ;  /* 0x000000a500227245 */ /* 0x000fe20000201400 */
[----:B------:R-:W-:Y:S01]  /*ece0*/  VIADD R31, R4, 0x9 ;  /* 0x00000009041f7836 */ /* 0x000fe20000000000 */
[----:B------:R-:W-:Y:S01]  /*ecf0*/  FSEL R30, R12, -INF , !P4 ;  /* 0xff8000000c1e7808 */ /* 0x000fe20006000000 */
[----:B------:R-:W-:Y:S01]  /*ed00*/  FMUL.FTZ R12, R192, UR23 ;  /* 0x00000017c00c7c20 */ /* 0x000fe20008410000 */
[----:B------:R-:W-:Y:S01]  /*ed10*/  VIADD R23, R4, 0x10 ;  /* 0x0000001004177836 */ /* 0x000fe20000000000 */
[----:B------:R-:W-:Y:S01]  /*ed20*/  I2FP.F32.S32 R35, R33 ;  /* 0x0000002100237245 */ /* 0x000fe20000201400 */
[----:B------:R-:W-:Y:S01]  /*ed30*/  FFMA.FTZ R32, R34, UR5, R204 ;  /* 0x0000000522207c23 */ /* 0x000fe200080100cc */
[----:B------:R-:W-:Y:S01]  /*ed40*/  I2FP.F32.S32 R166, R31 ;  /* 0x0000001f00a67245 */ /* 0x000fe20000201400 */
[----:B------:R4:W-:Y:S01]  /*ed50*/  MUFU.TANH R177, R173 ;  /* 0x000000ad00b17308 */ /* 0x0009e20000002400 */
[-C--:B------:R-:W-:Y:S01]  /*ed60*/  ISETP.GE.AND P5, PT, R165, R234.reuse, PT ;  /* 0x000000eaa500720c */ /* 0x080fe20003fa6270 */
[----:B------:R-:W-:Y:S01]  /*ed70*/  FMUL.FTZ R164, R174, UR23 ;  /* 0x00000017aea47c20 */ /* 0x000fe20008410000 */
[----:B-1----:R-:W-:Y:S01]  /*ed80*/  FFMA.FTZ R14, R35, UR5, R14 ;  /* 0x00000005230e7c23 */ /* 0x002fe2000801000e */
[----:B---3--:R-:W-:Y:S01]  /*ed90*/  FFMA.FTZ R15, R166, UR5, R15 ;  /* 0x00000005a60f7c23 */ /* 0x008fe2000801000f */
[----:B------:R-:W-:Y:S01]  /*eda0*/  FSEL R32, R32, -INF , !P5 ;  /* 0xff80000020207808 */ /* 0x000fe20006800000 */
[----:B------:R-:W-:Y:S01]  /*edb0*/  VIADD R5, R4, 0x18 ;  /* 0x0000001804057836 */ /* 0x000fe20000000000 */
[-C--:B------:R-:W-:Y:S01]  /*edc0*/  ISETP.GE.AND P4, PT, R33, R234.reuse, PT ;  /* 0x000000ea2100720c */ /* 0x080fe20003f86270 */
[----:B------:R-:W1:Y:S01]  /*edd0*/  MUFU.TANH R12, R12 ;  /* 0x0000000c000c7308 */ /* 0x000e620000002400 */
[-C--:B------:R-:W-:Y:S01]  /*ede0*/  ISETP.GE.AND P5, PT, R31, R234.reuse, PT ;  /* 0x000000ea1f00720c */ /* 0x080fe20003fa6270 */
[----:B------:R-:W-:Y:S01]  /*edf0*/  FMUL.FTZ R175, R175, UR23 ;  /* 0x00000017afaf7c20 */ /* 0x000fe20008410000 */
[----:B------:R-:W-:Y:S01]  /*ee00*/  HMMA.16816.F32.BF16 R196, R16, R6, R196 ;  /* 0x0000000610c4723c */ /* 0x000fe200000418c4 */
[----:B------:R-:W-:Y:S01]  /*ee10*/  FSEL R22, R14, -INF , !P4 ;  /* 0xff8000000e167808 */ /* 0x000fe20006000000 */
[----:B------:R-:W-:Y:S01]  /*ee20*/  FMUL.FTZ R193, R193, UR23 ;  /* 0x00000017c1c17c20 */ /* 0x000fe20008410000 */
[----:B------:R-:W-:Y:S01]  /*ee30*/  FSEL R20, R15, -INF , !P5 ;  /* 0xff8000000f147808 */ /* 0x000fe20006800000 */
[----:B------:R-:W-:Y:S01]  /*ee40*/  VIADD R21, R4, 0x11 ;  /* 0x0000001104157836 */ /* 0x000fe20000000000 */
[----:B------:R-:W3:Y:S01]  /*ee50*/  MUFU.TANH R24, R24 ;  /* 0x0000001800187308 */ /* 0x000ee20000002400 */
[----:B----4-:R-:W-:Y:S01]  /*ee60*/  I2FP.F32.S32 R173, R23 ;  /* 0x0000001700ad7245 */ /* 0x010fe20000201400 */
[----:B------:R-:W-:Y:S01]  /*ee70*/  FMUL.FTZ R6, R194, UR23 ;  /* 0x00000017c2067c20 */ /* 0x000fe20008410000 */
[-C--:B------:R-:W-:Y:S01]  /*ee80*/  ISETP.GE.AND P4, PT, R23, R234.reuse, PT ;  /* 0x000000ea1700720c */ /* 0x080fe20003f86270 */
[----:B------:R-:W-:Y:S01]  /*ee90*/  FFMA.FTZ R13, R167, UR5, R13 ;  /* 0x00000005a70d7c23 */ /* 0x000fe2000801000d */
[----:B------:R-:W-:Y:S01]  /*eea0*/  I2FP.F32.S32 R15, R5 ;  /* 0x00000005000f7245 */ /* 0x000fe20000201400 */
[----:B--2---:R-:W-:Y:S01]  /*eeb0*/  FFMA.FTZ R176, R173, UR5, R176 ;  /* 0x00000005adb07c23 */ /* 0x004fe200080100b0 */
[----:B------:R-:W-:Y:S01]  /*eec0*/  ISETP.GE.AND P6, PT, R4, R183, PT ;  /* 0x000000b70400720c */ /* 0x000fe20003fc6270 */
[----:B------:R-:W2:Y:S01]  /*eed0*/  MUFU.TANH R26, R26 ;  /* 0x0000001a001a7308 */ /* 0x000ea20000002400 */
[----:B------:R-:W-:Y:S01]  /*eee0*/  FFMA.FTZ R14, R34, UR5, R168 ;  /* 0x00000005220e7c23 */ /* 0x000fe200080100a8 */
[----:B-1----:R-:W-:Y:S01]  /*eef0*/  FFMA.FTZ R12, R15, UR5, R12 ;  /* 0x000000050f0c7c23 */ /* 0x002fe2000801000c */
[----:B------:R-:W-:Y:S01]  /*ef00*/  FSEL R204, R176, -INF , !P4 ;  /* 0xff800000b0cc7808 */ /* 0x000fe20006000000 */
[----:B------:R-:W-:Y:S01]  /*ef10*/  FMUL.FTZ R18, R195, UR23 ;  /* 0x00000017c3127c20 */ /* 0x000fe20008410000 */
[----:B------:R-:W-:Y:S01]  /*ef20*/  ISETP.GE.AND P4, PT, R5, R234, PT ;  /* 0x000000ea0500720c */ /* 0x000fe20003f86270 */
[----:B------:R-:W-:Y:S01]  /*ef30*/  FMUL.FTZ R174, R200, UR23 ;  /* 0x00000017c8ae7c20 */ /* 0x000fe20008410000 */
[----:B------:R-:W-:Y:S01]  /*ef40*/  ISETP.GE.AND P1, PT, R4, R182, PT ;  /* 0x000000b60400720c */ /* 0x000fe20003f26270 */
[----:B------:R-:W1:Y:S01]  /*ef50*/  MUFU.TANH R164, R164 ;  /* 0x000000a400a47308 */ /* 0x000e620000002400 */
[----:B------:R-:W-:Y:S01]  /*ef60*/  FSEL R178, R12, -INF , !P4 ;  /* 0xff8000000cb27808 */ /* 0x000fe20006000000 */
[----:B---3--:R-:W-:Y:S01]  /*ef70*/  FFMA.FTZ R12, R35, UR5, R24 ;  /* 0x00000005230c7c23 */ /* 0x008fe20008010018 */
[C---:B------:R-:W-:Y:S01]  /*ef80*/  ISETP.GE.AND P0, PT, R4.reuse, R169, PT ;  /* 0x000000a90400720c */ /* 0x040fe20003f06270 */
[----:B------:R-:W-:Y:S01]  /*ef90*/  VIADD R4, R4, 0x19 ;  /* 0x0000001904047836 */ /* 0x000fe20000000000 */
[----:B------:R-:W-:Y:S01]  /*efa0*/  ISETP.GE.AND P4, PT, R165, R183, PT ;  /* 0x000000b7a500720c */ /* 0x000fe20003f86270 */
[----:B------:R-:W-:Y:S01]  /*efb0*/  FMUL.FTZ R202, R202, UR23 ;  /* 0x00000017caca7c20 */ /* 0x000fe20008410000 */
[----:B------:R-:W-:Y:S01]  /*efc0*/  I2FP.F32.S32 R172, R21 ;  /* 0x0000001500ac7245 */ /* 0x000fe20000201400 */
[----:B------:R-:W3:Y:S01]  /*efd0*/  MUFU.TANH R175, R175 ;  /* 0x000000af00af7308 */ /* 0x000ee20000002400 */
[----:B------:R-:W-:Y:S01]  /*efe0*/  FSEL R16, R13, -INF , !P6 ;  /* 0xff8000000d107808 */ /* 0x000fe20007000000 */
[----:B--2---:R-:W-:Y:S01]  /*eff0*/  FFMA.FTZ R26, R166, UR5, R26 ;  /* 0x00000005a61a7c23 */ /* 0x004fe2000801001a */
[-C--:B------:R-:W-:Y:S01]  /*f000*/  ISETP.GE.AND P6, PT, R33, R183.reuse, PT ;  /* 0x000000b72100720c */ /* 0x080fe20003fc6270 */
[----:B------:R-:W-:Y:S01]  /*f010*/  FFMA.FTZ R177, R172, UR5, R177 ;  /* 0x00000005acb17c23 */ /* 0x000fe200080100b1 */
[----:B------:R-:W-:Y:S01]  /*f020*/  FSEL R14, R14, -INF , !P4 ;  /* 0xff8000000e0e7808 */ /* 0x000fe20006000000 */
[----:B------:R-:W-:Y:S01]  /*f030*/  FFMA.FTZ R8, R167, UR5, R8 ;  /* 0x00000005a7087c23 */ /* 0x000fe20008010008 */
[-C--:B------:R-:W-:Y:S01]  /*f040*/  ISETP.GE.AND P4, PT, R31, R183.reuse, PT ;  /* 0x000000b71f00720c */ /* 0x080fe20003f86270 */
[----:B------:R-:W2:Y:S01]  /*f050*/  MUFU.TANH R176, R193 ;  /* 0x000000c100b07308 */ /* 0x000ea20000002400 */
[----:B------:R-:W-:Y:S01]  /*f060*/  FSEL R12, R12, -INF , !P6 ;  /* 0xff8000000c0c7808 */ /* 0x000fe20007000000 */
[----:B-1----:R-:W-:Y:S01]  /*f070*/  FFMA.FTZ R185, R173, UR5, R164 ;  /* 0x00000005adb97c23 */ /* 0x002fe200080100a4 */
[----:B------:R-:W-:Y:S01]  /*f080*/  I2FP.F32.S32 R7, R4 ;  /* 0x0000000400077245 */ /* 0x000fe20000201400 */
[----:B------:R-:W-:Y:S01]  /*f090*/  FMUL.FTZ R201, R201, UR23 ;  /* 0x00000017c9c97c20 */ /* 0x000fe20008410000 */
[-C--:B------:R-:W-:Y:S01]  /*f0a0*/  ISETP.GE.AND P5, PT, R21, R234.reuse, PT ;  /* 0x000000ea1500720c */ /* 0x080fe20003fa6270 */
[----:B------:R-:W-:Y:S01]  /*f0b0*/  FFMA.FTZ R10, R167, UR5, R10 ;  /* 0x00000005a70a7c23 */ /* 0x000fe2000801000a */
[-C--:B------:R-:W-:Y:S01]  /*f0c0*/  ISETP.GE.AND P6, PT, R23, R183.reuse, PT ;  /* 0x000000b71700720c */ /* 0x080fe20003fc6270 */
[----:B------:R-:W1:Y:S01]  /*f0d0*/  MUFU.TANH R6, R6 ;  /* 0x0000000600067308 */ /* 0x000e620000002400 */
[----:B------:R-:W-:Y:S01]  /*f0e0*/  FSEL R200, R26, -INF , !P4 ;  /* 0xff8000001ac87808 */ /* 0x000fe20006000000 */
[----:B---3--:R-:W-:Y:S01]  /*f0f0*/  FFMA.FTZ R164, R172, UR5, R175 ;  /* 0x00000005aca47c23 */ /* 0x008fe200080100af */
[-C--:B------:R-:W-:Y:S01]  /*f100*/  ISETP.GE.AND P4, PT, R21, R183.reuse, PT ;  /* 0x000000b71500720c */ /* 0x080fe20003f86270 */
[C---:B------:R-:W-:Y:S01]  /*f110*/  FFMA.FTZ R9, R34.reuse, UR5, R9 ;  /* 0x0000000522097c23 */ /* 0x040fe20008010009 */
[----:B------:R-:W-:Y:S01]  /*f120*/  FSEL R220, R177, -INF , !P5 ;  /* 0xff800000b1dc7808 */ /* 0x000fe20006800000 */
[----:B------:R-:W-:Y:S01]  /*f130*/  FFMA.FTZ R11, R34, UR5, R11 ;  /* 0x00000005220b7c23 */ /* 0x000fe2000801000b */
[----:B------:R-:W-:Y:S01]  /*f140*/  FSEL R185, R185, -INF , !P6 ;  /* 0xff800000b9b97808 */ /* 0x000fe20007000000 */
[----:B------:R-:W3:Y:S01]  /*f150*/  MUFU.TANH R18, R18 ;  /* 0x0000001200127308 */ /* 0x000ee20000002400 */
[----:B--2---:R-:W-:Y:S01]  /*f160*/  FFMA.FTZ R176, R7, UR5, R176 ;  /* 0x0000000507b07c23 */ /* 0x004fe200080100b0 */
[----:B------:R-:W-:Y:S01]  /*f170*/  ISETP.GE.AND P5, PT, R4, R234, PT ;  /* 0x000000ea0400720c */ /* 0x000fe20003fa6270 */
[----:B------:R-:W-:Y:S01]  /*f180*/  FMUL.FTZ R34, R198, UR23 ;  /* 0x00000017c6227c20 */ /* 0x000fe20008410000 */
[----:B------:R-:W-:Y:S01]  /*f190*/  ISETP.GE.AND P6, PT, R5, R183, PT ;  /* 0x000000b70500720c */ /* 0x000fe20003fc6270 */
[----:B------:R-:W-:Y:S01]  /*f1a0*/  FMUL.FTZ R199, R199, UR23 ;  /* 0x00000017c7c77c20 */ /* 0x000fe20008410000 */
[----:B------:R-:W-:-:S02]  /*f1b0*/  FSEL R164, R164, -INF , !P4 ;  /* 0xff800000a4a47808 */ /* 0x000fc40006000000 */
[----:B------:R-:W-:Y:S01]  /*f1c0*/  ISETP.GE.AND P4, PT, R4, R183, PT ;  /* 0x000000b70400720c */ /* 0x000fe20003f86270 */
[----:B-1----:R-:W-:Y:S01]  /*f1d0*/  FFMA.FTZ R6, R15, UR5, R6 ;  /* 0x000000050f067c23 */ /* 0x002fe20008010006 */
[----:B------:R-:W1:Y:S01]  /*f1e0*/  MUFU.TANH R28, R28 ;  /* 0x0000001c001c7308 */ /* 0x000e620000002400 */
[----:B------:R-:W-:Y:S02]  /*f1f0*/  FSEL R176, R176, -INF , !P5 ;  /* 0xff800000b0b07808 */ /* 0x000fe40006800000 */
[C---:B------:R-:W-:Y:S02]  /*f200*/  ISETP.GE.AND P5, PT, R165.reuse, R169, PT ;  /* 0x000000a9a500720c */ /* 0x040fe40003fa6270 */
[----:B------:R-:W-:Y:S02]  /*f210*/  FSEL R183, R6, -INF , !P6 ;  /* 0xff80000006b77808 */ /* 0x000fe40007000000 */
[----:B------:R-:W-:Y:S01]  /*f220*/  ISETP.GE.AND P6, PT, R165, R182, PT ;  /* 0x000000b6a500720c */ /* 0x000fe20003fc6270 */
[----:B------:R-:W-:Y:S01]  /*f230*/  FMUL.FTZ R165, R203, UR23 ;  /* 0x00000017cba57c20 */ /* 0x000fe20008410000 */
[----:B------:R-:W2:Y:S01]  /*f240*/  MUFU.TANH R27, R27 ;  /* 0x0000001b001b7308 */ /* 0x000ea20000002400 */
[----:B---3--:R-:W-:Y:S01]  /*f250*/  FFMA.FTZ R18, R7, UR5, R18 ;  /* 0x0000000507127c23 */ /* 0x008fe20008010012 */
[----:B------:R-:W-:-:S02]  /*f260*/  FSEL R13, R10, -INF , !P0 ;  /* 0xff8000000a0d7808 */ /* 0x000fc40004000000 */
[-C--:B------:R-:W-:Y:S02]  /*f270*/  ISETP.GE.AND P0, PT, R31, R182.reuse, PT ;  /* 0x000000b61f00720c */ /* 0x080fe40003f06270 */
[----:B------:R-:W-:Y:S02]  /*f280*/  FSEL R184, R18, -INF , !P4 ;  /* 0xff80000012b87808 */ /* 0x000fe40006000000 */
[----:B------:R-:W3:Y:S01]  /*f290*/  MUFU.TANH R6, R202 ;  /* 0x000000ca00067308 */ /* 0x000ee20000002400 */
[----:B------:R-:W-:Y:S01]  /*f2a0*/  FSEL R18, R8, -INF , !P1 ;  /* 0xff80000008127808 */ /* 0x000fe20004800000 */
[----:B-1----:R-:W-:Y:S01]  /*f2b0*/  FFMA.FTZ R17, R35, UR5, R28 ;  /* 0x0000000523117c23 */ /* 0x002fe2000801001c */
[----:B------:R-:W-:Y:S01]  /*f2c0*/  FMUL.FTZ R8, R196, UR23 ;  /* 0x00000017c4087c20 */ /* 0x000fe20008410000 */
[----:B------:R-:W-:Y:S01]  /*f2d0*/  FMUL.FTZ R28, R197, UR23 ;  /* 0x00000017c51c7c20 */ /* 0x000fe20008410000 */
[C---:B------:R-:W-:Y:S02]  /*f2e0*/  ISETP.GE.AND P4, PT, R33.reuse, R182, PT ;  /* 0x000000b62100720c */ /* 0x040fe40003f86270 */
[----:B------:R-:W-:Y:S01]  /*f2f0*/  ISETP.GE.AND P1, PT, R33, R169, PT ;  /* 0x000000a92100720c */ /* 0x000fe20003f26270 */
[----:B------:R-:W1:Y:S01]  /*f300*/  MUFU.TANH R165, R165 ;  /* 0x000000a500a57308 */ /* 0x000e620000002400 */
[----:B--2---:R-:W-:Y:S01]  /*f310*/  FFMA.FTZ R26, R166, UR5, R27 ;  /* 0x00000005a61a7c23 */ /* 0x004fe2000801001b */
[----:B------:R-:W-:-:S02]  /*f320*/  FSEL R10, R9, -INF , !P6 ;  /* 0xff800000090a7808 */ /* 0x000fc40007000000 */
[----:B------:R-:W-:Y:S02]  /*f330*/  FSEL R11, R11, -INF , !P5 ;  /* 0xff8000000b0b7808 */ /* 0x000fe40006800000 */
[----:B------:R-:W-:Y:S02]  /*f340*/  FSEL R26, R26, -INF , !P0 ;  /* 0xff8000001a1a7808 */ /* 0x000fe40004000000 */
[----:B------:R-:W2:Y:S01]  /*f350*/  MUFU.TANH R25, R25 ;  /* 0x0000001900197308 */ /* 0x000ea20000002400 */
[----:B---3--:R-:W-:Y:S01]  /*f360*/  FFMA.FTZ R207, R173, UR5, R6 ;  /* 0x00000005adcf7c23 */ /* 0x008fe20008010006 */
[-C--:B------:R-:W-:Y:S02]  /*f370*/  ISETP.GE.AND P0, PT, R21, R169.reuse, PT ;  /* 0x000000a91500720c */ /* 0x080fe40003f06270 */
[----:B------:R-:W-:Y:S02]  /*f380*/  FSEL R17, R17, -INF , !P1 ;  /* 0xff80000011117808 */ /* 0x000fe40004800000 */
[----:B------:R-:W-:-:S02]  /*f390*/  ISETP.GE.AND P6, PT, R31, R169, PT ;  /* 0x000000a91f00720c */ /* 0x000fc40003fc6270 */
[----:B------:R-:W3:Y:S01]  /*f3a0*/  MUFU.TANH R29, R29 ;  /* 0x0000001d001d7308 */ /* 0x000ee20000002400 */
[----:B-1----:R-:W-:Y:S01]  /*f3b0*/  FFMA.FTZ R165, R172, UR5, R165 ;  /* 0x00000005aca57c23 */ /* 0x002fe200080100a5 */
[-C--:B------:R-:W-:Y:S02]  /*f3c0*/  ISETP.GE.AND P5, PT, R23, R182.reuse, PT ;  /* 0x000000b61700720c */ /* 0x080fe40003fa6270 */
[----:B------:R-:W-:Y:S02]  /*f3d0*/  ISETP.GE.AND P1, PT, R21, R182, PT ;  /* 0x000000b61500720c */ /* 0x000fe40003f26270 */
[----:B------:R-:W-:Y:S02]  /*f3e0*/  FSEL R205, R165, -INF , !P0 ;  /* 0xff800000a5cd7808 */ /* 0x000fe40004000000 */
[----:B------:R-:W1:Y:S01]  /*f3f0*/  MUFU.TANH R174, R174 ;  /* 0x000000ae00ae7308 */ /* 0x000e620000002400 */
[----:B--2---:R-:W-:Y:S01]  /*f400*/  FFMA.FTZ R24, R35, UR5, R25 ;  /* 0x0000000523187c23 */ /* 0x004fe20008010019 */
[----:B------:R-:W-:-:S04]  /*f410*/  PLOP3.LUT P0, PT, PT, PT, UP0, 0x80, 0x0 ;  /* 0x000000000000781c */ /* 0x000fc80003f0f008 */
[----:B------:R-:W-:Y:S02]  /*f420*/  FSEL R24, R24, -INF , !P4 ;  /* 0xff80000018187808 */ /* 0x000fe40006000000 */
[----:B------:R-:W2:Y:S01]  /*f430*/  MUFU.TANH R175, R201 ;  /* 0x000000c900af7308 */ /* 0x000ea20000002400 */
[----:B---3--:R-:W-:Y:S01]  /*f440*/  FFMA.FTZ R19, R166, UR5, R29 ;  /* 0x00000005a6137c23 */ /* 0x008fe2000801001d */
[----:B------:R-:W-:-:S04]  /*f450*/  ISETP.GE.AND P4, PT, R23, R169, PT ;  /* 0x000000a91700720c */ /* 0x000fc80003f86270 */
[----:B------:R-:W-:Y:S02]  /*f460*/  FSEL R19, R19, -INF , !P6 ;  /* 0xff80000013137808 */ /* 0x000fe40007000000 */
[----:B------:R-:W3:Y:S01]  /*f470*/  MUFU.TANH R8, R8 ;  /* 0x0000000800087308 */ /* 0x000ee20000002400 */
[----:B-1----:R-:W-:Y:S01]  /*f480*/  FFMA.FTZ R174, R173, UR5, R174 ;  /* 0x00000005adae7c23 */ /* 0x002fe200080100ae */
[----:B------:R-:W-:Y:S02]  /*f490*/  FSEL R207, R207, -INF , !P4 ;  /* 0xff800000cfcf7808 */ /* 0x000fe40006000000 */
[-C--:B------:R-:W-:Y:S02]  /*f4a0*/  ISETP.GE.AND P6, PT, R5, R182.reuse, PT ;  /* 0x000000b60500720c */ /* 0x080fe40003fc6270 */
[----:B------:R-:W-:Y:S02]  /*f4b0*/  FSEL R236, R174, -INF , !P5 ;  /* 0xff800000aeec7808 */ /* 0x000fe40006800000 */
[----:B------:R-:W1:Y:S01]  /*f4c0*/  MUFU.TANH R28, R28 ;  /* 0x0000001c001c7308 */ /* 0x000e620000002400 */
[----:B--2---:R-:W-:Y:S01]  /*f4d0*/  FFMA.FTZ R175, R172, UR5, R175 ;  /* 0x00000005acaf7c23 */ /* 0x004fe200080100af */
[----:B------:R-:W-:Y:S01]  /*f4e0*/  BAR.SYNC.DEFER_BLOCKING 0x0 ;  /* 0x0000000000007b1d */ /* 0x000fe20000010000 */
[----:B------:R-:W-:-:S02]  /*f4f0*/  ISETP.GE.AND P5, PT, R4, R182, PT ;  /* 0x000000b60400720c */ /* 0x000fc40003fa6270 */
[-C--:B------:R-:W-:Y:S02]  /*f500*/  ISETP.GE.AND P4, PT, R5, R169.reuse, PT ;  /* 0x000000a90500720c */ /* 0x080fe40003f86270 */
[----:B------:R-:W-:Y:S01]  /*f510*/  FSEL R234, R175, -INF , !P1 ;  /* 0xff800000afea7808 */ /* 0x000fe20004800000 */
[----:B------:R-:W2:Y:S01]  /*f520*/  MUFU.TANH R34, R34 ;  /* 0x0000002200227308 */ /* 0x000ea20000002400 */
[----:B---3--:R-:W-:Y:S01]  /*f530*/  FFMA.FTZ R8, R15, UR5, R8 ;  /* 0x000000050f087c23 */ /* 0x008fe20008010008 */
[----:B------:R-:W-:-:S04]  /*f540*/  ISETP.GE.AND P1, PT, R4, R169, PT ;  /* 0x000000a90400720c */ /* 0x000fc80003f26270 */
[----:B------:R-:W-:Y:S02]  /*f550*/  FSEL R222, R8, -INF , !P6 ;  /* 0xff80000008de7808 */ /* 0x000fe40007000000 */
[----:B------:R-:W3:Y:S01]  /*f560*/  MUFU.TANH R6, R199 ;  /* 0x000000c700067308 */ /* 0x000ee20000002400 */
[----:B-1----:R-:W-:-:S05]  /*f570*/  FFMA.FTZ R28, R7, UR5, R28 ;  /* 0x00000005071c7c23 */ /* 0x002fca000801001c */
[----:B------:R-:W-:Y:S01]  /*f580*/  FSEL R206, R28, -INF , !P5 ;  /* 0xff8000001cce7808 */ /* 0x000fe20006800000 */
[----:B--2---:R-:W-:-:S05]  /*f590*/  FFMA.FTZ R34, R15, UR5, R34 ;  /* 0x000000050f227c23 */ /* 0x004fca0008010022 */
        /* <DEDUP_REMOVED lines=51> */
.L_x_1682:
[----:B------:R-:W-:Y:S05]  /*f8d0*/  BSYNC B0 ;  /* 0x0000000000007941 */ /* 0x000fea0003800000 */
.L_x_1681:
[----:B------:R-:W0:Y:S02]  /*f8e0*/  LDGDEPBAR ;  /* 0x00000000000079af */ /* 0x000e240000000000 */
.L_x_1680:
[----:B--2---:R-:W-:Y:S01]  /*f8f0*/  FMNMX.FTZ R9, R2, R30, !PT ;  /* 0x0000001e02097209 */ /* 0x004fe20007810000 */
[----:B------:R-:W-:Y:S01]  /*f900*/  @UP0 UIADD3 UR17, UR17, -0x6, URZ ;  /* 0xfffffffa11110890 */ /* 0x000fe2000fffe03f */
        /* <DEDUP_REMOVED lines=32> */
[----:B------:R-:W-:Y:S01]  /*fb10*/  FMNMX.FTZ R8, R206, R5, !PT ;  /* 0x00000005ce087209 */ /* 0x000fe20007810000 */
[----:B------:R-:W1:Y:S04]  /*fb20*/  SHFL.BFLY PT, R6, R15, 0x2, 0x1f ;  /* 0x0c401f000f067f89 */ /* 0x000e6800000e0000 */
[----:B------:R-:W2:Y:S04]  /*fb30*/  SHFL.BFLY PT, R4, R7, 0x2, 0x1f ;  /* 0x0c401f0007047f89 */ /* 0x000ea800000e0000 */
[----:B------:R-:W3:Y:S04]  /*fb40*/  SHFL.BFLY PT, R5, R8, 0x2, 0x1f ;  /* 0x0c401f0008057f89 */ /* 0x000ee800000e0000 */
[----:B------:R-:W4:Y:S01]  /*fb50*/  SHFL.BFLY PT, R168, R9, 0x1, 0x1f ;  /* 0x0c201f0009a87f89 */ /* 0x000f2200000e0000 */
[----:B-1----:R-:W-:-:S02]  /*fb60*/  FMNMX.FTZ R6, R15, R6, !PT ;  /* 0x000000060f067209 */ /* 0x002fc40007810000 */
[----:B--2---:R-:W-:-:S03]  /*fb70*/  FMNMX.FTZ R4, R7, R4, !PT ;  /* 0x0000000407047209 */ /* 0x004fc60007810000 */
[----:B------:R-:W1:Y:S01]  /*fb80*/  SHFL.BFLY PT, R167, R6, 0x1, 0x1f ;  /* 0x0c201f0006a77f89 */ /* 0x000e6200000e0000 */
[----:B---3--:R-:W-:-:S03]  /*fb90*/  FMNMX.FTZ R5, R8, R5, !PT ;  /* 0x0000000508057209 */ /* 0x008fc60007810000 */
[----:B------:R-:W2:Y:S01]  /*fba0*/  SHFL.BFLY PT, R165, R4, 0x1, 0x1f ;  /* 0x0c201f0004a57f89 */ /* 0x000ea200000e0000 */
        /* <DEDUP_REMOVED lines=9> */
[----:B-1----:R-:W-:Y:S01]  /*fc40*/  FMNMX.FTZ R167, R6, R167, !PT ;  /* 0x000000a706a77209 */ /* 0x002fe20007810000 */
[--C-:B------:R-:W-:Y:S01]  /*fc50*/  FFMA.FTZ R193, R22, UR20, -R177.reuse ;  /* 0x0000001416c17c23 */ /* 0x100fe200080108b1 */
[----:B------:R-:W-:Y:S01]  /*fc60*/  FFMA.FTZ R192, R20, UR20, -R177 ;  /* 0x0000001414c07c23 */ /* 0x000fe200080108b1 */
[----:B------:R-:W1:Y:S01]  /*fc70*/  LDSM.16.MT88.4 R32, [R212+0xa000] ;  /* 0x00a00000d420783b */ /* 0x000e620000004200 */
[----:B--2---:R-:W-:Y:S01]  /*fc80*/  FMNMX.FTZ R165, R4, R165, !PT ;  /* 0x000000a504a57209 */ /* 0x004fe20007810000 */
[C---:B------:R-:W-:Y:S01]  /*fc90*/  FMUL.FTZ R197, R167.reuse, UR20 ;  /* 0x00000014a7c57c20 */ /* 0x040fe20008410000 */
[----:B------:R-:W-:Y:S01]  /*fca0*/  FSETP.NEU.FTZ.AND P3, PT, R167, -INF , PT ;  /* 0xff800000a700780b */ /* 0x000fe20003f7d000 */
[----:B------:R-:W2:Y:S01]  /*fcb0*/  LDSM.16.MT88.4 R28, [R210+0xa000] ;  /* 0x00a00000d21c783b */ /* 0x000ea20000004200 */
[----:B---3--:R-:W-:Y:S01]  /*fcc0*/  FMNMX.FTZ R166, R5, R166, !PT ;  /* 0x000000a605a67209 */ /* 0x008fe20007810000 */
[C---:B------:R-:W-:Y:S01]  /*fcd0*/  FMUL.FTZ R202, R165.reuse, UR20 ;  /* 0x00000014a5ca7c20 */ /* 0x040fe20008410000 */
[----:B------:R-:W-:Y:S01]  /*fce0*/  FSETP.NEU.FTZ.AND P1, PT, R165, -INF , PT ;  /* 0xff800000a500780b */ /* 0x000fe20003f3d000 */
[----:B------:R-:W-:Y:S01]  /*fcf0*/  LDSM.16.MT88.4 R20, [R208+0xa000] ;  /* 0x00a00000d014783b */ /* 0x000fe20000004200 */
[----:B------:R-:W-:Y:S01]  /*fd00*/  FSEL R197, R197, RZ, P3 ;  /* 0x000000ffc5c57208 */ /* 0x000fe20001800000 */
[C---:B------:R-:W-:Y:S01]  /*fd10*/  FMUL.FTZ R221, R166.reuse, UR20 ;  /* 0x00000014a6dd7c20 */ /* 0x040fe20008410000 */
[----:B------:R-:W-:Y:S01]  /*fd20*/  FSEL R4, R165, RZ, P1 ;  /* 0x000000ffa5047208 */ /* 0x000fe20000800000 */
[----:B------:R-:W-:Y:S01]  /*fd30*/  MUFU.EX2 R196, R196 ;  /* 0x000000c400c47308 */ /* 0x000fe20000000800 */
[----:B------:R-:W-:Y:S01]  /*fd40*/  FSETP.NEU.FTZ.AND P2, PT, R166, -INF , PT ;  /* 0xff800000a600780b */ /* 0x000fe20003f5d000 */
[--C-:B------:R-:W-:Y:S01]  /*fd50*/  FFMA.FTZ R191, R16, UR20, -R197.reuse ;  /* 0x0000001410bf7c23 */ /* 0x100fe200080108c5 */
[----:B------:R-:W-:Y:S01]  /*fd60*/  FSEL R201, R167, RZ, P3 ;  /* 0x000000ffa7c97208 */ /* 0x000fe20001800000 */
[----:B------:R-:W-:Y:S01]  /*fd70*/  FADD.FTZ R3, R3, -R4 ;  /* 0x8000000403037221 */ /* 0x000fe20000010000 */
[----:B------:R-:W-:Y:S01]  /*fd80*/  FSEL R221, R221, RZ, P2 ;  /* 0x000000ffdddd7208 */ /* 0x000fe20001000000 */
[----:B------:R-:W-:Y:S01]  /*fd90*/  FFMA.FTZ R4, R14, UR20, -R197 ;  /* 0x000000140e047c23 */ /* 0x000fe200080108c5 */
[----:B------:R-:W-:Y:S01]  /*fda0*/  FSEL R202, R202, RZ, P1 ;  /* 0x000000ffcaca7208 */ /* 0x000fe20000800000 */
[----:B------:R-:W-:Y:S01]  /*fdb0*/  FADD.FTZ R201, R0, -R201 ;  /* 0x800000c900c97221 */ /* 0x000fe20000010000 */
        /* <DEDUP_REMOVED lines=9> */
[----:B------:R3:W-:Y:S01]  /*fe50*/  MUFU.EX2 R2, R4 ;  /* 0x0000000400027308 */ /* 0x0007e20000000800 */
[----:B------:R-:W4:Y:S01]  /*fe60*/  LDSM.16.MT88.4 R24, [R209+0xa000] ;  /* 0x00a00000d118783b */ /* 0x000f220000004200 */
[----:B------:R-:W-:Y:S01]  /*fe70*/  FSEL R195, R166, RZ, P2 ;  /* 0x000000ffa6c37208 */ /* 0x000fe20001000000 */
[----:B------:R-:W-:Y:S01]  /*fe80*/  FMUL.FTZ R3, R3, UR20 ;  /* 0x0000001403037c20 */ /* 0x000fe20008410000 */
[----:B------:R-:W-:Y:S01]  /*fe90*/  FFMA.FTZ R199, R200, UR20, -R197 ;  /* 0x00000014c8c77c23 */ /* 0x000fe200080108c5 */
[----:B------:R-:W5:Y:S01]  /*fea0*/  LDSM.16.MT88.4 R16, [R212+0xb000] ;  /* 0x00b00000d410783b */ /* 0x000f620000004200 */
[----:B------:R-:W-:Y:S01]  /*feb0*/  FMUL.FTZ R200, R223, UR20 ;  /* 0x00000014dfc87c20 */ /* 0x000fe20008410000 */
[----:B------:R-:W-:Y:S01]  /*fec0*/  FADD.FTZ R195, R244, -R195 ;  /* 0x800000c3f4c37221 */ /* 0x000fe20000010000 */
[----:B------:R-:W-:Y:S01]  /*fed0*/  MUFU.EX2 R190, R190 ;  /* 0x000000be00be7308 */ /* 0x000fe20000000800 */
[----:B------:R-:W5:Y:S01]  /*fee0*/  LDSM.16.MT88.4 R12, [R210+0xb000] ;  /* 0x00b00000d20c783b */ /* 0x000f620000004200 */
[----:B------:R-:W-:Y:S01]  /*fef0*/  FMUL.FTZ R201, R201, UR20 ;  /* 0x00000014c9c97c20 */ /* 0x000fe20008410000 */
[----:B------:R-:W-:Y:S01]  /*ff00*/  FMUL.FTZ R195, R195, UR20 ;  /* 0x00000014c3c37c20 */ /* 0x000fe20008410000 */
[----:B------:R-:W-:Y:S01]  /*ff10*/  FFMA.FTZ R223, R220, UR20, -R177 ;  /* 0x00000014dcdf7c23 */ /* 0x000fe200080108b1 */
[----:B------:R-:W5:Y:S01]  /*ff20*/  LDSM.16.MT88.4 R8, [R209+0xb000] ;  /* 0x00b00000d108783b */ /* 0x000f620000004200 */
[--C-:B------:R-:W-:Y:S01]  /*ff30*/  FFMA.FTZ R220, R236, UR20, -R221.reuse ;  /* 0x00000014ecdc7c23 */ /* 0x100fe200080108dd */
[--C-:B------:R-:W-:Y:S01]  /*ff40*/  FFMA.FTZ R237, R234, UR20, -R221.reuse ;  /* 0x00000014eaed7c23 */ /* 0x100fe200080108dd */
[----:B------:R-:W1:Y:S01]  /*ff50*/  MUFU.EX2 R189, R189 ;  /* 0x000000bd00bd7308 */ /* 0x000e620000000800 */
[----:B---3--:R-:W3:Y:S01]  /*ff60*/  LDSM.16.MT88.4 R4, [R208+0xb000] ;  /* 0x00b00000d004783b */ /* 0x008ee20000004200 */
[--C-:B------:R-:W-:Y:S01]  /*ff70*/  FFMA.FTZ R222, R222, UR20, -R221.reuse ;  /* 0x00000014dede7c23 */ /* 0x100fe200080108dd */
[----:B------:R-:W-:Y:S01]  /*ff80*/  FFMA.FTZ R221, R206, UR20, -R221 ;  /* 0x00000014cedd7c23 */ /* 0x000fe200080108dd */
[----:B------:R-:W-:Y:S01]  /*ff90*/  FFMA.FTZ R204, R204, UR20, -R177 ;  /* 0x00000014cccc7c23 */ /* 0x000fe200080108b1 */
[----:B------:R-:W-:Y:S01]  /*ffa0*/  FFMA.FTZ R206, R207, UR20, -R202 ;  /* 0x00000014cfce7c23 */ /* 0x000fe200080108ca */
[--C-:B------:R-:W-:Y:S01]  /*ffb0*/  FFMA.FTZ R185, R185, UR20, -R197.reuse ;  /* 0x00000014b9b97c23 */ /* 0x100fe200080108c5 */
[----:B------:R-:W-:Y:S01]  /*ffc0*/  FFMA.FTZ R164, R164, UR20, -R197 ;  /* 0x00000014a4a47c23 */ /* 0x000fe200080108c5 */
[----:B------:R-:W-:Y:S01]  /*ffd0*/  MUFU.EX2 R188, R188 ;  /* 0x000000bc00bc7308 */ /* 0x000fe20000000800 */
[----:B------:R-:W-:Y:S01]  /*ffe0*/  FFMA.FTZ R234, R176, UR20, -R177 ;  /* 0x00000014b0ea7c23 */ /* 0x000fe200080108b1 */
[--C-:B------:R-:W-:Y:S01]  /*fff0*/  FFMA.FTZ R183, R183, UR20, -R197.reuse ;  /* 0x00000014b7b77c23 */ /* 0x100fe200080108c5 */
[----:B------:R-:W-:-:S05]  /*10000*/  FFMA.FTZ R184, R184, UR20, -R197 ;  /* 0x00000014b8b87c23 */ /* 0x000fca00080108c5 */
        /* <DEDUP_REMOVED lines=9> */
[----:B------:R-:W4:Y:S01]  /*100a0*/  MUFU.EX2 R3, R3 ;  /* 0x0000000300037308 */ /* 0x000f220000000800 */
        /* <DEDUP_REMOVED lines=9> */
[----:B------:R-:W-:Y:S01]  /*10140*/  MUFU.EX2 R193, R193 ;  /* 0x000000c100c17308 */ /* 0x000fe20000000800 */
        /* <DEDUP_REMOVED lines=39> */
[----:B------:R-:W1:Y:S01]  /*103c0*/  MUFU.EX2 R200, R200 ;  /* 0x000000c800c87308 */ /* 0x000e620000000800 */
[----:B------:R-:W-:Y:S01]  /*103d0*/  FMUL.FTZ R79, R79, R3 ;  /* 0x000000034f4f7220 */ /* 0x000fe20000410000 */
[-C--:B------:R-:W-:Y:S01]  /*103e0*/  FMUL.FTZ R93, R93, R195.reuse ;  /* 0x000000c35d5d7220 */ /* 0x080fe20000410000 */
[-C--:B------:R-:W-:Y:S01]  /*103f0*/  FMUL.FTZ R104, R104, R195.reuse ;  /* 0x000000c368687220 */ /* 0x080fe20000410000 */
[----:B------:R-:W-:Y:S01]  /*10400*/  FMUL.FTZ R105, R105, R195 ;  /* 0x000000c369697220 */ /* 0x000fe20000410000 */
[-C--:B------:R-:W-:Y:S01]  /*10410*/  FMUL.FTZ R90, R90, R3.reuse ;  /* 0x000000035a5a7220 */ /* 0x080fe20000410000 */
[----:B------:R-:W-:Y:S01]  /*10420*/  FMUL.FTZ R91, R91, R3 ;  /* 0x000000035b5b7220 */ /* 0x000fe20000410000 */
[-C--:B------:R-:W-:Y:S01]  /*10430*/  FMUL.FTZ R108, R108, R195.reuse ;  /* 0x000000c36c6c7220 */ /* 0x080fe20000410000 */
[----:B------:R-:W2:Y:S01]  /*10440*/  MUFU.EX2 R201, R201 ;  /* 0x000000c900c97308 */ /* 0x000ea20000000800 */
        /* <DEDUP_REMOVED lines=97> */
[----:B---3--:R-:W-:Y:S01]  /*10a60*/  HMMA.16816.F32.BF16 R120, R172, R4, R120 ;  /* 0x00000004ac78723c */ /* 0x008fe20000041878 */
        /* <DEDUP_REMOVED lines=8> */
[----:B------:R-:W-:Y:S01]  /*10af0*/  FADD.FTZ R187, R187, R188 ;  /* 0x000000bcbbbb7221 */ /* 0x000fe20000010000 */
[----:B------:R-:W-:Y:S01]  /*10b00*/  FADD.FTZ R169, R198, R169 ;  /* 0x000000a9c6a97221 */ /* 0x000fe20000010000 */
[C---:B------:R-:W-:Y:S01]  /*10b10*/  F2FP.BF16.F32.PACK_AB R172, R194.reuse, R196 ;  /* 0x000000c4c2ac723e */ /* 0x040fe200000010ff */
[----:B------:R-:W-:Y:S01]  /*10b20*/  FADD.FTZ R194, R194, R235 ;  /* 0x000000ebc2c27221 */ /* 0x000fe20000010000 */
        /* <DEDUP_REMOVED lines=107> */
.L_x_1670:
[----:B------:R-:W-:-:S12]  /*111e0*/  UIADD3 UR17, UR28, -0x1, URZ ;  /* 0xffffffff1c117890 */ /* 0x000fd8000fffe03f */
.L_x_1683:
[----:B------:R-:W-:-:S13]  /*111f0*/  ISETP.LE.AND P0, PT, RZ, UR17, PT ;  /* 0x00000011ff007c0c */ /* 0x000fda000bf03270 */
[----:B------:R-:W-:Y:S05]  /*11200*/  @!P0 BRA `(.L_x_1684) ;  /* 0x0000002c00708947 */ /* 0x000fea0003800000 */
[----:B------:R-:W1:Y:S01]  /*11210*/  S2R R3, SR_TID.X ;  /* 0x0000000000037919 */ /* 0x000e620000002100 */
[----:B------:R-:W-:Y:S01]  /*11220*/  ULDC UR4, c[0x0][0x2d0] ;  /* 0x0000b40000047ab9 */ /* 0x000fe20000000800 */
[----:B------:R-:W-:Y:S01]  /*11230*/  MOV R2, R167 ;  /* 0x000000a700027202 */ /* 0x000fe20000000f00 */
[----:B------:R-:W-:Y:S01]  /*11240*/  IMAD.MOV.U32 R236, RZ, RZ, R170 ;  /* 0x000000ffffec7224 */ /* 0x000fe200078e00aa */
[----:B------:R-:W-:Y:S01]  /*11250*/  MOV R169, R166 ;  /* 0x000000a600a97202 */ /* 0x000fe20000000f00 */
[----:B------:R-:W-:Y:S01]  /*11260*/  ULDC UR9, c[0x0][0x2d0] ;  /* 0x0000b40000097ab9 */ /* 0x000fe20000000800 */
[----:B------:R-:W-:Y:S01]  /*11270*/  MOV R237, R181 ;  /* 0x000000b500ed7202 */ /* 0x000fe20000000f00 */
[----:B------:R-:W-:Y:S01]  /*11280*/  ULDC UR8, c[0x0][0x39c] ;  /* 0x0000e70000087ab9 */ /* 0x000fe20000000800 */
[----:B------:R-:W-:Y:S01]  /*11290*/  ULDC.64 UR6, c[0x0][0x248] ;  /* 0x0000920000067ab9 */ /* 0x000fe20000000a00 */
[----:B-1----:R-:W-:-:S04]  /*112a0*/  SHF.R.S32.HI R0, RZ, 0x1f, R3 ;  /* 0x0000001fff007819 */ /* 0x002fc80000011403 */
[----:B------:R-:W-:-:S04]  /*112b0*/  LEA.HI R0, R0, R3, RZ, 0x3 ;  /* 0x0000000300007211 */ /* 0x000fc800078f18ff */
[----:B------:R-:W-:-:S05]  /*112c0*/  LOP3.LUT R0, R0, 0xfffffff8, RZ, 0xc0, !PT ;  /* 0xfffffff800007812 */ /* 0x000fca00078ec0ff */
[----:B------:R-:W-:Y:S02]  /*112d0*/  IMAD.IADD R0, R3, 0x1, -R0 ;  /* 0x0000000103007824 */ /* 0x000fe400078e0a00 */
[----:B------:R-:W-:Y:S02]  /*112e0*/  IMAD.MOV.U32 R3, RZ, RZ, R168 ;  /* 0x000000ffff037224 */ /* 0x000fe400078e00a8 */
[----:B------:R-:W-:-:S05]  /*112f0*/  IMAD.SHL.U32 R0, R0, 0x8, RZ ;  /* 0x0000000800007824 */ /* 0x000fca00078e00ff */
[----:B------:R-:W-:Y:S01]  /*11300*/  ISETP.GE.AND P3, PT, R0, UR4, PT ;  /* 0x0000000400007c0c */ /* 0x000fe2000bf66270 */
[----:B------:R-:W-:Y:S01]  /*11310*/  IMAD.MOV.U32 R0, RZ, RZ, R165 ;  /* 0x000000ffff007224 */ /* 0x000fe200078e00a5 */
[----:B------:R-:W-:-:S11]  /*11320*/  ULDC UR4, c[0x0][0x2ec] ;  /* 0x0000bb0000047ab9 */ /* 0x000fd60000000800 */
[----:B------:R-:W1:Y:S08]  /*11330*/  @!P3 LDC.64 R222, c[0x0][0x220] ;  /* 0x00008800ffdebb82 */ /* 0x000e700000000a00 */
[----:B------:R-:W2:Y:S01]  /*11340*/  @!P3 LDC.64 R220, c[0x0][0x220] ;  /* 0x00008800ffdcbb82 */ /* 0x000ea20000000a00 */
[----:B------:R-:W-:Y:S05]  /*11350*/  BRA `(.L_x_1685) ;  /* 0x0000000000bc7947 */ /* 0x000fea0003800000 */
.L_x_1687:
        /* <DEDUP_REMOVED lines=47> */
.L_x_1685:
[----:B------:R-:W-:Y:S04]  /*11650*/  DEPBAR.LE SB0, 0x0 ;  /* 0x000080000000791a */ /* 0x000fe80000000000 */
[----:B------:R-:W-:Y:S01]  /*11660*/  BAR.SYNC.DEFER_BLOCKING 0x0 ;  /* 0x0000000000007b1d */ /* 0x000fe20000010000 */
[----:B------:R-:W-:Y:S01]  /*11670*/  ISETP.GE.AND P2, PT, R225, UR9, PT ;  /* 0x00000009e1007c0c */ /* 0x000fe2000bf46270 */
[----:B------:R-:W-:Y:S01]  /*11680*/  USHF.R.S32.HI UR11, URZ, 0x1f, UR17 ;  /* 0x0000001f3f0b7899 */ /* 0x000fe20008011411 */
[----:B------:R-:W-:Y:S01]  /*11690*/  MOV R241, UR17 ;  /* 0x0000001100f17c02 */ /* 0x000fe20008000f00 */
[----:B------:R-:W-:Y:S04]  /*116a0*/  UIMAD UR10, UR12, UR17, URZ ;  /* 0x000000110c0a72a4 */ /* 0x000fe8000f8e023f */
[----:B------:R-:W-:Y:S01]  /*116b0*/  UIMAD UR10, UR11, UR13, UR10 ;  /* 0x0000000d0b0a72a4 */ /* 0x000fe2000f8e020a */
[----:B------:R-:W-:Y:S03]  /*116c0*/  IMAD.WIDE.U32 R240, R241, UR13, R236 ;  /* 0x0000000df1f07c25 */ /* 0x000fe6000f8e00ec */
[C---:B-1----:R-:W-:Y:S02]  /*116d0*/  @!P3 LEA R242, P5, R240.reuse, R222, 0x1 ;  /* 0x000000def0f2b211 */ /* 0x042fe400078a08ff */
[----:B------:R-:W-:Y:S02]  /*116e0*/  IADD3 R234, R241, UR10, RZ ;  /* 0x0000000af1ea7c10 */ /* 0x000fe4000fffe0ff */
[C---:B------:R-:W-:Y:S02]  /*116f0*/  IADD3 R168, P0, R240.reuse, UR22, RZ ;  /* 0x00000016f0a87c10 */ /* 0x040fe4000ff1e0ff */
[--C-:B------:R-:W-:Y:S02]  /*11700*/  @!P3 LEA.HI.X R243, R240, R223, R234.reuse, 0x1, P5 ;  /* 0x000000dff0f3b211 */ /* 0x100fe400028f0cea */
[----:B--2---:R-:W-:Y:S01]  /*11710*/  @!P3 LEA R246, P4, R168, R220, 0x1 ;  /* 0x000000dca8f6b211 */ /* 0x004fe200078808ff */
[----:B------:R-:W-:Y:S01]  /*11720*/  @P3 STS.128 [R224+0xa000], RZ ;  /* 0x00a000ffe0003388 */ /* 0x000fe20000000c00 */
[----:B------:R-:W1:Y:S08]  /*11730*/  @!P2 LDC.64 R238, c[0x0][0x220] ;  /* 0x00008800ffeeab82 */ /* 0x000e700000000a00 */
[----:B------:R-:W2:Y:S01]  /*11740*/  @!P2 LDC.64 R170, c[0x0][0x220] ;  /* 0x00008800ffaaab82 */ /* 0x000ea20000000a00 */
[----:B------:R-:W-:Y:S01]  /*11750*/  @!PT LDS RZ, [RZ] ;  /* 0x00000000fffff984 */ /* 0x000fe20000000800 */
[----:B------:R-:W-:Y:S01]  /*11760*/  @!PT LDS RZ, [RZ] ;  /* 0x00000000fffff984 */ /* 0x000fe20000000800 */
[----:B------:R-:W-:Y:S01]  /*11770*/  @!PT LDS RZ, [RZ] ;  /* 0x00000000fffff984 */ /* 0x000fe20000000800 */
[----:B------:R-:W-:Y:S08]  /*11780*/  @!P3 LDGSTS.E.BYPASS.LTC128B.128 [R224+0xa000], desc[UR18][R242.64] ;  /* 0x0a000000f2e0bfae */ /* 0x000ff0000b901d52 */
[----:B------:R-:W-:Y:S01]  /*11790*/  @P2 STS.128 [R224+0xb000], RZ ;  /* 0x00b000ffe0002388 */ /* 0x000fe20000000c00 */
[----:B-1----:R-:W-:Y:S02]  /*117a0*/  @!P2 LEA R244, P1, R240, R238, 0x1 ;  /* 0x000000eef0f4a211 */ /* 0x002fe400078208ff */
[----:B------:R-:W-:Y:S02]  /*117b0*/  IADD3.X R238, R234, UR21, RZ, P0, !PT ;  /* 0x00000015eaee7c10 */ /* 0x000fe400087fe4ff */
[----:B------:R-:W-:Y:S02]  /*117c0*/  @!P2 LEA.HI.X R245, R240, R239, R234, 0x1, P1 ;  /* 0x000000eff0f5a211 */ /* 0x000fe400008f0cea */
[C-C-:B------:R-:W-:Y:S02]  /*117d0*/  @!P3 LEA.HI.X R247, R168.reuse, R221, R238.reuse, 0x1, P4 ;  /* 0x000000dda8f7b211 */ /* 0x140fe400020f0cee */
[C---:B--2---:R-:W-:Y:S01]  /*117e0*/  @!P2 LEA R170, P0, R168.reuse, R170, 0x1 ;  /* 0x000000aaa8aaa211 */ /* 0x044fe200078008ff */
[----:B------:R-:W-:Y:S01]  /*117f0*/  @!PT LDS RZ, [RZ] ;  /* 0x00000000fffff984 */ /* 0x000fe20000000800 */
[----:B------:R-:W-:Y:S01]  /*11800*/  @!PT LDS RZ, [RZ] ;  /* 0x00000000fffff984 */ /* 0x000fe20000000800 */
[----:B------:R-:W-:Y:S01]  /*11810*/  @!PT LDS RZ, [RZ] ;  /* 0x00000000fffff984 */ /* 0x000fe20000000800 */
[----:B------:R-:W-:Y:S01]  /*11820*/  @!P2 LDGSTS.E.BYPASS.LTC128B.128 [R224+0xb000], desc[UR18][R244.64+0x80] ;  /* 0x0b000080f4e0afae */ /* 0x000fe2000b901d52 */
[----:B------:R-:W-:Y:S02]  /*11830*/  ISETP.LT.AND P4, PT, RZ, UR17, PT ;  /* 0x00000011ff007c0c */ /* 0x000fe4000bf81270 */
[----:B------:R-:W-:Y:S05]  /*11840*/  @!P2 LEA.HI.X R171, R168, R171, R238, 0x1, P0 ;  /* 0x000000aba8aba211 */ /* 0x000fea00000f0cee */
[----:B------:R-:W-:Y:S08]  /*11850*/  @P3 STS.128 [R224+0xa800], RZ ;  /* 0x00a800ffe0003388 */ /* 0x000ff00000000c00 */
        /* <DEDUP_REMOVED lines=8> */
[----:B------:R2:W-:Y:S08]  /*118e0*/  @!P2 LDGSTS.E.BYPASS.LTC128B.128 [R224+0xb800], desc[UR18][R170.64+0x80] ;  /* 0x0b800080aae0afae */ /* 0x0005f0000b901d52 */
[----:B------:R-:W-:Y:S08]  /*118f0*/  LDSM.16.M88.4 R164, [R219] ;  /* 0x00000000dba4783b */ /* 0x000ff00000000200 */
[----:B------:R-:W3:Y:S08]  /*11900*/  LDSM.16.M88.4 R172, [R218+0x8000] ;  /* 0x00800000daac783b */ /* 0x000ef00000000200 */
[----:B------:R-:W4:Y:S08]  /*11910*/  LDSM.16.M88.4 R176, [R219+0x2000] ;  /* 0x00200000dbb0783b */ /* 0x000f300000000200 */
[----:B------:R-:W5:Y:S08]  /*11920*/  LDSM.16.M88.4 R180, [R218+0x8800] ;  /* 0x00880000dab4783b */ /* 0x000f700000000200 */
[----:B------:R-:W0:Y:S08]  /*11930*/  LDGDEPBAR ;  /* 0x00000000000079af */ /* 0x000e300000000000 */
[----:B------:R-:W-:Y:S08]  /*11940*/  LDSM.16.M88.4 R184, [R217] ;  /* 0x00000000d9b8783b */ /* 0x000ff00000000200 */
[----:B------:R-:W1:Y:S01]  /*11950*/  LDSM.16.M88.4 R188, [R216] ;  /* 0x00000000d8bc783b */ /* 0x000e620000000200 */
[-C--:B---3--:R-:W-:Y:S07]  /*11960*/  HMMA.16816.F32.BF16 R4, R164, R172.reuse, RZ ;  /* 0x000000aca404723c */ /* 0x088fee00000418ff */
[----:B------:R-:W3:Y:S01]  /*11970*/  LDSM.16.M88.4 R192, [R217+0x2000] ;  /* 0x00200000d9c0783b */ /* 0x000ee20000000200 */
[C---:B----4-:R-:W-:Y:S07]  /*11980*/  HMMA.16816.F32.BF16 R8, R176.reuse, R172, RZ ;  /* 0x000000acb008723c */ /* 0x050fee00000418ff */
[----:B------:R-:W4:Y:S01]  /*11990*/  LDSM.16.M88.4 R196, [R216+0x800] ;  /* 0x00080000d8c4783b */ /* 0x000f220000000200 */
[-C--:B------:R-:W-:Y:S06]  /*119a0*/  HMMA.16816.F32.BF16 R12, R176, R174.reuse, RZ ;  /* 0x000000aeb00c723c */ /* 0x080fec00000418ff */
[C---:B------:R-:W-:Y:S01]  /*119b0*/  HMMA.16816.F32.BF16 R16, R164.reuse, R174, RZ ;  /* 0x000000aea410723c */ /* 0x040fe200000418ff */
[----:B------:R-:W-:Y:S05]  /*119c0*/  LDSM.16.M88.4 R200, [R215] ;  /* 0x00000000d7c8783b */ /* 0x000fea0000000200 */
[-C--:B-----5:R-:W-:Y:S03]  /*119d0*/  HMMA.16816.F32.BF16 R20, R164, R180.reuse, RZ ;  /* 0x000000b4a414723c */ /* 0x0a0fe600000418ff */
[----:B------:R-:W5:Y:S03]  /*119e0*/  LDSM.16.M88.4 R204, [R211+0x8000] ;  /* 0x00800000d3cc783b */ /* 0x000f660000000200 */
[C---:B------:R-:W-:Y:S05]  /*119f0*/  HMMA.16816.F32.BF16 R24, R176.reuse, R180, RZ ;  /* 0x000000b4b018723c */ /* 0x040fea00000418ff */
[----:B------:R-:W-:Y:S01]  /*11a00*/  LDSM.16.M88.4 R172, [R211+0x8800] ;  /* 0x00880000d3ac783b */ /* 0x000fe20000000200 */
[-C--:B------:R-:W-:Y:S06]  /*11a10*/  HMMA.16816.F32.BF16 R28, R176, R182.reuse, RZ ;  /* 0x000000b6b01c723c */ /* 0x080fec00000418ff */
[----:B------:R-:W-:Y:S01]  /*11a20*/  HMMA.16816.F32.BF16 R32, R164, R182, RZ ;  /* 0x000000b6a420723c */ /* 0x000fe200000418ff */
[----:B------:R-:W2:Y:S05]  /*11a30*/  LDSM.16.M88.4 R164, [R215+0x2000] ;  /* 0x00200000d7a4783b */ /* 0x000eaa0000000200 */
[-C--:B-1----:R-:W-:Y:S03]  /*11a40*/  HMMA.16816.F32.BF16 R4, R184, R188.reuse, R4 ;  /* 0x000000bcb804723c */ /* 0x082fe60000041804 */
[----:B------:R-:W-:Y:S03]  /*11a50*/  LDSM.16.M88.4 R176, [R214] ;  /* 0x00000000d6b0783b */ /* 0x000fe60000000200 */
[C---:B---3--:R-:W-:Y:S05]  /*11a60*/  HMMA.16816.F32.BF16 R8, R192.reuse, R188, R8 ;  /* 0x000000bcc008723c */ /* 0x048fea0000041808 */
[----:B------:R-:W1:Y:S01]  /*11a70*/  LDSM.16.M88.4 R180, [R213] ;  /* 0x00000000d5b4783b */ /* 0x000e620000000200 */
[-C--:B------:R-:W-:Y:S06]  /*11a80*/  HMMA.16816.F32.BF16 R12, R192, R190.reuse, R12 ;  /* 0x000000bec00c723c */ /* 0x080fec000004180c */
[C---:B------:R-:W-:Y:S01]  /*11a90*/  HMMA.16816.F32.BF16 R16, R184.reuse, R190, R16 ;  /* 0x000000beb810723c */ /* 0x040fe20000041810 */
[----:B------:R-:W-:Y:S05]  /*11aa0*/  LDSM.16.M88.4 R188, [R213+0x800] ;  /* 0x00080000d5bc783b */ /* 0x000fea0000000200 */
[-C--:B----4-:R-:W-:Y:S06]  /*11ab0*/  HMMA.16816.F32.BF16 R20, R184, R196.reuse, R20 ;  /* 0x000000c4b814723c */ /* 0x090fec0000041814 */
[C---:B------:R-:W-:Y:S06]  /*11ac0*/  HMMA.16816.F32.BF16 R24, R192.reuse, R196, R24 ;  /* 0x000000c4c018723c */ /* 0x040fec0000041818 */
[-C--:B------:R-:W-:Y:S01]  /*11ad0*/  HMMA.16816.F32.BF16 R28, R192, R198.reuse, R28 ;  /* 0x000000c6c01c723c */ /* 0x080fe2000004181c */
[----:B------:R-:W-:Y:S05]  /*11ae0*/  LDSM.16.M88.4 R192, [R219+0x4000] ;  /* 0x00400000dbc0783b */ /* 0x000fea0000000200 */
[----:B------:R-:W-:Y:S03]  /*11af0*/  HMMA.16816.F32.BF16 R32, R184, R198, R32 ;  /* 0x000000c6b820723c */ /* 0x000fe60000041820 */
[----:B------:R-:W3:Y:S03]  /*11b00*/  LDSM.16.M88.4 R184, [R214+0x2000] ;  /* 0x00200000d6b8783b */ /* 0x000ee60000000200 */
[-C--:B-----5:R-:W-:Y:S05]  /*11b10*/  HMMA.16816.F32.BF16 R4, R200, R204.reuse, R4 ;  /* 0x000000ccc804723c */ /* 0x0a0fea0000041804 */
[----:B------:R-:W4:Y:S01]  /*11b20*/  LDSM.16.M88.4 R196, [R218+0x9000] ;  /* 0x00900000dac4783b */ /* 0x000f220000000200 */
[C---:B--2---:R-:W-:Y:S06]  /*11b30*/  HMMA.16816.F32.BF16 R8, R164.reuse, R204, R8 ;  /* 0x000000cca408723c */ /* 0x044fec0000041808 */
[-C--:B------:R-:W-:Y:S06]  /*11b40*/  HMMA.16816.F32.BF16 R12, R164, R206.reuse, R12 ;  /* 0x000000cea40c723c */ /* 0x080fec000004180c */
[C---:B------:R-:W-:Y:S01]  /*11b50*/  HMMA.16816.F32.BF16 R16, R200.reuse, R206, R16 ;  /* 0x000000cec810723c */ /* 0x040fe20000041810 */
[----:B------:R-:W-:Y:S05]  /*11b60*/  LDSM.16.M88.4 R204, [R216+0x1000] ;  /* 0x00100000d8cc783b */ /* 0x000fea0000000200 */
[-C--:B------:R-:W-:Y:S06]  /*11b70*/  HMMA.16816.F32.BF16 R20, R200, R172.reuse, R20 ;  /* 0x000000acc814723c */ /* 0x080fec0000041814 */
[C---:B------:R-:W-:Y:S06]  /*11b80*/  HMMA.16816.F32.BF16 R24, R164.reuse, R172, R24 ;  /* 0x000000aca418723c */ /* 0x040fec0000041818 */
[-C--:B------:R-:W-:Y:S01]  /*11b90*/  HMMA.16816.F32.BF16 R28, R164, R174.reuse, R28 ;  /* 0x000000aea41c723c */ /* 0x080fe2000004181c */
[----:B------:R-:W2:Y:S05]  /*11ba0*/  LDSM.16.M88.4 R164, [R219+0x6000] ;  /* 0x00600000dba4783b */ /* 0x000eaa0000000200 */
[----:B------:R-:W-:Y:S03]  /*11bb0*/  HMMA.16816.F32.BF16 R32, R200, R174, R32 ;  /* 0x000000aec820723c */ /* 0x000fe60000041820 */
[----:B------:R-:W5:Y:S03]  /*11bc0*/  LDSM.16.M88.4 R172, [R218+0x9800] ;  /* 0x00980000daac783b */ /* 0x000f660000000200 */
[-C--:B-1----:R-:W-:Y:S05]  /*11bd0*/  HMMA.16816.F32.BF16 R4, R176, R180.reuse, R4 ;  /* 0x000000b4b004723c */ /* 0x082fea0000041804 */
[----:B------:R-:W1:Y:S01]  /*11be0*/  LDSM.16.M88.4 R200, [R217+0x4000] ;  /* 0x00400000d9c8783b */ /* 0x000e620000000200 */
[C---:B---3--:R-:W-:Y:S06]  /*11bf0*/  HMMA.16816.F32.BF16 R8, R184.reuse, R180, R8 ;  /* 0x000000b4b808723c */ /* 0x048fec0000041808 */
[-C--:B------:R-:W-:Y:S06]  /*11c00*/  HMMA.16816.F32.BF16 R12, R184, R182.reuse, R12 ;  /* 0x000000b6b80c723c */ /* 0x080fec000004180c */
[C---:B------:R-:W-:Y:S01]  /*11c10*/  HMMA.16816.F32.BF16 R16, R176.reuse, R182, R16 ;  /* 0x000000b6b010723c */ /* 0x040fe20000041810 */
[----:B------:R-:W-:Y:S05]  /*11c20*/  LDSM.16.M88.4 R180, [R216+0x1800] ;  /* 0x00180000d8b4783b */ /* 0x000fea0000000200 */
        /* <DEDUP_REMOVED lines=8> */
[C---:B--2---:R-:W-:Y:S06]  /*11cb0*/  HMMA.16816.F32.BF16 R8, R164.reuse, R196, R8 ;  /* 0x000000c4a408723c */ /* 0x044fec0000041808 */
[-C--:B------:R-:W-:Y:S06]  /*11cc0*/  HMMA.16816.F32.BF16 R12, R164, R198.reuse, R12 ;  /* 0x000000c6a40c723c */ /* 0x080fec000004180c */
[C---:B------:R-:W-:Y:S01]  /*11cd0*/  HMMA.16816.F32.BF16 R16, R192.reuse, R198, R16 ;  /* 0x000000c6c010723c */ /* 0x040fe20000041810 */
[----:B------:R-:W-:Y:S05]  /*11ce0*/  LDSM.16.M88.4 R196, [R213+0x1000] ;  /* 0x00100000d5c4783b */ /* 0x000fea0000000200 */
[-C--:B-----5:R-:W-:Y:S06]  /*11cf0*/  HMMA.16816.F32.BF16 R20, R192, R172.reuse, R20 ;  /* 0x000000acc014723c */ /* 0x0a0fec0000041814 */
        /* <DEDUP_REMOVED lines=16> */
[C---:B--2---:R-:W-:Y:S06]  /*11e00*/  HMMA.16816.F32.BF16 R8, R164.reuse, R188, R8 ;  /* 0x000000bca408723c */ /* 0x044fec0000041808 */
[-C--:B------:R-:W-:Y:S06]  /*11e10*/  HMMA.16816.F32.BF16 R12, R164, R190.reuse, R12 ;  /* 0x000000bea40c723c */ /* 0x080fec000004180c */
[C---:B------:R-:W-:Y:S06]  /*11e20*/  HMMA.16816.F32.BF16 R16, R184.reuse, R190, R16 ;  /* 0x000000beb810723c */ /* 0x040fec0000041810 */
[-C--:B-----5:R-:W-:Y:S06]  /*11e30*/  HMMA.16816.F32.BF16 R20, R184, R172.reuse, R20 ;  /* 0x000000acb814723c */ /* 0x0a0fec0000041814 */
[C---:B------:R-:W-:Y:S06]  /*11e40*/  HMMA.16816.F32.BF16 R24, R164.reuse, R172, R24 ;  /* 0x000000aca418723c */ /* 0x040fec0000041818 */
[-C--:B------:R-:W-:Y:S01]  /*11e50*/  HMMA.16816.F32.BF16 R28, R164, R174.reuse, R28 ;  /* 0x000000aea41c723c */ /* 0x080fe2000004181c */
[----:B------:R-:W2:Y:S01]  /*11e60*/  LDSM.16.M88.4 R164, [R213+0x1800] ;  /* 0x00180000d5a4783b */ /* 0x000ea20000000200 */
[----:B------:R-:W-:Y:S04]  /*11e70*/  DEPBAR.LE SB0, 0x0 ;  /* 0x000080000000791a */ /* 0x000fe80000000000 */
[----:B------:R-:W-:Y:S01]  /*11e80*/  HMMA.16816.F32.BF16 R32, R184, R174, R32 ;  /* 0x000000aeb820723c */ /* 0x000fe20000041820 */
[----:B------:R-:W-:Y:S05]  /*11e90*/  BAR.SYNC.DEFER_BLOCKING 0x0 ;  /* 0x0000000000007b1d */ /* 0x000fea0000010000 */
[-C--:B-1----:R-:W-:Y:S06]  /*11ea0*/  HMMA.16816.F32.BF16 R4, R192, R196.reuse, R4 ;  /* 0x000000c4c004723c */ /* 0x082fec0000041804 */
[C---:B---3--:R-:W-:Y:S06]  /*11eb0*/  HMMA.16816.F32.BF16 R8, R176.reuse, R196, R8 ;  /* 0x000000c4b008723c */ /* 0x048fec0000041808 */
[-C--:B------:R-:W-:Y:S06]  /*11ec0*/  HMMA.16816.F32.BF16 R12, R176, R198.reuse, R12 ;  /* 0x000000c6b00c723c */ /* 0x080fec000004180c */
[C---:B------:R-:W-:Y:S06]  /*11ed0*/  HMMA.16816.F32.BF16 R16, R192.reuse, R198, R16 ;  /* 0x000000c6c010723c */ /* 0x040fec0000041810 */
[----:B------:R-:W-:Y:S01]  /*11ee0*/  FMUL.FTZ R247, R4, UR8 ;  /* 0x0000000804f77c20 */ /* 0x000fe20008410000 */
[----:B------:R-:W-:Y:S01]  /*11ef0*/  FMUL.FTZ R242, R6, UR8 ;  /* 0x0000000806f27c20 */ /* 0x000fe20008410000 */
[----:B------:R-:W-:Y:S01]  /*11f00*/  FMUL.FTZ R246, R5, UR8 ;  /* 0x0000000805f67c20 */ /* 0x000fe20008410000 */
[-C--:B--2---:R-:W-:Y:S03]  /*11f10*/  HMMA.16816.F32.BF16 R20, R192, R164.reuse, R20 ;  /* 0x000000a4c014723c */ /* 0x084fe60000041814 */
        /* <DEDUP_REMOVED lines=8> */
[----:B------:R3:W-:Y:S03]  /*11fa0*/  MUFU.TANH R15, R248 ;  /* 0x000000f8000f7308 */ /* 0x0007e60000002400 */
[----:B------:R-:W-:Y:S01]  /*11fb0*/  FMUL.FTZ R170, R14, UR8 ;  /* 0x000000080eaa7c20 */ /* 0x000fe20008410000 */
[----:B------:R-:W-:Y:S04]  /*11fc0*/  HMMA.16816.F32.BF16 R32, R192, R166, R32 ;  /* 0x000000a6c020723c */ /* 0x000fe80000041820 */
[----:B------:R-:W-:Y:S01]  /*11fd0*/  FMUL.FTZ R239, R12, UR8 ;  /* 0x000000080cef7c20 */ /* 0x000fe20008410000 */
[----:B------:R-:W-:Y:S01]  /*11fe0*/  FMUL.FTZ R249, R22, UR8 ;  /* 0x0000000816f97c20 */ /* 0x000fe20008410000 */
[----:B------:R-:W4:Y:S01]  /*11ff0*/  MUFU.TANH R242, R242 ;  /* 0x000000f200f27308 */ /* 0x000f220000002400 */
[----:B--2---:R-:W-:Y:S01]  /*12000*/  FMUL.FTZ R171, R13, UR8 ;  /* 0x000000080dab7c20 */ /* 0x004fe20008410000 */
[----:B------:R-:W-:Y:S03]  /*12010*/  FMUL.FTZ R251, R21, UR8 ;  /* 0x0000000815fb7c20 */ /* 0x000fe60008410000 */
[----:B------:R-:W-:Y:S01]  /*12020*/  FMUL.FTZ R245, R16, UR8 ;  /* 0x0000000810f57c20 */ /* 0x000fe20008410000 */
[----:B------:R-:W-:Y:S01]  /*12030*/  FMUL.FTZ R243, R18, UR8 ;  /* 0x0000000812f37c20 */ /* 0x000fe20008410000 */
[----:B------:R-:W-:Y:S03]  /*12040*/  FMUL.FTZ R244, R17, UR8 ;  /* 0x0000000811f47c20 */ /* 0x000fe60008410000 */
[----:B------:R2:W-:Y:S01]  /*12050*/  MUFU.TANH R206, R171 ;  /* 0x000000ab00ce7308 */ /* 0x0005e20000002400 */
[----:B---3--:R-:W-:Y:S01]  /*12060*/  FMUL.FTZ R248, R23, UR8 ;  /* 0x0000000817f87c20 */ /* 0x008fe20008410000 */
[----:B------:R-:W-:Y:S01]  /*12070*/  FMUL.FTZ R238, R19, UR8 ;  /* 0x0000000813ee7c20 */ /* 0x000fe20008410000 */
[----:B------:R-:W-:Y:S01]  /*12080*/  FMUL.FTZ R240, R7, UR8 ;  /* 0x0000000807f07c20 */ /* 0x000fe20008410000 */
[----:B------:R-:W-:Y:S01]  /*12090*/  FMUL.FTZ R234, R9, UR8 ;  /* 0x0000000809ea7c20 */ /* 0x000fe20008410000 */
[----:B------:R-:W-:Y:S01]  /*120a0*/  FMUL.FTZ R252, R20, UR8 ;  /* 0x0000000814fc7c20 */ /* 0x000fe20008410000 */
[----:B------:R-:W-:Y:S04]  /*120b0*/  FMUL.FTZ R250, R24, UR8 ;  /* 0x0000000818fa7c20 */ /* 0x000fe80008410000 */
[----:B------:R-:W-:Y:S01]  /*120c0*/  MUFU.TANH R203, R248 ;  /* 0x000000f800cb7308 */ /* 0x000fe20000002400 */
[----:B------:R-:W-:Y:S01]  /*120d0*/  FMUL.FTZ R34, R34, UR8 ;  /* 0x0000000822227c20 */ /* 0x000fe20008410000 */
[----:B------:R-:W-:Y:S01]  /*120e0*/  FMUL.FTZ R33, R33, UR8 ;  /* 0x0000000821217c20 */ /* 0x000fe20008410000 */
[----:B------:R-:W-:Y:S07]  /*120f0*/  FMUL.FTZ R35, R35, UR8 ;  /* 0x0000000823237c20 */ /* 0x000fee0008410000 */
[----:B------:R-:W3:Y:S01]  /*12100*/  MUFU.TANH R241, R241 ;  /* 0x000000f100f17308 */ /* 0x000ee20000002400 */
[----:B--2---:R-:W-:Y:S09]  /*12110*/  FMUL.FTZ R171, R26, UR8 ;  /* 0x000000081aab7c20 */ /* 0x004ff20008410000 */
[----:B------:R2:W-:Y:S10]  /*12120*/  MUFU.TANH R201, R171 ;  /* 0x000000ab00c97308 */ /* 0x0005f40000002400 */
[----:B------:R-:W5:Y:S10]  /*12130*/  MUFU.TANH R170, R170 ;  /* 0x000000aa00aa7308 */ /* 0x000f740000002400 */
[----:B------:R-:W5:Y:S01]  /*12140*/  MUFU.TANH R168, R168 ;  /* 0x000000a800a87308 */ /* 0x000f620000002400 */
[----:B--2---:R-:W-:Y:S04]  /*12150*/  MOV R171, UR17 ;  /* 0x0000001100ab7c02 */ /* 0x004fe80008000f00 */
[----:B------:R-:W-:Y:S05]  /*12160*/  LEA R202, R171, R230, 0x5 ;  /* 0x000000e6abca7211 */ /* 0x000fea00078e28ff */
[----:B------:R2:W-:Y:S01]  /*12170*/  MUFU.TANH R190, R249 ;  /* 0x000000f900be7308 */ /* 0x0005e20000002400 */
[C---:B------:R-:W-:Y:S02]  /*12180*/  IADD3 R14, R202.reuse, 0x8, RZ ;  /* 0x00000008ca0e7810 */ /* 0x040fe40007ffe0ff */
[----:B------:R-:W-:Y:S02]  /*12190*/  IADD3 R171, R202, 0x1, RZ ;  /* 0x00000001caab7810 */ /* 0x000fe40007ffe0ff */
[----:B------:R-:W-:Y:S02]  /*121a0*/  I2FP.F32.S32 R248, R202 ;  /* 0x000000ca00f87245 */ /* 0x000fe40000201400 */
[----:B------:R-:W-:Y:S03]  /*121b0*/  I2FP.F32.S32 R14, R14 ;  /* 0x0000000e000e7245 */ /* 0x000fe60000201400 */
[----:B------:R2:W-:Y:S01]  /*121c0*/  MUFU.TANH R183, R251 ;  /* 0x000000fb00b77308 */ /* 0x0005e20000002400 */
[----:B------:R-:W-:Y:S01]  /*121d0*/  I2FP.F32.S32 R13, R171 ;  /* 0x000000ab000d7245 */ /* 0x000fe20000201400 */
[C---:B-1----:R-:W-:Y:S01]  /*121e0*/  FFMA.FTZ R247, R248.reuse, UR5, R247 ;  /* 0x00000005f8f77c23 */ /* 0x042fe200080100f7 */
[C---:B----4-:R-:W-:Y:S01]  /*121f0*/  FFMA.FTZ R242, R248.reuse, UR5, R242 ;  /* 0x00000005f8f27c23 */ /* 0x050fe200080100f2 */
[C---:B------:R-:W-:Y:S01]  /*12200*/  FFMA.FTZ R207, R248.reuse, UR5, R207 ;  /* 0x00000005f8cf7c23 */ /* 0x040fe200080100cf */
[----:B---3--:R-:W-:Y:S01]  /*12210*/  FFMA.FTZ R241, R248, UR5, R241 ;  /* 0x00000005f8f17c23 */ /* 0x008fe200080100f1 */
[----:B------:R-:W-:Y:S01]  /*12220*/  IADD3 R248, R202, 0x9, RZ ;  /* 0x00000009caf87810 */ /* 0x000fe20007ffe0ff */
[----:B-----5:R-:W-:Y:S03]  /*12230*/  FFMA.FTZ R17, R14, UR5, R170 ;  /* 0x000000050e117c23 */ /* 0x020fe600080100aa */
[----:B------:R-:W1:Y:S01]  /*12240*/  MUFU.TANH R239, R239 ;  /* 0x000000ef00ef7308 */ /* 0x000e620000002400 */
[----:B------:R-:W-:Y:S01]  /*12250*/  FMUL.FTZ R170, R32, UR8 ;  /* 0x0000000820aa7c20 */ /* 0x000fe20008410000 */
[----:B------:R-:W-:Y:S01]  /*12260*/  FFMA.FTZ R19, R13, UR5, R168 ;  /* 0x000000050d137c23 */ /* 0x000fe200080100a8 */
[----:B------:R-:W-:Y:S01]  /*12270*/  I2FP.F32.S32 R168, R248 ;  /* 0x000000f800a87245 */ /* 0x000fe20000201400 */
[----:B------:R-:W-:Y:S01]  /*12280*/  FMUL.FTZ R171, R30, UR8 ;  /* 0x000000081eab7c20 */ /* 0x000fe20008410000 */
[----:B------:R-:W-:Y:S01]  /*12290*/  FMUL.FTZ R248, R28, UR8 ;  /* 0x000000081cf87c20 */ /* 0x000fe20008410000 */
[----:B--2---:R-:W-:Y:S01]  /*122a0*/  FMUL.FTZ R249, R25, UR8 ;  /* 0x0000000819f97c20 */ /* 0x004fe20008410000 */
[----:B------:R-:W-:Y:S03]  /*122b0*/  FMNMX.FTZ R23, R247, R3, !PT ;  /* 0x00000003f7177209 */ /* 0x000fe60007810000 */
[----:B------:R-:W2:Y:S01]  /*122c0*/  MUFU.TANH R245, R245 ;  /* 0x000000f500f57308 */ /* 0x000ea20000002400 */
[----:B------:R-:W-:Y:S01]  /*122d0*/  FMUL.FTZ R251, R27, UR8 ;  /* 0x000000081bfb7c20 */ /* 0x000fe20008410000 */
[C---:B------:R-:W-:Y:S01]  /*122e0*/  FFMA.FTZ R15, R168.reuse, UR5, R15 ;  /* 0x00000005a80f7c23 */ /* 0x040fe2000801000f */
[----:B------:R-:W-:Y:S01]  /*122f0*/  FFMA.FTZ R206, R168, UR5, R206 ;  /* 0x00000005a8ce7c23 */ /* 0x000fe200080100ce */
[----:B------:R-:W-:Y:S02]  /*12300*/  IADD3 R18, R202, 0x11, RZ ;  /* 0x00000011ca127810 */ /* 0x000fe40007ffe0ff */
[----:B------:R-:W-:Y:S04]  /*12310*/  FMNMX.FTZ R21, R242, R2, !PT ;  /* 0x00000002f2157209 */ /* 0x000fe80007810000 */
[----:B------:R-:W3:Y:S01]  /*12320*/  MUFU.TANH R243, R243 ;  /* 0x000000f300f37308 */ /* 0x000ee20000002400 */
[----:B-1----:R-:W-:Y:S01]  /*12330*/  FFMA.FTZ R239, R14, UR5, R239 ;  /* 0x000000050eef7c23 */ /* 0x002fe200080100ef */
[----:B------:R-:W-:Y:S05]  /*12340*/  I2FP.F32.S32 R18, R18 ;  /* 0x0000001200127245 */ /* 0x000fea0000201400 */
[----:B------:R-:W-:Y:S03]  /*12350*/  FFMA.FTZ R183, R18, UR5, R183 ;  /* 0x0000000512b77c23 */ /* 0x000fe600080100b7 */
[----:B------:R-:W1:Y:S01]  /*12360*/  MUFU.TANH R244, R244 ;  /* 0x000000f400f47308 */ /* 0x000e620000002400 */
[----:B--2---:R-:W-:Y:S01]  /*12370*/  FFMA.FTZ R245, R14, UR5, R245 ;  /* 0x000000050ef57c23 */ /* 0x004fe200080100f5 */
[----:B------:R-:W-:Y:S08]  /*12380*/  FFMA.FTZ R203, R18, UR5, R203 ;  /* 0x0000000512cb7c23 */ /* 0x000ff000080100cb */
[----:B------:R-:W2:Y:S01]  /*12390*/  MUFU.TANH R238, R238 ;  /* 0x000000ee00ee7308 */ /* 0x000ea20000002400 */
[----:B---3--:R-:W-:Y:S01]  /*123a0*/  FFMA.FTZ R243, R14, UR5, R243 ;  /* 0x000000050ef37c23 */ /* 0x008fe200080100f3 */
[----:B------:R-:W-:Y:S04]  /*123b0*/  IADD3 R14, R202, 0x18, RZ ;  /* 0x00000018ca0e7810 */ /* 0x000fe80007ffe0ff */
[----:B------:R-:W-:Y:S04]  /*123c0*/  I2FP.F32.S32 R14, R14 ;  /* 0x0000000e000e7245 */ /* 0x000fe80000201400 */
[----:B------:R-:W3:Y:S01]  /*123d0*/  MUFU.TANH R246, R246 ;  /* 0x000000f600f67308 */ /* 0x000ee20000002400 */
[C---:B-1----:R-:W-:Y:S09]  /*123e0*/  FFMA.FTZ R244, R168.reuse, UR5, R244 ;  /* 0x00000005a8f47c23 */ /* 0x042ff200080100f4 */
[----:B------:R-:W1:Y:S01]  /*123f0*/  MUFU.TANH R240, R240 ;  /* 0x000000f000f07308 */ /* 0x000e620000002400 */
[----:B--2---:R-:W-:Y:S01]  /*12400*/  FFMA.FTZ R238, R168, UR5, R238 ;  /* 0x00000005a8ee7c23 */ /* 0x004fe200080100ee */
[----:B------:R-:W-:Y:S08]  /*12410*/  FMUL.FTZ R168, R29, UR8 ;  /* 0x000000081da87c20 */ /* 0x000ff00008410000 */
[----:B------:R-:W2:Y:S01]  /*12420*/  MUFU.TANH R234, R234 ;  /* 0x000000ea00ea7308 */ /* 0x000ea20000002400 */
[C---:B---3--:R-:W-:Y:S05]  /*12430*/  FFMA.FTZ R246, R13.reuse, UR5, R246 ;  /* 0x000000050df67c23 */ /* 0x048fea00080100f6 */
[----:B------:R-:W-:Y:S04]  /*12440*/  FMNMX.FTZ R26, R246, R23, !PT ;  /* 0x00000017f61a7209 */ /* 0x000fe80007810000 */
[----:B------:R3:W4:Y:S01]  /*12450*/  MUFU.TANH R189, R170 ;  /* 0x000000aa00bd7308 */ /* 0x0007220000002400 */
[----:B-1----:R-:W-:Y:S01]  /*12460*/  FFMA.FTZ R240, R13, UR5, R240 ;  /* 0x000000050df07c23 */ /* 0x002fe200080100f0 */
[----:B------:R-:W-:Y:S04]  /*12470*/  FMNMX.FTZ R23, R245, R26, !PT ;  /* 0x0000001af5177209 */ /* 0x000fe80007810000 */
[----:B------:R-:W-:Y:S04]  /*12480*/  FMNMX.FTZ R22, R240, R21, !PT ;  /* 0x00000015f0167209 */ /* 0x000fe80007810000 */
[----:B------:R-:W1:Y:S01]  /*12490*/  MUFU.TANH R171, R171 ;  /* 0x000000ab00ab7308 */ /* 0x000e620000002400 */
[----:B--2---:R-:W-:Y:S01]  /*124a0*/  FFMA.FTZ R234, R13, UR5, R234 ;  /* 0x000000050dea7c23 */ /* 0x004fe200080100ea */
[C---:B------:R-:W-:Y:S02]  /*124b0*/  IADD3 R13, R202.reuse, 0x10, RZ ;  /* 0x00000010ca0d7810 */ /* 0x040fe40007ffe0ff */
[----:B------:R-:W-:Y:S02]  /*124c0*/  IADD3 R202, R202, 0x19, RZ ;  /* 0x00000019caca7810 */ /* 0x000fe40007ffe0ff */
[----:B------:R-:W-:Y:S04]  /*124d0*/  I2FP.F32.S32 R13, R13 ;  /* 0x0000000d000d7245 */ /* 0x000fe80000201400 */
[----:B------:R-:W2:Y:S01]  /*124e0*/  MUFU.TANH R248, R248 ;  /* 0x000000f800f87308 */ /* 0x000ea20000002400 */
[----:B---3--:R-:W-:Y:S01]  /*124f0*/  FMUL.FTZ R170, R31, UR8 ;  /* 0x000000081faa7c20 */ /* 0x008fe20008410000 */
[----:B------:R-:W-:Y:S01]  /*12500*/  I2FP.F32.S32 R5, R202 ;  /* 0x000000ca00057245 */ /* 0x000fe20000201400 */
[C---:B----4-:R-:W-:Y:S01]  /*12510*/  FFMA.FTZ R189, R14.reuse, UR5, R189 ;  /* 0x000000050ebd7c23 */ /* 0x050fe200080100bd */
[C---:B------:R-:W-:Y:S01]  /*12520*/  FFMA.FTZ R190, R13.reuse, UR5, R190 ;  /* 0x000000050dbe7c23 */ /* 0x040fe200080100be */
[----:B------:R-:W-:Y:S01]  /*12530*/  FFMA.FTZ R201, R13, UR5, R201 ;  /* 0x000000050dc97c23 */ /* 0x000fe200080100c9 */
[----:B------:R-:W-:Y:S04]  /*12540*/  FMNMX.FTZ R21, R243, R22, !PT ;  /* 0x00000016f3157209 */ /* 0x000fe80007810000 */
[----:B------:R-:W3:Y:S01]  /*12550*/  MUFU.TANH R182, R34 ;  /* 0x0000002200b67308 */ /* 0x000ee20000002400 */
[----:B-1----:R-:W-:Y:S01]  /*12560*/  FFMA.FTZ R171, R14, UR5, R171 ;  /* 0x000000050eab7c23 */ /* 0x002fe200080100ab */
[----:B------:R-:W-:Y:S02]  /*12570*/  FMNMX.FTZ R23, R244, R23, !PT ;  /* 0x00000017f4177209 */ /* 0x000fe40007810000 */
[----:B------:R-:W-:Y:S06]  /*12580*/  FMNMX.FTZ R21, R238, R21, !PT ;  /* 0x00000015ee157209 */ /* 0x000fec0007810000 */
[----:B------:R-:W1:Y:S01]  /*12590*/  MUFU.TANH R252, R252 ;  /* 0x000000fc00fc7308 */ /* 0x000e620000002400 */
[C---:B--2---:R-:W-:Y:S09]  /*125a0*/  FFMA.FTZ R248, R14.reuse, UR5, R248 ;  /* 0x000000050ef87c23 */ /* 0x044ff200080100f8 */
[----:B------:R-:W2:Y:S01]  /*125b0*/  MUFU.TANH R250, R250 ;  /* 0x000000fa00fa7308 */ /* 0x000ea20000002400 */
[----:B---3--:R-:W-:Y:S01]  /*125c0*/  FFMA.FTZ R182, R14, UR5, R182 ;  /* 0x000000050eb67c23 */ /* 0x008fe200080100b6 */
[----:B------:R-:W-:Y:S04]  /*125d0*/  FMNMX.FTZ R14, R207, R0, !PT ;  /* 0x00000000cf0e7209 */ /* 0x000fe80007810000 */
[----:B------:R-:W-:Y:S04]  /*125e0*/  FMNMX.FTZ R14, R19, R14, !PT ;  /* 0x0000000e130e7209 */ /* 0x000fe80007810000 */
[----:B------:R-:W3:Y:S01]  /*125f0*/  MUFU.TANH R251, R251 ;  /* 0x000000fb00fb7308 */ /* 0x000ee20000002400 */
[----:B-1----:R-:W-:Y:S01]  /*12600*/  FFMA.FTZ R252, R13, UR5, R252 ;  /* 0x000000050dfc7c23 */ /* 0x002fe200080100fc */
[----:B------:R-:W-:Y:S04]  /*12610*/  FMNMX.FTZ R14, R17, R14, !PT ;  /* 0x0000000e110e7209 */ /* 0x000fe80007810000 */
[----:B------:R-:W-:Y:S04]  /*12620*/  FMNMX.FTZ R22, R252, R23, !PT ;  /* 0x00000017fc167209 */ /* 0x000fe80007810000 */
[----:B------:R-:W1:Y:S01]  /*12630*/  MUFU.TANH R249, R249 ;  /* 0x000000f900f97308 */ /* 0x000e620000002400 */
[----:B--2---:R-:W-:Y:S01]  /*12640*/  FFMA.FTZ R250, R13, UR5, R250 ;  /* 0x000000050dfa7c23 */ /* 0x004fe200080100fa */
[----:B------:R-:W-:Y:S02]  /*12650*/  FMNMX.FTZ R13, R241, R169, !PT ;  /* 0x000000a9f10d7209 */ /* 0x000fe40007810000 */
[----:B------:R-:W-:Y:S06]  /*12660*/  FMNMX.FTZ R14, R15, R14, !PT ;  /* 0x0000000e0f0e7209 */ /* 0x000fec0007810000 */
[----:B------:R2:W-:Y:S01]  /*12670*/  MUFU.TANH R176, R168 ;  /* 0x000000a800b07308 */ /* 0x0005e20000002400 */
[C---:B---3--:R-:W-:Y:S01]  /*12680*/  FFMA.FTZ R251, R18.reuse, UR5, R251 ;  /* 0x0000000512fb7c23 */ /* 0x048fe200080100fb */
[----:B------:R-:W-:Y:S04]  /*12690*/  FMNMX.FTZ R14, R201, R14, !PT ;  /* 0x0000000ec90e7209 */ /* 0x000fe80007810000 */
[----:B------:R-:W-:Y:S04]  /*126a0*/  FMNMX.FTZ R4, R251, R14, !PT ;  /* 0x0000000efb047209 */ /* 0x000fe80007810000 */
[----:B------:R-:W3:Y:S01]  /*126b0*/  MUFU.TANH R181, R33 ;  /* 0x0000002100b57308 */ /* 0x000ee20000002400 */
[----:B-1----:R-:W-:Y:S01]  /*126c0*/  FFMA.FTZ R249, R18, UR5, R249 ;  /* 0x0000000512f97c23 */ /* 0x002fe200080100f9 */
[----:B------:R-:W-:Y:S04]  /*126d0*/  FMNMX.FTZ R18, R234, R13, !PT ;  /* 0x0000000dea127209 */ /* 0x000fe80007810000 */
[----:B------:R-:W-:Y:S04]  /*126e0*/  FMNMX.FTZ R13, R239, R18, !PT ;  /* 0x00000012ef0d7209 */ /* 0x000fe80007810000 */
[----:B------:R-:W1:Y:S01]  /*126f0*/  MUFU.TANH R202, R35 ;  /* 0x0000002300ca7308 */ /* 0x000e620000002400 */
[----:B------:R-:W-:Y:S02]  /*12700*/  FMNMX.FTZ R18, R190, R21, !PT ;  /* 0x00000015be127209 */ /* 0x000fe40007810000 */
[----:B--2---:R-:W-:Y:S02]  /*12710*/  FMNMX.FTZ R168, R183, R22, !PT ;  /* 0x00000016b7a87209 */ /* 0x004fe40007810000 */
[----:B------:R-:W-:Y:S02]  /*12720*/  FMNMX.FTZ R13, R206, R13, !PT ;  /* 0x0000000dce0d7209 */ /* 0x000fe40007810000 */
[----:B------:R-:W-:Y:S03]  /*12730*/  FMNMX.FTZ R23, R203, R18, !PT ;  /* 0x00000012cb177209 */ /* 0x000fe60007810000 */
[----:B------:R-:W2:Y:S01]  /*12740*/  MUFU.TANH R170, R170 ;  /* 0x000000aa00aa7308 */ /* 0x000ea20000002400 */
[----:B------:R-:W-:Y:S01]  /*12750*/  FMNMX.FTZ R168, R189, R168, !PT ;  /* 0x000000a8bda87209 */ /* 0x000fe20007810000 */
[----:B---3--:R-:W-:Y:S01]  /*12760*/  FFMA.FTZ R181, R5, UR5, R181 ;  /* 0x0000000505b57c23 */ /* 0x008fe200080100b5 */
[----:B------:R-:W-:Y:S02]  /*12770*/  FMNMX.FTZ R22, R250, R13, !PT ;  /* 0x0000000dfa167209 */ /* 0x000fe40007810000 */
[----:B------:R-:W-:Y:S02]  /*12780*/  FMNMX.FTZ R23, R182, R23, !PT ;  /* 0x00000017b6177209 */ /* 0x000fe40007810000 */
[----:B------:R-:W-:Y:S01]  /*12790*/  FMNMX.FTZ R168, R181, R168, !PT ;  /* 0x000000a8b5a87209 */ /* 0x000fe20007810000 */
[----:B-1----:R-:W-:Y:S01]  /*127a0*/  FFMA.FTZ R202, R5, UR5, R202 ;  /* 0x0000000505ca7c23 */ /* 0x002fe200080100ca */
[----:B------:R-:W-:Y:S06]  /*127b0*/  @P4 BRA `(.L_x_1687) ;  /* 0xffffffe800e84947 */ /* 0x000fec000383ffff */
.L_x_1686:
[----:B------:R-:W-:Y:S01]  /*127c0*/  FMNMX.FTZ R23, R202, R23, !PT ;  /* 0x00000017ca177209 */ /* 0x000fe20007810000 */
[C---:B--2---:R-:W-:Y:S01]  /*127d0*/  FFMA.FTZ R170, R5.reuse, UR5, R170 ;  /* 0x0000000505aa7c23 */ /* 0x044fe200080100aa */
[----:B------:R-:W-:Y:S01]  /*127e0*/  FFMA.FTZ R176, R5, UR5, R176 ;  /* 0x0000000505b07c23 */ /* 0x000fe200080100b0 */
[----:B-1----:R-:W1:Y:S01]  /*127f0*/  SHFL.BFLY PT, R7, R168, 0x2, 0x1f ;  /* 0x0c401f00a8077f89 */ /* 0x002e6200000e0000 */
[----:B------:R-:W-:Y:S01]  /*12800*/  FMNMX.FTZ R5, R171, R4, !PT ;  /* 0x00000004ab057209 */ /* 0x000fe20007810000 */
[----:B------:R-:W-:Y:S01]  /*12810*/  UIADD3 UR17, UR17, -0x1, URZ ;  /* 0xffffffff11117890 */ /* 0x000fe2000fffe03f */
[----:B------:R-:W-:Y:S05]  /*12820*/  FMNMX.FTZ R9, R249, R22, !PT ;  /* 0x00000016f9097209 */ /* 0x000fea0007810000 */
[----:B------:R-:W2:Y:S01]  /*12830*/  SHFL.BFLY PT, R4, R23, 0x2, 0x1f ;  /* 0x0c401f0017047f89 */ /* 0x000ea200000e0000 */
[----:B------:R-:W-:Y:S02]  /*12840*/  FMNMX.FTZ R6, R170, R5, !PT ;  /* 0x00000005aa067209 */ /* 0x000fe40007810000 */
[----:B------:R-:W-:Y:S05]  /*12850*/  FMNMX.FTZ R13, R248, R9, !PT ;  /* 0x00000009f80d7209 */ /* 0x000fea0007810000 */
[----:B------:R-:W-:Y:S01]  /*12860*/  LDSM.16.MT88.4 R172, [R210+0xa000] ;  /* 0x00a00000d2ac783b */ /* 0x000fe20000004200 */
[----:B------:R-:W-:Y:S07]  /*12870*/  FMNMX.FTZ R11, R176, R13, !PT ;  /* 0x0000000db00b7209 */ /* 0x000fee0007810000 */
        /* <DEDUP_REMOVED lines=12> */
[----:B------:R-:W4:Y:S08]  /*12940*/  SHFL.BFLY PT, R166, R7, 0x1, 0x1f ;  /* 0x0c201f0007a67f89 */ /* 0x000f3000000e0000 */
[----:B------:R-:W5:Y:S01]  /*12950*/  LDSM.16.MT88.4 R20, [R212+0xa000] ;  /* 0x00a00000d414783b */ /* 0x000f620000004200 */
        /* <DEDUP_REMOVED lines=23> */
[----:B------:R-:W-:Y:S01]  /*12ad0*/  FFMA.FTZ R244, R244, UR4, -R180 ;  /* 0x00000004f4f47c23 */ /* 0x000fe200080108b4 */
[--C-:B------:R-:W-:Y:S01]  /*12ae0*/  FFMA.FTZ R242, R242, UR4, -R179.reuse ;  /* 0x00000004f2f27c23 */ /* 0x100fe200080108b3 */
[--C-:B------:R-:W-:Y:S01]  /*12af0*/  FFMA.FTZ R240, R240, UR4, -R179.reuse ;  /* 0x00000004f0f07c23 */ /* 0x100fe200080108b3 */
[--C-:B------:R-:W-:Y:S01]  /*12b00*/  FFMA.FTZ R243, R243, UR4, -R179.reuse ;  /* 0x00000004f3f37c23 */ /* 0x100fe200080108b3 */
[----:B------:R-:W-:Y:S01]  /*12b10*/  FFMA.FTZ R238, R238, UR4, -R179 ;  /* 0x00000004eeee7c23 */ /* 0x000fe200080108b3 */
[----:B------:R-:W-:Y:S01]  /*12b20*/  FMUL.FTZ R164, R5, UR4 ;  /* 0x0000000405a47c20 */ /* 0x000fe20008410000 */
[----:B------:R-:W-:Y:S01]  /*12b30*/  FMUL.FTZ R4, R0, UR4 ;  /* 0x0000000400047c20 */ /* 0x000fe20008410000 */
[----:B------:R-:W-:Y:S01]  /*12b40*/  FMUL.FTZ R5, R2, UR4 ;  /* 0x0000000402057c20 */ /* 0x000fe20008410000 */
[----:B------:R-:W-:Y:S01]  /*12b50*/  FSEL R177, R177, RZ, P0 ;  /* 0x000000ffb1b17208 */ /* 0x000fe20000000000 */
        /* <DEDUP_REMOVED lines=14> */
[--C-:B------:R-:W-:Y:S01]  /*12c40*/  FFMA.FTZ R182, R182, UR4, -R179.reuse ;  /* 0x00000004b6b67c23 */ /* 0x100fe200080108b3 */
[----:B------:R-:W-:Y:S03]  /*12c50*/  FFMA.FTZ R179, R202, UR4, -R179 ;  /* 0x00000004cab37c23 */ /* 0x000fe600080108b3 */
[----:B------:R-:W3:Y:S01]  /*12c60*/  MUFU.EX2 R2, R5 ;  /* 0x0000000500027308 */ /* 0x000ee20000000800 */
[C---:B-1----:R-:W-:Y:S01]  /*12c70*/  FMUL.FTZ R6, R3.reuse, R162 ;  /* 0x000000a203067220 */ /* 0x042fe20000410000 */
[C---:B------:R-:W-:Y:S01]  /*12c80*/  FMUL.FTZ R7, R3.reuse, R163 ;  /* 0x000000a303077220 */ /* 0x040fe20000410000 */
[C---:B------:R-:W-:Y:S01]  /*12c90*/  FMUL.FTZ R18, R3.reuse, R150 ;  /* 0x0000009603127220 */ /* 0x040fe20000410000 */
[C---:B------:R-:W-:Y:S01]  /*12ca0*/  FMUL.FTZ R19, R3.reuse, R151 ;  /* 0x0000009703137220 */ /* 0x040fe20000410000 */
[C---:B------:R-:W-:Y:S01]  /*12cb0*/  FMUL.FTZ R34, R3.reuse, R134 ;  /* 0x0000008603227220 */ /* 0x040fe20000410000 */
[----:B------:R-:W-:Y:S01]  /*12cc0*/  FMUL.FTZ R35, R3, R135 ;  /* 0x0000008703237220 */ /* 0x000fe20000410000 */
        /* <DEDUP_REMOVED lines=15> */
[----:B------:R-:W-:Y:S01]  /*12dc0*/  FMUL.FTZ R25, R2, R141 ;  /* 0x0000008d02197220 */ /* 0x000fe20000410000 */
[----:B------:R-:W-:Y:S03]  /*12dd0*/  FMUL.FTZ R31, R0, R139 ;  /* 0x0000008b001f7220 */ /* 0x000fe60000410000 */
[----:B------:R-:W2:Y:S01]  /*12de0*/  MUFU.EX2 R246, R246 ;  /* 0x000000f600f67308 */ /* 0x000ea20000000800 */
[C---:B-1----:R-:W-:Y:S01]  /*12df0*/  FMUL.FTZ R4, R164.reuse, R160 ;  /* 0x000000a0a4047220 */ /* 0x042fe20000410000 */
[C---:B------:R-:W-:Y:S01]  /*12e00*/  FMUL.FTZ R5, R164.reuse, R161 ;  /* 0x000000a1a4057220 */ /* 0x040fe20000410000 */
[C---:B------:R-:W-:Y:S01]  /*12e10*/  FMUL.FTZ R16, R164.reuse, R148 ;  /* 0x00000094a4107220 */ /* 0x040fe20000410000 */
[----:B------:R-:W-:Y:S01]  /*12e20*/  FMUL.FTZ R17, R164, R149 ;  /* 0x00000095a4117220 */ /* 0x000fe20000410000 */
[----:B------:R-:W-:Y:S01]  /*12e30*/  LDSM.16.MT88.4 R140, [R210+0xb000] ;  /* 0x00b00000d28c783b */ /* 0x000fe20000004200 */
[C---:B------:R-:W-:Y:S01]  /*12e40*/  FMUL.FTZ R28, R2.reuse, R136 ;  /* 0x00000088021c7220 */ /* 0x040fe20000410000 */
[----:B------:R-:W-:Y:S03]  /*12e50*/  FMUL.FTZ R29, R2, R137 ;  /* 0x00000089021d7220 */ /* 0x000fe60000410000 */
[----:B------:R-:W-:Y:S01]  /*12e60*/  MUFU.EX2 R245, R245 ;  /* 0x000000f500f57308 */ /* 0x000fe20000000800 */
[C---:B------:R-:W-:Y:S01]  /*12e70*/  FMUL.FTZ R32, R164.reuse, R132 ;  /* 0x00000084a4207220 */ /* 0x040fe20000410000 */
[C---:B------:R-:W-:Y:S01]  /*12e80*/  FMUL.FTZ R33, R164.reuse, R133 ;  /* 0x00000085a4217220 */ /* 0x040fe20000410000 */
[C---:B------:R-:W-:Y:S01]  /*12e90*/  FMUL.FTZ R36, R164.reuse, R36 ;  /* 0x00000024a4247220 */ /* 0x040fe20000410000 */
[----:B------:R-:W-:Y:S01]  /*12ea0*/  FMUL.FTZ R37, R164, R37 ;  /* 0x00000025a4257220 */ /* 0x000fe20000410000 */
[----:B------:R-:W1:Y:S01]  /*12eb0*/  LDSM.16.MT88.4 R148, [R209+0xa000] ;  /* 0x00a00000d194783b */ /* 0x000e620000004200 */
[C---:B------:R-:W-:Y:S01]  /*12ec0*/  FMUL.FTZ R38, R3.reuse, R38 ;  /* 0x0000002603267220 */ /* 0x040fe20000410000 */
[C---:B------:R-:W-:Y:S03]  /*12ed0*/  FMUL.FTZ R39, R3.reuse, R39 ;  /* 0x0000002703277220 */ /* 0x040fe60000410000 */
[----:B------:R-:W3:Y:S01]  /*12ee0*/  MUFU.EX2 R244, R244 ;  /* 0x000000f400f47308 */ /* 0x000ee20000000800 */
[----:B--2---:R-:W-:Y:S01]  /*12ef0*/  F2FP.BF16.F32.PACK_AB R156, R246, R247 ;  /* 0x000000f7f69c723e */ /* 0x004fe200000010ff */
[C---:B------:R-:W-:Y:S01]  /*12f00*/  FMUL.FTZ R42, R0.reuse, R42 ;  /* 0x0000002a002a7220 */ /* 0x040fe20000410000 */
[----:B------:R-:W-:Y:S01]  /*12f10*/  FMUL.FTZ R43, R0, R43 ;  /* 0x0000002b002b7220 */ /* 0x000fe20000410000 */
        /* <DEDUP_REMOVED lines=11> */
[C---:B------:R-:W-:Y:S03]  /*12fd0*/  FMUL.FTZ R50, R3.reuse, R50 ;  /* 0x0000003203327220 */ /* 0x040fe60000410000 */
[----:B------:R-:W5:Y:S01]  /*12fe0*/  MUFU.EX2 R240, R240 ;  /* 0x000000f000f07308 */ /* 0x000f620000000800 */
[----:B---3--:R-:W-:Y:S01]  /*12ff0*/  F2FP.BF16.F32.PACK_AB R158, R244, R245 ;  /* 0x000000f5f49e723e */ /* 0x008fe200000010ff */
[C---:B------:R-:W-:Y:S01]  /*13000*/  FMUL.FTZ R51, R3.reuse, R51 ;  /* 0x0000003303337220 */ /* 0x040fe20000410000 */
[C---:B------:R-:W-:Y:S01]  /*13010*/  FMUL.FTZ R52, R164.reuse, R52 ;  /* 0x00000034a4347220 */ /* 0x040fe20000410000 */
[----:B------:R-:W-:Y:S01]  /*13020*/  FMUL.FTZ R53, R164, R53 ;  /* 0x00000035a4357220 */ /* 0x000fe20000410000 */
        /* <DEDUP_REMOVED lines=33> */
[C---:B------:R-:W-:Y:S01]  /*13240*/  FMUL.FTZ R81, R164.reuse, R81 ;  /* 0x00000051a4517220 */ /* 0x040fe20000410000 */
[C---:B------:R-:W-:Y:S01]  /*13250*/  FMUL.FTZ R82, R3.reuse, R82 ;  /* 0x0000005203527220 */ /* 0x040fe20000410000 */
[-C--:B------:R-:W-:Y:S02]  /*13260*/  HMMA.16816.F32.BF16 R4, R156, R20.reuse, R4 ;  /* 0x000000149c04723c */ /* 0x080fe40000041804 */
[----:B------:R-:W-:Y:S03]  /*13270*/  MUFU.EX2 R204, R204 ;  /* 0x000000cc00cc7308 */ /* 0x000fe60000000800 */
[C---:B------:R-:W-:Y:S01]  /*13280*/  FMUL.FTZ R83, R3.reuse, R83 ;  /* 0x0000005303537220 */ /* 0x040fe20000410000 */
[C---:B------:R-:W-:Y:S01]  /*13290*/  FMUL.FTZ R100, R164.reuse, R100 ;  /* 0x00000064a4647220 */ /* 0x040fe20000410000 */
[----:B------:R-:W-:Y:S01]  /*132a0*/  FMUL.FTZ R101, R164, R101 ;  /* 0x00000065a4657220 */ /* 0x000fe20000410000 */
[----:B------:R-:W-:Y:S04]  /*132b0*/  FMUL.FTZ R102, R3, R102 ;  /* 0x0000006603667220 */ /* 0x000fe80000410000 */
[----:B------:R-:W3:Y:S01]  /*132c0*/  MUFU.EX2 R169, R169 ;  /* 0x000000a900a97308 */ /* 0x000ee20000000800 */
[----:B-----5:R-:W-:Y:S01]  /*132d0*/  F2FP.BF16.F32.PACK_AB R161, R205, R207 ;  /* 0x000000cfcda1723e */ /* 0x020fe200000010ff */
[C---:B------:R-:W-:Y:S01]  /*132e0*/  FMUL.FTZ R103, R3.reuse, R103 ;  /* 0x0000006703677220 */ /* 0x040fe20000410000 */
        /* <DEDUP_REMOVED lines=15> */
[--C-:B------:R-:W-:Y:S01]  /*133e0*/  FFMA.FTZ R252, R252, UR4, -R180.reuse ;  /* 0x00000004fcfc7c23 */ /* 0x100fe200080108b4 */
[----:B------:R-:W-:Y:S01]  /*133f0*/  FFMA.FTZ R180, R181, UR4, -R180 ;  /* 0x00000004b5b47c23 */ /* 0x000fe200080108b4 */
        /* <DEDUP_REMOVED lines=28> */
[----:B---3--:R-:W-:Y:S01]  /*135c0*/  F2FP.BF16.F32.PACK_AB R162, R206, R239 ;  /* 0x000000efcea2723e */ /* 0x008fe200000010ff */
[----:B------:R-:W-:Y:S01]  /*135d0*/  FMUL.FTZ R121, R2, R121 ;  /* 0x0000007902797220 */ /* 0x000fe20000410000 */
[--C-:B------:R-:W-:Y:S01]  /*135e0*/  FFMA.FTZ R250, R250, UR4, -R177.reuse ;  /* 0x00000004fafa7c23 */ /* 0x100fe200080108b1 */
[----:B------:R-:W-:Y:S01]  /*135f0*/  FFMA.FTZ R249, R249, UR4, -R177 ;  /* 0x00000004f9f97c23 */ /* 0x000fe200080108b1 */
[C---:B------:R-:W-:Y:S01]  /*13600*/  FMUL.FTZ R126, R0.reuse, R126 ;  /* 0x0000007e007e7220 */ /* 0x040fe20000410000 */
[----:B------:R-:W-:Y:S01]  /*13610*/  FMUL.FTZ R127, R0, R127 ;  /* 0x0000007f007f7220 */ /* 0x000fe20000410000 */
[C---:B------:R-:W-:Y:S01]  /*13620*/  FMUL.FTZ R124, R2.reuse, R124 ;  /* 0x0000007c027c7220 */ /* 0x040fe20000410000 */
[C---:B------:R-:W-:Y:S02]  /*13630*/  HMMA.16816.F32.BF16 R8, R160.reuse, R20, R8 ;  /* 0x00000014a008723c */ /* 0x040fe40000041808 */
[----:B------:R3:W-:Y:S02]  /*13640*/  MUFU.EX2 R154, R190 ;  /* 0x000000be009a7308 */ /* 0x0007e40000000800 */
[----:B------:R-:W-:Y:S01]  /*13650*/  FMUL.FTZ R125, R2, R125 ;  /* 0x0000007d027d7220 */ /* 0x000fe20000410000 */
[C---:B------:R-:W-:Y:S01]  /*13660*/  FMUL.FTZ R128, R164.reuse, R128 ;  /* 0x00000080a4807220 */ /* 0x040fe20000410000 */
[-C--:B------:R-:W-:Y:S06]  /*13670*/  HMMA.16816.F32.BF16 R12, R160, R22.reuse, R12 ;  /* 0x00000016a00c723c */ /* 0x080fec000004180c */
[----:B------:R-:W5:Y:S01]  /*13680*/  MUFU.EX2 R152, R203 ;  /* 0x000000cb00987308 */ /* 0x000f620000000800 */
[C---:B------:R-:W-:Y:S01]  /*13690*/  FMUL.FTZ R20, R164.reuse, R144 ;  /* 0x00000090a4147220 */ /* 0x040fe20000410000 */
[C---:B------:R-:W-:Y:S04]  /*136a0*/  HMMA.16816.F32.BF16 R16, R156.reuse, R22, R16 ;  /* 0x000000169c10723c */ /* 0x040fe80000041810 */
[C---:B------:R-:W-:Y:S01]  /*136b0*/  FMUL.FTZ R21, R164.reuse, R145 ;  /* 0x00000091a4157220 */ /* 0x040fe20000410000 */
[----:B---3--:R-:W-:Y:S02]  /*136c0*/  LDSM.16.MT88.4 R188, [R212+0xb800] ;  /* 0x00b80000d4bc783b */ /* 0x008fe40000004200 */
[C---:B------:R-:W-:Y:S01]  /*136d0*/  FMUL.FTZ R23, R3.reuse, R147 ;  /* 0x0000009303177220 */ /* 0x040fe20000410000 */
[C---:B------:R-:W-:Y:S01]  /*136e0*/  FMUL.FTZ R22, R3.reuse, R146 ;  /* 0x0000009203167220 */ /* 0x040fe20000410000 */
[----:B------:R-:W3:Y:S02]  /*136f0*/  MUFU.EX2 R147, R180 ;  /* 0x000000b400937308 */ /* 0x000ee40000000800 */
[----:B------:R-:W-:Y:S01]  /*13700*/  FMUL.FTZ R129, R164, R129 ;  /* 0x00000081a4817220 */ /* 0x000fe20000410000 */
[C---:B------:R-:W-:Y:S01]  /*13710*/  FMUL.FTZ R130, R3.reuse, R130 ;  /* 0x0000008203827220 */ /* 0x040fe20000410000 */
[C---:B------:R-:W-:Y:S01]  /*13720*/  FMUL.FTZ R131, R3.reuse, R131 ;  /* 0x0000008303837220 */ /* 0x040fe20000410000 */
[----:B------:R-:W-:Y:S01]  /*13730*/  FFMA.FTZ R207, R0, R231, R207 ;  /* 0x000000e700cf7223 */ /* 0x000fe200000100cf */
[-C--:B------:R-:W-:Y:S04]  /*13740*/  HMMA.16816.F32.BF16 R20, R156, R172.reuse, R20 ;  /* 0x000000ac9c14723c */ /* 0x080fe80000041814 */
[----:B------:R1:W-:Y:S01]  /*13750*/  MUFU.EX2 R145, R182 ;  /* 0x000000b600917308 */ /* 0x0003e20000000800 */
[----:B------:R-:W-:Y:S01]  /*13760*/  MOV R0, R165 ;  /* 0x000000a500007202 */ /* 0x000fe20000000f00 */
[----:B------:R-:W-:Y:S01]  /*13770*/  FFMA.FTZ R247, R164, R235, R247 ;  /* 0x000000eba4f77223 */ /* 0x000fe200000100f7 */
[----:B------:R-:W-:Y:S01]  /*13780*/  FFMA.FTZ R242, R3, R232, R242 ;  /* 0x000000e803f27223 */ /* 0x000fe200000100f2 */
[C---:B------:R-:W-:Y:S06]  /*13790*/  HMMA.16816.F32.BF16 R24, R160.reuse, R172, R24 ;  /* 0x000000aca018723c */ /* 0x040fec0000041818 */
[----:B------:R2:W-:Y:S01]  /*137a0*/  MUFU.EX2 R144, R201 ;  /* 0x000000c900907308 */ /* 0x0005e20000000800 */
[----:B------:R-:W-:Y:S01]  /*137b0*/  FFMA.FTZ R241, R2, R233, R241 ;  /* 0x000000e902f17223 */ /* 0x000fe200000100f1 */
[-C--:B------:R-:W-:Y:S03]  /*137c0*/  HMMA.16816.F32.BF16 R28, R160, R174.reuse, R28 ;  /* 0x000000aea01c723c */ /* 0x080fe6000004181c */
[----:B-----5:R-:W-:Y:S03]  /*137d0*/  F2FP.BF16.F32.PACK_AB R173, R152, R154 ;  /* 0x0000009a98ad723e */ /* 0x020fe600000010ff */
[C---:B------:R-:W-:Y:S01]  /*137e0*/  HMMA.16816.F32.BF16 R32, R156.reuse, R174, R32 ;  /* 0x000000ae9c20723c */ /* 0x040fe20000041820 */
[----:B-1----:R-:W-:Y:S01]  /*137f0*/  LDSM.16.MT88.4 R180, [R209+0xa800] ;  /* 0x00a80000d1b4783b */ /* 0x002fe20000004200 */
[----:B------:R-:W1:Y:S03]  /*13800*/  MUFU.EX2 R252, R252 ;  /* 0x000000fc00fc7308 */ /* 0x000e660000000800 */
[----:B------:R-:W-:Y:S01]  /*13810*/  FADD.FTZ R207, R205, R207 ;  /* 0x000000cfcdcf7221 */ /* 0x000fe20000010000 */
[-C--:B------:R-:W-:Y:S03]  /*13820*/  HMMA.16816.F32.BF16 R36, R156, R148.reuse, R36 ;  /* 0x000000949c24723c */ /* 0x080fe60000041824 */
[----:B--2---:R-:W-:Y:S03]  /*13830*/  LDSM.16.MT88.4 R200, [R208+0xb800] ;  /* 0x00b80000d0c8783b */ /* 0x004fe60000004200 */
[----:B------:R-:W-:Y:S01]  /*13840*/  MUFU.EX2 R250, R250 ;  /* 0x000000fa00fa7308 */ /* 0x000fe20000000800 */
[----:B---3--:R-:W-:Y:S01]  /*13850*/  F2FP.BF16.F32.PACK_AB R174, R147, R153 ;  /* 0x0000009993ae723e */ /* 0x008fe200000010ff */
[C---:B------:R-:W-:Y:S04]  /*13860*/  HMMA.16816.F32.BF16 R40, R160.reuse, R148, R40 ;  /* 0x00000094a028723c */ /* 0x040fe80000041828 */
[----:B------:R-:W-:Y:S02]  /*13870*/  FADD.FTZ R246, R246, R247 ;  /* 0x000000f7f6f67221 */ /* 0x000fe40000010000 */
[-C--:B------:R-:W-:Y:S02]  /*13880*/  HMMA.16816.F32.BF16 R44, R160, R150.reuse, R44 ;  /* 0x00000096a02c723c */ /* 0x080fe4000004182c */
[----:B------:R-:W-:Y:S03]  /*13890*/  MUFU.EX2 R249, R249 ;  /* 0x000000f900f97308 */ /* 0x000fe60000000800 */
[----:B-1----:R-:W-:Y:S01]  /*138a0*/  F2FP.BF16.F32.PACK_AB R172, R155, R252 ;  /* 0x000000fc9bac723e */ /* 0x002fe200000010ff */
[C---:B------:R-:W-:Y:S01]  /*138b0*/  HMMA.16816.F32.BF16 R48, R156.reuse, R150, R48 ;  /* 0x000000969c30723c */ /* 0x040fe20000041830 */
[----:B------:R-:W-:Y:S04]  /*138c0*/  LDSM.16.MT88.4 R148, [R212+0xa800] ;  /* 0x00a80000d494783b */ /* 0x000fe80000004200 */
[----:B------:R-:W-:Y:S01]  /*138d0*/  FADD.FTZ R242, R240, R242 ;  /* 0x000000f2f0f27221 */ /* 0x000fe20000010000 */
[-C--:B------:R-:W-:Y:S05]  /*138e0*/  HMMA.16816.F32.BF16 R52, R156, R132.reuse, R52 ;  /* 0x000000849c34723c */ /* 0x080fea0000041834 */
        /* <DEDUP_REMOVED lines=8> */
[-C--:B----4-:R-:W-:Y:S05]  /*13970*/  HMMA.16816.F32.BF16 R68, R156, R136.reuse, R68 ;  /* 0x000000889c44723c */ /* 0x090fea0000041844 */
        /* <DEDUP_REMOVED lines=8> */
[-C--:B------:R-:W-:Y:S05]  /*13a00*/  HMMA.16816.F32.BF16 R84, R156, R140.reuse, R84 ;  /* 0x0000008c9c54723c */ /* 0x080fea0000041854 */
[----:B------:R-:W-:Y:S01]  /*13a10*/  FADD.FTZ R239, R206, R239 ;  /* 0x000000efceef7221 */ /* 0x000fe20000010000 */
[C---:B------:R-:W-:Y:S01]  /*13a20*/  HMMA.16816.F32.BF16 R88, R160.reuse, R140, R88 ;  /* 0x0000008ca058723c */ /* 0x040fe20000041858 */
[----:B------:R-:W3:Y:S04]  /*13a30*/  MUFU.EX2 R141, R179 ;  /* 0x000000b3008d7308 */ /* 0x000ee80000000800 */
[----:B------:R-:W-:Y:S01]  /*13a40*/  FADD.FTZ R245, R252, R245 ;  /* 0x000000f5fcf57221 */ /* 0x000fe20000010000 */
[-C--:B------:R-:W-:Y:S05]  /*13a50*/  HMMA.16816.F32.BF16 R92, R160, R142.reuse, R92 ;  /* 0x0000008ea05c723c */ /* 0x080fea000004185c */
[--C-:B------:R-:W-:Y:S01]  /*13a60*/  FFMA.FTZ R140, R251, UR4, -R178.reuse ;  /* 0x00000004fb8c7c23 */ /* 0x100fe200080108b2 */
[C---:B------:R-:W-:Y:S05]  /*13a70*/  HMMA.16816.F32.BF16 R96, R156.reuse, R142, R96 ;  /* 0x0000008e9c60723c */ /* 0x040fea0000041860 */
[--C-:B------:R-:W-:Y:S01]  /*13a80*/  FFMA.FTZ R251, R171, UR4, -R178.reuse ;  /* 0x00000004abfb7c23 */ /* 0x100fe200080108b2 */
[-C--:B-1----:R-:W-:Y:S01]  /*13a90*/  HMMA.16816.F32.BF16 R100, R156, R132.reuse, R100 ;  /* 0x000000849c64723c */ /* 0x082fe20000041864 */
[----:B------:R1:W-:Y:S04]  /*13aa0*/  MUFU.EX2 R171, R140 ;  /* 0x0000008c00ab7308 */ /* 0x0003e80000000800 */
[----:B------:R-:W-:Y:S01]  /*13ab0*/  FFMA.FTZ R178, R170, UR4, -R178 ;  /* 0x00000004aab27c23 */ /* 0x000fe200080108b2 */
[C---:B------:R-:W-:Y:S05]  /*13ac0*/  HMMA.16816.F32.BF16 R104, R160.reuse, R132, R104 ;  /* 0x00000084a068723c */ /* 0x040fea0000041868 */
[----:B------:R-:W-:Y:S01]  /*13ad0*/  MUFU.EX2 R251, R251 ;  /* 0x000000fb00fb7308 */ /* 0x000fe20000000800 */
[----:B---3--:R-:W-:Y:S01]  /*13ae0*/  F2FP.BF16.F32.PACK_AB R175, R141, R145 ;  /* 0x000000918daf723e */ /* 0x008fe200000010ff */
[-C--:B------:R-:W-:Y:S08]  /*13af0*/  HMMA.16816.F32.BF16 R108, R160, R134.reuse, R108 ;  /* 0x00000086a06c723c */ /* 0x080ff0000004186c */
[----:B------:R-:W3:Y:S01]  /*13b00*/  MUFU.EX2 R170, R178 ;  /* 0x000000b200aa7308 */ /* 0x000ee20000000800 */
[C---:B------:R-:W-:Y:S01]  /*13b10*/  HMMA.16816.F32.BF16 R112, R156.reuse, R134, R112 ;  /* 0x000000869c70723c */ /* 0x040fe20000041870 */
[----:B------:R-:W4:Y:S03]  /*13b20*/  LDSM.16.MT88.4 R132, [R210+0xa800] ;  /* 0x00a80000d284783b */ /* 0x000f260000004200 */
[--C-:B-1----:R-:W-:Y:S02]  /*13b30*/  FFMA.FTZ R140, R248, UR4, -R177.reuse ;  /* 0x00000004f88c7c23 */ /* 0x102fe400080108b1 */
[-C--:B--2---:R-:W-:Y:S03]  /*13b40*/  HMMA.16816.F32.BF16 R116, R156, R136.reuse, R116 ;  /* 0x000000889c74723c */ /* 0x084fe60000041874 */
[----:B------:R-:W-:Y:S02]  /*13b50*/  MUFU.EX2 R146, R140 ;  /* 0x0000008c00927308 */ /* 0x000fe40000000800 */
[----:B------:R-:W-:Y:S01]  /*13b60*/  FFMA.FTZ R177, R176, UR4, -R177 ;  /* 0x00000004b0b17c23 */ /* 0x000fe200080108b1 */
[C---:B------:R-:W-:Y:S07]  /*13b70*/  HMMA.16816.F32.BF16 R120, R160.reuse, R136, R120 ;  /* 0x00000088a078723c */ /* 0x040fee0000041878 */
[----:B------:R1:W2:Y:S01]  /*13b80*/  MUFU.EX2 R248, R177 ;  /* 0x000000b100f87308 */ /* 0x0002a20000000800 */
[-C--:B------:R-:W-:Y:S03]  /*13b90*/  HMMA.16816.F32.BF16 R124, R160, R138.reuse, R124 ;  /* 0x0000008aa07c723c */ /* 0x080fe6000004187c */
[----:B---3--:R-:W-:Y:S03]  /*13ba0*/  F2FP.BF16.F32.PACK_AB R179, R170, R251 ;  /* 0x000000fbaab3723e */ /* 0x008fe600000010ff */
[----:B------:R-:W-:Y:S05]  /*13bb0*/  HMMA.16816.F32.BF16 R128, R156, R138, R128 ;  /* 0x0000008a9c80723c */ /* 0x000fea0000041880 */
[----:B------:R-:W-:Y:S01]  /*13bc0*/  F2FP.BF16.F32.PACK_AB R176, R249, R250 ;  /* 0x000000faf9b0723e */ /* 0x000fe200000010ff */
[-C--:B------:R-:W-:Y:S05]  /*13bd0*/  HMMA.16816.F32.BF16 R160, R172, R148.reuse, R4 ;  /* 0x00000094aca0723c */ /* 0x080fea0000041804 */
[----:B-1----:R-:W-:Y:S01]  /*13be0*/  F2FP.BF16.F32.PACK_AB R177, R171, R144 ;  /* 0x00000090abb1723e */ /* 0x002fe200000010ff */
[----:B------:R-:W-:Y:S01]  /*13bf0*/  FADD.FTZ R250, R250, R239 ;  /* 0x000000effafa7221 */ /* 0x000fe20000010000 */
[CC--:B--2---:R-:W-:Y:S04]  /*13c00*/  F2FP.BF16.F32.PACK_AB R178, R248.reuse, R146.reuse ;  /* 0x00000092f8b2723e */ /* 0x0c4fe800000010ff */
[----:B------:R-:W-:Y:S01]  /*13c10*/  MOV R6, R147 ;  /* 0x0000009300067202 */ /* 0x000fe20000000f00 */
[----:B------:R-:W-:Y:S01]  /*13c20*/  FADD.FTZ R250, R249, R250 ;  /* 0x000000faf9fa7221 */ /* 0x000fe20000010000 */
[----:B------:R-:W-:Y:S01]  /*13c30*/  MOV R5, R146 ;  /* 0x0000009200057202 */ /* 0x000fe20000000f00 */
[C---:B------:R-:W-:Y:S04]  /*13c40*/  HMMA.16816.F32.BF16 R156, R176.reuse, R148, R8 ;  /* 0x00000094b09c723c */ /* 0x040fe80000041808 */
[----:B------:R-:W-:Y:S01]  /*13c50*/  MOV R4, R145 ;  /* 0x0000009100047202 */ /* 0x000fe20000000f00 */
[----:B------:R-:W-:Y:S01]  /*13c60*/  FADD.FTZ R233, R5, R250 ;  /* 0x000000fa05e97221 */ /* 0x000fe20000010000 */
[----:B------:R-:W-:Y:S02]  /*13c70*/  MOV R7, R141 ;  /* 0x0000008d00077202 */ /* 0x000fe40000000f00 */
[----:B------:R-:W-:Y:S03]  /*13c80*/  MOV R11, R153 ;  /* 0x00000099000b7202 */ /* 0x000fe60000000f00 */
[----:B------:R-:W-:Y:S01]  /*13c90*/  MOV R10, R152 ;  /* 0x00000098000a7202 */ /* 0x000fe20000000f00 */
[----:B------:R-:W-:Y:S01]  /*13ca0*/  FADD.FTZ R233, R248, R233 ;  /* 0x000000e9f8e97221 */ /* 0x000fe20000010000 */
[----:B------:R-:W-:Y:S02]  /*13cb0*/  MOV R9, R155 ;  /* 0x0000009b00097202 */ /* 0x000fe40000000f00 */
[----:B------:R-:W-:Y:S02]  /*13cc0*/  MOV R8, R154 ;  /* 0x0000009a00087202 */ /* 0x000fe40000000f00 */
[-C--:B------:R-:W-:Y:S03]  /*13cd0*/  HMMA.16816.F32.BF16 R152, R176, R150.reuse, R12 ;  /* 0x00000096b098723c */ /* 0x080fe6000004180c */
[----:B------:R-:W-:Y:S01]  /*13ce0*/  FADD.FTZ R243, R8, R243 ;  /* 0x000000f308f37221 */ /* 0x000fe20000010000 */
[----:B------:R-:W-:Y:S01]  /*13cf0*/  FADD.FTZ R245, R9, R245 ;  /* 0x000000f509f57221 */ /* 0x000fe20000010000 */
[----:B------:R-:W-:Y:S01]  /*13d00*/  MOV R2, R167 ;  /* 0x000000a700027202 */ /* 0x000fe20000000f00 */
[C---:B------:R-:W-:Y:S05]  /*13d10*/  HMMA.16816.F32.BF16 R148, R172.reuse, R150, R16 ;  /* 0x00000096ac94723c */ /* 0x040fea0000041810 */
[----:B------:R-:W-:Y:S01]  /*13d20*/  MOV R15, R144 ;  /* 0x00000090000f7202 */ /* 0x000fe20000000f00 */
[----:B------:R-:W-:Y:S01]  /*13d30*/  FADD.FTZ R243, R10, R243 ;  /* 0x000000f30af37221 */ /* 0x000fe20000010000 */
[-C--:B----4-:R-:W-:Y:S04]  /*13d40*/  HMMA.16816.F32.BF16 R144, R172, R132.reuse, R20 ;  /* 0x00000084ac90723c */ /* 0x090fe80000041814 */
        /* <DEDUP_REMOVED lines=40> */
.L_x_1684:
        /* <DEDUP_REMOVED lines=23> */
[----:B------:R-:W-:Y:S01]  /*14140*/  SHF.R.S32.HI R3, RZ, 0x1f, R2 ;  /* 0x0000001fff037819 */ /* 0x000fe20000011402 */
[----:B---3--:R-:W-:-:S03]  /*14150*/  FADD.FTZ R9, R11, R8 ;  /* 0x000000080b097221 */ /* 0x008fc60000010000 */
[----:B------:R-:W-:Y:S01]  /*14160*/  FSETP.NE.FTZ.AND P5, PT, R10, RZ, PT ;  /* 0x000000ff0a00720b */ /* 0x000fe20003fb5000 */
[----:B----4-:R-:W-:Y:S01]  /*14170*/  FADD.FTZ R8, R6, R5 ;  /* 0x0000000506087221 */ /* 0x010fe20000010000 */
[----:B-1----:R-:W-:Y:S02]  /*14180*/  SHF.R.S32.HI R5, RZ, 0x1f, R0 ;  /* 0x0000001fff057819 */ /* 0x002fe40000011400 */
[----:B------:R-:W-:Y:S01]  /*14190*/  FSETP.NE.FTZ.AND P0, PT, R9, RZ, PT ;  /* 0x000000ff0900720b */ /* 0x000fe20003f15000 */
[----:B-----5:R-:W-:Y:S01]  /*141a0*/  FADD.FTZ R7, R4, R7 ;  /* 0x0000000704077221 */ /* 0x020fe20000010000 */
[CC--:B------:R-:W-:Y:S02]  /*141b0*/  LEA.HI R12, R5.reuse, R0.reuse, RZ, 0x2 ;  /* 0x00000000050c7211 */ /* 0x0c0fe400078f10ff */
[----:B------:R-:W-:Y:S02]  /*141c0*/  LEA.HI R6, R5, R0, RZ, 0x5 ;  /* 0x0000000005067211 */ /* 0x000fe400078f28ff */
[----:B------:R-:W-:-:S03]  /*141d0*/  SHF.R.S32.HI R13, RZ, 0x2, R12 ;  /* 0x00000002ff0d7819 */ /* 0x000fc6000001140c */
[----:B------:R-:W1:Y:S01]  /*141e0*/  @P5 MUFU.RCP R14, R10 ;  /* 0x0000000a000e5308 */ /* 0x000e620000001000 */
[----:B------:R-:W-:Y:S02]  /*141f0*/  LOP3.LUT R11, R12, 0x3ffffffc, RZ, 0xc0, !PT ;  /* 0x3ffffffc0c0b7812 */ /* 0x000fe400078ec0ff */
[----:B------:R-:W-:Y:S02]  /*14200*/  SHF.R.S32.HI R12, RZ, 0x1f, R12 ;  /* 0x0000001fff0c7819 */ /* 0x000fe4000001140c */
[----:B------:R-:W-:Y:S02]  /*14210*/  LOP3.LUT R5, R6, 0xffffffe0, RZ, 0xc0, !PT ;  /* 0xffffffe006057812 */ /* 0x000fe400078ec0ff */
[----:B------:R-:W-:Y:S02]  /*14220*/  LEA.HI R12, R12, R13, RZ, 0x3 ;  /* 0x0000000d0c0c7211 */ /* 0x000fe400078f18ff */
[----:B------:R-:W-:Y:S02]  /*14230*/  LEA.HI R4, R3, R2, RZ, 0x3 ;  /* 0x0000000203047211 */ /* 0x000fe400078f18ff */
[----:B------:R-:W-:-:S02]  /*14240*/  LOP3.LUT R12, R12, 0xfffffff8, RZ, 0xc0, !PT ;  /* 0xfffffff80c0c7812 */ /* 0x000fc400078ec0ff */
[----:B------:R-:W-:Y:S02]  /*14250*/  IADD3 R5, -R5, R0, RZ ;  /* 0x0000000005057210 */ /* 0x000fe40007ffe1ff */
[----:B------:R-:W-:Y:S02]  /*14260*/  IADD3 R12, R13, -R12, RZ ;  /* 0x8000000c0d0c7210 */ /* 0x000fe40007ffe0ff */
[----:B------:R-:W-:Y:S01]  /*14270*/  LOP3.LUT R3, R4, 0xfffffff8, RZ, 0xc0, !PT ;  /* 0xfffffff804037812 */ /* 0x000fe200078ec0ff */
[C---:B-1----:R-:W-:Y:S01]  /*14280*/  FMUL.FTZ R160, R14.reuse, R160 ;  /* 0x000000a00ea07220 */ /* 0x042fe20000410000 */
[----:B------:R-:W-:Y:S01]  /*14290*/  IADD3 R11, -R11, R0, RZ ;  /* 0x000000000b0b7210 */ /* 0x000fe20007ffe1ff */
[C---:B------:R-:W-:Y:S01]  /*142a0*/  FMUL.FTZ R161, R14.reuse, R161 ;  /* 0x000000a10ea17220 */ /* 0x040fe20000410000 */
[----:B------:R-:W-:Y:S01]  /*142b0*/  MOV R0, 0x3f800000 ;  /* 0x3f80000000007802 */ /* 0x000fe20000000f00 */
[C---:B------:R-:W-:Y:S01]  /*142c0*/  FMUL.FTZ R148, R14.reuse, R148 ;  /* 0x000000940e947220 */ /* 0x040fe20000410000 */
[----:B------:R-:W-:Y:S01]  /*142d0*/  LOP3.LUT P4, RZ, R5, 0x3, RZ, 0xc0, !PT ;  /* 0x0000000305ff7812 */ /* 0x000fe2000788c0ff */
[----:B------:R-:W-:Y:S01]  /*142e0*/  FMUL.FTZ R149, R14, R149 ;  /* 0x000000950e957220 */ /* 0x000fe20000410000 */
[----:B------:R-:W-:Y:S01]  /*142f0*/  LOP3.LUT R13, R12, 0x1, RZ, 0xc0, !PT ;  /* 0x000000010c0d7812 */ /* 0x000fe200078ec0ff */
[----:B------:R-:W1:Y:S01]  /*14300*/  @P5 LDC R5, c[0x0][0x2e8] ;  /* 0x0000ba00ff055b82 */ /* 0x000e620000000800 */
[----:B------:R-:W-:Y:S01]  /*14310*/  IADD3 R3, -R3, R2, RZ ;  /* 0x0000000203037210 */ /* 0x000fe20007ffe1ff */
[----:B------:R-:W2:Y:S01]  /*14320*/  @P0 MUFU.RCP R0, R9 ;  /* 0x0000000900000308 */ /* 0x000ea20000001000 */
[----:B------:R-:W-:Y:S01]  /*14330*/  SHF.R.S32.HI R2, RZ, 0x5, R6 ;  /* 0x00000005ff027819 */ /* 0x000fe20000011406 */
[----:B------:R-:W-:Y:S01]  /*14340*/  FMUL.FTZ R144, R14, R144 ;  /* 0x000000900e907220 */ /* 0x000fe20000410000 */
[----:B------:R-:W-:Y:S01]  /*14350*/  SHF.L.U32 R6, R12, 0x6, RZ ;  /* 0x000000060c067819 */ /* 0x000fe200000006ff */
[----:B------:R-:W-:Y:S01]  /*14360*/  FMUL.FTZ R145, R14, R145 ;  /* 0x000000910e917220 */ /* 0x000fe20000410000 */
[----:B------:R-:W-:Y:S01]  /*14370*/  R2P PR, R12, 0x6 ;  /* 0x000000060c007804 */ /* 0x000fe20000000000 */
[C---:B------:R-:W-:Y:S01]  /*14380*/  FMUL.FTZ R132, R14.reuse, R132 ;  /* 0x000000840e847220 */ /* 0x040fe20000410000 */
[----:B------:R-:W-:Y:S01]  /*14390*/  ISETP.NE.U32.AND P3, PT, R13, 0x1, PT ;  /* 0x000000010d00780c */ /* 0x000fe20003f65070 */
[----:B------:R-:W-:Y:S01]  /*143a0*/  FMUL.FTZ R133, R14, R133 ;  /* 0x000000850e857220 */ /* 0x000fe20000410000 */
[----:B------:R-:W-:Y:S01]  /*143b0*/  P2R R15, PR, RZ, 0x20 ;  /* 0x00000020ff0f7803 */ /* 0x000fe20000000000 */
[----:B------:R3:W4:Y:S01]  /*143c0*/  @P5 MUFU.LG2 R13, R10 ;  /* 0x0000000a000d5308 */ /* 0x0007220000000c00 */
[----:B------:R-:W-:Y:S01]  /*143d0*/  LOP3.LUT R6, R6, 0x1c0, RZ, 0xc0, !PT ;  /* 0x000001c006067812 */ /* 0x000fe200078ec0ff */
[C---:B------:R-:W-:Y:S01]  /*143e0*/  FMUL.FTZ R36, R14.reuse, R36 ;  /* 0x000000240e247220 */ /* 0x040fe20000410000 */
[----:B------:R-:W-:Y:S01]  /*143f0*/  PLOP3.LUT P5, PT, PT, PT, UP0, 0x80, 0x0 ;  /* 0x000000000000781c */ /* 0x000fe20003faf008 */
[----:B------:R-:W-:Y:S01]  /*14400*/  FMUL.FTZ R37, R14, R37 ;  /* 0x000000250e257220 */ /* 0x000fe20000410000 */
[----:B------:R-:W-:Y:S01]  /*14410*/  LEA R11, R2, R11, 0x9 ;  /* 0x0000000b020b7211 */ /* 0x000fe200078e48ff */
[----:B------:R-:W-:Y:S01]  /*14420*/  FMUL.FTZ R48, R14, R48 ;  /* 0x000000300e307220 */ /* 0x000fe20000410000 */
[----:B------:R-:W-:Y:S01]  /*14430*/  LEA.HI R6, R6, R6, RZ, 0x1d ;  /* 0x0000000606067211 */ /* 0x000fe200078fe8ff */
[C---:B------:R-:W-:Y:S01]  /*14440*/  FMUL.FTZ R49, R14.reuse, R49 ;  /* 0x000000310e317220 */ /* 0x040fe20000410000 */
[C---:B------:R-:W-:Y:S01]  /*14450*/  FMUL.FTZ R52, R14.reuse, R52 ;  /* 0x000000340e347220 */ /* 0x040fe20000410000 */
[C---:B------:R-:W-:Y:S01]  /*14460*/  FMUL.FTZ R53, R14.reuse, R53 ;  /* 0x000000350e357220 */ /* 0x040fe20000410000 */
[----:B------:R-:W-:Y:S01]  /*14470*/  LEA R12, R11, R6, 0x1 ;  /* 0x000000060b0c7211 */ /* 0x000fe200078e08ff */
[C---:B------:R-:W-:Y:S01]  /*14480*/  FMUL.FTZ R64, R14.reuse, R64 ;  /* 0x000000400e407220 */ /* 0x040fe20000410000 */
[----:B------:R-:W-:Y:S01]  /*14490*/  MOV R11, 0x20 ;  /* 0x00000020000b7802 */ /* 0x000fe20000000f00 */
[C---:B------:R-:W-:Y:S01]  /*144a0*/  FMUL.FTZ R65, R14.reuse, R65 ;  /* 0x000000410e417220 */ /* 0x040fe20000410000 */
[----:B------:R-:W-:Y:S01]  /*144b0*/  MOV R6, 0x40 ;  /* 0x0000004000067802 */ /* 0x000fe20000000f00 */
[----:B------:R-:W-:Y:S01]  /*144c0*/  FMUL.FTZ R68, R14, R68 ;  /* 0x000000440e447220 */ /* 0x000fe20000410000 */
[----:B---3--:R-:W-:Y:S01]  /*144d0*/  LEA R10, R12, UR4, 0x1 ;  /* 0x000000040c0a7c11 */ /* 0x008fe2000f8e08ff */
        /* <DEDUP_REMOVED lines=25> */
[----:B-1--4-:R-:W-:Y:S06]  /*14670*/  @P5 BRA `(.L_x_1688) ;  /* 0x00000000001c5947 */ /* 0x012fec0003800000 */
[----:B------:R-:W1:Y:S01]  /*14680*/  S2UR UR7, SR_CTAID.Y ;  /* 0x00000000000779c3 */ /* 0x000e620000002600 */
[----:B------:R-:W-:Y:S01]  /*14690*/  ULDC.64 UR4, c[0x0][0x290] ;  /* 0x0000a40000047ab9 */ /* 0x000fe20000000a00 */
[----:B-1----:R-:W-:Y:S02]  /*146a0*/  USHF.R.S32.HI UR6, URZ, 0x1f, UR7 ;  /* 0x0000001f3f067899 */ /* 0x002fe40008011407 */
[----:B------:R-:W-:Y:S02]  /*146b0*/  UIMAD.WIDE.U32 UR8, UR7, UR4, URZ ;  /* 0x00000004070872a5 */ /* 0x000fe4000f8e003f */
[----:B------:R-:W-:-:S04]  /*146c0*/  UIMAD UR6, UR6, UR4, URZ ;  /* 0x00000004060672a4 */ /* 0x000fc8000f8e023f */
[----:B------:R-:W-:-:S04]  /*146d0*/  UIMAD UR6, UR7, UR5, UR6 ;  /* 0x00000005070672a4 */ /* 0x000fc8000f8e0206 */
[----:B------:R-:W-:-:S12]  /*146e0*/  UIADD3 UR6, UR9, UR6, URZ ;  /* 0x0000000609067290 */ /* 0x000fd8000fffe03f */
.L_x_1688:
        /* <DEDUP_REMOVED lines=11> */
[----:B------:R-:W-:Y:S01]  /*147a0*/  FMUL.FTZ R54, R0, R54 ;  /* 0x0000003600367220 */ /* 0x000fe20000410000 */
[----:B------:R-:W-:-:S02]  /*147b0*/  CS2R R14, SRZ ;  /* 0x00000000000e7805 */ /* 0x000fc4000001ff00 */
[----:B------:R-:W-:-:S04]  /*147c0*/  @P2 FMUL.FTZ R13, R13, 0.69314718246459960938 ;  /* 0x3f3172180d0d2820 */ /* 0x000fc80000410000 */
[----:B------:R-:W-:Y:S01]  /*147d0*/  @P2 FFMA.FTZ R12, R168, R5, R13 ;  /* 0x00000005a80c2223 */ /* 0x000fe2000001000d */
[----:B------:R-:W-:Y:S01]  /*147e0*/  PLOP3.LUT P2, PT, PT, PT, PT, 0x8, 0x0 ;  /* 0x000000000000781c */ /* 0x000fe20003f4e170 */
[----:B------:R-:W-:-:S12]  /*147f0*/  @P1 BRA `(.L_x_1689) ;  /* 0x0000000000201947 */ /* 0x000fd80003800000 */
        /* <DEDUP_REMOVED lines=8> */
.L_x_1689:
[----:B------:R-:W-:Y:S01]  /*14880*/  ISETP.NE.AND P1, PT, RZ, UR7, PT ;  /* 0x00000007ff007c0c */ /* 0x000fe2000bf25270 */
[----:B------:R-:W-:Y:S01]  /*14890*/  FMUL.FTZ R55, R0, R55 ;  /* 0x0000003700377220 */ /* 0x000fe20000410000 */
[----:B------:R-:W-:Y:S01]  /*148a0*/  IADD3 R5, R10, -0x10, RZ ;  /* 0xfffffff00a057810 */ /* 0x000fe20007ffe0ff */
[----:B------:R-:W-:Y:S01]  /*148b0*/  FMUL.FTZ R66, R0, R66 ;  /* 0x0000004200427220 */ /* 0x000fe20000410000 */
[----:B------:R-:W-:Y:S01]  /*148c0*/  @P3 IADD3 R5, R10, 0x10, RZ ;  /* 0x000000100a053810 */ /* 0x000fe20007ffe0ff */
[----:B------:R-:W-:Y:S01]  /*148d0*/  FMUL.FTZ R67, R0, R67 ;  /* 0x0000004300437220 */ /* 0x000fe20000410000 */
        /* <DEDUP_REMOVED lines=35> */
[----:B------:R-:W-:Y:S01]  /*14b10*/  FMUL.FTZ R40, R13, R40 ;  /* 0x000000280d287220 */ /* 0x000fe20000410000 */
[----:B------:R-:W-:Y:S01]  /*14b20*/  F2FP.BF16.F32.PACK_AB R152, R153, R152 ;  /* 0x000000989998723e */ /* 0x000fe200000010ff */
        /* <DEDUP_REMOVED lines=15> */
[----:B------:R-:W-:Y:S01]  /*14c20*/  IADD3 R11, R11, R5, RZ ;  /* 0x000000050b0b7210 */ /* 0x000fe20007ffe0ff */
[----:B------:R-:W-:Y:S01]  /*14c30*/  FMUL.FTZ R45, R13, R45 ;  /* 0x0000002d0d2d7220 */ /* 0x000fe20000410000 */
[C---:B------:R-:W-:Y:S01]  /*14c40*/  FMUL.FTZ R47, R16.reuse, R47 ;  /* 0x0000002f102f7220 */ /* 0x040fe20000410000 */
        /* <DEDUP_REMOVED lines=23> */
[C---:B------:R-:W-:Y:S01]  /*14dc0*/  FMUL.FTZ R62, R16.reuse, R62 ;  /* 0x0000003e103e7220 */ /* 0x040fe20000410000 */
        /* <DEDUP_REMOVED lines=36> */
[----:B------:R-:W-:Y:S01]  /*15010*/  FMUL.FTZ R89, R13, R89 ;  /* 0x000000590d597220 */ /* 0x000fe20000410000 */
        /* <DEDUP_REMOVED lines=49> */
[----:B------:R-:W-:Y:S01]  /*15330*/  FMUL.FTZ R120, R13, R120 ;  /* 0x000000780d787220 */ /* 0x000fe20000410000 */
[----:B------:R-:W-:Y:S01]  /*15340*/  STS [R25+0x2400], R62 ;  /* 0x0024003e19007388 */ /* 0x000fe20000000800 */
[----:B------:R-:W-:Y:S01]  /*15350*/  F2FP.BF16.F32.PACK_AB R102, R103, R102 ;  /* 0x000000666766723e */ /* 0x000fe200000010ff */
[C---:B------:R-:W-:Y:S01]  /*15360*/  FMUL.FTZ R121, R13.reuse, R121 ;  /* 0x000000790d797220 */ /* 0x040fe20000410000 */
[----:B------:R-:W-:Y:S01]  /*15370*/  FMUL.FTZ R124, R13, R124 ;  /* 0x0000007c0d7c7220 */ /* 0x000fe20000410000 */
[----:B------:R-:W-:Y:S01]  /*15380*/  STS [R10+0x4000], R69 ;  /* 0x004000450a007388 */ /* 0x000fe20000000800 */
[C---:B------:R-:W-:Y:S01]  /*15390*/  FMUL.FTZ R123, R16.reuse, R123 ;  /* 0x0000007b107b7220 */ /* 0x040fe20000410000 */
[C---:B------:R-:W-:Y:S01]  /*153a0*/  FMUL.FTZ R122, R16.reuse, R122 ;  /* 0x0000007a107a7220 */ /* 0x040fe20000410000 */
[C---:B------:R-:W-:Y:S01]  /*153b0*/  FMUL.FTZ R127, R16.reuse, R127 ;  /* 0x0000007f107f7220 */ /* 0x040fe20000410000 */
[----:B------:R-:W-:Y:S01]  /*153c0*/  STS [R10+0x4400], R71 ;  /* 0x004400470a007388 */ /* 0x000fe20000000800 */
[----:B------:R-:W-:Y:S01]  /*153d0*/  F2FP.BF16.F32.PACK_AB R112, R113, R112 ;  /* 0x000000707170723e */ /* 0x000fe200000010ff */
[----:B------:R-:W1:Y:S01]  /*153e0*/  @!P1 LDC R0, c[0x0][0x2c4] ;  /* 0x0000b100ff009b82 */ /* 0x000e620000000800 */
[----:B------:R-:W-:Y:S01]  /*153f0*/  F2FP.BF16.F32.PACK_AB R114, R115, R114 ;  /* 0x000000727372723e */ /* 0x000fe200000010ff */
[----:B------:R-:W-:Y:S01]  /*15400*/  STS [R5+0x4000], R80 ;  /* 0x0040005005007388 */ /* 0x000fe20000000800 */
[----:B------:R-:W-:Y:S01]  /*15410*/  FMUL.FTZ R13, R13, R125 ;  /* 0x0000007d0d0d7220 */ /* 0x000fe20000410000 */
[----:B------:R-:W-:Y:S01]  /*15420*/  FMUL.FTZ R16, R16, R126 ;  /* 0x0000007e10107220 */ /* 0x000fe20000410000 */
[----:B------:R-:W-:Y:S01]  /*15430*/  F2FP.BF16.F32.PACK_AB R104, R105, R104 ;  /* 0x000000686968723e */ /* 0x000fe200000010ff */
[----:B------:R-:W-:Y:S01]  /*15440*/  STS [R5+0x4400], R82 ;  /* 0x0044005205007388 */ /* 0x000fe20000000800 */
[----:B------:R-:W-:Y:S01]  /*15450*/  F2FP.BF16.F32.PACK_AB R106, R107, R106 ;  /* 0x0000006a6b6a723e */ /* 0x000fe200000010ff */
[----:B------:R-:W2:Y:S01]  /*15460*/  @!P1 LDC R29, c[0x0][0x270] ;  /* 0x00009c00ff1d9b82 */ /* 0x000ea20000000800 */
[----:B------:R-:W-:Y:S01]  /*15470*/  F2FP.BF16.F32.PACK_AB R108, R109, R108 ;  /* 0x0000006c6d6c723e */ /* 0x000fe200000010ff */
[----:B------:R-:W-:Y:S01]  /*15480*/  STS [R10+0x6000], R73 ;  /* 0x006000490a007388 */ /* 0x000fe20000000800 */
[----:B------:R-:W-:Y:S01]  /*15490*/  F2FP.BF16.F32.PACK_AB R110, R111, R110 ;  /* 0x0000006e6f6e723e */ /* 0x000fe200000010ff */
[----:B------:R-:W3:Y:S01]  /*154a0*/  @P0 MUFU.LG2 R9, R9 ;  /* 0x0000000900090308 */ /* 0x000ee20000000c00 */
[----:B------:R-:W-:Y:S01]  /*154b0*/  F2FP.BF16.F32.PACK_AB R116, R117, R116 ;  /* 0x000000747574723e */ /* 0x000fe200000010ff */
[----:B------:R4:W-:Y:S01]  /*154c0*/  STS [R10+0x6400], R75 ;  /* 0x0064004b0a007388 */ /* 0x0009e20000000800 */
[----:B------:R-:W-:Y:S01]  /*154d0*/  F2FP.BF16.F32.PACK_AB R118, R119, R118 ;  /* 0x000000767776723e */ /* 0x000fe200000010ff */
[----:B------:R-:W5:Y:S01]  /*154e0*/  @P1 LDC.64 R26, c[0x0][0x2c0] ;  /* 0x0000b000ff1a1b82 */ /* 0x000f620000000a00 */
[----:B------:R-:W-:Y:S01]  /*154f0*/  F2FP.BF16.F32.PACK_AB R128, R129, R128 ;  /* 0x000000808180723e */ /* 0x000fe200000010ff */
[----:B------:R-:W-:Y:S01]  /*15500*/  STS [R5+0x6000], R76 ;  /* 0x0060004c05007388 */ /* 0x000fe20000000800 */
[----:B------:R-:W-:Y:S01]  /*15510*/  F2FP.BF16.F32.PACK_AB R130, R131, R130 ;  /* 0x000000828382723e */ /* 0x000fe200000010ff */
[----:B------:R-:W3:Y:S01]  /*15520*/  @P6 MUFU.LG2 R8, R8 ;  /* 0x0000000800086308 */ /* 0x000ee20000000c00 */
[----:B------:R-:W-:Y:S01]  /*15530*/  F2FP.BF16.F32.PACK_AB R120, R121, R120 ;  /* 0x000000787978723e */ /* 0x000fe200000010ff */
[----:B------:R-:W-:Y:S01]  /*15540*/  STS [R5+0x6400], R78 ;  /* 0x0064004e05007388 */ /* 0x000fe20000000800 */
[----:B------:R-:W-:Y:S01]  /*15550*/  F2FP.BF16.F32.PACK_AB R122, R123, R122 ;  /* 0x0000007a7b7a723e */ /* 0x000fe200000010ff */
[----:B-1----:R-:W2:Y:S01]  /*15560*/  @P3 LDC R0, c[0x0][0x2e4] ;  /* 0x0000b900ff003b82 */ /* 0x002ea20000000800 */
[----:B------:R-:W-:Y:S01]  /*15570*/  F2FP.BF16.F32.PACK_AB R13, R13, R124 ;  /* 0x0000007c0d0d723e */ /* 0x000fe200000010ff */
[----:B------:R-:W-:Y:S01]  /*15580*/  STS [R17+0x4000], R84 ;  /* 0x0040005411007388 */ /* 0x000fe20000000800 */
[----:B------:R-:W-:Y:S01]  /*15590*/  F2FP.BF16.F32.PACK_AB R16, R127, R16 ;  /* 0x000000107f10723e */ /* 0x000fe200000010ff */
[----:B------:R-:W1:Y:S01]  /*155a0*/  @P5 MUFU.LG2 R7, R7 ;  /* 0x0000000700075308 */ /* 0x000e620000000c00 */
[----:B------:R-:W-:Y:S01]  /*155b0*/  @P1 MOV R18, 0x1 ;  /* 0x0000000100121802 */ /* 0x000fe20000000f00 */
[----:B------:R-:W-:Y:S01]  /*155c0*/  STS [R17+0x4400], R86 ;  /* 0x0044005611007388 */ /* 0x000fe20000000800 */
[----:B------:R-:W-:Y:S01]  /*155d0*/  SHF.R.S32.HI R28, RZ, 0x3, R4 ;  /* 0x00000003ff1c7819 */ /* 0x000fe20000011404 */
[----:B------:R-:W1:Y:S01]  /*155e0*/  S2UR UR4, SR_CTAID.X ;  /* 0x00000000000479c3 */ /* 0x000e620000002500 */
[----:B------:R-:W-:Y:S01]  /*155f0*/  BSSY B0, `(.L_x_1690) ;  /* 0x0000074000007945 */ /* 0x000fe20003800000 */
[----:B------:R-:W-:Y:S02]  /*15600*/  STS [R11+0x4000], R96 ;  /* 0x004000600b007388 */ /* 0x000fe40000000800 */
[----:B------:R-:W-:-:S02]  /*15610*/  VIADD R4, R28, 0x10 ;  /* 0x000000101c047836 */ /* 0x000fc40000000000 */
[----:B------:R-:W-:Y:S02]  /*15620*/  STS [R11+0x4400], R98 ;  /* 0x004400620b007388 */ /* 0x000fe40000000800 */
[----:B----4-:R-:W4:Y:S01]  /*15630*/  @P0 LDC R10, c[0x0][0x2e8] ;  /* 0x0000ba00ff0a0b82 */ /* 0x010f220000000800 */
[----:B-----5:R-:W-:Y:S01]  /*15640*/  @P1 IMAD R27, R27, R26, RZ ;  /* 0x0000001a1b1b1224 */ /* 0x020fe200078e02ff */
[----:B------:R-:W-:Y:S01]  /*15650*/  STS [R17+0x6000], R88 ;  /* 0x0060005811007388 */ /* 0x000fe20000000800 */
[----:B------:R-:W-:Y:S02]  /*15660*/  ISETP.GE.AND P3, PT, R4, UR14, PT ;  /* 0x0000000e04007c0c */ /* 0x000fe4000bf66270 */
[----:B------:R-:W-:Y:S01]  /*15670*/  IADD3 R4, R28, 0x30, RZ ;  /* 0x000000301c047810 */ /* 0x000fe20007ffe0ff */
[----:B------:R5:W-:Y:S02]  /*15680*/  STS [R17+0x6400], R90 ;  /* 0x0064005a11007388 */ /* 0x000be40000000800 */
[----:B------:R-:W1:Y:S01]  /*15690*/  @P5 LDC R24, c[0x0][0x2e8] ;  /* 0x0000ba00ff185b82 */ /* 0x000e620000000800 */
[----:B--2---:R-:W-:Y:S01]  /*156a0*/  @!P1 IMAD R18, R0, R29, RZ ;  /* 0x0000001d00129224 */ /* 0x004fe200078e02ff */
[----:B------:R-:W-:Y:S01]  /*156b0*/  STS [R11+0x6000], R92 ;  /* 0x0060005c0b007388 */ /* 0x000fe20000000800 */
[----:B------:R-:W-:-:S02]  /*156c0*/  @!P1 MOV R27, R0 ;  /* 0x00000000001b9202 */ /* 0x000fc40000000f00 */
[----:B------:R-:W-:Y:S01]  /*156d0*/  MOV R0, 0x7f800000 ;  /* 0x7f80000000007802 */ /* 0x000fe20000000f00 */
[----:B------:R2:W-:Y:S04]  /*156e0*/  STS [R11+0x6400], R94 ;  /* 0x0064005e0b007388 */ /* 0x0005e80000000800 */
[----:B------:R-:W-:Y:S04]  /*156f0*/  STS [R19+0x4000], R100 ;  /* 0x0040006413007388 */ /* 0x000fe80000000800 */
[----:B------:R-:W-:Y:S04]  /*15700*/  STS [R19+0x4400], R102 ;  /* 0x0044006613007388 */ /* 0x000fe80000000800 */
[----:B------:R-:W-:Y:S04]  /*15710*/  STS [R21+0x4000], R112 ;  /* 0x0040007015007388 */ /* 0x000fe80000000800 */
[----:B------:R-:W-:Y:S01]  /*15720*/  STS [R21+0x4400], R114 ;  /* 0x0044007215007388 */ /* 0x000fe20000000800 */
[----:B-----5:R-:W5:Y:S03]  /*15730*/  @P6 LDC R17, c[0x0][0x2e8] ;  /* 0x0000ba00ff116b82 */ /* 0x020f660000000800 */
[----:B------:R-:W-:Y:S04]  /*15740*/  STS [R19+0x6000], R104 ;  /* 0x0060006813007388 */ /* 0x000fe80000000800 */
[----:B------:R-:W-:Y:S01]  /*15750*/  STS [R19+0x6400], R106 ;  /* 0x0064006a13007388 */ /* 0x000fe20000000800 */
[----:B--2---:R-:W1:Y:S03]  /*15760*/  @P1 LDC R11, c[0x0][0x2c0] ;  /* 0x0000b000ff0b1b82 */ /* 0x004e660000000800 */
[----:B------:R-:W-:Y:S04]  /*15770*/  STS [R21+0x6000], R108 ;  /* 0x0060006c15007388 */ /* 0x000fe80000000800 */
[----:B------:R-:W-:Y:S04]  /*15780*/  STS [R21+0x6400], R110 ;  /* 0x0064006e15007388 */ /* 0x000fe80000000800 */
[----:B------:R-:W-:Y:S04]  /*15790*/  STS [R23+0x4000], R116 ;  /* 0x0040007417007388 */ /* 0x000fe80000000800 */
[----:B------:R-:W-:Y:S04]  /*157a0*/  STS [R23+0x4400], R118 ;  /* 0x0044007617007388 */ /* 0x000fe80000000800 */
[----:B------:R-:W-:Y:S04]  /*157b0*/  STS [R25+0x4000], R128 ;  /* 0x0040008019007388 */ /* 0x000fe80000000800 */
[----:B------:R-:W-:Y:S01]  /*157c0*/  STS [R25+0x4400], R130 ;  /* 0x0044008219007388 */ /* 0x000fe20000000800 */
[----:B------:R-:W-:Y:S01]  /*157d0*/  @!P1 IMAD.MOV.U32 R11, RZ, RZ, 0x1 ;  /* 0x00000001ff0b9424 */ /* 0x000fe200078e00ff */
[----:B------:R-:W-:-:S02]  /*157e0*/  ISETP.GE.AND P1, PT, R4, UR14, PT ;  /* 0x0000000e04007c0c */ /* 0x000fc4000bf26270 */
[----:B------:R-:W-:Y:S01]  /*157f0*/  STS [R23+0x6000], R120 ;  /* 0x0060007817007388 */ /* 0x000fe20000000800 */
[----:B------:R-:W-:-:S03]  /*15800*/  MOV R4, 0x7f800000 ;  /* 0x7f80000000047802 */ /* 0x000fc60000000f00 */
[----:B------:R-:W-:Y:S04]  /*15810*/  STS [R23+0x6400], R122 ;  /* 0x0064007a17007388 */ /* 0x000fe80000000800 */
[----:B------:R2:W-:Y:S04]  /*15820*/  STS [R25+0x6000], R13 ;  /* 0x0060000d19007388 */ /* 0x0005e80000000800 */
[----:B------:R3:W-:Y:S01]  /*15830*/  STS [R25+0x6400], R16 ;  /* 0x0064001019007388 */ /* 0x0007e20000000800 */
[----:B------:R-:W-:Y:S06]  /*15840*/  BAR.SYNC.DEFER_BLOCKING 0x0 ;  /* 0x0000000000007b1d */ /* 0x000fec0000010000 */
[----:B------:R-:W5:Y:S01]  /*15850*/  S2R R5, SR_CTAID.Y ;  /* 0x0000000000057919 */ /* 0x000f620000002600 */
[----:B------:R-:W5:Y:S01]  /*15860*/  S2R R6, SR_CTAID.Z ;  /* 0x0000000000067919 */ /* 0x000f620000002700 */
[C---:B--2---:R-:W-:Y:S01]  /*15870*/  IADD3 R13, R28.reuse, 0x20, RZ ;  /* 0x000000201c0d7810 */ /* 0x044fe20007ffe0ff */
[----:B---3--:R-:W-:Y:S01]  /*15880*/  @P0 FMUL.FTZ R16, R9, 0.69314718246459960938 ;  /* 0x3f31721809100820 */ /* 0x008fe20000410000 */
[----:B------:R-:W-:Y:S01]  /*15890*/  IADD3 R9, R28, 0x40, RZ ;  /* 0x000000401c097810 */ /* 0x000fe20007ffe0ff */
[----:B------:R2:W3:Y:S02]  /*158a0*/  LDS.128 R20, [R224+0x3800] ;  /* 0x00380000e0147984 */ /* 0x0004e40000000c00 */
[----:B----4-:R-:W-:Y:S01]  /*158b0*/  @P0 FFMA.FTZ R0, R167, R10, R16 ;  /* 0x0000000aa7000223 */ /* 0x010fe20000010010 */
[----:B-1----:R-:W-:Y:S01]  /*158c0*/  IMAD R10, R11, UR4, RZ ;  /* 0x000000040b0a7c24 */ /* 0x002fe2000f8e02ff */
[----:B------:R-:W-:-:S04]  /*158d0*/  ISETP.GE.AND P0, PT, R9, UR14, PT ;  /* 0x0000000e09007c0c */ /* 0x000fc8000bf06270 */
[----:B------:R-:W-:Y:S01]  /*158e0*/  SHF.L.U32 R10, R10, 0x7, RZ ;  /* 0x000000070a0a7819 */ /* 0x000fe200000006ff */
[----:B-----5:R-:W-:-:S05]  /*158f0*/  IMAD R5, R5, R18, RZ ;  /* 0x0000001205057224 */ /* 0x020fca00078e02ff */
[----:B------:R-:W-:Y:S02]  /*15900*/  SEL R5, R5, RZ, !P2 ;  /* 0x000000ff05057207 */ /* 0x000fe40005000000 */
[----:B------:R-:W-:Y:S01]  /*15910*/  ISETP.GE.AND P2, PT, R13, UR14, PT ;  /* 0x0000000e0d007c0c */ /* 0x000fe2000bf46270 */
[----:B------:R-:W-:Y:S01]  /*15920*/  @P6 FMUL.FTZ R13, R8, 0.69314718246459960938 ;  /* 0x3f317218080d6820 */ /* 0x000fe20000410000 */
[----:B------:R-:W-:Y:S01]  /*15930*/  @P5 FMUL.FTZ R8, R7, 0.69314718246459960938 ;  /* 0x3f31721807085820 */ /* 0x000fe20000410000 */
[----:B------:R-:W-:Y:S01]  /*15940*/  IMAD R27, R6, R27, R5 ;  /* 0x0000001b061b7224 */ /* 0x000fe200078e0205 */
[----:B------:R-:W-:Y:S01]  /*15950*/  MOV R5, 0x7f800000 ;  /* 0x7f80000000057802 */ /* 0x000fe20000000f00 */
[----:B------:R-:W-:Y:S01]  /*15960*/  @P6 FFMA.FTZ R4, R166, R17, R13 ;  /* 0x00000011a6046223 */ /* 0x000fe2000001000d */
[----:B------:R-:W-:Y:S01]  /*15970*/  @P5 FFMA.FTZ R5, R165, R24, R8 ;  /* 0x00000018a5055223 */ /* 0x000fe20000010008 */
[----:B------:R-:W-:Y:S02]  /*15980*/  SHF.R.S32.HI R13, RZ, 0x1f, R10 ;  /* 0x0000001fff0d7819 */ /* 0x000fe4000001140a */
[----:B------:R-:W-:-:S02]  /*15990*/  IADD3 R9, P6, P5, R10, R14, R27 ;  /* 0x0000000e0a097210 */ /* 0x000fc40007dde01b */
[----:B------:R-:W-:Y:S02]  /*159a0*/  SHF.R.S32.HI R14, RZ, 0x1f, R27 ;  /* 0x0000001fff0e7819 */ /* 0x000fe4000001141b */
[----:B------:R-:W-:Y:S02]  /*159b0*/  SHF.L.U32 R7, R3, 0x3, RZ ;  /* 0x0000000303077819 */ /* 0x000fe400000006ff */
        /* <DEDUP_REMOVED lines=55> */
.L_x_1691:
[----:B------:R-:W-:Y:S05]  /*15d30*/  BSYNC B0 ;  /* 0x0000000000007941 */ /* 0x000fea0003800000 */
.L_x_1690:
[----:B--2---:R1:W2:Y:S01]  /*15d40*/  LDS.128 R12, [R224] ;  /* 0x00000000e00c7984 */ /* 0x0042a20000000c00 */
[----:B------:R-:W-:Y:S01]  /*15d50*/  SHF.R.S32.HI R3, RZ, 0x1f, R7 ;  /* 0x0000001fff037819 */ /* 0x000fe20000011407 */
[----:B------:R-:W-:Y:S01]  /*15d60*/  ULDC.64 UR4, c[0x0][0x2a0] ;  /* 0x0000a80000047ab9 */ /* 0x000fe20000000a00 */
[----:B------:R-:W-:Y:S01]  /*15d70*/  IADD3 R16, P4, R7, UR8, RZ ;  /* 0x0000000807107c10 */ /* 0x000fe2000ff9e0ff */
[----:B------:R1:W4:Y:S01]  /*15d80*/  LDS.128 R8, [R224+0x4000] ;  /* 0x00400000e0087984 */ /* 0x0003220000000c00 */
[----:B------:R-:W-:Y:S01]  /*15d90*/  SHF.R.S32.HI R0, RZ, 0x1f, R6 ;  /* 0x0000001fff007819 */ /* 0x000fe20000011406 */
[C---:B------:R-:W-:Y:S01]  /*15da0*/  VIADD R2, R28.reuse, 0x50 ;  /* 0x000000501c027836 */ /* 0x040fe20000000000 */
[----:B------:R-:W-:Y:S01]  /*15db0*/  IADD3.X R17, R3, UR6, RZ, P4, !PT ;  /* 0x0000000603117c10 */ /* 0x000fe2000a7fe4ff */
[----:B------:R-:W-:Y:S01]  /*15dc0*/  IMAD.U32 R5, RZ, RZ, UR16 ;  /* 0x00000010ff057e24 */ /* 0x000fe2000f8e00ff */
[----:B------:R-:W-:Y:S01]  /*15dd0*/  ISETP.GE.AND P4, PT, R28, UR14, PT ;  /* 0x0000000e1c007c0c */ /* 0x000fe2000bf86270 */
[----:B------:R-:W-:Y:S01]  /*15de0*/  IMAD R19, R0, UR4, RZ ;  /* 0x0000000400137c24 */ /* 0x000fe2000f8e02ff */
[----:B------:R-:W-:Y:S01]  /*15df0*/  SHF.R.S32.HI R29, RZ, 0x1f, R28 ;  /* 0x0000001fff1d7819 */ /* 0x000fe2000001141c */
[----:B------:R-:W-:Y:S01]  /*15e00*/  IMAD.WIDE.U32 R16, R6, UR4, R16 ;  /* 0x0000000406107c25 */ /* 0x000fe2000f8e0010 */
[----:B------:R-:W-:Y:S01]  /*15e10*/  BSSY B0, `(.L_x_1692) ;  /* 0x0000015000007945 */ /* 0x000fe20003800000 */
[----:B------:R-:W-:-:S02]  /*15e20*/  ISETP.GE.AND P5, PT, R2, UR14, PT ;  /* 0x0000000e02007c0c */ /* 0x000fc4000bfa6270 */
[----:B------:R-:W-:Y:S01]  /*15e30*/  IMAD R19, R6, UR5, R19 ;  /* 0x0000000506137c24 */ /* 0x000fe2000f8e0213 */
[----:B------:R-:W-:Y:S01]  /*15e40*/  IADD3 R0, R28, 0x60, RZ ;  /* 0x000000601c007810 */ /* 0x000fe20007ffe0ff */
        /* <DEDUP_REMOVED lines=14> */
[----:B------:R-:W-:-:S09]  /*15f30*/  ISETP.GE.AND P4, PT, R225, UR4, PT ;  /* 0x00000004e1007c0c */ /* 0x000fd2000bf86270 */
[----:B--2---:R2:W-:Y:S04]  /*15f40*/  @!P6 STG.E.128 desc[UR18][R26.64], R12 ;  /* 0x0000000c1a00e986 */ /* 0x0045e8000c101d12 */
[----:B----4-:R2:W-:Y:S02]  /*15f50*/  @!P4 STG.E.128 desc[UR18][R26.64+0x80], R8 ;  /* 0x000080081a00c986 */ /* 0x0105e4000c101d12 */
.L_x_1693:
[----:B------:R-:W-:Y:S05]  /*15f60*/  BSYNC B0 ;  /* 0x0000000000007941 */ /* 0x000fea0003800000 */
.L_x_1692:
[----:B--2---:R2:W1:Y:S01]  /*15f70*/  LDS.128 R12, [R224+0x800] ;  /* 0x00080000e00c7984 */ /* 0x0044620000000c00 */
[----:B------:R-:W-:Y:S01]  /*15f80*/  BSSY B0, `(.L_x_1694) ;  /* 0x0000016000007945 */ /* 0x000fe20003800000 */
[----:B------:R-:W-:Y:S02]  /*15f90*/  ISETP.GE.AND P4, PT, R0, UR14, PT ;  /* 0x0000000e00007c0c */ /* 0x000fe4000bf86270 */
[----:B----4-:R2:W4:Y:S01]  /*15fa0*/  LDS.128 R8, [R224+0x4800] ;  /* 0x00480000e0087984 */ /* 0x0105220000000c00 */
        /* <DEDUP_REMOVED lines=17> */
[----:B-1----:R1:W-:Y:S04]  /*160c0*/  @!P6 STG.E.128 desc[UR18][R2.64], R12 ;  /* 0x0000000c0200e986 */ /* 0x0023e8000c101d12 */
[----:B----4-:R1:W-:Y:S02]  /*160d0*/  @!P3 STG.E.128 desc[UR18][R2.64+0x80], R8 ;  /* 0x000080080200b986 */ /* 0x0103e4000c101d12 */
.L_x_1695:
[----:B------:R-:W-:Y:S05]  /*160e0*/  BSYNC B0 ;  /* 0x0000000000007941 */ /* 0x000fea0003800000 */
.L_x_1694:
[----:B-1----:R1:W1:Y:S01]  /*160f0*/  LDS.128 R12, [R224+0x1000] ;  /* 0x00100000e00c7984 */ /* 0x0022620000000c00 */
[----:B------:R-:W-:Y:S01]  /*16100*/  BSSY B0, `(.L_x_1696) ;  /* 0x0000015000007945 */ /* 0x000fe20003800000 */
[----:B------:R-:W-:Y:S02]  /*16110*/  ISETP.GE.AND P3, PT, R28, UR14, PT ;  /* 0x0000000e1c007c0c */ /* 0x000fe4000bf66270 */
[----:B----4-:R4:W1:Y:S01]  /*16120*/  LDS.128 R8, [R224+0x5000] ;  /* 0x00500000e0087984 */ /* 0x0108620000000c00 */
        /* <DEDUP_REMOVED lines=17> */
[----:B------:R1:W-:Y:S02]  /*16240*/  @!P2 STG.E.128 desc[UR18][R2.64+0x80], R8 ;  /* 0x000080080200a986 */ /* 0x0003e4000c101d12 */
.L_x_1697:
[----:B------:R-:W-:Y:S05]  /*16250*/  BSYNC B0 ;  /* 0x0000000000007941 */ /* 0x000fea0003800000 */
.L_x_1696:
        /* <DEDUP_REMOVED lines=21> */
.L_x_1699:
[----:B------:R-:W-:Y:S05]  /*163b0*/  BSYNC B0 ;  /* 0x0000000000007941 */ /* 0x000fea0003800000 */
.L_x_1698:
        /* <DEDUP_REMOVED lines=21> */
.L_x_1701:
[----:B------:R-:W-:Y:S05]  /*16510*/  BSYNC B0 ;  /* 0x0000000000007941 */ /* 0x000fea0003800000 */
.L_x_1700:
        /* <DEDUP_REMOVED lines=21> */
.L_x_1703:
[----:B------:R-:W-:Y:S05]  /*16670*/  BSYNC B0 ;  /* 0x0000000000007941 */ /* 0x000fea0003800000 */
.L_x_1702:
        /* <DEDUP_REMOVED lines=21> */
.L_x_1705:
[----:B------:R-:W-:Y:S05]  /*167d0*/  BSYNC B0 ;  /* 0x0000000000007941 */ /* 0x000fea0003800000 */
.L_x_1704:
[----:B-1----:R1:W1:Y:S01]  /*167e0*/  LDS.128 R8, [R224+0x7800] ;  /* 0x00780000e0087984 */ /* 0x0022620000000c00 */
[----:B------:R-:W-:Y:S05]  /*167f0*/  @P3 EXIT ;  /* 0x000000000000394d */ /* 0x000fea0003800000 */
[----:B------:R-:W-:Y:S01]  /*16800*/  IADD3 R0, P0, R4, 0x70, RZ ;  /* 0x0000007004007810 */ /* 0x000fe20007f1e0ff */
[----:B------:R-:W-:Y:S01]  /*16810*/  ULDC.64 UR4, c[0x0][0x298] ;  /* 0x0000a60000047ab9 */ /* 0x000fe20000000a00 */
[----:B------:R-:W-:Y:S02]  /*16820*/  ULDC UR6, c[0x0][0x2d0] ;  /* 0x0000b40000067ab9 */ /* 0x000fe40000000800 */
[----:B------:R-:W-:Y:S01]  /*16830*/  ISETP.GE.AND P1, PT, R7, UR6, PT ;  /* 0x0000000607007c0c */ /* 0x000fe2000bf26270 */
[----:B------:R-:W-:Y:S01]  /*16840*/  IMAD.X R4, RZ, RZ, R5, P0 ;  /* 0x000000ffff047224 */ /* 0x000fe200000e0605 */
[----:B------:R-:W-:Y:S02]  /*16850*/  MOV R5, R19 ;  /* 0x0000001300057202 */ /* 0x000fe40000000f00 */
[----:B------:R-:W-:Y:S01]  /*16860*/  ISETP.GE.AND P0, PT, R225, UR6, PT ;  /* 0x00000006e1007c0c */ /* 0x000fe2000bf06270 */
[----:B------:R-:W-:Y:S02]  /*16870*/  IMAD R3, R4, UR4, RZ ;  /* 0x0000000404037c24 */ /* 0x000fe4000f8e02ff */
[----:B------:R-:W-:-:S02]  /*16880*/  IMAD.MOV.U32 R4, RZ, RZ, R16 ;  /* 0x000000ffff047224 */ /* 0x000fc400078e0010 */
[C---:B------:R-:W-:Y:S02]  /*16890*/  IMAD R3, R0.reuse, UR5, R3 ;  /* 0x0000000500037c24 */ /* 0x040fe4000f8e0203 */
[----:B------:R-:W-:Y:S01]  /*168a0*/  IMAD.WIDE.U32 R4, R0, UR4, R4 ;  /* 0x0000000400047c25 */ /* 0x000fe2000f8e0004 */
[----:B------:R-:W-:-:S03]  /*168b0*/  ULDC.64 UR4, c[0x0][0x280] ;  /* 0x0000a00000047ab9 */ /* 0x000fc60000000a00 */
[----:B------:R-:W-:Y:S01]  /*168c0*/  IMAD.IADD R3, R5, 0x1, R3 ;  /* 0x0000000105037824 */ /* 0x000fe200078e0203 */
[----:B------:R-:W-:-:S04]  /*168d0*/  LEA R2, P2, R4, UR4, 0x1 ;  /* 0x0000000404027c11 */ /* 0x000fc8000f8408ff */
[----:B------:R-:W-:-:S05]  /*168e0*/  LEA.HI.X R3, R4, UR5, R3, 0x1, P2 ;  /* 0x0000000504037c11 */ /* 0x000fca00090f0c03 */
[----:B---3--:R3:W-:Y:S01]  /*168f0*/  @!P1 STG.E.128 desc[UR18][R2.64], R20 ;  /* 0x0000001402009986 */ /* 0x0087e2000c101d12 */
[----:B------:R-:W-:Y:S05]  /*16900*/  @P0 EXIT ;  /* 0x000000000000094d */ /* 0x000fea0003800000 */
[----:B-1----:R-:W-:Y:S01]  /*16910*/  STG.E.128 desc[UR18][R2.64+0x80], R8 ;  /* 0x0000800802007986 */ /* 0x002fe2000c101d12 */
[----:B------:R-:W-:Y:S05]  /*16920*/  EXIT ;  /* 0x000000000000794d */ /* 0x000fea0003800000 */
.L_x_1640:
        /* <DEDUP_REMOVED lines=87> */
.L_x_1707:
[----:B------:R-:W-:Y:S05]  /*16ea0*/  BSYNC B0 ;  /* 0x0000000000007941 */ /* 0x000fea0003800000 */
.L_x_1706:
        /* <DEDUP_REMOVED lines=21> */
.L_x_1709:
[----:B------:R-:W-:Y:S05]  /*17000*/  BSYNC B0 ;  /* 0x0000000000007941 */ /* 0x000fea0003800000 */
.L_x_1708:
        /* <DEDUP_REMOVED lines=21> */
.L_x_1711:
[----:B------:R-:W-:Y:S05]  /*17160*/  BSYNC B0 ;  /* 0x0000000000007941 */ /* 0x000fea0003800000 */
.L_x_1710:
        /* <DEDUP_REMOVED lines=21> */
.L_x_1713:
[----:B------:R-:W-:Y:S05]  /*172c0*/  BSYNC B0 ;  /* 0x0000000000007941 */ /* 0x000fea0003800000 */
.L_x_1712:
        /* <DEDUP_REMOVED lines=20> */
.L_x_1715:
[----:B------:R-:W-:Y:S05]  /*17410*/  BSYNC B0 ;  /* 0x0000000000007941 */ /* 0x000fea0003800000 */
.L_x_1714:
        /* <DEDUP_REMOVED lines=20> */
.L_x_1717:
[----:B------:R-:W-:Y:S05]  /*17560*/  BSYNC B0 ;  /* 0x0000000000007941 */ /* 0x000fea0003800000 */
.L_x_1716:
        /* <DEDUP_REMOVED lines=20> */
.L_x_1719:
[----:B------:R-:W-:Y:S05]  /*176b0*/  BSYNC B0 ;  /* 0x0000000000007941 */ /* 0x000fea0003800000 */
.L_x_1718:
        /* <DEDUP_REMOVED lines=19> */
.L_x_1721:
[----:B------:R-:W-:Y:S05]  /*177f0*/  BSYNC B0 ;  /* 0x0000000000007941 */ /* 0x000fea0003800000 */
.L_x_1720:
        /* <DEDUP_REMOVED lines=10> */
.L_x_1723:
[----:B------:R-:W-:Y:S05]  /*178a0*/  BSYNC B0 ;  /* 0x0000000000007941 */ /* 0x000fea0003800000 */
.L_x_1722:
        /* <DEDUP_REMOVED lines=15> */
.L_x_1725:
[----:B------:R-:W-:Y:S05]  /*179a0*/  BSYNC B0 ;  /* 0x0000000000007941 */ /* 0x000fea0003800000 */
.L_x_1724:
        /* <DEDUP_REMOVED lines=10> */
.L_x_1727:
[----:B------:R-:W-:Y:S05]  /*17a50*/  BSYNC B0 ;  /* 0x0000000000007941 */ /* 0x000fea0003800000 */
.L_x_1726:
        /* <DEDUP_REMOVED lines=10> */
.L_x_1729:
[----:B------:R-:W-:Y:S05]  /*17b00*/  BSYNC B0 ;  /* 0x0000000000007941 */ /* 0x000fea0003800000 */
.L_x_1728:
        /* <DEDUP_REMOVED lines=10> */
.L_x_1731:
[----:B------:R-:W-:Y:S05]  /*17bb0*/  BSYNC B0 ;  /* 0x0000000000007941 */ /* 0x000fea0003800000 */
.L_x_1730:
        /* <DEDUP_REMOVED lines=10> */
.L_x_1733:
[----:B------:R-:W-:Y:S05]  /*17c60*/  BSYNC B0 ;  /* 0x0000000000007941 */ /* 0x000fea0003800000 */
.L_x_1732:
        /* <DEDUP_REMOVED lines=10> */
.L_x_1735:
[----:B------:R-:W-:Y:S05]  /*17d10*/  BSYNC B0 ;  /* 0x0000000000007941 */ /* 0x000fea0003800000 */
.L_x_1734:
        /* <DEDUP_REMOVED lines=10> */
.L_x_1736:
        /* <DEDUP_REMOVED lines=12> */
.L_x_1762:


//--------------------- .nv.shared._ZN5flash16flash_fwd_kernelI23Flash_fwd_kernel_traitsILi128ELi128ELi64ELi4ELb0ELb0EN7cutlass10bfloat16_tE19Flash_kernel_traitsILi128ELi128ELi64ELi4ES3_EELb0ELb1ELb0ELb0ELb1ELb1ELb0ELb0EEEvNS_16Flash_fwd_paramsE --------------------------
	.section	.nv.shared._ZN5flash16flash_fwd_kernelI23Flash_fwd_kernel_traitsILi128ELi128ELi64ELi4ELb0ELb0EN7cutlass10bfloat16_tE19Flash_kernel_traitsILi128ELi128ELi64ELi4ES3_EELb0ELb1ELb0ELb0ELb1ELb1ELb0ELb0EEEvNS_16Flash_fwd_paramsE,"aw",@nobits
	.sectionflags	@""
	.align	16
	.zero		1024


//--------------------- .nv.shared.reserved.0     --------------------------
	.section	.nv.shared.reserved.0,"aw",@nobits
	.weak		__nv_reservedSMEM_offset_0_alias
	.size		__nv_reservedSMEM_offset_0_alias, 0, 0
	.other		__nv_reservedSMEM_offset_0_alias,@"STO_CUDA_RESERVED_SHARED STV_DEFAULT"
__nv_reservedSMEM_offset_0_alias:
	.zero		0


//--------------------- .nv.global                --------------------------
	.section	.nv.global,"aw",@nobits
.nv.global:
	.type		_ZN73_INTERNAL_82ef1d61_37_flash_fwd_hdim128_bf16_causal_sm80_cu_0106449f_28784cute1_E,@object
	.size		_ZN73_INTERNAL_82ef1d61_37_flash_fwd_hdim128_bf16_causal_sm80_cu_0106449f_28784cute1_E,(_ZN73_INTERNAL_82ef1d61_37_flash_fwd_hdim128_bf16_causal_sm80_cu_0106449f_28784cuda3std3__45__cpo6cbeginE - _ZN73_INTERNAL_82ef1d61_37_flash_fwd_hdim128_bf16_causal_sm80_cu_0106449f_28784cute1_E)
_ZN73_INTERNAL_82ef1d61_37_flash_fwd_hdim128_bf16_causal_sm80_cu_0106449f_28784cute1_E:
	.zero		1
	.type		_ZN73_INTERNAL_82ef1d61_37_flash_fwd_hdim128_bf16_causal_sm80_cu_0106449f_28784cuda3std3__45__cpo6cbeginE,@object
	.size		_ZN73_INTERNAL_82ef1d61_37_flash_fwd_hdim128_bf16_causal_sm80_cu_0106449f_28784cuda3std3__45__cpo6cbeginE,(_ZN73_INTERNAL_82ef1d61_37_flash_fwd_hdim128_bf16_causal_sm80_cu_0106449f_28784cuda3std3__48in_placeE - _ZN73_INTERNAL_82ef1d61_37_flash_fwd_hdim128_bf16_causal_sm80_cu_0106449f_28784cuda3std3__45__cpo6cbeginE)
_ZN73_INTERNAL_82ef1d61_37_flash_fwd_hdim128_bf16_causal_sm80_cu_0106449f_28784cuda3std3__45__cpo6cbeginE:
	.zero		1
	.type		_ZN73_INTERNAL_82ef1d61_37_flash_fwd_hdim128_bf16_causal_sm80_cu_0106449f_28784cuda3std3__48in_placeE,@object
	.size		_ZN73_INTERNAL_82ef1d61_37_flash_fwd_hdim128_bf16_causal_sm80_cu_0106449f_28784cuda3std3__48in_placeE,(_ZN73_INTERNAL_82ef1d61_37_flash_fwd_hdim128_bf16_causal_sm80_cu_0106449f_28784cuda3std6ranges3__45__cpo9iter_moveE - _ZN73_INTERNAL_82ef1d61_37_flash_fwd_hdim128_bf16_causal_sm80_cu_0106449f_28784cuda3std3__48in_placeE)
_ZN73_INTERNAL_82ef1d61_37_flash_fwd_hdim128_bf16_causal_sm80_cu_0106449f_28784cuda3std3__48in_placeE:
	.zero		1
	.type		_ZN73_INTERNAL_82ef1d61_37_flash_fwd_hdim128_bf16_causal_sm80_cu_0106449f_28784cuda3std6ranges3__45__cpo9iter_moveE,@object
	.size		_ZN73_INTERNAL_82ef1d61_37_flash_fwd_hdim128_bf16_causal_sm80_cu_0106449f_28784cuda3std6ranges3__45__cpo9iter_moveE,(_ZN73_INTERNAL_82ef1d61_37_flash_fwd_hdim128_bf16_causal_sm80_cu_0106449f_28784cuda3std3__45__cpo5beginE - _ZN73_INTERNAL_82ef1d61_37_flash_fwd_hdim128_bf16_causal_sm80_cu_0106449f_28784cuda3std6ranges3__45__cpo9iter_moveE)
_ZN73_INTERNAL_82ef1d61_37_flash_fwd_hdim128_bf16_causal_sm80_cu_0106449f_28784cuda3std6ranges3__45__cpo9iter_moveE:
	.zero		1
	.type		_ZN73_INTERNAL_82ef1d61_37_flash_fwd_hdim128_bf16_causal_sm80_cu_0106449f_28784cuda3std3__45__cpo5beginE,@object
	.size		_ZN73_INTERNAL_82ef1d61_37_flash_fwd_hdim128_bf16_causal_sm80_cu_0106449f_28784cuda3std3__45__cpo5beginE,(_ZN73_INTERNAL_82ef1d61_37_flash_fwd_hdim128_bf16_causal_sm80_cu_0106449f_28784cuda3std3__475_GLOBAL__N__82ef1d61_37_flash_fwd_hdim128_bf16_causal_sm80_cu_0106449f_28786ignoreE - _ZN73_INTERNAL_82ef1d61_37_flash_fwd_hdim128_bf16_causal_sm80_cu_0106449f_28784cuda3std3__45__cpo5beginE)
_ZN73_INTERNAL_82ef1d61_37_flash_fwd_hdim128_bf16_causal_sm80_cu_0106449f_28784cuda3std3__45__cpo5beginE:
	.zero		1
	.type		_ZN73_INTERNAL_82ef1d61_37_flash_fwd_hdim128_bf16_causal_sm80_cu_0106449f_28784cuda3std3__475_GLOBAL__N__82ef1d61_37_flash_fwd_hdim128_bf16_causal_sm80_cu_0106449f_28786ignoreE,@object
	.size		_ZN73_INTERNAL_82ef1d61_37_flash_fwd_hdim128_bf16_causal_sm80_cu_0106449f_28784cuda3std3__475_GLOBAL__N__82ef1d61_37_flash_fwd_hdim128_bf16_causal_sm80_cu_0106449f_28786ignoreE,(_ZN73_INTERNAL_82ef1d61_37_flash_fwd_hdim128_bf16_causal_sm80_cu_0106449f_28784cute7productE - _ZN73_INTERNAL_82ef1d61_37_flash_fwd_hdim128_bf16_causal_sm80_cu_0106449f_28784cuda3std3__475_GLOBAL__N__82ef1d61_37_flash_fwd_hdim128_bf16_causal_sm80_cu_0106449f_28786ignoreE)
_ZN73_INTERNAL_82ef1d61_37_flash_fwd_hdim128_bf16_causal_sm80_cu_0106449f_28784cuda3std3__475_GLOBAL__N__82ef1d61_37_flash_fwd_hdim128_bf16_causal_sm80_cu_0106449f_28786ignoreE:
	.zero		1
	.type		_ZN73_INTERNAL_82ef1d61_37_flash_fwd_hdim128_bf16_causal_sm80_cu_0106449f_28784cute7productE,@object
	.size		_ZN73_INTERNAL_82ef1d61_37_flash_fwd_hdim128_bf16_causal_sm80_cu_0106449f_28784cute7productE,(_ZN73_INTERNAL_82ef1d61_37_flash_fwd_hdim128_bf16_causal_sm80_cu_0106449f_28784cuda3std3__45__cpo3endE - _ZN73_INTERNAL_82ef1d61_37_flash_fwd_hdim128_bf16_causal_sm80_cu_0106449f_28784cute7productE)
_ZN73_INTERNAL_82ef1d61_37_flash_fwd_hdim128_bf16_causal_sm80_cu_0106449f_28784cute7productE:
	.zero		1
	.type		_ZN73_INTERNAL_82ef1d61_37_flash_fwd_hdim128_bf16_causal_sm80_cu_0106449f_28784cuda3std3__45__cpo3endE,@object
	.size		_ZN73_INTERNAL_82ef1d61_37_flash_fwd_hdim128_bf16_causal_sm80_cu_0106449f_28784cuda3std3__45__cpo3endE,(_ZN73_INTERNAL_82ef1d61_37_flash_fwd_hdim128_bf16_causal_sm80_cu_0106449f_28784cuda3std3__419piecewise_constructE - _ZN73_INTERNAL_82ef1d61_37_flash_fwd_hdim128_bf16_causal_sm80_cu_0106449f_28784cuda3std3__45__cpo3endE)
_ZN73_INTERNAL_82ef1d61_37_flash_fwd_hdim128_bf16_causal_sm80_cu_0106449f_28784cuda3std3__45__cpo3endE:
	.zero		1
	.type		_ZN73_INTERNAL_82ef1d61_37_flash_fwd_hdim128_bf16_causal_sm80_cu_0106449f_28784cuda3std3__419piecewise_constructE,@object
	.size		_ZN73_INTERNAL_82ef1d61_37_flash_fwd_hdim128_bf16_causal_sm80_cu_0106449f_28784cuda3std3__419piecewise_constructE,(_ZN73_INTERNAL_82ef1d61_37_flash_fwd_hdim128_bf16_causal_sm80_cu_0106449f_28784cuda3std3__45__cpo4cendE - _ZN73_INTERNAL_82ef1d61_37_flash_fwd_hdim128_bf16_causal_sm80_cu_0106449f_28784cuda3std3__419piecewise_constructE)
_ZN73_INTERNAL_82ef1d61_37_flash_fwd_hdim128_bf16_causal_sm80_cu_0106449f_28784cuda3std3__419piecewise_constructE:
	.zero		1
	.type		_ZN73_INTERNAL_82ef1d61_37_flash_fwd_hdim128_bf16_causal_sm80_cu_0106449f_28784cuda3std3__45__cpo4cendE,@object
	.size		_ZN73_INTERNAL_82ef1d61_37_flash_fwd_hdim128_bf16_causal_sm80_cu_0106449f_28784cuda3std3__45__cpo4cendE,(_ZN73_INTERNAL_82ef1d61_37_flash_fwd_hdim128_bf16_causal_sm80_cu_0106449f_28784cuda3std6ranges3__45__cpo4swapE - _ZN73_INTERNAL_82ef1d61_37_flash_fwd_hdim128_bf16_causal_sm80_cu_0106449f_28784cuda3std3__45__cpo4cendE)
_ZN73_INTERNAL_82ef1d61_37_flash_fwd_hdim128_bf16_causal_sm80_cu_0106449f_28784cuda3std3__45__cpo4cendE:
	.zero		1
	.type		_ZN73_INTERNAL_82ef1d61_37_flash_fwd_hdim128_bf16_causal_sm80_cu_0106449f_28784cuda3std6ranges3__45__cpo4swapE,@object
	.size		_ZN73_INTERNAL_82ef1d61_37_flash_fwd_hdim128_bf16_causal_sm80_cu_0106449f_28784cuda3std6ranges3__45__cpo4swapE,(.L_7 - _ZN73_INTERNAL_82ef1d61_37_flash_fwd_hdim128_bf16_causal_sm80_cu_0106449f_28784cuda3std6ranges3__45__cpo4swapE)
_ZN73_INTERNAL_82ef1d61_37_flash_fwd_hdim128_bf16_causal_sm80_cu_0106449f_28784cuda3std6ranges3__45__cpo4swapE:
	.zero		1
.L_7:


//--------------------- .nv.shared._ZN5flash16flash_fwd_kernelI23Flash_fwd_kernel_traitsILi128ELi128ELi64ELi4ELb0ELb0EN7cutlass10bfloat16_tE19Flash_kernel_traitsILi128ELi128ELi64ELi4ES3_EELb0ELb1ELb0ELb0ELb1ELb1ELb1ELb0EEEvNS_16Flash_fwd_paramsE --------------------------
	.section	.nv.shared._ZN5flash16flash_fwd_kernelI23Flash_fwd_kernel_traitsILi128ELi128ELi64ELi4ELb0ELb0EN7cutlass10bfloat16_tE19Flash_kernel_traitsILi128ELi128ELi64ELi4ES3_EELb0ELb1ELb0ELb0ELb1ELb1ELb1ELb0EEEvNS_16Flash_fwd_paramsE,"aw",@nobits
	.sectionflags	@""
	.align	16
	.zero		1024


//--------------------- .nv.shared._ZN5flash16flash_fwd_kernelI23Flash_fwd_kernel_traitsILi128ELi128ELi64ELi4ELb0ELb0EN7cutlass10bfloat16_tE19Flash_kernel_traitsILi128ELi128ELi64ELi4ES3_EELb0ELb1ELb0ELb0ELb0ELb1ELb0ELb0EEEvNS_16Flash_fwd_paramsE --------------------------
	.section	.nv.shared._ZN5flash16flash_fwd_kernelI23Flash_fwd_kernel_traitsILi128ELi128ELi64ELi4ELb0ELb0EN7cutlass10bfloat16_tE19Flash_kernel_traitsILi128ELi128ELi64ELi4ES3_EELb0ELb1ELb0ELb0ELb0ELb1ELb0ELb0EEEvNS_16Flash_fwd_paramsE,"aw",@nobits
	.sectionflags	@""
	.align	16
	.zero		1024


//--------------------- .nv.shared._ZN5flash16flash_fwd_kernelI23Flash_fwd_kernel_traitsILi128ELi128ELi64ELi4ELb0ELb0EN7cutlass10bfloat16_tE19Flash_kernel_traitsILi128ELi128ELi64ELi4ES3_EELb0ELb1ELb0ELb0ELb0ELb1ELb1ELb0EEEvNS_16Flash_fwd_paramsE --------------------------
	.section	.nv.shared._ZN5flash16flash_fwd_kernelI23Flash_fwd_kernel_traitsILi128ELi128ELi64ELi4ELb0ELb0EN7cutlass10bfloat16_tE19Flash_kernel_traitsILi128ELi128ELi64ELi4ES3_EELb0ELb1ELb0ELb0ELb0ELb1ELb1ELb0EEEvNS_16Flash_fwd_paramsE,"aw",@nobits
	.sectionflags	@""
	.align	16
	.zero		1024


//--------------------- .nv.shared._ZN5flash16flash_fwd_kernelI23Flash_fwd_kernel_traitsILi128ELi128ELi64ELi4ELb0ELb0EN7cutlass10bfloat16_tE19Flash_kernel_traitsILi128ELi128ELi64ELi4ES3_EELb0ELb1ELb0ELb0ELb0ELb0ELb0ELb0EEEvNS_16Flash_fwd_paramsE --------------------------
	.section	.nv.shared._ZN5flash16flash_fwd_kernelI23Flash_fwd_kernel_traitsILi128ELi128ELi64ELi4ELb0ELb0EN7cutlass10bfloat16_tE19Flash_kernel_traitsILi128ELi128ELi64ELi4ES3_EELb0ELb1ELb0ELb0ELb0ELb0ELb0ELb0EEEvNS_16Flash_fwd_paramsE,"aw",@nobits
	.sectionflags	@""
	.align	16
	.zero		1024


//--------------------- .nv.shared._ZN5flash16flash_fwd_kernelI23Flash_fwd_kernel_traitsILi128ELi128ELi64ELi4ELb0ELb0EN7cutlass10bfloat16_tE19Flash_kernel_traitsILi128ELi128ELi64ELi4ES3_EELb0ELb1ELb0ELb0ELb0ELb0ELb1ELb0EEEvNS_16Flash_fwd_paramsE --------------------------
	.section	.nv.shared._ZN5flash16flash_fwd_kernelI23Flash_fwd_kernel_traitsILi128ELi128ELi64ELi4ELb0ELb0EN7cutlass10bfloat16_tE19Flash_kernel_traitsILi128ELi128ELi64ELi4ES3_EELb0ELb1ELb0ELb0ELb0ELb0ELb1ELb0EEEvNS_16Flash_fwd_paramsE,"aw",@nobits
	.sectionflags	@""
	.align	16
	.zero		1024


//--------------------- .nv.shared._ZN5flash16flash_fwd_kernelI23Flash_fwd_kernel_traitsILi128ELi128ELi64ELi4ELb0ELb0EN7cutlass10bfloat16_tE19Flash_kernel_traitsILi128ELi128ELi64ELi4ES3_EELb0ELb1ELb0ELb1ELb0ELb0ELb0ELb0EEEvNS_16Flash_fwd_paramsE --------------------------
	.section	.nv.shared._ZN5flash16flash_fwd_kernelI23Flash_fwd_kernel_traitsILi128ELi128ELi64ELi4ELb0ELb0EN7cutlass10bfloat16_tE19Flash_kernel_traitsILi128ELi128ELi64ELi4ES3_EELb0ELb1ELb0ELb1ELb0ELb0ELb0ELb0EEEvNS_16Flash_fwd_paramsE,"aw",@nobits
	.sectionflags	@""
	.align	16
	.zero		1024


//--------------------- .nv.shared._ZN5flash16flash_fwd_kernelI23Flash_fwd_kernel_traitsILi128ELi128ELi64ELi4ELb0ELb0EN7cutlass10bfloat16_tE19Flash_kernel_traitsILi128ELi128ELi64ELi4ES3_EELb0ELb1ELb0ELb1ELb0ELb0ELb1ELb0EEEvNS_16Flash_fwd_paramsE --------------------------
	.section	.nv.shared._ZN5flash16flash_fwd_kernelI23Flash_fwd_kernel_traitsILi128ELi128ELi64ELi4ELb0ELb0EN7cutlass10bfloat16_tE19Flash_kernel_traitsILi128ELi128ELi64ELi4ES3_EELb0ELb1ELb0ELb1ELb0ELb0ELb1ELb0EEEvNS_16Flash_fwd_paramsE,"aw",@nobits
	.sectionflags	@""
	.align	16
	.zero		1024


//--------------------- .nv.shared._ZN5flash16flash_fwd_kernelI23Flash_fwd_kernel_traitsILi128ELi64ELi64ELi4ELb0ELb0EN7cutlass10bfloat16_tE19Flash_kernel_traitsILi128ELi64ELi64ELi4ES3_EELb0ELb1ELb0ELb0ELb1ELb1ELb0ELb0EEEvNS_16Flash_fwd_paramsE --------------------------
	.section	.nv.shared._ZN5flash16flash_fwd_kernelI23Flash_fwd_kernel_traitsILi128ELi64ELi64ELi4ELb0ELb0EN7cutlass10bfloat16_tE19Flash_kernel_traitsILi128ELi64ELi64ELi4ES3_EELb0ELb1ELb0ELb0ELb1ELb1ELb0ELb0EEEvNS_16Flash_fwd_paramsE,"aw",@nobits
	.sectionflags	@""
	.align	16
	.zero		1024


//--------------------- .nv.shared._ZN5flash16flash_fwd_kernelI23Flash_fwd_kernel_traitsILi128ELi64ELi64ELi4ELb0ELb0EN7cutlass10bfloat16_tE19Flash_kernel_traitsILi128ELi64ELi64ELi4ES3_EELb0ELb1ELb0ELb0ELb1ELb1ELb1ELb0EEEvNS_16Flash_fwd_paramsE --------------------------
	.section	.nv.shared._ZN5flash16flash_fwd_kernelI23Flash_fwd_kernel_traitsILi128ELi64ELi64ELi4ELb0ELb0EN7cutlass10bfloat16_tE19Flash_kernel_traitsILi128ELi64ELi64ELi4ES3_EELb0ELb1ELb0ELb0ELb1ELb1ELb1ELb0EEEvNS_16Flash_fwd_paramsE,"aw",@nobits
	.sectionflags	@""
	.align	16
	.zero		1024


//--------------------- .nv.shared._ZN5flash16flash_fwd_kernelI23Flash_fwd_kernel_traitsILi128ELi64ELi64ELi4ELb0ELb0EN7cutlass10bfloat16_tE19Flash_kernel_traitsILi128ELi64ELi64ELi4ES3_EELb0ELb1ELb0ELb0ELb0ELb1ELb0ELb0EEEvNS_16Flash_fwd_paramsE --------------------------
	.section	.nv.shared._ZN5flash16flash_fwd_kernelI23Flash_fwd_kernel_traitsILi128ELi64ELi64ELi4ELb0ELb0EN7cutlass10bfloat16_tE19Flash_kernel_traitsILi128ELi64ELi64ELi4ES3_EELb0ELb1ELb0ELb0ELb0ELb1ELb0ELb0EEEvNS_16Flash_fwd_paramsE,"aw",@nobits
	.sectionflags	@""
	.align	16
	.zero		1024


//--------------------- .nv.shared._ZN5flash16flash_fwd_kernelI23Flash_fwd_kernel_traitsILi128ELi64ELi64ELi4ELb0ELb0EN7cutlass10bfloat16_tE19Flash_kernel_traitsILi128ELi64ELi64ELi4ES3_EELb0ELb1ELb0ELb0ELb0ELb1ELb1ELb0EEEvNS_16Flash_fwd_paramsE --------------------------
	.section	.nv.shared._ZN5flash16flash_fwd_kernelI23Flash_fwd_kernel_traitsILi128ELi64ELi64ELi4ELb0ELb0EN7cutlass10bfloat16_tE19Flash_kernel_traitsILi128ELi64ELi64ELi4ES3_EELb0ELb1ELb0ELb0ELb0ELb1ELb1ELb0EEEvNS_16Flash_fwd_paramsE,"aw",@nobits
	.sectionflags	@""
	.align	16
	.zero		1024


//--------------------- .nv.shared._ZN5flash16flash_fwd_kernelI23Flash_fwd_kernel_traitsILi128ELi64ELi64ELi4ELb0ELb0EN7cutlass10bfloat16_tE19Flash_kernel_traitsILi128ELi64ELi64ELi4ES3_EELb0ELb1ELb0ELb0ELb0ELb0ELb0ELb0EEEvNS_16Flash_fwd_paramsE --------------------------
	.section	.nv.shared._ZN5flash16flash_fwd_kernelI23Flash_fwd_kernel_traitsILi128ELi64ELi64ELi4ELb0ELb0EN7cutlass10bfloat16_tE19Flash_kernel_traitsILi128ELi64ELi64ELi4ES3_EELb0ELb1ELb0ELb0ELb0ELb0ELb0ELb0EEEvNS_16Flash_fwd_paramsE,"aw",@nobits
	.sectionflags	@""
	.align	16
	.zero		1024


//--------------------- .nv.shared._ZN5flash16flash_fwd_kernelI23Flash_fwd_kernel_traitsILi128ELi64ELi64ELi4ELb0ELb0EN7cutlass10bfloat16_tE19Flash_kernel_traitsILi128ELi64ELi64ELi4ES3_EELb0ELb1ELb0ELb0ELb0ELb0ELb1ELb0EEEvNS_16Flash_fwd_paramsE --------------------------
	.section	.nv.shared._ZN5flash16flash_fwd_kernelI23Flash_fwd_kernel_traitsILi128ELi64ELi64ELi4ELb0ELb0EN7cutlass10bfloat16_tE19Flash_kernel_traitsILi128ELi64ELi64ELi4ES3_EELb0ELb1ELb0ELb0ELb0ELb0ELb1ELb0EEEvNS_16Flash_fwd_paramsE,"aw",@nobits
	.sectionflags	@""
	.align	16
	.zero		1024


//--------------------- .nv.shared._ZN5flash16flash_fwd_kernelI23Flash_fwd_kernel_traitsILi128ELi64ELi64ELi4ELb0ELb0EN7cutlass10bfloat16_tE19Flash_kernel_traitsILi128ELi64ELi64ELi4ES3_EELb0ELb1ELb0ELb1ELb0ELb0ELb0ELb0EEEvNS_16Flash_fwd_paramsE --------------------------
	.section	.nv.shared._ZN5flash16flash_fwd_kernelI23Flash_fwd_kernel_traitsILi128ELi64ELi64ELi4ELb0ELb0EN7cutlass10bfloat16_tE19Flash_kernel_traitsILi128ELi64ELi64ELi4ES3_EELb0ELb1ELb0ELb1ELb0ELb0ELb0ELb0EEEvNS_16Flash_fwd_paramsE,"aw",@nobits
	.sectionflags	@""
	.align	16
	.zero		1024


//--------------------- .nv.shared._ZN5flash16flash_fwd_kernelI23Flash_fwd_kernel_traitsILi128ELi64ELi64ELi4ELb0ELb0EN7cutlass10bfloat16_tE19Flash_kernel_traitsILi128ELi64ELi64ELi4ES3_EELb0ELb1ELb0ELb1ELb0ELb0ELb1ELb0EEEvNS_16Flash_fwd_paramsE --------------------------
	.section	.nv.shared._ZN5flash16flash_fwd_kernelI23Flash_fwd_kernel_traitsILi128ELi64ELi64ELi4ELb0ELb0EN7cutlass10bfloat16_tE19Flash_kernel_traitsILi128ELi64ELi64ELi4ES3_EELb0ELb1ELb0ELb1ELb0ELb0ELb1ELb0EEEvNS_16Flash_fwd_paramsE,"aw",@nobits
	.sectionflags	@""
	.align	16
	.zero		1024


//--------------------- .nv.shared._ZN5flash16flash_fwd_kernelI23Flash_fwd_kernel_traitsILi128ELi128ELi32ELi4ELb0ELb0EN7cutlass10bfloat16_tE19Flash_kernel_traitsILi128ELi128ELi32ELi4ES3_EELb1ELb1ELb0ELb0ELb0ELb0ELb0ELb0EEEvNS_16Flash_fwd_paramsE --------------------------
	.section	.nv.shared._ZN5flash16flash_fwd_kernelI23Flash_fwd_kernel_traitsILi128ELi128ELi32ELi4ELb0ELb0EN7cutlass10bfloat16_tE19Flash_kernel_traitsILi128ELi128ELi32ELi4ES3_EELb1ELb1ELb0ELb0ELb0ELb0ELb0ELb0EEEvNS_16Flash_fwd_paramsE,"aw",@nobits
	.sectionflags	@""
	.align	16
	.zero		1024


//--------------------- .nv.shared._ZN5flash16flash_fwd_kernelI23Flash_fwd_kernel_traitsILi128ELi128ELi32ELi4ELb0ELb0EN7cutlass10bfloat16_tE19Flash_kernel_traitsILi128ELi128ELi32ELi4ES3_EELb1ELb1ELb0ELb0ELb1ELb1ELb0ELb0EEEvNS_16Flash_fwd_paramsE --------------------------
	.section	.nv.shared._ZN5flash16flash_fwd_kernelI23Flash_fwd_kernel_traitsILi128ELi128ELi32ELi4ELb0ELb0EN7cutlass10bfloat16_tE19Flash_kernel_traitsILi128ELi128ELi32ELi4ES3_EELb1ELb1ELb0ELb0ELb1ELb1ELb0ELb0EEEvNS_16Flash_fwd_paramsE,"aw",@nobits
	.sectionflags	@""
	.align	16
	.zero		1024


//--------------------- .nv.shared._ZN5flash16flash_fwd_kernelI23Flash_fwd_kernel_traitsILi128ELi128ELi32ELi4ELb0ELb0EN7cutlass10bfloat16_tE19Flash_kernel_traitsILi128ELi128ELi32ELi4ES3_EELb0ELb1ELb0ELb0ELb1ELb1ELb1ELb0EEEvNS_16Flash_fwd_paramsE --------------------------
	.section	.nv.shared._ZN5flash16flash_fwd_kernelI23Flash_fwd_kernel_traitsILi128ELi128ELi32ELi4ELb0ELb0EN7cutlass10bfloat16_tE19Flash_kernel_traitsILi128ELi128ELi32ELi4ES3_EELb0ELb1ELb0ELb0ELb1ELb1ELb1ELb0EEEvNS_16Flash_fwd_paramsE,"aw",@nobits
	.sectionflags	@""
	.align	16
	.zero		1024


//--------------------- .nv.shared._ZN5flash16flash_fwd_kernelI23Flash_fwd_kernel_traitsILi128ELi128ELi32ELi4ELb0ELb0EN7cutlass10bfloat16_tE19Flash_kernel_traitsILi128ELi128ELi32ELi4ES3_EELb1ELb1ELb0ELb0ELb0ELb1ELb0ELb0EEEvNS_16Flash_fwd_paramsE --------------------------
	.section	.nv.shared._ZN5flash16flash_fwd_kernelI23Flash_fwd_kernel_traitsILi128ELi128ELi32ELi4ELb0ELb0EN7cutlass10bfloat16_tE19Flash_kernel_traitsILi128ELi128ELi32ELi4ES3_EELb1ELb1ELb0ELb0ELb0ELb1ELb0ELb0EEEvNS_16Flash_fwd_paramsE,"aw",@nobits
	.sectionflags	@""
	.align	16
	.zero		1024


//--------------------- .nv.shared._ZN5flash16flash_fwd_kernelI23Flash_fwd_kernel_traitsILi128ELi128ELi32ELi4ELb0ELb0EN7cutlass10bfloat16_tE19Flash_kernel_traitsILi128ELi128ELi32ELi4ES3_EELb0ELb1ELb0ELb0ELb0ELb1ELb1ELb0EEEvNS_16Flash_fwd_paramsE --------------------------
	.section	.nv.shared._ZN5flash16flash_fwd_kernelI23Flash_fwd_kernel_traitsILi128ELi128ELi32ELi4ELb0ELb0EN7cutlass10bfloat16_tE19Flash_kernel_traitsILi128ELi128ELi32ELi4ES3_EELb0ELb1ELb0ELb0ELb0ELb1ELb1ELb0EEEvNS_16Flash_fwd_paramsE,"aw",@nobits
	.sectionflags	@""
	.align	16
	.zero		1024


//--------------------- .nv.shared._ZN5flash16flash_fwd_kernelI23Flash_fwd_kernel_traitsILi128ELi128ELi32ELi4ELb0ELb0EN7cutlass10bfloat16_tE19Flash_kernel_traitsILi128ELi128ELi32ELi4ES3_EELb1ELb1ELb0ELb1ELb0ELb0ELb0ELb0EEEvNS_16Flash_fwd_paramsE --------------------------
	.section	.nv.shared._ZN5flash16flash_fwd_kernelI23Flash_fwd_kernel_traitsILi128ELi128ELi32ELi4ELb0ELb0EN7cutlass10bfloat16_tE19Flash_kernel_traitsILi128ELi128ELi32ELi4ES3_EELb1ELb1ELb0ELb1ELb0ELb0ELb0ELb0EEEvNS_16Flash_fwd_paramsE,"aw",@nobits
	.sectionflags	@""
	.align	16
	.zero		1024


//--------------------- .nv.shared._ZN5flash16flash_fwd_kernelI23Flash_fwd_kernel_traitsILi128ELi128ELi32ELi4ELb0ELb0EN7cutlass10bfloat16_tE19Flash_kernel_traitsILi128ELi128ELi32ELi4ES3_EELb1ELb1ELb0ELb0ELb0ELb0ELb0ELb1EEEvNS_16Flash_fwd_paramsE --------------------------
	.section	.nv.shared._ZN5flash16flash_fwd_kernelI23Flash_fwd_kernel_traitsILi128ELi128ELi32ELi4ELb0ELb0EN7cutlass10bfloat16_tE19Flash_kernel_traitsILi128ELi128ELi32ELi4ES3_EELb1ELb1ELb0ELb0ELb0ELb0ELb0ELb1EEEvNS_16Flash_fwd_paramsE,"aw",@nobits
	.sectionflags	@""
	.align	16
	.zero		1024


//--------------------- .nv.shared._ZN5flash16flash_fwd_kernelI23Flash_fwd_kernel_traitsILi128ELi128ELi32ELi4ELb0ELb0EN7cutlass10bfloat16_tE19Flash_kernel_traitsILi128ELi128ELi32ELi4ES3_EELb0ELb1ELb0ELb0ELb0ELb0ELb1ELb0EEEvNS_16Flash_fwd_paramsE --------------------------
	.section	.nv.shared._ZN5flash16flash_fwd_kernelI23Flash_fwd_kernel_traitsILi128ELi128ELi32ELi4ELb0ELb0EN7cutlass10bfloat16_tE19Flash_kernel_traitsILi128ELi128ELi32ELi4ES3_EELb0ELb1ELb0ELb0ELb0ELb0ELb1ELb0EEEvNS_16Flash_fwd_paramsE,"aw",@nobits
	.sectionflags	@""
	.align	16
	.zero		1024


//--------------------- .nv.shared._ZN5flash16flash_fwd_kernelI23Flash_fwd_kernel_traitsILi128ELi128ELi32ELi4ELb0ELb0EN7cutlass10bfloat16_tE19Flash_kernel_traitsILi128ELi128ELi32ELi4ES3_EELb1ELb1ELb0ELb1ELb0ELb0ELb0ELb1EEEvNS_16Flash_fwd_paramsE --------------------------
	.section	.nv.shared._ZN5flash16flash_fwd_kernelI23Flash_fwd_kernel_traitsILi128ELi128ELi32ELi4ELb0ELb0EN7cutlass10bfloat16_tE19Flash_kernel_traitsILi128ELi128ELi32ELi4ES3_EELb1ELb1ELb0ELb1ELb0ELb0ELb0ELb1EEEvNS_16Flash_fwd_paramsE,"aw",@nobits
	.sectionflags	@""
	.align	16
	.zero		1024


//--------------------- .nv.shared._ZN5flash16flash_fwd_kernelI23Flash_fwd_kernel_traitsILi128ELi128ELi32ELi4ELb0ELb0EN7cutlass10bfloat16_tE19Flash_kernel_traitsILi128ELi128ELi32ELi4ES3_EELb0ELb1ELb0ELb1ELb0ELb0ELb1ELb0EEEvNS_16Flash_fwd_paramsE --------------------------
	.section	.nv.shared._ZN5flash16flash_fwd_kernelI23Flash_fwd_kernel_traitsILi128ELi128ELi32ELi4ELb0ELb0EN7cutlass10bfloat16_tE19Flash_kernel_traitsILi128ELi128ELi32ELi4ES3_EELb0ELb1ELb0ELb1ELb0ELb0ELb1ELb0EEEvNS_16Flash_fwd_paramsE,"aw",@nobits
	.sectionflags	@""
	.align	16
	.zero		1024


//--------------------- .nv.constant0._ZN5flash16flash_fwd_kernelI23Flash_fwd_kernel_traitsILi128ELi128ELi64ELi4ELb0ELb0EN7cutlass10bfloat16_tE19Flash_kernel_traitsILi128ELi128ELi64ELi4ES3_EELb0ELb1ELb0ELb0ELb1ELb1ELb0ELb0EEEvNS_16Flash_fwd_paramsE --------------------------
	.section	.nv.constant0._ZN5flash16flash_fwd_kernelI23Flash_fwd_kernel_traitsILi128ELi128ELi64ELi4ELb0ELb0EN7cutlass10bfloat16_tE19Flash_kernel_traitsILi128ELi128ELi64ELi4ES3_EELb0ELb1ELb0ELb0ELb1ELb1ELb0ELb0EEEvNS_16Flash_fwd_paramsE,"a",@progbits
	.sectionflags	@""
	.align	4
.nv.constant0._ZN5flash16flash_fwd_kernelI23Flash_fwd_kernel_traitsILi128ELi128ELi64ELi4ELb0ELb0EN7cutlass10bfloat16_tE19Flash_kernel_traitsILi128ELi128ELi64ELi4ES3_EELb0ELb1ELb0ELb0ELb1ELb1ELb0ELb0EEEvNS_16Flash_fwd_paramsE:
	.zero		992


//--------------------- .nv.constant0._ZN5flash16flash_fwd_kernelI23Flash_fwd_kernel_traitsILi128ELi128ELi64ELi4ELb0ELb0EN7cutlass10bfloat16_tE19Flash_kernel_traitsILi128ELi128ELi64ELi4ES3_EELb0ELb1ELb0ELb0ELb1ELb1ELb1ELb0EEEvNS_16Flash_fwd_paramsE --------------------------
	.section	.nv.constant0._ZN5flash16flash_fwd_kernelI23Flash_fwd_kernel_traitsILi128ELi128ELi64ELi4ELb0ELb0EN7cutlass10bfloat16_tE19Flash_kernel_traitsILi128ELi128ELi64ELi4ES3_EELb0ELb1ELb0ELb0ELb1ELb1ELb1ELb0EEEvNS_16Flash_fwd_paramsE,"a",@progbits
	.sectionflags	@""
	.align	4
.nv.constant0._ZN5flash16flash_fwd_kernelI23Flash_fwd_kernel_traitsILi128ELi128ELi64ELi4ELb0ELb0EN7cutlass10bfloat16_tE19Flash_kernel_traitsILi128ELi128ELi64ELi4ES3_EELb0ELb1ELb0ELb0ELb1ELb1ELb1ELb0EEEvNS_16Flash_fwd_paramsE:
	.zero		992


//--------------------- .nv.constant0._ZN5flash16flash_fwd_kernelI23Flash_fwd_kernel_traitsILi128ELi128ELi64ELi4ELb0ELb0EN7cutlass10bfloat16_tE19Flash_kernel_traitsILi128ELi128ELi64ELi4ES3_EELb0ELb1ELb0ELb0ELb0ELb1ELb0ELb0EEEvNS_16Flash_fwd_paramsE --------------------------
	.section	.nv.constant0._ZN5flash16flash_fwd_kernelI23Flash_fwd_kernel_traitsILi128ELi128ELi64ELi4ELb0ELb0EN7cutlass10bfloat16_tE19Flash_kernel_traitsILi128ELi128ELi64ELi4ES3_EELb0ELb1ELb0ELb0ELb0ELb1ELb0ELb0EEEvNS_16Flash_fwd_paramsE,"a",@progbits
	.sectionflags	@""
	.align	4
.nv.constant0._ZN5flash16flash_fwd_kernelI23Flash_fwd_kernel_traitsILi128ELi128ELi64ELi4ELb0ELb0EN7cutlass10bfloat16_tE19Flash_kernel_traitsILi128ELi128ELi64ELi4ES3_EELb0ELb1ELb0ELb0ELb0ELb1ELb0ELb0EEEvNS_16Flash_fwd_paramsE:
	.zero		992


//--------------------- .nv.constant0._ZN5flash16flash_fwd_kernelI23Flash_fwd_kernel_traitsILi128ELi128ELi64ELi4ELb0ELb0EN7cutlass10bfloat16_tE19Flash_kernel_traitsILi128ELi128ELi64ELi4ES3_EELb0ELb1ELb0ELb0ELb0ELb1ELb1ELb0EEEvNS_16Flash_fwd_paramsE --------------------------
	.section	.nv.constant0._ZN5flash16flash_fwd_kernelI23Flash_fwd_kernel_traitsILi128ELi128ELi64ELi4ELb0ELb0EN7cutlass10bfloat16_tE19Flash_kernel_traitsILi128ELi128ELi64ELi4ES3_EELb0ELb1ELb0ELb0ELb0ELb1ELb1ELb0EEEvNS_16Flash_fwd_paramsE,"a",@progbits
	.sectionflags	@""
	.align	4
.nv.constant0._ZN5flash16flash_fwd_kernelI23Flash_fwd_kernel_traitsILi128ELi128ELi64ELi4ELb0ELb0EN7cutlass10bfloat16_tE19Flash_kernel_traitsILi128ELi128ELi64ELi4ES3_EELb0ELb1ELb0ELb0ELb0ELb1ELb1ELb0EEEvNS_16Flash_fwd_paramsE:
	.zero		992


//--------------------- .nv.constant0._ZN5flash16flash_fwd_kernelI23Flash_fwd_kernel_traitsILi128ELi128ELi64ELi4ELb0ELb0EN7cutlass10bfloat16_tE19Flash_kernel_traitsILi128ELi128ELi64ELi4ES3_EELb0ELb1ELb0ELb0ELb0ELb0ELb0ELb0EEEvNS_16Flash_fwd_paramsE --------------------------
	.section	.nv.constant0._ZN5flash16flash_fwd_kernelI23Flash_fwd_kernel_traitsILi128ELi128ELi64ELi4ELb0ELb0EN7cutlass10bfloat16_tE19Flash_kernel_traitsILi128ELi128ELi64ELi4ES3_EELb0ELb1ELb0ELb0ELb0ELb0ELb0ELb0EEEvNS_16Flash_fwd_paramsE,"a",@progbits
	.sectionflags	@""
	.align	4
.nv.constant0._ZN5flash16flash_fwd_kernelI23Flash_fwd_kernel_traitsILi128ELi128ELi64ELi4ELb0ELb0EN7cutlass10bfloat16_tE19Flash_kernel_traitsILi128ELi128ELi64ELi4ES3_EELb0ELb1ELb0ELb0ELb0ELb0ELb0ELb0EEEvNS_16Flash_fwd_paramsE:
	.zero		992


//--------------------- .nv.constant0._ZN5flash16flash_fwd_kernelI23Flash_fwd_kernel_traitsILi128ELi128ELi64ELi4ELb0ELb0EN7cutlass10bfloat16_tE19Flash_kernel_traitsILi128ELi128ELi64ELi4ES3_EELb0ELb1ELb0ELb0ELb0ELb0ELb1ELb0EEEvNS_16Flash_fwd_paramsE --------------------------
	.section	.nv.constant0._ZN5flash16flash_fwd_kernelI23Flash_fwd_kernel_traitsILi128ELi128ELi64ELi4ELb0ELb0EN7cutlass10bfloat16_tE19Flash_kernel_traitsILi128ELi128ELi64ELi4ES3_EELb0ELb1ELb0ELb0ELb0ELb0ELb1ELb0EEEvNS_16Flash_fwd_paramsE,"a",@progbits
	.sectionflags	@""
	.align	4
.nv.constant0._ZN5flash16flash_fwd_kernelI23Flash_fwd_kernel_traitsILi128ELi128ELi64ELi4ELb0ELb0EN7cutlass10bfloat16_tE19Flash_kernel_traitsILi128ELi128ELi64ELi4ES3_EELb0ELb1ELb0ELb0ELb0ELb0ELb1ELb0EEEvNS_16Flash_fwd_paramsE:
	.zero		992


//--------------------- .nv.constant0._ZN5flash16flash_fwd_kernelI23Flash_fwd_kernel_traitsILi128ELi128ELi64ELi4ELb0ELb0EN7cutlass10bfloat16_tE19Flash_kernel_traitsILi128ELi128ELi64ELi4ES3_EELb0ELb1ELb0ELb1ELb0ELb0ELb0ELb0EEEvNS_16Flash_fwd_paramsE --------------------------
	.section	.nv.constant0._ZN5flash16flash_fwd_kernelI23Flash_fwd_kernel_traitsILi128ELi128ELi64ELi4ELb0ELb0EN7cutlass10bfloat16_tE19Flash_kernel_traitsILi128ELi128ELi64ELi4ES3_EELb0ELb1ELb0ELb1ELb0ELb0ELb0ELb0EEEvNS_16Flash_fwd_paramsE,"a",@progbits
	.sectionflags	@""
	.align	4
.nv.constant0._ZN5flash16flash_fwd_kernelI23Flash_fwd_kernel_traitsILi128ELi128ELi64ELi4ELb0ELb0EN7cutlass10bfloat16_tE19Flash_kernel_traitsILi128ELi128ELi64ELi4ES3_EELb0ELb1ELb0ELb1ELb0ELb0ELb0ELb0EEEvNS_16Flash_fwd_paramsE:
	.zero		992


//--------------------- .nv.constant0._ZN5flash16flash_fwd_kernelI23Flash_fwd_kernel_traitsILi128ELi128ELi64ELi4ELb0ELb0EN7cutlass10bfloat16_tE19Flash_kernel_traitsILi128ELi128ELi64ELi4ES3_EELb0ELb1ELb0ELb1ELb0ELb0ELb1ELb0EEEvNS_16Flash_fwd_paramsE --------------------------
	.section	.nv.constant0._ZN5flash16flash_fwd_kernelI23Flash_fwd_kernel_traitsILi128ELi128ELi64ELi4ELb0ELb0EN7cutlass10bfloat16_tE19Flash_kernel_traitsILi128ELi128ELi64ELi4ES3_EELb0ELb1ELb0ELb1ELb0ELb0ELb1ELb0EEEvNS_16Flash_fwd_paramsE,"a",@progbits
	.sectionflags	@""
	.align	4
.nv.constant0._ZN5flash16flash_fwd_kernelI23Flash_fwd_kernel_traitsILi128ELi128ELi64ELi4ELb0ELb0EN7cutlass10bfloat16_tE19Flash_kernel_traitsILi128ELi128ELi64ELi4ES3_EELb0ELb1ELb0ELb1ELb0ELb0ELb1ELb0EEEvNS_16Flash_fwd_paramsE:
	.zero		992


//--------------------- .nv.constant0._ZN5flash16flash_fwd_kernelI23Flash_fwd_kernel_traitsILi128ELi64ELi64ELi4ELb0ELb0EN7cutlass10bfloat16_tE19Flash_kernel_traitsILi128ELi64ELi64ELi4ES3_EELb0ELb1ELb0ELb0ELb1ELb1ELb0ELb0EEEvNS_16Flash_fwd_paramsE --------------------------
	.section	.nv.constant0._ZN5flash16flash_fwd_kernelI23Flash_fwd_kernel_traitsILi128ELi64ELi64ELi4ELb0ELb0EN7cutlass10bfloat16_tE19Flash_kernel_traitsILi128ELi64ELi64ELi4ES3_EELb0ELb1ELb0ELb0ELb1ELb1ELb0ELb0EEEvNS_16Flash_fwd_paramsE,"a",@progbits
	.sectionflags	@""
	.align	4
.nv.constant0._ZN5flash16flash_fwd_kernelI23Flash_fwd_kernel_traitsILi128ELi64ELi64ELi4ELb0ELb0EN7cutlass10bfloat16_tE19Flash_kernel_traitsILi128ELi64ELi64ELi4ES3_EELb0ELb1ELb0ELb0ELb1ELb1ELb0ELb0EEEvNS_16Flash_fwd_paramsE:
	.zero		992


//--------------------- .nv.constant0._ZN5flash16flash_fwd_kernelI23Flash_fwd_kernel_traitsILi128ELi64ELi64ELi4ELb0ELb0EN7cutlass10bfloat16_tE19Flash_kernel_traitsILi128ELi64ELi64ELi4ES3_EELb0ELb1ELb0ELb0ELb1ELb1ELb1ELb0EEEvNS_16Flash_fwd_paramsE --------------------------
	.section	.nv.constant0._ZN5flash16flash_fwd_kernelI23Flash_fwd_kernel_traitsILi128ELi64ELi64ELi4ELb0ELb0EN7cutlass10bfloat16_tE19Flash_kernel_traitsILi128ELi64ELi64ELi4ES3_EELb0ELb1ELb0ELb0ELb1ELb1ELb1ELb0EEEvNS_16Flash_fwd_paramsE,"a",@progbits
	.sectionflags	@""
	.align	4
.nv.constant0._ZN5flash16flash_fwd_kernelI23Flash_fwd_kernel_traitsILi128ELi64ELi64ELi4ELb0ELb0EN7cutlass10bfloat16_tE19Flash_kernel_traitsILi128ELi64ELi64ELi4ES3_EELb0ELb1ELb0ELb0ELb1ELb1ELb1ELb0EEEvNS_16Flash_fwd_paramsE:
	.zero		992


//--------------------- .nv.constant0._ZN5flash16flash_fwd_kernelI23Flash_fwd_kernel_traitsILi128ELi64ELi64ELi4ELb0ELb0EN7cutlass10bfloat16_tE19Flash_kernel_traitsILi128ELi64ELi64ELi4ES3_EELb0ELb1ELb0ELb0ELb0ELb1ELb0ELb0EEEvNS_16Flash_fwd_paramsE --------------------------
	.section	.nv.constant0._ZN5flash16flash_fwd_kernelI23Flash_fwd_kernel_traitsILi128ELi64ELi64ELi4ELb0ELb0EN7cutlass10bfloat16_tE19Flash_kernel_traitsILi128ELi64ELi64ELi4ES3_EELb0ELb1ELb0ELb0ELb0ELb1ELb0ELb0EEEvNS_16Flash_fwd_paramsE,"a",@progbits
	.sectionflags	@""
	.align	4
.nv.constant0._ZN5flash16flash_fwd_kernelI23Flash_fwd_kernel_traitsILi128ELi64ELi64ELi4ELb0ELb0EN7cutlass10bfloat16_tE19Flash_kernel_traitsILi128ELi64ELi64ELi4ES3_EELb0ELb1ELb0ELb0ELb0ELb1ELb0ELb0EEEvNS_16Flash_fwd_paramsE:
	.zero		992


//--------------------- .nv.constant0._ZN5flash16flash_fwd_kernelI23Flash_fwd_kernel_traitsILi128ELi64ELi64ELi4ELb0ELb0EN7cutlass10bfloat16_tE19Flash_kernel_traitsILi128ELi64ELi64ELi4ES3_EELb0ELb1ELb0ELb0ELb0ELb1ELb1ELb0EEEvNS_16Flash_fwd_paramsE --------------------------
	.section	.nv.constant0._ZN5flash16flash_fwd_kernelI23Flash_fwd_kernel_traitsILi128ELi64ELi64ELi4ELb0ELb0EN7cutlass10bfloat16_tE19Flash_kernel_traitsILi128ELi64ELi64ELi4ES3_EELb0ELb1ELb0ELb0ELb0ELb1ELb1ELb0EEEvNS_16Flash_fwd_paramsE,"a",@progbits
	.sectionflags	@""
	.align	4
.nv.constant0._ZN5flash16flash_fwd_kernelI23Flash_fwd_kernel_traitsILi128ELi64ELi64ELi4ELb0ELb0EN7cutlass10bfloat16_tE19Flash_kernel_traitsILi128ELi64ELi64ELi4ES3_EELb0ELb1ELb0ELb0ELb0ELb1ELb1ELb0EEEvNS_16Flash_fwd_paramsE:
	.zero		992


//--------------------- .nv.constant0._ZN5flash16flash_fwd_kernelI23Flash_fwd_kernel_traitsILi128ELi64ELi64ELi4ELb0ELb0EN7cutlass10bfloat16_tE19Flash_kernel_traitsILi128ELi64ELi64ELi4ES3_EELb0ELb1ELb0ELb0ELb0ELb0ELb0ELb0EEEvNS_16Flash_fwd_paramsE --------------------------
	.section	.nv.constant0._ZN5flash16flash_fwd_kernelI23Flash_fwd_kernel_traitsILi128ELi64ELi64ELi4ELb0ELb0EN7cutlass10bfloat16_tE19Flash_kernel_traitsILi128ELi64ELi64ELi4ES3_EELb0ELb1ELb0ELb0ELb0ELb0ELb0ELb0EEEvNS_16Flash_fwd_paramsE,"a",@progbits
	.sectionflags	@""
	.align	4
.nv.constant0._ZN5flash16flash_fwd_kernelI23Flash_fwd_kernel_traitsILi128ELi64ELi64ELi4ELb0ELb0EN7cutlass10bfloat16_tE19Flash_kernel_traitsILi128ELi64ELi64ELi4ES3_EELb0ELb1ELb0ELb0ELb0ELb0ELb0ELb0EEEvNS_16Flash_fwd_paramsE:
	.zero		992


//--------------------- .nv.constant0._ZN5flash16flash_fwd_kernelI23Flash_fwd_kernel_traitsILi128ELi64ELi64ELi4ELb0ELb0EN7cutlass10bfloat16_tE19Flash_kernel_traitsILi128ELi64ELi64ELi4ES3_EELb0ELb1ELb0ELb0ELb0ELb0ELb1ELb0EEEvNS_16Flash_fwd_paramsE --------------------------
	.section	.nv.constant0._ZN5flash16flash_fwd_kernelI23Flash_fwd_kernel_traitsILi128ELi64ELi64ELi4ELb0ELb0EN7cutlass10bfloat16_tE19Flash_kernel_traitsILi128ELi64ELi64ELi4ES3_EELb0ELb1ELb0ELb0ELb0ELb0ELb1ELb0EEEvNS_16Flash_fwd_paramsE,"a",@progbits
	.sectionflags	@""
	.align	4
.nv.constant0._ZN5flash16flash_fwd_kernelI23Flash_fwd_kernel_traitsILi128ELi64ELi64ELi4ELb0ELb0EN7cutlass10bfloat16_tE19Flash_kernel_traitsILi128ELi64ELi64ELi4ES3_EELb0ELb1ELb0ELb0ELb0ELb0ELb1ELb0EEEvNS_16Flash_fwd_paramsE:
	.zero		992


//--------------------- .nv.constant0._ZN5flash16flash_fwd_kernelI23Flash_fwd_kernel_traitsILi128ELi64ELi64ELi4ELb0ELb0EN7cutlass10bfloat16_tE19Flash_kernel_traitsILi128ELi64ELi64ELi4ES3_EELb0ELb1ELb0ELb1ELb0ELb0ELb0ELb0EEEvNS_16Flash_fwd_paramsE --------------------------
	.section	.nv.constant0._ZN5flash16flash_fwd_kernelI23Flash_fwd_kernel_traitsILi128ELi64ELi64ELi4ELb0ELb0EN7cutlass10bfloat16_tE19Flash_kernel_traitsILi128ELi64ELi64ELi4ES3_EELb0ELb1ELb0ELb1ELb0ELb0ELb0ELb0EEEvNS_16Flash_fwd_paramsE,"a",@progbits
	.sectionflags	@""
	.align	4
.nv.constant0._ZN5flash16flash_fwd_kernelI23Flash_fwd_kernel_traitsILi128ELi64ELi64ELi4ELb0ELb0EN7cutlass10bfloat16_tE19Flash_kernel_traitsILi128ELi64ELi64ELi4ES3_EELb0ELb1ELb0ELb1ELb0ELb0ELb0ELb0EEEvNS_16Flash_fwd_paramsE:
	.zero		992


//--------------------- .nv.constant0._ZN5flash16flash_fwd_kernelI23Flash_fwd_kernel_traitsILi128ELi64ELi64ELi4ELb0ELb0EN7cutlass10bfloat16_tE19Flash_kernel_traitsILi128ELi64ELi64ELi4ES3_EELb0ELb1ELb0ELb1ELb0ELb0ELb1ELb0EEEvNS_16Flash_fwd_paramsE --------------------------
	.section	.nv.constant0._ZN5flash16flash_fwd_kernelI23Flash_fwd_kernel_traitsILi128ELi64ELi64ELi4ELb0ELb0EN7cutlass10bfloat16_tE19Flash_kernel_traitsILi128ELi64ELi64ELi4ES3_EELb0ELb1ELb0ELb1ELb0ELb0ELb1ELb0EEEvNS_16Flash_fwd_paramsE,"a",@progbits
	.sectionflags	@""
	.align	4
.nv.constant0._ZN5flash16flash_fwd_kernelI23Flash_fwd_kernel_traitsILi128ELi64ELi64ELi4ELb0ELb0EN7cutlass10bfloat16_tE19Flash_kernel_traitsILi128ELi64ELi64ELi4ES3_EELb0ELb1ELb0ELb1ELb0ELb0ELb1ELb0EEEvNS_16Flash_fwd_paramsE:
	.zero		992


//--------------------- .nv.constant0._ZN5flash16flash_fwd_kernelI23Flash_fwd_kernel_traitsILi128ELi128ELi32ELi4ELb0ELb0EN7cutlass10bfloat16_tE19Flash_kernel_traitsILi128ELi128ELi32ELi4ES3_EELb1ELb1ELb0ELb0ELb0ELb0ELb0ELb0EEEvNS_16Flash_fwd_paramsE --------------------------
	.section	.nv.constant0._ZN5flash16flash_fwd_kernelI23Flash_fwd_kernel_traitsILi128ELi128ELi32ELi4ELb0ELb0EN7cutlass10bfloat16_tE19Flash_kernel_traitsILi128ELi128ELi32ELi4ES3_EELb1ELb1ELb0ELb0ELb0ELb0ELb0ELb0EEEvNS_16Flash_fwd_paramsE,"a",@progbits
	.sectionflags	@""
	.align	4
.nv.constant0._ZN5flash16flash_fwd_kernelI23Flash_fwd_kernel_traitsILi128ELi128ELi32ELi4ELb0ELb0EN7cutlass10bfloat16_tE19Flash_kernel_traitsILi128ELi128ELi32ELi4ES3_EELb1ELb1ELb0ELb0ELb0ELb0ELb0ELb0EEEvNS_16Flash_fwd_paramsE:
	.zero		992


//--------------------- .nv.constant0._ZN5flash16flash_fwd_kernelI23Flash_fwd_kernel_traitsILi128ELi128ELi32ELi4ELb0ELb0EN7cutlass10bfloat16_tE19Flash_kernel_traitsILi128ELi128ELi32ELi4ES3_EELb1ELb1ELb0ELb0ELb1ELb1ELb0ELb0EEEvNS_16Flash_fwd_paramsE --------------------------
	.section	.nv.constant0._ZN5flash16flash_fwd_kernelI23Flash_fwd_kernel_traitsILi128ELi128ELi32ELi4ELb0ELb0EN7cutlass10bfloat16_tE19Flash_kernel_traitsILi128ELi128ELi32ELi4ES3_EELb1ELb1ELb0ELb0ELb1ELb1ELb0ELb0EEEvNS_16Flash_fwd_paramsE,"a",@progbits
	.sectionflags	@""
	.align	4
.nv.constant0._ZN5flash16flash_fwd_kernelI23Flash_fwd_kernel_traitsILi128ELi128ELi32ELi4ELb0ELb0EN7cutlass10bfloat16_tE19Flash_kernel_traitsILi128ELi128ELi32ELi4ES3_EELb1ELb1ELb0ELb0ELb1ELb1ELb0ELb0EEEvNS_16Flash_fwd_paramsE:
	.zero		992


//--------------------- .nv.constant0._ZN5flash16flash_fwd_kernelI23Flash_fwd_kernel_traitsILi128ELi128ELi32ELi4ELb0ELb0EN7cutlass10bfloat16_tE19Flash_kernel_traitsILi128ELi128ELi32ELi4ES3_EELb0ELb1ELb0ELb0ELb1ELb1ELb1ELb0EEEvNS_16Flash_fwd_paramsE --------------------------
	.section	.nv.constant0._ZN5flash16flash_fwd_kernelI23Flash_fwd_kernel_traitsILi128ELi128ELi32ELi4ELb0ELb0EN7cutlass10bfloat16_tE19Flash_kernel_traitsILi128ELi128ELi32ELi4ES3_EELb0ELb1ELb0ELb0ELb1ELb1ELb1ELb0EEEvNS_16Flash_fwd_paramsE,"a",@progbits
	.sectionflags	@""
	.align	4
.nv.constant0._ZN5flash16flash_fwd_kernelI23Flash_fwd_kernel_traitsILi128ELi128ELi32ELi4ELb0ELb0EN7cutlass10bfloat16_tE19Flash_kernel_traitsILi128ELi128ELi32ELi4ES3_EELb0ELb1ELb0ELb0ELb1ELb1ELb1ELb0EEEvNS_16Flash_fwd_paramsE:
	.zero		992


//--------------------- .nv.constant0._ZN5flash16flash_fwd_kernelI23Flash_fwd_kernel_traitsILi128ELi128ELi32ELi4ELb0ELb0EN7cutlass10bfloat16_tE19Flash_kernel_traitsILi128ELi128ELi32ELi4ES3_EELb1ELb1ELb0ELb0ELb0ELb1ELb0ELb0EEEvNS_16Flash_fwd_paramsE --------------------------
	.section	.nv.constant0._ZN5flash16flash_fwd_kernelI23Flash_fwd_kernel_traitsILi128ELi128ELi32ELi4ELb0ELb0EN7cutlass10bfloat16_tE19Flash_kernel_traitsILi128ELi128ELi32ELi4ES3_EELb1ELb1ELb0ELb0ELb0ELb1ELb0ELb0EEEvNS_16Flash_fwd_paramsE,"a",@progbits
	.sectionflags	@""
	.align	4
.nv.constant0._ZN5flash16flash_fwd_kernelI23Flash_fwd_kernel_traitsILi128ELi128ELi32ELi4ELb0ELb0EN7cutlass10bfloat16_tE19Flash_kernel_traitsILi128ELi128ELi32ELi4ES3_EELb1ELb1ELb0ELb0ELb0ELb1ELb0ELb0EEEvNS_16Flash_fwd_paramsE:
	.zero		992


//--------------------- .nv.constant0._ZN5flash16flash_fwd_kernelI23Flash_fwd_kernel_traitsILi128ELi128ELi32ELi4ELb0ELb0EN7cutlass10bfloat16_tE19Flash_kernel_traitsILi128ELi128ELi32ELi4ES3_EELb0ELb1ELb0ELb0ELb0ELb1ELb1ELb0EEEvNS_16Flash_fwd_paramsE --------------------------
	.section	.nv.constant0._ZN5flash16flash_fwd_kernelI23Flash_fwd_kernel_traitsILi128ELi128ELi32ELi4ELb0ELb0EN7cutlass10bfloat16_tE19Flash_kernel_traitsILi128ELi128ELi32ELi4ES3_EELb0ELb1ELb0ELb0ELb0ELb1ELb1ELb0EEEvNS_16Flash_fwd_paramsE,"a",@progbits
	.sectionflags	@""
	.align	4
.nv.constant0._ZN5flash16flash_fwd_kernelI23Flash_fwd_kernel_traitsILi128ELi128ELi32ELi4ELb0ELb0EN7cutlass10bfloat16_tE19Flash_kernel_traitsILi128ELi128ELi32ELi4ES3_EELb0ELb1ELb0ELb0ELb0ELb1ELb1ELb0EEEvNS_16Flash_fwd_paramsE:
	.zero		992


//--------------------- .nv.constant0._ZN5flash16flash_fwd_kernelI23Flash_fwd_kernel_traitsILi128ELi128ELi32ELi4ELb0ELb0EN7cutlass10bfloat16_tE19Flash_kernel_traitsILi128ELi128ELi32ELi4ES3_EELb1ELb1ELb0ELb1ELb0ELb0ELb0ELb0EEEvNS_16Flash_fwd_paramsE --------------------------
	.section	.nv.constant0._ZN5flash16flash_fwd_kernelI23Flash_fwd_kernel_traitsILi128ELi128ELi32ELi4ELb0ELb0EN7cutlass10bfloat16_tE19Flash_kernel_traitsILi128ELi128ELi32ELi4ES3_EELb1ELb1ELb0ELb1ELb0ELb0ELb0ELb0EEEvNS_16Flash_fwd_paramsE,"a",@progbits
	.sectionflags	@""
	.align	4
.nv.constant0._ZN5flash16flash_fwd_kernelI23Flash_fwd_kernel_traitsILi128ELi128ELi32ELi4ELb0ELb0EN7cutlass10bfloat16_tE19Flash_kernel_traitsILi128ELi128ELi32ELi4ES3_EELb1ELb1ELb0ELb1ELb0ELb0ELb0ELb0EEEvNS_16Flash_fwd_paramsE:
	.zero		992


//--------------------- .nv.constant0._ZN5flash16flash_fwd_kernelI23Flash_fwd_kernel_traitsILi128ELi128ELi32ELi4ELb0ELb0EN7cutlass10bfloat16_tE19Flash_kernel_traitsILi128ELi128ELi32ELi4ES3_EELb1ELb1ELb0ELb0ELb0ELb0ELb0ELb1EEEvNS_16Flash_fwd_paramsE --------------------------
	.section	.nv.constant0._ZN5flash16flash_fwd_kernelI23Flash_fwd_kernel_traitsILi128ELi128ELi32ELi4ELb0ELb0EN7cutlass10bfloat16_tE19Flash_kernel_traitsILi128ELi128ELi32ELi4ES3_EELb1ELb1ELb0ELb0ELb0ELb0ELb0ELb1EEEvNS_16Flash_fwd_paramsE,"a",@progbits
	.sectionflags	@""
	.align	4
.nv.constant0._ZN5flash16flash_fwd_kernelI23Flash_fwd_kernel_traitsILi128ELi128ELi32ELi4ELb0ELb0EN7cutlass10bfloat16_tE19Flash_kernel_traitsILi128ELi128ELi32ELi4ES3_EELb1ELb1ELb0ELb0ELb0ELb0ELb0ELb1EEEvNS_16Flash_fwd_paramsE:
	.zero		992


//--------------------- .nv.constant0._ZN5flash16flash_fwd_kernelI23Flash_fwd_kernel_traitsILi128ELi128ELi32ELi4ELb0ELb0EN7cutlass10bfloat16_tE19Flash_kernel_traitsILi128ELi128ELi32ELi4ES3_EELb0ELb1ELb0ELb0ELb0ELb0ELb1ELb0EEEvNS_16Flash_fwd_paramsE --------------------------
	.section	.nv.constant0._ZN5flash16flash_fwd_kernelI23Flash_fwd_kernel_traitsILi128ELi128ELi32ELi4ELb0ELb0EN7cutlass10bfloat16_tE19Flash_kernel_traitsILi128ELi128ELi32ELi4ES3_EELb0ELb1ELb0ELb0ELb0ELb0ELb1ELb0EEEvNS_16Flash_fwd_paramsE,"a",@progbits
	.sectionflags	@""
	.align	4
.nv.constant0._ZN5flash16flash_fwd_kernelI23Flash_fwd_kernel_traitsILi128ELi128ELi32ELi4ELb0ELb0EN7cutlass10bfloat16_tE19Flash_kernel_traitsILi128ELi128ELi32ELi4ES3_EELb0ELb1ELb0ELb0ELb0ELb0ELb1ELb0EEEvNS_16Flash_fwd_paramsE:
	.zero		992


//--------------------- .nv.constant0._ZN5flash16flash_fwd_kernelI23Flash_fwd_kernel_traitsILi128ELi128ELi32ELi4ELb0ELb0EN7cutlass10bfloat16_tE19Flash_kernel_traitsILi128ELi128ELi32ELi4ES3_EELb1ELb1ELb0ELb1ELb0ELb0ELb0ELb1EEEvNS_16Flash_fwd_paramsE --------------------------
	.section	.nv.constant0._ZN5flash16flash_fwd_kernelI23Flash_fwd_kernel_traitsILi128ELi128ELi32ELi4ELb0ELb0EN7cutlass10bfloat16_tE19Flash_kernel_traitsILi128ELi128ELi32ELi4ES3_EELb1ELb1ELb0ELb1ELb0ELb0ELb0ELb1EEEvNS_16Flash_fwd_paramsE,"a",@progbits
	.sectionflags	@""
	.align	4
.nv.constant0._ZN5flash16flash_fwd_kernelI23Flash_fwd_kernel_traitsILi128ELi128ELi32ELi4ELb0ELb0EN7cutlass10bfloat16_tE19Flash_kernel_traitsILi128ELi128ELi32ELi4ES3_EELb1ELb1ELb0ELb1ELb0ELb0ELb0ELb1EEEvNS_16Flash_fwd_paramsE:
	.zero		992


//--------------------- .nv.constant0._ZN5flash16flash_fwd_kernelI23Flash_fwd_kernel_traitsILi128ELi128ELi32ELi4ELb0ELb0EN7cutlass10bfloat16_tE19Flash_kernel_traitsILi128ELi128ELi32ELi4ES3_EELb0ELb1ELb0ELb1ELb0ELb0ELb1ELb0EEEvNS_16Flash_fwd_paramsE --------------------------
	.section	.nv.constant0._ZN5flash16flash_fwd_kernelI23Flash_fwd_kernel_traitsILi128ELi128ELi32ELi4ELb0ELb0EN7cutlass10bfloat16_tE19Flash_kernel_traitsILi128ELi128ELi32ELi4ES3_EELb0ELb1ELb0ELb1ELb0ELb0ELb1ELb0EEEvNS_16Flash_fwd_paramsE,"a",@progbits
	.sectionflags	@""
	.align	4
.nv.constant0._ZN5flash16flash_fwd_kernelI23Flash_fwd_kernel_traitsILi128ELi128ELi32ELi4ELb0ELb0EN7cutlass10bfloat16_tE19Flash_kernel_traitsILi128ELi128ELi32ELi4ES3_EELb0ELb1ELb0ELb1ELb0ELb0ELb1ELb0EEEvNS_16Flash_fwd_paramsE:
	.zero		992


//--------------------- SYMBOLS --------------------------

	.type		.nv.reservedSmem.offset0,@object
	.size		.nv.reservedSmem.offset0,0x4
